	.target	sm_90

	.elftype	@"ET_EXEC"


//--------------------- .note.nv.tkinfo           --------------------------
	.section	.note.nv.tkinfo,"",@"SHT_NOTE"
	.sectionflags	@"SHF_NOTE_NV_TKINFO"
	.tkinfo
        /*0018*/ 	.word	0x00000002
        /*0030*/ 	.string	""
        /*0030*/ 	.string	"ptxas"
        /*0030*/ 	.string	"Cuda compilation tools, release 13.0, V13.0.88"
        /*0030*/ 	.string	"Build cuda_13.0.r13.0/compiler.36424714_0"
        /*0030*/ 	.string	"-arch sm_90 -m 64 "



//--------------------- .note.nv.cuinfo           --------------------------
	.section	.note.nv.cuinfo,"",@"SHT_NOTE"
	.sectionflags	@"SHF_NOTE_NV_CUINFO"
        /*0018*/ 	.short	0x0002
        /*001a*/ 	.short	0x005a
        /*001c*/ 	.short	0x0082
	.zero		2


//--------------------- .nv.info                  --------------------------
	.section	.nv.info,"",@"SHT_CUDA_INFO"
	.align	4


	//----- nvinfo : EIATTR_REGCOUNT
	.align		4
        /*0000*/ 	.byte	0x04, 0x2f
        /*0002*/ 	.short	(.L_49 - .L_48)
	.align		4
.L_48:
        /*0004*/ 	.word	index@(_ZN2at6native29vectorized_elementwise_kernelILi8ENS0_13AUnaryFunctorIhhhZZZNS0_15binary_internal21div_trunc_kernel_cudaERNS_18TensorIteratorBaseEENKUlvE_clEvENKUlvE_clEvEUlhhE_EESt5arrayIPcLm2EEEEviT0_T1_)
        /*0008*/ 	.word	0x00000020


	//----- nvinfo : EIATTR_FRAME_SIZE
	.align		4
.L_49:
        /*000c*/ 	.byte	0x04, 0x11
        /*000e*/ 	.short	(.L_51 - .L_50)
	.align		4
.L_50:
        /*0010*/ 	.word	index@($__internal_62_$__cuda_sm20_div_u16)
        /*0014*/ 	.word	0x00000000


	//----- nvinfo : EIATTR_FRAME_SIZE
	.align		4
.L_51:
        /*0018*/ 	.byte	0x04, 0x11
        /*001a*/ 	.short	(.L_53 - .L_52)
	.align		4
.L_52:
        /*001c*/ 	.word	index@(_ZN2at6native29vectorized_elementwise_kernelILi8ENS0_13AUnaryFunctorIhhhZZZNS0_15binary_internal21div_trunc_kernel_cudaERNS_18TensorIteratorBaseEENKUlvE_clEvENKUlvE_clEvEUlhhE_EESt5arrayIPcLm2EEEEviT0_T1_)
        /*0020*/ 	.word	0x00000000


	//----- nvinfo : EIATTR_REGCOUNT
	.align		4
.L_53:
        /*0024*/ 	.byte	0x04, 0x2f
        /*0026*/ 	.short	(.L_55 - .L_54)
	.align		4
.L_54:
        /*0028*/ 	.word	index@(_ZN2at6native29vectorized_elementwise_kernelILi4ENS0_13AUnaryFunctorIhhhZZZNS0_15binary_internal21div_trunc_kernel_cudaERNS_18TensorIteratorBaseEENKUlvE_clEvENKUlvE_clEvEUlhhE_EESt5arrayIPcLm2EEEEviT0_T1_)
        /*002c*/ 	.word	0x0000001e


	//----- nvinfo : EIATTR_FRAME_SIZE
	.align		4
.L_55:
        /*0030*/ 	.byte	0x04, 0x11
        /*0032*/ 	.short	(.L_57 - .L_56)
	.align		4
.L_56:
        /*0034*/ 	.word	index@($__internal_61_$__cuda_sm20_div_u16)
        /*0038*/ 	.word	0x00000000


	//----- nvinfo : EIATTR_FRAME_SIZE
	.align		4
.L_57:
        /*003c*/ 	.byte	0x04, 0x11
        /*003e*/ 	.short	(.L_59 - .L_58)
	.align		4
.L_58:
        /*0040*/ 	.word	index@(_ZN2at6native29vectorized_elementwise_kernelILi4ENS0_13AUnaryFunctorIhhhZZZNS0_15binary_internal21div_trunc_kernel_cudaERNS_18TensorIteratorBaseEENKUlvE_clEvENKUlvE_clEvEUlhhE_EESt5arrayIPcLm2EEEEviT0_T1_)
        /*0044*/ 	.word	0x00000000


	//----- nvinfo : EIATTR_REGCOUNT
	.align		4
.L_59:
        /*0048*/ 	.byte	0x04, 0x2f
        /*004a*/ 	.short	(.L_61 - .L_60)
	.align		4
.L_60:
        /*004c*/ 	.word	index@(_ZN2at6native29vectorized_elementwise_kernelILi2ENS0_13AUnaryFunctorIhhhZZZNS0_15binary_internal21div_trunc_kernel_cudaERNS_18TensorIteratorBaseEENKUlvE_clEvENKUlvE_clEvEUlhhE_EESt5arrayIPcLm2EEEEviT0_T1_)
        /*0050*/ 	.word	0x0000001e


	//----- nvinfo : EIATTR_FRAME_SIZE
	.align		4
.L_61:
        /*0054*/ 	.byte	0x04, 0x11
        /*0056*/ 	.short	(.L_63 - .L_62)
	.align		4
.L_62:
        /*0058*/ 	.word	index@($__internal_60_$__cuda_sm20_div_u16)
        /*005c*/ 	.word	0x00000000


	//----- nvinfo : EIATTR_FRAME_SIZE
	.align		4
.L_63:
        /*0060*/ 	.byte	0x04, 0x11
        /*0062*/ 	.short	(.L_65 - .L_64)
	.align		4
.L_64:
        /*0064*/ 	.word	index@(_ZN2at6native29vectorized_elementwise_kernelILi2ENS0_13AUnaryFunctorIhhhZZZNS0_15binary_internal21div_trunc_kernel_cudaERNS_18TensorIteratorBaseEENKUlvE_clEvENKUlvE_clEvEUlhhE_EESt5arrayIPcLm2EEEEviT0_T1_)
        /*0068*/ 	.word	0x00000000


	//----- nvinfo : EIATTR_REGCOUNT
	.align		4
.L_65:
        /*006c*/ 	.byte	0x04, 0x2f
        /*006e*/ 	.short	(.L_67 - .L_66)
	.align		4
.L_66:
        /*0070*/ 	.word	index@(_ZN2at6native27unrolled_elementwise_kernelINS0_13AUnaryFunctorIhhhZZZNS0_15binary_internal21div_trunc_kernel_cudaERNS_18TensorIteratorBaseEENKUlvE_clEvENKUlvE_clEvEUlhhE_EESt5arrayIPcLm2EELi4E23TrivialOffsetCalculatorILi1EjESE_NS0_6memory15LoadWithoutCastENSF_16StoreWithoutCastEEEviT_T0_T2_T3_T4_T5_)
        /*0074*/ 	.word	0x00000016


	//----- nvinfo : EIATTR_FRAME_SIZE
	.align		4
.L_67:
        /*0078*/ 	.byte	0x04, 0x11
        /*007a*/ 	.short	(.L_69 - .L_68)
	.align		4
.L_68:
        /*007c*/ 	.word	index@($__internal_59_$__cuda_sm20_div_u16)
        /*0080*/ 	.word	0x00000000


	//----- nvinfo : EIATTR_FRAME_SIZE
	.align		4
.L_69:
        /*0084*/ 	.byte	0x04, 0x11
        /*0086*/ 	.short	(.L_71 - .L_70)
	.align		4
.L_70:
        /*0088*/ 	.word	index@(_ZN2at6native27unrolled_elementwise_kernelINS0_13AUnaryFunctorIhhhZZZNS0_15binary_internal21div_trunc_kernel_cudaERNS_18TensorIteratorBaseEENKUlvE_clEvENKUlvE_clEvEUlhhE_EESt5arrayIPcLm2EELi4E23TrivialOffsetCalculatorILi1EjESE_NS0_6memory15LoadWithoutCastENSF_16StoreWithoutCastEEEviT_T0_T2_T3_T4_T5_)
        /*008c*/ 	.word	0x00000000


	//----- nvinfo : EIATTR_REGCOUNT
	.align		4
.L_71:
        /*0090*/ 	.byte	0x04, 0x2f
        /*0092*/ 	.short	(.L_73 - .L_72)
	.align		4
.L_72:
        /*0094*/ 	.word	index@(_ZN2at6native18elementwise_kernelILi128ELi4EZNS0_22gpu_kernel_impl_nocastINS0_13AUnaryFunctorIhhhZZZNS0_15binary_internal21div_trunc_kernel_cudaERNS_18TensorIteratorBaseEENKUlvE_clEvENKUlvE_clEvEUlhhE_EEEEvS6_RKT_EUliE_EEviT1_)
        /*0098*/ 	.word	0x00000012


	//----- nvinfo : EIATTR_FRAME_SIZE
	.align		4
.L_73:
        /*009c*/ 	.byte	0x04, 0x11
        /*009e*/ 	.short	(.L_75 - .L_74)
	.align		4
.L_74:
        /*00a0*/ 	.word	index@($__internal_58_$__cuda_sm20_div_u16)
        /*00a4*/ 	.word	0x00000000


	//----- nvinfo : EIATTR_FRAME_SIZE
	.align		4
.L_75:
        /*00a8*/ 	.byte	0x04, 0x11
        /*00aa*/ 	.short	(.L_77 - .L_76)
	.align		4
.L_76:
        /*00ac*/ 	.word	index@(_ZN2at6native18elementwise_kernelILi128ELi4EZNS0_22gpu_kernel_impl_nocastINS0_13AUnaryFunctorIhhhZZZNS0_15binary_internal21div_trunc_kernel_cudaERNS_18TensorIteratorBaseEENKUlvE_clEvENKUlvE_clEvEUlhhE_EEEEvS6_RKT_EUliE_EEviT1_)
        /*00b0*/ 	.word	0x00000000


	//----- nvinfo : EIATTR_REGCOUNT
	.align		4
.L_77:
        /*00b4*/ 	.byte	0x04, 0x2f
        /*00b6*/ 	.short	(.L_79 - .L_78)
	.align		4
.L_78:
        /*00b8*/ 	.word	index@(_ZN2at6native27unrolled_elementwise_kernelINS0_13AUnaryFunctorIhhhZZZNS0_15binary_internal21div_trunc_kernel_cudaERNS_18TensorIteratorBaseEENKUlvE_clEvENKUlvE_clEvEUlhhE_EESt5arrayIPcLm2EELi4E23TrivialOffsetCalculatorILi1EjESE_NS0_6memory12LoadWithCastILi1EEENSF_13StoreWithCastILi1EEEEEviT_T0_T2_T3_T4_T5_)
        /*00bc*/ 	.word	0x0000001c


	//----- nvinfo : EIATTR_FRAME_SIZE
	.align		4
.L_79:
        /*00c0*/ 	.byte	0x04, 0x11
        /*00c2*/ 	.short	(.L_81 - .L_80)
	.align		4
.L_80:
        /*00c4*/ 	.word	index@($__internal_57_$__cuda_sm20_div_u16)
        /*00c8*/ 	.word	0x00000000


	//----- nvinfo : EIATTR_FRAME_SIZE
	.align		4
.L_81:
        /*00cc*/ 	.byte	0x04, 0x11
        /*00ce*/ 	.short	(.L_83 - .L_82)
	.align		4
.L_82:
        /*00d0*/ 	.word	index@(_ZN2at6native27unrolled_elementwise_kernelINS0_13AUnaryFunctorIhhhZZZNS0_15binary_internal21div_trunc_kernel_cudaERNS_18TensorIteratorBaseEENKUlvE_clEvENKUlvE_clEvEUlhhE_EESt5arrayIPcLm2EELi4E23TrivialOffsetCalculatorILi1EjESE_NS0_6memory12LoadWithCastILi1EEENSF_13StoreWithCastILi1EEEEEviT_T0_T2_T3_T4_T5_)
        /*00d4*/ 	.word	0x00000000


	//----- nvinfo : EIATTR_REGCOUNT
	.align		4
.L_83:
        /*00d8*/ 	.byte	0x04, 0x2f
        /*00da*/ 	.short	(.L_85 - .L_84)
	.align		4
.L_84:
        /*00dc*/ 	.word	index@(_ZN2at6native18elementwise_kernelILi128ELi4EZNS0_15gpu_kernel_implINS0_13AUnaryFunctorIhhhZZZNS0_15binary_internal21div_trunc_kernel_cudaERNS_18TensorIteratorBaseEENKUlvE_clEvENKUlvE_clEvEUlhhE_EEEEvS6_RKT_EUliE_EEviT1_)
        /*00e0*/ 	.word	0x0000001a


	//----- nvinfo : EIATTR_FRAME_SIZE
	.align		4
.L_85:
        /*00e4*/ 	.byte	0x04, 0x11
        /*00e6*/ 	.short	(.L_87 - .L_86)
	.align		4
.L_86:
        /*00e8*/ 	.word	index@($__internal_56_$__cuda_sm20_div_u16)
        /*00ec*/ 	.word	0x00000000


	//----- nvinfo : EIATTR_FRAME_SIZE
	.align		4
.L_87:
        /*00f0*/ 	.byte	0x04, 0x11
        /*00f2*/ 	.short	(.L_89 - .L_88)
	.align		4
.L_88:
        /*00f4*/ 	.word	index@(_ZN2at6native18elementwise_kernelILi128ELi4EZNS0_15gpu_kernel_implINS0_13AUnaryFunctorIhhhZZZNS0_15binary_internal21div_trunc_kernel_cudaERNS_18TensorIteratorBaseEENKUlvE_clEvENKUlvE_clEvEUlhhE_EEEEvS6_RKT_EUliE_EEviT1_)
        /*00f8*/ 	.word	0x00000000


	//----- nvinfo : EIATTR_REGCOUNT
	.align		4
.L_89:
        /*00fc*/ 	.byte	0x04, 0x2f
        /*00fe*/ 	.short	(.L_91 - .L_90)
	.align		4
.L_90:
        /*0100*/ 	.word	index@(_ZN2at6native29vectorized_elementwise_kernelILi8ENS0_13BUnaryFunctorIhhhZZZNS0_15binary_internal21div_trunc_kernel_cudaERNS_18TensorIteratorBaseEENKUlvE_clEvENKUlvE_clEvEUlhhE_EESt5arrayIPcLm2EEEEviT0_T1_)
        /*0104*/ 	.word	0x00000020


	//----- nvinfo : EIATTR_FRAME_SIZE
	.align		4
.L_91:
        /*0108*/ 	.byte	0x04, 0x11
        /*010a*/ 	.short	(.L_93 - .L_92)
	.align		4
.L_92:
        /*010c*/ 	.word	index@($__internal_55_$__cuda_sm20_div_u16)
        /*0110*/ 	.word	0x00000000


	//----- nvinfo : EIATTR_FRAME_SIZE
	.align		4
.L_93:
        /*0114*/ 	.byte	0x04, 0x11
        /*0116*/ 	.short	(.L_95 - .L_94)
	.align		4
.L_94:
        /*0118*/ 	.word	index@(_ZN2at6native29vectorized_elementwise_kernelILi8ENS0_13BUnaryFunctorIhhhZZZNS0_15binary_internal21div_trunc_kernel_cudaERNS_18TensorIteratorBaseEENKUlvE_clEvENKUlvE_clEvEUlhhE_EESt5arrayIPcLm2EEEEviT0_T1_)
        /*011c*/ 	.word	0x00000000


	//----- nvinfo : EIATTR_REGCOUNT
	.align		4
.L_95:
        /*0120*/ 	.byte	0x04, 0x2f
        /*0122*/ 	.short	(.L_97 - .L_96)
	.align		4
.L_96:
        /*0124*/ 	.word	index@(_ZN2at6native29vectorized_elementwise_kernelILi4ENS0_13BUnaryFunctorIhhhZZZNS0_15binary_internal21div_trunc_kernel_cudaERNS_18TensorIteratorBaseEENKUlvE_clEvENKUlvE_clEvEUlhhE_EESt5arrayIPcLm2EEEEviT0_T1_)
        /*0128*/ 	.word	0x0000001e


	//----- nvinfo : EIATTR_FRAME_SIZE
	.align		4
.L_97:
        /*012c*/ 	.byte	0x04, 0x11
        /*012e*/ 	.short	(.L_99 - .L_98)
	.align		4
.L_98:
        /*0130*/ 	.word	index@($__internal_54_$__cuda_sm20_div_u16)
        /*0134*/ 	.word	0x00000000


	//----- nvinfo : EIATTR_FRAME_SIZE
	.align		4
.L_99:
        /*0138*/ 	.byte	0x04, 0x11
        /*013a*/ 	.short	(.L_101 - .L_100)
	.align		4
.L_100:
        /*013c*/ 	.word	index@(_ZN2at6native29vectorized_elementwise_kernelILi4ENS0_13BUnaryFunctorIhhhZZZNS0_15binary_internal21div_trunc_kernel_cudaERNS_18TensorIteratorBaseEENKUlvE_clEvENKUlvE_clEvEUlhhE_EESt5arrayIPcLm2EEEEviT0_T1_)
        /*0140*/ 	.word	0x00000000


	//----- nvinfo : EIATTR_REGCOUNT
	.align		4
.L_101:
        /*0144*/ 	.byte	0x04, 0x2f
        /*0146*/ 	.short	(.L_103 - .L_102)
	.align		4
.L_102:
        /*0148*/ 	.word	index@(_ZN2at6native29vectorized_elementwise_kernelILi2ENS0_13BUnaryFunctorIhhhZZZNS0_15binary_internal21div_trunc_kernel_cudaERNS_18TensorIteratorBaseEENKUlvE_clEvENKUlvE_clEvEUlhhE_EESt5arrayIPcLm2EEEEviT0_T1_)
        /*014c*/ 	.word	0x0000001e


	//----- nvinfo : EIATTR_FRAME_SIZE
	.align		4
.L_103:
        /*0150*/ 	.byte	0x04, 0x11
        /*0152*/ 	.short	(.L_105 - .L_104)
	.align		4
.L_104:
        /*0154*/ 	.word	index@($__internal_53_$__cuda_sm20_div_u16)
        /*0158*/ 	.word	0x00000000


	//----- nvinfo : EIATTR_FRAME_SIZE
	.align		4
.L_105:
        /*015c*/ 	.byte	0x04, 0x11
        /*015e*/ 	.short	(.L_107 - .L_106)
	.align		4
.L_106:
        /*0160*/ 	.word	index@(_ZN2at6native29vectorized_elementwise_kernelILi2ENS0_13BUnaryFunctorIhhhZZZNS0_15binary_internal21div_trunc_kernel_cudaERNS_18TensorIteratorBaseEENKUlvE_clEvENKUlvE_clEvEUlhhE_EESt5arrayIPcLm2EEEEviT0_T1_)
        /*0164*/ 	.word	0x00000000


	//----- nvinfo : EIATTR_REGCOUNT
	.align		4
.L_107:
        /*0168*/ 	.byte	0x04, 0x2f
        /*016a*/ 	.short	(.L_109 - .L_108)
	.align		4
.L_108:
        /*016c*/ 	.word	index@(_ZN2at6native27unrolled_elementwise_kernelINS0_13BUnaryFunctorIhhhZZZNS0_15binary_internal21div_trunc_kernel_cudaERNS_18TensorIteratorBaseEENKUlvE_clEvENKUlvE_clEvEUlhhE_EESt5arrayIPcLm2EELi4E23TrivialOffsetCalculatorILi1EjESE_NS0_6memory15LoadWithoutCastENSF_16StoreWithoutCastEEEviT_T0_T2_T3_T4_T5_)
        /*0170*/ 	.word	0x00000016


	//----- nvinfo : EIATTR_FRAME_SIZE
	.align		4
.L_109:
        /*0174*/ 	.byte	0x04, 0x11
        /*0176*/ 	.short	(.L_111 - .L_110)
	.align		4
.L_110:
        /*0178*/ 	.word	index@($__internal_52_$__cuda_sm20_div_u16)
        /*017c*/ 	.word	0x00000000


	//----- nvinfo : EIATTR_FRAME_SIZE
	.align		4
.L_111:
        /*0180*/ 	.byte	0x04, 0x11
        /*0182*/ 	.short	(.L_113 - .L_112)
	.align		4
.L_112:
        /*0184*/ 	.word	index@(_ZN2at6native27unrolled_elementwise_kernelINS0_13BUnaryFunctorIhhhZZZNS0_15binary_internal21div_trunc_kernel_cudaERNS_18TensorIteratorBaseEENKUlvE_clEvENKUlvE_clEvEUlhhE_EESt5arrayIPcLm2EELi4E23TrivialOffsetCalculatorILi1EjESE_NS0_6memory15LoadWithoutCastENSF_16StoreWithoutCastEEEviT_T0_T2_T3_T4_T5_)
        /*0188*/ 	.word	0x00000000


	//----- nvinfo : EIATTR_REGCOUNT
	.align		4
.L_113:
        /*018c*/ 	.byte	0x04, 0x2f
        /*018e*/ 	.short	(.L_115 - .L_114)
	.align		4
.L_114:
        /*0190*/ 	.word	index@(_ZN2at6native18elementwise_kernelILi128ELi4EZNS0_22gpu_kernel_impl_nocastINS0_13BUnaryFunctorIhhhZZZNS0_15binary_internal21div_trunc_kernel_cudaERNS_18TensorIteratorBaseEENKUlvE_clEvENKUlvE_clEvEUlhhE_EEEEvS6_RKT_EUliE_EEviT1_)
        /*0194*/ 	.word	0x00000012


	//----- nvinfo : EIATTR_FRAME_SIZE
	.align		4
.L_115:
        /*0198*/ 	.byte	0x04, 0x11
        /*019a*/ 	.short	(.L_117 - .L_116)
	.align		4
.L_116:
        /*019c*/ 	.word	index@($__internal_51_$__cuda_sm20_div_u16)
        /*01a0*/ 	.word	0x00000000


	//----- nvinfo : EIATTR_FRAME_SIZE
	.align		4
.L_117:
        /*01a4*/ 	.byte	0x04, 0x11
        /*01a6*/ 	.short	(.L_119 - .L_118)
	.align		4
.L_118:
        /*01a8*/ 	.word	index@(_ZN2at6native18elementwise_kernelILi128ELi4EZNS0_22gpu_kernel_impl_nocastINS0_13BUnaryFunctorIhhhZZZNS0_15binary_internal21div_trunc_kernel_cudaERNS_18TensorIteratorBaseEENKUlvE_clEvENKUlvE_clEvEUlhhE_EEEEvS6_RKT_EUliE_EEviT1_)
        /*01ac*/ 	.word	0x00000000


	//----- nvinfo : EIATTR_REGCOUNT
	.align		4
.L_119:
        /*01b0*/ 	.byte	0x04, 0x2f
        /*01b2*/ 	.short	(.L_121 - .L_120)
	.align		4
.L_120:
        /*01b4*/ 	.word	index@(_ZN2at6native27unrolled_elementwise_kernelINS0_13BUnaryFunctorIhhhZZZNS0_15binary_internal21div_trunc_kernel_cudaERNS_18TensorIteratorBaseEENKUlvE_clEvENKUlvE_clEvEUlhhE_EESt5arrayIPcLm2EELi4E23TrivialOffsetCalculatorILi1EjESE_NS0_6memory12LoadWithCastILi1EEENSF_13StoreWithCastILi1EEEEEviT_T0_T2_T3_T4_T5_)
        /*01b8*/ 	.word	0x0000001c


	//----- nvinfo : EIATTR_FRAME_SIZE
	.align		4
.L_121:
        /*01bc*/ 	.byte	0x04, 0x11
        /*01be*/ 	.short	(.L_123 - .L_122)
	.align		4
.L_122:
        /*01c0*/ 	.word	index@($__internal_50_$__cuda_sm20_div_u16)
        /*01c4*/ 	.word	0x00000000


	//----- nvinfo : EIATTR_FRAME_SIZE
	.align		4
.L_123:
        /*01c8*/ 	.byte	0x04, 0x11
        /*01ca*/ 	.short	(.L_125 - .L_124)
	.align		4
.L_124:
        /*01cc*/ 	.word	index@(_ZN2at6native27unrolled_elementwise_kernelINS0_13BUnaryFunctorIhhhZZZNS0_15binary_internal21div_trunc_kernel_cudaERNS_18TensorIteratorBaseEENKUlvE_clEvENKUlvE_clEvEUlhhE_EESt5arrayIPcLm2EELi4E23TrivialOffsetCalculatorILi1EjESE_NS0_6memory12LoadWithCastILi1EEENSF_13StoreWithCastILi1EEEEEviT_T0_T2_T3_T4_T5_)
        /*01d0*/ 	.word	0x00000000


	//----- nvinfo : EIATTR_REGCOUNT
	.align		4
.L_125:
        /*01d4*/ 	.byte	0x04, 0x2f
        /*01d6*/ 	.short	(.L_127 - .L_126)
	.align		4
.L_126:
        /*01d8*/ 	.word	index@(_ZN2at6native18elementwise_kernelILi128ELi4EZNS0_15gpu_kernel_implINS0_13BUnaryFunctorIhhhZZZNS0_15binary_internal21div_trunc_kernel_cudaERNS_18TensorIteratorBaseEENKUlvE_clEvENKUlvE_clEvEUlhhE_EEEEvS6_RKT_EUliE_EEviT1_)
        /*01dc*/ 	.word	0x0000001a


	//----- nvinfo : EIATTR_FRAME_SIZE
	.align		4
.L_127:
        /*01e0*/ 	.byte	0x04, 0x11
        /*01e2*/ 	.short	(.L_129 - .L_128)
	.align		4
.L_128:
        /*01e4*/ 	.word	index@($__internal_49_$__cuda_sm20_div_u16)
        /*01e8*/ 	.word	0x00000000


	//----- nvinfo : EIATTR_FRAME_SIZE
	.align		4
.L_129:
        /*01ec*/ 	.byte	0x04, 0x11
        /*01ee*/ 	.short	(.L_131 - .L_130)
	.align		4
.L_130:
        /*01f0*/ 	.word	index@(_ZN2at6native18elementwise_kernelILi128ELi4EZNS0_15gpu_kernel_implINS0_13BUnaryFunctorIhhhZZZNS0_15binary_internal21div_trunc_kernel_cudaERNS_18TensorIteratorBaseEENKUlvE_clEvENKUlvE_clEvEUlhhE_EEEEvS6_RKT_EUliE_EEviT1_)
        /*01f4*/ 	.word	0x00000000


	//----- nvinfo : EIATTR_REGCOUNT
	.align		4
.L_131:
        /*01f8*/ 	.byte	0x04, 0x2f
        /*01fa*/ 	.short	(.L_133 - .L_132)
	.align		4
.L_132:
        /*01fc*/ 	.word	index@(_ZN2at6native29vectorized_elementwise_kernelILi8ENS0_13BinaryFunctorIhhhZZZNS0_15binary_internal21div_trunc_kernel_cudaERNS_18TensorIteratorBaseEENKUlvE_clEvENKUlvE_clEvEUlhhE_EESt5arrayIPcLm3EEEEviT0_T1_)
        /*0200*/ 	.word	0x00000022


	//----- nvinfo : EIATTR_FRAME_SIZE
	.align		4
.L_133:
        /*0204*/ 	.byte	0x04, 0x11
        /*0206*/ 	.short	(.L_135 - .L_134)
	.align		4
.L_134:
        /*0208*/ 	.word	index@($__internal_48_$__cuda_sm20_div_u16)
        /*020c*/ 	.word	0x00000000


	//----- nvinfo : EIATTR_FRAME_SIZE
	.align		4
.L_135:
        /*0210*/ 	.byte	0x04, 0x11
        /*0212*/ 	.short	(.L_137 - .L_136)
	.align		4
.L_136:
        /*0214*/ 	.word	index@(_ZN2at6native29vectorized_elementwise_kernelILi8ENS0_13BinaryFunctorIhhhZZZNS0_15binary_internal21div_trunc_kernel_cudaERNS_18TensorIteratorBaseEENKUlvE_clEvENKUlvE_clEvEUlhhE_EESt5arrayIPcLm3EEEEviT0_T1_)
        /*0218*/ 	.word	0x00000000


	//----- nvinfo : EIATTR_REGCOUNT
	.align		4
.L_137:
        /*021c*/ 	.byte	0x04, 0x2f
        /*021e*/ 	.short	(.L_139 - .L_138)
	.align		4
.L_138:
        /*0220*/ 	.word	index@(_ZN2at6native29vectorized_elementwise_kernelILi4ENS0_13BinaryFunctorIhhhZZZNS0_15binary_internal21div_trunc_kernel_cudaERNS_18TensorIteratorBaseEENKUlvE_clEvENKUlvE_clEvEUlhhE_EESt5arrayIPcLm3EEEEviT0_T1_)
        /*0224*/ 	.word	0x00000022


	//----- nvinfo : EIATTR_FRAME_SIZE
	.align		4
.L_139:
        /*0228*/ 	.byte	0x04, 0x11
        /*022a*/ 	.short	(.L_141 - .L_140)
	.align		4
.L_140:
        /*022c*/ 	.word	index@($__internal_47_$__cuda_sm20_div_u16)
        /*0230*/ 	.word	0x00000000


	//----- nvinfo : EIATTR_FRAME_SIZE
	.align		4
.L_141:
        /*0234*/ 	.byte	0x04, 0x11
        /*0236*/ 	.short	(.L_143 - .L_142)
	.align		4
.L_142:
        /*0238*/ 	.word	index@(_ZN2at6native29vectorized_elementwise_kernelILi4ENS0_13BinaryFunctorIhhhZZZNS0_15binary_internal21div_trunc_kernel_cudaERNS_18TensorIteratorBaseEENKUlvE_clEvENKUlvE_clEvEUlhhE_EESt5arrayIPcLm3EEEEviT0_T1_)
        /*023c*/ 	.word	0x00000000


	//----- nvinfo : EIATTR_REGCOUNT
	.align		4
.L_143:
        /*0240*/ 	.byte	0x04, 0x2f
        /*0242*/ 	.short	(.L_145 - .L_144)
	.align		4
.L_144:
        /*0244*/ 	.word	index@(_ZN2at6native29vectorized_elementwise_kernelILi2ENS0_13BinaryFunctorIhhhZZZNS0_15binary_internal21div_trunc_kernel_cudaERNS_18TensorIteratorBaseEENKUlvE_clEvENKUlvE_clEvEUlhhE_EESt5arrayIPcLm3EEEEviT0_T1_)
        /*0248*/ 	.word	0x00000022


	//----- nvinfo : EIATTR_FRAME_SIZE
	.align		4
.L_145:
        /*024c*/ 	.byte	0x04, 0x11
        /*024e*/ 	.short	(.L_147 - .L_146)
	.align		4
.L_146:
        /*0250*/ 	.word	index@($__internal_46_$__cuda_sm20_div_u16)
        /*0254*/ 	.word	0x00000000


	//----- nvinfo : EIATTR_FRAME_SIZE
	.align		4
.L_147:
        /*0258*/ 	.byte	0x04, 0x11
        /*025a*/ 	.short	(.L_149 - .L_148)
	.align		4
.L_148:
        /*025c*/ 	.word	index@(_ZN2at6native29vectorized_elementwise_kernelILi2ENS0_13BinaryFunctorIhhhZZZNS0_15binary_internal21div_trunc_kernel_cudaERNS_18TensorIteratorBaseEENKUlvE_clEvENKUlvE_clEvEUlhhE_EESt5arrayIPcLm3EEEEviT0_T1_)
        /*0260*/ 	.word	0x00000000


	//----- nvinfo : EIATTR_REGCOUNT
	.align		4
.L_149:
        /*0264*/ 	.byte	0x04, 0x2f
        /*0266*/ 	.short	(.L_151 - .L_150)
	.align		4
.L_150:
        /*0268*/ 	.word	index@(_ZN2at6native27unrolled_elementwise_kernelINS0_13BinaryFunctorIhhhZZZNS0_15binary_internal21div_trunc_kernel_cudaERNS_18TensorIteratorBaseEENKUlvE_clEvENKUlvE_clEvEUlhhE_EESt5arrayIPcLm3EELi4E23TrivialOffsetCalculatorILi2EjESD_ILi1EjENS0_6memory15LoadWithoutCastENSG_16StoreWithoutCastEEEviT_T0_T2_T3_T4_T5_)
        /*026c*/ 	.word	0x0000001c


	//----- nvinfo : EIATTR_FRAME_SIZE
	.align		4
.L_151:
        /*0270*/ 	.byte	0x04, 0x11
        /*0272*/ 	.short	(.L_153 - .L_152)
	.align		4
.L_152:
        /*0274*/ 	.word	index@($__internal_45_$__cuda_sm20_div_u16)
        /*0278*/ 	.word	0x00000000


	//----- nvinfo : EIATTR_FRAME_SIZE
	.align		4
.L_153:
        /*027c*/ 	.byte	0x04, 0x11
        /*027e*/ 	.short	(.L_155 - .L_154)
	.align		4
.L_154:
        /*0280*/ 	.word	index@(_ZN2at6native27unrolled_elementwise_kernelINS0_13BinaryFunctorIhhhZZZNS0_15binary_internal21div_trunc_kernel_cudaERNS_18TensorIteratorBaseEENKUlvE_clEvENKUlvE_clEvEUlhhE_EESt5arrayIPcLm3EELi4E23TrivialOffsetCalculatorILi2EjESD_ILi1EjENS0_6memory15LoadWithoutCastENSG_16StoreWithoutCastEEEviT_T0_T2_T3_T4_T5_)
        /*0284*/ 	.word	0x00000000


	//----- nvinfo : EIATTR_REGCOUNT
	.align		4
.L_155:
        /*0288*/ 	.byte	0x04, 0x2f
        /*028a*/ 	.short	(.L_157 - .L_156)
	.align		4
.L_156:
        /*028c*/ 	.word	index@(_ZN2at6native18elementwise_kernelILi128ELi4EZNS0_22gpu_kernel_impl_nocastINS0_13BinaryFunctorIhhhZZZNS0_15binary_internal21div_trunc_kernel_cudaERNS_18TensorIteratorBaseEENKUlvE_clEvENKUlvE_clEvEUlhhE_EEEEvS6_RKT_EUliE_EEviT1_)
        /*0290*/ 	.word	0x00000014


	//----- nvinfo : EIATTR_FRAME_SIZE
	.align		4
.L_157:
        /*0294*/ 	.byte	0x04, 0x11
        /*0296*/ 	.short	(.L_159 - .L_158)
	.align		4
.L_158:
        /*0298*/ 	.word	index@($__internal_44_$__cuda_sm20_div_u16)
        /*029c*/ 	.word	0x00000000


	//----- nvinfo : EIATTR_FRAME_SIZE
	.align		4
.L_159:
        /*02a0*/ 	.byte	0x04, 0x11
        /*02a2*/ 	.short	(.L_161 - .L_160)
	.align		4
.L_160:
        /*02a4*/ 	.word	index@(_ZN2at6native18elementwise_kernelILi128ELi4EZNS0_22gpu_kernel_impl_nocastINS0_13BinaryFunctorIhhhZZZNS0_15binary_internal21div_trunc_kernel_cudaERNS_18TensorIteratorBaseEENKUlvE_clEvENKUlvE_clEvEUlhhE_EEEEvS6_RKT_EUliE_EEviT1_)
        /*02a8*/ 	.word	0x00000000


	//----- nvinfo : EIATTR_REGCOUNT
	.align		4
.L_161:
        /*02ac*/ 	.byte	0x04, 0x2f
        /*02ae*/ 	.short	(.L_163 - .L_162)
	.align		4
.L_162:
        /*02b0*/ 	.word	index@(_ZN2at6native27unrolled_elementwise_kernelINS0_13BinaryFunctorIhhhZZZNS0_15binary_internal21div_trunc_kernel_cudaERNS_18TensorIteratorBaseEENKUlvE_clEvENKUlvE_clEvEUlhhE_EESt5arrayIPcLm3EELi4E23TrivialOffsetCalculatorILi2EjESD_ILi1EjENS0_6memory12LoadWithCastILi2EEENSG_13StoreWithCastILi1EEEEEviT_T0_T2_T3_T4_T5_)
        /*02b4*/ 	.word	0x0000001f


	//----- nvinfo : EIATTR_FRAME_SIZE
	.align		4
.L_163:
        /*02b8*/ 	.byte	0x04, 0x11
        /*02ba*/ 	.short	(.L_165 - .L_164)
	.align		4
.L_164:
        /*02bc*/ 	.word	index@($__internal_43_$__cuda_sm20_div_u16)
        /*02c0*/ 	.word	0x00000000


	//----- nvinfo : EIATTR_FRAME_SIZE
	.align		4
.L_165:
        /*02c4*/ 	.byte	0x04, 0x11
        /*02c6*/ 	.short	(.L_167 - .L_166)
	.align		4
.L_166:
        /*02c8*/ 	.word	index@(_ZN2at6native27unrolled_elementwise_kernelINS0_13BinaryFunctorIhhhZZZNS0_15binary_internal21div_trunc_kernel_cudaERNS_18TensorIteratorBaseEENKUlvE_clEvENKUlvE_clEvEUlhhE_EESt5arrayIPcLm3EELi4E23TrivialOffsetCalculatorILi2EjESD_ILi1EjENS0_6memory12LoadWithCastILi2EEENSG_13StoreWithCastILi1EEEEEviT_T0_T2_T3_T4_T5_)
        /*02cc*/ 	.word	0x00000000


	//----- nvinfo : EIATTR_REGCOUNT
	.align		4
.L_167:
        /*02d0*/ 	.byte	0x04, 0x2f
        /*02d2*/ 	.short	(.L_169 - .L_168)
	.align		4
.L_168:
        /*02d4*/ 	.word	index@(_ZN2at6native18elementwise_kernelILi128ELi4EZNS0_15gpu_kernel_implINS0_13BinaryFunctorIhhhZZZNS0_15binary_internal21div_trunc_kernel_cudaERNS_18TensorIteratorBaseEENKUlvE_clEvENKUlvE_clEvEUlhhE_EEEEvS6_RKT_EUliE_EEviT1_)
        /*02d8*/ 	.word	0x0000001a


	//----- nvinfo : EIATTR_FRAME_SIZE
	.align		4
.L_169:
        /*02dc*/ 	.byte	0x04, 0x11
        /*02de*/ 	.short	(.L_171 - .L_170)
	.align		4
.L_170:
        /*02e0*/ 	.word	index@($__internal_42_$__cuda_sm20_div_u16)
        /*02e4*/ 	.word	0x00000000


	//----- nvinfo : EIATTR_FRAME_SIZE
	.align		4
.L_171:
        /*02e8*/ 	.byte	0x04, 0x11
        /*02ea*/ 	.short	(.L_173 - .L_172)
	.align		4
.L_172:
        /*02ec*/ 	.word	index@(_ZN2at6native18elementwise_kernelILi128ELi4EZNS0_15gpu_kernel_implINS0_13BinaryFunctorIhhhZZZNS0_15binary_internal21div_trunc_kernel_cudaERNS_18TensorIteratorBaseEENKUlvE_clEvENKUlvE_clEvEUlhhE_EEEEvS6_RKT_EUliE_EEviT1_)
        /*02f0*/ 	.word	0x00000000


	//----- nvinfo : EIATTR_REGCOUNT
	.align		4
.L_173:
        /*02f4*/ 	.byte	0x04, 0x2f
        /*02f6*/ 	.short	(.L_175 - .L_174)
	.align		4
.L_174:
        /*02f8*/ 	.word	index@(_ZN2at6native29vectorized_elementwise_kernelILi8ENS0_13AUnaryFunctorIaaaZZZNS0_15binary_internal21div_trunc_kernel_cudaERNS_18TensorIteratorBaseEENKUlvE_clEvENKUlvE0_clEvEUlaaE_EESt5arrayIPcLm2EEEEviT0_T1_)
        /*02fc*/ 	.word	0x00000020


	//----- nvinfo : EIATTR_FRAME_SIZE
	.align		4
.L_175:
        /*0300*/ 	.byte	0x04, 0x11
        /*0302*/ 	.short	(.L_177 - .L_176)
	.align		4
.L_176:
        /*0304*/ 	.word	index@(_ZN2at6native29vectorized_elementwise_kernelILi8ENS0_13AUnaryFunctorIaaaZZZNS0_15binary_internal21div_trunc_kernel_cudaERNS_18TensorIteratorBaseEENKUlvE_clEvENKUlvE0_clEvEUlaaE_EESt5arrayIPcLm2EEEEviT0_T1_)
        /*0308*/ 	.word	0x00000000


	//----- nvinfo : EIATTR_REGCOUNT
	.align		4
.L_177:
        /*030c*/ 	.byte	0x04, 0x2f
        /*030e*/ 	.short	(.L_179 - .L_178)
	.align		4
.L_178:
        /*0310*/ 	.word	index@(_ZN2at6native29vectorized_elementwise_kernelILi4ENS0_13AUnaryFunctorIaaaZZZNS0_15binary_internal21div_trunc_kernel_cudaERNS_18TensorIteratorBaseEENKUlvE_clEvENKUlvE0_clEvEUlaaE_EESt5arrayIPcLm2EEEEviT0_T1_)
        /*0314*/ 	.word	0x00000020


	//----- nvinfo : EIATTR_FRAME_SIZE
	.align		4
.L_179:
        /*0318*/ 	.byte	0x04, 0x11
        /*031a*/ 	.short	(.L_181 - .L_180)
	.align		4
.L_180:
        /*031c*/ 	.word	index@(_ZN2at6native29vectorized_elementwise_kernelILi4ENS0_13AUnaryFunctorIaaaZZZNS0_15binary_internal21div_trunc_kernel_cudaERNS_18TensorIteratorBaseEENKUlvE_clEvENKUlvE0_clEvEUlaaE_EESt5arrayIPcLm2EEEEviT0_T1_)
        /*0320*/ 	.word	0x00000000


	//----- nvinfo : EIATTR_REGCOUNT
	.align		4
.L_181:
        /*0324*/ 	.byte	0x04, 0x2f
        /*0326*/ 	.short	(.L_183 - .L_182)
	.align		4
.L_182:
        /*0328*/ 	.word	index@(_ZN2at6native29vectorized_elementwise_kernelILi2ENS0_13AUnaryFunctorIaaaZZZNS0_15binary_internal21div_trunc_kernel_cudaERNS_18TensorIteratorBaseEENKUlvE_clEvENKUlvE0_clEvEUlaaE_EESt5arrayIPcLm2EEEEviT0_T1_)
        /*032c*/ 	.word	0x0000001f


	//----- nvinfo : EIATTR_FRAME_SIZE
	.align		4
.L_183:
        /*0330*/ 	.byte	0x04, 0x11
        /*0332*/ 	.short	(.L_185 - .L_184)
	.align		4
.L_184:
        /*0334*/ 	.word	index@(_ZN2at6native29vectorized_elementwise_kernelILi2ENS0_13AUnaryFunctorIaaaZZZNS0_15binary_internal21div_trunc_kernel_cudaERNS_18TensorIteratorBaseEENKUlvE_clEvENKUlvE0_clEvEUlaaE_EESt5arrayIPcLm2EEEEviT0_T1_)
        /*0338*/ 	.word	0x00000000


	//----- nvinfo : EIATTR_REGCOUNT
	.align		4
.L_185:
        /*033c*/ 	.byte	0x04, 0x2f
        /*033e*/ 	.short	(.L_187 - .L_186)
	.align		4
.L_186:
        /*0340*/ 	.word	index@(_ZN2at6native27unrolled_elementwise_kernelINS0_13AUnaryFunctorIaaaZZZNS0_15binary_internal21div_trunc_kernel_cudaERNS_18TensorIteratorBaseEENKUlvE_clEvENKUlvE0_clEvEUlaaE_EESt5arrayIPcLm2EELi4E23TrivialOffsetCalculatorILi1EjESE_NS0_6memory15LoadWithoutCastENSF_16StoreWithoutCastEEEviT_T0_T2_T3_T4_T5_)
        /*0344*/ 	.word	0x00000018


	//----- nvinfo : EIATTR_FRAME_SIZE
	.align		4
.L_187:
        /*0348*/ 	.byte	0x04, 0x11
        /*034a*/ 	.short	(.L_189 - .L_188)
	.align		4
.L_188:
        /*034c*/ 	.word	index@(_ZN2at6native27unrolled_elementwise_kernelINS0_13AUnaryFunctorIaaaZZZNS0_15binary_internal21div_trunc_kernel_cudaERNS_18TensorIteratorBaseEENKUlvE_clEvENKUlvE0_clEvEUlaaE_EESt5arrayIPcLm2EELi4E23TrivialOffsetCalculatorILi1EjESE_NS0_6memory15LoadWithoutCastENSF_16StoreWithoutCastEEEviT_T0_T2_T3_T4_T5_)
        /*0350*/ 	.word	0x00000000


	//----- nvinfo : EIATTR_REGCOUNT
	.align		4
.L_189:
        /*0354*/ 	.byte	0x04, 0x2f
        /*0356*/ 	.short	(.L_191 - .L_190)
	.align		4
.L_190:
        /*0358*/ 	.word	index@(_ZN2at6native18elementwise_kernelILi128ELi4EZNS0_22gpu_kernel_impl_nocastINS0_13AUnaryFunctorIaaaZZZNS0_15binary_internal21div_trunc_kernel_cudaERNS_18TensorIteratorBaseEENKUlvE_clEvENKUlvE0_clEvEUlaaE_EEEEvS6_RKT_EUliE_EEviT1_)
        /*035c*/ 	.word	0x00000012


	//----- nvinfo : EIATTR_FRAME_SIZE
	.align		4
.L_191:
        /*0360*/ 	.byte	0x04, 0x11
        /*0362*/ 	.short	(.L_193 - .L_192)
	.align		4
.L_192:
        /*0364*/ 	.word	index@(_ZN2at6native18elementwise_kernelILi128ELi4EZNS0_22gpu_kernel_impl_nocastINS0_13AUnaryFunctorIaaaZZZNS0_15binary_internal21div_trunc_kernel_cudaERNS_18TensorIteratorBaseEENKUlvE_clEvENKUlvE0_clEvEUlaaE_EEEEvS6_RKT_EUliE_EEviT1_)
        /*0368*/ 	.word	0x00000000


	//----- nvinfo : EIATTR_REGCOUNT
	.align		4
.L_193:
        /*036c*/ 	.byte	0x04, 0x2f
        /*036e*/ 	.short	(.L_195 - .L_194)
	.align		4
.L_194:
        /*0370*/ 	.word	index@(_ZN2at6native27unrolled_elementwise_kernelINS0_13AUnaryFunctorIaaaZZZNS0_15binary_internal21div_trunc_kernel_cudaERNS_18TensorIteratorBaseEENKUlvE_clEvENKUlvE0_clEvEUlaaE_EESt5arrayIPcLm2EELi4E23TrivialOffsetCalculatorILi1EjESE_NS0_6memory12LoadWithCastILi1EEENSF_13StoreWithCastILi1EEEEEviT_T0_T2_T3_T4_T5_)
        /*0374*/ 	.word	0x0000001d


	//----- nvinfo : EIATTR_FRAME_SIZE
	.align		4
.L_195:
        /*0378*/ 	.byte	0x04, 0x11
        /*037a*/ 	.short	(.L_197 - .L_196)
	.align		4
.L_196:
        /*037c*/ 	.word	index@(_ZN2at6native27unrolled_elementwise_kernelINS0_13AUnaryFunctorIaaaZZZNS0_15binary_internal21div_trunc_kernel_cudaERNS_18TensorIteratorBaseEENKUlvE_clEvENKUlvE0_clEvEUlaaE_EESt5arrayIPcLm2EELi4E23TrivialOffsetCalculatorILi1EjESE_NS0_6memory12LoadWithCastILi1EEENSF_13StoreWithCastILi1EEEEEviT_T0_T2_T3_T4_T5_)
        /*0380*/ 	.word	0x00000000


	//----- nvinfo : EIATTR_REGCOUNT
	.align		4
.L_197:
        /*0384*/ 	.byte	0x04, 0x2f
        /*0386*/ 	.short	(.L_199 - .L_198)
	.align		4
.L_198:
        /*0388*/ 	.word	index@(_ZN2at6native18elementwise_kernelILi128ELi4EZNS0_15gpu_kernel_implINS0_13AUnaryFunctorIaaaZZZNS0_15binary_internal21div_trunc_kernel_cudaERNS_18TensorIteratorBaseEENKUlvE_clEvENKUlvE0_clEvEUlaaE_EEEEvS6_RKT_EUliE_EEviT1_)
        /*038c*/ 	.word	0x0000001a


	//----- nvinfo : EIATTR_FRAME_SIZE
	.align		4
.L_199:
        /*0390*/ 	.byte	0x04, 0x11
        /*0392*/ 	.short	(.L_201 - .L_200)
	.align		4
.L_200:
        /*0394*/ 	.word	index@(_ZN2at6native18elementwise_kernelILi128ELi4EZNS0_15gpu_kernel_implINS0_13AUnaryFunctorIaaaZZZNS0_15binary_internal21div_trunc_kernel_cudaERNS_18TensorIteratorBaseEENKUlvE_clEvENKUlvE0_clEvEUlaaE_EEEEvS6_RKT_EUliE_EEviT1_)
        /*0398*/ 	.word	0x00000000


	//----- nvinfo : EIATTR_REGCOUNT
	.align		4
.L_201:
        /*039c*/ 	.byte	0x04, 0x2f
        /*039e*/ 	.short	(.L_203 - .L_202)
	.align		4
.L_202:
        /*03a0*/ 	.word	index@(_ZN2at6native29vectorized_elementwise_kernelILi8ENS0_13BUnaryFunctorIaaaZZZNS0_15binary_internal21div_trunc_kernel_cudaERNS_18TensorIteratorBaseEENKUlvE_clEvENKUlvE0_clEvEUlaaE_EESt5arrayIPcLm2EEEEviT0_T1_)
        /*03a4*/ 	.word	0x00000020


	//----- nvinfo : EIATTR_FRAME_SIZE
	.align		4
.L_203:
        /*03a8*/ 	.byte	0x04, 0x11
        /*03aa*/ 	.short	(.L_205 - .L_204)
	.align		4
.L_204:
        /*03ac*/ 	.word	index@(_ZN2at6native29vectorized_elementwise_kernelILi8ENS0_13BUnaryFunctorIaaaZZZNS0_15binary_internal21div_trunc_kernel_cudaERNS_18TensorIteratorBaseEENKUlvE_clEvENKUlvE0_clEvEUlaaE_EESt5arrayIPcLm2EEEEviT0_T1_)
        /*03b0*/ 	.word	0x00000000


	//----- nvinfo : EIATTR_REGCOUNT
	.align		4
.L_205:
        /*03b4*/ 	.byte	0x04, 0x2f
        /*03b6*/ 	.short	(.L_207 - .L_206)
	.align		4
.L_206:
        /*03b8*/ 	.word	index@(_ZN2at6native29vectorized_elementwise_kernelILi4ENS0_13BUnaryFunctorIaaaZZZNS0_15binary_internal21div_trunc_kernel_cudaERNS_18TensorIteratorBaseEENKUlvE_clEvENKUlvE0_clEvEUlaaE_EESt5arrayIPcLm2EEEEviT0_T1_)
        /*03bc*/ 	.word	0x0000001e


	//----- nvinfo : EIATTR_FRAME_SIZE
	.align		4
.L_207:
        /*03c0*/ 	.byte	0x04, 0x11
        /*03c2*/ 	.short	(.L_209 - .L_208)
	.align		4
.L_208:
        /*03c4*/ 	.word	index@(_ZN2at6native29vectorized_elementwise_kernelILi4ENS0_13BUnaryFunctorIaaaZZZNS0_15binary_internal21div_trunc_kernel_cudaERNS_18TensorIteratorBaseEENKUlvE_clEvENKUlvE0_clEvEUlaaE_EESt5arrayIPcLm2EEEEviT0_T1_)
        /*03c8*/ 	.word	0x00000000


	//----- nvinfo : EIATTR_REGCOUNT
	.align		4
.L_209:
        /*03cc*/ 	.byte	0x04, 0x2f
        /*03ce*/ 	.short	(.L_211 - .L_210)
	.align		4
.L_210:
        /*03d0*/ 	.word	index@(_ZN2at6native29vectorized_elementwise_kernelILi2ENS0_13BUnaryFunctorIaaaZZZNS0_15binary_internal21div_trunc_kernel_cudaERNS_18TensorIteratorBaseEENKUlvE_clEvENKUlvE0_clEvEUlaaE_EESt5arrayIPcLm2EEEEviT0_T1_)
        /*03d4*/ 	.word	0x00000020


	//----- nvinfo : EIATTR_FRAME_SIZE
	.align		4
.L_211:
        /*03d8*/ 	.byte	0x04, 0x11
        /*03da*/ 	.short	(.L_213 - .L_212)
	.align		4
.L_212:
        /*03dc*/ 	.word	index@(_ZN2at6native29vectorized_elementwise_kernelILi2ENS0_13BUnaryFunctorIaaaZZZNS0_15binary_internal21div_trunc_kernel_cudaERNS_18TensorIteratorBaseEENKUlvE_clEvENKUlvE0_clEvEUlaaE_EESt5arrayIPcLm2EEEEviT0_T1_)
        /*03e0*/ 	.word	0x00000000


	//----- nvinfo : EIATTR_REGCOUNT
	.align		4
.L_213:
        /*03e4*/ 	.byte	0x04, 0x2f
        /*03e6*/ 	.short	(.L_215 - .L_214)
	.align		4
.L_214:
        /*03e8*/ 	.word	index@(_ZN2at6native27unrolled_elementwise_kernelINS0_13BUnaryFunctorIaaaZZZNS0_15binary_internal21div_trunc_kernel_cudaERNS_18TensorIteratorBaseEENKUlvE_clEvENKUlvE0_clEvEUlaaE_EESt5arrayIPcLm2EELi4E23TrivialOffsetCalculatorILi1EjESE_NS0_6memory15LoadWithoutCastENSF_16StoreWithoutCastEEEviT_T0_T2_T3_T4_T5_)
        /*03ec*/ 	.word	0x00000018


	//----- nvinfo : EIATTR_FRAME_SIZE
	.align		4
.L_215:
        /*03f0*/ 	.byte	0x04, 0x11
        /*03f2*/ 	.short	(.L_217 - .L_216)
	.align		4
.L_216:
        /*03f4*/ 	.word	index@(_ZN2at6native27unrolled_elementwise_kernelINS0_13BUnaryFunctorIaaaZZZNS0_15binary_internal21div_trunc_kernel_cudaERNS_18TensorIteratorBaseEENKUlvE_clEvENKUlvE0_clEvEUlaaE_EESt5arrayIPcLm2EELi4E23TrivialOffsetCalculatorILi1EjESE_NS0_6memory15LoadWithoutCastENSF_16StoreWithoutCastEEEviT_T0_T2_T3_T4_T5_)
        /*03f8*/ 	.word	0x00000000


	//----- nvinfo : EIATTR_REGCOUNT
	.align		4
.L_217:
        /*03fc*/ 	.byte	0x04, 0x2f
        /*03fe*/ 	.short	(.L_219 - .L_218)
	.align		4
.L_218:
        /*0400*/ 	.word	index@(_ZN2at6native18elementwise_kernelILi128ELi4EZNS0_22gpu_kernel_impl_nocastINS0_13BUnaryFunctorIaaaZZZNS0_15binary_internal21div_trunc_kernel_cudaERNS_18TensorIteratorBaseEENKUlvE_clEvENKUlvE0_clEvEUlaaE_EEEEvS6_RKT_EUliE_EEviT1_)
        /*0404*/ 	.word	0x00000012


	//----- nvinfo : EIATTR_FRAME_SIZE
	.align		4
.L_219:
        /*0408*/ 	.byte	0x04, 0x11
        /*040a*/ 	.short	(.L_221 - .L_220)
	.align		4
.L_220:
        /*040c*/ 	.word	index@(_ZN2at6native18elementwise_kernelILi128ELi4EZNS0_22gpu_kernel_impl_nocastINS0_13BUnaryFunctorIaaaZZZNS0_15binary_internal21div_trunc_kernel_cudaERNS_18TensorIteratorBaseEENKUlvE_clEvENKUlvE0_clEvEUlaaE_EEEEvS6_RKT_EUliE_EEviT1_)
        /*0410*/ 	.word	0x00000000


	//----- nvinfo : EIATTR_REGCOUNT
	.align		4
.L_221:
        /*0414*/ 	.byte	0x04, 0x2f
        /*0416*/ 	.short	(.L_223 - .L_222)
	.align		4
.L_222:
        /*0418*/ 	.word	index@(_ZN2at6native27unrolled_elementwise_kernelINS0_13BUnaryFunctorIaaaZZZNS0_15binary_internal21div_trunc_kernel_cudaERNS_18TensorIteratorBaseEENKUlvE_clEvENKUlvE0_clEvEUlaaE_EESt5arrayIPcLm2EELi4E23TrivialOffsetCalculatorILi1EjESE_NS0_6memory12LoadWithCastILi1EEENSF_13StoreWithCastILi1EEEEEviT_T0_T2_T3_T4_T5_)
        /*041c*/ 	.word	0x0000001d


	//----- nvinfo : EIATTR_FRAME_SIZE
	.align		4
.L_223:
        /*0420*/ 	.byte	0x04, 0x11
        /*0422*/ 	.short	(.L_225 - .L_224)
	.align		4
.L_224:
        /*0424*/ 	.word	index@(_ZN2at6native27unrolled_elementwise_kernelINS0_13BUnaryFunctorIaaaZZZNS0_15binary_internal21div_trunc_kernel_cudaERNS_18TensorIteratorBaseEENKUlvE_clEvENKUlvE0_clEvEUlaaE_EESt5arrayIPcLm2EELi4E23TrivialOffsetCalculatorILi1EjESE_NS0_6memory12LoadWithCastILi1EEENSF_13StoreWithCastILi1EEEEEviT_T0_T2_T3_T4_T5_)
        /*0428*/ 	.word	0x00000000


	//----- nvinfo : EIATTR_REGCOUNT
	.align		4
.L_225:
        /*042c*/ 	.byte	0x04, 0x2f
        /*042e*/ 	.short	(.L_227 - .L_226)
	.align		4
.L_226:
        /*0430*/ 	.word	index@(_ZN2at6native18elementwise_kernelILi128ELi4EZNS0_15gpu_kernel_implINS0_13BUnaryFunctorIaaaZZZNS0_15binary_internal21div_trunc_kernel_cudaERNS_18TensorIteratorBaseEENKUlvE_clEvENKUlvE0_clEvEUlaaE_EEEEvS6_RKT_EUliE_EEviT1_)
        /*0434*/ 	.word	0x0000001a


	//----- nvinfo : EIATTR_FRAME_SIZE
	.align		4
.L_227:
        /*0438*/ 	.byte	0x04, 0x11
        /*043a*/ 	.short	(.L_229 - .L_228)
	.align		4
.L_228:
        /*043c*/ 	.word	index@(_ZN2at6native18elementwise_kernelILi128ELi4EZNS0_15gpu_kernel_implINS0_13BUnaryFunctorIaaaZZZNS0_15binary_internal21div_trunc_kernel_cudaERNS_18TensorIteratorBaseEENKUlvE_clEvENKUlvE0_clEvEUlaaE_EEEEvS6_RKT_EUliE_EEviT1_)
        /*0440*/ 	.word	0x00000000


	//----- nvinfo : EIATTR_REGCOUNT
	.align		4
.L_229:
        /*0444*/ 	.byte	0x04, 0x2f
        /*0446*/ 	.short	(.L_231 - .L_230)
	.align		4
.L_230:
        /*0448*/ 	.word	index@(_ZN2at6native29vectorized_elementwise_kernelILi8ENS0_13BinaryFunctorIaaaZZZNS0_15binary_internal21div_trunc_kernel_cudaERNS_18TensorIteratorBaseEENKUlvE_clEvENKUlvE0_clEvEUlaaE_EESt5arrayIPcLm3EEEEviT0_T1_)
        /*044c*/ 	.word	0x00000020


	//----- nvinfo : EIATTR_FRAME_SIZE
	.align		4
.L_231:
        /*0450*/ 	.byte	0x04, 0x11
        /*0452*/ 	.short	(.L_233 - .L_232)
	.align		4
.L_232:
        /*0454*/ 	.word	index@(_ZN2at6native29vectorized_elementwise_kernelILi8ENS0_13BinaryFunctorIaaaZZZNS0_15binary_internal21div_trunc_kernel_cudaERNS_18TensorIteratorBaseEENKUlvE_clEvENKUlvE0_clEvEUlaaE_EESt5arrayIPcLm3EEEEviT0_T1_)
        /*0458*/ 	.word	0x00000000


	//----- nvinfo : EIATTR_REGCOUNT
	.align		4
.L_233:
        /*045c*/ 	.byte	0x04, 0x2f
        /*045e*/ 	.short	(.L_235 - .L_234)
	.align		4
.L_234:
        /*0460*/ 	.word	index@(_ZN2at6native29vectorized_elementwise_kernelILi4ENS0_13BinaryFunctorIaaaZZZNS0_15binary_internal21div_trunc_kernel_cudaERNS_18TensorIteratorBaseEENKUlvE_clEvENKUlvE0_clEvEUlaaE_EESt5arrayIPcLm3EEEEviT0_T1_)
        /*0464*/ 	.word	0x00000020


	//----- nvinfo : EIATTR_FRAME_SIZE
	.align		4
.L_235:
        /*0468*/ 	.byte	0x04, 0x11
        /*046a*/ 	.short	(.L_237 - .L_236)
	.align		4
.L_236:
        /*046c*/ 	.word	index@(_ZN2at6native29vectorized_elementwise_kernelILi4ENS0_13BinaryFunctorIaaaZZZNS0_15binary_internal21div_trunc_kernel_cudaERNS_18TensorIteratorBaseEENKUlvE_clEvENKUlvE0_clEvEUlaaE_EESt5arrayIPcLm3EEEEviT0_T1_)
        /*0470*/ 	.word	0x00000000


	//----- nvinfo : EIATTR_REGCOUNT
	.align		4
.L_237:
        /*0474*/ 	.byte	0x04, 0x2f
        /*0476*/ 	.short	(.L_239 - .L_238)
	.align		4
.L_238:
        /*0478*/ 	.word	index@(_ZN2at6native29vectorized_elementwise_kernelILi2ENS0_13BinaryFunctorIaaaZZZNS0_15binary_internal21div_trunc_kernel_cudaERNS_18TensorIteratorBaseEENKUlvE_clEvENKUlvE0_clEvEUlaaE_EESt5arrayIPcLm3EEEEviT0_T1_)
        /*047c*/ 	.word	0x00000020


	//----- nvinfo : EIATTR_FRAME_SIZE
	.align		4
.L_239:
        /*0480*/ 	.byte	0x04, 0x11
        /*0482*/ 	.short	(.L_241 - .L_240)
	.align		4
.L_240:
        /*0484*/ 	.word	index@(_ZN2at6native29vectorized_elementwise_kernelILi2ENS0_13BinaryFunctorIaaaZZZNS0_15binary_internal21div_trunc_kernel_cudaERNS_18TensorIteratorBaseEENKUlvE_clEvENKUlvE0_clEvEUlaaE_EESt5arrayIPcLm3EEEEviT0_T1_)
        /*0488*/ 	.word	0x00000000


	//----- nvinfo : EIATTR_REGCOUNT
	.align		4
.L_241:
        /*048c*/ 	.byte	0x04, 0x2f
        /*048e*/ 	.short	(.L_243 - .L_242)
	.align		4
.L_242:
        /*0490*/ 	.word	index@(_ZN2at6native27unrolled_elementwise_kernelINS0_13BinaryFunctorIaaaZZZNS0_15binary_internal21div_trunc_kernel_cudaERNS_18TensorIteratorBaseEENKUlvE_clEvENKUlvE0_clEvEUlaaE_EESt5arrayIPcLm3EELi4E23TrivialOffsetCalculatorILi2EjESD_ILi1EjENS0_6memory15LoadWithoutCastENSG_16StoreWithoutCastEEEviT_T0_T2_T3_T4_T5_)
        /*0494*/ 	.word	0x0000001b


	//----- nvinfo : EIATTR_FRAME_SIZE
	.align		4
.L_243:
        /*0498*/ 	.byte	0x04, 0x11
        /*049a*/ 	.short	(.L_245 - .L_244)
	.align		4
.L_244:
        /*049c*/ 	.word	index@(_ZN2at6native27unrolled_elementwise_kernelINS0_13BinaryFunctorIaaaZZZNS0_15binary_internal21div_trunc_kernel_cudaERNS_18TensorIteratorBaseEENKUlvE_clEvENKUlvE0_clEvEUlaaE_EESt5arrayIPcLm3EELi4E23TrivialOffsetCalculatorILi2EjESD_ILi1EjENS0_6memory15LoadWithoutCastENSG_16StoreWithoutCastEEEviT_T0_T2_T3_T4_T5_)
        /*04a0*/ 	.word	0x00000000


	//----- nvinfo : EIATTR_REGCOUNT
	.align		4
.L_245:
        /*04a4*/ 	.byte	0x04, 0x2f
        /*04a6*/ 	.short	(.L_247 - .L_246)
	.align		4
.L_246:
        /*04a8*/ 	.word	index@(_ZN2at6native18elementwise_kernelILi128ELi4EZNS0_22gpu_kernel_impl_nocastINS0_13BinaryFunctorIaaaZZZNS0_15binary_internal21div_trunc_kernel_cudaERNS_18TensorIteratorBaseEENKUlvE_clEvENKUlvE0_clEvEUlaaE_EEEEvS6_RKT_EUliE_EEviT1_)
        /*04ac*/ 	.word	0x00000012


	//----- nvinfo : EIATTR_FRAME_SIZE
	.align		4
.L_247:
        /*04b0*/ 	.byte	0x04, 0x11
        /*04b2*/ 	.short	(.L_249 - .L_248)
	.align		4
.L_248:
        /*04b4*/ 	.word	index@(_ZN2at6native18elementwise_kernelILi128ELi4EZNS0_22gpu_kernel_impl_nocastINS0_13BinaryFunctorIaaaZZZNS0_15binary_internal21div_trunc_kernel_cudaERNS_18TensorIteratorBaseEENKUlvE_clEvENKUlvE0_clEvEUlaaE_EEEEvS6_RKT_EUliE_EEviT1_)
        /*04b8*/ 	.word	0x00000000


	//----- nvinfo : EIATTR_REGCOUNT
	.align		4
.L_249:
        /*04bc*/ 	.byte	0x04, 0x2f
        /*04be*/ 	.short	(.L_251 - .L_250)
	.align		4
.L_250:
        /*04c0*/ 	.word	index@(_ZN2at6native27unrolled_elementwise_kernelINS0_13BinaryFunctorIaaaZZZNS0_15binary_internal21div_trunc_kernel_cudaERNS_18TensorIteratorBaseEENKUlvE_clEvENKUlvE0_clEvEUlaaE_EESt5arrayIPcLm3EELi4E23TrivialOffsetCalculatorILi2EjESD_ILi1EjENS0_6memory12LoadWithCastILi2EEENSG_13StoreWithCastILi1EEEEEviT_T0_T2_T3_T4_T5_)
        /*04c4*/ 	.word	0x00000020


	//----- nvinfo : EIATTR_FRAME_SIZE
	.align		4
.L_251:
        /*04c8*/ 	.byte	0x04, 0x11
        /*04ca*/ 	.short	(.L_253 - .L_252)
	.align		4
.L_252:
        /*04cc*/ 	.word	index@(_ZN2at6native27unrolled_elementwise_kernelINS0_13BinaryFunctorIaaaZZZNS0_15binary_internal21div_trunc_kernel_cudaERNS_18TensorIteratorBaseEENKUlvE_clEvENKUlvE0_clEvEUlaaE_EESt5arrayIPcLm3EELi4E23TrivialOffsetCalculatorILi2EjESD_ILi1EjENS0_6memory12LoadWithCastILi2EEENSG_13StoreWithCastILi1EEEEEviT_T0_T2_T3_T4_T5_)
        /*04d0*/ 	.word	0x00000000


	//----- nvinfo : EIATTR_REGCOUNT
	.align		4
.L_253:
        /*04d4*/ 	.byte	0x04, 0x2f
        /*04d6*/ 	.short	(.L_255 - .L_254)
	.align		4
.L_254:
        /*04d8*/ 	.word	index@(_ZN2at6native18elementwise_kernelILi128ELi4EZNS0_15gpu_kernel_implINS0_13BinaryFunctorIaaaZZZNS0_15binary_internal21div_trunc_kernel_cudaERNS_18TensorIteratorBaseEENKUlvE_clEvENKUlvE0_clEvEUlaaE_EEEEvS6_RKT_EUliE_EEviT1_)
        /*04dc*/ 	.word	0x0000001a


	//----- nvinfo : EIATTR_FRAME_SIZE
	.align		4
.L_255:
        /*04e0*/ 	.byte	0x04, 0x11
        /*04e2*/ 	.short	(.L_257 - .L_256)
	.align		4
.L_256:
        /*04e4*/ 	.word	index@(_ZN2at6native18elementwise_kernelILi128ELi4EZNS0_15gpu_kernel_implINS0_13BinaryFunctorIaaaZZZNS0_15binary_internal21div_trunc_kernel_cudaERNS_18TensorIteratorBaseEENKUlvE_clEvENKUlvE0_clEvEUlaaE_EEEEvS6_RKT_EUliE_EEviT1_)
        /*04e8*/ 	.word	0x00000000


	//----- nvinfo : EIATTR_REGCOUNT
	.align		4
.L_257:
        /*04ec*/ 	.byte	0x04, 0x2f
        /*04ee*/ 	.short	(.L_259 - .L_258)
	.align		4
.L_258:
        /*04f0*/ 	.word	index@(_ZN2at6native29vectorized_elementwise_kernelILi8ENS0_13AUnaryFunctorIiiiZZZNS0_15binary_internal21div_trunc_kernel_cudaERNS_18TensorIteratorBaseEENKUlvE_clEvENKUlvE1_clEvEUliiE_EESt5arrayIPcLm2EEEEviT0_T1_)
        /*04f4*/ 	.word	0x00000020


	//----- nvinfo : EIATTR_FRAME_SIZE
	.align		4
.L_259:
        /*04f8*/ 	.byte	0x04, 0x11
        /*04fa*/ 	.short	(.L_261 - .L_260)
	.align		4
.L_260:
        /*04fc*/ 	.word	index@(_ZN2at6native29vectorized_elementwise_kernelILi8ENS0_13AUnaryFunctorIiiiZZZNS0_15binary_internal21div_trunc_kernel_cudaERNS_18TensorIteratorBaseEENKUlvE_clEvENKUlvE1_clEvEUliiE_EESt5arrayIPcLm2EEEEviT0_T1_)
        /*0500*/ 	.word	0x00000000


	//----- nvinfo : EIATTR_REGCOUNT
	.align		4
.L_261:
        /*0504*/ 	.byte	0x04, 0x2f
        /*0506*/ 	.short	(.L_263 - .L_262)
	.align		4
.L_262:
        /*0508*/ 	.word	index@(_ZN2at6native29vectorized_elementwise_kernelILi4ENS0_13AUnaryFunctorIiiiZZZNS0_15binary_internal21div_trunc_kernel_cudaERNS_18TensorIteratorBaseEENKUlvE_clEvENKUlvE1_clEvEUliiE_EESt5arrayIPcLm2EEEEviT0_T1_)
        /*050c*/ 	.word	0x00000020


	//----- nvinfo : EIATTR_FRAME_SIZE
	.align		4
.L_263:
        /*0510*/ 	.byte	0x04, 0x11
        /*0512*/ 	.short	(.L_265 - .L_264)
	.align		4
.L_264:
        /*0514*/ 	.word	index@(_ZN2at6native29vectorized_elementwise_kernelILi4ENS0_13AUnaryFunctorIiiiZZZNS0_15binary_internal21div_trunc_kernel_cudaERNS_18TensorIteratorBaseEENKUlvE_clEvENKUlvE1_clEvEUliiE_EESt5arrayIPcLm2EEEEviT0_T1_)
        /*0518*/ 	.word	0x00000000


	//----- nvinfo : EIATTR_REGCOUNT
	.align		4
.L_265:
        /*051c*/ 	.byte	0x04, 0x2f
        /*051e*/ 	.short	(.L_267 - .L_266)
	.align		4
.L_266:
        /*0520*/ 	.word	index@(_ZN2at6native29vectorized_elementwise_kernelILi2ENS0_13AUnaryFunctorIiiiZZZNS0_15binary_internal21div_trunc_kernel_cudaERNS_18TensorIteratorBaseEENKUlvE_clEvENKUlvE1_clEvEUliiE_EESt5arrayIPcLm2EEEEviT0_T1_)
        /*0524*/ 	.word	0x0000001f


	//----- nvinfo : EIATTR_FRAME_SIZE
	.align		4
.L_267:
        /*0528*/ 	.byte	0x04, 0x11
        /*052a*/ 	.short	(.L_269 - .L_268)
	.align		4
.L_268:
        /*052c*/ 	.word	index@(_ZN2at6native29vectorized_elementwise_kernelILi2ENS0_13AUnaryFunctorIiiiZZZNS0_15binary_internal21div_trunc_kernel_cudaERNS_18TensorIteratorBaseEENKUlvE_clEvENKUlvE1_clEvEUliiE_EESt5arrayIPcLm2EEEEviT0_T1_)
        /*0530*/ 	.word	0x00000000


	//----- nvinfo : EIATTR_REGCOUNT
	.align		4
.L_269:
        /*0534*/ 	.byte	0x04, 0x2f
        /*0536*/ 	.short	(.L_271 - .L_270)
	.align		4
.L_270:
        /*0538*/ 	.word	index@(_ZN2at6native27unrolled_elementwise_kernelINS0_13AUnaryFunctorIiiiZZZNS0_15binary_internal21div_trunc_kernel_cudaERNS_18TensorIteratorBaseEENKUlvE_clEvENKUlvE1_clEvEUliiE_EESt5arrayIPcLm2EELi4E23TrivialOffsetCalculatorILi1EjESE_NS0_6memory15LoadWithoutCastENSF_16StoreWithoutCastEEEviT_T0_T2_T3_T4_T5_)
        /*053c*/ 	.word	0x00000018


	//----- nvinfo : EIATTR_FRAME_SIZE
	.align		4
.L_271:
        /*0540*/ 	.byte	0x04, 0x11
        /*0542*/ 	.short	(.L_273 - .L_272)
	.align		4
.L_272:
        /*0544*/ 	.word	index@(_ZN2at6native27unrolled_elementwise_kernelINS0_13AUnaryFunctorIiiiZZZNS0_15binary_internal21div_trunc_kernel_cudaERNS_18TensorIteratorBaseEENKUlvE_clEvENKUlvE1_clEvEUliiE_EESt5arrayIPcLm2EELi4E23TrivialOffsetCalculatorILi1EjESE_NS0_6memory15LoadWithoutCastENSF_16StoreWithoutCastEEEviT_T0_T2_T3_T4_T5_)
        /*0548*/ 	.word	0x00000000


	//----- nvinfo : EIATTR_REGCOUNT
	.align		4
.L_273:
        /*054c*/ 	.byte	0x04, 0x2f
        /*054e*/ 	.short	(.L_275 - .L_274)
	.align		4
.L_274:
        /*0550*/ 	.word	index@(_ZN2at6native18elementwise_kernelILi128ELi2EZNS0_22gpu_kernel_impl_nocastINS0_13AUnaryFunctorIiiiZZZNS0_15binary_internal21div_trunc_kernel_cudaERNS_18TensorIteratorBaseEENKUlvE_clEvENKUlvE1_clEvEUliiE_EEEEvS6_RKT_EUliE_EEviT1_)
        /*0554*/ 	.word	0x00000012


	//----- nvinfo : EIATTR_FRAME_SIZE
	.align		4
.L_275:
        /*0558*/ 	.byte	0x04, 0x11
        /*055a*/ 	.short	(.L_277 - .L_276)
	.align		4
.L_276:
        /*055c*/ 	.word	index@(_ZN2at6native18elementwise_kernelILi128ELi2EZNS0_22gpu_kernel_impl_nocastINS0_13AUnaryFunctorIiiiZZZNS0_15binary_internal21div_trunc_kernel_cudaERNS_18TensorIteratorBaseEENKUlvE_clEvENKUlvE1_clEvEUliiE_EEEEvS6_RKT_EUliE_EEviT1_)
        /*0560*/ 	.word	0x00000000


	//----- nvinfo : EIATTR_REGCOUNT
	.align		4
.L_277:
        /*0564*/ 	.byte	0x04, 0x2f
        /*0566*/ 	.short	(.L_279 - .L_278)
	.align		4
.L_278:
        /*0568*/ 	.word	index@(_ZN2at6native27unrolled_elementwise_kernelINS0_13AUnaryFunctorIiiiZZZNS0_15binary_internal21div_trunc_kernel_cudaERNS_18TensorIteratorBaseEENKUlvE_clEvENKUlvE1_clEvEUliiE_EESt5arrayIPcLm2EELi4E23TrivialOffsetCalculatorILi1EjESE_NS0_6memory12LoadWithCastILi1EEENSF_13StoreWithCastILi1EEEEEviT_T0_T2_T3_T4_T5_)
        /*056c*/ 	.word	0x0000001e


	//----- nvinfo : EIATTR_FRAME_SIZE
	.align		4
.L_279:
        /*0570*/ 	.byte	0x04, 0x11
        /*0572*/ 	.short	(.L_281 - .L_280)
	.align		4
.L_280:
        /*0574*/ 	.word	index@(_ZN2at6native27unrolled_elementwise_kernelINS0_13AUnaryFunctorIiiiZZZNS0_15binary_internal21div_trunc_kernel_cudaERNS_18TensorIteratorBaseEENKUlvE_clEvENKUlvE1_clEvEUliiE_EESt5arrayIPcLm2EELi4E23TrivialOffsetCalculatorILi1EjESE_NS0_6memory12LoadWithCastILi1EEENSF_13StoreWithCastILi1EEEEEviT_T0_T2_T3_T4_T5_)
        /*0578*/ 	.word	0x00000000


	//----- nvinfo : EIATTR_REGCOUNT
	.align		4
.L_281:
        /*057c*/ 	.byte	0x04, 0x2f
        /*057e*/ 	.short	(.L_283 - .L_282)
	.align		4
.L_282:
        /*0580*/ 	.word	index@(_ZN2at6native18elementwise_kernelILi128ELi4EZNS0_15gpu_kernel_implINS0_13AUnaryFunctorIiiiZZZNS0_15binary_internal21div_trunc_kernel_cudaERNS_18TensorIteratorBaseEENKUlvE_clEvENKUlvE1_clEvEUliiE_EEEEvS6_RKT_EUliE_EEviT1_)
        /*0584*/ 	.word	0x0000001a


	//----- nvinfo : EIATTR_FRAME_SIZE
	.align		4
.L_283:
        /*0588*/ 	.byte	0x04, 0x11
        /*058a*/ 	.short	(.L_285 - .L_284)
	.align		4
.L_284:
        /*058c*/ 	.word	index@(_ZN2at6native18elementwise_kernelILi128ELi4EZNS0_15gpu_kernel_implINS0_13AUnaryFunctorIiiiZZZNS0_15binary_internal21div_trunc_kernel_cudaERNS_18TensorIteratorBaseEENKUlvE_clEvENKUlvE1_clEvEUliiE_EEEEvS6_RKT_EUliE_EEviT1_)
        /*0590*/ 	.word	0x00000000


	//----- nvinfo : EIATTR_REGCOUNT
	.align		4
.L_285:
        /*0594*/ 	.byte	0x04, 0x2f
        /*0596*/ 	.short	(.L_287 - .L_286)
	.align		4
.L_286:
        /*0598*/ 	.word	index@(_ZN2at6native29vectorized_elementwise_kernelILi8ENS0_13BUnaryFunctorIiiiZZZNS0_15binary_internal21div_trunc_kernel_cudaERNS_18TensorIteratorBaseEENKUlvE_clEvENKUlvE1_clEvEUliiE_EESt5arrayIPcLm2EEEEviT0_T1_)
        /*059c*/ 	.word	0x00000020


	//----- nvinfo : EIATTR_FRAME_SIZE
	.align		4
.L_287:
        /*05a0*/ 	.byte	0x04, 0x11
        /*05a2*/ 	.short	(.L_289 - .L_288)
	.align		4
.L_288:
        /*05a4*/ 	.word	index@(_ZN2at6native29vectorized_elementwise_kernelILi8ENS0_13BUnaryFunctorIiiiZZZNS0_15binary_internal21div_trunc_kernel_cudaERNS_18TensorIteratorBaseEENKUlvE_clEvENKUlvE1_clEvEUliiE_EESt5arrayIPcLm2EEEEviT0_T1_)
        /*05a8*/ 	.word	0x00000000


	//----- nvinfo : EIATTR_REGCOUNT
	.align		4
.L_289:
        /*05ac*/ 	.byte	0x04, 0x2f
        /*05ae*/ 	.short	(.L_291 - .L_290)
	.align		4
.L_290:
        /*05b0*/ 	.word	index@(_ZN2at6native29vectorized_elementwise_kernelILi4ENS0_13BUnaryFunctorIiiiZZZNS0_15binary_internal21div_trunc_kernel_cudaERNS_18TensorIteratorBaseEENKUlvE_clEvENKUlvE1_clEvEUliiE_EESt5arrayIPcLm2EEEEviT0_T1_)
        /*05b4*/ 	.word	0x00000020


	//----- nvinfo : EIATTR_FRAME_SIZE
	.align		4
.L_291:
        /*05b8*/ 	.byte	0x04, 0x11
        /*05ba*/ 	.short	(.L_293 - .L_292)
	.align		4
.L_292:
        /*05bc*/ 	.word	index@(_ZN2at6native29vectorized_elementwise_kernelILi4ENS0_13BUnaryFunctorIiiiZZZNS0_15binary_internal21div_trunc_kernel_cudaERNS_18TensorIteratorBaseEENKUlvE_clEvENKUlvE1_clEvEUliiE_EESt5arrayIPcLm2EEEEviT0_T1_)
        /*05c0*/ 	.word	0x00000000


	//----- nvinfo : EIATTR_REGCOUNT
	.align		4
.L_293:
        /*05c4*/ 	.byte	0x04, 0x2f
        /*05c6*/ 	.short	(.L_295 - .L_294)
	.align		4
.L_294:
        /*05c8*/ 	.word	index@(_ZN2at6native29vectorized_elementwise_kernelILi2ENS0_13BUnaryFunctorIiiiZZZNS0_15binary_internal21div_trunc_kernel_cudaERNS_18TensorIteratorBaseEENKUlvE_clEvENKUlvE1_clEvEUliiE_EESt5arrayIPcLm2EEEEviT0_T1_)
        /*05cc*/ 	.word	0x0000001f


	//----- nvinfo : EIATTR_FRAME_SIZE
	.align		4
.L_295:
        /*05d0*/ 	.byte	0x04, 0x11
        /*05d2*/ 	.short	(.L_297 - .L_296)
	.align		4
.L_296:
        /*05d4*/ 	.word	index@(_ZN2at6native29vectorized_elementwise_kernelILi2ENS0_13BUnaryFunctorIiiiZZZNS0_15binary_internal21div_trunc_kernel_cudaERNS_18TensorIteratorBaseEENKUlvE_clEvENKUlvE1_clEvEUliiE_EESt5arrayIPcLm2EEEEviT0_T1_)
        /*05d8*/ 	.word	0x00000000


	//----- nvinfo : EIATTR_REGCOUNT
	.align		4
.L_297:
        /*05dc*/ 	.byte	0x04, 0x2f
        /*05de*/ 	.short	(.L_299 - .L_298)
	.align		4
.L_298:
        /*05e0*/ 	.word	index@(_ZN2at6native27unrolled_elementwise_kernelINS0_13BUnaryFunctorIiiiZZZNS0_15binary_internal21div_trunc_kernel_cudaERNS_18TensorIteratorBaseEENKUlvE_clEvENKUlvE1_clEvEUliiE_EESt5arrayIPcLm2EELi4E23TrivialOffsetCalculatorILi1EjESE_NS0_6memory15LoadWithoutCastENSF_16StoreWithoutCastEEEviT_T0_T2_T3_T4_T5_)
        /*05e4*/ 	.word	0x00000018


	//----- nvinfo : EIATTR_FRAME_SIZE
	.align		4
.L_299:
        /*05e8*/ 	.byte	0x04, 0x11
        /*05ea*/ 	.short	(.L_301 - .L_300)
	.align		4
.L_300:
        /*05ec*/ 	.word	index@(_ZN2at6native27unrolled_elementwise_kernelINS0_13BUnaryFunctorIiiiZZZNS0_15binary_internal21div_trunc_kernel_cudaERNS_18TensorIteratorBaseEENKUlvE_clEvENKUlvE1_clEvEUliiE_EESt5arrayIPcLm2EELi4E23TrivialOffsetCalculatorILi1EjESE_NS0_6memory15LoadWithoutCastENSF_16StoreWithoutCastEEEviT_T0_T2_T3_T4_T5_)
        /*05f0*/ 	.word	0x00000000


	//----- nvinfo : EIATTR_REGCOUNT
	.align		4
.L_301:
        /*05f4*/ 	.byte	0x04, 0x2f
        /*05f6*/ 	.short	(.L_303 - .L_302)
	.align		4
.L_302:
        /*05f8*/ 	.word	index@(_ZN2at6native18elementwise_kernelILi128ELi2EZNS0_22gpu_kernel_impl_nocastINS0_13BUnaryFunctorIiiiZZZNS0_15binary_internal21div_trunc_kernel_cudaERNS_18TensorIteratorBaseEENKUlvE_clEvENKUlvE1_clEvEUliiE_EEEEvS6_RKT_EUliE_EEviT1_)
        /*05fc*/ 	.word	0x00000012


	//----- nvinfo : EIATTR_FRAME_SIZE
	.align		4
.L_303:
        /*0600*/ 	.byte	0x04, 0x11
        /*0602*/ 	.short	(.L_305 - .L_304)
	.align		4
.L_304:
        /*0604*/ 	.word	index@(_ZN2at6native18elementwise_kernelILi128ELi2EZNS0_22gpu_kernel_impl_nocastINS0_13BUnaryFunctorIiiiZZZNS0_15binary_internal21div_trunc_kernel_cudaERNS_18TensorIteratorBaseEENKUlvE_clEvENKUlvE1_clEvEUliiE_EEEEvS6_RKT_EUliE_EEviT1_)
        /*0608*/ 	.word	0x00000000


	//----- nvinfo : EIATTR_REGCOUNT
	.align		4
.L_305:
        /*060c*/ 	.byte	0x04, 0x2f
        /*060e*/ 	.short	(.L_307 - .L_306)
	.align		4
.L_306:
        /*0610*/ 	.word	index@(_ZN2at6native27unrolled_elementwise_kernelINS0_13BUnaryFunctorIiiiZZZNS0_15binary_internal21div_trunc_kernel_cudaERNS_18TensorIteratorBaseEENKUlvE_clEvENKUlvE1_clEvEUliiE_EESt5arrayIPcLm2EELi4E23TrivialOffsetCalculatorILi1EjESE_NS0_6memory12LoadWithCastILi1EEENSF_13StoreWithCastILi1EEEEEviT_T0_T2_T3_T4_T5_)
        /*0614*/ 	.word	0x0000001e


	//----- nvinfo : EIATTR_FRAME_SIZE
	.align		4
.L_307:
        /*0618*/ 	.byte	0x04, 0x11
        /*061a*/ 	.short	(.L_309 - .L_308)
	.align		4
.L_308:
        /*061c*/ 	.word	index@(_ZN2at6native27unrolled_elementwise_kernelINS0_13BUnaryFunctorIiiiZZZNS0_15binary_internal21div_trunc_kernel_cudaERNS_18TensorIteratorBaseEENKUlvE_clEvENKUlvE1_clEvEUliiE_EESt5arrayIPcLm2EELi4E23TrivialOffsetCalculatorILi1EjESE_NS0_6memory12LoadWithCastILi1EEENSF_13StoreWithCastILi1EEEEEviT_T0_T2_T3_T4_T5_)
        /*0620*/ 	.word	0x00000000


	//----- nvinfo : EIATTR_REGCOUNT
	.align		4
.L_309:
        /*0624*/ 	.byte	0x04, 0x2f
        /*0626*/ 	.short	(.L_311 - .L_310)
	.align		4
.L_310:
        /*0628*/ 	.word	index@(_ZN2at6native18elementwise_kernelILi128ELi4EZNS0_15gpu_kernel_implINS0_13BUnaryFunctorIiiiZZZNS0_15binary_internal21div_trunc_kernel_cudaERNS_18TensorIteratorBaseEENKUlvE_clEvENKUlvE1_clEvEUliiE_EEEEvS6_RKT_EUliE_EEviT1_)
        /*062c*/ 	.word	0x0000001a


	//----- nvinfo : EIATTR_FRAME_SIZE
	.align		4
.L_311:
        /*0630*/ 	.byte	0x04, 0x11
        /*0632*/ 	.short	(.L_313 - .L_312)
	.align		4
.L_312:
        /*0634*/ 	.word	index@(_ZN2at6native18elementwise_kernelILi128ELi4EZNS0_15gpu_kernel_implINS0_13BUnaryFunctorIiiiZZZNS0_15binary_internal21div_trunc_kernel_cudaERNS_18TensorIteratorBaseEENKUlvE_clEvENKUlvE1_clEvEUliiE_EEEEvS6_RKT_EUliE_EEviT1_)
        /*0638*/ 	.word	0x00000000


	//----- nvinfo : EIATTR_REGCOUNT
	.align		4
.L_313:
        /*063c*/ 	.byte	0x04, 0x2f
        /*063e*/ 	.short	(.L_315 - .L_314)
	.align		4
.L_314:
        /*0640*/ 	.word	index@(_ZN2at6native29vectorized_elementwise_kernelILi8ENS0_13BinaryFunctorIiiiZZZNS0_15binary_internal21div_trunc_kernel_cudaERNS_18TensorIteratorBaseEENKUlvE_clEvENKUlvE1_clEvEUliiE_EESt5arrayIPcLm3EEEEviT0_T1_)
        /*0644*/ 	.word	0x00000020


	//----- nvinfo : EIATTR_FRAME_SIZE
	.align		4
.L_315:
        /*0648*/ 	.byte	0x04, 0x11
        /*064a*/ 	.short	(.L_317 - .L_316)
	.align		4
.L_316:
        /*064c*/ 	.word	index@(_ZN2at6native29vectorized_elementwise_kernelILi8ENS0_13BinaryFunctorIiiiZZZNS0_15binary_internal21div_trunc_kernel_cudaERNS_18TensorIteratorBaseEENKUlvE_clEvENKUlvE1_clEvEUliiE_EESt5arrayIPcLm3EEEEviT0_T1_)
        /*0650*/ 	.word	0x00000000


	//----- nvinfo : EIATTR_REGCOUNT
	.align		4
.L_317:
        /*0654*/ 	.byte	0x04, 0x2f
        /*0656*/ 	.short	(.L_319 - .L_318)
	.align		4
.L_318:
        /*0658*/ 	.word	index@(_ZN2at6native29vectorized_elementwise_kernelILi4ENS0_13BinaryFunctorIiiiZZZNS0_15binary_internal21div_trunc_kernel_cudaERNS_18TensorIteratorBaseEENKUlvE_clEvENKUlvE1_clEvEUliiE_EESt5arrayIPcLm3EEEEviT0_T1_)
        /*065c*/ 	.word	0x00000020


	//----- nvinfo : EIATTR_FRAME_SIZE
	.align		4
.L_319:
        /*0660*/ 	.byte	0x04, 0x11
        /*0662*/ 	.short	(.L_321 - .L_320)
	.align		4
.L_320:
        /*0664*/ 	.word	index@(_ZN2at6native29vectorized_elementwise_kernelILi4ENS0_13BinaryFunctorIiiiZZZNS0_15binary_internal21div_trunc_kernel_cudaERNS_18TensorIteratorBaseEENKUlvE_clEvENKUlvE1_clEvEUliiE_EESt5arrayIPcLm3EEEEviT0_T1_)
        /*0668*/ 	.word	0x00000000


	//----- nvinfo : EIATTR_REGCOUNT
	.align		4
.L_321:
        /*066c*/ 	.byte	0x04, 0x2f
        /*066e*/ 	.short	(.L_323 - .L_322)
	.align		4
.L_322:
        /*0670*/ 	.word	index@(_ZN2at6native29vectorized_elementwise_kernelILi2ENS0_13BinaryFunctorIiiiZZZNS0_15binary_internal21div_trunc_kernel_cudaERNS_18TensorIteratorBaseEENKUlvE_clEvENKUlvE1_clEvEUliiE_EESt5arrayIPcLm3EEEEviT0_T1_)
        /*0674*/ 	.word	0x00000020


	//----- nvinfo : EIATTR_FRAME_SIZE
	.align		4
.L_323:
        /*0678*/ 	.byte	0x04, 0x11
        /*067a*/ 	.short	(.L_325 - .L_324)
	.align		4
.L_324:
        /*067c*/ 	.word	index@(_ZN2at6native29vectorized_elementwise_kernelILi2ENS0_13BinaryFunctorIiiiZZZNS0_15binary_internal21div_trunc_kernel_cudaERNS_18TensorIteratorBaseEENKUlvE_clEvENKUlvE1_clEvEUliiE_EESt5arrayIPcLm3EEEEviT0_T1_)
        /*0680*/ 	.word	0x00000000


	//----- nvinfo : EIATTR_REGCOUNT
	.align		4
.L_325:
        /*0684*/ 	.byte	0x04, 0x2f
        /*0686*/ 	.short	(.L_327 - .L_326)
	.align		4
.L_326:
        /*0688*/ 	.word	index@(_ZN2at6native27unrolled_elementwise_kernelINS0_13BinaryFunctorIiiiZZZNS0_15binary_internal21div_trunc_kernel_cudaERNS_18TensorIteratorBaseEENKUlvE_clEvENKUlvE1_clEvEUliiE_EESt5arrayIPcLm3EELi4E23TrivialOffsetCalculatorILi2EjESD_ILi1EjENS0_6memory15LoadWithoutCastENSG_16StoreWithoutCastEEEviT_T0_T2_T3_T4_T5_)
        /*068c*/ 	.word	0x0000001e


	//----- nvinfo : EIATTR_FRAME_SIZE
	.align		4
.L_327:
        /*0690*/ 	.byte	0x04, 0x11
        /*0692*/ 	.short	(.L_329 - .L_328)
	.align		4
.L_328:
        /*0694*/ 	.word	index@(_ZN2at6native27unrolled_elementwise_kernelINS0_13BinaryFunctorIiiiZZZNS0_15binary_internal21div_trunc_kernel_cudaERNS_18TensorIteratorBaseEENKUlvE_clEvENKUlvE1_clEvEUliiE_EESt5arrayIPcLm3EELi4E23TrivialOffsetCalculatorILi2EjESD_ILi1EjENS0_6memory15LoadWithoutCastENSG_16StoreWithoutCastEEEviT_T0_T2_T3_T4_T5_)
        /*0698*/ 	.word	0x00000000


	//----- nvinfo : EIATTR_REGCOUNT
	.align		4
.L_329:
        /*069c*/ 	.byte	0x04, 0x2f
        /*069e*/ 	.short	(.L_331 - .L_330)
	.align		4
.L_330:
        /*06a0*/ 	.word	index@(_ZN2at6native18elementwise_kernelILi128ELi2EZNS0_22gpu_kernel_impl_nocastINS0_13BinaryFunctorIiiiZZZNS0_15binary_internal21div_trunc_kernel_cudaERNS_18TensorIteratorBaseEENKUlvE_clEvENKUlvE1_clEvEUliiE_EEEEvS6_RKT_EUliE_EEviT1_)
        /*06a4*/ 	.word	0x00000012


	//----- nvinfo : EIATTR_FRAME_SIZE
	.align		4
.L_331:
        /*06a8*/ 	.byte	0x04, 0x11
        /*06aa*/ 	.short	(.L_333 - .L_332)
	.align		4
.L_332:
        /*06ac*/ 	.word	index@(_ZN2at6native18elementwise_kernelILi128ELi2EZNS0_22gpu_kernel_impl_nocastINS0_13BinaryFunctorIiiiZZZNS0_15binary_internal21div_trunc_kernel_cudaERNS_18TensorIteratorBaseEENKUlvE_clEvENKUlvE1_clEvEUliiE_EEEEvS6_RKT_EUliE_EEviT1_)
        /*06b0*/ 	.word	0x00000000


	//----- nvinfo : EIATTR_REGCOUNT
	.align		4
.L_333:
        /*06b4*/ 	.byte	0x04, 0x2f
        /*06b6*/ 	.short	(.L_335 - .L_334)
	.align		4
.L_334:
        /*06b8*/ 	.word	index@(_ZN2at6native27unrolled_elementwise_kernelINS0_13BinaryFunctorIiiiZZZNS0_15binary_internal21div_trunc_kernel_cudaERNS_18TensorIteratorBaseEENKUlvE_clEvENKUlvE1_clEvEUliiE_EESt5arrayIPcLm3EELi4E23TrivialOffsetCalculatorILi2EjESD_ILi1EjENS0_6memory12LoadWithCastILi2EEENSG_13StoreWithCastILi1EEEEEviT_T0_T2_T3_T4_T5_)
        /*06bc*/ 	.word	0x00000020


	//----- nvinfo : EIATTR_FRAME_SIZE
	.align		4
.L_335:
        /*06c0*/ 	.byte	0x04, 0x11
        /*06c2*/ 	.short	(.L_337 - .L_336)
	.align		4
.L_336:
        /*06c4*/ 	.word	index@(_ZN2at6native27unrolled_elementwise_kernelINS0_13BinaryFunctorIiiiZZZNS0_15binary_internal21div_trunc_kernel_cudaERNS_18TensorIteratorBaseEENKUlvE_clEvENKUlvE1_clEvEUliiE_EESt5arrayIPcLm3EELi4E23TrivialOffsetCalculatorILi2EjESD_ILi1EjENS0_6memory12LoadWithCastILi2EEENSG_13StoreWithCastILi1EEEEEviT_T0_T2_T3_T4_T5_)
        /*06c8*/ 	.word	0x00000000


	//----- nvinfo : EIATTR_REGCOUNT
	.align		4
.L_337:
        /*06cc*/ 	.byte	0x04, 0x2f
        /*06ce*/ 	.short	(.L_339 - .L_338)
	.align		4
.L_338:
        /*06d0*/ 	.word	index@(_ZN2at6native18elementwise_kernelILi128ELi4EZNS0_15gpu_kernel_implINS0_13BinaryFunctorIiiiZZZNS0_15binary_internal21div_trunc_kernel_cudaERNS_18TensorIteratorBaseEENKUlvE_clEvENKUlvE1_clEvEUliiE_EEEEvS6_RKT_EUliE_EEviT1_)
        /*06d4*/ 	.word	0x0000001a


	//----- nvinfo : EIATTR_FRAME_SIZE
	.align		4
.L_339:
        /*06d8*/ 	.byte	0x04, 0x11
        /*06da*/ 	.short	(.L_341 - .L_340)
	.align		4
.L_340:
        /*06dc*/ 	.word	index@(_ZN2at6native18elementwise_kernelILi128ELi4EZNS0_15gpu_kernel_implINS0_13BinaryFunctorIiiiZZZNS0_15binary_internal21div_trunc_kernel_cudaERNS_18TensorIteratorBaseEENKUlvE_clEvENKUlvE1_clEvEUliiE_EEEEvS6_RKT_EUliE_EEviT1_)
        /*06e0*/ 	.word	0x00000000


	//----- nvinfo : EIATTR_REGCOUNT
	.align		4
.L_341:
        /*06e4*/ 	.byte	0x04, 0x2f
        /*06e6*/ 	.short	(.L_343 - .L_342)
	.align		4
.L_342:
        /*06e8*/ 	.word	index@(_ZN2at6native29vectorized_elementwise_kernelILi8ENS0_13AUnaryFunctorIlllZZZNS0_15binary_internal21div_trunc_kernel_cudaERNS_18TensorIteratorBaseEENKUlvE_clEvENKUlvE2_clEvEUlllE_EESt5arrayIPcLm2EEEEviT0_T1_)
        /*06ec*/ 	.word	0x00000026


	//----- nvinfo : EIATTR_FRAME_SIZE
	.align		4
.L_343:
        /*06f0*/ 	.byte	0x04, 0x11
        /*06f2*/ 	.short	(.L_345 - .L_344)
	.align		4
.L_344:
        /*06f4*/ 	.word	index@($__internal_41_$__cuda_sm20_div_s64)
        /*06f8*/ 	.word	0x00000000


	//----- nvinfo : EIATTR_FRAME_SIZE
	.align		4
.L_345:
        /*06fc*/ 	.byte	0x04, 0x11
        /*06fe*/ 	.short	(.L_347 - .L_346)
	.align		4
.L_346:
        /*0700*/ 	.word	index@(_ZN2at6native29vectorized_elementwise_kernelILi8ENS0_13AUnaryFunctorIlllZZZNS0_15binary_internal21div_trunc_kernel_cudaERNS_18TensorIteratorBaseEENKUlvE_clEvENKUlvE2_clEvEUlllE_EESt5arrayIPcLm2EEEEviT0_T1_)
        /*0704*/ 	.word	0x00000000


	//----- nvinfo : EIATTR_REGCOUNT
	.align		4
.L_347:
        /*0708*/ 	.byte	0x04, 0x2f
        /*070a*/ 	.short	(.L_349 - .L_348)
	.align		4
.L_348:
        /*070c*/ 	.word	index@(_ZN2at6native29vectorized_elementwise_kernelILi4ENS0_13AUnaryFunctorIlllZZZNS0_15binary_internal21div_trunc_kernel_cudaERNS_18TensorIteratorBaseEENKUlvE_clEvENKUlvE2_clEvEUlllE_EESt5arrayIPcLm2EEEEviT0_T1_)
        /*0710*/ 	.word	0x00000026


	//----- nvinfo : EIATTR_FRAME_SIZE
	.align		4
.L_349:
        /*0714*/ 	.byte	0x04, 0x11
        /*0716*/ 	.short	(.L_351 - .L_350)
	.align		4
.L_350:
        /*0718*/ 	.word	index@($__internal_40_$__cuda_sm20_div_s64)
        /*071c*/ 	.word	0x00000000


	//----- nvinfo : EIATTR_FRAME_SIZE
	.align		4
.L_351:
        /*0720*/ 	.byte	0x04, 0x11
        /*0722*/ 	.short	(.L_353 - .L_352)
	.align		4
.L_352:
        /*0724*/ 	.word	index@(_ZN2at6native29vectorized_elementwise_kernelILi4ENS0_13AUnaryFunctorIlllZZZNS0_15binary_internal21div_trunc_kernel_cudaERNS_18TensorIteratorBaseEENKUlvE_clEvENKUlvE2_clEvEUlllE_EESt5arrayIPcLm2EEEEviT0_T1_)
        /*0728*/ 	.word	0x00000000


	//----- nvinfo : EIATTR_REGCOUNT
	.align		4
.L_353:
        /*072c*/ 	.byte	0x04, 0x2f
        /*072e*/ 	.short	(.L_355 - .L_354)
	.align		4
.L_354:
        /*0730*/ 	.word	index@(_ZN2at6native29vectorized_elementwise_kernelILi2ENS0_13AUnaryFunctorIlllZZZNS0_15binary_internal21div_trunc_kernel_cudaERNS_18TensorIteratorBaseEENKUlvE_clEvENKUlvE2_clEvEUlllE_EESt5arrayIPcLm2EEEEviT0_T1_)
        /*0734*/ 	.word	0x00000026


	//----- nvinfo : EIATTR_FRAME_SIZE
	.align		4
.L_355:
        /*0738*/ 	.byte	0x04, 0x11
        /*073a*/ 	.short	(.L_357 - .L_356)
	.align		4
.L_356:
        /*073c*/ 	.word	index@($__internal_39_$__cuda_sm20_div_s64)
        /*0740*/ 	.word	0x00000000


	//----- nvinfo : EIATTR_FRAME_SIZE
	.align		4
.L_357:
        /*0744*/ 	.byte	0x04, 0x11
        /*0746*/ 	.short	(.L_359 - .L_358)
	.align		4
.L_358:
        /*0748*/ 	.word	index@(_ZN2at6native29vectorized_elementwise_kernelILi2ENS0_13AUnaryFunctorIlllZZZNS0_15binary_internal21div_trunc_kernel_cudaERNS_18TensorIteratorBaseEENKUlvE_clEvENKUlvE2_clEvEUlllE_EESt5arrayIPcLm2EEEEviT0_T1_)
        /*074c*/ 	.word	0x00000000


	//----- nvinfo : EIATTR_REGCOUNT
	.align		4
.L_359:
        /*0750*/ 	.byte	0x04, 0x2f
        /*0752*/ 	.short	(.L_361 - .L_360)
	.align		4
.L_360:
        /*0754*/ 	.word	index@(_ZN2at6native27unrolled_elementwise_kernelINS0_13AUnaryFunctorIlllZZZNS0_15binary_internal21div_trunc_kernel_cudaERNS_18TensorIteratorBaseEENKUlvE_clEvENKUlvE2_clEvEUlllE_EESt5arrayIPcLm2EELi4E23TrivialOffsetCalculatorILi1EjESE_NS0_6memory15LoadWithoutCastENSF_16StoreWithoutCastEEEviT_T0_T2_T3_T4_T5_)
        /*0758*/ 	.word	0x0000001e


	//----- nvinfo : EIATTR_FRAME_SIZE
	.align		4
.L_361:
        /*075c*/ 	.byte	0x04, 0x11
        /*075e*/ 	.short	(.L_363 - .L_362)
	.align		4
.L_362:
        /*0760*/ 	.word	index@($__internal_38_$__cuda_sm20_div_s64)
        /*0764*/ 	.word	0x00000000


	//----- nvinfo : EIATTR_FRAME_SIZE
	.align		4
.L_363:
        /*0768*/ 	.byte	0x04, 0x11
        /*076a*/ 	.short	(.L_365 - .L_364)
	.align		4
.L_364:
        /*076c*/ 	.word	index@(_ZN2at6native27unrolled_elementwise_kernelINS0_13AUnaryFunctorIlllZZZNS0_15binary_internal21div_trunc_kernel_cudaERNS_18TensorIteratorBaseEENKUlvE_clEvENKUlvE2_clEvEUlllE_EESt5arrayIPcLm2EELi4E23TrivialOffsetCalculatorILi1EjESE_NS0_6memory15LoadWithoutCastENSF_16StoreWithoutCastEEEviT_T0_T2_T3_T4_T5_)
        /*0770*/ 	.word	0x00000000


	//----- nvinfo : EIATTR_REGCOUNT
	.align		4
.L_365:
        /*0774*/ 	.byte	0x04, 0x2f
        /*0776*/ 	.short	(.L_367 - .L_366)
	.align		4
.L_366:
        /*0778*/ 	.word	index@(_ZN2at6native18elementwise_kernelILi128ELi2EZNS0_22gpu_kernel_impl_nocastINS0_13AUnaryFunctorIlllZZZNS0_15binary_internal21div_trunc_kernel_cudaERNS_18TensorIteratorBaseEENKUlvE_clEvENKUlvE2_clEvEUlllE_EEEEvS6_RKT_EUliE_EEviT1_)
        /*077c*/ 	.word	0x00000018


	//----- nvinfo : EIATTR_FRAME_SIZE
	.align		4
.L_367:
        /*0780*/ 	.byte	0x04, 0x11
        /*0782*/ 	.short	(.L_369 - .L_368)
	.align		4
.L_368:
        /*0784*/ 	.word	index@($__internal_37_$__cuda_sm20_div_s64)
        /*0788*/ 	.word	0x00000000


	//----- nvinfo : EIATTR_FRAME_SIZE
	.align		4
.L_369:
        /*078c*/ 	.byte	0x04, 0x11
        /*078e*/ 	.short	(.L_371 - .L_370)
	.align		4
.L_370:
        /*0790*/ 	.word	index@(_ZN2at6native18elementwise_kernelILi128ELi2EZNS0_22gpu_kernel_impl_nocastINS0_13AUnaryFunctorIlllZZZNS0_15binary_internal21div_trunc_kernel_cudaERNS_18TensorIteratorBaseEENKUlvE_clEvENKUlvE2_clEvEUlllE_EEEEvS6_RKT_EUliE_EEviT1_)
        /*0794*/ 	.word	0x00000000


	//----- nvinfo : EIATTR_REGCOUNT
	.align		4
.L_371:
        /*0798*/ 	.byte	0x04, 0x2f
        /*079a*/ 	.short	(.L_373 - .L_372)
	.align		4
.L_372:
        /*079c*/ 	.word	index@(_ZN2at6native27unrolled_elementwise_kernelINS0_13AUnaryFunctorIlllZZZNS0_15binary_internal21div_trunc_kernel_cudaERNS_18TensorIteratorBaseEENKUlvE_clEvENKUlvE2_clEvEUlllE_EESt5arrayIPcLm2EELi4E23TrivialOffsetCalculatorILi1EjESE_NS0_6memory12LoadWithCastILi1EEENSF_13StoreWithCastILi1EEEEEviT_T0_T2_T3_T4_T5_)
        /*07a0*/ 	.word	0x00000020


	//----- nvinfo : EIATTR_FRAME_SIZE
	.align		4
.L_373:
        /*07a4*/ 	.byte	0x04, 0x11
        /*07a6*/ 	.short	(.L_375 - .L_374)
	.align		4
.L_374:
        /*07a8*/ 	.word	index@($__internal_36_$__cuda_sm20_div_s64)
        /*07ac*/ 	.word	0x00000000


	//----- nvinfo : EIATTR_FRAME_SIZE
	.align		4
.L_375:
        /*07b0*/ 	.byte	0x04, 0x11
        /*07b2*/ 	.short	(.L_377 - .L_376)
	.align		4
.L_376:
        /*07b4*/ 	.word	index@(_ZN2at6native27unrolled_elementwise_kernelINS0_13AUnaryFunctorIlllZZZNS0_15binary_internal21div_trunc_kernel_cudaERNS_18TensorIteratorBaseEENKUlvE_clEvENKUlvE2_clEvEUlllE_EESt5arrayIPcLm2EELi4E23TrivialOffsetCalculatorILi1EjESE_NS0_6memory12LoadWithCastILi1EEENSF_13StoreWithCastILi1EEEEEviT_T0_T2_T3_T4_T5_)
        /*07b8*/ 	.word	0x00000000


	//----- nvinfo : EIATTR_REGCOUNT
	.align		4
.L_377:
        /*07bc*/ 	.byte	0x04, 0x2f
        /*07be*/ 	.short	(.L_379 - .L_378)
	.align		4
.L_378:
        /*07c0*/ 	.word	index@(_ZN2at6native18elementwise_kernelILi128ELi4EZNS0_15gpu_kernel_implINS0_13AUnaryFunctorIlllZZZNS0_15binary_internal21div_trunc_kernel_cudaERNS_18TensorIteratorBaseEENKUlvE_clEvENKUlvE2_clEvEUlllE_EEEEvS6_RKT_EUliE_EEviT1_)
        /*07c4*/ 	.word	0x0000001a


	//----- nvinfo : EIATTR_FRAME_SIZE
	.align		4
.L_379:
        /*07c8*/ 	.byte	0x04, 0x11
        /*07ca*/ 	.short	(.L_381 - .L_380)
	.align		4
.L_380:
        /*07cc*/ 	.word	index@($__internal_35_$__cuda_sm20_div_s64)
        /*07d0*/ 	.word	0x00000000


	//----- nvinfo : EIATTR_FRAME_SIZE
	.align		4
.L_381:
        /*07d4*/ 	.byte	0x04, 0x11
        /*07d6*/ 	.short	(.L_383 - .L_382)
	.align		4
.L_382:
        /*07d8*/ 	.word	index@(_ZN2at6native18elementwise_kernelILi128ELi4EZNS0_15gpu_kernel_implINS0_13AUnaryFunctorIlllZZZNS0_15binary_internal21div_trunc_kernel_cudaERNS_18TensorIteratorBaseEENKUlvE_clEvENKUlvE2_clEvEUlllE_EEEEvS6_RKT_EUliE_EEviT1_)
        /*07dc*/ 	.word	0x00000000


	//----- nvinfo : EIATTR_REGCOUNT
	.align		4
.L_383:
        /*07e0*/ 	.byte	0x04, 0x2f
        /*07e2*/ 	.short	(.L_385 - .L_384)
	.align		4
.L_384:
        /*07e4*/ 	.word	index@(_ZN2at6native29vectorized_elementwise_kernelILi8ENS0_13BUnaryFunctorIlllZZZNS0_15binary_internal21div_trunc_kernel_cudaERNS_18TensorIteratorBaseEENKUlvE_clEvENKUlvE2_clEvEUlllE_EESt5arrayIPcLm2EEEEviT0_T1_)
        /*07e8*/ 	.word	0x00000026


	//----- nvinfo : EIATTR_FRAME_SIZE
	.align		4
.L_385:
        /*07ec*/ 	.byte	0x04, 0x11
        /*07ee*/ 	.short	(.L_387 - .L_386)
	.align		4
.L_386:
        /*07f0*/ 	.word	index@($__internal_34_$__cuda_sm20_div_s64)
        /*07f4*/ 	.word	0x00000000


	//----- nvinfo : EIATTR_FRAME_SIZE
	.align		4
.L_387:
        /*07f8*/ 	.byte	0x04, 0x11
        /*07fa*/ 	.short	(.L_389 - .L_388)
	.align		4
.L_388:
        /*07fc*/ 	.word	index@(_ZN2at6native29vectorized_elementwise_kernelILi8ENS0_13BUnaryFunctorIlllZZZNS0_15binary_internal21div_trunc_kernel_cudaERNS_18TensorIteratorBaseEENKUlvE_clEvENKUlvE2_clEvEUlllE_EESt5arrayIPcLm2EEEEviT0_T1_)
        /*0800*/ 	.word	0x00000000


	//----- nvinfo : EIATTR_REGCOUNT
	.align		4
.L_389:
        /*0804*/ 	.byte	0x04, 0x2f
        /*0806*/ 	.short	(.L_391 - .L_390)
	.align		4
.L_390:
        /*0808*/ 	.word	index@(_ZN2at6native29vectorized_elementwise_kernelILi4ENS0_13BUnaryFunctorIlllZZZNS0_15binary_internal21div_trunc_kernel_cudaERNS_18TensorIteratorBaseEENKUlvE_clEvENKUlvE2_clEvEUlllE_EESt5arrayIPcLm2EEEEviT0_T1_)
        /*080c*/ 	.word	0x00000026


	//----- nvinfo : EIATTR_FRAME_SIZE
	.align		4
.L_391:
        /*0810*/ 	.byte	0x04, 0x11
        /*0812*/ 	.short	(.L_393 - .L_392)
	.align		4
.L_392:
        /*0814*/ 	.word	index@($__internal_33_$__cuda_sm20_div_s64)
        /*0818*/ 	.word	0x00000000


	//----- nvinfo : EIATTR_FRAME_SIZE
	.align		4
.L_393:
        /*081c*/ 	.byte	0x04, 0x11
        /*081e*/ 	.short	(.L_395 - .L_394)
	.align		4
.L_394:
        /*0820*/ 	.word	index@(_ZN2at6native29vectorized_elementwise_kernelILi4ENS0_13BUnaryFunctorIlllZZZNS0_15binary_internal21div_trunc_kernel_cudaERNS_18TensorIteratorBaseEENKUlvE_clEvENKUlvE2_clEvEUlllE_EESt5arrayIPcLm2EEEEviT0_T1_)
        /*0824*/ 	.word	0x00000000


	//----- nvinfo : EIATTR_REGCOUNT
	.align		4
.L_395:
        /*0828*/ 	.byte	0x04, 0x2f
        /*082a*/ 	.short	(.L_397 - .L_396)
	.align		4
.L_396:
        /*082c*/ 	.word	index@(_ZN2at6native29vectorized_elementwise_kernelILi2ENS0_13BUnaryFunctorIlllZZZNS0_15binary_internal21div_trunc_kernel_cudaERNS_18TensorIteratorBaseEENKUlvE_clEvENKUlvE2_clEvEUlllE_EESt5arrayIPcLm2EEEEviT0_T1_)
        /*0830*/ 	.word	0x00000026


	//----- nvinfo : EIATTR_FRAME_SIZE
	.align		4
.L_397:
        /*0834*/ 	.byte	0x04, 0x11
        /*0836*/ 	.short	(.L_399 - .L_398)
	.align		4
.L_398:
        /*0838*/ 	.word	index@($__internal_32_$__cuda_sm20_div_s64)
        /*083c*/ 	.word	0x00000000


	//----- nvinfo : EIATTR_FRAME_SIZE
	.align		4
.L_399:
        /*0840*/ 	.byte	0x04, 0x11
        /*0842*/ 	.short	(.L_401 - .L_400)
	.align		4
.L_400:
        /*0844*/ 	.word	index@(_ZN2at6native29vectorized_elementwise_kernelILi2ENS0_13BUnaryFunctorIlllZZZNS0_15binary_internal21div_trunc_kernel_cudaERNS_18TensorIteratorBaseEENKUlvE_clEvENKUlvE2_clEvEUlllE_EESt5arrayIPcLm2EEEEviT0_T1_)
        /*0848*/ 	.word	0x00000000


	//----- nvinfo : EIATTR_REGCOUNT
	.align		4
.L_401:
        /*084c*/ 	.byte	0x04, 0x2f
        /*084e*/ 	.short	(.L_403 - .L_402)
	.align		4
.L_402:
        /*0850*/ 	.word	index@(_ZN2at6native27unrolled_elementwise_kernelINS0_13BUnaryFunctorIlllZZZNS0_15binary_internal21div_trunc_kernel_cudaERNS_18TensorIteratorBaseEENKUlvE_clEvENKUlvE2_clEvEUlllE_EESt5arrayIPcLm2EELi4E23TrivialOffsetCalculatorILi1EjESE_NS0_6memory15LoadWithoutCastENSF_16StoreWithoutCastEEEviT_T0_T2_T3_T4_T5_)
        /*0854*/ 	.word	0x0000001c


	//----- nvinfo : EIATTR_FRAME_SIZE
	.align		4
.L_403:
        /*0858*/ 	.byte	0x04, 0x11
        /*085a*/ 	.short	(.L_405 - .L_404)
	.align		4
.L_404:
        /*085c*/ 	.word	index@($__internal_31_$__cuda_sm20_div_s64)
        /*0860*/ 	.word	0x00000000


	//----- nvinfo : EIATTR_FRAME_SIZE
	.align		4
.L_405:
        /*0864*/ 	.byte	0x04, 0x11
        /*0866*/ 	.short	(.L_407 - .L_406)
	.align		4
.L_406:
        /*0868*/ 	.word	index@(_ZN2at6native27unrolled_elementwise_kernelINS0_13BUnaryFunctorIlllZZZNS0_15binary_internal21div_trunc_kernel_cudaERNS_18TensorIteratorBaseEENKUlvE_clEvENKUlvE2_clEvEUlllE_EESt5arrayIPcLm2EELi4E23TrivialOffsetCalculatorILi1EjESE_NS0_6memory15LoadWithoutCastENSF_16StoreWithoutCastEEEviT_T0_T2_T3_T4_T5_)
        /*086c*/ 	.word	0x00000000


	//----- nvinfo : EIATTR_REGCOUNT
	.align		4
.L_407:
        /*0870*/ 	.byte	0x04, 0x2f
        /*0872*/ 	.short	(.L_409 - .L_408)
	.align		4
.L_408:
        /*0874*/ 	.word	index@(_ZN2at6native18elementwise_kernelILi128ELi2EZNS0_22gpu_kernel_impl_nocastINS0_13BUnaryFunctorIlllZZZNS0_15binary_internal21div_trunc_kernel_cudaERNS_18TensorIteratorBaseEENKUlvE_clEvENKUlvE2_clEvEUlllE_EEEEvS6_RKT_EUliE_EEviT1_)
        /*0878*/ 	.word	0x00000016


	//----- nvinfo : EIATTR_FRAME_SIZE
	.align		4
.L_409:
        /*087c*/ 	.byte	0x04, 0x11
        /*087e*/ 	.short	(.L_411 - .L_410)
	.align		4
.L_410:
        /*0880*/ 	.word	index@($__internal_30_$__cuda_sm20_div_s64)
        /*0884*/ 	.word	0x00000000


	//----- nvinfo : EIATTR_FRAME_SIZE
	.align		4
.L_411:
        /*0888*/ 	.byte	0x04, 0x11
        /*088a*/ 	.short	(.L_413 - .L_412)
	.align		4
.L_412:
        /*088c*/ 	.word	index@(_ZN2at6native18elementwise_kernelILi128ELi2EZNS0_22gpu_kernel_impl_nocastINS0_13BUnaryFunctorIlllZZZNS0_15binary_internal21div_trunc_kernel_cudaERNS_18TensorIteratorBaseEENKUlvE_clEvENKUlvE2_clEvEUlllE_EEEEvS6_RKT_EUliE_EEviT1_)
        /*0890*/ 	.word	0x00000000


	//----- nvinfo : EIATTR_REGCOUNT
	.align		4
.L_413:
        /*0894*/ 	.byte	0x04, 0x2f
        /*0896*/ 	.short	(.L_415 - .L_414)
	.align		4
.L_414:
        /*0898*/ 	.word	index@(_ZN2at6native27unrolled_elementwise_kernelINS0_13BUnaryFunctorIlllZZZNS0_15binary_internal21div_trunc_kernel_cudaERNS_18TensorIteratorBaseEENKUlvE_clEvENKUlvE2_clEvEUlllE_EESt5arrayIPcLm2EELi4E23TrivialOffsetCalculatorILi1EjESE_NS0_6memory12LoadWithCastILi1EEENSF_13StoreWithCastILi1EEEEEviT_T0_T2_T3_T4_T5_)
        /*089c*/ 	.word	0x00000020


	//----- nvinfo : EIATTR_FRAME_SIZE
	.align		4
.L_415:
        /*08a0*/ 	.byte	0x04, 0x11
        /*08a2*/ 	.short	(.L_417 - .L_416)
	.align		4
.L_416:
        /*08a4*/ 	.word	index@($__internal_29_$__cuda_sm20_div_s64)
        /*08a8*/ 	.word	0x00000000


	//----- nvinfo : EIATTR_FRAME_SIZE
	.align		4
.L_417:
        /*08ac*/ 	.byte	0x04, 0x11
        /*08ae*/ 	.short	(.L_419 - .L_418)
	.align		4
.L_418:
        /*08b0*/ 	.word	index@(_ZN2at6native27unrolled_elementwise_kernelINS0_13BUnaryFunctorIlllZZZNS0_15binary_internal21div_trunc_kernel_cudaERNS_18TensorIteratorBaseEENKUlvE_clEvENKUlvE2_clEvEUlllE_EESt5arrayIPcLm2EELi4E23TrivialOffsetCalculatorILi1EjESE_NS0_6memory12LoadWithCastILi1EEENSF_13StoreWithCastILi1EEEEEviT_T0_T2_T3_T4_T5_)
        /*08b4*/ 	.word	0x00000000


	//----- nvinfo : EIATTR_REGCOUNT
	.align		4
.L_419:
        /*08b8*/ 	.byte	0x04, 0x2f
        /*08ba*/ 	.short	(.L_421 - .L_420)
	.align		4
.L_420:
        /*08bc*/ 	.word	index@(_ZN2at6native18elementwise_kernelILi128ELi4EZNS0_15gpu_kernel_implINS0_13BUnaryFunctorIlllZZZNS0_15binary_internal21div_trunc_kernel_cudaERNS_18TensorIteratorBaseEENKUlvE_clEvENKUlvE2_clEvEUlllE_EEEEvS6_RKT_EUliE_EEviT1_)
        /*08c0*/ 	.word	0x0000001a


	//----- nvinfo : EIATTR_FRAME_SIZE
	.align		4
.L_421:
        /*08c4*/ 	.byte	0x04, 0x11
        /*08c6*/ 	.short	(.L_423 - .L_422)
	.align		4
.L_422:
        /*08c8*/ 	.word	index@($__internal_28_$__cuda_sm20_div_s64)
        /*08cc*/ 	.word	0x00000000


	//----- nvinfo : EIATTR_FRAME_SIZE
	.align		4
.L_423:
        /*08d0*/ 	.byte	0x04, 0x11
        /*08d2*/ 	.short	(.L_425 - .L_424)
	.align		4
.L_424:
        /*08d4*/ 	.word	index@(_ZN2at6native18elementwise_kernelILi128ELi4EZNS0_15gpu_kernel_implINS0_13BUnaryFunctorIlllZZZNS0_15binary_internal21div_trunc_kernel_cudaERNS_18TensorIteratorBaseEENKUlvE_clEvENKUlvE2_clEvEUlllE_EEEEvS6_RKT_EUliE_EEviT1_)
        /*08d8*/ 	.word	0x00000000


	//----- nvinfo : EIATTR_REGCOUNT
	.align		4
.L_425:
        /*08dc*/ 	.byte	0x04, 0x2f
        /*08de*/ 	.short	(.L_427 - .L_426)
	.align		4
.L_426:
        /*08e0*/ 	.word	index@(_ZN2at6native29vectorized_elementwise_kernelILi8ENS0_13BinaryFunctorIlllZZZNS0_15binary_internal21div_trunc_kernel_cudaERNS_18TensorIteratorBaseEENKUlvE_clEvENKUlvE2_clEvEUlllE_EESt5arrayIPcLm3EEEEviT0_T1_)
        /*08e4*/ 	.word	0x00000038


	//----- nvinfo : EIATTR_FRAME_SIZE
	.align		4
.L_427:
        /*08e8*/ 	.byte	0x04, 0x11
        /*08ea*/ 	.short	(.L_429 - .L_428)
	.align		4
.L_428:
        /*08ec*/ 	.word	index@($__internal_27_$__cuda_sm20_div_s64)
        /*08f0*/ 	.word	0x00000000


	//----- nvinfo : EIATTR_FRAME_SIZE
	.align		4
.L_429:
        /*08f4*/ 	.byte	0x04, 0x11
        /*08f6*/ 	.short	(.L_431 - .L_430)
	.align		4
.L_430:
        /*08f8*/ 	.word	index@(_ZN2at6native29vectorized_elementwise_kernelILi8ENS0_13BinaryFunctorIlllZZZNS0_15binary_internal21div_trunc_kernel_cudaERNS_18TensorIteratorBaseEENKUlvE_clEvENKUlvE2_clEvEUlllE_EESt5arrayIPcLm3EEEEviT0_T1_)
        /*08fc*/ 	.word	0x00000000


	//----- nvinfo : EIATTR_REGCOUNT
	.align		4
.L_431:
        /*0900*/ 	.byte	0x04, 0x2f
        /*0902*/ 	.short	(.L_433 - .L_432)
	.align		4
.L_432:
        /*0904*/ 	.word	index@(_ZN2at6native29vectorized_elementwise_kernelILi4ENS0_13BinaryFunctorIlllZZZNS0_15binary_internal21div_trunc_kernel_cudaERNS_18TensorIteratorBaseEENKUlvE_clEvENKUlvE2_clEvEUlllE_EESt5arrayIPcLm3EEEEviT0_T1_)
        /*0908*/ 	.word	0x00000038


	//----- nvinfo : EIATTR_FRAME_SIZE
	.align		4
.L_433:
        /*090c*/ 	.byte	0x04, 0x11
        /*090e*/ 	.short	(.L_435 - .L_434)
	.align		4
.L_434:
        /*0910*/ 	.word	index@($__internal_26_$__cuda_sm20_div_s64)
        /*0914*/ 	.word	0x00000000


	//----- nvinfo : EIATTR_FRAME_SIZE
	.align		4
.L_435:
        /*0918*/ 	.byte	0x04, 0x11
        /*091a*/ 	.short	(.L_437 - .L_436)
	.align		4
.L_436:
        /*091c*/ 	.word	index@(_ZN2at6native29vectorized_elementwise_kernelILi4ENS0_13BinaryFunctorIlllZZZNS0_15binary_internal21div_trunc_kernel_cudaERNS_18TensorIteratorBaseEENKUlvE_clEvENKUlvE2_clEvEUlllE_EESt5arrayIPcLm3EEEEviT0_T1_)
        /*0920*/ 	.word	0x00000000


	//----- nvinfo : EIATTR_REGCOUNT
	.align		4
.L_437:
        /*0924*/ 	.byte	0x04, 0x2f
        /*0926*/ 	.short	(.L_439 - .L_438)
	.align		4
.L_438:
        /*0928*/ 	.word	index@(_ZN2at6native29vectorized_elementwise_kernelILi2ENS0_13BinaryFunctorIlllZZZNS0_15binary_internal21div_trunc_kernel_cudaERNS_18TensorIteratorBaseEENKUlvE_clEvENKUlvE2_clEvEUlllE_EESt5arrayIPcLm3EEEEviT0_T1_)
        /*092c*/ 	.word	0x00000038


	//----- nvinfo : EIATTR_FRAME_SIZE
	.align		4
.L_439:
        /*0930*/ 	.byte	0x04, 0x11
        /*0932*/ 	.short	(.L_441 - .L_440)
	.align		4
.L_440:
        /*0934*/ 	.word	index@($__internal_25_$__cuda_sm20_div_s64)
        /*0938*/ 	.word	0x00000000


	//----- nvinfo : EIATTR_FRAME_SIZE
	.align		4
.L_441:
        /*093c*/ 	.byte	0x04, 0x11
        /*093e*/ 	.short	(.L_443 - .L_442)
	.align		4
.L_442:
        /*0940*/ 	.word	index@(_ZN2at6native29vectorized_elementwise_kernelILi2ENS0_13BinaryFunctorIlllZZZNS0_15binary_internal21div_trunc_kernel_cudaERNS_18TensorIteratorBaseEENKUlvE_clEvENKUlvE2_clEvEUlllE_EESt5arrayIPcLm3EEEEviT0_T1_)
        /*0944*/ 	.word	0x00000000


	//----- nvinfo : EIATTR_REGCOUNT
	.align		4
.L_443:
        /*0948*/ 	.byte	0x04, 0x2f
        /*094a*/ 	.short	(.L_445 - .L_444)
	.align		4
.L_444:
        /*094c*/ 	.word	index@(_ZN2at6native27unrolled_elementwise_kernelINS0_13BinaryFunctorIlllZZZNS0_15binary_internal21div_trunc_kernel_cudaERNS_18TensorIteratorBaseEENKUlvE_clEvENKUlvE2_clEvEUlllE_EESt5arrayIPcLm3EELi4E23TrivialOffsetCalculatorILi2EjESD_ILi1EjENS0_6memory15LoadWithoutCastENSG_16StoreWithoutCastEEEviT_T0_T2_T3_T4_T5_)
        /*0950*/ 	.word	0x00000026


	//----- nvinfo : EIATTR_FRAME_SIZE
	.align		4
.L_445:
        /*0954*/ 	.byte	0x04, 0x11
        /*0956*/ 	.short	(.L_447 - .L_446)
	.align		4
.L_446:
        /*0958*/ 	.word	index@($__internal_24_$__cuda_sm20_div_s64)
        /*095c*/ 	.word	0x00000000


	//----- nvinfo : EIATTR_FRAME_SIZE
	.align		4
.L_447:
        /*0960*/ 	.byte	0x04, 0x11
        /*0962*/ 	.short	(.L_449 - .L_448)
	.align		4
.L_448:
        /*0964*/ 	.word	index@(_ZN2at6native27unrolled_elementwise_kernelINS0_13BinaryFunctorIlllZZZNS0_15binary_internal21div_trunc_kernel_cudaERNS_18TensorIteratorBaseEENKUlvE_clEvENKUlvE2_clEvEUlllE_EESt5arrayIPcLm3EELi4E23TrivialOffsetCalculatorILi2EjESD_ILi1EjENS0_6memory15LoadWithoutCastENSG_16StoreWithoutCastEEEviT_T0_T2_T3_T4_T5_)
        /*0968*/ 	.word	0x00000000


	//----- nvinfo : EIATTR_REGCOUNT
	.align		4
.L_449:
        /*096c*/ 	.byte	0x04, 0x2f
        /*096e*/ 	.short	(.L_451 - .L_450)
	.align		4
.L_450:
        /*0970*/ 	.word	index@(_ZN2at6native18elementwise_kernelILi128ELi2EZNS0_22gpu_kernel_impl_nocastINS0_13BinaryFunctorIlllZZZNS0_15binary_internal21div_trunc_kernel_cudaERNS_18TensorIteratorBaseEENKUlvE_clEvENKUlvE2_clEvEUlllE_EEEEvS6_RKT_EUliE_EEviT1_)
        /*0974*/ 	.word	0x0000001a


	//----- nvinfo : EIATTR_FRAME_SIZE
	.align		4
.L_451:
        /*0978*/ 	.byte	0x04, 0x11
        /*097a*/ 	.short	(.L_453 - .L_452)
	.align		4
.L_452:
        /*097c*/ 	.word	index@($__internal_23_$__cuda_sm20_div_s64)
        /*0980*/ 	.word	0x00000000


	//----- nvinfo : EIATTR_FRAME_SIZE
	.align		4
.L_453:
        /*0984*/ 	.byte	0x04, 0x11
        /*0986*/ 	.short	(.L_455 - .L_454)
	.align		4
.L_454:
        /*0988*/ 	.word	index@(_ZN2at6native18elementwise_kernelILi128ELi2EZNS0_22gpu_kernel_impl_nocastINS0_13BinaryFunctorIlllZZZNS0_15binary_internal21div_trunc_kernel_cudaERNS_18TensorIteratorBaseEENKUlvE_clEvENKUlvE2_clEvEUlllE_EEEEvS6_RKT_EUliE_EEviT1_)
        /*098c*/ 	.word	0x00000000


	//----- nvinfo : EIATTR_REGCOUNT
	.align		4
.L_455:
        /*0990*/ 	.byte	0x04, 0x2f
        /*0992*/ 	.short	(.L_457 - .L_456)
	.align		4
.L_456:
        /*0994*/ 	.word	index@(_ZN2at6native27unrolled_elementwise_kernelINS0_13BinaryFunctorIlllZZZNS0_15binary_internal21div_trunc_kernel_cudaERNS_18TensorIteratorBaseEENKUlvE_clEvENKUlvE2_clEvEUlllE_EESt5arrayIPcLm3EELi4E23TrivialOffsetCalculatorILi2EjESD_ILi1EjENS0_6memory12LoadWithCastILi2EEENSG_13StoreWithCastILi1EEEEEviT_T0_T2_T3_T4_T5_)
        /*0998*/ 	.word	0x00000028


	//----- nvinfo : EIATTR_FRAME_SIZE
	.align		4
.L_457:
        /*099c*/ 	.byte	0x04, 0x11
        /*099e*/ 	.short	(.L_459 - .L_458)
	.align		4
.L_458:
        /*09a0*/ 	.word	index@($__internal_22_$__cuda_sm20_div_s64)
        /*09a4*/ 	.word	0x00000000


	//----- nvinfo : EIATTR_FRAME_SIZE
	.align		4
.L_459:
        /*09a8*/ 	.byte	0x04, 0x11
        /*09aa*/ 	.short	(.L_461 - .L_460)
	.align		4
.L_460:
        /*09ac*/ 	.word	index@(_ZN2at6native27unrolled_elementwise_kernelINS0_13BinaryFunctorIlllZZZNS0_15binary_internal21div_trunc_kernel_cudaERNS_18TensorIteratorBaseEENKUlvE_clEvENKUlvE2_clEvEUlllE_EESt5arrayIPcLm3EELi4E23TrivialOffsetCalculatorILi2EjESD_ILi1EjENS0_6memory12LoadWithCastILi2EEENSG_13StoreWithCastILi1EEEEEviT_T0_T2_T3_T4_T5_)
        /*09b0*/ 	.word	0x00000000


	//----- nvinfo : EIATTR_REGCOUNT
	.align		4
.L_461:
        /*09b4*/ 	.byte	0x04, 0x2f
        /*09b6*/ 	.short	(.L_463 - .L_462)
	.align		4
.L_462:
        /*09b8*/ 	.word	index@(_ZN2at6native18elementwise_kernelILi128ELi4EZNS0_15gpu_kernel_implINS0_13BinaryFunctorIlllZZZNS0_15binary_internal21div_trunc_kernel_cudaERNS_18TensorIteratorBaseEENKUlvE_clEvENKUlvE2_clEvEUlllE_EEEEvS6_RKT_EUliE_EEviT1_)
        /*09bc*/ 	.word	0x0000001c


	//----- nvinfo : EIATTR_FRAME_SIZE
	.align		4
.L_463:
        /*09c0*/ 	.byte	0x04, 0x11
        /*09c2*/ 	.short	(.L_465 - .L_464)
	.align		4
.L_464:
        /*09c4*/ 	.word	index@($__internal_21_$__cuda_sm20_div_s64)
        /*09c8*/ 	.word	0x00000000


	//----- nvinfo : EIATTR_FRAME_SIZE
	.align		4
.L_465:
        /*09cc*/ 	.byte	0x04, 0x11
        /*09ce*/ 	.short	(.L_467 - .L_466)
	.align		4
.L_466:
        /*09d0*/ 	.word	index@(_ZN2at6native18elementwise_kernelILi128ELi4EZNS0_15gpu_kernel_implINS0_13BinaryFunctorIlllZZZNS0_15binary_internal21div_trunc_kernel_cudaERNS_18TensorIteratorBaseEENKUlvE_clEvENKUlvE2_clEvEUlllE_EEEEvS6_RKT_EUliE_EEviT1_)
        /*09d4*/ 	.word	0x00000000


	//----- nvinfo : EIATTR_REGCOUNT
	.align		4
.L_467:
        /*09d8*/ 	.byte	0x04, 0x2f
        /*09da*/ 	.short	(.L_469 - .L_468)
	.align		4
.L_468:
        /*09dc*/ 	.word	index@(_ZN2at6native29vectorized_elementwise_kernelILi8ENS0_13AUnaryFunctorIsssZZZNS0_15binary_internal21div_trunc_kernel_cudaERNS_18TensorIteratorBaseEENKUlvE_clEvENKUlvE3_clEvEUlssE_EESt5arrayIPcLm2EEEEviT0_T1_)
        /*09e0*/ 	.word	0x00000020


	//----- nvinfo : EIATTR_FRAME_SIZE
	.align		4
.L_469:
        /*09e4*/ 	.byte	0x04, 0x11
        /*09e6*/ 	.short	(.L_471 - .L_470)
	.align		4
.L_470:
        /*09e8*/ 	.word	index@(_ZN2at6native29vectorized_elementwise_kernelILi8ENS0_13AUnaryFunctorIsssZZZNS0_15binary_internal21div_trunc_kernel_cudaERNS_18TensorIteratorBaseEENKUlvE_clEvENKUlvE3_clEvEUlssE_EESt5arrayIPcLm2EEEEviT0_T1_)
        /*09ec*/ 	.word	0x00000000


	//----- nvinfo : EIATTR_REGCOUNT
	.align		4
.L_471:
        /*09f0*/ 	.byte	0x04, 0x2f
        /*09f2*/ 	.short	(.L_473 - .L_472)
	.align		4
.L_472:
        /*09f4*/ 	.word	index@(_ZN2at6native29vectorized_elementwise_kernelILi4ENS0_13AUnaryFunctorIsssZZZNS0_15binary_internal21div_trunc_kernel_cudaERNS_18TensorIteratorBaseEENKUlvE_clEvENKUlvE3_clEvEUlssE_EESt5arrayIPcLm2EEEEviT0_T1_)
        /*09f8*/ 	.word	0x00000020


	//----- nvinfo : EIATTR_FRAME_SIZE
	.align		4
.L_473:
        /*09fc*/ 	.byte	0x04, 0x11
        /*09fe*/ 	.short	(.L_475 - .L_474)
	.align		4
.L_474:
        /*0a00*/ 	.word	index@(_ZN2at6native29vectorized_elementwise_kernelILi4ENS0_13AUnaryFunctorIsssZZZNS0_15binary_internal21div_trunc_kernel_cudaERNS_18TensorIteratorBaseEENKUlvE_clEvENKUlvE3_clEvEUlssE_EESt5arrayIPcLm2EEEEviT0_T1_)
        /*0a04*/ 	.word	0x00000000


	//----- nvinfo : EIATTR_REGCOUNT
	.align		4
.L_475:
        /*0a08*/ 	.byte	0x04, 0x2f
        /*0a0a*/ 	.short	(.L_477 - .L_476)
	.align		4
.L_476:
        /*0a0c*/ 	.word	index@(_ZN2at6native29vectorized_elementwise_kernelILi2ENS0_13AUnaryFunctorIsssZZZNS0_15binary_internal21div_trunc_kernel_cudaERNS_18TensorIteratorBaseEENKUlvE_clEvENKUlvE3_clEvEUlssE_EESt5arrayIPcLm2EEEEviT0_T1_)
        /*0a10*/ 	.word	0x00000020


	//----- nvinfo : EIATTR_FRAME_SIZE
	.align		4
.L_477:
        /*0a14*/ 	.byte	0x04, 0x11
        /*0a16*/ 	.short	(.L_479 - .L_478)
	.align		4
.L_478:
        /*0a18*/ 	.word	index@(_ZN2at6native29vectorized_elementwise_kernelILi2ENS0_13AUnaryFunctorIsssZZZNS0_15binary_internal21div_trunc_kernel_cudaERNS_18TensorIteratorBaseEENKUlvE_clEvENKUlvE3_clEvEUlssE_EESt5arrayIPcLm2EEEEviT0_T1_)
        /*0a1c*/ 	.word	0x00000000


	//----- nvinfo : EIATTR_REGCOUNT
	.align		4
.L_479:
        /*0a20*/ 	.byte	0x04, 0x2f
        /*0a22*/ 	.short	(.L_481 - .L_480)
	.align		4
.L_480:
        /*0a24*/ 	.word	index@(_ZN2at6native27unrolled_elementwise_kernelINS0_13AUnaryFunctorIsssZZZNS0_15binary_internal21div_trunc_kernel_cudaERNS_18TensorIteratorBaseEENKUlvE_clEvENKUlvE3_clEvEUlssE_EESt5arrayIPcLm2EELi4E23TrivialOffsetCalculatorILi1EjESE_NS0_6memory15LoadWithoutCastENSF_16StoreWithoutCastEEEviT_T0_T2_T3_T4_T5_)
        /*0a28*/ 	.word	0x00000018


	//----- nvinfo : EIATTR_FRAME_SIZE
	.align		4
.L_481:
        /*0a2c*/ 	.byte	0x04, 0x11
        /*0a2e*/ 	.short	(.L_483 - .L_482)
	.align		4
.L_482:
        /*0a30*/ 	.word	index@(_ZN2at6native27unrolled_elementwise_kernelINS0_13AUnaryFunctorIsssZZZNS0_15binary_internal21div_trunc_kernel_cudaERNS_18TensorIteratorBaseEENKUlvE_clEvENKUlvE3_clEvEUlssE_EESt5arrayIPcLm2EELi4E23TrivialOffsetCalculatorILi1EjESE_NS0_6memory15LoadWithoutCastENSF_16StoreWithoutCastEEEviT_T0_T2_T3_T4_T5_)
        /*0a34*/ 	.word	0x00000000


	//----- nvinfo : EIATTR_REGCOUNT
	.align		4
.L_483:
        /*0a38*/ 	.byte	0x04, 0x2f
        /*0a3a*/ 	.short	(.L_485 - .L_484)
	.align		4
.L_484:
        /*0a3c*/ 	.word	index@(_ZN2at6native18elementwise_kernelILi128ELi4EZNS0_22gpu_kernel_impl_nocastINS0_13AUnaryFunctorIsssZZZNS0_15binary_internal21div_trunc_kernel_cudaERNS_18TensorIteratorBaseEENKUlvE_clEvENKUlvE3_clEvEUlssE_EEEEvS6_RKT_EUliE_EEviT1_)
        /*0a40*/ 	.word	0x00000012


	//----- nvinfo : EIATTR_FRAME_SIZE
	.align		4
.L_485:
        /*0a44*/ 	.byte	0x04, 0x11
        /*0a46*/ 	.short	(.L_487 - .L_486)
	.align		4
.L_486:
        /*0a48*/ 	.word	index@(_ZN2at6native18elementwise_kernelILi128ELi4EZNS0_22gpu_kernel_impl_nocastINS0_13AUnaryFunctorIsssZZZNS0_15binary_internal21div_trunc_kernel_cudaERNS_18TensorIteratorBaseEENKUlvE_clEvENKUlvE3_clEvEUlssE_EEEEvS6_RKT_EUliE_EEviT1_)
        /*0a4c*/ 	.word	0x00000000


	//----- nvinfo : EIATTR_REGCOUNT
	.align		4
.L_487:
        /*0a50*/ 	.byte	0x04, 0x2f
        /*0a52*/ 	.short	(.L_489 - .L_488)
	.align		4
.L_488:
        /*0a54*/ 	.word	index@(_ZN2at6native27unrolled_elementwise_kernelINS0_13AUnaryFunctorIsssZZZNS0_15binary_internal21div_trunc_kernel_cudaERNS_18TensorIteratorBaseEENKUlvE_clEvENKUlvE3_clEvEUlssE_EESt5arrayIPcLm2EELi4E23TrivialOffsetCalculatorILi1EjESE_NS0_6memory12LoadWithCastILi1EEENSF_13StoreWithCastILi1EEEEEviT_T0_T2_T3_T4_T5_)
        /*0a58*/ 	.word	0x0000001c


	//----- nvinfo : EIATTR_FRAME_SIZE
	.align		4
.L_489:
        /*0a5c*/ 	.byte	0x04, 0x11
        /*0a5e*/ 	.short	(.L_491 - .L_490)
	.align		4
.L_490:
        /*0a60*/ 	.word	index@(_ZN2at6native27unrolled_elementwise_kernelINS0_13AUnaryFunctorIsssZZZNS0_15binary_internal21div_trunc_kernel_cudaERNS_18TensorIteratorBaseEENKUlvE_clEvENKUlvE3_clEvEUlssE_EESt5arrayIPcLm2EELi4E23TrivialOffsetCalculatorILi1EjESE_NS0_6memory12LoadWithCastILi1EEENSF_13StoreWithCastILi1EEEEEviT_T0_T2_T3_T4_T5_)
        /*0a64*/ 	.word	0x00000000


	//----- nvinfo : EIATTR_REGCOUNT
	.align		4
.L_491:
        /*0a68*/ 	.byte	0x04, 0x2f
        /*0a6a*/ 	.short	(.L_493 - .L_492)
	.align		4
.L_492:
        /*0a6c*/ 	.word	index@(_ZN2at6native18elementwise_kernelILi128ELi4EZNS0_15gpu_kernel_implINS0_13AUnaryFunctorIsssZZZNS0_15binary_internal21div_trunc_kernel_cudaERNS_18TensorIteratorBaseEENKUlvE_clEvENKUlvE3_clEvEUlssE_EEEEvS6_RKT_EUliE_EEviT1_)
        /*0a70*/ 	.word	0x0000001a


	//----- nvinfo : EIATTR_FRAME_SIZE
	.align		4
.L_493:
        /*0a74*/ 	.byte	0x04, 0x11
        /*0a76*/ 	.short	(.L_495 - .L_494)
	.align		4
.L_494:
        /*0a78*/ 	.word	index@(_ZN2at6native18elementwise_kernelILi128ELi4EZNS0_15gpu_kernel_implINS0_13AUnaryFunctorIsssZZZNS0_15binary_internal21div_trunc_kernel_cudaERNS_18TensorIteratorBaseEENKUlvE_clEvENKUlvE3_clEvEUlssE_EEEEvS6_RKT_EUliE_EEviT1_)
        /*0a7c*/ 	.word	0x00000000


	//----- nvinfo : EIATTR_REGCOUNT
	.align		4
.L_495:
        /*0a80*/ 	.byte	0x04, 0x2f
        /*0a82*/ 	.short	(.L_497 - .L_496)
	.align		4
.L_496:
        /*0a84*/ 	.word	index@(_ZN2at6native29vectorized_elementwise_kernelILi8ENS0_13BUnaryFunctorIsssZZZNS0_15binary_internal21div_trunc_kernel_cudaERNS_18TensorIteratorBaseEENKUlvE_clEvENKUlvE3_clEvEUlssE_EESt5arrayIPcLm2EEEEviT0_T1_)
        /*0a88*/ 	.word	0x00000020


	//----- nvinfo : EIATTR_FRAME_SIZE
	.align		4
.L_497:
        /*0a8c*/ 	.byte	0x04, 0x11
        /*0a8e*/ 	.short	(.L_499 - .L_498)
	.align		4
.L_498:
        /*0a90*/ 	.word	index@(_ZN2at6native29vectorized_elementwise_kernelILi8ENS0_13BUnaryFunctorIsssZZZNS0_15binary_internal21div_trunc_kernel_cudaERNS_18TensorIteratorBaseEENKUlvE_clEvENKUlvE3_clEvEUlssE_EESt5arrayIPcLm2EEEEviT0_T1_)
        /*0a94*/ 	.word	0x00000000


	//----- nvinfo : EIATTR_REGCOUNT
	.align		4
.L_499:
        /*0a98*/ 	.byte	0x04, 0x2f
        /*0a9a*/ 	.short	(.L_501 - .L_500)
	.align		4
.L_500:
        /*0a9c*/ 	.word	index@(_ZN2at6native29vectorized_elementwise_kernelILi4ENS0_13BUnaryFunctorIsssZZZNS0_15binary_internal21div_trunc_kernel_cudaERNS_18TensorIteratorBaseEENKUlvE_clEvENKUlvE3_clEvEUlssE_EESt5arrayIPcLm2EEEEviT0_T1_)
        /*0aa0*/ 	.word	0x00000020


	//----- nvinfo : EIATTR_FRAME_SIZE
	.align		4
.L_501:
        /*0aa4*/ 	.byte	0x04, 0x11
        /*0aa6*/ 	.short	(.L_503 - .L_502)
	.align		4
.L_502:
        /*0aa8*/ 	.word	index@(_ZN2at6native29vectorized_elementwise_kernelILi4ENS0_13BUnaryFunctorIsssZZZNS0_15binary_internal21div_trunc_kernel_cudaERNS_18TensorIteratorBaseEENKUlvE_clEvENKUlvE3_clEvEUlssE_EESt5arrayIPcLm2EEEEviT0_T1_)
        /*0aac*/ 	.word	0x00000000


	//----- nvinfo : EIATTR_REGCOUNT
	.align		4
.L_503:
        /*0ab0*/ 	.byte	0x04, 0x2f
        /*0ab2*/ 	.short	(.L_505 - .L_504)
	.align		4
.L_504:
        /*0ab4*/ 	.word	index@(_ZN2at6native29vectorized_elementwise_kernelILi2ENS0_13BUnaryFunctorIsssZZZNS0_15binary_internal21div_trunc_kernel_cudaERNS_18TensorIteratorBaseEENKUlvE_clEvENKUlvE3_clEvEUlssE_EESt5arrayIPcLm2EEEEviT0_T1_)
        /*0ab8*/ 	.word	0x00000020


	//----- nvinfo : EIATTR_FRAME_SIZE
	.align		4
.L_505:
        /*0abc*/ 	.byte	0x04, 0x11
        /*0abe*/ 	.short	(.L_507 - .L_506)
	.align		4
.L_506:
        /*0ac0*/ 	.word	index@(_ZN2at6native29vectorized_elementwise_kernelILi2ENS0_13BUnaryFunctorIsssZZZNS0_15binary_internal21div_trunc_kernel_cudaERNS_18TensorIteratorBaseEENKUlvE_clEvENKUlvE3_clEvEUlssE_EESt5arrayIPcLm2EEEEviT0_T1_)
        /*0ac4*/ 	.word	0x00000000


	//----- nvinfo : EIATTR_REGCOUNT
	.align		4
.L_507:
        /*0ac8*/ 	.byte	0x04, 0x2f
        /*0aca*/ 	.short	(.L_509 - .L_508)
	.align		4
.L_508:
        /*0acc*/ 	.word	index@(_ZN2at6native27unrolled_elementwise_kernelINS0_13BUnaryFunctorIsssZZZNS0_15binary_internal21div_trunc_kernel_cudaERNS_18TensorIteratorBaseEENKUlvE_clEvENKUlvE3_clEvEUlssE_EESt5arrayIPcLm2EELi4E23TrivialOffsetCalculatorILi1EjESE_NS0_6memory15LoadWithoutCastENSF_16StoreWithoutCastEEEviT_T0_T2_T3_T4_T5_)
        /*0ad0*/ 	.word	0x00000018


	//----- nvinfo : EIATTR_FRAME_SIZE
	.align		4
.L_509:
        /*0ad4*/ 	.byte	0x04, 0x11
        /*0ad6*/ 	.short	(.L_511 - .L_510)
	.align		4
.L_510:
        /*0ad8*/ 	.word	index@(_ZN2at6native27unrolled_elementwise_kernelINS0_13BUnaryFunctorIsssZZZNS0_15binary_internal21div_trunc_kernel_cudaERNS_18TensorIteratorBaseEENKUlvE_clEvENKUlvE3_clEvEUlssE_EESt5arrayIPcLm2EELi4E23TrivialOffsetCalculatorILi1EjESE_NS0_6memory15LoadWithoutCastENSF_16StoreWithoutCastEEEviT_T0_T2_T3_T4_T5_)
        /*0adc*/ 	.word	0x00000000


	//----- nvinfo : EIATTR_REGCOUNT
	.align		4
.L_511:
        /*0ae0*/ 	.byte	0x04, 0x2f
        /*0ae2*/ 	.short	(.L_513 - .L_512)
	.align		4
.L_512:
        /*0ae4*/ 	.word	index@(_ZN2at6native18elementwise_kernelILi128ELi4EZNS0_22gpu_kernel_impl_nocastINS0_13BUnaryFunctorIsssZZZNS0_15binary_internal21div_trunc_kernel_cudaERNS_18TensorIteratorBaseEENKUlvE_clEvENKUlvE3_clEvEUlssE_EEEEvS6_RKT_EUliE_EEviT1_)
        /*0ae8*/ 	.word	0x00000012


	//----- nvinfo : EIATTR_FRAME_SIZE
	.align		4
.L_513:
        /*0aec*/ 	.byte	0x04, 0x11
        /*0aee*/ 	.short	(.L_515 - .L_514)
	.align		4
.L_514:
        /*0af0*/ 	.word	index@(_ZN2at6native18elementwise_kernelILi128ELi4EZNS0_22gpu_kernel_impl_nocastINS0_13BUnaryFunctorIsssZZZNS0_15binary_internal21div_trunc_kernel_cudaERNS_18TensorIteratorBaseEENKUlvE_clEvENKUlvE3_clEvEUlssE_EEEEvS6_RKT_EUliE_EEviT1_)
        /*0af4*/ 	.word	0x00000000


	//----- nvinfo : EIATTR_REGCOUNT
	.align		4
.L_515:
        /*0af8*/ 	.byte	0x04, 0x2f
        /*0afa*/ 	.short	(.L_517 - .L_516)
	.align		4
.L_516:
        /*0afc*/ 	.word	index@(_ZN2at6native27unrolled_elementwise_kernelINS0_13BUnaryFunctorIsssZZZNS0_15binary_internal21div_trunc_kernel_cudaERNS_18TensorIteratorBaseEENKUlvE_clEvENKUlvE3_clEvEUlssE_EESt5arrayIPcLm2EELi4E23TrivialOffsetCalculatorILi1EjESE_NS0_6memory12LoadWithCastILi1EEENSF_13StoreWithCastILi1EEEEEviT_T0_T2_T3_T4_T5_)
        /*0b00*/ 	.word	0x0000001c


	//----- nvinfo : EIATTR_FRAME_SIZE
	.align		4
.L_517:
        /*0b04*/ 	.byte	0x04, 0x11
        /*0b06*/ 	.short	(.L_519 - .L_518)
	.align		4
.L_518:
        /*0b08*/ 	.word	index@(_ZN2at6native27unrolled_elementwise_kernelINS0_13BUnaryFunctorIsssZZZNS0_15binary_internal21div_trunc_kernel_cudaERNS_18TensorIteratorBaseEENKUlvE_clEvENKUlvE3_clEvEUlssE_EESt5arrayIPcLm2EELi4E23TrivialOffsetCalculatorILi1EjESE_NS0_6memory12LoadWithCastILi1EEENSF_13StoreWithCastILi1EEEEEviT_T0_T2_T3_T4_T5_)
        /*0b0c*/ 	.word	0x00000000


	//----- nvinfo : EIATTR_REGCOUNT
	.align		4
.L_519:
        /*0b10*/ 	.byte	0x04, 0x2f
        /*0b12*/ 	.short	(.L_521 - .L_520)
	.align		4
.L_520:
        /*0b14*/ 	.word	index@(_ZN2at6native18elementwise_kernelILi128ELi4EZNS0_15gpu_kernel_implINS0_13BUnaryFunctorIsssZZZNS0_15binary_internal21div_trunc_kernel_cudaERNS_18TensorIteratorBaseEENKUlvE_clEvENKUlvE3_clEvEUlssE_EEEEvS6_RKT_EUliE_EEviT1_)
        /*0b18*/ 	.word	0x0000001a


	//----- nvinfo : EIATTR_FRAME_SIZE
	.align		4
.L_521:
        /*0b1c*/ 	.byte	0x04, 0x11
        /*0b1e*/ 	.short	(.L_523 - .L_522)
	.align		4
.L_522:
        /*0b20*/ 	.word	index@(_ZN2at6native18elementwise_kernelILi128ELi4EZNS0_15gpu_kernel_implINS0_13BUnaryFunctorIsssZZZNS0_15binary_internal21div_trunc_kernel_cudaERNS_18TensorIteratorBaseEENKUlvE_clEvENKUlvE3_clEvEUlssE_EEEEvS6_RKT_EUliE_EEviT1_)
        /*0b24*/ 	.word	0x00000000


	//----- nvinfo : EIATTR_REGCOUNT
	.align		4
.L_523:
        /*0b28*/ 	.byte	0x04, 0x2f
        /*0b2a*/ 	.short	(.L_525 - .L_524)
	.align		4
.L_524:
        /*0b2c*/ 	.word	index@(_ZN2at6native29vectorized_elementwise_kernelILi8ENS0_13BinaryFunctorIsssZZZNS0_15binary_internal21div_trunc_kernel_cudaERNS_18TensorIteratorBaseEENKUlvE_clEvENKUlvE3_clEvEUlssE_EESt5arrayIPcLm3EEEEviT0_T1_)
        /*0b30*/ 	.word	0x00000020


	//----- nvinfo : EIATTR_FRAME_SIZE
	.align		4
.L_525:
        /*0b34*/ 	.byte	0x04, 0x11
        /*0b36*/ 	.short	(.L_527 - .L_526)
	.align		4
.L_526:
        /*0b38*/ 	.word	index@(_ZN2at6native29vectorized_elementwise_kernelILi8ENS0_13BinaryFunctorIsssZZZNS0_15binary_internal21div_trunc_kernel_cudaERNS_18TensorIteratorBaseEENKUlvE_clEvENKUlvE3_clEvEUlssE_EESt5arrayIPcLm3EEEEviT0_T1_)
        /*0b3c*/ 	.word	0x00000000


	//----- nvinfo : EIATTR_REGCOUNT
	.align		4
.L_527:
        /*0b40*/ 	.byte	0x04, 0x2f
        /*0b42*/ 	.short	(.L_529 - .L_528)
	.align		4
.L_528:
        /*0b44*/ 	.word	index@(_ZN2at6native29vectorized_elementwise_kernelILi4ENS0_13BinaryFunctorIsssZZZNS0_15binary_internal21div_trunc_kernel_cudaERNS_18TensorIteratorBaseEENKUlvE_clEvENKUlvE3_clEvEUlssE_EESt5arrayIPcLm3EEEEviT0_T1_)
        /*0b48*/ 	.word	0x00000020


	//----- nvinfo : EIATTR_FRAME_SIZE
	.align		4
.L_529:
        /*0b4c*/ 	.byte	0x04, 0x11
        /*0b4e*/ 	.short	(.L_531 - .L_530)
	.align		4
.L_530:
        /*0b50*/ 	.word	index@(_ZN2at6native29vectorized_elementwise_kernelILi4ENS0_13BinaryFunctorIsssZZZNS0_15binary_internal21div_trunc_kernel_cudaERNS_18TensorIteratorBaseEENKUlvE_clEvENKUlvE3_clEvEUlssE_EESt5arrayIPcLm3EEEEviT0_T1_)
        /*0b54*/ 	.word	0x00000000


	//----- nvinfo : EIATTR_REGCOUNT
	.align		4
.L_531:
        /*0b58*/ 	.byte	0x04, 0x2f
        /*0b5a*/ 	.short	(.L_533 - .L_532)
	.align		4
.L_532:
        /*0b5c*/ 	.word	index@(_ZN2at6native29vectorized_elementwise_kernelILi2ENS0_13BinaryFunctorIsssZZZNS0_15binary_internal21div_trunc_kernel_cudaERNS_18TensorIteratorBaseEENKUlvE_clEvENKUlvE3_clEvEUlssE_EESt5arrayIPcLm3EEEEviT0_T1_)
        /*0b60*/ 	.word	0x00000020


	//----- nvinfo : EIATTR_FRAME_SIZE
	.align		4
.L_533:
        /*0b64*/ 	.byte	0x04, 0x11
        /*0b66*/ 	.short	(.L_535 - .L_534)
	.align		4
.L_534:
        /*0b68*/ 	.word	index@(_ZN2at6native29vectorized_elementwise_kernelILi2ENS0_13BinaryFunctorIsssZZZNS0_15binary_internal21div_trunc_kernel_cudaERNS_18TensorIteratorBaseEENKUlvE_clEvENKUlvE3_clEvEUlssE_EESt5arrayIPcLm3EEEEviT0_T1_)
        /*0b6c*/ 	.word	0x00000000


	//----- nvinfo : EIATTR_REGCOUNT
	.align		4
.L_535:
        /*0b70*/ 	.byte	0x04, 0x2f
        /*0b72*/ 	.short	(.L_537 - .L_536)
	.align		4
.L_536:
        /*0b74*/ 	.word	index@(_ZN2at6native27unrolled_elementwise_kernelINS0_13BinaryFunctorIsssZZZNS0_15binary_internal21div_trunc_kernel_cudaERNS_18TensorIteratorBaseEENKUlvE_clEvENKUlvE3_clEvEUlssE_EESt5arrayIPcLm3EELi4E23TrivialOffsetCalculatorILi2EjESD_ILi1EjENS0_6memory15LoadWithoutCastENSG_16StoreWithoutCastEEEviT_T0_T2_T3_T4_T5_)
        /*0b78*/ 	.word	0x0000001e


	//----- nvinfo : EIATTR_FRAME_SIZE
	.align		4
.L_537:
        /*0b7c*/ 	.byte	0x04, 0x11
        /*0b7e*/ 	.short	(.L_539 - .L_538)
	.align		4
.L_538:
        /*0b80*/ 	.word	index@(_ZN2at6native27unrolled_elementwise_kernelINS0_13BinaryFunctorIsssZZZNS0_15binary_internal21div_trunc_kernel_cudaERNS_18TensorIteratorBaseEENKUlvE_clEvENKUlvE3_clEvEUlssE_EESt5arrayIPcLm3EELi4E23TrivialOffsetCalculatorILi2EjESD_ILi1EjENS0_6memory15LoadWithoutCastENSG_16StoreWithoutCastEEEviT_T0_T2_T3_T4_T5_)
        /*0b84*/ 	.word	0x00000000


	//----- nvinfo : EIATTR_REGCOUNT
	.align		4
.L_539:
        /*0b88*/ 	.byte	0x04, 0x2f
        /*0b8a*/ 	.short	(.L_541 - .L_540)
	.align		4
.L_540:
        /*0b8c*/ 	.word	index@(_ZN2at6native18elementwise_kernelILi128ELi4EZNS0_22gpu_kernel_impl_nocastINS0_13BinaryFunctorIsssZZZNS0_15binary_internal21div_trunc_kernel_cudaERNS_18TensorIteratorBaseEENKUlvE_clEvENKUlvE3_clEvEUlssE_EEEEvS6_RKT_EUliE_EEviT1_)
        /*0b90*/ 	.word	0x00000012


	//----- nvinfo : EIATTR_FRAME_SIZE
	.align		4
.L_541:
        /*0b94*/ 	.byte	0x04, 0x11
        /*0b96*/ 	.short	(.L_543 - .L_542)
	.align		4
.L_542:
        /*0b98*/ 	.word	index@(_ZN2at6native18elementwise_kernelILi128ELi4EZNS0_22gpu_kernel_impl_nocastINS0_13BinaryFunctorIsssZZZNS0_15binary_internal21div_trunc_kernel_cudaERNS_18TensorIteratorBaseEENKUlvE_clEvENKUlvE3_clEvEUlssE_EEEEvS6_RKT_EUliE_EEviT1_)
        /*0b9c*/ 	.word	0x00000000


	//----- nvinfo : EIATTR_REGCOUNT
	.align		4
.L_543:
        /*0ba0*/ 	.byte	0x04, 0x2f
        /*0ba2*/ 	.short	(.L_545 - .L_544)
	.align		4
.L_544:
        /*0ba4*/ 	.word	index@(_ZN2at6native27unrolled_elementwise_kernelINS0_13BinaryFunctorIsssZZZNS0_15binary_internal21div_trunc_kernel_cudaERNS_18TensorIteratorBaseEENKUlvE_clEvENKUlvE3_clEvEUlssE_EESt5arrayIPcLm3EELi4E23TrivialOffsetCalculatorILi2EjESD_ILi1EjENS0_6memory12LoadWithCastILi2EEENSG_13StoreWithCastILi1EEEEEviT_T0_T2_T3_T4_T5_)
        /*0ba8*/ 	.word	0x00000020


	//----- nvinfo : EIATTR_FRAME_SIZE
	.align		4
.L_545:
        /*0bac*/ 	.byte	0x04, 0x11
        /*0bae*/ 	.short	(.L_547 - .L_546)
	.align		4
.L_546:
        /*0bb0*/ 	.word	index@(_ZN2at6native27unrolled_elementwise_kernelINS0_13BinaryFunctorIsssZZZNS0_15binary_internal21div_trunc_kernel_cudaERNS_18TensorIteratorBaseEENKUlvE_clEvENKUlvE3_clEvEUlssE_EESt5arrayIPcLm3EELi4E23TrivialOffsetCalculatorILi2EjESD_ILi1EjENS0_6memory12LoadWithCastILi2EEENSG_13StoreWithCastILi1EEEEEviT_T0_T2_T3_T4_T5_)
        /*0bb4*/ 	.word	0x00000000


	//----- nvinfo : EIATTR_REGCOUNT
	.align		4
.L_547:
        /*0bb8*/ 	.byte	0x04, 0x2f
        /*0bba*/ 	.short	(.L_549 - .L_548)
	.align		4
.L_548:
        /*0bbc*/ 	.word	index@(_ZN2at6native18elementwise_kernelILi128ELi4EZNS0_15gpu_kernel_implINS0_13BinaryFunctorIsssZZZNS0_15binary_internal21div_trunc_kernel_cudaERNS_18TensorIteratorBaseEENKUlvE_clEvENKUlvE3_clEvEUlssE_EEEEvS6_RKT_EUliE_EEviT1_)
        /*0bc0*/ 	.word	0x0000001a


	//----- nvinfo : EIATTR_FRAME_SIZE
	.align		4
.L_549:
        /*0bc4*/ 	.byte	0x04, 0x11
        /*0bc6*/ 	.short	(.L_551 - .L_550)
	.align		4
.L_550:
        /*0bc8*/ 	.word	index@(_ZN2at6native18elementwise_kernelILi128ELi4EZNS0_15gpu_kernel_implINS0_13BinaryFunctorIsssZZZNS0_15binary_internal21div_trunc_kernel_cudaERNS_18TensorIteratorBaseEENKUlvE_clEvENKUlvE3_clEvEUlssE_EEEEvS6_RKT_EUliE_EEviT1_)
        /*0bcc*/ 	.word	0x00000000


	//----- nvinfo : EIATTR_REGCOUNT
	.align		4
.L_551:
        /*0bd0*/ 	.byte	0x04, 0x2f
        /*0bd2*/ 	.short	(.L_553 - .L_552)
	.align		4
.L_552:
        /*0bd4*/ 	.word	index@(_ZN2at6native29vectorized_elementwise_kernelILi8EZZZNS0_15binary_internal21div_trunc_kernel_cudaERNS_18TensorIteratorBaseEENKUlvE0_clEvENKUlvE_clEvEUldE_St5arrayIPcLm2EEEEviT0_T1_)
        /*0bd8*/ 	.word	0x00000028


	//----- nvinfo : EIATTR_FRAME_SIZE
	.align		4
.L_553:
        /*0bdc*/ 	.byte	0x04, 0x11
        /*0bde*/ 	.short	(.L_555 - .L_554)
	.align		4
.L_554:
        /*0be0*/ 	.word	index@(_ZN2at6native29vectorized_elementwise_kernelILi8EZZZNS0_15binary_internal21div_trunc_kernel_cudaERNS_18TensorIteratorBaseEENKUlvE0_clEvENKUlvE_clEvEUldE_St5arrayIPcLm2EEEEviT0_T1_)
        /*0be4*/ 	.word	0x00000000


	//----- nvinfo : EIATTR_REGCOUNT
	.align		4
.L_555:
        /*0be8*/ 	.byte	0x04, 0x2f
        /*0bea*/ 	.short	(.L_557 - .L_556)
	.align		4
.L_556:
        /*0bec*/ 	.word	index@(_ZN2at6native29vectorized_elementwise_kernelILi4EZZZNS0_15binary_internal21div_trunc_kernel_cudaERNS_18TensorIteratorBaseEENKUlvE0_clEvENKUlvE_clEvEUldE_St5arrayIPcLm2EEEEviT0_T1_)
        /*0bf0*/ 	.word	0x00000028


	//----- nvinfo : EIATTR_FRAME_SIZE
	.align		4
.L_557:
        /*0bf4*/ 	.byte	0x04, 0x11
        /*0bf6*/ 	.short	(.L_559 - .L_558)
	.align		4
.L_558:
        /*0bf8*/ 	.word	index@(_ZN2at6native29vectorized_elementwise_kernelILi4EZZZNS0_15binary_internal21div_trunc_kernel_cudaERNS_18TensorIteratorBaseEENKUlvE0_clEvENKUlvE_clEvEUldE_St5arrayIPcLm2EEEEviT0_T1_)
        /*0bfc*/ 	.word	0x00000000


	//----- nvinfo : EIATTR_REGCOUNT
	.align		4
.L_559:
        /*0c00*/ 	.byte	0x04, 0x2f
        /*0c02*/ 	.short	(.L_561 - .L_560)
	.align		4
.L_560:
        /*0c04*/ 	.word	index@(_ZN2at6native29vectorized_elementwise_kernelILi2EZZZNS0_15binary_internal21div_trunc_kernel_cudaERNS_18TensorIteratorBaseEENKUlvE0_clEvENKUlvE_clEvEUldE_St5arrayIPcLm2EEEEviT0_T1_)
        /*0c08*/ 	.word	0x00000028


	//----- nvinfo : EIATTR_FRAME_SIZE
	.align		4
.L_561:
        /*0c0c*/ 	.byte	0x04, 0x11
        /*0c0e*/ 	.short	(.L_563 - .L_562)
	.align		4
.L_562:
        /*0c10*/ 	.word	index@(_ZN2at6native29vectorized_elementwise_kernelILi2EZZZNS0_15binary_internal21div_trunc_kernel_cudaERNS_18TensorIteratorBaseEENKUlvE0_clEvENKUlvE_clEvEUldE_St5arrayIPcLm2EEEEviT0_T1_)
        /*0c14*/ 	.word	0x00000000


	//----- nvinfo : EIATTR_REGCOUNT
	.align		4
.L_563:
        /*0c18*/ 	.byte	0x04, 0x2f
        /*0c1a*/ 	.short	(.L_565 - .L_564)
	.align		4
.L_564:
        /*0c1c*/ 	.word	index@(_ZN2at6native27unrolled_elementwise_kernelIZZZNS0_15binary_internal21div_trunc_kernel_cudaERNS_18TensorIteratorBaseEENKUlvE0_clEvENKUlvE_clEvEUldE_St5arrayIPcLm2EELi4E23TrivialOffsetCalculatorILi1EjESC_NS0_6memory15LoadWithoutCastENSD_16StoreWithoutCastEEEviT_T0_T2_T3_T4_T5_)
        /*0c20*/ 	.word	0x0000001e


	//----- nvinfo : EIATTR_FRAME_SIZE
	.align		4
.L_565:
        /*0c24*/ 	.byte	0x04, 0x11
        /*0c26*/ 	.short	(.L_567 - .L_566)
	.align		4
.L_566:
        /*0c28*/ 	.word	index@(_ZN2at6native27unrolled_elementwise_kernelIZZZNS0_15binary_internal21div_trunc_kernel_cudaERNS_18TensorIteratorBaseEENKUlvE0_clEvENKUlvE_clEvEUldE_St5arrayIPcLm2EELi4E23TrivialOffsetCalculatorILi1EjESC_NS0_6memory15LoadWithoutCastENSD_16StoreWithoutCastEEEviT_T0_T2_T3_T4_T5_)
        /*0c2c*/ 	.word	0x00000000


	//----- nvinfo : EIATTR_REGCOUNT
	.align		4
.L_567:
        /*0c30*/ 	.byte	0x04, 0x2f
        /*0c32*/ 	.short	(.L_569 - .L_568)
	.align		4
.L_568:
        /*0c34*/ 	.word	index@(_ZN2at6native18elementwise_kernelILi128ELi2EZNS0_22gpu_kernel_impl_nocastIZZZNS0_15binary_internal21div_trunc_kernel_cudaERNS_18TensorIteratorBaseEENKUlvE0_clEvENKUlvE_clEvEUldE_EEvS5_RKT_EUliE_EEviT1_)
        /*0c38*/ 	.word	0x00000012


	//----- nvinfo : EIATTR_FRAME_SIZE
	.align		4
.L_569:
        /*0c3c*/ 	.byte	0x04, 0x11
        /*0c3e*/ 	.short	(.L_571 - .L_570)
	.align		4
.L_570:
        /*0c40*/ 	.word	index@(_ZN2at6native18elementwise_kernelILi128ELi2EZNS0_22gpu_kernel_impl_nocastIZZZNS0_15binary_internal21div_trunc_kernel_cudaERNS_18TensorIteratorBaseEENKUlvE0_clEvENKUlvE_clEvEUldE_EEvS5_RKT_EUliE_EEviT1_)
        /*0c44*/ 	.word	0x00000000


	//----- nvinfo : EIATTR_REGCOUNT
	.align		4
.L_571:
        /*0c48*/ 	.byte	0x04, 0x2f
        /*0c4a*/ 	.short	(.L_573 - .L_572)
	.align		4
.L_572:
        /*0c4c*/ 	.word	index@(_ZN2at6native27unrolled_elementwise_kernelIZZZNS0_15binary_internal21div_trunc_kernel_cudaERNS_18TensorIteratorBaseEENKUlvE0_clEvENKUlvE_clEvEUldE_St5arrayIPcLm2EELi4E23TrivialOffsetCalculatorILi1EjESC_NS0_6memory12LoadWithCastILi1EEENSD_13StoreWithCastILi1EEEEEviT_T0_T2_T3_T4_T5_)
        /*0c50*/ 	.word	0x00000026


	//----- nvinfo : EIATTR_FRAME_SIZE
	.align		4
.L_573:
        /*0c54*/ 	.byte	0x04, 0x11
        /*0c56*/ 	.short	(.L_575 - .L_574)
	.align		4
.L_574:
        /*0c58*/ 	.word	index@(_ZN2at6native27unrolled_elementwise_kernelIZZZNS0_15binary_internal21div_trunc_kernel_cudaERNS_18TensorIteratorBaseEENKUlvE0_clEvENKUlvE_clEvEUldE_St5arrayIPcLm2EELi4E23TrivialOffsetCalculatorILi1EjESC_NS0_6memory12LoadWithCastILi1EEENSD_13StoreWithCastILi1EEEEEviT_T0_T2_T3_T4_T5_)
        /*0c5c*/ 	.word	0x00000000


	//----- nvinfo : EIATTR_REGCOUNT
	.align		4
.L_575:
        /*0c60*/ 	.byte	0x04, 0x2f
        /*0c62*/ 	.short	(.L_577 - .L_576)
	.align		4
.L_576:
        /*0c64*/ 	.word	index@(_ZN2at6native18elementwise_kernelILi128ELi4EZNS0_15gpu_kernel_implIZZZNS0_15binary_internal21div_trunc_kernel_cudaERNS_18TensorIteratorBaseEENKUlvE0_clEvENKUlvE_clEvEUldE_EEvS5_RKT_EUliE_EEviT1_)
        /*0c68*/ 	.word	0x0000001a


	//----- nvinfo : EIATTR_FRAME_SIZE
	.align		4
.L_577:
        /*0c6c*/ 	.byte	0x04, 0x11
        /*0c6e*/ 	.short	(.L_579 - .L_578)
	.align		4
.L_578:
        /*0c70*/ 	.word	index@(_ZN2at6native18elementwise_kernelILi128ELi4EZNS0_15gpu_kernel_implIZZZNS0_15binary_internal21div_trunc_kernel_cudaERNS_18TensorIteratorBaseEENKUlvE0_clEvENKUlvE_clEvEUldE_EEvS5_RKT_EUliE_EEviT1_)
        /*0c74*/ 	.word	0x00000000


	//----- nvinfo : EIATTR_REGCOUNT
	.align		4
.L_579:
        /*0c78*/ 	.byte	0x04, 0x2f
        /*0c7a*/ 	.short	(.L_581 - .L_580)
	.align		4
.L_580:
        /*0c7c*/ 	.word	index@(_ZN2at6native29vectorized_elementwise_kernelILi8EZZZNS0_15binary_internal21div_trunc_kernel_cudaERNS_18TensorIteratorBaseEENKUlvE0_clEvENKUlvE0_clEvEUlfE_St5arrayIPcLm2EEEEviT0_T1_)
        /*0c80*/ 	.word	0x00000020


	//----- nvinfo : EIATTR_FRAME_SIZE
	.align		4
.L_581:
        /*0c84*/ 	.byte	0x04, 0x11
        /*0c86*/ 	.short	(.L_583 - .L_582)
	.align		4
.L_582:
        /*0c88*/ 	.word	index@(_ZN2at6native29vectorized_elementwise_kernelILi8EZZZNS0_15binary_internal21div_trunc_kernel_cudaERNS_18TensorIteratorBaseEENKUlvE0_clEvENKUlvE0_clEvEUlfE_St5arrayIPcLm2EEEEviT0_T1_)
        /*0c8c*/ 	.word	0x00000000


	//----- nvinfo : EIATTR_REGCOUNT
	.align		4
.L_583:
        /*0c90*/ 	.byte	0x04, 0x2f
        /*0c92*/ 	.short	(.L_585 - .L_584)
	.align		4
.L_584:
        /*0c94*/ 	.word	index@(_ZN2at6native29vectorized_elementwise_kernelILi4EZZZNS0_15binary_internal21div_trunc_kernel_cudaERNS_18TensorIteratorBaseEENKUlvE0_clEvENKUlvE0_clEvEUlfE_St5arrayIPcLm2EEEEviT0_T1_)
        /*0c98*/ 	.word	0x00000020


	//----- nvinfo : EIATTR_FRAME_SIZE
	.align		4
.L_585:
        /*0c9c*/ 	.byte	0x04, 0x11
        /*0c9e*/ 	.short	(.L_587 - .L_586)
	.align		4
.L_586:
        /*0ca0*/ 	.word	index@(_ZN2at6native29vectorized_elementwise_kernelILi4EZZZNS0_15binary_internal21div_trunc_kernel_cudaERNS_18TensorIteratorBaseEENKUlvE0_clEvENKUlvE0_clEvEUlfE_St5arrayIPcLm2EEEEviT0_T1_)
        /*0ca4*/ 	.word	0x00000000


	//----- nvinfo : EIATTR_REGCOUNT
	.align		4
.L_587:
        /*0ca8*/ 	.byte	0x04, 0x2f
        /*0caa*/ 	.short	(.L_589 - .L_588)
	.align		4
.L_588:
        /*0cac*/ 	.word	index@(_ZN2at6native29vectorized_elementwise_kernelILi2EZZZNS0_15binary_internal21div_trunc_kernel_cudaERNS_18TensorIteratorBaseEENKUlvE0_clEvENKUlvE0_clEvEUlfE_St5arrayIPcLm2EEEEviT0_T1_)
        /*0cb0*/ 	.word	0x00000020


	//----- nvinfo : EIATTR_FRAME_SIZE
	.align		4
.L_589:
        /*0cb4*/ 	.byte	0x04, 0x11
        /*0cb6*/ 	.short	(.L_591 - .L_590)
	.align		4
.L_590:
        /*0cb8*/ 	.word	index@(_ZN2at6native29vectorized_elementwise_kernelILi2EZZZNS0_15binary_internal21div_trunc_kernel_cudaERNS_18TensorIteratorBaseEENKUlvE0_clEvENKUlvE0_clEvEUlfE_St5arrayIPcLm2EEEEviT0_T1_)
        /*0cbc*/ 	.word	0x00000000


	//----- nvinfo : EIATTR_REGCOUNT
	.align		4
.L_591:
        /*0cc0*/ 	.byte	0x04, 0x2f
        /*0cc2*/ 	.short	(.L_593 - .L_592)
	.align		4
.L_592:
        /*0cc4*/ 	.word	index@(_ZN2at6native27unrolled_elementwise_kernelIZZZNS0_15binary_internal21div_trunc_kernel_cudaERNS_18TensorIteratorBaseEENKUlvE0_clEvENKUlvE0_clEvEUlfE_St5arrayIPcLm2EELi4E23TrivialOffsetCalculatorILi1EjESC_NS0_6memory15LoadWithoutCastENSD_16StoreWithoutCastEEEviT_T0_T2_T3_T4_T5_)
        /*0cc8*/ 	.word	0x00000018


	//----- nvinfo : EIATTR_FRAME_SIZE
	.align		4
.L_593:
        /*0ccc*/ 	.byte	0x04, 0x11
        /*0cce*/ 	.short	(.L_595 - .L_594)
	.align		4
.L_594:
        /*0cd0*/ 	.word	index@(_ZN2at6native27unrolled_elementwise_kernelIZZZNS0_15binary_internal21div_trunc_kernel_cudaERNS_18TensorIteratorBaseEENKUlvE0_clEvENKUlvE0_clEvEUlfE_St5arrayIPcLm2EELi4E23TrivialOffsetCalculatorILi1EjESC_NS0_6memory15LoadWithoutCastENSD_16StoreWithoutCastEEEviT_T0_T2_T3_T4_T5_)
        /*0cd4*/ 	.word	0x00000000


	//----- nvinfo : EIATTR_REGCOUNT
	.align		4
.L_595:
        /*0cd8*/ 	.byte	0x04, 0x2f
        /*0cda*/ 	.short	(.L_597 - .L_596)
	.align		4
.L_596:
        /*0cdc*/ 	.word	index@(_ZN2at6native18elementwise_kernelILi128ELi2EZNS0_22gpu_kernel_impl_nocastIZZZNS0_15binary_internal21div_trunc_kernel_cudaERNS_18TensorIteratorBaseEENKUlvE0_clEvENKUlvE0_clEvEUlfE_EEvS5_RKT_EUliE_EEviT1_)
        /*0ce0*/ 	.word	0x00000012


	//----- nvinfo : EIATTR_FRAME_SIZE
	.align		4
.L_597:
        /*0ce4*/ 	.byte	0x04, 0x11
        /*0ce6*/ 	.short	(.L_599 - .L_598)
	.align		4
.L_598:
        /*0ce8*/ 	.word	index@(_ZN2at6native18elementwise_kernelILi128ELi2EZNS0_22gpu_kernel_impl_nocastIZZZNS0_15binary_internal21div_trunc_kernel_cudaERNS_18TensorIteratorBaseEENKUlvE0_clEvENKUlvE0_clEvEUlfE_EEvS5_RKT_EUliE_EEviT1_)
        /*0cec*/ 	.word	0x00000000


	//----- nvinfo : EIATTR_REGCOUNT
	.align		4
.L_599:
        /*0cf0*/ 	.byte	0x04, 0x2f
        /*0cf2*/ 	.short	(.L_601 - .L_600)
	.align		4
.L_600:
        /*0cf4*/ 	.word	index@(_ZN2at6native27unrolled_elementwise_kernelIZZZNS0_15binary_internal21div_trunc_kernel_cudaERNS_18TensorIteratorBaseEENKUlvE0_clEvENKUlvE0_clEvEUlfE_St5arrayIPcLm2EELi4E23TrivialOffsetCalculatorILi1EjESC_NS0_6memory12LoadWithCastILi1EEENSD_13StoreWithCastILi1EEEEEviT_T0_T2_T3_T4_T5_)
        /*0cf8*/ 	.word	0x0000001f


	//----- nvinfo : EIATTR_FRAME_SIZE
	.align		4
.L_601:
        /*0cfc*/ 	.byte	0x04, 0x11
        /*0cfe*/ 	.short	(.L_603 - .L_602)
	.align		4
.L_602:
        /*0d00*/ 	.word	index@(_ZN2at6native27unrolled_elementwise_kernelIZZZNS0_15binary_internal21div_trunc_kernel_cudaERNS_18TensorIteratorBaseEENKUlvE0_clEvENKUlvE0_clEvEUlfE_St5arrayIPcLm2EELi4E23TrivialOffsetCalculatorILi1EjESC_NS0_6memory12LoadWithCastILi1EEENSD_13StoreWithCastILi1EEEEEviT_T0_T2_T3_T4_T5_)
        /*0d04*/ 	.word	0x00000000


	//----- nvinfo : EIATTR_REGCOUNT
	.align		4
.L_603:
        /*0d08*/ 	.byte	0x04, 0x2f
        /*0d0a*/ 	.short	(.L_605 - .L_604)
	.align		4
.L_604:
        /*0d0c*/ 	.word	index@(_ZN2at6native18elementwise_kernelILi128ELi4EZNS0_15gpu_kernel_implIZZZNS0_15binary_internal21div_trunc_kernel_cudaERNS_18TensorIteratorBaseEENKUlvE0_clEvENKUlvE0_clEvEUlfE_EEvS5_RKT_EUliE_EEviT1_)
        /*0d10*/ 	.word	0x0000001a


	//----- nvinfo : EIATTR_FRAME_SIZE
	.align		4
.L_605:
        /*0d14*/ 	.byte	0x04, 0x11
        /*0d16*/ 	.short	(.L_607 - .L_606)
	.align		4
.L_606:
        /*0d18*/ 	.word	index@(_ZN2at6native18elementwise_kernelILi128ELi4EZNS0_15gpu_kernel_implIZZZNS0_15binary_internal21div_trunc_kernel_cudaERNS_18TensorIteratorBaseEENKUlvE0_clEvENKUlvE0_clEvEUlfE_EEvS5_RKT_EUliE_EEviT1_)
        /*0d1c*/ 	.word	0x00000000


	//----- nvinfo : EIATTR_REGCOUNT
	.align		4
.L_607:
        /*0d20*/ 	.byte	0x04, 0x2f
        /*0d22*/ 	.short	(.L_609 - .L_608)
	.align		4
.L_608:
        /*0d24*/ 	.word	index@(_ZN2at6native29vectorized_elementwise_kernelILi8EZZZNS0_15binary_internal21div_trunc_kernel_cudaERNS_18TensorIteratorBaseEENKUlvE0_clEvENKUlvE1_clEvEUlN3c104HalfEE_St5arrayIPcLm2EEEEviT0_T1_)
        /*0d28*/ 	.word	0x00000020


	//----- nvinfo : EIATTR_FRAME_SIZE
	.align		4
.L_609:
        /*0d2c*/ 	.byte	0x04, 0x11
        /*0d2e*/ 	.short	(.L_611 - .L_610)
	.align		4
.L_610:
        /*0d30*/ 	.word	index@(_ZN2at6native29vectorized_elementwise_kernelILi8EZZZNS0_15binary_internal21div_trunc_kernel_cudaERNS_18TensorIteratorBaseEENKUlvE0_clEvENKUlvE1_clEvEUlN3c104HalfEE_St5arrayIPcLm2EEEEviT0_T1_)
        /*0d34*/ 	.word	0x00000000


	//----- nvinfo : EIATTR_REGCOUNT
	.align		4
.L_611:
        /*0d38*/ 	.byte	0x04, 0x2f
        /*0d3a*/ 	.short	(.L_613 - .L_612)
	.align		4
.L_612:
        /*0d3c*/ 	.word	index@(_ZN2at6native29vectorized_elementwise_kernelILi4EZZZNS0_15binary_internal21div_trunc_kernel_cudaERNS_18TensorIteratorBaseEENKUlvE0_clEvENKUlvE1_clEvEUlN3c104HalfEE_St5arrayIPcLm2EEEEviT0_T1_)
        /*0d40*/ 	.word	0x00000020


	//----- nvinfo : EIATTR_FRAME_SIZE
	.align		4
.L_613:
        /*0d44*/ 	.byte	0x04, 0x11
        /*0d46*/ 	.short	(.L_615 - .L_614)
	.align		4
.L_614:
        /*0d48*/ 	.word	index@(_ZN2at6native29vectorized_elementwise_kernelILi4EZZZNS0_15binary_internal21div_trunc_kernel_cudaERNS_18TensorIteratorBaseEENKUlvE0_clEvENKUlvE1_clEvEUlN3c104HalfEE_St5arrayIPcLm2EEEEviT0_T1_)
        /*0d4c*/ 	.word	0x00000000


	//----- nvinfo : EIATTR_REGCOUNT
	.align		4
.L_615:
        /*0d50*/ 	.byte	0x04, 0x2f
        /*0d52*/ 	.short	(.L_617 - .L_616)
	.align		4
.L_616:
        /*0d54*/ 	.word	index@(_ZN2at6native29vectorized_elementwise_kernelILi2EZZZNS0_15binary_internal21div_trunc_kernel_cudaERNS_18TensorIteratorBaseEENKUlvE0_clEvENKUlvE1_clEvEUlN3c104HalfEE_St5arrayIPcLm2EEEEviT0_T1_)
        /*0d58*/ 	.word	0x00000020


	//----- nvinfo : EIATTR_FRAME_SIZE
	.align		4
.L_617:
        /*0d5c*/ 	.byte	0x04, 0x11
        /*0d5e*/ 	.short	(.L_619 - .L_618)
	.align		4
.L_618:
        /*0d60*/ 	.word	index@(_ZN2at6native29vectorized_elementwise_kernelILi2EZZZNS0_15binary_internal21div_trunc_kernel_cudaERNS_18TensorIteratorBaseEENKUlvE0_clEvENKUlvE1_clEvEUlN3c104HalfEE_St5arrayIPcLm2EEEEviT0_T1_)
        /*0d64*/ 	.word	0x00000000


	//----- nvinfo : EIATTR_REGCOUNT
	.align		4
.L_619:
        /*0d68*/ 	.byte	0x04, 0x2f
        /*0d6a*/ 	.short	(.L_621 - .L_620)
	.align		4
.L_620:
        /*0d6c*/ 	.word	index@(_ZN2at6native27unrolled_elementwise_kernelIZZZNS0_15binary_internal21div_trunc_kernel_cudaERNS_18TensorIteratorBaseEENKUlvE0_clEvENKUlvE1_clEvEUlN3c104HalfEE_St5arrayIPcLm2EELi4E23TrivialOffsetCalculatorILi1EjESE_NS0_6memory15LoadWithoutCastENSF_16StoreWithoutCastEEEviT_T0_T2_T3_T4_T5_)
        /*0d70*/ 	.word	0x00000018


	//----- nvinfo : EIATTR_FRAME_SIZE
	.align		4
.L_621:
        /*0d74*/ 	.byte	0x04, 0x11
        /*0d76*/ 	.short	(.L_623 - .L_622)
	.align		4
.L_622:
        /*0d78*/ 	.word	index@(_ZN2at6native27unrolled_elementwise_kernelIZZZNS0_15binary_internal21div_trunc_kernel_cudaERNS_18TensorIteratorBaseEENKUlvE0_clEvENKUlvE1_clEvEUlN3c104HalfEE_St5arrayIPcLm2EELi4E23TrivialOffsetCalculatorILi1EjESE_NS0_6memory15LoadWithoutCastENSF_16StoreWithoutCastEEEviT_T0_T2_T3_T4_T5_)
        /*0d7c*/ 	.word	0x00000000


	//----- nvinfo : EIATTR_REGCOUNT
	.align		4
.L_623:
        /*0d80*/ 	.byte	0x04, 0x2f
        /*0d82*/ 	.short	(.L_625 - .L_624)
	.align		4
.L_624:
        /*0d84*/ 	.word	index@(_ZN2at6native18elementwise_kernelILi128ELi4EZNS0_22gpu_kernel_impl_nocastIZZZNS0_15binary_internal21div_trunc_kernel_cudaERNS_18TensorIteratorBaseEENKUlvE0_clEvENKUlvE1_clEvEUlN3c104HalfEE_EEvS5_RKT_EUliE_EEviT1_)
        /*0d88*/ 	.word	0x00000012


	//----- nvinfo : EIATTR_FRAME_SIZE
	.align		4
.L_625:
        /*0d8c*/ 	.byte	0x04, 0x11
        /*0d8e*/ 	.short	(.L_627 - .L_626)
	.align		4
.L_626:
        /*0d90*/ 	.word	index@(_ZN2at6native18elementwise_kernelILi128ELi4EZNS0_22gpu_kernel_impl_nocastIZZZNS0_15binary_internal21div_trunc_kernel_cudaERNS_18TensorIteratorBaseEENKUlvE0_clEvENKUlvE1_clEvEUlN3c104HalfEE_EEvS5_RKT_EUliE_EEviT1_)
        /*0d94*/ 	.word	0x00000000


	//----- nvinfo : EIATTR_REGCOUNT
	.align		4
.L_627:
        /*0d98*/ 	.byte	0x04, 0x2f
        /*0d9a*/ 	.short	(.L_629 - .L_628)
	.align		4
.L_628:
        /*0d9c*/ 	.word	index@(_ZN2at6native27unrolled_elementwise_kernelIZZZNS0_15binary_internal21div_trunc_kernel_cudaERNS_18TensorIteratorBaseEENKUlvE0_clEvENKUlvE1_clEvEUlN3c104HalfEE_St5arrayIPcLm2EELi4E23TrivialOffsetCalculatorILi1EjESE_NS0_6memory12LoadWithCastILi1EEENSF_13StoreWithCastILi1EEEEEviT_T0_T2_T3_T4_T5_)
        /*0da0*/ 	.word	0x0000001e


	//----- nvinfo : EIATTR_FRAME_SIZE
	.align		4
.L_629:
        /*0da4*/ 	.byte	0x04, 0x11
        /*0da6*/ 	.short	(.L_631 - .L_630)
	.align		4
.L_630:
        /*0da8*/ 	.word	index@(_ZN2at6native27unrolled_elementwise_kernelIZZZNS0_15binary_internal21div_trunc_kernel_cudaERNS_18TensorIteratorBaseEENKUlvE0_clEvENKUlvE1_clEvEUlN3c104HalfEE_St5arrayIPcLm2EELi4E23TrivialOffsetCalculatorILi1EjESE_NS0_6memory12LoadWithCastILi1EEENSF_13StoreWithCastILi1EEEEEviT_T0_T2_T3_T4_T5_)
        /*0dac*/ 	.word	0x00000000


	//----- nvinfo : EIATTR_REGCOUNT
	.align		4
.L_631:
        /*0db0*/ 	.byte	0x04, 0x2f
        /*0db2*/ 	.short	(.L_633 - .L_632)
	.align		4
.L_632:
        /*0db4*/ 	.word	index@(_ZN2at6native18elementwise_kernelILi128ELi4EZNS0_15gpu_kernel_implIZZZNS0_15binary_internal21div_trunc_kernel_cudaERNS_18TensorIteratorBaseEENKUlvE0_clEvENKUlvE1_clEvEUlN3c104HalfEE_EEvS5_RKT_EUliE_EEviT1_)
        /*0db8*/ 	.word	0x0000001a


	//----- nvinfo : EIATTR_FRAME_SIZE
	.align		4
.L_633:
        /*0dbc*/ 	.byte	0x04, 0x11
        /*0dbe*/ 	.short	(.L_635 - .L_634)
	.align		4
.L_634:
        /*0dc0*/ 	.word	index@(_ZN2at6native18elementwise_kernelILi128ELi4EZNS0_15gpu_kernel_implIZZZNS0_15binary_internal21div_trunc_kernel_cudaERNS_18TensorIteratorBaseEENKUlvE0_clEvENKUlvE1_clEvEUlN3c104HalfEE_EEvS5_RKT_EUliE_EEviT1_)
        /*0dc4*/ 	.word	0x00000000


	//----- nvinfo : EIATTR_REGCOUNT
	.align		4
.L_635:
        /*0dc8*/ 	.byte	0x04, 0x2f
        /*0dca*/ 	.short	(.L_637 - .L_636)
	.align		4
.L_636:
        /*0dcc*/ 	.word	index@(_ZN2at6native29vectorized_elementwise_kernelILi8EZZZNS0_15binary_internal21div_trunc_kernel_cudaERNS_18TensorIteratorBaseEENKUlvE0_clEvENKUlvE2_clEvEUlN3c108BFloat16EE_St5arrayIPcLm2EEEEviT0_T1_)
        /*0dd0*/ 	.word	0x00000020


	//----- nvinfo : EIATTR_FRAME_SIZE
	.align		4
.L_637:
        /*0dd4*/ 	.byte	0x04, 0x11
        /*0dd6*/ 	.short	(.L_639 - .L_638)
	.align		4
.L_638:
        /*0dd8*/ 	.word	index@(_ZN2at6native29vectorized_elementwise_kernelILi8EZZZNS0_15binary_internal21div_trunc_kernel_cudaERNS_18TensorIteratorBaseEENKUlvE0_clEvENKUlvE2_clEvEUlN3c108BFloat16EE_St5arrayIPcLm2EEEEviT0_T1_)
        /*0ddc*/ 	.word	0x00000000


	//----- nvinfo : EIATTR_REGCOUNT
	.align		4
.L_639:
        /*0de0*/ 	.byte	0x04, 0x2f
        /*0de2*/ 	.short	(.L_641 - .L_640)
	.align		4
.L_640:
        /*0de4*/ 	.word	index@(_ZN2at6native29vectorized_elementwise_kernelILi4EZZZNS0_15binary_internal21div_trunc_kernel_cudaERNS_18TensorIteratorBaseEENKUlvE0_clEvENKUlvE2_clEvEUlN3c108BFloat16EE_St5arrayIPcLm2EEEEviT0_T1_)
        /*0de8*/ 	.word	0x00000020


	//----- nvinfo : EIATTR_FRAME_SIZE
	.align		4
.L_641:
        /*0dec*/ 	.byte	0x04, 0x11
        /*0dee*/ 	.short	(.L_643 - .L_642)
	.align		4
.L_642:
        /*0df0*/ 	.word	index@(_ZN2at6native29vectorized_elementwise_kernelILi4EZZZNS0_15binary_internal21div_trunc_kernel_cudaERNS_18TensorIteratorBaseEENKUlvE0_clEvENKUlvE2_clEvEUlN3c108BFloat16EE_St5arrayIPcLm2EEEEviT0_T1_)
        /*0df4*/ 	.word	0x00000000


	//----- nvinfo : EIATTR_REGCOUNT
	.align		4
.L_643:
        /*0df8*/ 	.byte	0x04, 0x2f
        /*0dfa*/ 	.short	(.L_645 - .L_644)
	.align		4
.L_644:
        /*0dfc*/ 	.word	index@(_ZN2at6native29vectorized_elementwise_kernelILi2EZZZNS0_15binary_internal21div_trunc_kernel_cudaERNS_18TensorIteratorBaseEENKUlvE0_clEvENKUlvE2_clEvEUlN3c108BFloat16EE_St5arrayIPcLm2EEEEviT0_T1_)
        /*0e00*/ 	.word	0x00000020


	//----- nvinfo : EIATTR_FRAME_SIZE
	.align		4
.L_645:
        /*0e04*/ 	.byte	0x04, 0x11
        /*0e06*/ 	.short	(.L_647 - .L_646)
	.align		4
.L_646:
        /*0e08*/ 	.word	index@(_ZN2at6native29vectorized_elementwise_kernelILi2EZZZNS0_15binary_internal21div_trunc_kernel_cudaERNS_18TensorIteratorBaseEENKUlvE0_clEvENKUlvE2_clEvEUlN3c108BFloat16EE_St5arrayIPcLm2EEEEviT0_T1_)
        /*0e0c*/ 	.word	0x00000000


	//----- nvinfo : EIATTR_REGCOUNT
	.align		4
.L_647:
        /*0e10*/ 	.byte	0x04, 0x2f
        /*0e12*/ 	.short	(.L_649 - .L_648)
	.align		4
.L_648:
        /*0e14*/ 	.word	index@(_ZN2at6native27unrolled_elementwise_kernelIZZZNS0_15binary_internal21div_trunc_kernel_cudaERNS_18TensorIteratorBaseEENKUlvE0_clEvENKUlvE2_clEvEUlN3c108BFloat16EE_St5arrayIPcLm2EELi4E23TrivialOffsetCalculatorILi1EjESE_NS0_6memory15LoadWithoutCastENSF_16StoreWithoutCastEEEviT_T0_T2_T3_T4_T5_)
        /*0e18*/ 	.word	0x00000018


	//----- nvinfo : EIATTR_FRAME_SIZE
	.align		4
.L_649:
        /*0e1c*/ 	.byte	0x04, 0x11
        /*0e1e*/ 	.short	(.L_651 - .L_650)
	.align		4
.L_650:
        /*0e20*/ 	.word	index@(_ZN2at6native27unrolled_elementwise_kernelIZZZNS0_15binary_internal21div_trunc_kernel_cudaERNS_18TensorIteratorBaseEENKUlvE0_clEvENKUlvE2_clEvEUlN3c108BFloat16EE_St5arrayIPcLm2EELi4E23TrivialOffsetCalculatorILi1EjESE_NS0_6memory15LoadWithoutCastENSF_16StoreWithoutCastEEEviT_T0_T2_T3_T4_T5_)
        /*0e24*/ 	.word	0x00000000


	//----- nvinfo : EIATTR_REGCOUNT
	.align		4
.L_651:
        /*0e28*/ 	.byte	0x04, 0x2f
        /*0e2a*/ 	.short	(.L_653 - .L_652)
	.align		4
.L_652:
        /*0e2c*/ 	.word	index@(_ZN2at6native18elementwise_kernelILi128ELi4EZNS0_22gpu_kernel_impl_nocastIZZZNS0_15binary_internal21div_trunc_kernel_cudaERNS_18TensorIteratorBaseEENKUlvE0_clEvENKUlvE2_clEvEUlN3c108BFloat16EE_EEvS5_RKT_EUliE_EEviT1_)
        /*0e30*/ 	.word	0x00000012


	//----- nvinfo : EIATTR_FRAME_SIZE
	.align		4
.L_653:
        /*0e34*/ 	.byte	0x04, 0x11
        /*0e36*/ 	.short	(.L_655 - .L_654)
	.align		4
.L_654:
        /*0e38*/ 	.word	index@(_ZN2at6native18elementwise_kernelILi128ELi4EZNS0_22gpu_kernel_impl_nocastIZZZNS0_15binary_internal21div_trunc_kernel_cudaERNS_18TensorIteratorBaseEENKUlvE0_clEvENKUlvE2_clEvEUlN3c108BFloat16EE_EEvS5_RKT_EUliE_EEviT1_)
        /*0e3c*/ 	.word	0x00000000


	//----- nvinfo : EIATTR_REGCOUNT
	.align		4
.L_655:
        /*0e40*/ 	.byte	0x04, 0x2f
        /*0e42*/ 	.short	(.L_657 - .L_656)
	.align		4
.L_656:
        /*0e44*/ 	.word	index@(_ZN2at6native27unrolled_elementwise_kernelIZZZNS0_15binary_internal21div_trunc_kernel_cudaERNS_18TensorIteratorBaseEENKUlvE0_clEvENKUlvE2_clEvEUlN3c108BFloat16EE_St5arrayIPcLm2EELi4E23TrivialOffsetCalculatorILi1EjESE_NS0_6memory12LoadWithCastILi1EEENSF_13StoreWithCastILi1EEEEEviT_T0_T2_T3_T4_T5_)
        /*0e48*/ 	.word	0x0000001c


	//----- nvinfo : EIATTR_FRAME_SIZE
	.align		4
.L_657:
        /*0e4c*/ 	.byte	0x04, 0x11
        /*0e4e*/ 	.short	(.L_659 - .L_658)
	.align		4
.L_658:
        /*0e50*/ 	.word	index@(_ZN2at6native27unrolled_elementwise_kernelIZZZNS0_15binary_internal21div_trunc_kernel_cudaERNS_18TensorIteratorBaseEENKUlvE0_clEvENKUlvE2_clEvEUlN3c108BFloat16EE_St5arrayIPcLm2EELi4E23TrivialOffsetCalculatorILi1EjESE_NS0_6memory12LoadWithCastILi1EEENSF_13StoreWithCastILi1EEEEEviT_T0_T2_T3_T4_T5_)
        /*0e54*/ 	.word	0x00000000


	//----- nvinfo : EIATTR_REGCOUNT
	.align		4
.L_659:
        /*0e58*/ 	.byte	0x04, 0x2f
        /*0e5a*/ 	.short	(.L_661 - .L_660)
	.align		4
.L_660:
        /*0e5c*/ 	.word	index@(_ZN2at6native18elementwise_kernelILi128ELi4EZNS0_15gpu_kernel_implIZZZNS0_15binary_internal21div_trunc_kernel_cudaERNS_18TensorIteratorBaseEENKUlvE0_clEvENKUlvE2_clEvEUlN3c108BFloat16EE_EEvS5_RKT_EUliE_EEviT1_)
        /*0e60*/ 	.word	0x0000001a


	//----- nvinfo : EIATTR_FRAME_SIZE
	.align		4
.L_661:
        /*0e64*/ 	.byte	0x04, 0x11
        /*0e66*/ 	.short	(.L_663 - .L_662)
	.align		4
.L_662:
        /*0e68*/ 	.word	index@(_ZN2at6native18elementwise_kernelILi128ELi4EZNS0_15gpu_kernel_implIZZZNS0_15binary_internal21div_trunc_kernel_cudaERNS_18TensorIteratorBaseEENKUlvE0_clEvENKUlvE2_clEvEUlN3c108BFloat16EE_EEvS5_RKT_EUliE_EEviT1_)
        /*0e6c*/ 	.word	0x00000000


	//----- nvinfo : EIATTR_REGCOUNT
	.align		4
.L_663:
        /*0e70*/ 	.byte	0x04, 0x2f
        /*0e72*/ 	.short	(.L_665 - .L_664)
	.align		4
.L_664:
        /*0e74*/ 	.word	index@(_ZN2at6native29vectorized_elementwise_kernelILi8ENS0_13AUnaryFunctorIdddZZZNS0_15binary_internal21div_trunc_kernel_cudaERNS_18TensorIteratorBaseEENKUlvE1_clEvENKUlvE_clEvEUlddE_EESt5arrayIPcLm2EEEEviT0_T1_)
        /*0e78*/ 	.word	0x0000002a


	//----- nvinfo : EIATTR_FRAME_SIZE
	.align		4
.L_665:
        /*0e7c*/ 	.byte	0x04, 0x11
        /*0e7e*/ 	.short	(.L_667 - .L_666)
	.align		4
.L_666:
        /*0e80*/ 	.word	index@($__internal_20_$__cuda_sm20_div_rn_f64_full)
        /*0e84*/ 	.word	0x00000000


	//----- nvinfo : EIATTR_FRAME_SIZE
	.align		4
.L_667:
        /*0e88*/ 	.byte	0x04, 0x11
        /*0e8a*/ 	.short	(.L_669 - .L_668)
	.align		4
.L_668:
        /*0e8c*/ 	.word	index@(_ZN2at6native29vectorized_elementwise_kernelILi8ENS0_13AUnaryFunctorIdddZZZNS0_15binary_internal21div_trunc_kernel_cudaERNS_18TensorIteratorBaseEENKUlvE1_clEvENKUlvE_clEvEUlddE_EESt5arrayIPcLm2EEEEviT0_T1_)
        /*0e90*/ 	.word	0x00000000


	//----- nvinfo : EIATTR_REGCOUNT
	.align		4
.L_669:
        /*0e94*/ 	.byte	0x04, 0x2f
        /*0e96*/ 	.short	(.L_671 - .L_670)
	.align		4
.L_670:
        /*0e98*/ 	.word	index@(_ZN2at6native29vectorized_elementwise_kernelILi4ENS0_13AUnaryFunctorIdddZZZNS0_15binary_internal21div_trunc_kernel_cudaERNS_18TensorIteratorBaseEENKUlvE1_clEvENKUlvE_clEvEUlddE_EESt5arrayIPcLm2EEEEviT0_T1_)
        /*0e9c*/ 	.word	0x0000002a


	//----- nvinfo : EIATTR_FRAME_SIZE
	.align		4
.L_671:
        /*0ea0*/ 	.byte	0x04, 0x11
        /*0ea2*/ 	.short	(.L_673 - .L_672)
	.align		4
.L_672:
        /*0ea4*/ 	.word	index@($__internal_19_$__cuda_sm20_div_rn_f64_full)
        /*0ea8*/ 	.word	0x00000000


	//----- nvinfo : EIATTR_FRAME_SIZE
	.align		4
.L_673:
        /*0eac*/ 	.byte	0x04, 0x11
        /*0eae*/ 	.short	(.L_675 - .L_674)
	.align		4
.L_674:
        /*0eb0*/ 	.word	index@(_ZN2at6native29vectorized_elementwise_kernelILi4ENS0_13AUnaryFunctorIdddZZZNS0_15binary_internal21div_trunc_kernel_cudaERNS_18TensorIteratorBaseEENKUlvE1_clEvENKUlvE_clEvEUlddE_EESt5arrayIPcLm2EEEEviT0_T1_)
        /*0eb4*/ 	.word	0x00000000


	//----- nvinfo : EIATTR_REGCOUNT
	.align		4
.L_675:
        /*0eb8*/ 	.byte	0x04, 0x2f
        /*0eba*/ 	.short	(.L_677 - .L_676)
	.align		4
.L_676:
        /*0ebc*/ 	.word	index@(_ZN2at6native29vectorized_elementwise_kernelILi2ENS0_13AUnaryFunctorIdddZZZNS0_15binary_internal21div_trunc_kernel_cudaERNS_18TensorIteratorBaseEENKUlvE1_clEvENKUlvE_clEvEUlddE_EESt5arrayIPcLm2EEEEviT0_T1_)
        /*0ec0*/ 	.word	0x0000002a


	//----- nvinfo : EIATTR_FRAME_SIZE
	.align		4
.L_677:
        /*0ec4*/ 	.byte	0x04, 0x11
        /*0ec6*/ 	.short	(.L_679 - .L_678)
	.align		4
.L_678:
        /*0ec8*/ 	.word	index@($__internal_18_$__cuda_sm20_div_rn_f64_full)
        /*0ecc*/ 	.word	0x00000000


	//----- nvinfo : EIATTR_FRAME_SIZE
	.align		4
.L_679:
        /*0ed0*/ 	.byte	0x04, 0x11
        /*0ed2*/ 	.short	(.L_681 - .L_680)
	.align		4
.L_680:
        /*0ed4*/ 	.word	index@(_ZN2at6native29vectorized_elementwise_kernelILi2ENS0_13AUnaryFunctorIdddZZZNS0_15binary_internal21div_trunc_kernel_cudaERNS_18TensorIteratorBaseEENKUlvE1_clEvENKUlvE_clEvEUlddE_EESt5arrayIPcLm2EEEEviT0_T1_)
        /*0ed8*/ 	.word	0x00000000


	//----- nvinfo : EIATTR_REGCOUNT
	.align		4
.L_681:
        /*0edc*/ 	.byte	0x04, 0x2f
        /*0ede*/ 	.short	(.L_683 - .L_682)
	.align		4
.L_682:
        /*0ee0*/ 	.word	index@(_ZN2at6native27unrolled_elementwise_kernelINS0_13AUnaryFunctorIdddZZZNS0_15binary_internal21div_trunc_kernel_cudaERNS_18TensorIteratorBaseEENKUlvE1_clEvENKUlvE_clEvEUlddE_EESt5arrayIPcLm2EELi4E23TrivialOffsetCalculatorILi1EjESE_NS0_6memory15LoadWithoutCastENSF_16StoreWithoutCastEEEviT_T0_T2_T3_T4_T5_)
        /*0ee4*/ 	.word	0x00000022


	//----- nvinfo : EIATTR_FRAME_SIZE
	.align		4
.L_683:
        /*0ee8*/ 	.byte	0x04, 0x11
        /*0eea*/ 	.short	(.L_685 - .L_684)
	.align		4
.L_684:
        /*0eec*/ 	.word	index@($__internal_17_$__cuda_sm20_div_rn_f64_full)
        /*0ef0*/ 	.word	0x00000000


	//----- nvinfo : EIATTR_FRAME_SIZE
	.align		4
.L_685:
        /*0ef4*/ 	.byte	0x04, 0x11
        /*0ef6*/ 	.short	(.L_687 - .L_686)
	.align		4
.L_686:
        /*0ef8*/ 	.word	index@(_ZN2at6native27unrolled_elementwise_kernelINS0_13AUnaryFunctorIdddZZZNS0_15binary_internal21div_trunc_kernel_cudaERNS_18TensorIteratorBaseEENKUlvE1_clEvENKUlvE_clEvEUlddE_EESt5arrayIPcLm2EELi4E23TrivialOffsetCalculatorILi1EjESE_NS0_6memory15LoadWithoutCastENSF_16StoreWithoutCastEEEviT_T0_T2_T3_T4_T5_)
        /*0efc*/ 	.word	0x00000000


	//----- nvinfo : EIATTR_REGCOUNT
	.align		4
.L_687:
        /*0f00*/ 	.byte	0x04, 0x2f
        /*0f02*/ 	.short	(.L_689 - .L_688)
	.align		4
.L_688:
        /*0f04*/ 	.word	index@(_ZN2at6native18elementwise_kernelILi128ELi2EZNS0_22gpu_kernel_impl_nocastINS0_13AUnaryFunctorIdddZZZNS0_15binary_internal21div_trunc_kernel_cudaERNS_18TensorIteratorBaseEENKUlvE1_clEvENKUlvE_clEvEUlddE_EEEEvS6_RKT_EUliE_EEviT1_)
        /*0f08*/ 	.word	0x0000001c


	//----- nvinfo : EIATTR_FRAME_SIZE
	.align		4
.L_689:
        /*0f0c*/ 	.byte	0x04, 0x11
        /*0f0e*/ 	.short	(.L_691 - .L_690)
	.align		4
.L_690:
        /*0f10*/ 	.word	index@($__internal_16_$__cuda_sm20_div_rn_f64_full)
        /*0f14*/ 	.word	0x00000000


	//----- nvinfo : EIATTR_FRAME_SIZE
	.align		4
.L_691:
        /*0f18*/ 	.byte	0x04, 0x11
        /*0f1a*/ 	.short	(.L_693 - .L_692)
	.align		4
.L_692:
        /*0f1c*/ 	.word	index@(_ZN2at6native18elementwise_kernelILi128ELi2EZNS0_22gpu_kernel_impl_nocastINS0_13AUnaryFunctorIdddZZZNS0_15binary_internal21div_trunc_kernel_cudaERNS_18TensorIteratorBaseEENKUlvE1_clEvENKUlvE_clEvEUlddE_EEEEvS6_RKT_EUliE_EEviT1_)
        /*0f20*/ 	.word	0x00000000


	//----- nvinfo : EIATTR_REGCOUNT
	.align		4
.L_693:
        /*0f24*/ 	.byte	0x04, 0x2f
        /*0f26*/ 	.short	(.L_695 - .L_694)
	.align		4
.L_694:
        /*0f28*/ 	.word	index@(_ZN2at6native27unrolled_elementwise_kernelINS0_13AUnaryFunctorIdddZZZNS0_15binary_internal21div_trunc_kernel_cudaERNS_18TensorIteratorBaseEENKUlvE1_clEvENKUlvE_clEvEUlddE_EESt5arrayIPcLm2EELi4E23TrivialOffsetCalculatorILi1EjESE_NS0_6memory12LoadWithCastILi1EEENSF_13StoreWithCastILi1EEEEEviT_T0_T2_T3_T4_T5_)
        /*0f2c*/ 	.word	0x0000002e


	//----- nvinfo : EIATTR_FRAME_SIZE
	.align		4
.L_695:
        /*0f30*/ 	.byte	0x04, 0x11
        /*0f32*/ 	.short	(.L_697 - .L_696)
	.align		4
.L_696:
        /*0f34*/ 	.word	index@($__internal_15_$__cuda_sm20_div_rn_f64_full)
        /*0f38*/ 	.word	0x00000000


	//----- nvinfo : EIATTR_FRAME_SIZE
	.align		4
.L_697:
        /*0f3c*/ 	.byte	0x04, 0x11
        /*0f3e*/ 	.short	(.L_699 - .L_698)
	.align		4
.L_698:
        /*0f40*/ 	.word	index@(_ZN2at6native27unrolled_elementwise_kernelINS0_13AUnaryFunctorIdddZZZNS0_15binary_internal21div_trunc_kernel_cudaERNS_18TensorIteratorBaseEENKUlvE1_clEvENKUlvE_clEvEUlddE_EESt5arrayIPcLm2EELi4E23TrivialOffsetCalculatorILi1EjESE_NS0_6memory12LoadWithCastILi1EEENSF_13StoreWithCastILi1EEEEEviT_T0_T2_T3_T4_T5_)
        /*0f44*/ 	.word	0x00000000


	//----- nvinfo : EIATTR_REGCOUNT
	.align		4
.L_699:
        /*0f48*/ 	.byte	0x04, 0x2f
        /*0f4a*/ 	.short	(.L_701 - .L_700)
	.align		4
.L_700:
        /*0f4c*/ 	.word	index@(_ZN2at6native18elementwise_kernelILi128ELi4EZNS0_15gpu_kernel_implINS0_13AUnaryFunctorIdddZZZNS0_15binary_internal21div_trunc_kernel_cudaERNS_18TensorIteratorBaseEENKUlvE1_clEvENKUlvE_clEvEUlddE_EEEEvS6_RKT_EUliE_EEviT1_)
        /*0f50*/ 	.word	0x0000001e


	//----- nvinfo : EIATTR_FRAME_SIZE
	.align		4
.L_701:
        /*0f54*/ 	.byte	0x04, 0x11
        /*0f56*/ 	.short	(.L_703 - .L_702)
	.align		4
.L_702:
        /*0f58*/ 	.word	index@($__internal_14_$__cuda_sm20_div_rn_f64_full)
        /*0f5c*/ 	.word	0x00000000


	//----- nvinfo : EIATTR_FRAME_SIZE
	.align		4
.L_703:
        /*0f60*/ 	.byte	0x04, 0x11
        /*0f62*/ 	.short	(.L_705 - .L_704)
	.align		4
.L_704:
        /*0f64*/ 	.word	index@(_ZN2at6native18elementwise_kernelILi128ELi4EZNS0_15gpu_kernel_implINS0_13AUnaryFunctorIdddZZZNS0_15binary_internal21div_trunc_kernel_cudaERNS_18TensorIteratorBaseEENKUlvE1_clEvENKUlvE_clEvEUlddE_EEEEvS6_RKT_EUliE_EEviT1_)
        /*0f68*/ 	.word	0x00000000


	//----- nvinfo : EIATTR_REGCOUNT
	.align		4
.L_705:
        /*0f6c*/ 	.byte	0x04, 0x2f
        /*0f6e*/ 	.short	(.L_707 - .L_706)
	.align		4
.L_706:
        /*0f70*/ 	.word	index@(_ZN2at6native29vectorized_elementwise_kernelILi8ENS0_13BUnaryFunctorIdddZZZNS0_15binary_internal21div_trunc_kernel_cudaERNS_18TensorIteratorBaseEENKUlvE1_clEvENKUlvE_clEvEUlddE_EESt5arrayIPcLm2EEEEviT0_T1_)
        /*0f74*/ 	.word	0x0000002f


	//----- nvinfo : EIATTR_FRAME_SIZE
	.align		4
.L_707:
        /*0f78*/ 	.byte	0x04, 0x11
        /*0f7a*/ 	.short	(.L_709 - .L_708)
	.align		4
.L_708:
        /*0f7c*/ 	.word	index@($__internal_13_$__cuda_sm20_div_rn_f64_full)
        /*0f80*/ 	.word	0x00000000


	//----- nvinfo : EIATTR_FRAME_SIZE
	.align		4
.L_709:
        /*0f84*/ 	.byte	0x04, 0x11
        /*0f86*/ 	.short	(.L_711 - .L_710)
	.align		4
.L_710:
        /*0f88*/ 	.word	index@(_ZN2at6native29vectorized_elementwise_kernelILi8ENS0_13BUnaryFunctorIdddZZZNS0_15binary_internal21div_trunc_kernel_cudaERNS_18TensorIteratorBaseEENKUlvE1_clEvENKUlvE_clEvEUlddE_EESt5arrayIPcLm2EEEEviT0_T1_)
        /*0f8c*/ 	.word	0x00000000


	//----- nvinfo : EIATTR_REGCOUNT
	.align		4
.L_711:
        /*0f90*/ 	.byte	0x04, 0x2f
        /*0f92*/ 	.short	(.L_713 - .L_712)
	.align		4
.L_712:
        /*0f94*/ 	.word	index@(_ZN2at6native29vectorized_elementwise_kernelILi4ENS0_13BUnaryFunctorIdddZZZNS0_15binary_internal21div_trunc_kernel_cudaERNS_18TensorIteratorBaseEENKUlvE1_clEvENKUlvE_clEvEUlddE_EESt5arrayIPcLm2EEEEviT0_T1_)
        /*0f98*/ 	.word	0x0000002f


	//----- nvinfo : EIATTR_FRAME_SIZE
	.align		4
.L_713:
        /*0f9c*/ 	.byte	0x04, 0x11
        /*0f9e*/ 	.short	(.L_715 - .L_714)
	.align		4
.L_714:
        /*0fa0*/ 	.word	index@($__internal_12_$__cuda_sm20_div_rn_f64_full)
        /*0fa4*/ 	.word	0x00000000


	//----- nvinfo : EIATTR_FRAME_SIZE
	.align		4
.L_715:
        /*0fa8*/ 	.byte	0x04, 0x11
        /*0faa*/ 	.short	(.L_717 - .L_716)
	.align		4
.L_716:
        /*0fac*/ 	.word	index@(_ZN2at6native29vectorized_elementwise_kernelILi4ENS0_13BUnaryFunctorIdddZZZNS0_15binary_internal21div_trunc_kernel_cudaERNS_18TensorIteratorBaseEENKUlvE1_clEvENKUlvE_clEvEUlddE_EESt5arrayIPcLm2EEEEviT0_T1_)
        /*0fb0*/ 	.word	0x00000000


	//----- nvinfo : EIATTR_REGCOUNT
	.align		4
.L_717:
        /*0fb4*/ 	.byte	0x04, 0x2f
        /*0fb6*/ 	.short	(.L_719 - .L_718)
	.align		4
.L_718:
        /*0fb8*/ 	.word	index@(_ZN2at6native29vectorized_elementwise_kernelILi2ENS0_13BUnaryFunctorIdddZZZNS0_15binary_internal21div_trunc_kernel_cudaERNS_18TensorIteratorBaseEENKUlvE1_clEvENKUlvE_clEvEUlddE_EESt5arrayIPcLm2EEEEviT0_T1_)
        /*0fbc*/ 	.word	0x0000002f


	//----- nvinfo : EIATTR_FRAME_SIZE
	.align		4
.L_719:
        /*0fc0*/ 	.byte	0x04, 0x11
        /*0fc2*/ 	.short	(.L_721 - .L_720)
	.align		4
.L_720:
        /*0fc4*/ 	.word	index@($__internal_11_$__cuda_sm20_div_rn_f64_full)
        /*0fc8*/ 	.word	0x00000000


	//----- nvinfo : EIATTR_FRAME_SIZE
	.align		4
.L_721:
        /*0fcc*/ 	.byte	0x04, 0x11
        /*0fce*/ 	.short	(.L_723 - .L_722)
	.align		4
.L_722:
        /*0fd0*/ 	.word	index@(_ZN2at6native29vectorized_elementwise_kernelILi2ENS0_13BUnaryFunctorIdddZZZNS0_15binary_internal21div_trunc_kernel_cudaERNS_18TensorIteratorBaseEENKUlvE1_clEvENKUlvE_clEvEUlddE_EESt5arrayIPcLm2EEEEviT0_T1_)
        /*0fd4*/ 	.word	0x00000000


	//----- nvinfo : EIATTR_REGCOUNT
	.align		4
.L_723:
        /*0fd8*/ 	.byte	0x04, 0x2f
        /*0fda*/ 	.short	(.L_725 - .L_724)
	.align		4
.L_724:
        /*0fdc*/ 	.word	index@(_ZN2at6native27unrolled_elementwise_kernelINS0_13BUnaryFunctorIdddZZZNS0_15binary_internal21div_trunc_kernel_cudaERNS_18TensorIteratorBaseEENKUlvE1_clEvENKUlvE_clEvEUlddE_EESt5arrayIPcLm2EELi4E23TrivialOffsetCalculatorILi1EjESE_NS0_6memory15LoadWithoutCastENSF_16StoreWithoutCastEEEviT_T0_T2_T3_T4_T5_)
        /*0fe0*/ 	.word	0x00000023


	//----- nvinfo : EIATTR_FRAME_SIZE
	.align		4
.L_725:
        /*0fe4*/ 	.byte	0x04, 0x11
        /*0fe6*/ 	.short	(.L_727 - .L_726)
	.align		4
.L_726:
        /*0fe8*/ 	.word	index@($__internal_10_$__cuda_sm20_div_rn_f64_full)
        /*0fec*/ 	.word	0x00000000


	//----- nvinfo : EIATTR_FRAME_SIZE
	.align		4
.L_727:
        /*0ff0*/ 	.byte	0x04, 0x11
        /*0ff2*/ 	.short	(.L_729 - .L_728)
	.align		4
.L_728:
        /*0ff4*/ 	.word	index@(_ZN2at6native27unrolled_elementwise_kernelINS0_13BUnaryFunctorIdddZZZNS0_15binary_internal21div_trunc_kernel_cudaERNS_18TensorIteratorBaseEENKUlvE1_clEvENKUlvE_clEvEUlddE_EESt5arrayIPcLm2EELi4E23TrivialOffsetCalculatorILi1EjESE_NS0_6memory15LoadWithoutCastENSF_16StoreWithoutCastEEEviT_T0_T2_T3_T4_T5_)
        /*0ff8*/ 	.word	0x00000000


	//----- nvinfo : EIATTR_REGCOUNT
	.align		4
.L_729:
        /*0ffc*/ 	.byte	0x04, 0x2f
        /*0ffe*/ 	.short	(.L_731 - .L_730)
	.align		4
.L_730:
        /*1000*/ 	.word	index@(_ZN2at6native18elementwise_kernelILi128ELi2EZNS0_22gpu_kernel_impl_nocastINS0_13BUnaryFunctorIdddZZZNS0_15binary_internal21div_trunc_kernel_cudaERNS_18TensorIteratorBaseEENKUlvE1_clEvENKUlvE_clEvEUlddE_EEEEvS6_RKT_EUliE_EEviT1_)
        /*1004*/ 	.word	0x0000001c


	//----- nvinfo : EIATTR_FRAME_SIZE
	.align		4
.L_731:
        /*1008*/ 	.byte	0x04, 0x11
        /*100a*/ 	.short	(.L_733 - .L_732)
	.align		4
.L_732:
        /*100c*/ 	.word	index@($__internal_9_$__cuda_sm20_div_rn_f64_full)
        /*1010*/ 	.word	0x00000000


	//----- nvinfo : EIATTR_FRAME_SIZE
	.align		4
.L_733:
        /*1014*/ 	.byte	0x04, 0x11
        /*1016*/ 	.short	(.L_735 - .L_734)
	.align		4
.L_734:
        /*1018*/ 	.word	index@(_ZN2at6native18elementwise_kernelILi128ELi2EZNS0_22gpu_kernel_impl_nocastINS0_13BUnaryFunctorIdddZZZNS0_15binary_internal21div_trunc_kernel_cudaERNS_18TensorIteratorBaseEENKUlvE1_clEvENKUlvE_clEvEUlddE_EEEEvS6_RKT_EUliE_EEviT1_)
        /*101c*/ 	.word	0x00000000


	//----- nvinfo : EIATTR_REGCOUNT
	.align		4
.L_735:
        /*1020*/ 	.byte	0x04, 0x2f
        /*1022*/ 	.short	(.L_737 - .L_736)
	.align		4
.L_736:
        /*1024*/ 	.word	index@(_ZN2at6native27unrolled_elementwise_kernelINS0_13BUnaryFunctorIdddZZZNS0_15binary_internal21div_trunc_kernel_cudaERNS_18TensorIteratorBaseEENKUlvE1_clEvENKUlvE_clEvEUlddE_EESt5arrayIPcLm2EELi4E23TrivialOffsetCalculatorILi1EjESE_NS0_6memory12LoadWithCastILi1EEENSF_13StoreWithCastILi1EEEEEviT_T0_T2_T3_T4_T5_)
        /*1028*/ 	.word	0x0000002e


	//----- nvinfo : EIATTR_FRAME_SIZE
	.align		4
.L_737:
        /*102c*/ 	.byte	0x04, 0x11
        /*102e*/ 	.short	(.L_739 - .L_738)
	.align		4
.L_738:
        /*1030*/ 	.word	index@($__internal_8_$__cuda_sm20_div_rn_f64_full)
        /*1034*/ 	.word	0x00000000


	//----- nvinfo : EIATTR_FRAME_SIZE
	.align		4
.L_739:
        /*1038*/ 	.byte	0x04, 0x11
        /*103a*/ 	.short	(.L_741 - .L_740)
	.align		4
.L_740:
        /*103c*/ 	.word	index@(_ZN2at6native27unrolled_elementwise_kernelINS0_13BUnaryFunctorIdddZZZNS0_15binary_internal21div_trunc_kernel_cudaERNS_18TensorIteratorBaseEENKUlvE1_clEvENKUlvE_clEvEUlddE_EESt5arrayIPcLm2EELi4E23TrivialOffsetCalculatorILi1EjESE_NS0_6memory12LoadWithCastILi1EEENSF_13StoreWithCastILi1EEEEEviT_T0_T2_T3_T4_T5_)
        /*1040*/ 	.word	0x00000000


	//----- nvinfo : EIATTR_REGCOUNT
	.align		4
.L_741:
        /*1044*/ 	.byte	0x04, 0x2f
        /*1046*/ 	.short	(.L_743 - .L_742)
	.align		4
.L_742:
        /*1048*/ 	.word	index@(_ZN2at6native18elementwise_kernelILi128ELi4EZNS0_15gpu_kernel_implINS0_13BUnaryFunctorIdddZZZNS0_15binary_internal21div_trunc_kernel_cudaERNS_18TensorIteratorBaseEENKUlvE1_clEvENKUlvE_clEvEUlddE_EEEEvS6_RKT_EUliE_EEviT1_)
        /*104c*/ 	.word	0x00000020


	//----- nvinfo : EIATTR_FRAME_SIZE
	.align		4
.L_743:
        /*1050*/ 	.byte	0x04, 0x11
        /*1052*/ 	.short	(.L_745 - .L_744)
	.align		4
.L_744:
        /*1054*/ 	.word	index@($__internal_7_$__cuda_sm20_div_rn_f64_full)
        /*1058*/ 	.word	0x00000000


	//----- nvinfo : EIATTR_FRAME_SIZE
	.align		4
.L_745:
        /*105c*/ 	.byte	0x04, 0x11
        /*105e*/ 	.short	(.L_747 - .L_746)
	.align		4
.L_746:
        /*1060*/ 	.word	index@(_ZN2at6native18elementwise_kernelILi128ELi4EZNS0_15gpu_kernel_implINS0_13BUnaryFunctorIdddZZZNS0_15binary_internal21div_trunc_kernel_cudaERNS_18TensorIteratorBaseEENKUlvE1_clEvENKUlvE_clEvEUlddE_EEEEvS6_RKT_EUliE_EEviT1_)
        /*1064*/ 	.word	0x00000000


	//----- nvinfo : EIATTR_REGCOUNT
	.align		4
.L_747:
        /*1068*/ 	.byte	0x04, 0x2f
        /*106a*/ 	.short	(.L_749 - .L_748)
	.align		4
.L_748:
        /*106c*/ 	.word	index@(_ZN2at6native29vectorized_elementwise_kernelILi8ENS0_13BinaryFunctorIdddZZZNS0_15binary_internal21div_trunc_kernel_cudaERNS_18TensorIteratorBaseEENKUlvE1_clEvENKUlvE_clEvEUlddE_EESt5arrayIPcLm3EEEEviT0_T1_)
        /*1070*/ 	.word	0x0000003e


	//----- nvinfo : EIATTR_FRAME_SIZE
	.align		4
.L_749:
        /*1074*/ 	.byte	0x04, 0x11
        /*1076*/ 	.short	(.L_751 - .L_750)
	.align		4
.L_750:
        /*1078*/ 	.word	index@($__internal_6_$__cuda_sm20_div_rn_f64_full)
        /*107c*/ 	.word	0x00000000


	//----- nvinfo : EIATTR_FRAME_SIZE
	.align		4
.L_751:
        /*1080*/ 	.byte	0x04, 0x11
        /*1082*/ 	.short	(.L_753 - .L_752)
	.align		4
.L_752:
        /*1084*/ 	.word	index@(_ZN2at6native29vectorized_elementwise_kernelILi8ENS0_13BinaryFunctorIdddZZZNS0_15binary_internal21div_trunc_kernel_cudaERNS_18TensorIteratorBaseEENKUlvE1_clEvENKUlvE_clEvEUlddE_EESt5arrayIPcLm3EEEEviT0_T1_)
        /*1088*/ 	.word	0x00000000


	//----- nvinfo : EIATTR_REGCOUNT
	.align		4
.L_753:
        /*108c*/ 	.byte	0x04, 0x2f
        /*108e*/ 	.short	(.L_755 - .L_754)
	.align		4
.L_754:
        /*1090*/ 	.word	index@(_ZN2at6native29vectorized_elementwise_kernelILi4ENS0_13BinaryFunctorIdddZZZNS0_15binary_internal21div_trunc_kernel_cudaERNS_18TensorIteratorBaseEENKUlvE1_clEvENKUlvE_clEvEUlddE_EESt5arrayIPcLm3EEEEviT0_T1_)
        /*1094*/ 	.word	0x0000003e


	//----- nvinfo : EIATTR_FRAME_SIZE
	.align		4
.L_755:
        /*1098*/ 	.byte	0x04, 0x11
        /*109a*/ 	.short	(.L_757 - .L_756)
	.align		4
.L_756:
        /*109c*/ 	.word	index@($__internal_5_$__cuda_sm20_div_rn_f64_full)
        /*10a0*/ 	.word	0x00000000


	//----- nvinfo : EIATTR_FRAME_SIZE
	.align		4
.L_757:
        /*10a4*/ 	.byte	0x04, 0x11
        /*10a6*/ 	.short	(.L_759 - .L_758)
	.align		4
.L_758:
        /*10a8*/ 	.word	index@(_ZN2at6native29vectorized_elementwise_kernelILi4ENS0_13BinaryFunctorIdddZZZNS0_15binary_internal21div_trunc_kernel_cudaERNS_18TensorIteratorBaseEENKUlvE1_clEvENKUlvE_clEvEUlddE_EESt5arrayIPcLm3EEEEviT0_T1_)
        /*10ac*/ 	.word	0x00000000


	//----- nvinfo : EIATTR_REGCOUNT
	.align		4
.L_759:
        /*10b0*/ 	.byte	0x04, 0x2f
        /*10b2*/ 	.short	(.L_761 - .L_760)
	.align		4
.L_760:
        /*10b4*/ 	.word	index@(_ZN2at6native29vectorized_elementwise_kernelILi2ENS0_13BinaryFunctorIdddZZZNS0_15binary_internal21div_trunc_kernel_cudaERNS_18TensorIteratorBaseEENKUlvE1_clEvENKUlvE_clEvEUlddE_EESt5arrayIPcLm3EEEEviT0_T1_)
        /*10b8*/ 	.word	0x0000003e


	//----- nvinfo : EIATTR_FRAME_SIZE
	.align		4
.L_761:
        /*10bc*/ 	.byte	0x04, 0x11
        /*10be*/ 	.short	(.L_763 - .L_762)
	.align		4
.L_762:
        /*10c0*/ 	.word	index@($__internal_4_$__cuda_sm20_div_rn_f64_full)
        /*10c4*/ 	.word	0x00000000


	//----- nvinfo : EIATTR_FRAME_SIZE
	.align		4
.L_763:
        /*10c8*/ 	.byte	0x04, 0x11
        /*10ca*/ 	.short	(.L_765 - .L_764)
	.align		4
.L_764:
        /*10cc*/ 	.word	index@(_ZN2at6native29vectorized_elementwise_kernelILi2ENS0_13BinaryFunctorIdddZZZNS0_15binary_internal21div_trunc_kernel_cudaERNS_18TensorIteratorBaseEENKUlvE1_clEvENKUlvE_clEvEUlddE_EESt5arrayIPcLm3EEEEviT0_T1_)
        /*10d0*/ 	.word	0x00000000


	//----- nvinfo : EIATTR_REGCOUNT
	.align		4
.L_765:
        /*10d4*/ 	.byte	0x04, 0x2f
        /*10d6*/ 	.short	(.L_767 - .L_766)
	.align		4
.L_766:
        /*10d8*/ 	.word	index@(_ZN2at6native27unrolled_elementwise_kernelINS0_13BinaryFunctorIdddZZZNS0_15binary_internal21div_trunc_kernel_cudaERNS_18TensorIteratorBaseEENKUlvE1_clEvENKUlvE_clEvEUlddE_EESt5arrayIPcLm3EELi4E23TrivialOffsetCalculatorILi2EjESD_ILi1EjENS0_6memory15LoadWithoutCastENSG_16StoreWithoutCastEEEviT_T0_T2_T3_T4_T5_)
        /*10dc*/ 	.word	0x00000028


	//----- nvinfo : EIATTR_FRAME_SIZE
	.align		4
.L_767:
        /*10e0*/ 	.byte	0x04, 0x11
        /*10e2*/ 	.short	(.L_769 - .L_768)
	.align		4
.L_768:
        /*10e4*/ 	.word	index@($__internal_3_$__cuda_sm20_div_rn_f64_full)
        /*10e8*/ 	.word	0x00000000


	//----- nvinfo : EIATTR_FRAME_SIZE
	.align		4
.L_769:
        /*10ec*/ 	.byte	0x04, 0x11
        /*10ee*/ 	.short	(.L_771 - .L_770)
	.align		4
.L_770:
        /*10f0*/ 	.word	index@(_ZN2at6native27unrolled_elementwise_kernelINS0_13BinaryFunctorIdddZZZNS0_15binary_internal21div_trunc_kernel_cudaERNS_18TensorIteratorBaseEENKUlvE1_clEvENKUlvE_clEvEUlddE_EESt5arrayIPcLm3EELi4E23TrivialOffsetCalculatorILi2EjESD_ILi1EjENS0_6memory15LoadWithoutCastENSG_16StoreWithoutCastEEEviT_T0_T2_T3_T4_T5_)
        /*10f4*/ 	.word	0x00000000


	//----- nvinfo : EIATTR_REGCOUNT
	.align		4
.L_771:
        /*10f8*/ 	.byte	0x04, 0x2f
        /*10fa*/ 	.short	(.L_773 - .L_772)
	.align		4
.L_772:
        /*10fc*/ 	.word	index@(_ZN2at6native18elementwise_kernelILi128ELi2EZNS0_22gpu_kernel_impl_nocastINS0_13BinaryFunctorIdddZZZNS0_15binary_internal21div_trunc_kernel_cudaERNS_18TensorIteratorBaseEENKUlvE1_clEvENKUlvE_clEvEUlddE_EEEEvS6_RKT_EUliE_EEviT1_)
        /*1100*/ 	.word	0x0000001c


	//----- nvinfo : EIATTR_FRAME_SIZE
	.align		4
.L_773:
        /*1104*/ 	.byte	0x04, 0x11
        /*1106*/ 	.short	(.L_775 - .L_774)
	.align		4
.L_774:
        /*1108*/ 	.word	index@($__internal_2_$__cuda_sm20_div_rn_f64_full)
        /*110c*/ 	.word	0x00000000


	//----- nvinfo : EIATTR_FRAME_SIZE
	.align		4
.L_775:
        /*1110*/ 	.byte	0x04, 0x11
        /*1112*/ 	.short	(.L_777 - .L_776)
	.align		4
.L_776:
        /*1114*/ 	.word	index@(_ZN2at6native18elementwise_kernelILi128ELi2EZNS0_22gpu_kernel_impl_nocastINS0_13BinaryFunctorIdddZZZNS0_15binary_internal21div_trunc_kernel_cudaERNS_18TensorIteratorBaseEENKUlvE1_clEvENKUlvE_clEvEUlddE_EEEEvS6_RKT_EUliE_EEviT1_)
        /*1118*/ 	.word	0x00000000


	//----- nvinfo : EIATTR_REGCOUNT
	.align		4
.L_777:
        /*111c*/ 	.byte	0x04, 0x2f
        /*111e*/ 	.short	(.L_779 - .L_778)
	.align		4
.L_778:
        /*1120*/ 	.word	index@(_ZN2at6native27unrolled_elementwise_kernelINS0_13BinaryFunctorIdddZZZNS0_15binary_internal21div_trunc_kernel_cudaERNS_18TensorIteratorBaseEENKUlvE1_clEvENKUlvE_clEvEUlddE_EESt5arrayIPcLm3EELi4E23TrivialOffsetCalculatorILi2EjESD_ILi1EjENS0_6memory12LoadWithCastILi2EEENSG_13StoreWithCastILi1EEEEEviT_T0_T2_T3_T4_T5_)
        /*1124*/ 	.word	0x0000002e


	//----- nvinfo : EIATTR_FRAME_SIZE
	.align		4
.L_779:
        /*1128*/ 	.byte	0x04, 0x11
        /*112a*/ 	.short	(.L_781 - .L_780)
	.align		4
.L_780:
        /*112c*/ 	.word	index@($__internal_1_$__cuda_sm20_div_rn_f64_full)
        /*1130*/ 	.word	0x00000000


	//----- nvinfo : EIATTR_FRAME_SIZE
	.align		4
.L_781:
        /*1134*/ 	.byte	0x04, 0x11
        /*1136*/ 	.short	(.L_783 - .L_782)
	.align		4
.L_782:
        /*1138*/ 	.word	index@(_ZN2at6native27unrolled_elementwise_kernelINS0_13BinaryFunctorIdddZZZNS0_15binary_internal21div_trunc_kernel_cudaERNS_18TensorIteratorBaseEENKUlvE1_clEvENKUlvE_clEvEUlddE_EESt5arrayIPcLm3EELi4E23TrivialOffsetCalculatorILi2EjESD_ILi1EjENS0_6memory12LoadWithCastILi2EEENSG_13StoreWithCastILi1EEEEEviT_T0_T2_T3_T4_T5_)
        /*113c*/ 	.word	0x00000000


	//----- nvinfo : EIATTR_REGCOUNT
	.align		4
.L_783:
        /*1140*/ 	.byte	0x04, 0x2f
        /*1142*/ 	.short	(.L_785 - .L_784)
	.align		4
.L_784:
        /*1144*/ 	.word	index@(_ZN2at6native18elementwise_kernelILi128ELi4EZNS0_15gpu_kernel_implINS0_13BinaryFunctorIdddZZZNS0_15binary_internal21div_trunc_kernel_cudaERNS_18TensorIteratorBaseEENKUlvE1_clEvENKUlvE_clEvEUlddE_EEEEvS6_RKT_EUliE_EEviT1_)
        /*1148*/ 	.word	0x0000001e


	//----- nvinfo : EIATTR_FRAME_SIZE
	.align		4
.L_785:
        /*114c*/ 	.byte	0x04, 0x11
        /*114e*/ 	.short	(.L_787 - .L_786)
	.align		4
.L_786:
        /*1150*/ 	.word	index@($__internal_0_$__cuda_sm20_div_rn_f64_full)
        /*1154*/ 	.word	0x00000000


	//----- nvinfo : EIATTR_FRAME_SIZE
	.align		4
.L_787:
        /*1158*/ 	.byte	0x04, 0x11
        /*115a*/ 	.short	(.L_789 - .L_788)
	.align		4
.L_788:
        /*115c*/ 	.word	index@(_ZN2at6native18elementwise_kernelILi128ELi4EZNS0_15gpu_kernel_implINS0_13BinaryFunctorIdddZZZNS0_15binary_internal21div_trunc_kernel_cudaERNS_18TensorIteratorBaseEENKUlvE1_clEvENKUlvE_clEvEUlddE_EEEEvS6_RKT_EUliE_EEviT1_)
        /*1160*/ 	.word	0x00000000


	//----- nvinfo : EIATTR_REGCOUNT
	.align		4
.L_789:
        /*1164*/ 	.byte	0x04, 0x2f
        /*1166*/ 	.short	(.L_791 - .L_790)
	.align		4
.L_790:
        /*1168*/ 	.word	index@(_ZN2at6native29vectorized_elementwise_kernelILi8ENS0_13AUnaryFunctorIfffZZZNS0_15binary_internal21div_trunc_kernel_cudaERNS_18TensorIteratorBaseEENKUlvE1_clEvENKUlvE0_clEvEUlffE_EESt5arrayIPcLm2EEEEviT0_T1_)
        /*116c*/ 	.word	0x00000020


	//----- nvinfo : EIATTR_FRAME_SIZE
	.align		4
.L_791:
        /*1170*/ 	.byte	0x04, 0x11
        /*1172*/ 	.short	(.L_793 - .L_792)
	.align		4
.L_792:
        /*1174*/ 	.word	index@(_ZN2at6native29vectorized_elementwise_kernelILi8ENS0_13AUnaryFunctorIfffZZZNS0_15binary_internal21div_trunc_kernel_cudaERNS_18TensorIteratorBaseEENKUlvE1_clEvENKUlvE0_clEvEUlffE_EESt5arrayIPcLm2EEEEviT0_T1_)
        /*1178*/ 	.word	0x00000000


	//----- nvinfo : EIATTR_REGCOUNT
	.align		4
.L_793:
        /*117c*/ 	.byte	0x04, 0x2f
        /*117e*/ 	.short	(.L_795 - .L_794)
	.align		4
.L_794:
        /*1180*/ 	.word	index@(_ZN2at6native29vectorized_elementwise_kernelILi4ENS0_13AUnaryFunctorIfffZZZNS0_15binary_internal21div_trunc_kernel_cudaERNS_18TensorIteratorBaseEENKUlvE1_clEvENKUlvE0_clEvEUlffE_EESt5arrayIPcLm2EEEEviT0_T1_)
        /*1184*/ 	.word	0x00000020


	//----- nvinfo : EIATTR_FRAME_SIZE
	.align		4
.L_795:
        /*1188*/ 	.byte	0x04, 0x11
        /*118a*/ 	.short	(.L_797 - .L_796)
	.align		4
.L_796:
        /*118c*/ 	.word	index@(_ZN2at6native29vectorized_elementwise_kernelILi4ENS0_13AUnaryFunctorIfffZZZNS0_15binary_internal21div_trunc_kernel_cudaERNS_18TensorIteratorBaseEENKUlvE1_clEvENKUlvE0_clEvEUlffE_EESt5arrayIPcLm2EEEEviT0_T1_)
        /*1190*/ 	.word	0x00000000


	//----- nvinfo : EIATTR_REGCOUNT
	.align		4
.L_797:
        /*1194*/ 	.byte	0x04, 0x2f
        /*1196*/ 	.short	(.L_799 - .L_798)
	.align		4
.L_798:
        /*1198*/ 	.word	index@(_ZN2at6native29vectorized_elementwise_kernelILi2ENS0_13AUnaryFunctorIfffZZZNS0_15binary_internal21div_trunc_kernel_cudaERNS_18TensorIteratorBaseEENKUlvE1_clEvENKUlvE0_clEvEUlffE_EESt5arrayIPcLm2EEEEviT0_T1_)
        /*119c*/ 	.word	0x00000020


	//----- nvinfo : EIATTR_FRAME_SIZE
	.align		4
.L_799:
        /*11a0*/ 	.byte	0x04, 0x11
        /*11a2*/ 	.short	(.L_801 - .L_800)
	.align		4
.L_800:
        /*11a4*/ 	.word	index@(_ZN2at6native29vectorized_elementwise_kernelILi2ENS0_13AUnaryFunctorIfffZZZNS0_15binary_internal21div_trunc_kernel_cudaERNS_18TensorIteratorBaseEENKUlvE1_clEvENKUlvE0_clEvEUlffE_EESt5arrayIPcLm2EEEEviT0_T1_)
        /*11a8*/ 	.word	0x00000000


	//----- nvinfo : EIATTR_REGCOUNT
	.align		4
.L_801:
        /*11ac*/ 	.byte	0x04, 0x2f
        /*11ae*/ 	.short	(.L_803 - .L_802)
	.align		4
.L_802:
        /*11b0*/ 	.word	index@(_ZN2at6native27unrolled_elementwise_kernelINS0_13AUnaryFunctorIfffZZZNS0_15binary_internal21div_trunc_kernel_cudaERNS_18TensorIteratorBaseEENKUlvE1_clEvENKUlvE0_clEvEUlffE_EESt5arrayIPcLm2EELi4E23TrivialOffsetCalculatorILi1EjESE_NS0_6memory15LoadWithoutCastENSF_16StoreWithoutCastEEEviT_T0_T2_T3_T4_T5_)
        /*11b4*/ 	.word	0x00000016


	//----- nvinfo : EIATTR_FRAME_SIZE
	.align		4
.L_803:
        /*11b8*/ 	.byte	0x04, 0x11
        /*11ba*/ 	.short	(.L_805 - .L_804)
	.align		4
.L_804:
        /*11bc*/ 	.word	index@(_ZN2at6native27unrolled_elementwise_kernelINS0_13AUnaryFunctorIfffZZZNS0_15binary_internal21div_trunc_kernel_cudaERNS_18TensorIteratorBaseEENKUlvE1_clEvENKUlvE0_clEvEUlffE_EESt5arrayIPcLm2EELi4E23TrivialOffsetCalculatorILi1EjESE_NS0_6memory15LoadWithoutCastENSF_16StoreWithoutCastEEEviT_T0_T2_T3_T4_T5_)
        /*11c0*/ 	.word	0x00000000


	//----- nvinfo : EIATTR_REGCOUNT
	.align		4
.L_805:
        /*11c4*/ 	.byte	0x04, 0x2f
        /*11c6*/ 	.short	(.L_807 - .L_806)
	.align		4
.L_806:
        /*11c8*/ 	.word	index@(_ZN2at6native18elementwise_kernelILi128ELi2EZNS0_22gpu_kernel_impl_nocastINS0_13AUnaryFunctorIfffZZZNS0_15binary_internal21div_trunc_kernel_cudaERNS_18TensorIteratorBaseEENKUlvE1_clEvENKUlvE0_clEvEUlffE_EEEEvS6_RKT_EUliE_EEviT1_)
        /*11cc*/ 	.word	0x00000012


	//----- nvinfo : EIATTR_FRAME_SIZE
	.align		4
.L_807:
        /*11d0*/ 	.byte	0x04, 0x11
        /*11d2*/ 	.short	(.L_809 - .L_808)
	.align		4
.L_808:
        /*11d4*/ 	.word	index@(_ZN2at6native18elementwise_kernelILi128ELi2EZNS0_22gpu_kernel_impl_nocastINS0_13AUnaryFunctorIfffZZZNS0_15binary_internal21div_trunc_kernel_cudaERNS_18TensorIteratorBaseEENKUlvE1_clEvENKUlvE0_clEvEUlffE_EEEEvS6_RKT_EUliE_EEviT1_)
        /*11d8*/ 	.word	0x00000000


	//----- nvinfo : EIATTR_REGCOUNT
	.align		4
.L_809:
        /*11dc*/ 	.byte	0x04, 0x2f
        /*11de*/ 	.short	(.L_811 - .L_810)
	.align		4
.L_810:
        /*11e0*/ 	.word	index@(_ZN2at6native27unrolled_elementwise_kernelINS0_13AUnaryFunctorIfffZZZNS0_15binary_internal21div_trunc_kernel_cudaERNS_18TensorIteratorBaseEENKUlvE1_clEvENKUlvE0_clEvEUlffE_EESt5arrayIPcLm2EELi4E23TrivialOffsetCalculatorILi1EjESE_NS0_6memory12LoadWithCastILi1EEENSF_13StoreWithCastILi1EEEEEviT_T0_T2_T3_T4_T5_)
        /*11e4*/ 	.word	0x0000001f


	//----- nvinfo : EIATTR_FRAME_SIZE
	.align		4
.L_811:
        /*11e8*/ 	.byte	0x04, 0x11
        /*11ea*/ 	.short	(.L_813 - .L_812)
	.align		4
.L_812:
        /*11ec*/ 	.word	index@(_ZN2at6native27unrolled_elementwise_kernelINS0_13AUnaryFunctorIfffZZZNS0_15binary_internal21div_trunc_kernel_cudaERNS_18TensorIteratorBaseEENKUlvE1_clEvENKUlvE0_clEvEUlffE_EESt5arrayIPcLm2EELi4E23TrivialOffsetCalculatorILi1EjESE_NS0_6memory12LoadWithCastILi1EEENSF_13StoreWithCastILi1EEEEEviT_T0_T2_T3_T4_T5_)
        /*11f0*/ 	.word	0x00000000


	//----- nvinfo : EIATTR_REGCOUNT
	.align		4
.L_813:
        /*11f4*/ 	.byte	0x04, 0x2f
        /*11f6*/ 	.short	(.L_815 - .L_814)
	.align		4
.L_814:
        /*11f8*/ 	.word	index@(_ZN2at6native18elementwise_kernelILi128ELi4EZNS0_15gpu_kernel_implINS0_13AUnaryFunctorIfffZZZNS0_15binary_internal21div_trunc_kernel_cudaERNS_18TensorIteratorBaseEENKUlvE1_clEvENKUlvE0_clEvEUlffE_EEEEvS6_RKT_EUliE_EEviT1_)
        /*11fc*/ 	.word	0x0000001a


	//----- nvinfo : EIATTR_FRAME_SIZE
	.align		4
.L_815:
        /*1200*/ 	.byte	0x04, 0x11
        /*1202*/ 	.short	(.L_817 - .L_816)
	.align		4
.L_816:
        /*1204*/ 	.word	index@(_ZN2at6native18elementwise_kernelILi128ELi4EZNS0_15gpu_kernel_implINS0_13AUnaryFunctorIfffZZZNS0_15binary_internal21div_trunc_kernel_cudaERNS_18TensorIteratorBaseEENKUlvE1_clEvENKUlvE0_clEvEUlffE_EEEEvS6_RKT_EUliE_EEviT1_)
        /*1208*/ 	.word	0x00000000


	//----- nvinfo : EIATTR_REGCOUNT
	.align		4
.L_817:
        /*120c*/ 	.byte	0x04, 0x2f
        /*120e*/ 	.short	(.L_819 - .L_818)
	.align		4
.L_818:
        /*1210*/ 	.word	index@(_ZN2at6native29vectorized_elementwise_kernelILi8ENS0_13BUnaryFunctorIfffZZZNS0_15binary_internal21div_trunc_kernel_cudaERNS_18TensorIteratorBaseEENKUlvE1_clEvENKUlvE0_clEvEUlffE_EESt5arrayIPcLm2EEEEviT0_T1_)
        /*1214*/ 	.word	0x00000020


	//----- nvinfo : EIATTR_FRAME_SIZE
	.align		4
.L_819:
        /*1218*/ 	.byte	0x04, 0x11
        /*121a*/ 	.short	(.L_821 - .L_820)
	.align		4
.L_820:
        /*121c*/ 	.word	index@(_ZN2at6native29vectorized_elementwise_kernelILi8ENS0_13BUnaryFunctorIfffZZZNS0_15binary_internal21div_trunc_kernel_cudaERNS_18TensorIteratorBaseEENKUlvE1_clEvENKUlvE0_clEvEUlffE_EESt5arrayIPcLm2EEEEviT0_T1_)
        /*1220*/ 	.word	0x00000000


	//----- nvinfo : EIATTR_REGCOUNT
	.align		4
.L_821:
        /*1224*/ 	.byte	0x04, 0x2f
        /*1226*/ 	.short	(.L_823 - .L_822)
	.align		4
.L_822:
        /*1228*/ 	.word	index@(_ZN2at6native29vectorized_elementwise_kernelILi4ENS0_13BUnaryFunctorIfffZZZNS0_15binary_internal21div_trunc_kernel_cudaERNS_18TensorIteratorBaseEENKUlvE1_clEvENKUlvE0_clEvEUlffE_EESt5arrayIPcLm2EEEEviT0_T1_)
        /*122c*/ 	.word	0x00000020


	//----- nvinfo : EIATTR_FRAME_SIZE
	.align		4
.L_823:
        /*1230*/ 	.byte	0x04, 0x11
        /*1232*/ 	.short	(.L_825 - .L_824)
	.align		4
.L_824:
        /*1234*/ 	.word	index@(_ZN2at6native29vectorized_elementwise_kernelILi4ENS0_13BUnaryFunctorIfffZZZNS0_15binary_internal21div_trunc_kernel_cudaERNS_18TensorIteratorBaseEENKUlvE1_clEvENKUlvE0_clEvEUlffE_EESt5arrayIPcLm2EEEEviT0_T1_)
        /*1238*/ 	.word	0x00000000


	//----- nvinfo : EIATTR_REGCOUNT
	.align		4
.L_825:
        /*123c*/ 	.byte	0x04, 0x2f
        /*123e*/ 	.short	(.L_827 - .L_826)
	.align		4
.L_826:
        /*1240*/ 	.word	index@(_ZN2at6native29vectorized_elementwise_kernelILi2ENS0_13BUnaryFunctorIfffZZZNS0_15binary_internal21div_trunc_kernel_cudaERNS_18TensorIteratorBaseEENKUlvE1_clEvENKUlvE0_clEvEUlffE_EESt5arrayIPcLm2EEEEviT0_T1_)
        /*1244*/ 	.word	0x00000020


	//----- nvinfo : EIATTR_FRAME_SIZE
	.align		4
.L_827:
        /*1248*/ 	.byte	0x04, 0x11
        /*124a*/ 	.short	(.L_829 - .L_828)
	.align		4
.L_828:
        /*124c*/ 	.word	index@(_ZN2at6native29vectorized_elementwise_kernelILi2ENS0_13BUnaryFunctorIfffZZZNS0_15binary_internal21div_trunc_kernel_cudaERNS_18TensorIteratorBaseEENKUlvE1_clEvENKUlvE0_clEvEUlffE_EESt5arrayIPcLm2EEEEviT0_T1_)
        /*1250*/ 	.word	0x00000000


	//----- nvinfo : EIATTR_REGCOUNT
	.align		4
.L_829:
        /*1254*/ 	.byte	0x04, 0x2f
        /*1256*/ 	.short	(.L_831 - .L_830)
	.align		4
.L_830:
        /*1258*/ 	.word	index@(_ZN2at6native27unrolled_elementwise_kernelINS0_13BUnaryFunctorIfffZZZNS0_15binary_internal21div_trunc_kernel_cudaERNS_18TensorIteratorBaseEENKUlvE1_clEvENKUlvE0_clEvEUlffE_EESt5arrayIPcLm2EELi4E23TrivialOffsetCalculatorILi1EjESE_NS0_6memory15LoadWithoutCastENSF_16StoreWithoutCastEEEviT_T0_T2_T3_T4_T5_)
        /*125c*/ 	.word	0x00000016


	//----- nvinfo : EIATTR_FRAME_SIZE
	.align		4
.L_831:
        /*1260*/ 	.byte	0x04, 0x11
        /*1262*/ 	.short	(.L_833 - .L_832)
	.align		4
.L_832:
        /*1264*/ 	.word	index@(_ZN2at6native27unrolled_elementwise_kernelINS0_13BUnaryFunctorIfffZZZNS0_15binary_internal21div_trunc_kernel_cudaERNS_18TensorIteratorBaseEENKUlvE1_clEvENKUlvE0_clEvEUlffE_EESt5arrayIPcLm2EELi4E23TrivialOffsetCalculatorILi1EjESE_NS0_6memory15LoadWithoutCastENSF_16StoreWithoutCastEEEviT_T0_T2_T3_T4_T5_)
        /*1268*/ 	.word	0x00000000


	//----- nvinfo : EIATTR_REGCOUNT
	.align		4
.L_833:
        /*126c*/ 	.byte	0x04, 0x2f
        /*126e*/ 	.short	(.L_835 - .L_834)
	.align		4
.L_834:
        /*1270*/ 	.word	index@(_ZN2at6native18elementwise_kernelILi128ELi2EZNS0_22gpu_kernel_impl_nocastINS0_13BUnaryFunctorIfffZZZNS0_15binary_internal21div_trunc_kernel_cudaERNS_18TensorIteratorBaseEENKUlvE1_clEvENKUlvE0_clEvEUlffE_EEEEvS6_RKT_EUliE_EEviT1_)
        /*1274*/ 	.word	0x00000012


	//----- nvinfo : EIATTR_FRAME_SIZE
	.align		4
.L_835:
        /*1278*/ 	.byte	0x04, 0x11
        /*127a*/ 	.short	(.L_837 - .L_836)
	.align		4
.L_836:
        /*127c*/ 	.word	index@(_ZN2at6native18elementwise_kernelILi128ELi2EZNS0_22gpu_kernel_impl_nocastINS0_13BUnaryFunctorIfffZZZNS0_15binary_internal21div_trunc_kernel_cudaERNS_18TensorIteratorBaseEENKUlvE1_clEvENKUlvE0_clEvEUlffE_EEEEvS6_RKT_EUliE_EEviT1_)
        /*1280*/ 	.word	0x00000000


	//----- nvinfo : EIATTR_REGCOUNT
	.align		4
.L_837:
        /*1284*/ 	.byte	0x04, 0x2f
        /*1286*/ 	.short	(.L_839 - .L_838)
	.align		4
.L_838:
        /*1288*/ 	.word	index@(_ZN2at6native27unrolled_elementwise_kernelINS0_13BUnaryFunctorIfffZZZNS0_15binary_internal21div_trunc_kernel_cudaERNS_18TensorIteratorBaseEENKUlvE1_clEvENKUlvE0_clEvEUlffE_EESt5arrayIPcLm2EELi4E23TrivialOffsetCalculatorILi1EjESE_NS0_6memory12LoadWithCastILi1EEENSF_13StoreWithCastILi1EEEEEviT_T0_T2_T3_T4_T5_)
        /*128c*/ 	.word	0x0000001f


	//----- nvinfo : EIATTR_FRAME_SIZE
	.align		4
.L_839:
        /*1290*/ 	.byte	0x04, 0x11
        /*1292*/ 	.short	(.L_841 - .L_840)
	.align		4
.L_840:
        /*1294*/ 	.word	index@(_ZN2at6native27unrolled_elementwise_kernelINS0_13BUnaryFunctorIfffZZZNS0_15binary_internal21div_trunc_kernel_cudaERNS_18TensorIteratorBaseEENKUlvE1_clEvENKUlvE0_clEvEUlffE_EESt5arrayIPcLm2EELi4E23TrivialOffsetCalculatorILi1EjESE_NS0_6memory12LoadWithCastILi1EEENSF_13StoreWithCastILi1EEEEEviT_T0_T2_T3_T4_T5_)
        /*1298*/ 	.word	0x00000000


	//----- nvinfo : EIATTR_REGCOUNT
	.align		4
.L_841:
        /*129c*/ 	.byte	0x04, 0x2f
        /*129e*/ 	.short	(.L_843 - .L_842)
	.align		4
.L_842:
        /*12a0*/ 	.word	index@(_ZN2at6native18elementwise_kernelILi128ELi4EZNS0_15gpu_kernel_implINS0_13BUnaryFunctorIfffZZZNS0_15binary_internal21div_trunc_kernel_cudaERNS_18TensorIteratorBaseEENKUlvE1_clEvENKUlvE0_clEvEUlffE_EEEEvS6_RKT_EUliE_EEviT1_)
        /*12a4*/ 	.word	0x0000001a


	//----- nvinfo : EIATTR_FRAME_SIZE
	.align		4
.L_843:
        /*12a8*/ 	.byte	0x04, 0x11
        /*12aa*/ 	.short	(.L_845 - .L_844)
	.align		4
.L_844:
        /*12ac*/ 	.word	index@(_ZN2at6native18elementwise_kernelILi128ELi4EZNS0_15gpu_kernel_implINS0_13BUnaryFunctorIfffZZZNS0_15binary_internal21div_trunc_kernel_cudaERNS_18TensorIteratorBaseEENKUlvE1_clEvENKUlvE0_clEvEUlffE_EEEEvS6_RKT_EUliE_EEviT1_)
        /*12b0*/ 	.word	0x00000000


	//----- nvinfo : EIATTR_REGCOUNT
	.align		4
.L_845:
        /*12b4*/ 	.byte	0x04, 0x2f
        /*12b6*/ 	.short	(.L_847 - .L_846)
	.align		4
.L_846:
        /*12b8*/ 	.word	index@(_ZN2at6native29vectorized_elementwise_kernelILi8ENS0_13BinaryFunctorIfffZZZNS0_15binary_internal21div_trunc_kernel_cudaERNS_18TensorIteratorBaseEENKUlvE1_clEvENKUlvE0_clEvEUlffE_EESt5arrayIPcLm3EEEEviT0_T1_)
        /*12bc*/ 	.word	0x00000020


	//----- nvinfo : EIATTR_FRAME_SIZE
	.align		4
.L_847:
        /*12c0*/ 	.byte	0x04, 0x11
        /*12c2*/ 	.short	(.L_849 - .L_848)
	.align		4
.L_848:
        /*12c4*/ 	.word	index@(_ZN2at6native29vectorized_elementwise_kernelILi8ENS0_13BinaryFunctorIfffZZZNS0_15binary_internal21div_trunc_kernel_cudaERNS_18TensorIteratorBaseEENKUlvE1_clEvENKUlvE0_clEvEUlffE_EESt5arrayIPcLm3EEEEviT0_T1_)
        /*12c8*/ 	.word	0x00000000


	//----- nvinfo : EIATTR_REGCOUNT
	.align		4
.L_849:
        /*12cc*/ 	.byte	0x04, 0x2f
        /*12ce*/ 	.short	(.L_851 - .L_850)
	.align		4
.L_850:
        /*12d0*/ 	.word	index@(_ZN2at6native29vectorized_elementwise_kernelILi4ENS0_13BinaryFunctorIfffZZZNS0_15binary_internal21div_trunc_kernel_cudaERNS_18TensorIteratorBaseEENKUlvE1_clEvENKUlvE0_clEvEUlffE_EESt5arrayIPcLm3EEEEviT0_T1_)
        /*12d4*/ 	.word	0x00000020


	//----- nvinfo : EIATTR_FRAME_SIZE
	.align		4
.L_851:
        /*12d8*/ 	.byte	0x04, 0x11
        /*12da*/ 	.short	(.L_853 - .L_852)
	.align		4
.L_852:
        /*12dc*/ 	.word	index@(_ZN2at6native29vectorized_elementwise_kernelILi4ENS0_13BinaryFunctorIfffZZZNS0_15binary_internal21div_trunc_kernel_cudaERNS_18TensorIteratorBaseEENKUlvE1_clEvENKUlvE0_clEvEUlffE_EESt5arrayIPcLm3EEEEviT0_T1_)
        /*12e0*/ 	.word	0x00000000


	//----- nvinfo : EIATTR_REGCOUNT
	.align		4
.L_853:
        /*12e4*/ 	.byte	0x04, 0x2f
        /*12e6*/ 	.short	(.L_855 - .L_854)
	.align		4
.L_854:
        /*12e8*/ 	.word	index@(_ZN2at6native29vectorized_elementwise_kernelILi2ENS0_13BinaryFunctorIfffZZZNS0_15binary_internal21div_trunc_kernel_cudaERNS_18TensorIteratorBaseEENKUlvE1_clEvENKUlvE0_clEvEUlffE_EESt5arrayIPcLm3EEEEviT0_T1_)
        /*12ec*/ 	.word	0x00000020


	//----- nvinfo : EIATTR_FRAME_SIZE
	.align		4
.L_855:
        /*12f0*/ 	.byte	0x04, 0x11
        /*12f2*/ 	.short	(.L_857 - .L_856)
	.align		4
.L_856:
        /*12f4*/ 	.word	index@(_ZN2at6native29vectorized_elementwise_kernelILi2ENS0_13BinaryFunctorIfffZZZNS0_15binary_internal21div_trunc_kernel_cudaERNS_18TensorIteratorBaseEENKUlvE1_clEvENKUlvE0_clEvEUlffE_EESt5arrayIPcLm3EEEEviT0_T1_)
        /*12f8*/ 	.word	0x00000000


	//----- nvinfo : EIATTR_REGCOUNT
	.align		4
.L_857:
        /*12fc*/ 	.byte	0x04, 0x2f
        /*12fe*/ 	.short	(.L_859 - .L_858)
	.align		4
.L_858:
        /*1300*/ 	.word	index@(_ZN2at6native27unrolled_elementwise_kernelINS0_13BinaryFunctorIfffZZZNS0_15binary_internal21div_trunc_kernel_cudaERNS_18TensorIteratorBaseEENKUlvE1_clEvENKUlvE0_clEvEUlffE_EESt5arrayIPcLm3EELi4E23TrivialOffsetCalculatorILi2EjESD_ILi1EjENS0_6memory15LoadWithoutCastENSG_16StoreWithoutCastEEEviT_T0_T2_T3_T4_T5_)
        /*1304*/ 	.word	0x0000001e


	//----- nvinfo : EIATTR_FRAME_SIZE
	.align		4
.L_859:
        /*1308*/ 	.byte	0x04, 0x11
        /*130a*/ 	.short	(.L_861 - .L_860)
	.align		4
.L_860:
        /*130c*/ 	.word	index@(_ZN2at6native27unrolled_elementwise_kernelINS0_13BinaryFunctorIfffZZZNS0_15binary_internal21div_trunc_kernel_cudaERNS_18TensorIteratorBaseEENKUlvE1_clEvENKUlvE0_clEvEUlffE_EESt5arrayIPcLm3EELi4E23TrivialOffsetCalculatorILi2EjESD_ILi1EjENS0_6memory15LoadWithoutCastENSG_16StoreWithoutCastEEEviT_T0_T2_T3_T4_T5_)
        /*1310*/ 	.word	0x00000000


	//----- nvinfo : EIATTR_REGCOUNT
	.align		4
.L_861:
        /*1314*/ 	.byte	0x04, 0x2f
        /*1316*/ 	.short	(.L_863 - .L_862)
	.align		4
.L_862:
        /*1318*/ 	.word	index@(_ZN2at6native18elementwise_kernelILi128ELi2EZNS0_22gpu_kernel_impl_nocastINS0_13BinaryFunctorIfffZZZNS0_15binary_internal21div_trunc_kernel_cudaERNS_18TensorIteratorBaseEENKUlvE1_clEvENKUlvE0_clEvEUlffE_EEEEvS6_RKT_EUliE_EEviT1_)
        /*131c*/ 	.word	0x00000012


	//----- nvinfo : EIATTR_FRAME_SIZE
	.align		4
.L_863:
        /*1320*/ 	.byte	0x04, 0x11
        /*1322*/ 	.short	(.L_865 - .L_864)
	.align		4
.L_864:
        /*1324*/ 	.word	index@(_ZN2at6native18elementwise_kernelILi128ELi2EZNS0_22gpu_kernel_impl_nocastINS0_13BinaryFunctorIfffZZZNS0_15binary_internal21div_trunc_kernel_cudaERNS_18TensorIteratorBaseEENKUlvE1_clEvENKUlvE0_clEvEUlffE_EEEEvS6_RKT_EUliE_EEviT1_)
        /*1328*/ 	.word	0x00000000


	//----- nvinfo : EIATTR_REGCOUNT
	.align		4
.L_865:
        /*132c*/ 	.byte	0x04, 0x2f
        /*132e*/ 	.short	(.L_867 - .L_866)
	.align		4
.L_866:
        /*1330*/ 	.word	index@(_ZN2at6native27unrolled_elementwise_kernelINS0_13BinaryFunctorIfffZZZNS0_15binary_internal21div_trunc_kernel_cudaERNS_18TensorIteratorBaseEENKUlvE1_clEvENKUlvE0_clEvEUlffE_EESt5arrayIPcLm3EELi4E23TrivialOffsetCalculatorILi2EjESD_ILi1EjENS0_6memory12LoadWithCastILi2EEENSG_13StoreWithCastILi1EEEEEviT_T0_T2_T3_T4_T5_)
        /*1334*/ 	.word	0x00000020


	//----- nvinfo : EIATTR_FRAME_SIZE
	.align		4
.L_867:
        /*1338*/ 	.byte	0x04, 0x11
        /*133a*/ 	.short	(.L_869 - .L_868)
	.align		4
.L_868:
        /*133c*/ 	.word	index@(_ZN2at6native27unrolled_elementwise_kernelINS0_13BinaryFunctorIfffZZZNS0_15binary_internal21div_trunc_kernel_cudaERNS_18TensorIteratorBaseEENKUlvE1_clEvENKUlvE0_clEvEUlffE_EESt5arrayIPcLm3EELi4E23TrivialOffsetCalculatorILi2EjESD_ILi1EjENS0_6memory12LoadWithCastILi2EEENSG_13StoreWithCastILi1EEEEEviT_T0_T2_T3_T4_T5_)
        /*1340*/ 	.word	0x00000000


	//----- nvinfo : EIATTR_REGCOUNT
	.align		4
.L_869:
        /*1344*/ 	.byte	0x04, 0x2f
        /*1346*/ 	.short	(.L_871 - .L_870)
	.align		4
.L_870:
        /*1348*/ 	.word	index@(_ZN2at6native18elementwise_kernelILi128ELi4EZNS0_15gpu_kernel_implINS0_13BinaryFunctorIfffZZZNS0_15binary_internal21div_trunc_kernel_cudaERNS_18TensorIteratorBaseEENKUlvE1_clEvENKUlvE0_clEvEUlffE_EEEEvS6_RKT_EUliE_EEviT1_)
        /*134c*/ 	.word	0x0000001a


	//----- nvinfo : EIATTR_FRAME_SIZE
	.align		4
.L_871:
        /*1350*/ 	.byte	0x04, 0x11
        /*1352*/ 	.short	(.L_873 - .L_872)
	.align		4
.L_872:
        /*1354*/ 	.word	index@(_ZN2at6native18elementwise_kernelILi128ELi4EZNS0_15gpu_kernel_implINS0_13BinaryFunctorIfffZZZNS0_15binary_internal21div_trunc_kernel_cudaERNS_18TensorIteratorBaseEENKUlvE1_clEvENKUlvE0_clEvEUlffE_EEEEvS6_RKT_EUliE_EEviT1_)
        /*1358*/ 	.word	0x00000000


	//----- nvinfo : EIATTR_REGCOUNT
	.align		4
.L_873:
        /*135c*/ 	.byte	0x04, 0x2f
        /*135e*/ 	.short	(.L_875 - .L_874)
	.align		4
.L_874:
        /*1360*/ 	.word	index@(_ZN2at6native29vectorized_elementwise_kernelILi8ENS0_13AUnaryFunctorIN3c104HalfES4_S4_ZZZNS0_15binary_internal21div_trunc_kernel_cudaERNS_18TensorIteratorBaseEENKUlvE1_clEvENKUlvE1_clEvEUlS4_S4_E_EESt5arrayIPcLm2EEEEviT0_T1_)
        /*1364*/ 	.word	0x00000020


	//----- nvinfo : EIATTR_FRAME_SIZE
	.align		4
.L_875:
        /*1368*/ 	.byte	0x04, 0x11
        /*136a*/ 	.short	(.L_877 - .L_876)
	.align		4
.L_876:
        /*136c*/ 	.word	index@(_ZN2at6native29vectorized_elementwise_kernelILi8ENS0_13AUnaryFunctorIN3c104HalfES4_S4_ZZZNS0_15binary_internal21div_trunc_kernel_cudaERNS_18TensorIteratorBaseEENKUlvE1_clEvENKUlvE1_clEvEUlS4_S4_E_EESt5arrayIPcLm2EEEEviT0_T1_)
        /*1370*/ 	.word	0x00000000


	//----- nvinfo : EIATTR_REGCOUNT
	.align		4
.L_877:
        /*1374*/ 	.byte	0x04, 0x2f
        /*1376*/ 	.short	(.L_879 - .L_878)
	.align		4
.L_878:
        /*1378*/ 	.word	index@(_ZN2at6native29vectorized_elementwise_kernelILi4ENS0_13AUnaryFunctorIN3c104HalfES4_S4_ZZZNS0_15binary_internal21div_trunc_kernel_cudaERNS_18TensorIteratorBaseEENKUlvE1_clEvENKUlvE1_clEvEUlS4_S4_E_EESt5arrayIPcLm2EEEEviT0_T1_)
        /*137c*/ 	.word	0x00000020


	//----- nvinfo : EIATTR_FRAME_SIZE
	.align		4
.L_879:
        /*1380*/ 	.byte	0x04, 0x11
        /*1382*/ 	.short	(.L_881 - .L_880)
	.align		4
.L_880:
        /*1384*/ 	.word	index@(_ZN2at6native29vectorized_elementwise_kernelILi4ENS0_13AUnaryFunctorIN3c104HalfES4_S4_ZZZNS0_15binary_internal21div_trunc_kernel_cudaERNS_18TensorIteratorBaseEENKUlvE1_clEvENKUlvE1_clEvEUlS4_S4_E_EESt5arrayIPcLm2EEEEviT0_T1_)
        /*1388*/ 	.word	0x00000000


	//----- nvinfo : EIATTR_REGCOUNT
	.align		4
.L_881:
        /*138c*/ 	.byte	0x04, 0x2f
        /*138e*/ 	.short	(.L_883 - .L_882)
	.align		4
.L_882:
        /*1390*/ 	.word	index@(_ZN2at6native29vectorized_elementwise_kernelILi2ENS0_13AUnaryFunctorIN3c104HalfES4_S4_ZZZNS0_15binary_internal21div_trunc_kernel_cudaERNS_18TensorIteratorBaseEENKUlvE1_clEvENKUlvE1_clEvEUlS4_S4_E_EESt5arrayIPcLm2EEEEviT0_T1_)
        /*1394*/ 	.word	0x00000020


	//----- nvinfo : EIATTR_FRAME_SIZE
	.align		4
.L_883:
        /*1398*/ 	.byte	0x04, 0x11
        /*139a*/ 	.short	(.L_885 - .L_884)
	.align		4
.L_884:
        /*139c*/ 	.word	index@(_ZN2at6native29vectorized_elementwise_kernelILi2ENS0_13AUnaryFunctorIN3c104HalfES4_S4_ZZZNS0_15binary_internal21div_trunc_kernel_cudaERNS_18TensorIteratorBaseEENKUlvE1_clEvENKUlvE1_clEvEUlS4_S4_E_EESt5arrayIPcLm2EEEEviT0_T1_)
        /*13a0*/ 	.word	0x00000000


	//----- nvinfo : EIATTR_REGCOUNT
	.align		4
.L_885:
        /*13a4*/ 	.byte	0x04, 0x2f
        /*13a6*/ 	.short	(.L_887 - .L_886)
	.align		4
.L_886:
        /*13a8*/ 	.word	index@(_ZN2at6native27unrolled_elementwise_kernelINS0_13AUnaryFunctorIN3c104HalfES4_S4_ZZZNS0_15binary_internal21div_trunc_kernel_cudaERNS_18TensorIteratorBaseEENKUlvE1_clEvENKUlvE1_clEvEUlS4_S4_E_EESt5arrayIPcLm2EELi4E23TrivialOffsetCalculatorILi1EjESG_NS0_6memory15LoadWithoutCastENSH_16StoreWithoutCastEEEviT_T0_T2_T3_T4_T5_)
        /*13ac*/ 	.word	0x0000001a


	//----- nvinfo : EIATTR_FRAME_SIZE
	.align		4
.L_887:
        /*13b0*/ 	.byte	0x04, 0x11
        /*13b2*/ 	.short	(.L_889 - .L_888)
	.align		4
.L_888:
        /*13b4*/ 	.word	index@(_ZN2at6native27unrolled_elementwise_kernelINS0_13AUnaryFunctorIN3c104HalfES4_S4_ZZZNS0_15binary_internal21div_trunc_kernel_cudaERNS_18TensorIteratorBaseEENKUlvE1_clEvENKUlvE1_clEvEUlS4_S4_E_EESt5arrayIPcLm2EELi4E23TrivialOffsetCalculatorILi1EjESG_NS0_6memory15LoadWithoutCastENSH_16StoreWithoutCastEEEviT_T0_T2_T3_T4_T5_)
        /*13b8*/ 	.word	0x00000000


	//----- nvinfo : EIATTR_REGCOUNT
	.align		4
.L_889:
        /*13bc*/ 	.byte	0x04, 0x2f
        /*13be*/ 	.short	(.L_891 - .L_890)
	.align		4
.L_890:
        /*13c0*/ 	.word	index@(_ZN2at6native18elementwise_kernelILi128ELi4EZNS0_22gpu_kernel_impl_nocastINS0_13AUnaryFunctorIN3c104HalfES5_S5_ZZZNS0_15binary_internal21div_trunc_kernel_cudaERNS_18TensorIteratorBaseEENKUlvE1_clEvENKUlvE1_clEvEUlS5_S5_E_EEEEvS8_RKT_EUliE_EEviT1_)
        /*13c4*/ 	.word	0x00000012


	//----- nvinfo : EIATTR_FRAME_SIZE
	.align		4
.L_891:
        /*13c8*/ 	.byte	0x04, 0x11
        /*13ca*/ 	.short	(.L_893 - .L_892)
	.align		4
.L_892:
        /*13cc*/ 	.word	index@(_ZN2at6native18elementwise_kernelILi128ELi4EZNS0_22gpu_kernel_impl_nocastINS0_13AUnaryFunctorIN3c104HalfES5_S5_ZZZNS0_15binary_internal21div_trunc_kernel_cudaERNS_18TensorIteratorBaseEENKUlvE1_clEvENKUlvE1_clEvEUlS5_S5_E_EEEEvS8_RKT_EUliE_EEviT1_)
        /*13d0*/ 	.word	0x00000000


	//----- nvinfo : EIATTR_REGCOUNT
	.align		4
.L_893:
        /*13d4*/ 	.byte	0x04, 0x2f
        /*13d6*/ 	.short	(.L_895 - .L_894)
	.align		4
.L_894:
        /*13d8*/ 	.word	index@(_ZN2at6native27unrolled_elementwise_kernelINS0_13AUnaryFunctorIN3c104HalfES4_S4_ZZZNS0_15binary_internal21div_trunc_kernel_cudaERNS_18TensorIteratorBaseEENKUlvE1_clEvENKUlvE1_clEvEUlS4_S4_E_EESt5arrayIPcLm2EELi4E23TrivialOffsetCalculatorILi1EjESG_NS0_6memory12LoadWithCastILi1EEENSH_13StoreWithCastILi1EEEEEviT_T0_T2_T3_T4_T5_)
        /*13dc*/ 	.word	0x0000001c


	//----- nvinfo : EIATTR_FRAME_SIZE
	.align		4
.L_895:
        /*13e0*/ 	.byte	0x04, 0x11
        /*13e2*/ 	.short	(.L_897 - .L_896)
	.align		4
.L_896:
        /*13e4*/ 	.word	index@(_ZN2at6native27unrolled_elementwise_kernelINS0_13AUnaryFunctorIN3c104HalfES4_S4_ZZZNS0_15binary_internal21div_trunc_kernel_cudaERNS_18TensorIteratorBaseEENKUlvE1_clEvENKUlvE1_clEvEUlS4_S4_E_EESt5arrayIPcLm2EELi4E23TrivialOffsetCalculatorILi1EjESG_NS0_6memory12LoadWithCastILi1EEENSH_13StoreWithCastILi1EEEEEviT_T0_T2_T3_T4_T5_)
        /*13e8*/ 	.word	0x00000000


	//----- nvinfo : EIATTR_REGCOUNT
	.align		4
.L_897:
        /*13ec*/ 	.byte	0x04, 0x2f
        /*13ee*/ 	.short	(.L_899 - .L_898)
	.align		4
.L_898:
        /*13f0*/ 	.word	index@(_ZN2at6native18elementwise_kernelILi128ELi4EZNS0_15gpu_kernel_implINS0_13AUnaryFunctorIN3c104HalfES5_S5_ZZZNS0_15binary_internal21div_trunc_kernel_cudaERNS_18TensorIteratorBaseEENKUlvE1_clEvENKUlvE1_clEvEUlS5_S5_E_EEEEvS8_RKT_EUliE_EEviT1_)
        /*13f4*/ 	.word	0x0000001a


	//----- nvinfo : EIATTR_FRAME_SIZE
	.align		4
.L_899:
        /*13f8*/ 	.byte	0x04, 0x11
        /*13fa*/ 	.short	(.L_901 - .L_900)
	.align		4
.L_900:
        /*13fc*/ 	.word	index@(_ZN2at6native18elementwise_kernelILi128ELi4EZNS0_15gpu_kernel_implINS0_13AUnaryFunctorIN3c104HalfES5_S5_ZZZNS0_15binary_internal21div_trunc_kernel_cudaERNS_18TensorIteratorBaseEENKUlvE1_clEvENKUlvE1_clEvEUlS5_S5_E_EEEEvS8_RKT_EUliE_EEviT1_)
        /*1400*/ 	.word	0x00000000


	//----- nvinfo : EIATTR_REGCOUNT
	.align		4
.L_901:
        /*1404*/ 	.byte	0x04, 0x2f
        /*1406*/ 	.short	(.L_903 - .L_902)
	.align		4
.L_902:
        /*1408*/ 	.word	index@(_ZN2at6native29vectorized_elementwise_kernelILi8ENS0_13BUnaryFunctorIN3c104HalfES4_S4_ZZZNS0_15binary_internal21div_trunc_kernel_cudaERNS_18TensorIteratorBaseEENKUlvE1_clEvENKUlvE1_clEvEUlS4_S4_E_EESt5arrayIPcLm2EEEEviT0_T1_)
        /*140c*/ 	.word	0x00000020


	//----- nvinfo : EIATTR_FRAME_SIZE
	.align		4
.L_903:
        /*1410*/ 	.byte	0x04, 0x11
        /*1412*/ 	.short	(.L_905 - .L_904)
	.align		4
.L_904:
        /*1414*/ 	.word	index@(_ZN2at6native29vectorized_elementwise_kernelILi8ENS0_13BUnaryFunctorIN3c104HalfES4_S4_ZZZNS0_15binary_internal21div_trunc_kernel_cudaERNS_18TensorIteratorBaseEENKUlvE1_clEvENKUlvE1_clEvEUlS4_S4_E_EESt5arrayIPcLm2EEEEviT0_T1_)
        /*1418*/ 	.word	0x00000000


	//----- nvinfo : EIATTR_REGCOUNT
	.align		4
.L_905:
        /*141c*/ 	.byte	0x04, 0x2f
        /*141e*/ 	.short	(.L_907 - .L_906)
	.align		4
.L_906:
        /*1420*/ 	.word	index@(_ZN2at6native29vectorized_elementwise_kernelILi4ENS0_13BUnaryFunctorIN3c104HalfES4_S4_ZZZNS0_15binary_internal21div_trunc_kernel_cudaERNS_18TensorIteratorBaseEENKUlvE1_clEvENKUlvE1_clEvEUlS4_S4_E_EESt5arrayIPcLm2EEEEviT0_T1_)
        /*1424*/ 	.word	0x00000020


	//----- nvinfo : EIATTR_FRAME_SIZE
	.align		4
.L_907:
        /*1428*/ 	.byte	0x04, 0x11
        /*142a*/ 	.short	(.L_909 - .L_908)
	.align		4
.L_908:
        /*142c*/ 	.word	index@(_ZN2at6native29vectorized_elementwise_kernelILi4ENS0_13BUnaryFunctorIN3c104HalfES4_S4_ZZZNS0_15binary_internal21div_trunc_kernel_cudaERNS_18TensorIteratorBaseEENKUlvE1_clEvENKUlvE1_clEvEUlS4_S4_E_EESt5arrayIPcLm2EEEEviT0_T1_)
        /*1430*/ 	.word	0x00000000


	//----- nvinfo : EIATTR_REGCOUNT
	.align		4
.L_909:
        /*1434*/ 	.byte	0x04, 0x2f
        /*1436*/ 	.short	(.L_911 - .L_910)
	.align		4
.L_910:
        /*1438*/ 	.word	index@(_ZN2at6native29vectorized_elementwise_kernelILi2ENS0_13BUnaryFunctorIN3c104HalfES4_S4_ZZZNS0_15binary_internal21div_trunc_kernel_cudaERNS_18TensorIteratorBaseEENKUlvE1_clEvENKUlvE1_clEvEUlS4_S4_E_EESt5arrayIPcLm2EEEEviT0_T1_)
        /*143c*/ 	.word	0x00000020


	//----- nvinfo : EIATTR_FRAME_SIZE
	.align		4
.L_911:
        /*1440*/ 	.byte	0x04, 0x11
        /*1442*/ 	.short	(.L_913 - .L_912)
	.align		4
.L_912:
        /*1444*/ 	.word	index@(_ZN2at6native29vectorized_elementwise_kernelILi2ENS0_13BUnaryFunctorIN3c104HalfES4_S4_ZZZNS0_15binary_internal21div_trunc_kernel_cudaERNS_18TensorIteratorBaseEENKUlvE1_clEvENKUlvE1_clEvEUlS4_S4_E_EESt5arrayIPcLm2EEEEviT0_T1_)
        /*1448*/ 	.word	0x00000000


	//----- nvinfo : EIATTR_REGCOUNT
	.align		4
.L_913:
        /*144c*/ 	.byte	0x04, 0x2f
        /*144e*/ 	.short	(.L_915 - .L_914)
	.align		4
.L_914:
        /*1450*/ 	.word	index@(_ZN2at6native27unrolled_elementwise_kernelINS0_13BUnaryFunctorIN3c104HalfES4_S4_ZZZNS0_15binary_internal21div_trunc_kernel_cudaERNS_18TensorIteratorBaseEENKUlvE1_clEvENKUlvE1_clEvEUlS4_S4_E_EESt5arrayIPcLm2EELi4E23TrivialOffsetCalculatorILi1EjESG_NS0_6memory15LoadWithoutCastENSH_16StoreWithoutCastEEEviT_T0_T2_T3_T4_T5_)
        /*1454*/ 	.word	0x0000001a


	//----- nvinfo : EIATTR_FRAME_SIZE
	.align		4
.L_915:
        /*1458*/ 	.byte	0x04, 0x11
        /*145a*/ 	.short	(.L_917 - .L_916)
	.align		4
.L_916:
        /*145c*/ 	.word	index@(_ZN2at6native27unrolled_elementwise_kernelINS0_13BUnaryFunctorIN3c104HalfES4_S4_ZZZNS0_15binary_internal21div_trunc_kernel_cudaERNS_18TensorIteratorBaseEENKUlvE1_clEvENKUlvE1_clEvEUlS4_S4_E_EESt5arrayIPcLm2EELi4E23TrivialOffsetCalculatorILi1EjESG_NS0_6memory15LoadWithoutCastENSH_16StoreWithoutCastEEEviT_T0_T2_T3_T4_T5_)
        /*1460*/ 	.word	0x00000000


	//----- nvinfo : EIATTR_REGCOUNT
	.align		4
.L_917:
        /*1464*/ 	.byte	0x04, 0x2f
        /*1466*/ 	.short	(.L_919 - .L_918)
	.align		4
.L_918:
        /*1468*/ 	.word	index@(_ZN2at6native18elementwise_kernelILi128ELi4EZNS0_22gpu_kernel_impl_nocastINS0_13BUnaryFunctorIN3c104HalfES5_S5_ZZZNS0_15binary_internal21div_trunc_kernel_cudaERNS_18TensorIteratorBaseEENKUlvE1_clEvENKUlvE1_clEvEUlS5_S5_E_EEEEvS8_RKT_EUliE_EEviT1_)
        /*146c*/ 	.word	0x00000012


	//----- nvinfo : EIATTR_FRAME_SIZE
	.align		4
.L_919:
        /*1470*/ 	.byte	0x04, 0x11
        /*1472*/ 	.short	(.L_921 - .L_920)
	.align		4
.L_920:
        /*1474*/ 	.word	index@(_ZN2at6native18elementwise_kernelILi128ELi4EZNS0_22gpu_kernel_impl_nocastINS0_13BUnaryFunctorIN3c104HalfES5_S5_ZZZNS0_15binary_internal21div_trunc_kernel_cudaERNS_18TensorIteratorBaseEENKUlvE1_clEvENKUlvE1_clEvEUlS5_S5_E_EEEEvS8_RKT_EUliE_EEviT1_)
        /*1478*/ 	.word	0x00000000


	//----- nvinfo : EIATTR_REGCOUNT
	.align		4
.L_921:
        /*147c*/ 	.byte	0x04, 0x2f
        /*147e*/ 	.short	(.L_923 - .L_922)
	.align		4
.L_922:
        /*1480*/ 	.word	index@(_ZN2at6native27unrolled_elementwise_kernelINS0_13BUnaryFunctorIN3c104HalfES4_S4_ZZZNS0_15binary_internal21div_trunc_kernel_cudaERNS_18TensorIteratorBaseEENKUlvE1_clEvENKUlvE1_clEvEUlS4_S4_E_EESt5arrayIPcLm2EELi4E23TrivialOffsetCalculatorILi1EjESG_NS0_6memory12LoadWithCastILi1EEENSH_13StoreWithCastILi1EEEEEviT_T0_T2_T3_T4_T5_)
        /*1484*/ 	.word	0x0000001c


	//----- nvinfo : EIATTR_FRAME_SIZE
	.align		4
.L_923:
        /*1488*/ 	.byte	0x04, 0x11
        /*148a*/ 	.short	(.L_925 - .L_924)
	.align		4
.L_924:
        /*148c*/ 	.word	index@(_ZN2at6native27unrolled_elementwise_kernelINS0_13BUnaryFunctorIN3c104HalfES4_S4_ZZZNS0_15binary_internal21div_trunc_kernel_cudaERNS_18TensorIteratorBaseEENKUlvE1_clEvENKUlvE1_clEvEUlS4_S4_E_EESt5arrayIPcLm2EELi4E23TrivialOffsetCalculatorILi1EjESG_NS0_6memory12LoadWithCastILi1EEENSH_13StoreWithCastILi1EEEEEviT_T0_T2_T3_T4_T5_)
        /*1490*/ 	.word	0x00000000


	//----- nvinfo : EIATTR_REGCOUNT
	.align		4
.L_925:
        /*1494*/ 	.byte	0x04, 0x2f
        /*1496*/ 	.short	(.L_927 - .L_926)
	.align		4
.L_926:
        /*1498*/ 	.word	index@(_ZN2at6native18elementwise_kernelILi128ELi4EZNS0_15gpu_kernel_implINS0_13BUnaryFunctorIN3c104HalfES5_S5_ZZZNS0_15binary_internal21div_trunc_kernel_cudaERNS_18TensorIteratorBaseEENKUlvE1_clEvENKUlvE1_clEvEUlS5_S5_E_EEEEvS8_RKT_EUliE_EEviT1_)
        /*149c*/ 	.word	0x0000001a


	//----- nvinfo : EIATTR_FRAME_SIZE
	.align		4
.L_927:
        /*14a0*/ 	.byte	0x04, 0x11
        /*14a2*/ 	.short	(.L_929 - .L_928)
	.align		4
.L_928:
        /*14a4*/ 	.word	index@(_ZN2at6native18elementwise_kernelILi128ELi4EZNS0_15gpu_kernel_implINS0_13BUnaryFunctorIN3c104HalfES5_S5_ZZZNS0_15binary_internal21div_trunc_kernel_cudaERNS_18TensorIteratorBaseEENKUlvE1_clEvENKUlvE1_clEvEUlS5_S5_E_EEEEvS8_RKT_EUliE_EEviT1_)
        /*14a8*/ 	.word	0x00000000


	//----- nvinfo : EIATTR_REGCOUNT
	.align		4
.L_929:
        /*14ac*/ 	.byte	0x04, 0x2f
        /*14ae*/ 	.short	(.L_931 - .L_930)
	.align		4
.L_930:
        /*14b0*/ 	.word	index@(_ZN2at6native29vectorized_elementwise_kernelILi8ENS0_13BinaryFunctorIN3c104HalfES4_S4_ZZZNS0_15binary_internal21div_trunc_kernel_cudaERNS_18TensorIteratorBaseEENKUlvE1_clEvENKUlvE1_clEvEUlS4_S4_E_EESt5arrayIPcLm3EEEEviT0_T1_)
        /*14b4*/ 	.word	0x00000028


	//----- nvinfo : EIATTR_FRAME_SIZE
	.align		4
.L_931:
        /*14b8*/ 	.byte	0x04, 0x11
        /*14ba*/ 	.short	(.L_933 - .L_932)
	.align		4
.L_932:
        /*14bc*/ 	.word	index@(_ZN2at6native29vectorized_elementwise_kernelILi8ENS0_13BinaryFunctorIN3c104HalfES4_S4_ZZZNS0_15binary_internal21div_trunc_kernel_cudaERNS_18TensorIteratorBaseEENKUlvE1_clEvENKUlvE1_clEvEUlS4_S4_E_EESt5arrayIPcLm3EEEEviT0_T1_)
        /*14c0*/ 	.word	0x00000000


	//----- nvinfo : EIATTR_REGCOUNT
	.align		4
.L_933:
        /*14c4*/ 	.byte	0x04, 0x2f
        /*14c6*/ 	.short	(.L_935 - .L_934)
	.align		4
.L_934:
        /*14c8*/ 	.word	index@(_ZN2at6native29vectorized_elementwise_kernelILi4ENS0_13BinaryFunctorIN3c104HalfES4_S4_ZZZNS0_15binary_internal21div_trunc_kernel_cudaERNS_18TensorIteratorBaseEENKUlvE1_clEvENKUlvE1_clEvEUlS4_S4_E_EESt5arrayIPcLm3EEEEviT0_T1_)
        /*14cc*/ 	.word	0x00000028


	//----- nvinfo : EIATTR_FRAME_SIZE
	.align		4
.L_935:
        /*14d0*/ 	.byte	0x04, 0x11
        /*14d2*/ 	.short	(.L_937 - .L_936)
	.align		4
.L_936:
        /*14d4*/ 	.word	index@(_ZN2at6native29vectorized_elementwise_kernelILi4ENS0_13BinaryFunctorIN3c104HalfES4_S4_ZZZNS0_15binary_internal21div_trunc_kernel_cudaERNS_18TensorIteratorBaseEENKUlvE1_clEvENKUlvE1_clEvEUlS4_S4_E_EESt5arrayIPcLm3EEEEviT0_T1_)
        /*14d8*/ 	.word	0x00000000


	//----- nvinfo : EIATTR_REGCOUNT
	.align		4
.L_937:
        /*14dc*/ 	.byte	0x04, 0x2f
        /*14de*/ 	.short	(.L_939 - .L_938)
	.align		4
.L_938:
        /*14e0*/ 	.word	index@(_ZN2at6native29vectorized_elementwise_kernelILi2ENS0_13BinaryFunctorIN3c104HalfES4_S4_ZZZNS0_15binary_internal21div_trunc_kernel_cudaERNS_18TensorIteratorBaseEENKUlvE1_clEvENKUlvE1_clEvEUlS4_S4_E_EESt5arrayIPcLm3EEEEviT0_T1_)
        /*14e4*/ 	.word	0x00000028


	//----- nvinfo : EIATTR_FRAME_SIZE
	.align		4
.L_939:
        /*14e8*/ 	.byte	0x04, 0x11
        /*14ea*/ 	.short	(.L_941 - .L_940)
	.align		4
.L_940:
        /*14ec*/ 	.word	index@(_ZN2at6native29vectorized_elementwise_kernelILi2ENS0_13BinaryFunctorIN3c104HalfES4_S4_ZZZNS0_15binary_internal21div_trunc_kernel_cudaERNS_18TensorIteratorBaseEENKUlvE1_clEvENKUlvE1_clEvEUlS4_S4_E_EESt5arrayIPcLm3EEEEviT0_T1_)
        /*14f0*/ 	.word	0x00000000


	//----- nvinfo : EIATTR_REGCOUNT
	.align		4
.L_941:
        /*14f4*/ 	.byte	0x04, 0x2f
        /*14f6*/ 	.short	(.L_943 - .L_942)
	.align		4
.L_942:
        /*14f8*/ 	.word	index@(_ZN2at6native27unrolled_elementwise_kernelINS0_13BinaryFunctorIN3c104HalfES4_S4_ZZZNS0_15binary_internal21div_trunc_kernel_cudaERNS_18TensorIteratorBaseEENKUlvE1_clEvENKUlvE1_clEvEUlS4_S4_E_EESt5arrayIPcLm3EELi4E23TrivialOffsetCalculatorILi2EjESF_ILi1EjENS0_6memory15LoadWithoutCastENSI_16StoreWithoutCastEEEviT_T0_T2_T3_T4_T5_)
        /*14fc*/ 	.word	0x00000020


	//----- nvinfo : EIATTR_FRAME_SIZE
	.align		4
.L_943:
        /*1500*/ 	.byte	0x04, 0x11
        /*1502*/ 	.short	(.L_945 - .L_944)
	.align		4
.L_944:
        /*1504*/ 	.word	index@(_ZN2at6native27unrolled_elementwise_kernelINS0_13BinaryFunctorIN3c104HalfES4_S4_ZZZNS0_15binary_internal21div_trunc_kernel_cudaERNS_18TensorIteratorBaseEENKUlvE1_clEvENKUlvE1_clEvEUlS4_S4_E_EESt5arrayIPcLm3EELi4E23TrivialOffsetCalculatorILi2EjESF_ILi1EjENS0_6memory15LoadWithoutCastENSI_16StoreWithoutCastEEEviT_T0_T2_T3_T4_T5_)
        /*1508*/ 	.word	0x00000000


	//----- nvinfo : EIATTR_REGCOUNT
	.align		4
.L_945:
        /*150c*/ 	.byte	0x04, 0x2f
        /*150e*/ 	.short	(.L_947 - .L_946)
	.align		4
.L_946:
        /*1510*/ 	.word	index@(_ZN2at6native18elementwise_kernelILi128ELi4EZNS0_22gpu_kernel_impl_nocastINS0_13BinaryFunctorIN3c104HalfES5_S5_ZZZNS0_15binary_internal21div_trunc_kernel_cudaERNS_18TensorIteratorBaseEENKUlvE1_clEvENKUlvE1_clEvEUlS5_S5_E_EEEEvS8_RKT_EUliE_EEviT1_)
        /*1514*/ 	.word	0x00000012


	//----- nvinfo : EIATTR_FRAME_SIZE
	.align		4
.L_947:
        /*1518*/ 	.byte	0x04, 0x11
        /*151a*/ 	.short	(.L_949 - .L_948)
	.align		4
.L_948:
        /*151c*/ 	.word	index@(_ZN2at6native18elementwise_kernelILi128ELi4EZNS0_22gpu_kernel_impl_nocastINS0_13BinaryFunctorIN3c104HalfES5_S5_ZZZNS0_15binary_internal21div_trunc_kernel_cudaERNS_18TensorIteratorBaseEENKUlvE1_clEvENKUlvE1_clEvEUlS5_S5_E_EEEEvS8_RKT_EUliE_EEviT1_)
        /*1520*/ 	.word	0x00000000


	//----- nvinfo : EIATTR_REGCOUNT
	.align		4
.L_949:
        /*1524*/ 	.byte	0x04, 0x2f
        /*1526*/ 	.short	(.L_951 - .L_950)
	.align		4
.L_950:
        /*1528*/ 	.word	index@(_ZN2at6native27unrolled_elementwise_kernelINS0_13BinaryFunctorIN3c104HalfES4_S4_ZZZNS0_15binary_internal21div_trunc_kernel_cudaERNS_18TensorIteratorBaseEENKUlvE1_clEvENKUlvE1_clEvEUlS4_S4_E_EESt5arrayIPcLm3EELi4E23TrivialOffsetCalculatorILi2EjESF_ILi1EjENS0_6memory12LoadWithCastILi2EEENSI_13StoreWithCastILi1EEEEEviT_T0_T2_T3_T4_T5_)
        /*152c*/ 	.word	0x0000001e


	//----- nvinfo : EIATTR_FRAME_SIZE
	.align		4
.L_951:
        /*1530*/ 	.byte	0x04, 0x11
        /*1532*/ 	.short	(.L_953 - .L_952)
	.align		4
.L_952:
        /*1534*/ 	.word	index@(_ZN2at6native27unrolled_elementwise_kernelINS0_13BinaryFunctorIN3c104HalfES4_S4_ZZZNS0_15binary_internal21div_trunc_kernel_cudaERNS_18TensorIteratorBaseEENKUlvE1_clEvENKUlvE1_clEvEUlS4_S4_E_EESt5arrayIPcLm3EELi4E23TrivialOffsetCalculatorILi2EjESF_ILi1EjENS0_6memory12LoadWithCastILi2EEENSI_13StoreWithCastILi1EEEEEviT_T0_T2_T3_T4_T5_)
        /*1538*/ 	.word	0x00000000


	//----- nvinfo : EIATTR_REGCOUNT
	.align		4
.L_953:
        /*153c*/ 	.byte	0x04, 0x2f
        /*153e*/ 	.short	(.L_955 - .L_954)
	.align		4
.L_954:
        /*1540*/ 	.word	index@(_ZN2at6native18elementwise_kernelILi128ELi4EZNS0_15gpu_kernel_implINS0_13BinaryFunctorIN3c104HalfES5_S5_ZZZNS0_15binary_internal21div_trunc_kernel_cudaERNS_18TensorIteratorBaseEENKUlvE1_clEvENKUlvE1_clEvEUlS5_S5_E_EEEEvS8_RKT_EUliE_EEviT1_)
        /*1544*/ 	.word	0x0000001a


	//----- nvinfo : EIATTR_FRAME_SIZE
	.align		4
.L_955:
        /*1548*/ 	.byte	0x04, 0x11
        /*154a*/ 	.short	(.L_957 - .L_956)
	.align		4
.L_956:
        /*154c*/ 	.word	index@(_ZN2at6native18elementwise_kernelILi128ELi4EZNS0_15gpu_kernel_implINS0_13BinaryFunctorIN3c104HalfES5_S5_ZZZNS0_15binary_internal21div_trunc_kernel_cudaERNS_18TensorIteratorBaseEENKUlvE1_clEvENKUlvE1_clEvEUlS5_S5_E_EEEEvS8_RKT_EUliE_EEviT1_)
        /*1550*/ 	.word	0x00000000


	//----- nvinfo : EIATTR_REGCOUNT
	.align		4
.L_957:
        /*1554*/ 	.byte	0x04, 0x2f
        /*1556*/ 	.short	(.L_959 - .L_958)
	.align		4
.L_958:
        /*1558*/ 	.word	index@(_ZN2at6native29vectorized_elementwise_kernelILi8ENS0_13AUnaryFunctorIN3c108BFloat16ES4_S4_ZZZNS0_15binary_internal21div_trunc_kernel_cudaERNS_18TensorIteratorBaseEENKUlvE1_clEvENKUlvE2_clEvEUlS4_S4_E_EESt5arrayIPcLm2EEEEviT0_T1_)
        /*155c*/ 	.word	0x00000020


	//----- nvinfo : EIATTR_FRAME_SIZE
	.align		4
.L_959:
        /*1560*/ 	.byte	0x04, 0x11
        /*1562*/ 	.short	(.L_961 - .L_960)
	.align		4
.L_960:
        /*1564*/ 	.word	index@(_ZN2at6native29vectorized_elementwise_kernelILi8ENS0_13AUnaryFunctorIN3c108BFloat16ES4_S4_ZZZNS0_15binary_internal21div_trunc_kernel_cudaERNS_18TensorIteratorBaseEENKUlvE1_clEvENKUlvE2_clEvEUlS4_S4_E_EESt5arrayIPcLm2EEEEviT0_T1_)
        /*1568*/ 	.word	0x00000000


	//----- nvinfo : EIATTR_REGCOUNT
	.align		4
.L_961:
        /*156c*/ 	.byte	0x04, 0x2f
        /*156e*/ 	.short	(.L_963 - .L_962)
	.align		4
.L_962:
        /*1570*/ 	.word	index@(_ZN2at6native29vectorized_elementwise_kernelILi4ENS0_13AUnaryFunctorIN3c108BFloat16ES4_S4_ZZZNS0_15binary_internal21div_trunc_kernel_cudaERNS_18TensorIteratorBaseEENKUlvE1_clEvENKUlvE2_clEvEUlS4_S4_E_EESt5arrayIPcLm2EEEEviT0_T1_)
        /*1574*/ 	.word	0x00000020


	//----- nvinfo : EIATTR_FRAME_SIZE
	.align		4
.L_963:
        /*1578*/ 	.byte	0x04, 0x11
        /*157a*/ 	.short	(.L_965 - .L_964)
	.align		4
.L_964:
        /*157c*/ 	.word	index@(_ZN2at6native29vectorized_elementwise_kernelILi4ENS0_13AUnaryFunctorIN3c108BFloat16ES4_S4_ZZZNS0_15binary_internal21div_trunc_kernel_cudaERNS_18TensorIteratorBaseEENKUlvE1_clEvENKUlvE2_clEvEUlS4_S4_E_EESt5arrayIPcLm2EEEEviT0_T1_)
        /*1580*/ 	.word	0x00000000


	//----- nvinfo : EIATTR_REGCOUNT
	.align		4
.L_965:
        /*1584*/ 	.byte	0x04, 0x2f
        /*1586*/ 	.short	(.L_967 - .L_966)
	.align		4
.L_966:
        /*1588*/ 	.word	index@(_ZN2at6native29vectorized_elementwise_kernelILi2ENS0_13AUnaryFunctorIN3c108BFloat16ES4_S4_ZZZNS0_15binary_internal21div_trunc_kernel_cudaERNS_18TensorIteratorBaseEENKUlvE1_clEvENKUlvE2_clEvEUlS4_S4_E_EESt5arrayIPcLm2EEEEviT0_T1_)
        /*158c*/ 	.word	0x00000020


	//----- nvinfo : EIATTR_FRAME_SIZE
	.align		4
.L_967:
        /*1590*/ 	.byte	0x04, 0x11
        /*1592*/ 	.short	(.L_969 - .L_968)
	.align		4
.L_968:
        /*1594*/ 	.word	index@(_ZN2at6native29vectorized_elementwise_kernelILi2ENS0_13AUnaryFunctorIN3c108BFloat16ES4_S4_ZZZNS0_15binary_internal21div_trunc_kernel_cudaERNS_18TensorIteratorBaseEENKUlvE1_clEvENKUlvE2_clEvEUlS4_S4_E_EESt5arrayIPcLm2EEEEviT0_T1_)
        /*1598*/ 	.word	0x00000000


	//----- nvinfo : EIATTR_REGCOUNT
	.align		4
.L_969:
        /*159c*/ 	.byte	0x04, 0x2f
        /*159e*/ 	.short	(.L_971 - .L_970)
	.align		4
.L_970:
        /*15a0*/ 	.word	index@(_ZN2at6native27unrolled_elementwise_kernelINS0_13AUnaryFunctorIN3c108BFloat16ES4_S4_ZZZNS0_15binary_internal21div_trunc_kernel_cudaERNS_18TensorIteratorBaseEENKUlvE1_clEvENKUlvE2_clEvEUlS4_S4_E_EESt5arrayIPcLm2EELi4E23TrivialOffsetCalculatorILi1EjESG_NS0_6memory15LoadWithoutCastENSH_16StoreWithoutCastEEEviT_T0_T2_T3_T4_T5_)
        /*15a4*/ 	.word	0x00000018


	//----- nvinfo : EIATTR_FRAME_SIZE
	.align		4
.L_971:
        /*15a8*/ 	.byte	0x04, 0x11
        /*15aa*/ 	.short	(.L_973 - .L_972)
	.align		4
.L_972:
        /*15ac*/ 	.word	index@(_ZN2at6native27unrolled_elementwise_kernelINS0_13AUnaryFunctorIN3c108BFloat16ES4_S4_ZZZNS0_15binary_internal21div_trunc_kernel_cudaERNS_18TensorIteratorBaseEENKUlvE1_clEvENKUlvE2_clEvEUlS4_S4_E_EESt5arrayIPcLm2EELi4E23TrivialOffsetCalculatorILi1EjESG_NS0_6memory15LoadWithoutCastENSH_16StoreWithoutCastEEEviT_T0_T2_T3_T4_T5_)
        /*15b0*/ 	.word	0x00000000


	//----- nvinfo : EIATTR_REGCOUNT
	.align		4
.L_973:
        /*15b4*/ 	.byte	0x04, 0x2f
        /*15b6*/ 	.short	(.L_975 - .L_974)
	.align		4
.L_974:
        /*15b8*/ 	.word	index@(_ZN2at6native18elementwise_kernelILi128ELi4EZNS0_22gpu_kernel_impl_nocastINS0_13AUnaryFunctorIN3c108BFloat16ES5_S5_ZZZNS0_15binary_internal21div_trunc_kernel_cudaERNS_18TensorIteratorBaseEENKUlvE1_clEvENKUlvE2_clEvEUlS5_S5_E_EEEEvS8_RKT_EUliE_EEviT1_)
        /*15bc*/ 	.word	0x00000012


	//----- nvinfo : EIATTR_FRAME_SIZE
	.align		4
.L_975:
        /*15c0*/ 	.byte	0x04, 0x11
        /*15c2*/ 	.short	(.L_977 - .L_976)
	.align		4
.L_976:
        /*15c4*/ 	.word	index@(_ZN2at6native18elementwise_kernelILi128ELi4EZNS0_22gpu_kernel_impl_nocastINS0_13AUnaryFunctorIN3c108BFloat16ES5_S5_ZZZNS0_15binary_internal21div_trunc_kernel_cudaERNS_18TensorIteratorBaseEENKUlvE1_clEvENKUlvE2_clEvEUlS5_S5_E_EEEEvS8_RKT_EUliE_EEviT1_)
        /*15c8*/ 	.word	0x00000000


	//----- nvinfo : EIATTR_REGCOUNT
	.align		4
.L_977:
        /*15cc*/ 	.byte	0x04, 0x2f
        /*15ce*/ 	.short	(.L_979 - .L_978)
	.align		4
.L_978:
        /*15d0*/ 	.word	index@(_ZN2at6native27unrolled_elementwise_kernelINS0_13AUnaryFunctorIN3c108BFloat16ES4_S4_ZZZNS0_15binary_internal21div_trunc_kernel_cudaERNS_18TensorIteratorBaseEENKUlvE1_clEvENKUlvE2_clEvEUlS4_S4_E_EESt5arrayIPcLm2EELi4E23TrivialOffsetCalculatorILi1EjESG_NS0_6memory12LoadWithCastILi1EEENSH_13StoreWithCastILi1EEEEEviT_T0_T2_T3_T4_T5_)
        /*15d4*/ 	.word	0x0000001c


	//----- nvinfo : EIATTR_FRAME_SIZE
	.align		4
.L_979:
        /*15d8*/ 	.byte	0x04, 0x11
        /*15da*/ 	.short	(.L_981 - .L_980)
	.align		4
.L_980:
        /*15dc*/ 	.word	index@(_ZN2at6native27unrolled_elementwise_kernelINS0_13AUnaryFunctorIN3c108BFloat16ES4_S4_ZZZNS0_15binary_internal21div_trunc_kernel_cudaERNS_18TensorIteratorBaseEENKUlvE1_clEvENKUlvE2_clEvEUlS4_S4_E_EESt5arrayIPcLm2EELi4E23TrivialOffsetCalculatorILi1EjESG_NS0_6memory12LoadWithCastILi1EEENSH_13StoreWithCastILi1EEEEEviT_T0_T2_T3_T4_T5_)
        /*15e0*/ 	.word	0x00000000


	//----- nvinfo : EIATTR_REGCOUNT
	.align		4
.L_981:
        /*15e4*/ 	.byte	0x04, 0x2f
        /*15e6*/ 	.short	(.L_983 - .L_982)
	.align		4
.L_982:
        /*15e8*/ 	.word	index@(_ZN2at6native18elementwise_kernelILi128ELi4EZNS0_15gpu_kernel_implINS0_13AUnaryFunctorIN3c108BFloat16ES5_S5_ZZZNS0_15binary_internal21div_trunc_kernel_cudaERNS_18TensorIteratorBaseEENKUlvE1_clEvENKUlvE2_clEvEUlS5_S5_E_EEEEvS8_RKT_EUliE_EEviT1_)
        /*15ec*/ 	.word	0x0000001a


	//----- nvinfo : EIATTR_FRAME_SIZE
	.align		4
.L_983:
        /*15f0*/ 	.byte	0x04, 0x11
        /*15f2*/ 	.short	(.L_985 - .L_984)
	.align		4
.L_984:
        /*15f4*/ 	.word	index@(_ZN2at6native18elementwise_kernelILi128ELi4EZNS0_15gpu_kernel_implINS0_13AUnaryFunctorIN3c108BFloat16ES5_S5_ZZZNS0_15binary_internal21div_trunc_kernel_cudaERNS_18TensorIteratorBaseEENKUlvE1_clEvENKUlvE2_clEvEUlS5_S5_E_EEEEvS8_RKT_EUliE_EEviT1_)
        /*15f8*/ 	.word	0x00000000


	//----- nvinfo : EIATTR_REGCOUNT
	.align		4
.L_985:
        /*15fc*/ 	.byte	0x04, 0x2f
        /*15fe*/ 	.short	(.L_987 - .L_986)
	.align		4
.L_986:
        /*1600*/ 	.word	index@(_ZN2at6native29vectorized_elementwise_kernelILi8ENS0_13BUnaryFunctorIN3c108BFloat16ES4_S4_ZZZNS0_15binary_internal21div_trunc_kernel_cudaERNS_18TensorIteratorBaseEENKUlvE1_clEvENKUlvE2_clEvEUlS4_S4_E_EESt5arrayIPcLm2EEEEviT0_T1_)
        /*1604*/ 	.word	0x00000020


	//----- nvinfo : EIATTR_FRAME_SIZE
	.align		4
.L_987:
        /*1608*/ 	.byte	0x04, 0x11
        /*160a*/ 	.short	(.L_989 - .L_988)
	.align		4
.L_988:
        /*160c*/ 	.word	index@(_ZN2at6native29vectorized_elementwise_kernelILi8ENS0_13BUnaryFunctorIN3c108BFloat16ES4_S4_ZZZNS0_15binary_internal21div_trunc_kernel_cudaERNS_18TensorIteratorBaseEENKUlvE1_clEvENKUlvE2_clEvEUlS4_S4_E_EESt5arrayIPcLm2EEEEviT0_T1_)
        /*1610*/ 	.word	0x00000000


	//----- nvinfo : EIATTR_REGCOUNT
	.align		4
.L_989:
        /*1614*/ 	.byte	0x04, 0x2f
        /*1616*/ 	.short	(.L_991 - .L_990)
	.align		4
.L_990:
        /*1618*/ 	.word	index@(_ZN2at6native29vectorized_elementwise_kernelILi4ENS0_13BUnaryFunctorIN3c108BFloat16ES4_S4_ZZZNS0_15binary_internal21div_trunc_kernel_cudaERNS_18TensorIteratorBaseEENKUlvE1_clEvENKUlvE2_clEvEUlS4_S4_E_EESt5arrayIPcLm2EEEEviT0_T1_)
        /*161c*/ 	.word	0x00000020


	//----- nvinfo : EIATTR_FRAME_SIZE
	.align		4
.L_991:
        /*1620*/ 	.byte	0x04, 0x11
        /*1622*/ 	.short	(.L_993 - .L_992)
	.align		4
.L_992:
        /*1624*/ 	.word	index@(_ZN2at6native29vectorized_elementwise_kernelILi4ENS0_13BUnaryFunctorIN3c108BFloat16ES4_S4_ZZZNS0_15binary_internal21div_trunc_kernel_cudaERNS_18TensorIteratorBaseEENKUlvE1_clEvENKUlvE2_clEvEUlS4_S4_E_EESt5arrayIPcLm2EEEEviT0_T1_)
        /*1628*/ 	.word	0x00000000


	//----- nvinfo : EIATTR_REGCOUNT
	.align		4
.L_993:
        /*162c*/ 	.byte	0x04, 0x2f
        /*162e*/ 	.short	(.L_995 - .L_994)
	.align		4
.L_994:
        /*1630*/ 	.word	index@(_ZN2at6native29vectorized_elementwise_kernelILi2ENS0_13BUnaryFunctorIN3c108BFloat16ES4_S4_ZZZNS0_15binary_internal21div_trunc_kernel_cudaERNS_18TensorIteratorBaseEENKUlvE1_clEvENKUlvE2_clEvEUlS4_S4_E_EESt5arrayIPcLm2EEEEviT0_T1_)
        /*1634*/ 	.word	0x00000020


	//----- nvinfo : EIATTR_FRAME_SIZE
	.align		4
.L_995:
        /*1638*/ 	.byte	0x04, 0x11
        /*163a*/ 	.short	(.L_997 - .L_996)
	.align		4
.L_996:
        /*163c*/ 	.word	index@(_ZN2at6native29vectorized_elementwise_kernelILi2ENS0_13BUnaryFunctorIN3c108BFloat16ES4_S4_ZZZNS0_15binary_internal21div_trunc_kernel_cudaERNS_18TensorIteratorBaseEENKUlvE1_clEvENKUlvE2_clEvEUlS4_S4_E_EESt5arrayIPcLm2EEEEviT0_T1_)
        /*1640*/ 	.word	0x00000000


	//----- nvinfo : EIATTR_REGCOUNT
	.align		4
.L_997:
        /*1644*/ 	.byte	0x04, 0x2f
        /*1646*/ 	.short	(.L_999 - .L_998)
	.align		4
.L_998:
        /*1648*/ 	.word	index@(_ZN2at6native27unrolled_elementwise_kernelINS0_13BUnaryFunctorIN3c108BFloat16ES4_S4_ZZZNS0_15binary_internal21div_trunc_kernel_cudaERNS_18TensorIteratorBaseEENKUlvE1_clEvENKUlvE2_clEvEUlS4_S4_E_EESt5arrayIPcLm2EELi4E23TrivialOffsetCalculatorILi1EjESG_NS0_6memory15LoadWithoutCastENSH_16StoreWithoutCastEEEviT_T0_T2_T3_T4_T5_)
        /*164c*/ 	.word	0x00000018


	//----- nvinfo : EIATTR_FRAME_SIZE
	.align		4
.L_999:
        /*1650*/ 	.byte	0x04, 0x11
        /*1652*/ 	.short	(.L_1001 - .L_1000)
	.align		4
.L_1000:
        /*1654*/ 	.word	index@(_ZN2at6native27unrolled_elementwise_kernelINS0_13BUnaryFunctorIN3c108BFloat16ES4_S4_ZZZNS0_15binary_internal21div_trunc_kernel_cudaERNS_18TensorIteratorBaseEENKUlvE1_clEvENKUlvE2_clEvEUlS4_S4_E_EESt5arrayIPcLm2EELi4E23TrivialOffsetCalculatorILi1EjESG_NS0_6memory15LoadWithoutCastENSH_16StoreWithoutCastEEEviT_T0_T2_T3_T4_T5_)
        /*1658*/ 	.word	0x00000000


	//----- nvinfo : EIATTR_REGCOUNT
	.align		4
.L_1001:
        /*165c*/ 	.byte	0x04, 0x2f
        /*165e*/ 	.short	(.L_1003 - .L_1002)
	.align		4
.L_1002:
        /*1660*/ 	.word	index@(_ZN2at6native18elementwise_kernelILi128ELi4EZNS0_22gpu_kernel_impl_nocastINS0_13BUnaryFunctorIN3c108BFloat16ES5_S5_ZZZNS0_15binary_internal21div_trunc_kernel_cudaERNS_18TensorIteratorBaseEENKUlvE1_clEvENKUlvE2_clEvEUlS5_S5_E_EEEEvS8_RKT_EUliE_EEviT1_)
        /*1664*/ 	.word	0x00000012


	//----- nvinfo : EIATTR_FRAME_SIZE
	.align		4
.L_1003:
        /*1668*/ 	.byte	0x04, 0x11
        /*166a*/ 	.short	(.L_1005 - .L_1004)
	.align		4
.L_1004:
        /*166c*/ 	.word	index@(_ZN2at6native18elementwise_kernelILi128ELi4EZNS0_22gpu_kernel_impl_nocastINS0_13BUnaryFunctorIN3c108BFloat16ES5_S5_ZZZNS0_15binary_internal21div_trunc_kernel_cudaERNS_18TensorIteratorBaseEENKUlvE1_clEvENKUlvE2_clEvEUlS5_S5_E_EEEEvS8_RKT_EUliE_EEviT1_)
        /*1670*/ 	.word	0x00000000


	//----- nvinfo : EIATTR_REGCOUNT
	.align		4
.L_1005:
        /*1674*/ 	.byte	0x04, 0x2f
        /*1676*/ 	.short	(.L_1007 - .L_1006)
	.align		4
.L_1006:
        /*1678*/ 	.word	index@(_ZN2at6native27unrolled_elementwise_kernelINS0_13BUnaryFunctorIN3c108BFloat16ES4_S4_ZZZNS0_15binary_internal21div_trunc_kernel_cudaERNS_18TensorIteratorBaseEENKUlvE1_clEvENKUlvE2_clEvEUlS4_S4_E_EESt5arrayIPcLm2EELi4E23TrivialOffsetCalculatorILi1EjESG_NS0_6memory12LoadWithCastILi1EEENSH_13StoreWithCastILi1EEEEEviT_T0_T2_T3_T4_T5_)
        /*167c*/ 	.word	0x0000001c


	//----- nvinfo : EIATTR_FRAME_SIZE
	.align		4
.L_1007:
        /*1680*/ 	.byte	0x04, 0x11
        /*1682*/ 	.short	(.L_1009 - .L_1008)
	.align		4
.L_1008:
        /*1684*/ 	.word	index@(_ZN2at6native27unrolled_elementwise_kernelINS0_13BUnaryFunctorIN3c108BFloat16ES4_S4_ZZZNS0_15binary_internal21div_trunc_kernel_cudaERNS_18TensorIteratorBaseEENKUlvE1_clEvENKUlvE2_clEvEUlS4_S4_E_EESt5arrayIPcLm2EELi4E23TrivialOffsetCalculatorILi1EjESG_NS0_6memory12LoadWithCastILi1EEENSH_13StoreWithCastILi1EEEEEviT_T0_T2_T3_T4_T5_)
        /*1688*/ 	.word	0x00000000


	//----- nvinfo : EIATTR_REGCOUNT
	.align		4
.L_1009:
        /*168c*/ 	.byte	0x04, 0x2f
        /*168e*/ 	.short	(.L_1011 - .L_1010)
	.align		4
.L_1010:
        /*1690*/ 	.word	index@(_ZN2at6native18elementwise_kernelILi128ELi4EZNS0_15gpu_kernel_implINS0_13BUnaryFunctorIN3c108BFloat16ES5_S5_ZZZNS0_15binary_internal21div_trunc_kernel_cudaERNS_18TensorIteratorBaseEENKUlvE1_clEvENKUlvE2_clEvEUlS5_S5_E_EEEEvS8_RKT_EUliE_EEviT1_)
        /*1694*/ 	.word	0x0000001a


	//----- nvinfo : EIATTR_FRAME_SIZE
	.align		4
.L_1011:
        /*1698*/ 	.byte	0x04, 0x11
        /*169a*/ 	.short	(.L_1013 - .L_1012)
	.align		4
.L_1012:
        /*169c*/ 	.word	index@(_ZN2at6native18elementwise_kernelILi128ELi4EZNS0_15gpu_kernel_implINS0_13BUnaryFunctorIN3c108BFloat16ES5_S5_ZZZNS0_15binary_internal21div_trunc_kernel_cudaERNS_18TensorIteratorBaseEENKUlvE1_clEvENKUlvE2_clEvEUlS5_S5_E_EEEEvS8_RKT_EUliE_EEviT1_)
        /*16a0*/ 	.word	0x00000000


	//----- nvinfo : EIATTR_REGCOUNT
	.align		4
.L_1013:
        /*16a4*/ 	.byte	0x04, 0x2f
        /*16a6*/ 	.short	(.L_1015 - .L_1014)
	.align		4
.L_1014:
        /*16a8*/ 	.word	index@(_ZN2at6native29vectorized_elementwise_kernelILi8ENS0_13BinaryFunctorIN3c108BFloat16ES4_S4_ZZZNS0_15binary_internal21div_trunc_kernel_cudaERNS_18TensorIteratorBaseEENKUlvE1_clEvENKUlvE2_clEvEUlS4_S4_E_EESt5arrayIPcLm3EEEEviT0_T1_)
        /*16ac*/ 	.word	0x00000028


	//----- nvinfo : EIATTR_FRAME_SIZE
	.align		4
.L_1015:
        /*16b0*/ 	.byte	0x04, 0x11
        /*16b2*/ 	.short	(.L_1017 - .L_1016)
	.align		4
.L_1016:
        /*16b4*/ 	.word	index@(_ZN2at6native29vectorized_elementwise_kernelILi8ENS0_13BinaryFunctorIN3c108BFloat16ES4_S4_ZZZNS0_15binary_internal21div_trunc_kernel_cudaERNS_18TensorIteratorBaseEENKUlvE1_clEvENKUlvE2_clEvEUlS4_S4_E_EESt5arrayIPcLm3EEEEviT0_T1_)
        /*16b8*/ 	.word	0x00000000


	//----- nvinfo : EIATTR_REGCOUNT
	.align		4
.L_1017:
        /*16bc*/ 	.byte	0x04, 0x2f
        /*16be*/ 	.short	(.L_1019 - .L_1018)
	.align		4
.L_1018:
        /*16c0*/ 	.word	index@(_ZN2at6native29vectorized_elementwise_kernelILi4ENS0_13BinaryFunctorIN3c108BFloat16ES4_S4_ZZZNS0_15binary_internal21div_trunc_kernel_cudaERNS_18TensorIteratorBaseEENKUlvE1_clEvENKUlvE2_clEvEUlS4_S4_E_EESt5arrayIPcLm3EEEEviT0_T1_)
        /*16c4*/ 	.word	0x00000028


	//----- nvinfo : EIATTR_FRAME_SIZE
	.align		4
.L_1019:
        /*16c8*/ 	.byte	0x04, 0x11
        /*16ca*/ 	.short	(.L_1021 - .L_1020)
	.align		4
.L_1020:
        /*16cc*/ 	.word	index@(_ZN2at6native29vectorized_elementwise_kernelILi4ENS0_13BinaryFunctorIN3c108BFloat16ES4_S4_ZZZNS0_15binary_internal21div_trunc_kernel_cudaERNS_18TensorIteratorBaseEENKUlvE1_clEvENKUlvE2_clEvEUlS4_S4_E_EESt5arrayIPcLm3EEEEviT0_T1_)
        /*16d0*/ 	.word	0x00000000


	//----- nvinfo : EIATTR_REGCOUNT
	.align		4
.L_1021:
        /*16d4*/ 	.byte	0x04, 0x2f
        /*16d6*/ 	.short	(.L_1023 - .L_1022)
	.align		4
.L_1022:
        /*16d8*/ 	.word	index@(_ZN2at6native29vectorized_elementwise_kernelILi2ENS0_13BinaryFunctorIN3c108BFloat16ES4_S4_ZZZNS0_15binary_internal21div_trunc_kernel_cudaERNS_18TensorIteratorBaseEENKUlvE1_clEvENKUlvE2_clEvEUlS4_S4_E_EESt5arrayIPcLm3EEEEviT0_T1_)
        /*16dc*/ 	.word	0x00000028


	//----- nvinfo : EIATTR_FRAME_SIZE
	.align		4
.L_1023:
        /*16e0*/ 	.byte	0x04, 0x11
        /*16e2*/ 	.short	(.L_1025 - .L_1024)
	.align		4
.L_1024:
        /*16e4*/ 	.word	index@(_ZN2at6native29vectorized_elementwise_kernelILi2ENS0_13BinaryFunctorIN3c108BFloat16ES4_S4_ZZZNS0_15binary_internal21div_trunc_kernel_cudaERNS_18TensorIteratorBaseEENKUlvE1_clEvENKUlvE2_clEvEUlS4_S4_E_EESt5arrayIPcLm3EEEEviT0_T1_)
        /*16e8*/ 	.word	0x00000000


	//----- nvinfo : EIATTR_REGCOUNT
	.align		4
.L_1025:
        /*16ec*/ 	.byte	0x04, 0x2f
        /*16ee*/ 	.short	(.L_1027 - .L_1026)
	.align		4
.L_1026:
        /*16f0*/ 	.word	index@(_ZN2at6native27unrolled_elementwise_kernelINS0_13BinaryFunctorIN3c108BFloat16ES4_S4_ZZZNS0_15binary_internal21div_trunc_kernel_cudaERNS_18TensorIteratorBaseEENKUlvE1_clEvENKUlvE2_clEvEUlS4_S4_E_EESt5arrayIPcLm3EELi4E23TrivialOffsetCalculatorILi2EjESF_ILi1EjENS0_6memory15LoadWithoutCastENSI_16StoreWithoutCastEEEviT_T0_T2_T3_T4_T5_)
        /*16f4*/ 	.word	0x0000001e


	//----- nvinfo : EIATTR_FRAME_SIZE
	.align		4
.L_1027:
        /*16f8*/ 	.byte	0x04, 0x11
        /*16fa*/ 	.short	(.L_1029 - .L_1028)
	.align		4
.L_1028:
        /*16fc*/ 	.word	index@(_ZN2at6native27unrolled_elementwise_kernelINS0_13BinaryFunctorIN3c108BFloat16ES4_S4_ZZZNS0_15binary_internal21div_trunc_kernel_cudaERNS_18TensorIteratorBaseEENKUlvE1_clEvENKUlvE2_clEvEUlS4_S4_E_EESt5arrayIPcLm3EELi4E23TrivialOffsetCalculatorILi2EjESF_ILi1EjENS0_6memory15LoadWithoutCastENSI_16StoreWithoutCastEEEviT_T0_T2_T3_T4_T5_)
        /*1700*/ 	.word	0x00000000


	//----- nvinfo : EIATTR_REGCOUNT
	.align		4
.L_1029:
        /*1704*/ 	.byte	0x04, 0x2f
        /*1706*/ 	.short	(.L_1031 - .L_1030)
	.align		4
.L_1030:
        /*1708*/ 	.word	index@(_ZN2at6native18elementwise_kernelILi128ELi4EZNS0_22gpu_kernel_impl_nocastINS0_13BinaryFunctorIN3c108BFloat16ES5_S5_ZZZNS0_15binary_internal21div_trunc_kernel_cudaERNS_18TensorIteratorBaseEENKUlvE1_clEvENKUlvE2_clEvEUlS5_S5_E_EEEEvS8_RKT_EUliE_EEviT1_)
        /*170c*/ 	.word	0x00000012


	//----- nvinfo : EIATTR_FRAME_SIZE
	.align		4
.L_1031:
        /*1710*/ 	.byte	0x04, 0x11
        /*1712*/ 	.short	(.L_1033 - .L_1032)
	.align		4
.L_1032:
        /*1714*/ 	.word	index@(_ZN2at6native18elementwise_kernelILi128ELi4EZNS0_22gpu_kernel_impl_nocastINS0_13BinaryFunctorIN3c108BFloat16ES5_S5_ZZZNS0_15binary_internal21div_trunc_kernel_cudaERNS_18TensorIteratorBaseEENKUlvE1_clEvENKUlvE2_clEvEUlS5_S5_E_EEEEvS8_RKT_EUliE_EEviT1_)
        /*1718*/ 	.word	0x00000000


	//----- nvinfo : EIATTR_REGCOUNT
	.align		4
.L_1033:
        /*171c*/ 	.byte	0x04, 0x2f
        /*171e*/ 	.short	(.L_1035 - .L_1034)
	.align		4
.L_1034:
        /*1720*/ 	.word	index@(_ZN2at6native27unrolled_elementwise_kernelINS0_13BinaryFunctorIN3c108BFloat16ES4_S4_ZZZNS0_15binary_internal21div_trunc_kernel_cudaERNS_18TensorIteratorBaseEENKUlvE1_clEvENKUlvE2_clEvEUlS4_S4_E_EESt5arrayIPcLm3EELi4E23TrivialOffsetCalculatorILi2EjESF_ILi1EjENS0_6memory12LoadWithCastILi2EEENSI_13StoreWithCastILi1EEEEEviT_T0_T2_T3_T4_T5_)
        /*1724*/ 	.word	0x0000001e


	//----- nvinfo : EIATTR_FRAME_SIZE
	.align		4
.L_1035:
        /*1728*/ 	.byte	0x04, 0x11
        /*172a*/ 	.short	(.L_1037 - .L_1036)
	.align		4
.L_1036:
        /*172c*/ 	.word	index@(_ZN2at6native27unrolled_elementwise_kernelINS0_13BinaryFunctorIN3c108BFloat16ES4_S4_ZZZNS0_15binary_internal21div_trunc_kernel_cudaERNS_18TensorIteratorBaseEENKUlvE1_clEvENKUlvE2_clEvEUlS4_S4_E_EESt5arrayIPcLm3EELi4E23TrivialOffsetCalculatorILi2EjESF_ILi1EjENS0_6memory12LoadWithCastILi2EEENSI_13StoreWithCastILi1EEEEEviT_T0_T2_T3_T4_T5_)
        /*1730*/ 	.word	0x00000000


	//----- nvinfo : EIATTR_REGCOUNT
	.align		4
.L_1037:
        /*1734*/ 	.byte	0x04, 0x2f
        /*1736*/ 	.short	(.L_1039 - .L_1038)
	.align		4
.L_1038:
        /*1738*/ 	.word	index@(_ZN2at6native18elementwise_kernelILi128ELi4EZNS0_15gpu_kernel_implINS0_13BinaryFunctorIN3c108BFloat16ES5_S5_ZZZNS0_15binary_internal21div_trunc_kernel_cudaERNS_18TensorIteratorBaseEENKUlvE1_clEvENKUlvE2_clEvEUlS5_S5_E_EEEEvS8_RKT_EUliE_EEviT1_)
        /*173c*/ 	.word	0x0000001a


	//----- nvinfo : EIATTR_FRAME_SIZE
	.align		4
.L_1039:
        /*1740*/ 	.byte	0x04, 0x11
        /*1742*/ 	.short	(.L_1041 - .L_1040)
	.align		4
.L_1040:
        /*1744*/ 	.word	index@(_ZN2at6native18elementwise_kernelILi128ELi4EZNS0_15gpu_kernel_implINS0_13BinaryFunctorIN3c108BFloat16ES5_S5_ZZZNS0_15binary_internal21div_trunc_kernel_cudaERNS_18TensorIteratorBaseEENKUlvE1_clEvENKUlvE2_clEvEUlS5_S5_E_EEEEvS8_RKT_EUliE_EEviT1_)
        /*1748*/ 	.word	0x00000000


	//----- nvinfo : EIATTR_MIN_STACK_SIZE
	.align		4
.L_1041:
        /*174c*/ 	.byte	0x04, 0x12
        /*174e*/ 	.short	(.L_1043 - .L_1042)
	.align		4
.L_1042:
        /*1750*/ 	.word	index@(_ZN2at6native18elementwise_kernelILi128ELi4EZNS0_15gpu_kernel_implINS0_13BinaryFunctorIN3c108BFloat16ES5_S5_ZZZNS0_15binary_internal21div_trunc_kernel_cudaERNS_18TensorIteratorBaseEENKUlvE1_clEvENKUlvE2_clEvEUlS5_S5_E_EEEEvS8_RKT_EUliE_EEviT1_)
        /*1754*/ 	.word	0x00000000


	//----- nvinfo : EIATTR_MIN_STACK_SIZE
	.align		4
.L_1043:
        /*1758*/ 	.byte	0x04, 0x12
        /*175a*/ 	.short	(.L_1045 - .L_1044)
	.align		4
.L_1044:
        /*175c*/ 	.word	index@(_ZN2at6native27unrolled_elementwise_kernelINS0_13BinaryFunctorIN3c108BFloat16ES4_S4_ZZZNS0_15binary_internal21div_trunc_kernel_cudaERNS_18TensorIteratorBaseEENKUlvE1_clEvENKUlvE2_clEvEUlS4_S4_E_EESt5arrayIPcLm3EELi4E23TrivialOffsetCalculatorILi2EjESF_ILi1EjENS0_6memory12LoadWithCastILi2EEENSI_13StoreWithCastILi1EEEEEviT_T0_T2_T3_T4_T5_)
        /*1760*/ 	.word	0x00000000


	//----- nvinfo : EIATTR_MIN_STACK_SIZE
	.align		4
.L_1045:
        /*1764*/ 	.byte	0x04, 0x12
        /*1766*/ 	.short	(.L_1047 - .L_1046)
	.align		4
.L_1046:
        /*1768*/ 	.word	index@(_ZN2at6native18elementwise_kernelILi128ELi4EZNS0_22gpu_kernel_impl_nocastINS0_13BinaryFunctorIN3c108BFloat16ES5_S5_ZZZNS0_15binary_internal21div_trunc_kernel_cudaERNS_18TensorIteratorBaseEENKUlvE1_clEvENKUlvE2_clEvEUlS5_S5_E_EEEEvS8_RKT_EUliE_EEviT1_)
        /*176c*/ 	.word	0x00000000


	//----- nvinfo : EIATTR_MIN_STACK_SIZE
	.align		4
.L_1047:
        /*1770*/ 	.byte	0x04, 0x12
        /*1772*/ 	.short	(.L_1049 - .L_1048)
	.align		4
.L_1048:
        /*1774*/ 	.word	index@(_ZN2at6native27unrolled_elementwise_kernelINS0_13BinaryFunctorIN3c108BFloat16ES4_S4_ZZZNS0_15binary_internal21div_trunc_kernel_cudaERNS_18TensorIteratorBaseEENKUlvE1_clEvENKUlvE2_clEvEUlS4_S4_E_EESt5arrayIPcLm3EELi4E23TrivialOffsetCalculatorILi2EjESF_ILi1EjENS0_6memory15LoadWithoutCastENSI_16StoreWithoutCastEEEviT_T0_T2_T3_T4_T5_)
        /*1778*/ 	.word	0x00000000


	//----- nvinfo : EIATTR_MIN_STACK_SIZE
	.align		4
.L_1049:
        /*177c*/ 	.byte	0x04, 0x12
        /*177e*/ 	.short	(.L_1051 - .L_1050)
	.align		4
.L_1050:
        /*1780*/ 	.word	index@(_ZN2at6native29vectorized_elementwise_kernelILi2ENS0_13BinaryFunctorIN3c108BFloat16ES4_S4_ZZZNS0_15binary_internal21div_trunc_kernel_cudaERNS_18TensorIteratorBaseEENKUlvE1_clEvENKUlvE2_clEvEUlS4_S4_E_EESt5arrayIPcLm3EEEEviT0_T1_)
        /*1784*/ 	.word	0x00000000


	//----- nvinfo : EIATTR_MIN_STACK_SIZE
	.align		4
.L_1051:
        /*1788*/ 	.byte	0x04, 0x12
        /*178a*/ 	.short	(.L_1053 - .L_1052)
	.align		4
.L_1052:
        /*178c*/ 	.word	index@(_ZN2at6native29vectorized_elementwise_kernelILi4ENS0_13BinaryFunctorIN3c108BFloat16ES4_S4_ZZZNS0_15binary_internal21div_trunc_kernel_cudaERNS_18TensorIteratorBaseEENKUlvE1_clEvENKUlvE2_clEvEUlS4_S4_E_EESt5arrayIPcLm3EEEEviT0_T1_)
        /*1790*/ 	.word	0x00000000


	//----- nvinfo : EIATTR_MIN_STACK_SIZE
	.align		4
.L_1053:
        /*1794*/ 	.byte	0x04, 0x12
        /*1796*/ 	.short	(.L_1055 - .L_1054)
	.align		4
.L_1054:
        /*1798*/ 	.word	index@(_ZN2at6native29vectorized_elementwise_kernelILi8ENS0_13BinaryFunctorIN3c108BFloat16ES4_S4_ZZZNS0_15binary_internal21div_trunc_kernel_cudaERNS_18TensorIteratorBaseEENKUlvE1_clEvENKUlvE2_clEvEUlS4_S4_E_EESt5arrayIPcLm3EEEEviT0_T1_)
        /*179c*/ 	.word	0x00000000


	//----- nvinfo : EIATTR_MIN_STACK_SIZE
	.align		4
.L_1055:
        /*17a0*/ 	.byte	0x04, 0x12
        /*17a2*/ 	.short	(.L_1057 - .L_1056)
	.align		4
.L_1056:
        /*17a4*/ 	.word	index@(_ZN2at6native18elementwise_kernelILi128ELi4EZNS0_15gpu_kernel_implINS0_13BUnaryFunctorIN3c108BFloat16ES5_S5_ZZZNS0_15binary_internal21div_trunc_kernel_cudaERNS_18TensorIteratorBaseEENKUlvE1_clEvENKUlvE2_clEvEUlS5_S5_E_EEEEvS8_RKT_EUliE_EEviT1_)
        /*17a8*/ 	.word	0x00000000


	//----- nvinfo : EIATTR_MIN_STACK_SIZE
	.align		4
.L_1057:
        /*17ac*/ 	.byte	0x04, 0x12
        /*17ae*/ 	.short	(.L_1059 - .L_1058)
	.align		4
.L_1058:
        /*17b0*/ 	.word	index@(_ZN2at6native27unrolled_elementwise_kernelINS0_13BUnaryFunctorIN3c108BFloat16ES4_S4_ZZZNS0_15binary_internal21div_trunc_kernel_cudaERNS_18TensorIteratorBaseEENKUlvE1_clEvENKUlvE2_clEvEUlS4_S4_E_EESt5arrayIPcLm2EELi4E23TrivialOffsetCalculatorILi1EjESG_NS0_6memory12LoadWithCastILi1EEENSH_13StoreWithCastILi1EEEEEviT_T0_T2_T3_T4_T5_)
        /*17b4*/ 	.word	0x00000000


	//----- nvinfo : EIATTR_MIN_STACK_SIZE
	.align		4
.L_1059:
        /*17b8*/ 	.byte	0x04, 0x12
        /*17ba*/ 	.short	(.L_1061 - .L_1060)
	.align		4
.L_1060:
        /*17bc*/ 	.word	index@(_ZN2at6native18elementwise_kernelILi128ELi4EZNS0_22gpu_kernel_impl_nocastINS0_13BUnaryFunctorIN3c108BFloat16ES5_S5_ZZZNS0_15binary_internal21div_trunc_kernel_cudaERNS_18TensorIteratorBaseEENKUlvE1_clEvENKUlvE2_clEvEUlS5_S5_E_EEEEvS8_RKT_EUliE_EEviT1_)
        /*17c0*/ 	.word	0x00000000


	//----- nvinfo : EIATTR_MIN_STACK_SIZE
	.align		4
.L_1061:
        /*17c4*/ 	.byte	0x04, 0x12
        /*17c6*/ 	.short	(.L_1063 - .L_1062)
	.align		4
.L_1062:
        /*17c8*/ 	.word	index@(_ZN2at6native27unrolled_elementwise_kernelINS0_13BUnaryFunctorIN3c108BFloat16ES4_S4_ZZZNS0_15binary_internal21div_trunc_kernel_cudaERNS_18TensorIteratorBaseEENKUlvE1_clEvENKUlvE2_clEvEUlS4_S4_E_EESt5arrayIPcLm2EELi4E23TrivialOffsetCalculatorILi1EjESG_NS0_6memory15LoadWithoutCastENSH_16StoreWithoutCastEEEviT_T0_T2_T3_T4_T5_)
        /*17cc*/ 	.word	0x00000000


	//----- nvinfo : EIATTR_MIN_STACK_SIZE
	.align		4
.L_1063:
        /*17d0*/ 	.byte	0x04, 0x12
        /*17d2*/ 	.short	(.L_1065 - .L_1064)
	.align		4
.L_1064:
        /*17d4*/ 	.word	index@(_ZN2at6native29vectorized_elementwise_kernelILi2ENS0_13BUnaryFunctorIN3c108BFloat16ES4_S4_ZZZNS0_15binary_internal21div_trunc_kernel_cudaERNS_18TensorIteratorBaseEENKUlvE1_clEvENKUlvE2_clEvEUlS4_S4_E_EESt5arrayIPcLm2EEEEviT0_T1_)
        /*17d8*/ 	.word	0x00000000


	//----- nvinfo : EIATTR_MIN_STACK_SIZE
	.align		4
.L_1065:
        /*17dc*/ 	.byte	0x04, 0x12
        /*17de*/ 	.short	(.L_1067 - .L_1066)
	.align		4
.L_1066:
        /*17e0*/ 	.word	index@(_ZN2at6native29vectorized_elementwise_kernelILi4ENS0_13BUnaryFunctorIN3c108BFloat16ES4_S4_ZZZNS0_15binary_internal21div_trunc_kernel_cudaERNS_18TensorIteratorBaseEENKUlvE1_clEvENKUlvE2_clEvEUlS4_S4_E_EESt5arrayIPcLm2EEEEviT0_T1_)
        /*17e4*/ 	.word	0x00000000


	//----- nvinfo : EIATTR_MIN_STACK_SIZE
	.align		4
.L_1067:
        /*17e8*/ 	.byte	0x04, 0x12
        /*17ea*/ 	.short	(.L_1069 - .L_1068)
	.align		4
.L_1068:
        /*17ec*/ 	.word	index@(_ZN2at6native29vectorized_elementwise_kernelILi8ENS0_13BUnaryFunctorIN3c108BFloat16ES4_S4_ZZZNS0_15binary_internal21div_trunc_kernel_cudaERNS_18TensorIteratorBaseEENKUlvE1_clEvENKUlvE2_clEvEUlS4_S4_E_EESt5arrayIPcLm2EEEEviT0_T1_)
        /*17f0*/ 	.word	0x00000000


	//----- nvinfo : EIATTR_MIN_STACK_SIZE
	.align		4
.L_1069:
        /*17f4*/ 	.byte	0x04, 0x12
        /*17f6*/ 	.short	(.L_1071 - .L_1070)
	.align		4
.L_1070:
        /*17f8*/ 	.word	index@(_ZN2at6native18elementwise_kernelILi128ELi4EZNS0_15gpu_kernel_implINS0_13AUnaryFunctorIN3c108BFloat16ES5_S5_ZZZNS0_15binary_internal21div_trunc_kernel_cudaERNS_18TensorIteratorBaseEENKUlvE1_clEvENKUlvE2_clEvEUlS5_S5_E_EEEEvS8_RKT_EUliE_EEviT1_)
        /*17fc*/ 	.word	0x00000000


	//----- nvinfo : EIATTR_MIN_STACK_SIZE
	.align		4
.L_1071:
        /*1800*/ 	.byte	0x04, 0x12
        /*1802*/ 	.short	(.L_1073 - .L_1072)
	.align		4
.L_1072:
        /*1804*/ 	.word	index@(_ZN2at6native27unrolled_elementwise_kernelINS0_13AUnaryFunctorIN3c108BFloat16ES4_S4_ZZZNS0_15binary_internal21div_trunc_kernel_cudaERNS_18TensorIteratorBaseEENKUlvE1_clEvENKUlvE2_clEvEUlS4_S4_E_EESt5arrayIPcLm2EELi4E23TrivialOffsetCalculatorILi1EjESG_NS0_6memory12LoadWithCastILi1EEENSH_13StoreWithCastILi1EEEEEviT_T0_T2_T3_T4_T5_)
        /*1808*/ 	.word	0x00000000


	//----- nvinfo : EIATTR_MIN_STACK_SIZE
	.align		4
.L_1073:
        /*180c*/ 	.byte	0x04, 0x12
        /*180e*/ 	.short	(.L_1075 - .L_1074)
	.align		4
.L_1074:
        /*1810*/ 	.word	index@(_ZN2at6native18elementwise_kernelILi128ELi4EZNS0_22gpu_kernel_impl_nocastINS0_13AUnaryFunctorIN3c108BFloat16ES5_S5_ZZZNS0_15binary_internal21div_trunc_kernel_cudaERNS_18TensorIteratorBaseEENKUlvE1_clEvENKUlvE2_clEvEUlS5_S5_E_EEEEvS8_RKT_EUliE_EEviT1_)
        /*1814*/ 	.word	0x00000000


	//----- nvinfo : EIATTR_MIN_STACK_SIZE
	.align		4
.L_1075:
        /*1818*/ 	.byte	0x04, 0x12
        /*181a*/ 	.short	(.L_1077 - .L_1076)
	.align		4
.L_1076:
        /*181c*/ 	.word	index@(_ZN2at6native27unrolled_elementwise_kernelINS0_13AUnaryFunctorIN3c108BFloat16ES4_S4_ZZZNS0_15binary_internal21div_trunc_kernel_cudaERNS_18TensorIteratorBaseEENKUlvE1_clEvENKUlvE2_clEvEUlS4_S4_E_EESt5arrayIPcLm2EELi4E23TrivialOffsetCalculatorILi1EjESG_NS0_6memory15LoadWithoutCastENSH_16StoreWithoutCastEEEviT_T0_T2_T3_T4_T5_)
        /*1820*/ 	.word	0x00000000


	//----- nvinfo : EIATTR_MIN_STACK_SIZE
	.align		4
.L_1077:
        /*1824*/ 	.byte	0x04, 0x12
        /*1826*/ 	.short	(.L_1079 - .L_1078)
	.align		4
.L_1078:
        /*1828*/ 	.word	index@(_ZN2at6native29vectorized_elementwise_kernelILi2ENS0_13AUnaryFunctorIN3c108BFloat16ES4_S4_ZZZNS0_15binary_internal21div_trunc_kernel_cudaERNS_18TensorIteratorBaseEENKUlvE1_clEvENKUlvE2_clEvEUlS4_S4_E_EESt5arrayIPcLm2EEEEviT0_T1_)
        /*182c*/ 	.word	0x00000000


	//----- nvinfo : EIATTR_MIN_STACK_SIZE
	.align		4
.L_1079:
        /*1830*/ 	.byte	0x04, 0x12
        /*1832*/ 	.short	(.L_1081 - .L_1080)
	.align		4
.L_1080:
        /*1834*/ 	.word	index@(_ZN2at6native29vectorized_elementwise_kernelILi4ENS0_13AUnaryFunctorIN3c108BFloat16ES4_S4_ZZZNS0_15binary_internal21div_trunc_kernel_cudaERNS_18TensorIteratorBaseEENKUlvE1_clEvENKUlvE2_clEvEUlS4_S4_E_EESt5arrayIPcLm2EEEEviT0_T1_)
        /*1838*/ 	.word	0x00000000


	//----- nvinfo : EIATTR_MIN_STACK_SIZE
	.align		4
.L_1081:
        /*183c*/ 	.byte	0x04, 0x12
        /*183e*/ 	.short	(.L_1083 - .L_1082)
	.align		4
.L_1082:
        /*1840*/ 	.word	index@(_ZN2at6native29vectorized_elementwise_kernelILi8ENS0_13AUnaryFunctorIN3c108BFloat16ES4_S4_ZZZNS0_15binary_internal21div_trunc_kernel_cudaERNS_18TensorIteratorBaseEENKUlvE1_clEvENKUlvE2_clEvEUlS4_S4_E_EESt5arrayIPcLm2EEEEviT0_T1_)
        /*1844*/ 	.word	0x00000000


	//----- nvinfo : EIATTR_MIN_STACK_SIZE
	.align		4
.L_1083:
        /*1848*/ 	.byte	0x04, 0x12
        /*184a*/ 	.short	(.L_1085 - .L_1084)
	.align		4
.L_1084:
        /*184c*/ 	.word	index@(_ZN2at6native18elementwise_kernelILi128ELi4EZNS0_15gpu_kernel_implINS0_13BinaryFunctorIN3c104HalfES5_S5_ZZZNS0_15binary_internal21div_trunc_kernel_cudaERNS_18TensorIteratorBaseEENKUlvE1_clEvENKUlvE1_clEvEUlS5_S5_E_EEEEvS8_RKT_EUliE_EEviT1_)
        /*1850*/ 	.word	0x00000000


	//----- nvinfo : EIATTR_MIN_STACK_SIZE
	.align		4
.L_1085:
        /*1854*/ 	.byte	0x04, 0x12
        /*1856*/ 	.short	(.L_1087 - .L_1086)
	.align		4
.L_1086:
        /*1858*/ 	.word	index@(_ZN2at6native27unrolled_elementwise_kernelINS0_13BinaryFunctorIN3c104HalfES4_S4_ZZZNS0_15binary_internal21div_trunc_kernel_cudaERNS_18TensorIteratorBaseEENKUlvE1_clEvENKUlvE1_clEvEUlS4_S4_E_EESt5arrayIPcLm3EELi4E23TrivialOffsetCalculatorILi2EjESF_ILi1EjENS0_6memory12LoadWithCastILi2EEENSI_13StoreWithCastILi1EEEEEviT_T0_T2_T3_T4_T5_)
        /*185c*/ 	.word	0x00000000


	//----- nvinfo : EIATTR_MIN_STACK_SIZE
	.align		4
.L_1087:
        /*1860*/ 	.byte	0x04, 0x12
        /*1862*/ 	.short	(.L_1089 - .L_1088)
	.align		4
.L_1088:
        /*1864*/ 	.word	index@(_ZN2at6native18elementwise_kernelILi128ELi4EZNS0_22gpu_kernel_impl_nocastINS0_13BinaryFunctorIN3c104HalfES5_S5_ZZZNS0_15binary_internal21div_trunc_kernel_cudaERNS_18TensorIteratorBaseEENKUlvE1_clEvENKUlvE1_clEvEUlS5_S5_E_EEEEvS8_RKT_EUliE_EEviT1_)
        /*1868*/ 	.word	0x00000000


	//----- nvinfo : EIATTR_MIN_STACK_SIZE
	.align		4
.L_1089:
        /*186c*/ 	.byte	0x04, 0x12
        /*186e*/ 	.short	(.L_1091 - .L_1090)
	.align		4
.L_1090:
        /*1870*/ 	.word	index@(_ZN2at6native27unrolled_elementwise_kernelINS0_13BinaryFunctorIN3c104HalfES4_S4_ZZZNS0_15binary_internal21div_trunc_kernel_cudaERNS_18TensorIteratorBaseEENKUlvE1_clEvENKUlvE1_clEvEUlS4_S4_E_EESt5arrayIPcLm3EELi4E23TrivialOffsetCalculatorILi2EjESF_ILi1EjENS0_6memory15LoadWithoutCastENSI_16StoreWithoutCastEEEviT_T0_T2_T3_T4_T5_)
        /*1874*/ 	.word	0x00000000


	//----- nvinfo : EIATTR_MIN_STACK_SIZE
	.align		4
.L_1091:
        /*1878*/ 	.byte	0x04, 0x12
        /*187a*/ 	.short	(.L_1093 - .L_1092)
	.align		4
.L_1092:
        /*187c*/ 	.word	index@(_ZN2at6native29vectorized_elementwise_kernelILi2ENS0_13BinaryFunctorIN3c104HalfES4_S4_ZZZNS0_15binary_internal21div_trunc_kernel_cudaERNS_18TensorIteratorBaseEENKUlvE1_clEvENKUlvE1_clEvEUlS4_S4_E_EESt5arrayIPcLm3EEEEviT0_T1_)
        /*1880*/ 	.word	0x00000000


	//----- nvinfo : EIATTR_MIN_STACK_SIZE
	.align		4
.L_1093:
        /*1884*/ 	.byte	0x04, 0x12
        /*1886*/ 	.short	(.L_1095 - .L_1094)
	.align		4
.L_1094:
        /*1888*/ 	.word	index@(_ZN2at6native29vectorized_elementwise_kernelILi4ENS0_13BinaryFunctorIN3c104HalfES4_S4_ZZZNS0_15binary_internal21div_trunc_kernel_cudaERNS_18TensorIteratorBaseEENKUlvE1_clEvENKUlvE1_clEvEUlS4_S4_E_EESt5arrayIPcLm3EEEEviT0_T1_)
        /*188c*/ 	.word	0x00000000


	//----- nvinfo : EIATTR_MIN_STACK_SIZE
	.align		4
.L_1095:
        /*1890*/ 	.byte	0x04, 0x12
        /*1892*/ 	.short	(.L_1097 - .L_1096)
	.align		4
.L_1096:
        /*1894*/ 	.word	index@(_ZN2at6native29vectorized_elementwise_kernelILi8ENS0_13BinaryFunctorIN3c104HalfES4_S4_ZZZNS0_15binary_internal21div_trunc_kernel_cudaERNS_18TensorIteratorBaseEENKUlvE1_clEvENKUlvE1_clEvEUlS4_S4_E_EESt5arrayIPcLm3EEEEviT0_T1_)
        /*1898*/ 	.word	0x00000000


	//----- nvinfo : EIATTR_MIN_STACK_SIZE
	.align		4
.L_1097:
        /*189c*/ 	.byte	0x04, 0x12
        /*189e*/ 	.short	(.L_1099 - .L_1098)
	.align		4
.L_1098:
        /*18a0*/ 	.word	index@(_ZN2at6native18elementwise_kernelILi128ELi4EZNS0_15gpu_kernel_implINS0_13BUnaryFunctorIN3c104HalfES5_S5_ZZZNS0_15binary_internal21div_trunc_kernel_cudaERNS_18TensorIteratorBaseEENKUlvE1_clEvENKUlvE1_clEvEUlS5_S5_E_EEEEvS8_RKT_EUliE_EEviT1_)
        /*18a4*/ 	.word	0x00000000


	//----- nvinfo : EIATTR_MIN_STACK_SIZE
	.align		4
.L_1099:
        /*18a8*/ 	.byte	0x04, 0x12
        /*18aa*/ 	.short	(.L_1101 - .L_1100)
	.align		4
.L_1100:
        /*18ac*/ 	.word	index@(_ZN2at6native27unrolled_elementwise_kernelINS0_13BUnaryFunctorIN3c104HalfES4_S4_ZZZNS0_15binary_internal21div_trunc_kernel_cudaERNS_18TensorIteratorBaseEENKUlvE1_clEvENKUlvE1_clEvEUlS4_S4_E_EESt5arrayIPcLm2EELi4E23TrivialOffsetCalculatorILi1EjESG_NS0_6memory12LoadWithCastILi1EEENSH_13StoreWithCastILi1EEEEEviT_T0_T2_T3_T4_T5_)
        /*18b0*/ 	.word	0x00000000


	//----- nvinfo : EIATTR_MIN_STACK_SIZE
	.align		4
.L_1101:
        /*18b4*/ 	.byte	0x04, 0x12
        /*18b6*/ 	.short	(.L_1103 - .L_1102)
	.align		4
.L_1102:
        /*18b8*/ 	.word	index@(_ZN2at6native18elementwise_kernelILi128ELi4EZNS0_22gpu_kernel_impl_nocastINS0_13BUnaryFunctorIN3c104HalfES5_S5_ZZZNS0_15binary_internal21div_trunc_kernel_cudaERNS_18TensorIteratorBaseEENKUlvE1_clEvENKUlvE1_clEvEUlS5_S5_E_EEEEvS8_RKT_EUliE_EEviT1_)
        /*18bc*/ 	.word	0x00000000


	//----- nvinfo : EIATTR_MIN_STACK_SIZE
	.align		4
.L_1103:
        /*18c0*/ 	.byte	0x04, 0x12
        /*18c2*/ 	.short	(.L_1105 - .L_1104)
	.align		4
.L_1104:
        /*18c4*/ 	.word	index@(_ZN2at6native27unrolled_elementwise_kernelINS0_13BUnaryFunctorIN3c104HalfES4_S4_ZZZNS0_15binary_internal21div_trunc_kernel_cudaERNS_18TensorIteratorBaseEENKUlvE1_clEvENKUlvE1_clEvEUlS4_S4_E_EESt5arrayIPcLm2EELi4E23TrivialOffsetCalculatorILi1EjESG_NS0_6memory15LoadWithoutCastENSH_16StoreWithoutCastEEEviT_T0_T2_T3_T4_T5_)
        /*18c8*/ 	.word	0x00000000


	//----- nvinfo : EIATTR_MIN_STACK_SIZE
	.align		4
.L_1105:
        /*18cc*/ 	.byte	0x04, 0x12
        /*18ce*/ 	.short	(.L_1107 - .L_1106)
	.align		4
.L_1106:
        /*18d0*/ 	.word	index@(_ZN2at6native29vectorized_elementwise_kernelILi2ENS0_13BUnaryFunctorIN3c104HalfES4_S4_ZZZNS0_15binary_internal21div_trunc_kernel_cudaERNS_18TensorIteratorBaseEENKUlvE1_clEvENKUlvE1_clEvEUlS4_S4_E_EESt5arrayIPcLm2EEEEviT0_T1_)
        /*18d4*/ 	.word	0x00000000


	//----- nvinfo : EIATTR_MIN_STACK_SIZE
	.align		4
.L_1107:
        /*18d8*/ 	.byte	0x04, 0x12
        /*18da*/ 	.short	(.L_1109 - .L_1108)
	.align		4
.L_1108:
        /*18dc*/ 	.word	index@(_ZN2at6native29vectorized_elementwise_kernelILi4ENS0_13BUnaryFunctorIN3c104HalfES4_S4_ZZZNS0_15binary_internal21div_trunc_kernel_cudaERNS_18TensorIteratorBaseEENKUlvE1_clEvENKUlvE1_clEvEUlS4_S4_E_EESt5arrayIPcLm2EEEEviT0_T1_)
        /*18e0*/ 	.word	0x00000000


	//----- nvinfo : EIATTR_MIN_STACK_SIZE
	.align		4
.L_1109:
        /*18e4*/ 	.byte	0x04, 0x12
        /*18e6*/ 	.short	(.L_1111 - .L_1110)
	.align		4
.L_1110:
        /*18e8*/ 	.word	index@(_ZN2at6native29vectorized_elementwise_kernelILi8ENS0_13BUnaryFunctorIN3c104HalfES4_S4_ZZZNS0_15binary_internal21div_trunc_kernel_cudaERNS_18TensorIteratorBaseEENKUlvE1_clEvENKUlvE1_clEvEUlS4_S4_E_EESt5arrayIPcLm2EEEEviT0_T1_)
        /*18ec*/ 	.word	0x00000000


	//----- nvinfo : EIATTR_MIN_STACK_SIZE
	.align		4
.L_1111:
        /*18f0*/ 	.byte	0x04, 0x12
        /*18f2*/ 	.short	(.L_1113 - .L_1112)
	.align		4
.L_1112:
        /*18f4*/ 	.word	index@(_ZN2at6native18elementwise_kernelILi128ELi4EZNS0_15gpu_kernel_implINS0_13AUnaryFunctorIN3c104HalfES5_S5_ZZZNS0_15binary_internal21div_trunc_kernel_cudaERNS_18TensorIteratorBaseEENKUlvE1_clEvENKUlvE1_clEvEUlS5_S5_E_EEEEvS8_RKT_EUliE_EEviT1_)
        /*18f8*/ 	.word	0x00000000


	//----- nvinfo : EIATTR_MIN_STACK_SIZE
	.align		4
.L_1113:
        /*18fc*/ 	.byte	0x04, 0x12
        /*18fe*/ 	.short	(.L_1115 - .L_1114)
	.align		4
.L_1114:
        /*1900*/ 	.word	index@(_ZN2at6native27unrolled_elementwise_kernelINS0_13AUnaryFunctorIN3c104HalfES4_S4_ZZZNS0_15binary_internal21div_trunc_kernel_cudaERNS_18TensorIteratorBaseEENKUlvE1_clEvENKUlvE1_clEvEUlS4_S4_E_EESt5arrayIPcLm2EELi4E23TrivialOffsetCalculatorILi1EjESG_NS0_6memory12LoadWithCastILi1EEENSH_13StoreWithCastILi1EEEEEviT_T0_T2_T3_T4_T5_)
        /*1904*/ 	.word	0x00000000


	//----- nvinfo : EIATTR_MIN_STACK_SIZE
	.align		4
.L_1115:
        /*1908*/ 	.byte	0x04, 0x12
        /*190a*/ 	.short	(.L_1117 - .L_1116)
	.align		4
.L_1116:
        /*190c*/ 	.word	index@(_ZN2at6native18elementwise_kernelILi128ELi4EZNS0_22gpu_kernel_impl_nocastINS0_13AUnaryFunctorIN3c104HalfES5_S5_ZZZNS0_15binary_internal21div_trunc_kernel_cudaERNS_18TensorIteratorBaseEENKUlvE1_clEvENKUlvE1_clEvEUlS5_S5_E_EEEEvS8_RKT_EUliE_EEviT1_)
        /*1910*/ 	.word	0x00000000


	//----- nvinfo : EIATTR_MIN_STACK_SIZE
	.align		4
.L_1117:
        /*1914*/ 	.byte	0x04, 0x12
        /*1916*/ 	.short	(.L_1119 - .L_1118)
	.align		4
.L_1118:
        /*1918*/ 	.word	index@(_ZN2at6native27unrolled_elementwise_kernelINS0_13AUnaryFunctorIN3c104HalfES4_S4_ZZZNS0_15binary_internal21div_trunc_kernel_cudaERNS_18TensorIteratorBaseEENKUlvE1_clEvENKUlvE1_clEvEUlS4_S4_E_EESt5arrayIPcLm2EELi4E23TrivialOffsetCalculatorILi1EjESG_NS0_6memory15LoadWithoutCastENSH_16StoreWithoutCastEEEviT_T0_T2_T3_T4_T5_)
        /*191c*/ 	.word	0x00000000


	//----- nvinfo : EIATTR_MIN_STACK_SIZE
	.align		4
.L_1119:
        /*1920*/ 	.byte	0x04, 0x12
        /*1922*/ 	.short	(.L_1121 - .L_1120)
	.align		4
.L_1120:
        /*1924*/ 	.word	index@(_ZN2at6native29vectorized_elementwise_kernelILi2ENS0_13AUnaryFunctorIN3c104HalfES4_S4_ZZZNS0_15binary_internal21div_trunc_kernel_cudaERNS_18TensorIteratorBaseEENKUlvE1_clEvENKUlvE1_clEvEUlS4_S4_E_EESt5arrayIPcLm2EEEEviT0_T1_)
        /*1928*/ 	.word	0x00000000


	//----- nvinfo : EIATTR_MIN_STACK_SIZE
	.align		4
.L_1121:
        /*192c*/ 	.byte	0x04, 0x12
        /*192e*/ 	.short	(.L_1123 - .L_1122)
	.align		4
.L_1122:
        /*1930*/ 	.word	index@(_ZN2at6native29vectorized_elementwise_kernelILi4ENS0_13AUnaryFunctorIN3c104HalfES4_S4_ZZZNS0_15binary_internal21div_trunc_kernel_cudaERNS_18TensorIteratorBaseEENKUlvE1_clEvENKUlvE1_clEvEUlS4_S4_E_EESt5arrayIPcLm2EEEEviT0_T1_)
        /*1934*/ 	.word	0x00000000


	//----- nvinfo : EIATTR_MIN_STACK_SIZE
	.align		4
.L_1123:
        /*1938*/ 	.byte	0x04, 0x12
        /*193a*/ 	.short	(.L_1125 - .L_1124)
	.align		4
.L_1124:
        /*193c*/ 	.word	index@(_ZN2at6native29vectorized_elementwise_kernelILi8ENS0_13AUnaryFunctorIN3c104HalfES4_S4_ZZZNS0_15binary_internal21div_trunc_kernel_cudaERNS_18TensorIteratorBaseEENKUlvE1_clEvENKUlvE1_clEvEUlS4_S4_E_EESt5arrayIPcLm2EEEEviT0_T1_)
        /*1940*/ 	.word	0x00000000


	//----- nvinfo : EIATTR_MIN_STACK_SIZE
	.align		4
.L_1125:
        /*1944*/ 	.byte	0x04, 0x12
        /*1946*/ 	.short	(.L_1127 - .L_1126)
	.align		4
.L_1126:
        /*1948*/ 	.word	index@(_ZN2at6native18elementwise_kernelILi128ELi4EZNS0_15gpu_kernel_implINS0_13BinaryFunctorIfffZZZNS0_15binary_internal21div_trunc_kernel_cudaERNS_18TensorIteratorBaseEENKUlvE1_clEvENKUlvE0_clEvEUlffE_EEEEvS6_RKT_EUliE_EEviT1_)
        /*194c*/ 	.word	0x00000000


	//----- nvinfo : EIATTR_MIN_STACK_SIZE
	.align		4
.L_1127:
        /*1950*/ 	.byte	0x04, 0x12
        /*1952*/ 	.short	(.L_1129 - .L_1128)
	.align		4
.L_1128:
        /*1954*/ 	.word	index@(_ZN2at6native27unrolled_elementwise_kernelINS0_13BinaryFunctorIfffZZZNS0_15binary_internal21div_trunc_kernel_cudaERNS_18TensorIteratorBaseEENKUlvE1_clEvENKUlvE0_clEvEUlffE_EESt5arrayIPcLm3EELi4E23TrivialOffsetCalculatorILi2EjESD_ILi1EjENS0_6memory12LoadWithCastILi2EEENSG_13StoreWithCastILi1EEEEEviT_T0_T2_T3_T4_T5_)
        /*1958*/ 	.word	0x00000000


	//----- nvinfo : EIATTR_MIN_STACK_SIZE
	.align		4
.L_1129:
        /*195c*/ 	.byte	0x04, 0x12
        /*195e*/ 	.short	(.L_1131 - .L_1130)
	.align		4
.L_1130:
        /*1960*/ 	.word	index@(_ZN2at6native18elementwise_kernelILi128ELi2EZNS0_22gpu_kernel_impl_nocastINS0_13BinaryFunctorIfffZZZNS0_15binary_internal21div_trunc_kernel_cudaERNS_18TensorIteratorBaseEENKUlvE1_clEvENKUlvE0_clEvEUlffE_EEEEvS6_RKT_EUliE_EEviT1_)
        /*1964*/ 	.word	0x00000000


	//----- nvinfo : EIATTR_MIN_STACK_SIZE
	.align		4
.L_1131:
        /*1968*/ 	.byte	0x04, 0x12
        /*196a*/ 	.short	(.L_1133 - .L_1132)
	.align		4
.L_1132:
        /*196c*/ 	.word	index@(_ZN2at6native27unrolled_elementwise_kernelINS0_13BinaryFunctorIfffZZZNS0_15binary_internal21div_trunc_kernel_cudaERNS_18TensorIteratorBaseEENKUlvE1_clEvENKUlvE0_clEvEUlffE_EESt5arrayIPcLm3EELi4E23TrivialOffsetCalculatorILi2EjESD_ILi1EjENS0_6memory15LoadWithoutCastENSG_16StoreWithoutCastEEEviT_T0_T2_T3_T4_T5_)
        /*1970*/ 	.word	0x00000000


	//----- nvinfo : EIATTR_MIN_STACK_SIZE
	.align		4
.L_1133:
        /*1974*/ 	.byte	0x04, 0x12
        /*1976*/ 	.short	(.L_1135 - .L_1134)
	.align		4
.L_1134:
        /*1978*/ 	.word	index@(_ZN2at6native29vectorized_elementwise_kernelILi2ENS0_13BinaryFunctorIfffZZZNS0_15binary_internal21div_trunc_kernel_cudaERNS_18TensorIteratorBaseEENKUlvE1_clEvENKUlvE0_clEvEUlffE_EESt5arrayIPcLm3EEEEviT0_T1_)
        /*197c*/ 	.word	0x00000000


	//----- nvinfo : EIATTR_MIN_STACK_SIZE
	.align		4
.L_1135:
        /*1980*/ 	.byte	0x04, 0x12
        /*1982*/ 	.short	(.L_1137 - .L_1136)
	.align		4
.L_1136:
        /*1984*/ 	.word	index@(_ZN2at6native29vectorized_elementwise_kernelILi4ENS0_13BinaryFunctorIfffZZZNS0_15binary_internal21div_trunc_kernel_cudaERNS_18TensorIteratorBaseEENKUlvE1_clEvENKUlvE0_clEvEUlffE_EESt5arrayIPcLm3EEEEviT0_T1_)
        /*1988*/ 	.word	0x00000000


	//----- nvinfo : EIATTR_MIN_STACK_SIZE
	.align		4
.L_1137:
        /*198c*/ 	.byte	0x04, 0x12
        /*198e*/ 	.short	(.L_1139 - .L_1138)
	.align		4
.L_1138:
        /*1990*/ 	.word	index@(_ZN2at6native29vectorized_elementwise_kernelILi8ENS0_13BinaryFunctorIfffZZZNS0_15binary_internal21div_trunc_kernel_cudaERNS_18TensorIteratorBaseEENKUlvE1_clEvENKUlvE0_clEvEUlffE_EESt5arrayIPcLm3EEEEviT0_T1_)
        /*1994*/ 	.word	0x00000000


	//----- nvinfo : EIATTR_MIN_STACK_SIZE
	.align		4
.L_1139:
        /*1998*/ 	.byte	0x04, 0x12
        /*199a*/ 	.short	(.L_1141 - .L_1140)
	.align		4
.L_1140:
        /*199c*/ 	.word	index@(_ZN2at6native18elementwise_kernelILi128ELi4EZNS0_15gpu_kernel_implINS0_13BUnaryFunctorIfffZZZNS0_15binary_internal21div_trunc_kernel_cudaERNS_18TensorIteratorBaseEENKUlvE1_clEvENKUlvE0_clEvEUlffE_EEEEvS6_RKT_EUliE_EEviT1_)
        /*19a0*/ 	.word	0x00000000


	//----- nvinfo : EIATTR_MIN_STACK_SIZE
	.align		4
.L_1141:
        /*19a4*/ 	.byte	0x04, 0x12
        /*19a6*/ 	.short	(.L_1143 - .L_1142)
	.align		4
.L_1142:
        /*19a8*/ 	.word	index@(_ZN2at6native27unrolled_elementwise_kernelINS0_13BUnaryFunctorIfffZZZNS0_15binary_internal21div_trunc_kernel_cudaERNS_18TensorIteratorBaseEENKUlvE1_clEvENKUlvE0_clEvEUlffE_EESt5arrayIPcLm2EELi4E23TrivialOffsetCalculatorILi1EjESE_NS0_6memory12LoadWithCastILi1EEENSF_13StoreWithCastILi1EEEEEviT_T0_T2_T3_T4_T5_)
        /*19ac*/ 	.word	0x00000000


	//----- nvinfo : EIATTR_MIN_STACK_SIZE
	.align		4
.L_1143:
        /*19b0*/ 	.byte	0x04, 0x12
        /*19b2*/ 	.short	(.L_1145 - .L_1144)
	.align		4
.L_1144:
        /*19b4*/ 	.word	index@(_ZN2at6native18elementwise_kernelILi128ELi2EZNS0_22gpu_kernel_impl_nocastINS0_13BUnaryFunctorIfffZZZNS0_15binary_internal21div_trunc_kernel_cudaERNS_18TensorIteratorBaseEENKUlvE1_clEvENKUlvE0_clEvEUlffE_EEEEvS6_RKT_EUliE_EEviT1_)
        /*19b8*/ 	.word	0x00000000


	//----- nvinfo : EIATTR_MIN_STACK_SIZE
	.align		4
.L_1145:
        /*19bc*/ 	.byte	0x04, 0x12
        /*19be*/ 	.short	(.L_1147 - .L_1146)
	.align		4
.L_1146:
        /*19c0*/ 	.word	index@(_ZN2at6native27unrolled_elementwise_kernelINS0_13BUnaryFunctorIfffZZZNS0_15binary_internal21div_trunc_kernel_cudaERNS_18TensorIteratorBaseEENKUlvE1_clEvENKUlvE0_clEvEUlffE_EESt5arrayIPcLm2EELi4E23TrivialOffsetCalculatorILi1EjESE_NS0_6memory15LoadWithoutCastENSF_16StoreWithoutCastEEEviT_T0_T2_T3_T4_T5_)
        /*19c4*/ 	.word	0x00000000


	//----- nvinfo : EIATTR_MIN_STACK_SIZE
	.align		4
.L_1147:
        /*19c8*/ 	.byte	0x04, 0x12
        /*19ca*/ 	.short	(.L_1149 - .L_1148)
	.align		4
.L_1148:
        /*19cc*/ 	.word	index@(_ZN2at6native29vectorized_elementwise_kernelILi2ENS0_13BUnaryFunctorIfffZZZNS0_15binary_internal21div_trunc_kernel_cudaERNS_18TensorIteratorBaseEENKUlvE1_clEvENKUlvE0_clEvEUlffE_EESt5arrayIPcLm2EEEEviT0_T1_)
        /*19d0*/ 	.word	0x00000000


	//----- nvinfo : EIATTR_MIN_STACK_SIZE
	.align		4
.L_1149:
        /*19d4*/ 	.byte	0x04, 0x12
        /*19d6*/ 	.short	(.L_1151 - .L_1150)
	.align		4
.L_1150:
        /*19d8*/ 	.word	index@(_ZN2at6native29vectorized_elementwise_kernelILi4ENS0_13BUnaryFunctorIfffZZZNS0_15binary_internal21div_trunc_kernel_cudaERNS_18TensorIteratorBaseEENKUlvE1_clEvENKUlvE0_clEvEUlffE_EESt5arrayIPcLm2EEEEviT0_T1_)
        /*19dc*/ 	.word	0x00000000


	//----- nvinfo : EIATTR_MIN_STACK_SIZE
	.align		4
.L_1151:
        /*19e0*/ 	.byte	0x04, 0x12
        /*19e2*/ 	.short	(.L_1153 - .L_1152)
	.align		4
.L_1152:
        /*19e4*/ 	.word	index@(_ZN2at6native29vectorized_elementwise_kernelILi8ENS0_13BUnaryFunctorIfffZZZNS0_15binary_internal21div_trunc_kernel_cudaERNS_18TensorIteratorBaseEENKUlvE1_clEvENKUlvE0_clEvEUlffE_EESt5arrayIPcLm2EEEEviT0_T1_)
        /*19e8*/ 	.word	0x00000000


	//----- nvinfo : EIATTR_MIN_STACK_SIZE
	.align		4
.L_1153:
        /*19ec*/ 	.byte	0x04, 0x12
        /*19ee*/ 	.short	(.L_1155 - .L_1154)
	.align		4
.L_1154:
        /*19f0*/ 	.word	index@(_ZN2at6native18elementwise_kernelILi128ELi4EZNS0_15gpu_kernel_implINS0_13AUnaryFunctorIfffZZZNS0_15binary_internal21div_trunc_kernel_cudaERNS_18TensorIteratorBaseEENKUlvE1_clEvENKUlvE0_clEvEUlffE_EEEEvS6_RKT_EUliE_EEviT1_)
        /*19f4*/ 	.word	0x00000000


	//----- nvinfo : EIATTR_MIN_STACK_SIZE
	.align		4
.L_1155:
        /*19f8*/ 	.byte	0x04, 0x12
        /*19fa*/ 	.short	(.L_1157 - .L_1156)
	.align		4
.L_1156:
        /*19fc*/ 	.word	index@(_ZN2at6native27unrolled_elementwise_kernelINS0_13AUnaryFunctorIfffZZZNS0_15binary_internal21div_trunc_kernel_cudaERNS_18TensorIteratorBaseEENKUlvE1_clEvENKUlvE0_clEvEUlffE_EESt5arrayIPcLm2EELi4E23TrivialOffsetCalculatorILi1EjESE_NS0_6memory12LoadWithCastILi1EEENSF_13StoreWithCastILi1EEEEEviT_T0_T2_T3_T4_T5_)
        /*1a00*/ 	.word	0x00000000


	//----- nvinfo : EIATTR_MIN_STACK_SIZE
	.align		4
.L_1157:
        /*1a04*/ 	.byte	0x04, 0x12
        /*1a06*/ 	.short	(.L_1159 - .L_1158)
	.align		4
.L_1158:
        /*1a08*/ 	.word	index@(_ZN2at6native18elementwise_kernelILi128ELi2EZNS0_22gpu_kernel_impl_nocastINS0_13AUnaryFunctorIfffZZZNS0_15binary_internal21div_trunc_kernel_cudaERNS_18TensorIteratorBaseEENKUlvE1_clEvENKUlvE0_clEvEUlffE_EEEEvS6_RKT_EUliE_EEviT1_)
        /*1a0c*/ 	.word	0x00000000


	//----- nvinfo : EIATTR_MIN_STACK_SIZE
	.align		4
.L_1159:
        /*1a10*/ 	.byte	0x04, 0x12
        /*1a12*/ 	.short	(.L_1161 - .L_1160)
	.align		4
.L_1160:
        /*1a14*/ 	.word	index@(_ZN2at6native27unrolled_elementwise_kernelINS0_13AUnaryFunctorIfffZZZNS0_15binary_internal21div_trunc_kernel_cudaERNS_18TensorIteratorBaseEENKUlvE1_clEvENKUlvE0_clEvEUlffE_EESt5arrayIPcLm2EELi4E23TrivialOffsetCalculatorILi1EjESE_NS0_6memory15LoadWithoutCastENSF_16StoreWithoutCastEEEviT_T0_T2_T3_T4_T5_)
        /*1a18*/ 	.word	0x00000000


	//----- nvinfo : EIATTR_MIN_STACK_SIZE
	.align		4
.L_1161:
        /*1a1c*/ 	.byte	0x04, 0x12
        /*1a1e*/ 	.short	(.L_1163 - .L_1162)
	.align		4
.L_1162:
        /*1a20*/ 	.word	index@(_ZN2at6native29vectorized_elementwise_kernelILi2ENS0_13AUnaryFunctorIfffZZZNS0_15binary_internal21div_trunc_kernel_cudaERNS_18TensorIteratorBaseEENKUlvE1_clEvENKUlvE0_clEvEUlffE_EESt5arrayIPcLm2EEEEviT0_T1_)
        /*1a24*/ 	.word	0x00000000


	//----- nvinfo : EIATTR_MIN_STACK_SIZE
	.align		4
.L_1163:
        /*1a28*/ 	.byte	0x04, 0x12
        /*1a2a*/ 	.short	(.L_1165 - .L_1164)
	.align		4
.L_1164:
        /*1a2c*/ 	.word	index@(_ZN2at6native29vectorized_elementwise_kernelILi4ENS0_13AUnaryFunctorIfffZZZNS0_15binary_internal21div_trunc_kernel_cudaERNS_18TensorIteratorBaseEENKUlvE1_clEvENKUlvE0_clEvEUlffE_EESt5arrayIPcLm2EEEEviT0_T1_)
        /*1a30*/ 	.word	0x00000000


	//----- nvinfo : EIATTR_MIN_STACK_SIZE
	.align		4
.L_1165:
        /*1a34*/ 	.byte	0x04, 0x12
        /*1a36*/ 	.short	(.L_1167 - .L_1166)
	.align		4
.L_1166:
        /*1a38*/ 	.word	index@(_ZN2at6native29vectorized_elementwise_kernelILi8ENS0_13AUnaryFunctorIfffZZZNS0_15binary_internal21div_trunc_kernel_cudaERNS_18TensorIteratorBaseEENKUlvE1_clEvENKUlvE0_clEvEUlffE_EESt5arrayIPcLm2EEEEviT0_T1_)
        /*1a3c*/ 	.word	0x00000000


	//----- nvinfo : EIATTR_MIN_STACK_SIZE
	.align		4
.L_1167:
        /*1a40*/ 	.byte	0x04, 0x12
        /*1a42*/ 	.short	(.L_1169 - .L_1168)
	.align		4
.L_1168:
        /*1a44*/ 	.word	index@(_ZN2at6native18elementwise_kernelILi128ELi4EZNS0_15gpu_kernel_implINS0_13BinaryFunctorIdddZZZNS0_15binary_internal21div_trunc_kernel_cudaERNS_18TensorIteratorBaseEENKUlvE1_clEvENKUlvE_clEvEUlddE_EEEEvS6_RKT_EUliE_EEviT1_)
        /*1a48*/ 	.word	0x00000000


	//----- nvinfo : EIATTR_MIN_STACK_SIZE
	.align		4
.L_1169:
        /*1a4c*/ 	.byte	0x04, 0x12
        /*1a4e*/ 	.short	(.L_1171 - .L_1170)
	.align		4
.L_1170:
        /*1a50*/ 	.word	index@(_ZN2at6native27unrolled_elementwise_kernelINS0_13BinaryFunctorIdddZZZNS0_15binary_internal21div_trunc_kernel_cudaERNS_18TensorIteratorBaseEENKUlvE1_clEvENKUlvE_clEvEUlddE_EESt5arrayIPcLm3EELi4E23TrivialOffsetCalculatorILi2EjESD_ILi1EjENS0_6memory12LoadWithCastILi2EEENSG_13StoreWithCastILi1EEEEEviT_T0_T2_T3_T4_T5_)
        /*1a54*/ 	.word	0x00000000


	//----- nvinfo : EIATTR_MIN_STACK_SIZE
	.align		4
.L_1171:
        /*1a58*/ 	.byte	0x04, 0x12
        /*1a5a*/ 	.short	(.L_1173 - .L_1172)
	.align		4
.L_1172:
        /*1a5c*/ 	.word	index@(_ZN2at6native18elementwise_kernelILi128ELi2EZNS0_22gpu_kernel_impl_nocastINS0_13BinaryFunctorIdddZZZNS0_15binary_internal21div_trunc_kernel_cudaERNS_18TensorIteratorBaseEENKUlvE1_clEvENKUlvE_clEvEUlddE_EEEEvS6_RKT_EUliE_EEviT1_)
        /*1a60*/ 	.word	0x00000000


	//----- nvinfo : EIATTR_MIN_STACK_SIZE
	.align		4
.L_1173:
        /*1a64*/ 	.byte	0x04, 0x12
        /*1a66*/ 	.short	(.L_1175 - .L_1174)
	.align		4
.L_1174:
        /*1a68*/ 	.word	index@(_ZN2at6native27unrolled_elementwise_kernelINS0_13BinaryFunctorIdddZZZNS0_15binary_internal21div_trunc_kernel_cudaERNS_18TensorIteratorBaseEENKUlvE1_clEvENKUlvE_clEvEUlddE_EESt5arrayIPcLm3EELi4E23TrivialOffsetCalculatorILi2EjESD_ILi1EjENS0_6memory15LoadWithoutCastENSG_16StoreWithoutCastEEEviT_T0_T2_T3_T4_T5_)
        /*1a6c*/ 	.word	0x00000000


	//----- nvinfo : EIATTR_MIN_STACK_SIZE
	.align		4
.L_1175:
        /*1a70*/ 	.byte	0x04, 0x12
        /*1a72*/ 	.short	(.L_1177 - .L_1176)
	.align		4
.L_1176:
        /*1a74*/ 	.word	index@(_ZN2at6native29vectorized_elementwise_kernelILi2ENS0_13BinaryFunctorIdddZZZNS0_15binary_internal21div_trunc_kernel_cudaERNS_18TensorIteratorBaseEENKUlvE1_clEvENKUlvE_clEvEUlddE_EESt5arrayIPcLm3EEEEviT0_T1_)
        /*1a78*/ 	.word	0x00000000


	//----- nvinfo : EIATTR_MIN_STACK_SIZE
	.align		4
.L_1177:
        /*1a7c*/ 	.byte	0x04, 0x12
        /*1a7e*/ 	.short	(.L_1179 - .L_1178)
	.align		4
.L_1178:
        /*1a80*/ 	.word	index@(_ZN2at6native29vectorized_elementwise_kernelILi4ENS0_13BinaryFunctorIdddZZZNS0_15binary_internal21div_trunc_kernel_cudaERNS_18TensorIteratorBaseEENKUlvE1_clEvENKUlvE_clEvEUlddE_EESt5arrayIPcLm3EEEEviT0_T1_)
        /*1a84*/ 	.word	0x00000000


	//----- nvinfo : EIATTR_MIN_STACK_SIZE
	.align		4
.L_1179:
        /*1a88*/ 	.byte	0x04, 0x12
        /*1a8a*/ 	.short	(.L_1181 - .L_1180)
	.align		4
.L_1180:
        /*1a8c*/ 	.word	index@(_ZN2at6native29vectorized_elementwise_kernelILi8ENS0_13BinaryFunctorIdddZZZNS0_15binary_internal21div_trunc_kernel_cudaERNS_18TensorIteratorBaseEENKUlvE1_clEvENKUlvE_clEvEUlddE_EESt5arrayIPcLm3EEEEviT0_T1_)
        /*1a90*/ 	.word	0x00000000


	//----- nvinfo : EIATTR_MIN_STACK_SIZE
	.align		4
.L_1181:
        /*1a94*/ 	.byte	0x04, 0x12
        /*1a96*/ 	.short	(.L_1183 - .L_1182)
	.align		4
.L_1182:
        /*1a98*/ 	.word	index@(_ZN2at6native18elementwise_kernelILi128ELi4EZNS0_15gpu_kernel_implINS0_13BUnaryFunctorIdddZZZNS0_15binary_internal21div_trunc_kernel_cudaERNS_18TensorIteratorBaseEENKUlvE1_clEvENKUlvE_clEvEUlddE_EEEEvS6_RKT_EUliE_EEviT1_)
        /*1a9c*/ 	.word	0x00000000


	//----- nvinfo : EIATTR_MIN_STACK_SIZE
	.align		4
.L_1183:
        /*1aa0*/ 	.byte	0x04, 0x12
        /*1aa2*/ 	.short	(.L_1185 - .L_1184)
	.align		4
.L_1184:
        /*1aa4*/ 	.word	index@(_ZN2at6native27unrolled_elementwise_kernelINS0_13BUnaryFunctorIdddZZZNS0_15binary_internal21div_trunc_kernel_cudaERNS_18TensorIteratorBaseEENKUlvE1_clEvENKUlvE_clEvEUlddE_EESt5arrayIPcLm2EELi4E23TrivialOffsetCalculatorILi1EjESE_NS0_6memory12LoadWithCastILi1EEENSF_13StoreWithCastILi1EEEEEviT_T0_T2_T3_T4_T5_)
        /*1aa8*/ 	.word	0x00000000


	//----- nvinfo : EIATTR_MIN_STACK_SIZE
	.align		4
.L_1185:
        /*1aac*/ 	.byte	0x04, 0x12
        /*1aae*/ 	.short	(.L_1187 - .L_1186)
	.align		4
.L_1186:
        /*1ab0*/ 	.word	index@(_ZN2at6native18elementwise_kernelILi128ELi2EZNS0_22gpu_kernel_impl_nocastINS0_13BUnaryFunctorIdddZZZNS0_15binary_internal21div_trunc_kernel_cudaERNS_18TensorIteratorBaseEENKUlvE1_clEvENKUlvE_clEvEUlddE_EEEEvS6_RKT_EUliE_EEviT1_)
        /*1ab4*/ 	.word	0x00000000


	//----- nvinfo : EIATTR_MIN_STACK_SIZE
	.align		4
.L_1187:
        /*1ab8*/ 	.byte	0x04, 0x12
        /*1aba*/ 	.short	(.L_1189 - .L_1188)
	.align		4
.L_1188:
        /*1abc*/ 	.word	index@(_ZN2at6native27unrolled_elementwise_kernelINS0_13BUnaryFunctorIdddZZZNS0_15binary_internal21div_trunc_kernel_cudaERNS_18TensorIteratorBaseEENKUlvE1_clEvENKUlvE_clEvEUlddE_EESt5arrayIPcLm2EELi4E23TrivialOffsetCalculatorILi1EjESE_NS0_6memory15LoadWithoutCastENSF_16StoreWithoutCastEEEviT_T0_T2_T3_T4_T5_)
        /*1ac0*/ 	.word	0x00000000


	//----- nvinfo : EIATTR_MIN_STACK_SIZE
	.align		4
.L_1189:
        /*1ac4*/ 	.byte	0x04, 0x12
        /*1ac6*/ 	.short	(.L_1191 - .L_1190)
	.align		4
.L_1190:
        /*1ac8*/ 	.word	index@(_ZN2at6native29vectorized_elementwise_kernelILi2ENS0_13BUnaryFunctorIdddZZZNS0_15binary_internal21div_trunc_kernel_cudaERNS_18TensorIteratorBaseEENKUlvE1_clEvENKUlvE_clEvEUlddE_EESt5arrayIPcLm2EEEEviT0_T1_)
        /*1acc*/ 	.word	0x00000000


	//----- nvinfo : EIATTR_MIN_STACK_SIZE
	.align		4
.L_1191:
        /*1ad0*/ 	.byte	0x04, 0x12
        /*1ad2*/ 	.short	(.L_1193 - .L_1192)
	.align		4
.L_1192:
        /*1ad4*/ 	.word	index@(_ZN2at6native29vectorized_elementwise_kernelILi4ENS0_13BUnaryFunctorIdddZZZNS0_15binary_internal21div_trunc_kernel_cudaERNS_18TensorIteratorBaseEENKUlvE1_clEvENKUlvE_clEvEUlddE_EESt5arrayIPcLm2EEEEviT0_T1_)
        /*1ad8*/ 	.word	0x00000000


	//----- nvinfo : EIATTR_MIN_STACK_SIZE
	.align		4
.L_1193:
        /*1adc*/ 	.byte	0x04, 0x12
        /*1ade*/ 	.short	(.L_1195 - .L_1194)
	.align		4
.L_1194:
        /*1ae0*/ 	.word	index@(_ZN2at6native29vectorized_elementwise_kernelILi8ENS0_13BUnaryFunctorIdddZZZNS0_15binary_internal21div_trunc_kernel_cudaERNS_18TensorIteratorBaseEENKUlvE1_clEvENKUlvE_clEvEUlddE_EESt5arrayIPcLm2EEEEviT0_T1_)
        /*1ae4*/ 	.word	0x00000000


	//----- nvinfo : EIATTR_MIN_STACK_SIZE
	.align		4
.L_1195:
        /*1ae8*/ 	.byte	0x04, 0x12
        /*1aea*/ 	.short	(.L_1197 - .L_1196)
	.align		4
.L_1196:
        /*1aec*/ 	.word	index@(_ZN2at6native18elementwise_kernelILi128ELi4EZNS0_15gpu_kernel_implINS0_13AUnaryFunctorIdddZZZNS0_15binary_internal21div_trunc_kernel_cudaERNS_18TensorIteratorBaseEENKUlvE1_clEvENKUlvE_clEvEUlddE_EEEEvS6_RKT_EUliE_EEviT1_)
        /*1af0*/ 	.word	0x00000000


	//----- nvinfo : EIATTR_MIN_STACK_SIZE
	.align		4
.L_1197:
        /*1af4*/ 	.byte	0x04, 0x12
        /*1af6*/ 	.short	(.L_1199 - .L_1198)
	.align		4
.L_1198:
        /*1af8*/ 	.word	index@(_ZN2at6native27unrolled_elementwise_kernelINS0_13AUnaryFunctorIdddZZZNS0_15binary_internal21div_trunc_kernel_cudaERNS_18TensorIteratorBaseEENKUlvE1_clEvENKUlvE_clEvEUlddE_EESt5arrayIPcLm2EELi4E23TrivialOffsetCalculatorILi1EjESE_NS0_6memory12LoadWithCastILi1EEENSF_13StoreWithCastILi1EEEEEviT_T0_T2_T3_T4_T5_)
        /*1afc*/ 	.word	0x00000000


	//----- nvinfo : EIATTR_MIN_STACK_SIZE
	.align		4
.L_1199:
        /*1b00*/ 	.byte	0x04, 0x12
        /*1b02*/ 	.short	(.L_1201 - .L_1200)
	.align		4
.L_1200:
        /*1b04*/ 	.word	index@(_ZN2at6native18elementwise_kernelILi128ELi2EZNS0_22gpu_kernel_impl_nocastINS0_13AUnaryFunctorIdddZZZNS0_15binary_internal21div_trunc_kernel_cudaERNS_18TensorIteratorBaseEENKUlvE1_clEvENKUlvE_clEvEUlddE_EEEEvS6_RKT_EUliE_EEviT1_)
        /*1b08*/ 	.word	0x00000000


	//----- nvinfo : EIATTR_MIN_STACK_SIZE
	.align		4
.L_1201:
        /*1b0c*/ 	.byte	0x04, 0x12
        /*1b0e*/ 	.short	(.L_1203 - .L_1202)
	.align		4
.L_1202:
        /*1b10*/ 	.word	index@(_ZN2at6native27unrolled_elementwise_kernelINS0_13AUnaryFunctorIdddZZZNS0_15binary_internal21div_trunc_kernel_cudaERNS_18TensorIteratorBaseEENKUlvE1_clEvENKUlvE_clEvEUlddE_EESt5arrayIPcLm2EELi4E23TrivialOffsetCalculatorILi1EjESE_NS0_6memory15LoadWithoutCastENSF_16StoreWithoutCastEEEviT_T0_T2_T3_T4_T5_)
        /*1b14*/ 	.word	0x00000000


	//----- nvinfo : EIATTR_MIN_STACK_SIZE
	.align		4
.L_1203:
        /*1b18*/ 	.byte	0x04, 0x12
        /*1b1a*/ 	.short	(.L_1205 - .L_1204)
	.align		4
.L_1204:
        /*1b1c*/ 	.word	index@(_ZN2at6native29vectorized_elementwise_kernelILi2ENS0_13AUnaryFunctorIdddZZZNS0_15binary_internal21div_trunc_kernel_cudaERNS_18TensorIteratorBaseEENKUlvE1_clEvENKUlvE_clEvEUlddE_EESt5arrayIPcLm2EEEEviT0_T1_)
        /*1b20*/ 	.word	0x00000000


	//----- nvinfo : EIATTR_MIN_STACK_SIZE
	.align		4
.L_1205:
        /*1b24*/ 	.byte	0x04, 0x12
        /*1b26*/ 	.short	(.L_1207 - .L_1206)
	.align		4
.L_1206:
        /*1b28*/ 	.word	index@(_ZN2at6native29vectorized_elementwise_kernelILi4ENS0_13AUnaryFunctorIdddZZZNS0_15binary_internal21div_trunc_kernel_cudaERNS_18TensorIteratorBaseEENKUlvE1_clEvENKUlvE_clEvEUlddE_EESt5arrayIPcLm2EEEEviT0_T1_)
        /*1b2c*/ 	.word	0x00000000


	//----- nvinfo : EIATTR_MIN_STACK_SIZE
	.align		4
.L_1207:
        /*1b30*/ 	.byte	0x04, 0x12
        /*1b32*/ 	.short	(.L_1209 - .L_1208)
	.align		4
.L_1208:
        /*1b34*/ 	.word	index@(_ZN2at6native29vectorized_elementwise_kernelILi8ENS0_13AUnaryFunctorIdddZZZNS0_15binary_internal21div_trunc_kernel_cudaERNS_18TensorIteratorBaseEENKUlvE1_clEvENKUlvE_clEvEUlddE_EESt5arrayIPcLm2EEEEviT0_T1_)
        /*1b38*/ 	.word	0x00000000


	//----- nvinfo : EIATTR_MIN_STACK_SIZE
	.align		4
.L_1209:
        /*1b3c*/ 	.byte	0x04, 0x12
        /*1b3e*/ 	.short	(.L_1211 - .L_1210)
	.align		4
.L_1210:
        /*1b40*/ 	.word	index@(_ZN2at6native18elementwise_kernelILi128ELi4EZNS0_15gpu_kernel_implIZZZNS0_15binary_internal21div_trunc_kernel_cudaERNS_18TensorIteratorBaseEENKUlvE0_clEvENKUlvE2_clEvEUlN3c108BFloat16EE_EEvS5_RKT_EUliE_EEviT1_)
        /*1b44*/ 	.word	0x00000000


	//----- nvinfo : EIATTR_MIN_STACK_SIZE
	.align		4
.L_1211:
        /*1b48*/ 	.byte	0x04, 0x12
        /*1b4a*/ 	.short	(.L_1213 - .L_1212)
	.align		4
.L_1212:
        /*1b4c*/ 	.word	index@(_ZN2at6native27unrolled_elementwise_kernelIZZZNS0_15binary_internal21div_trunc_kernel_cudaERNS_18TensorIteratorBaseEENKUlvE0_clEvENKUlvE2_clEvEUlN3c108BFloat16EE_St5arrayIPcLm2EELi4E23TrivialOffsetCalculatorILi1EjESE_NS0_6memory12LoadWithCastILi1EEENSF_13StoreWithCastILi1EEEEEviT_T0_T2_T3_T4_T5_)
        /*1b50*/ 	.word	0x00000000


	//----- nvinfo : EIATTR_MIN_STACK_SIZE
	.align		4
.L_1213:
        /*1b54*/ 	.byte	0x04, 0x12
        /*1b56*/ 	.short	(.L_1215 - .L_1214)
	.align		4
.L_1214:
        /*1b58*/ 	.word	index@(_ZN2at6native18elementwise_kernelILi128ELi4EZNS0_22gpu_kernel_impl_nocastIZZZNS0_15binary_internal21div_trunc_kernel_cudaERNS_18TensorIteratorBaseEENKUlvE0_clEvENKUlvE2_clEvEUlN3c108BFloat16EE_EEvS5_RKT_EUliE_EEviT1_)
        /*1b5c*/ 	.word	0x00000000


	//----- nvinfo : EIATTR_MIN_STACK_SIZE
	.align		4
.L_1215:
        /*1b60*/ 	.byte	0x04, 0x12
        /*1b62*/ 	.short	(.L_1217 - .L_1216)
	.align		4
.L_1216:
        /*1b64*/ 	.word	index@(_ZN2at6native27unrolled_elementwise_kernelIZZZNS0_15binary_internal21div_trunc_kernel_cudaERNS_18TensorIteratorBaseEENKUlvE0_clEvENKUlvE2_clEvEUlN3c108BFloat16EE_St5arrayIPcLm2EELi4E23TrivialOffsetCalculatorILi1EjESE_NS0_6memory15LoadWithoutCastENSF_16StoreWithoutCastEEEviT_T0_T2_T3_T4_T5_)
        /*1b68*/ 	.word	0x00000000


	//----- nvinfo : EIATTR_MIN_STACK_SIZE
	.align		4
.L_1217:
        /*1b6c*/ 	.byte	0x04, 0x12
        /*1b6e*/ 	.short	(.L_1219 - .L_1218)
	.align		4
.L_1218:
        /*1b70*/ 	.word	index@(_ZN2at6native29vectorized_elementwise_kernelILi2EZZZNS0_15binary_internal21div_trunc_kernel_cudaERNS_18TensorIteratorBaseEENKUlvE0_clEvENKUlvE2_clEvEUlN3c108BFloat16EE_St5arrayIPcLm2EEEEviT0_T1_)
        /*1b74*/ 	.word	0x00000000


	//----- nvinfo : EIATTR_MIN_STACK_SIZE
	.align		4
.L_1219:
        /*1b78*/ 	.byte	0x04, 0x12
        /*1b7a*/ 	.short	(.L_1221 - .L_1220)
	.align		4
.L_1220:
        /*1b7c*/ 	.word	index@(_ZN2at6native29vectorized_elementwise_kernelILi4EZZZNS0_15binary_internal21div_trunc_kernel_cudaERNS_18TensorIteratorBaseEENKUlvE0_clEvENKUlvE2_clEvEUlN3c108BFloat16EE_St5arrayIPcLm2EEEEviT0_T1_)
        /*1b80*/ 	.word	0x00000000


	//----- nvinfo : EIATTR_MIN_STACK_SIZE
	.align		4
.L_1221:
        /*1b84*/ 	.byte	0x04, 0x12
        /*1b86*/ 	.short	(.L_1223 - .L_1222)
	.align		4
.L_1222:
        /*1b88*/ 	.word	index@(_ZN2at6native29vectorized_elementwise_kernelILi8EZZZNS0_15binary_internal21div_trunc_kernel_cudaERNS_18TensorIteratorBaseEENKUlvE0_clEvENKUlvE2_clEvEUlN3c108BFloat16EE_St5arrayIPcLm2EEEEviT0_T1_)
        /*1b8c*/ 	.word	0x00000000


	//----- nvinfo : EIATTR_MIN_STACK_SIZE
	.align		4
.L_1223:
        /*1b90*/ 	.byte	0x04, 0x12
        /*1b92*/ 	.short	(.L_1225 - .L_1224)
	.align		4
.L_1224:
        /*1b94*/ 	.word	index@(_ZN2at6native18elementwise_kernelILi128ELi4EZNS0_15gpu_kernel_implIZZZNS0_15binary_internal21div_trunc_kernel_cudaERNS_18TensorIteratorBaseEENKUlvE0_clEvENKUlvE1_clEvEUlN3c104HalfEE_EEvS5_RKT_EUliE_EEviT1_)
        /*1b98*/ 	.word	0x00000000


	//----- nvinfo : EIATTR_MIN_STACK_SIZE
	.align		4
.L_1225:
        /*1b9c*/ 	.byte	0x04, 0x12
        /*1b9e*/ 	.short	(.L_1227 - .L_1226)
	.align		4
.L_1226:
        /*1ba0*/ 	.word	index@(_ZN2at6native27unrolled_elementwise_kernelIZZZNS0_15binary_internal21div_trunc_kernel_cudaERNS_18TensorIteratorBaseEENKUlvE0_clEvENKUlvE1_clEvEUlN3c104HalfEE_St5arrayIPcLm2EELi4E23TrivialOffsetCalculatorILi1EjESE_NS0_6memory12LoadWithCastILi1EEENSF_13StoreWithCastILi1EEEEEviT_T0_T2_T3_T4_T5_)
        /*1ba4*/ 	.word	0x00000000


	//----- nvinfo : EIATTR_MIN_STACK_SIZE
	.align		4
.L_1227:
        /*1ba8*/ 	.byte	0x04, 0x12
        /*1baa*/ 	.short	(.L_1229 - .L_1228)
	.align		4
.L_1228:
        /*1bac*/ 	.word	index@(_ZN2at6native18elementwise_kernelILi128ELi4EZNS0_22gpu_kernel_impl_nocastIZZZNS0_15binary_internal21div_trunc_kernel_cudaERNS_18TensorIteratorBaseEENKUlvE0_clEvENKUlvE1_clEvEUlN3c104HalfEE_EEvS5_RKT_EUliE_EEviT1_)
        /*1bb0*/ 	.word	0x00000000


	//----- nvinfo : EIATTR_MIN_STACK_SIZE
	.align		4
.L_1229:
        /*1bb4*/ 	.byte	0x04, 0x12
        /*1bb6*/ 	.short	(.L_1231 - .L_1230)
	.align		4
.L_1230:
        /*1bb8*/ 	.word	index@(_ZN2at6native27unrolled_elementwise_kernelIZZZNS0_15binary_internal21div_trunc_kernel_cudaERNS_18TensorIteratorBaseEENKUlvE0_clEvENKUlvE1_clEvEUlN3c104HalfEE_St5arrayIPcLm2EELi4E23TrivialOffsetCalculatorILi1EjESE_NS0_6memory15LoadWithoutCastENSF_16StoreWithoutCastEEEviT_T0_T2_T3_T4_T5_)
        /*1bbc*/ 	.word	0x00000000


	//----- nvinfo : EIATTR_MIN_STACK_SIZE
	.align		4
.L_1231:
        /*1bc0*/ 	.byte	0x04, 0x12
        /*1bc2*/ 	.short	(.L_1233 - .L_1232)
	.align		4
.L_1232:
        /*1bc4*/ 	.word	index@(_ZN2at6native29vectorized_elementwise_kernelILi2EZZZNS0_15binary_internal21div_trunc_kernel_cudaERNS_18TensorIteratorBaseEENKUlvE0_clEvENKUlvE1_clEvEUlN3c104HalfEE_St5arrayIPcLm2EEEEviT0_T1_)
        /*1bc8*/ 	.word	0x00000000


	//----- nvinfo : EIATTR_MIN_STACK_SIZE
	.align		4
.L_1233:
        /*1bcc*/ 	.byte	0x04, 0x12
        /*1bce*/ 	.short	(.L_1235 - .L_1234)
	.align		4
.L_1234:
        /*1bd0*/ 	.word	index@(_ZN2at6native29vectorized_elementwise_kernelILi4EZZZNS0_15binary_internal21div_trunc_kernel_cudaERNS_18TensorIteratorBaseEENKUlvE0_clEvENKUlvE1_clEvEUlN3c104HalfEE_St5arrayIPcLm2EEEEviT0_T1_)
        /*1bd4*/ 	.word	0x00000000


	//----- nvinfo : EIATTR_MIN_STACK_SIZE
	.align		4
.L_1235:
        /*1bd8*/ 	.byte	0x04, 0x12
        /*1bda*/ 	.short	(.L_1237 - .L_1236)
	.align		4
.L_1236:
        /*1bdc*/ 	.word	index@(_ZN2at6native29vectorized_elementwise_kernelILi8EZZZNS0_15binary_internal21div_trunc_kernel_cudaERNS_18TensorIteratorBaseEENKUlvE0_clEvENKUlvE1_clEvEUlN3c104HalfEE_St5arrayIPcLm2EEEEviT0_T1_)
        /*1be0*/ 	.word	0x00000000


	//----- nvinfo : EIATTR_MIN_STACK_SIZE
	.align		4
.L_1237:
        /*1be4*/ 	.byte	0x04, 0x12
        /*1be6*/ 	.short	(.L_1239 - .L_1238)
	.align		4
.L_1238:
        /*1be8*/ 	.word	index@(_ZN2at6native18elementwise_kernelILi128ELi4EZNS0_15gpu_kernel_implIZZZNS0_15binary_internal21div_trunc_kernel_cudaERNS_18TensorIteratorBaseEENKUlvE0_clEvENKUlvE0_clEvEUlfE_EEvS5_RKT_EUliE_EEviT1_)
        /*1bec*/ 	.word	0x00000000


	//----- nvinfo : EIATTR_MIN_STACK_SIZE
	.align		4
.L_1239:
        /*1bf0*/ 	.byte	0x04, 0x12
        /*1bf2*/ 	.short	(.L_1241 - .L_1240)
	.align		4
.L_1240:
        /*1bf4*/ 	.word	index@(_ZN2at6native27unrolled_elementwise_kernelIZZZNS0_15binary_internal21div_trunc_kernel_cudaERNS_18TensorIteratorBaseEENKUlvE0_clEvENKUlvE0_clEvEUlfE_St5arrayIPcLm2EELi4E23TrivialOffsetCalculatorILi1EjESC_NS0_6memory12LoadWithCastILi1EEENSD_13StoreWithCastILi1EEEEEviT_T0_T2_T3_T4_T5_)
        /*1bf8*/ 	.word	0x00000000


	//----- nvinfo : EIATTR_MIN_STACK_SIZE
	.align		4
.L_1241:
        /*1bfc*/ 	.byte	0x04, 0x12
        /*1bfe*/ 	.short	(.L_1243 - .L_1242)
	.align		4
.L_1242:
        /*1c00*/ 	.word	index@(_ZN2at6native18elementwise_kernelILi128ELi2EZNS0_22gpu_kernel_impl_nocastIZZZNS0_15binary_internal21div_trunc_kernel_cudaERNS_18TensorIteratorBaseEENKUlvE0_clEvENKUlvE0_clEvEUlfE_EEvS5_RKT_EUliE_EEviT1_)
        /*1c04*/ 	.word	0x00000000


	//----- nvinfo : EIATTR_MIN_STACK_SIZE
	.align		4
.L_1243:
        /*1c08*/ 	.byte	0x04, 0x12
        /*1c0a*/ 	.short	(.L_1245 - .L_1244)
	.align		4
.L_1244:
        /*1c0c*/ 	.word	index@(_ZN2at6native27unrolled_elementwise_kernelIZZZNS0_15binary_internal21div_trunc_kernel_cudaERNS_18TensorIteratorBaseEENKUlvE0_clEvENKUlvE0_clEvEUlfE_St5arrayIPcLm2EELi4E23TrivialOffsetCalculatorILi1EjESC_NS0_6memory15LoadWithoutCastENSD_16StoreWithoutCastEEEviT_T0_T2_T3_T4_T5_)
        /*1c10*/ 	.word	0x00000000


	//----- nvinfo : EIATTR_MIN_STACK_SIZE
	.align		4
.L_1245:
        /*1c14*/ 	.byte	0x04, 0x12
        /*1c16*/ 	.short	(.L_1247 - .L_1246)
	.align		4
.L_1246:
        /*1c18*/ 	.word	index@(_ZN2at6native29vectorized_elementwise_kernelILi2EZZZNS0_15binary_internal21div_trunc_kernel_cudaERNS_18TensorIteratorBaseEENKUlvE0_clEvENKUlvE0_clEvEUlfE_St5arrayIPcLm2EEEEviT0_T1_)
        /*1c1c*/ 	.word	0x00000000


	//----- nvinfo : EIATTR_MIN_STACK_SIZE
	.align		4
.L_1247:
        /*1c20*/ 	.byte	0x04, 0x12
        /*1c22*/ 	.short	(.L_1249 - .L_1248)
	.align		4
.L_1248:
        /*1c24*/ 	.word	index@(_ZN2at6native29vectorized_elementwise_kernelILi4EZZZNS0_15binary_internal21div_trunc_kernel_cudaERNS_18TensorIteratorBaseEENKUlvE0_clEvENKUlvE0_clEvEUlfE_St5arrayIPcLm2EEEEviT0_T1_)
        /*1c28*/ 	.word	0x00000000


	//----- nvinfo : EIATTR_MIN_STACK_SIZE
	.align		4
.L_1249:
        /*1c2c*/ 	.byte	0x04, 0x12
        /*1c2e*/ 	.short	(.L_1251 - .L_1250)
	.align		4
.L_1250:
        /*1c30*/ 	.word	index@(_ZN2at6native29vectorized_elementwise_kernelILi8EZZZNS0_15binary_internal21div_trunc_kernel_cudaERNS_18TensorIteratorBaseEENKUlvE0_clEvENKUlvE0_clEvEUlfE_St5arrayIPcLm2EEEEviT0_T1_)
        /*1c34*/ 	.word	0x00000000


	//----- nvinfo : EIATTR_MIN_STACK_SIZE
	.align		4
.L_1251:
        /*1c38*/ 	.byte	0x04, 0x12
        /*1c3a*/ 	.short	(.L_1253 - .L_1252)
	.align		4
.L_1252:
        /*1c3c*/ 	.word	index@(_ZN2at6native18elementwise_kernelILi128ELi4EZNS0_15gpu_kernel_implIZZZNS0_15binary_internal21div_trunc_kernel_cudaERNS_18TensorIteratorBaseEENKUlvE0_clEvENKUlvE_clEvEUldE_EEvS5_RKT_EUliE_EEviT1_)
        /*1c40*/ 	.word	0x00000000


	//----- nvinfo : EIATTR_MIN_STACK_SIZE
	.align		4
.L_1253:
        /*1c44*/ 	.byte	0x04, 0x12
        /*1c46*/ 	.short	(.L_1255 - .L_1254)
	.align		4
.L_1254:
        /*1c48*/ 	.word	index@(_ZN2at6native27unrolled_elementwise_kernelIZZZNS0_15binary_internal21div_trunc_kernel_cudaERNS_18TensorIteratorBaseEENKUlvE0_clEvENKUlvE_clEvEUldE_St5arrayIPcLm2EELi4E23TrivialOffsetCalculatorILi1EjESC_NS0_6memory12LoadWithCastILi1EEENSD_13StoreWithCastILi1EEEEEviT_T0_T2_T3_T4_T5_)
        /*1c4c*/ 	.word	0x00000000


	//----- nvinfo : EIATTR_MIN_STACK_SIZE
	.align		4
.L_1255:
        /*1c50*/ 	.byte	0x04, 0x12
        /*1c52*/ 	.short	(.L_1257 - .L_1256)
	.align		4
.L_1256:
        /*1c54*/ 	.word	index@(_ZN2at6native18elementwise_kernelILi128ELi2EZNS0_22gpu_kernel_impl_nocastIZZZNS0_15binary_internal21div_trunc_kernel_cudaERNS_18TensorIteratorBaseEENKUlvE0_clEvENKUlvE_clEvEUldE_EEvS5_RKT_EUliE_EEviT1_)
        /*1c58*/ 	.word	0x00000000


	//----- nvinfo : EIATTR_MIN_STACK_SIZE
	.align		4
.L_1257:
        /*1c5c*/ 	.byte	0x04, 0x12
        /*1c5e*/ 	.short	(.L_1259 - .L_1258)
	.align		4
.L_1258:
        /*1c60*/ 	.word	index@(_ZN2at6native27unrolled_elementwise_kernelIZZZNS0_15binary_internal21div_trunc_kernel_cudaERNS_18TensorIteratorBaseEENKUlvE0_clEvENKUlvE_clEvEUldE_St5arrayIPcLm2EELi4E23TrivialOffsetCalculatorILi1EjESC_NS0_6memory15LoadWithoutCastENSD_16StoreWithoutCastEEEviT_T0_T2_T3_T4_T5_)
        /*1c64*/ 	.word	0x00000000


	//----- nvinfo : EIATTR_MIN_STACK_SIZE
	.align		4
.L_1259:
        /*1c68*/ 	.byte	0x04, 0x12
        /*1c6a*/ 	.short	(.L_1261 - .L_1260)
	.align		4
.L_1260:
        /*1c6c*/ 	.word	index@(_ZN2at6native29vectorized_elementwise_kernelILi2EZZZNS0_15binary_internal21div_trunc_kernel_cudaERNS_18TensorIteratorBaseEENKUlvE0_clEvENKUlvE_clEvEUldE_St5arrayIPcLm2EEEEviT0_T1_)
        /*1c70*/ 	.word	0x00000000


	//----- nvinfo : EIATTR_MIN_STACK_SIZE
	.align		4
.L_1261:
        /*1c74*/ 	.byte	0x04, 0x12
        /*1c76*/ 	.short	(.L_1263 - .L_1262)
	.align		4
.L_1262:
        /*1c78*/ 	.word	index@(_ZN2at6native29vectorized_elementwise_kernelILi4EZZZNS0_15binary_internal21div_trunc_kernel_cudaERNS_18TensorIteratorBaseEENKUlvE0_clEvENKUlvE_clEvEUldE_St5arrayIPcLm2EEEEviT0_T1_)
        /*1c7c*/ 	.word	0x00000000


	//----- nvinfo : EIATTR_MIN_STACK_SIZE
	.align		4
.L_1263:
        /*1c80*/ 	.byte	0x04, 0x12
        /*1c82*/ 	.short	(.L_1265 - .L_1264)
	.align		4
.L_1264:
        /*1c84*/ 	.word	index@(_ZN2at6native29vectorized_elementwise_kernelILi8EZZZNS0_15binary_internal21div_trunc_kernel_cudaERNS_18TensorIteratorBaseEENKUlvE0_clEvENKUlvE_clEvEUldE_St5arrayIPcLm2EEEEviT0_T1_)
        /*1c88*/ 	.word	0x00000000


	//----- nvinfo : EIATTR_MIN_STACK_SIZE
	.align		4
.L_1265:
        /*1c8c*/ 	.byte	0x04, 0x12
        /*1c8e*/ 	.short	(.L_1267 - .L_1266)
	.align		4
.L_1266:
        /*1c90*/ 	.word	index@(_ZN2at6native18elementwise_kernelILi128ELi4EZNS0_15gpu_kernel_implINS0_13BinaryFunctorIsssZZZNS0_15binary_internal21div_trunc_kernel_cudaERNS_18TensorIteratorBaseEENKUlvE_clEvENKUlvE3_clEvEUlssE_EEEEvS6_RKT_EUliE_EEviT1_)
        /*1c94*/ 	.word	0x00000000


	//----- nvinfo : EIATTR_MIN_STACK_SIZE
	.align		4
.L_1267:
        /*1c98*/ 	.byte	0x04, 0x12
        /*1c9a*/ 	.short	(.L_1269 - .L_1268)
	.align		4
.L_1268:
        /*1c9c*/ 	.word	index@(_ZN2at6native27unrolled_elementwise_kernelINS0_13BinaryFunctorIsssZZZNS0_15binary_internal21div_trunc_kernel_cudaERNS_18TensorIteratorBaseEENKUlvE_clEvENKUlvE3_clEvEUlssE_EESt5arrayIPcLm3EELi4E23TrivialOffsetCalculatorILi2EjESD_ILi1EjENS0_6memory12LoadWithCastILi2EEENSG_13StoreWithCastILi1EEEEEviT_T0_T2_T3_T4_T5_)
        /*1ca0*/ 	.word	0x00000000


	//----- nvinfo : EIATTR_MIN_STACK_SIZE
	.align		4
.L_1269:
        /*1ca4*/ 	.byte	0x04, 0x12
        /*1ca6*/ 	.short	(.L_1271 - .L_1270)
	.align		4
.L_1270:
        /*1ca8*/ 	.word	index@(_ZN2at6native18elementwise_kernelILi128ELi4EZNS0_22gpu_kernel_impl_nocastINS0_13BinaryFunctorIsssZZZNS0_15binary_internal21div_trunc_kernel_cudaERNS_18TensorIteratorBaseEENKUlvE_clEvENKUlvE3_clEvEUlssE_EEEEvS6_RKT_EUliE_EEviT1_)
        /*1cac*/ 	.word	0x00000000


	//----- nvinfo : EIATTR_MIN_STACK_SIZE
	.align		4
.L_1271:
        /*1cb0*/ 	.byte	0x04, 0x12
        /*1cb2*/ 	.short	(.L_1273 - .L_1272)
	.align		4
.L_1272:
        /*1cb4*/ 	.word	index@(_ZN2at6native27unrolled_elementwise_kernelINS0_13BinaryFunctorIsssZZZNS0_15binary_internal21div_trunc_kernel_cudaERNS_18TensorIteratorBaseEENKUlvE_clEvENKUlvE3_clEvEUlssE_EESt5arrayIPcLm3EELi4E23TrivialOffsetCalculatorILi2EjESD_ILi1EjENS0_6memory15LoadWithoutCastENSG_16StoreWithoutCastEEEviT_T0_T2_T3_T4_T5_)
        /*1cb8*/ 	.word	0x00000000


	//----- nvinfo : EIATTR_MIN_STACK_SIZE
	.align		4
.L_1273:
        /*1cbc*/ 	.byte	0x04, 0x12
        /*1cbe*/ 	.short	(.L_1275 - .L_1274)
	.align		4
.L_1274:
        /*1cc0*/ 	.word	index@(_ZN2at6native29vectorized_elementwise_kernelILi2ENS0_13BinaryFunctorIsssZZZNS0_15binary_internal21div_trunc_kernel_cudaERNS_18TensorIteratorBaseEENKUlvE_clEvENKUlvE3_clEvEUlssE_EESt5arrayIPcLm3EEEEviT0_T1_)
        /*1cc4*/ 	.word	0x00000000


	//----- nvinfo : EIATTR_MIN_STACK_SIZE
	.align		4
.L_1275:
        /*1cc8*/ 	.byte	0x04, 0x12
        /*1cca*/ 	.short	(.L_1277 - .L_1276)
	.align		4
.L_1276:
        /*1ccc*/ 	.word	index@(_ZN2at6native29vectorized_elementwise_kernelILi4ENS0_13BinaryFunctorIsssZZZNS0_15binary_internal21div_trunc_kernel_cudaERNS_18TensorIteratorBaseEENKUlvE_clEvENKUlvE3_clEvEUlssE_EESt5arrayIPcLm3EEEEviT0_T1_)
        /*1cd0*/ 	.word	0x00000000


	//----- nvinfo : EIATTR_MIN_STACK_SIZE
	.align		4
.L_1277:
        /*1cd4*/ 	.byte	0x04, 0x12
        /*1cd6*/ 	.short	(.L_1279 - .L_1278)
	.align		4
.L_1278:
        /*1cd8*/ 	.word	index@(_ZN2at6native29vectorized_elementwise_kernelILi8ENS0_13BinaryFunctorIsssZZZNS0_15binary_internal21div_trunc_kernel_cudaERNS_18TensorIteratorBaseEENKUlvE_clEvENKUlvE3_clEvEUlssE_EESt5arrayIPcLm3EEEEviT0_T1_)
        /*1cdc*/ 	.word	0x00000000


	//----- nvinfo : EIATTR_MIN_STACK_SIZE
	.align		4
.L_1279:
        /*1ce0*/ 	.byte	0x04, 0x12
        /*1ce2*/ 	.short	(.L_1281 - .L_1280)
	.align		4
.L_1280:
        /*1ce4*/ 	.word	index@(_ZN2at6native18elementwise_kernelILi128ELi4EZNS0_15gpu_kernel_implINS0_13BUnaryFunctorIsssZZZNS0_15binary_internal21div_trunc_kernel_cudaERNS_18TensorIteratorBaseEENKUlvE_clEvENKUlvE3_clEvEUlssE_EEEEvS6_RKT_EUliE_EEviT1_)
        /*1ce8*/ 	.word	0x00000000


	//----- nvinfo : EIATTR_MIN_STACK_SIZE
	.align		4
.L_1281:
        /*1cec*/ 	.byte	0x04, 0x12
        /*1cee*/ 	.short	(.L_1283 - .L_1282)
	.align		4
.L_1282:
        /*1cf0*/ 	.word	index@(_ZN2at6native27unrolled_elementwise_kernelINS0_13BUnaryFunctorIsssZZZNS0_15binary_internal21div_trunc_kernel_cudaERNS_18TensorIteratorBaseEENKUlvE_clEvENKUlvE3_clEvEUlssE_EESt5arrayIPcLm2EELi4E23TrivialOffsetCalculatorILi1EjESE_NS0_6memory12LoadWithCastILi1EEENSF_13StoreWithCastILi1EEEEEviT_T0_T2_T3_T4_T5_)
        /*1cf4*/ 	.word	0x00000000


	//----- nvinfo : EIATTR_MIN_STACK_SIZE
	.align		4
.L_1283:
        /*1cf8*/ 	.byte	0x04, 0x12
        /*1cfa*/ 	.short	(.L_1285 - .L_1284)
	.align		4
.L_1284:
        /*1cfc*/ 	.word	index@(_ZN2at6native18elementwise_kernelILi128ELi4EZNS0_22gpu_kernel_impl_nocastINS0_13BUnaryFunctorIsssZZZNS0_15binary_internal21div_trunc_kernel_cudaERNS_18TensorIteratorBaseEENKUlvE_clEvENKUlvE3_clEvEUlssE_EEEEvS6_RKT_EUliE_EEviT1_)
        /*1d00*/ 	.word	0x00000000


	//----- nvinfo : EIATTR_MIN_STACK_SIZE
	.align		4
.L_1285:
        /*1d04*/ 	.byte	0x04, 0x12
        /*1d06*/ 	.short	(.L_1287 - .L_1286)
	.align		4
.L_1286:
        /*1d08*/ 	.word	index@(_ZN2at6native27unrolled_elementwise_kernelINS0_13BUnaryFunctorIsssZZZNS0_15binary_internal21div_trunc_kernel_cudaERNS_18TensorIteratorBaseEENKUlvE_clEvENKUlvE3_clEvEUlssE_EESt5arrayIPcLm2EELi4E23TrivialOffsetCalculatorILi1EjESE_NS0_6memory15LoadWithoutCastENSF_16StoreWithoutCastEEEviT_T0_T2_T3_T4_T5_)
        /*1d0c*/ 	.word	0x00000000


	//----- nvinfo : EIATTR_MIN_STACK_SIZE
	.align		4
.L_1287:
        /*1d10*/ 	.byte	0x04, 0x12
        /*1d12*/ 	.short	(.L_1289 - .L_1288)
	.align		4
.L_1288:
        /*1d14*/ 	.word	index@(_ZN2at6native29vectorized_elementwise_kernelILi2ENS0_13BUnaryFunctorIsssZZZNS0_15binary_internal21div_trunc_kernel_cudaERNS_18TensorIteratorBaseEENKUlvE_clEvENKUlvE3_clEvEUlssE_EESt5arrayIPcLm2EEEEviT0_T1_)
        /*1d18*/ 	.word	0x00000000


	//----- nvinfo : EIATTR_MIN_STACK_SIZE
	.align		4
.L_1289:
        /*1d1c*/ 	.byte	0x04, 0x12
        /*1d1e*/ 	.short	(.L_1291 - .L_1290)
	.align		4
.L_1290:
        /*1d20*/ 	.word	index@(_ZN2at6native29vectorized_elementwise_kernelILi4ENS0_13BUnaryFunctorIsssZZZNS0_15binary_internal21div_trunc_kernel_cudaERNS_18TensorIteratorBaseEENKUlvE_clEvENKUlvE3_clEvEUlssE_EESt5arrayIPcLm2EEEEviT0_T1_)
        /*1d24*/ 	.word	0x00000000


	//----- nvinfo : EIATTR_MIN_STACK_SIZE
	.align		4
.L_1291:
        /*1d28*/ 	.byte	0x04, 0x12
        /*1d2a*/ 	.short	(.L_1293 - .L_1292)
	.align		4
.L_1292:
        /*1d2c*/ 	.word	index@(_ZN2at6native29vectorized_elementwise_kernelILi8ENS0_13BUnaryFunctorIsssZZZNS0_15binary_internal21div_trunc_kernel_cudaERNS_18TensorIteratorBaseEENKUlvE_clEvENKUlvE3_clEvEUlssE_EESt5arrayIPcLm2EEEEviT0_T1_)
        /*1d30*/ 	.word	0x00000000


	//----- nvinfo : EIATTR_MIN_STACK_SIZE
	.align		4
.L_1293:
        /*1d34*/ 	.byte	0x04, 0x12
        /*1d36*/ 	.short	(.L_1295 - .L_1294)
	.align		4
.L_1294:
        /*1d38*/ 	.word	index@(_ZN2at6native18elementwise_kernelILi128ELi4EZNS0_15gpu_kernel_implINS0_13AUnaryFunctorIsssZZZNS0_15binary_internal21div_trunc_kernel_cudaERNS_18TensorIteratorBaseEENKUlvE_clEvENKUlvE3_clEvEUlssE_EEEEvS6_RKT_EUliE_EEviT1_)
        /*1d3c*/ 	.word	0x00000000


	//----- nvinfo : EIATTR_MIN_STACK_SIZE
	.align		4
.L_1295:
        /*1d40*/ 	.byte	0x04, 0x12
        /*1d42*/ 	.short	(.L_1297 - .L_1296)
	.align		4
.L_1296:
        /*1d44*/ 	.word	index@(_ZN2at6native27unrolled_elementwise_kernelINS0_13AUnaryFunctorIsssZZZNS0_15binary_internal21div_trunc_kernel_cudaERNS_18TensorIteratorBaseEENKUlvE_clEvENKUlvE3_clEvEUlssE_EESt5arrayIPcLm2EELi4E23TrivialOffsetCalculatorILi1EjESE_NS0_6memory12LoadWithCastILi1EEENSF_13StoreWithCastILi1EEEEEviT_T0_T2_T3_T4_T5_)
        /*1d48*/ 	.word	0x00000000


	//----- nvinfo : EIATTR_MIN_STACK_SIZE
	.align		4
.L_1297:
        /*1d4c*/ 	.byte	0x04, 0x12
        /*1d4e*/ 	.short	(.L_1299 - .L_1298)
	.align		4
.L_1298:
        /*1d50*/ 	.word	index@(_ZN2at6native18elementwise_kernelILi128ELi4EZNS0_22gpu_kernel_impl_nocastINS0_13AUnaryFunctorIsssZZZNS0_15binary_internal21div_trunc_kernel_cudaERNS_18TensorIteratorBaseEENKUlvE_clEvENKUlvE3_clEvEUlssE_EEEEvS6_RKT_EUliE_EEviT1_)
        /*1d54*/ 	.word	0x00000000


	//----- nvinfo : EIATTR_MIN_STACK_SIZE
	.align		4
.L_1299:
        /*1d58*/ 	.byte	0x04, 0x12
        /*1d5a*/ 	.short	(.L_1301 - .L_1300)
	.align		4
.L_1300:
        /*1d5c*/ 	.word	index@(_ZN2at6native27unrolled_elementwise_kernelINS0_13AUnaryFunctorIsssZZZNS0_15binary_internal21div_trunc_kernel_cudaERNS_18TensorIteratorBaseEENKUlvE_clEvENKUlvE3_clEvEUlssE_EESt5arrayIPcLm2EELi4E23TrivialOffsetCalculatorILi1EjESE_NS0_6memory15LoadWithoutCastENSF_16StoreWithoutCastEEEviT_T0_T2_T3_T4_T5_)
        /*1d60*/ 	.word	0x00000000


	//----- nvinfo : EIATTR_MIN_STACK_SIZE
	.align		4
.L_1301:
        /*1d64*/ 	.byte	0x04, 0x12
        /*1d66*/ 	.short	(.L_1303 - .L_1302)
	.align		4
.L_1302:
        /*1d68*/ 	.word	index@(_ZN2at6native29vectorized_elementwise_kernelILi2ENS0_13AUnaryFunctorIsssZZZNS0_15binary_internal21div_trunc_kernel_cudaERNS_18TensorIteratorBaseEENKUlvE_clEvENKUlvE3_clEvEUlssE_EESt5arrayIPcLm2EEEEviT0_T1_)
        /*1d6c*/ 	.word	0x00000000


	//----- nvinfo : EIATTR_MIN_STACK_SIZE
	.align		4
.L_1303:
        /*1d70*/ 	.byte	0x04, 0x12
        /*1d72*/ 	.short	(.L_1305 - .L_1304)
	.align		4
.L_1304:
        /*1d74*/ 	.word	index@(_ZN2at6native29vectorized_elementwise_kernelILi4ENS0_13AUnaryFunctorIsssZZZNS0_15binary_internal21div_trunc_kernel_cudaERNS_18TensorIteratorBaseEENKUlvE_clEvENKUlvE3_clEvEUlssE_EESt5arrayIPcLm2EEEEviT0_T1_)
        /*1d78*/ 	.word	0x00000000


	//----- nvinfo : EIATTR_MIN_STACK_SIZE
	.align		4
.L_1305:
        /*1d7c*/ 	.byte	0x04, 0x12
        /*1d7e*/ 	.short	(.L_1307 - .L_1306)
	.align		4
.L_1306:
        /*1d80*/ 	.word	index@(_ZN2at6native29vectorized_elementwise_kernelILi8ENS0_13AUnaryFunctorIsssZZZNS0_15binary_internal21div_trunc_kernel_cudaERNS_18TensorIteratorBaseEENKUlvE_clEvENKUlvE3_clEvEUlssE_EESt5arrayIPcLm2EEEEviT0_T1_)
        /*1d84*/ 	.word	0x00000000


	//----- nvinfo : EIATTR_MIN_STACK_SIZE
	.align		4
.L_1307:
        /*1d88*/ 	.byte	0x04, 0x12
        /*1d8a*/ 	.short	(.L_1309 - .L_1308)
	.align		4
.L_1308:
        /*1d8c*/ 	.word	index@(_ZN2at6native18elementwise_kernelILi128ELi4EZNS0_15gpu_kernel_implINS0_13BinaryFunctorIlllZZZNS0_15binary_internal21div_trunc_kernel_cudaERNS_18TensorIteratorBaseEENKUlvE_clEvENKUlvE2_clEvEUlllE_EEEEvS6_RKT_EUliE_EEviT1_)
        /*1d90*/ 	.word	0x00000000


	//----- nvinfo : EIATTR_MIN_STACK_SIZE
	.align		4
.L_1309:
        /*1d94*/ 	.byte	0x04, 0x12
        /*1d96*/ 	.short	(.L_1311 - .L_1310)
	.align		4
.L_1310:
        /*1d98*/ 	.word	index@(_ZN2at6native27unrolled_elementwise_kernelINS0_13BinaryFunctorIlllZZZNS0_15binary_internal21div_trunc_kernel_cudaERNS_18TensorIteratorBaseEENKUlvE_clEvENKUlvE2_clEvEUlllE_EESt5arrayIPcLm3EELi4E23TrivialOffsetCalculatorILi2EjESD_ILi1EjENS0_6memory12LoadWithCastILi2EEENSG_13StoreWithCastILi1EEEEEviT_T0_T2_T3_T4_T5_)
        /*1d9c*/ 	.word	0x00000000


	//----- nvinfo : EIATTR_MIN_STACK_SIZE
	.align		4
.L_1311:
        /*1da0*/ 	.byte	0x04, 0x12
        /*1da2*/ 	.short	(.L_1313 - .L_1312)
	.align		4
.L_1312:
        /*1da4*/ 	.word	index@(_ZN2at6native18elementwise_kernelILi128ELi2EZNS0_22gpu_kernel_impl_nocastINS0_13BinaryFunctorIlllZZZNS0_15binary_internal21div_trunc_kernel_cudaERNS_18TensorIteratorBaseEENKUlvE_clEvENKUlvE2_clEvEUlllE_EEEEvS6_RKT_EUliE_EEviT1_)
        /*1da8*/ 	.word	0x00000000


	//----- nvinfo : EIATTR_MIN_STACK_SIZE
	.align		4
.L_1313:
        /*1dac*/ 	.byte	0x04, 0x12
        /*1dae*/ 	.short	(.L_1315 - .L_1314)
	.align		4
.L_1314:
        /*1db0*/ 	.word	index@(_ZN2at6native27unrolled_elementwise_kernelINS0_13BinaryFunctorIlllZZZNS0_15binary_internal21div_trunc_kernel_cudaERNS_18TensorIteratorBaseEENKUlvE_clEvENKUlvE2_clEvEUlllE_EESt5arrayIPcLm3EELi4E23TrivialOffsetCalculatorILi2EjESD_ILi1EjENS0_6memory15LoadWithoutCastENSG_16StoreWithoutCastEEEviT_T0_T2_T3_T4_T5_)
        /*1db4*/ 	.word	0x00000000


	//----- nvinfo : EIATTR_MIN_STACK_SIZE
	.align		4
.L_1315:
        /*1db8*/ 	.byte	0x04, 0x12
        /*1dba*/ 	.short	(.L_1317 - .L_1316)
	.align		4
.L_1316:
        /*1dbc*/ 	.word	index@(_ZN2at6native29vectorized_elementwise_kernelILi2ENS0_13BinaryFunctorIlllZZZNS0_15binary_internal21div_trunc_kernel_cudaERNS_18TensorIteratorBaseEENKUlvE_clEvENKUlvE2_clEvEUlllE_EESt5arrayIPcLm3EEEEviT0_T1_)
        /*1dc0*/ 	.word	0x00000000


	//----- nvinfo : EIATTR_MIN_STACK_SIZE
	.align		4
.L_1317:
        /*1dc4*/ 	.byte	0x04, 0x12
        /*1dc6*/ 	.short	(.L_1319 - .L_1318)
	.align		4
.L_1318:
        /*1dc8*/ 	.word	index@(_ZN2at6native29vectorized_elementwise_kernelILi4ENS0_13BinaryFunctorIlllZZZNS0_15binary_internal21div_trunc_kernel_cudaERNS_18TensorIteratorBaseEENKUlvE_clEvENKUlvE2_clEvEUlllE_EESt5arrayIPcLm3EEEEviT0_T1_)
        /*1dcc*/ 	.word	0x00000000


	//----- nvinfo : EIATTR_MIN_STACK_SIZE
	.align		4
.L_1319:
        /*1dd0*/ 	.byte	0x04, 0x12
        /*1dd2*/ 	.short	(.L_1321 - .L_1320)
	.align		4
.L_1320:
        /*1dd4*/ 	.word	index@(_ZN2at6native29vectorized_elementwise_kernelILi8ENS0_13BinaryFunctorIlllZZZNS0_15binary_internal21div_trunc_kernel_cudaERNS_18TensorIteratorBaseEENKUlvE_clEvENKUlvE2_clEvEUlllE_EESt5arrayIPcLm3EEEEviT0_T1_)
        /*1dd8*/ 	.word	0x00000000


	//----- nvinfo : EIATTR_MIN_STACK_SIZE
	.align		4
.L_1321:
        /*1ddc*/ 	.byte	0x04, 0x12
        /*1dde*/ 	.short	(.L_1323 - .L_1322)
	.align		4
.L_1322:
        /*1de0*/ 	.word	index@(_ZN2at6native18elementwise_kernelILi128ELi4EZNS0_15gpu_kernel_implINS0_13BUnaryFunctorIlllZZZNS0_15binary_internal21div_trunc_kernel_cudaERNS_18TensorIteratorBaseEENKUlvE_clEvENKUlvE2_clEvEUlllE_EEEEvS6_RKT_EUliE_EEviT1_)
        /*1de4*/ 	.word	0x00000000


	//----- nvinfo : EIATTR_MIN_STACK_SIZE
	.align		4
.L_1323:
        /*1de8*/ 	.byte	0x04, 0x12
        /*1dea*/ 	.short	(.L_1325 - .L_1324)
	.align		4
.L_1324:
        /*1dec*/ 	.word	index@(_ZN2at6native27unrolled_elementwise_kernelINS0_13BUnaryFunctorIlllZZZNS0_15binary_internal21div_trunc_kernel_cudaERNS_18TensorIteratorBaseEENKUlvE_clEvENKUlvE2_clEvEUlllE_EESt5arrayIPcLm2EELi4E23TrivialOffsetCalculatorILi1EjESE_NS0_6memory12LoadWithCastILi1EEENSF_13StoreWithCastILi1EEEEEviT_T0_T2_T3_T4_T5_)
        /*1df0*/ 	.word	0x00000000


	//----- nvinfo : EIATTR_MIN_STACK_SIZE
	.align		4
.L_1325:
        /*1df4*/ 	.byte	0x04, 0x12
        /*1df6*/ 	.short	(.L_1327 - .L_1326)
	.align		4
.L_1326:
        /*1df8*/ 	.word	index@(_ZN2at6native18elementwise_kernelILi128ELi2EZNS0_22gpu_kernel_impl_nocastINS0_13BUnaryFunctorIlllZZZNS0_15binary_internal21div_trunc_kernel_cudaERNS_18TensorIteratorBaseEENKUlvE_clEvENKUlvE2_clEvEUlllE_EEEEvS6_RKT_EUliE_EEviT1_)
        /*1dfc*/ 	.word	0x00000000


	//----- nvinfo : EIATTR_MIN_STACK_SIZE
	.align		4
.L_1327:
        /*1e00*/ 	.byte	0x04, 0x12
        /*1e02*/ 	.short	(.L_1329 - .L_1328)
	.align		4
.L_1328:
        /*1e04*/ 	.word	index@(_ZN2at6native27unrolled_elementwise_kernelINS0_13BUnaryFunctorIlllZZZNS0_15binary_internal21div_trunc_kernel_cudaERNS_18TensorIteratorBaseEENKUlvE_clEvENKUlvE2_clEvEUlllE_EESt5arrayIPcLm2EELi4E23TrivialOffsetCalculatorILi1EjESE_NS0_6memory15LoadWithoutCastENSF_16StoreWithoutCastEEEviT_T0_T2_T3_T4_T5_)
        /*1e08*/ 	.word	0x00000000


	//----- nvinfo : EIATTR_MIN_STACK_SIZE
	.align		4
.L_1329:
        /*1e0c*/ 	.byte	0x04, 0x12
        /*1e0e*/ 	.short	(.L_1331 - .L_1330)
	.align		4
.L_1330:
        /*1e10*/ 	.word	index@(_ZN2at6native29vectorized_elementwise_kernelILi2ENS0_13BUnaryFunctorIlllZZZNS0_15binary_internal21div_trunc_kernel_cudaERNS_18TensorIteratorBaseEENKUlvE_clEvENKUlvE2_clEvEUlllE_EESt5arrayIPcLm2EEEEviT0_T1_)
        /*1e14*/ 	.word	0x00000000


	//----- nvinfo : EIATTR_MIN_STACK_SIZE
	.align		4
.L_1331:
        /*1e18*/ 	.byte	0x04, 0x12
        /*1e1a*/ 	.short	(.L_1333 - .L_1332)
	.align		4
.L_1332:
        /*1e1c*/ 	.word	index@(_ZN2at6native29vectorized_elementwise_kernelILi4ENS0_13BUnaryFunctorIlllZZZNS0_15binary_internal21div_trunc_kernel_cudaERNS_18TensorIteratorBaseEENKUlvE_clEvENKUlvE2_clEvEUlllE_EESt5arrayIPcLm2EEEEviT0_T1_)
        /*1e20*/ 	.word	0x00000000


	//----- nvinfo : EIATTR_MIN_STACK_SIZE
	.align		4
.L_1333:
        /*1e24*/ 	.byte	0x04, 0x12
        /*1e26*/ 	.short	(.L_1335 - .L_1334)
	.align		4
.L_1334:
        /*1e28*/ 	.word	index@(_ZN2at6native29vectorized_elementwise_kernelILi8ENS0_13BUnaryFunctorIlllZZZNS0_15binary_internal21div_trunc_kernel_cudaERNS_18TensorIteratorBaseEENKUlvE_clEvENKUlvE2_clEvEUlllE_EESt5arrayIPcLm2EEEEviT0_T1_)
        /*1e2c*/ 	.word	0x00000000


	//----- nvinfo : EIATTR_MIN_STACK_SIZE
	.align		4
.L_1335:
        /*1e30*/ 	.byte	0x04, 0x12
        /*1e32*/ 	.short	(.L_1337 - .L_1336)
	.align		4
.L_1336:
        /*1e34*/ 	.word	index@(_ZN2at6native18elementwise_kernelILi128ELi4EZNS0_15gpu_kernel_implINS0_13AUnaryFunctorIlllZZZNS0_15binary_internal21div_trunc_kernel_cudaERNS_18TensorIteratorBaseEENKUlvE_clEvENKUlvE2_clEvEUlllE_EEEEvS6_RKT_EUliE_EEviT1_)
        /*1e38*/ 	.word	0x00000000


	//----- nvinfo : EIATTR_MIN_STACK_SIZE
	.align		4
.L_1337:
        /*1e3c*/ 	.byte	0x04, 0x12
        /*1e3e*/ 	.short	(.L_1339 - .L_1338)
	.align		4
.L_1338:
        /*1e40*/ 	.word	index@(_ZN2at6native27unrolled_elementwise_kernelINS0_13AUnaryFunctorIlllZZZNS0_15binary_internal21div_trunc_kernel_cudaERNS_18TensorIteratorBaseEENKUlvE_clEvENKUlvE2_clEvEUlllE_EESt5arrayIPcLm2EELi4E23TrivialOffsetCalculatorILi1EjESE_NS0_6memory12LoadWithCastILi1EEENSF_13StoreWithCastILi1EEEEEviT_T0_T2_T3_T4_T5_)
        /*1e44*/ 	.word	0x00000000


	//----- nvinfo : EIATTR_MIN_STACK_SIZE
	.align		4
.L_1339:
        /*1e48*/ 	.byte	0x04, 0x12
        /*1e4a*/ 	.short	(.L_1341 - .L_1340)
	.align		4
.L_1340:
        /*1e4c*/ 	.word	index@(_ZN2at6native18elementwise_kernelILi128ELi2EZNS0_22gpu_kernel_impl_nocastINS0_13AUnaryFunctorIlllZZZNS0_15binary_internal21div_trunc_kernel_cudaERNS_18TensorIteratorBaseEENKUlvE_clEvENKUlvE2_clEvEUlllE_EEEEvS6_RKT_EUliE_EEviT1_)
        /*1e50*/ 	.word	0x00000000


	//----- nvinfo : EIATTR_MIN_STACK_SIZE
	.align		4
.L_1341:
        /*1e54*/ 	.byte	0x04, 0x12
        /*1e56*/ 	.short	(.L_1343 - .L_1342)
	.align		4
.L_1342:
        /*1e58*/ 	.word	index@(_ZN2at6native27unrolled_elementwise_kernelINS0_13AUnaryFunctorIlllZZZNS0_15binary_internal21div_trunc_kernel_cudaERNS_18TensorIteratorBaseEENKUlvE_clEvENKUlvE2_clEvEUlllE_EESt5arrayIPcLm2EELi4E23TrivialOffsetCalculatorILi1EjESE_NS0_6memory15LoadWithoutCastENSF_16StoreWithoutCastEEEviT_T0_T2_T3_T4_T5_)
        /*1e5c*/ 	.word	0x00000000


	//----- nvinfo : EIATTR_MIN_STACK_SIZE
	.align		4
.L_1343:
        /*1e60*/ 	.byte	0x04, 0x12
        /*1e62*/ 	.short	(.L_1345 - .L_1344)
	.align		4
.L_1344:
        /*1e64*/ 	.word	index@(_ZN2at6native29vectorized_elementwise_kernelILi2ENS0_13AUnaryFunctorIlllZZZNS0_15binary_internal21div_trunc_kernel_cudaERNS_18TensorIteratorBaseEENKUlvE_clEvENKUlvE2_clEvEUlllE_EESt5arrayIPcLm2EEEEviT0_T1_)
        /*1e68*/ 	.word	0x00000000


	//----- nvinfo : EIATTR_MIN_STACK_SIZE
	.align		4
.L_1345:
        /*1e6c*/ 	.byte	0x04, 0x12
        /*1e6e*/ 	.short	(.L_1347 - .L_1346)
	.align		4
.L_1346:
        /*1e70*/ 	.word	index@(_ZN2at6native29vectorized_elementwise_kernelILi4ENS0_13AUnaryFunctorIlllZZZNS0_15binary_internal21div_trunc_kernel_cudaERNS_18TensorIteratorBaseEENKUlvE_clEvENKUlvE2_clEvEUlllE_EESt5arrayIPcLm2EEEEviT0_T1_)
        /*1e74*/ 	.word	0x00000000


	//----- nvinfo : EIATTR_MIN_STACK_SIZE
	.align		4
.L_1347:
        /*1e78*/ 	.byte	0x04, 0x12
        /*1e7a*/ 	.short	(.L_1349 - .L_1348)
	.align		4
.L_1348:
        /*1e7c*/ 	.word	index@(_ZN2at6native29vectorized_elementwise_kernelILi8ENS0_13AUnaryFunctorIlllZZZNS0_15binary_internal21div_trunc_kernel_cudaERNS_18TensorIteratorBaseEENKUlvE_clEvENKUlvE2_clEvEUlllE_EESt5arrayIPcLm2EEEEviT0_T1_)
        /*1e80*/ 	.word	0x00000000


	//----- nvinfo : EIATTR_MIN_STACK_SIZE
	.align		4
.L_1349:
        /*1e84*/ 	.byte	0x04, 0x12
        /*1e86*/ 	.short	(.L_1351 - .L_1350)
	.align		4
.L_1350:
        /*1e88*/ 	.word	index@(_ZN2at6native18elementwise_kernelILi128ELi4EZNS0_15gpu_kernel_implINS0_13BinaryFunctorIiiiZZZNS0_15binary_internal21div_trunc_kernel_cudaERNS_18TensorIteratorBaseEENKUlvE_clEvENKUlvE1_clEvEUliiE_EEEEvS6_RKT_EUliE_EEviT1_)
        /*1e8c*/ 	.word	0x00000000


	//----- nvinfo : EIATTR_MIN_STACK_SIZE
	.align		4
.L_1351:
        /*1e90*/ 	.byte	0x04, 0x12
        /*1e92*/ 	.short	(.L_1353 - .L_1352)
	.align		4
.L_1352:
        /*1e94*/ 	.word	index@(_ZN2at6native27unrolled_elementwise_kernelINS0_13BinaryFunctorIiiiZZZNS0_15binary_internal21div_trunc_kernel_cudaERNS_18TensorIteratorBaseEENKUlvE_clEvENKUlvE1_clEvEUliiE_EESt5arrayIPcLm3EELi4E23TrivialOffsetCalculatorILi2EjESD_ILi1EjENS0_6memory12LoadWithCastILi2EEENSG_13StoreWithCastILi1EEEEEviT_T0_T2_T3_T4_T5_)
        /*1e98*/ 	.word	0x00000000


	//----- nvinfo : EIATTR_MIN_STACK_SIZE
	.align		4
.L_1353:
        /*1e9c*/ 	.byte	0x04, 0x12
        /*1e9e*/ 	.short	(.L_1355 - .L_1354)
	.align		4
.L_1354:
        /*1ea0*/ 	.word	index@(_ZN2at6native18elementwise_kernelILi128ELi2EZNS0_22gpu_kernel_impl_nocastINS0_13BinaryFunctorIiiiZZZNS0_15binary_internal21div_trunc_kernel_cudaERNS_18TensorIteratorBaseEENKUlvE_clEvENKUlvE1_clEvEUliiE_EEEEvS6_RKT_EUliE_EEviT1_)
        /*1ea4*/ 	.word	0x00000000


	//----- nvinfo : EIATTR_MIN_STACK_SIZE
	.align		4
.L_1355:
        /*1ea8*/ 	.byte	0x04, 0x12
        /*1eaa*/ 	.short	(.L_1357 - .L_1356)
	.align		4
.L_1356:
        /*1eac*/ 	.word	index@(_ZN2at6native27unrolled_elementwise_kernelINS0_13BinaryFunctorIiiiZZZNS0_15binary_internal21div_trunc_kernel_cudaERNS_18TensorIteratorBaseEENKUlvE_clEvENKUlvE1_clEvEUliiE_EESt5arrayIPcLm3EELi4E23TrivialOffsetCalculatorILi2EjESD_ILi1EjENS0_6memory15LoadWithoutCastENSG_16StoreWithoutCastEEEviT_T0_T2_T3_T4_T5_)
        /*1eb0*/ 	.word	0x00000000


	//----- nvinfo : EIATTR_MIN_STACK_SIZE
	.align		4
.L_1357:
        /*1eb4*/ 	.byte	0x04, 0x12
        /*1eb6*/ 	.short	(.L_1359 - .L_1358)
	.align		4
.L_1358:
        /*1eb8*/ 	.word	index@(_ZN2at6native29vectorized_elementwise_kernelILi2ENS0_13BinaryFunctorIiiiZZZNS0_15binary_internal21div_trunc_kernel_cudaERNS_18TensorIteratorBaseEENKUlvE_clEvENKUlvE1_clEvEUliiE_EESt5arrayIPcLm3EEEEviT0_T1_)
        /*1ebc*/ 	.word	0x00000000


	//----- nvinfo : EIATTR_MIN_STACK_SIZE
	.align		4
.L_1359:
        /*1ec0*/ 	.byte	0x04, 0x12
        /*1ec2*/ 	.short	(.L_1361 - .L_1360)
	.align		4
.L_1360:
        /*1ec4*/ 	.word	index@(_ZN2at6native29vectorized_elementwise_kernelILi4ENS0_13BinaryFunctorIiiiZZZNS0_15binary_internal21div_trunc_kernel_cudaERNS_18TensorIteratorBaseEENKUlvE_clEvENKUlvE1_clEvEUliiE_EESt5arrayIPcLm3EEEEviT0_T1_)
        /*1ec8*/ 	.word	0x00000000


	//----- nvinfo : EIATTR_MIN_STACK_SIZE
	.align		4
.L_1361:
        /*1ecc*/ 	.byte	0x04, 0x12
        /*1ece*/ 	.short	(.L_1363 - .L_1362)
	.align		4
.L_1362:
        /*1ed0*/ 	.word	index@(_ZN2at6native29vectorized_elementwise_kernelILi8ENS0_13BinaryFunctorIiiiZZZNS0_15binary_internal21div_trunc_kernel_cudaERNS_18TensorIteratorBaseEENKUlvE_clEvENKUlvE1_clEvEUliiE_EESt5arrayIPcLm3EEEEviT0_T1_)
        /*1ed4*/ 	.word	0x00000000


	//----- nvinfo : EIATTR_MIN_STACK_SIZE
	.align		4
.L_1363:
        /*1ed8*/ 	.byte	0x04, 0x12
        /*1eda*/ 	.short	(.L_1365 - .L_1364)
	.align		4
.L_1364:
        /*1edc*/ 	.word	index@(_ZN2at6native18elementwise_kernelILi128ELi4EZNS0_15gpu_kernel_implINS0_13BUnaryFunctorIiiiZZZNS0_15binary_internal21div_trunc_kernel_cudaERNS_18TensorIteratorBaseEENKUlvE_clEvENKUlvE1_clEvEUliiE_EEEEvS6_RKT_EUliE_EEviT1_)
        /*1ee0*/ 	.word	0x00000000


	//----- nvinfo : EIATTR_MIN_STACK_SIZE
	.align		4
.L_1365:
        /*1ee4*/ 	.byte	0x04, 0x12
        /*1ee6*/ 	.short	(.L_1367 - .L_1366)
	.align		4
.L_1366:
        /*1ee8*/ 	.word	index@(_ZN2at6native27unrolled_elementwise_kernelINS0_13BUnaryFunctorIiiiZZZNS0_15binary_internal21div_trunc_kernel_cudaERNS_18TensorIteratorBaseEENKUlvE_clEvENKUlvE1_clEvEUliiE_EESt5arrayIPcLm2EELi4E23TrivialOffsetCalculatorILi1EjESE_NS0_6memory12LoadWithCastILi1EEENSF_13StoreWithCastILi1EEEEEviT_T0_T2_T3_T4_T5_)
        /*1eec*/ 	.word	0x00000000


	//----- nvinfo : EIATTR_MIN_STACK_SIZE
	.align		4
.L_1367:
        /*1ef0*/ 	.byte	0x04, 0x12
        /*1ef2*/ 	.short	(.L_1369 - .L_1368)
	.align		4
.L_1368:
        /*1ef4*/ 	.word	index@(_ZN2at6native18elementwise_kernelILi128ELi2EZNS0_22gpu_kernel_impl_nocastINS0_13BUnaryFunctorIiiiZZZNS0_15binary_internal21div_trunc_kernel_cudaERNS_18TensorIteratorBaseEENKUlvE_clEvENKUlvE1_clEvEUliiE_EEEEvS6_RKT_EUliE_EEviT1_)
        /*1ef8*/ 	.word	0x00000000


	//----- nvinfo : EIATTR_MIN_STACK_SIZE
	.align		4
.L_1369:
        /*1efc*/ 	.byte	0x04, 0x12
        /*1efe*/ 	.short	(.L_1371 - .L_1370)
	.align		4
.L_1370:
        /*1f00*/ 	.word	index@(_ZN2at6native27unrolled_elementwise_kernelINS0_13BUnaryFunctorIiiiZZZNS0_15binary_internal21div_trunc_kernel_cudaERNS_18TensorIteratorBaseEENKUlvE_clEvENKUlvE1_clEvEUliiE_EESt5arrayIPcLm2EELi4E23TrivialOffsetCalculatorILi1EjESE_NS0_6memory15LoadWithoutCastENSF_16StoreWithoutCastEEEviT_T0_T2_T3_T4_T5_)
        /*1f04*/ 	.word	0x00000000


	//----- nvinfo : EIATTR_MIN_STACK_SIZE
	.align		4
.L_1371:
        /*1f08*/ 	.byte	0x04, 0x12
        /*1f0a*/ 	.short	(.L_1373 - .L_1372)
	.align		4
.L_1372:
        /*1f0c*/ 	.word	index@(_ZN2at6native29vectorized_elementwise_kernelILi2ENS0_13BUnaryFunctorIiiiZZZNS0_15binary_internal21div_trunc_kernel_cudaERNS_18TensorIteratorBaseEENKUlvE_clEvENKUlvE1_clEvEUliiE_EESt5arrayIPcLm2EEEEviT0_T1_)
        /*1f10*/ 	.word	0x00000000


	//----- nvinfo : EIATTR_MIN_STACK_SIZE
	.align		4
.L_1373:
        /*1f14*/ 	.byte	0x04, 0x12
        /*1f16*/ 	.short	(.L_1375 - .L_1374)
	.align		4
.L_1374:
        /*1f18*/ 	.word	index@(_ZN2at6native29vectorized_elementwise_kernelILi4ENS0_13BUnaryFunctorIiiiZZZNS0_15binary_internal21div_trunc_kernel_cudaERNS_18TensorIteratorBaseEENKUlvE_clEvENKUlvE1_clEvEUliiE_EESt5arrayIPcLm2EEEEviT0_T1_)
        /*1f1c*/ 	.word	0x00000000


	//----- nvinfo : EIATTR_MIN_STACK_SIZE
	.align		4
.L_1375:
        /*1f20*/ 	.byte	0x04, 0x12
        /*1f22*/ 	.short	(.L_1377 - .L_1376)
	.align		4
.L_1376:
        /*1f24*/ 	.word	index@(_ZN2at6native29vectorized_elementwise_kernelILi8ENS0_13BUnaryFunctorIiiiZZZNS0_15binary_internal21div_trunc_kernel_cudaERNS_18TensorIteratorBaseEENKUlvE_clEvENKUlvE1_clEvEUliiE_EESt5arrayIPcLm2EEEEviT0_T1_)
        /*1f28*/ 	.word	0x00000000


	//----- nvinfo : EIATTR_MIN_STACK_SIZE
	.align		4
.L_1377:
        /*1f2c*/ 	.byte	0x04, 0x12
        /*1f2e*/ 	.short	(.L_1379 - .L_1378)
	.align		4
.L_1378:
        /*1f30*/ 	.word	index@(_ZN2at6native18elementwise_kernelILi128ELi4EZNS0_15gpu_kernel_implINS0_13AUnaryFunctorIiiiZZZNS0_15binary_internal21div_trunc_kernel_cudaERNS_18TensorIteratorBaseEENKUlvE_clEvENKUlvE1_clEvEUliiE_EEEEvS6_RKT_EUliE_EEviT1_)
        /*1f34*/ 	.word	0x00000000


	//----- nvinfo : EIATTR_MIN_STACK_SIZE
	.align		4
.L_1379:
        /*1f38*/ 	.byte	0x04, 0x12
        /*1f3a*/ 	.short	(.L_1381 - .L_1380)
	.align		4
.L_1380:
        /*1f3c*/ 	.word	index@(_ZN2at6native27unrolled_elementwise_kernelINS0_13AUnaryFunctorIiiiZZZNS0_15binary_internal21div_trunc_kernel_cudaERNS_18TensorIteratorBaseEENKUlvE_clEvENKUlvE1_clEvEUliiE_EESt5arrayIPcLm2EELi4E23TrivialOffsetCalculatorILi1EjESE_NS0_6memory12LoadWithCastILi1EEENSF_13StoreWithCastILi1EEEEEviT_T0_T2_T3_T4_T5_)
        /*1f40*/ 	.word	0x00000000


	//----- nvinfo : EIATTR_MIN_STACK_SIZE
	.align		4
.L_1381:
        /*1f44*/ 	.byte	0x04, 0x12
        /*1f46*/ 	.short	(.L_1383 - .L_1382)
	.align		4
.L_1382:
        /*1f48*/ 	.word	index@(_ZN2at6native18elementwise_kernelILi128ELi2EZNS0_22gpu_kernel_impl_nocastINS0_13AUnaryFunctorIiiiZZZNS0_15binary_internal21div_trunc_kernel_cudaERNS_18TensorIteratorBaseEENKUlvE_clEvENKUlvE1_clEvEUliiE_EEEEvS6_RKT_EUliE_EEviT1_)
        /*1f4c*/ 	.word	0x00000000


	//----- nvinfo : EIATTR_MIN_STACK_SIZE
	.align		4
.L_1383:
        /*1f50*/ 	.byte	0x04, 0x12
        /*1f52*/ 	.short	(.L_1385 - .L_1384)
	.align		4
.L_1384:
        /*1f54*/ 	.word	index@(_ZN2at6native27unrolled_elementwise_kernelINS0_13AUnaryFunctorIiiiZZZNS0_15binary_internal21div_trunc_kernel_cudaERNS_18TensorIteratorBaseEENKUlvE_clEvENKUlvE1_clEvEUliiE_EESt5arrayIPcLm2EELi4E23TrivialOffsetCalculatorILi1EjESE_NS0_6memory15LoadWithoutCastENSF_16StoreWithoutCastEEEviT_T0_T2_T3_T4_T5_)
        /*1f58*/ 	.word	0x00000000


	//----- nvinfo : EIATTR_MIN_STACK_SIZE
	.align		4
.L_1385:
        /*1f5c*/ 	.byte	0x04, 0x12
        /*1f5e*/ 	.short	(.L_1387 - .L_1386)
	.align		4
.L_1386:
        /*1f60*/ 	.word	index@(_ZN2at6native29vectorized_elementwise_kernelILi2ENS0_13AUnaryFunctorIiiiZZZNS0_15binary_internal21div_trunc_kernel_cudaERNS_18TensorIteratorBaseEENKUlvE_clEvENKUlvE1_clEvEUliiE_EESt5arrayIPcLm2EEEEviT0_T1_)
        /*1f64*/ 	.word	0x00000000


	//----- nvinfo : EIATTR_MIN_STACK_SIZE
	.align		4
.L_1387:
        /*1f68*/ 	.byte	0x04, 0x12
        /*1f6a*/ 	.short	(.L_1389 - .L_1388)
	.align		4
.L_1388:
        /*1f6c*/ 	.word	index@(_ZN2at6native29vectorized_elementwise_kernelILi4ENS0_13AUnaryFunctorIiiiZZZNS0_15binary_internal21div_trunc_kernel_cudaERNS_18TensorIteratorBaseEENKUlvE_clEvENKUlvE1_clEvEUliiE_EESt5arrayIPcLm2EEEEviT0_T1_)
        /*1f70*/ 	.word	0x00000000


	//----- nvinfo : EIATTR_MIN_STACK_SIZE
	.align		4
.L_1389:
        /*1f74*/ 	.byte	0x04, 0x12
        /*1f76*/ 	.short	(.L_1391 - .L_1390)
	.align		4
.L_1390:
        /*1f78*/ 	.word	index@(_ZN2at6native29vectorized_elementwise_kernelILi8ENS0_13AUnaryFunctorIiiiZZZNS0_15binary_internal21div_trunc_kernel_cudaERNS_18TensorIteratorBaseEENKUlvE_clEvENKUlvE1_clEvEUliiE_EESt5arrayIPcLm2EEEEviT0_T1_)
        /*1f7c*/ 	.word	0x00000000


	//----- nvinfo : EIATTR_MIN_STACK_SIZE
	.align		4
.L_1391:
        /*1f80*/ 	.byte	0x04, 0x12
        /*1f82*/ 	.short	(.L_1393 - .L_1392)
	.align		4
.L_1392:
        /*1f84*/ 	.word	index@(_ZN2at6native18elementwise_kernelILi128ELi4EZNS0_15gpu_kernel_implINS0_13BinaryFunctorIaaaZZZNS0_15binary_internal21div_trunc_kernel_cudaERNS_18TensorIteratorBaseEENKUlvE_clEvENKUlvE0_clEvEUlaaE_EEEEvS6_RKT_EUliE_EEviT1_)
        /*1f88*/ 	.word	0x00000000


	//----- nvinfo : EIATTR_MIN_STACK_SIZE
	.align		4
.L_1393:
        /*1f8c*/ 	.byte	0x04, 0x12
        /*1f8e*/ 	.short	(.L_1395 - .L_1394)
	.align		4
.L_1394:
        /*1f90*/ 	.word	index@(_ZN2at6native27unrolled_elementwise_kernelINS0_13BinaryFunctorIaaaZZZNS0_15binary_internal21div_trunc_kernel_cudaERNS_18TensorIteratorBaseEENKUlvE_clEvENKUlvE0_clEvEUlaaE_EESt5arrayIPcLm3EELi4E23TrivialOffsetCalculatorILi2EjESD_ILi1EjENS0_6memory12LoadWithCastILi2EEENSG_13StoreWithCastILi1EEEEEviT_T0_T2_T3_T4_T5_)
        /*1f94*/ 	.word	0x00000000


	//----- nvinfo : EIATTR_MIN_STACK_SIZE
	.align		4
.L_1395:
        /*1f98*/ 	.byte	0x04, 0x12
        /*1f9a*/ 	.short	(.L_1397 - .L_1396)
	.align		4
.L_1396:
        /*1f9c*/ 	.word	index@(_ZN2at6native18elementwise_kernelILi128ELi4EZNS0_22gpu_kernel_impl_nocastINS0_13BinaryFunctorIaaaZZZNS0_15binary_internal21div_trunc_kernel_cudaERNS_18TensorIteratorBaseEENKUlvE_clEvENKUlvE0_clEvEUlaaE_EEEEvS6_RKT_EUliE_EEviT1_)
        /*1fa0*/ 	.word	0x00000000


	//----- nvinfo : EIATTR_MIN_STACK_SIZE
	.align		4
.L_1397:
        /*1fa4*/ 	.byte	0x04, 0x12
        /*1fa6*/ 	.short	(.L_1399 - .L_1398)
	.align		4
.L_1398:
        /*1fa8*/ 	.word	index@(_ZN2at6native27unrolled_elementwise_kernelINS0_13BinaryFunctorIaaaZZZNS0_15binary_internal21div_trunc_kernel_cudaERNS_18TensorIteratorBaseEENKUlvE_clEvENKUlvE0_clEvEUlaaE_EESt5arrayIPcLm3EELi4E23TrivialOffsetCalculatorILi2EjESD_ILi1EjENS0_6memory15LoadWithoutCastENSG_16StoreWithoutCastEEEviT_T0_T2_T3_T4_T5_)
        /*1fac*/ 	.word	0x00000000


	//----- nvinfo : EIATTR_MIN_STACK_SIZE
	.align		4
.L_1399:
        /*1fb0*/ 	.byte	0x04, 0x12
        /*1fb2*/ 	.short	(.L_1401 - .L_1400)
	.align		4
.L_1400:
        /*1fb4*/ 	.word	index@(_ZN2at6native29vectorized_elementwise_kernelILi2ENS0_13BinaryFunctorIaaaZZZNS0_15binary_internal21div_trunc_kernel_cudaERNS_18TensorIteratorBaseEENKUlvE_clEvENKUlvE0_clEvEUlaaE_EESt5arrayIPcLm3EEEEviT0_T1_)
        /*1fb8*/ 	.word	0x00000000


	//----- nvinfo : EIATTR_MIN_STACK_SIZE
	.align		4
.L_1401:
        /*1fbc*/ 	.byte	0x04, 0x12
        /*1fbe*/ 	.short	(.L_1403 - .L_1402)
	.align		4
.L_1402:
        /*1fc0*/ 	.word	index@(_ZN2at6native29vectorized_elementwise_kernelILi4ENS0_13BinaryFunctorIaaaZZZNS0_15binary_internal21div_trunc_kernel_cudaERNS_18TensorIteratorBaseEENKUlvE_clEvENKUlvE0_clEvEUlaaE_EESt5arrayIPcLm3EEEEviT0_T1_)
        /*1fc4*/ 	.word	0x00000000


	//----- nvinfo : EIATTR_MIN_STACK_SIZE
	.align		4
.L_1403:
        /*1fc8*/ 	.byte	0x04, 0x12
        /*1fca*/ 	.short	(.L_1405 - .L_1404)
	.align		4
.L_1404:
        /*1fcc*/ 	.word	index@(_ZN2at6native29vectorized_elementwise_kernelILi8ENS0_13BinaryFunctorIaaaZZZNS0_15binary_internal21div_trunc_kernel_cudaERNS_18TensorIteratorBaseEENKUlvE_clEvENKUlvE0_clEvEUlaaE_EESt5arrayIPcLm3EEEEviT0_T1_)
        /*1fd0*/ 	.word	0x00000000


	//----- nvinfo : EIATTR_MIN_STACK_SIZE
	.align		4
.L_1405:
        /*1fd4*/ 	.byte	0x04, 0x12
        /*1fd6*/ 	.short	(.L_1407 - .L_1406)
	.align		4
.L_1406:
        /*1fd8*/ 	.word	index@(_ZN2at6native18elementwise_kernelILi128ELi4EZNS0_15gpu_kernel_implINS0_13BUnaryFunctorIaaaZZZNS0_15binary_internal21div_trunc_kernel_cudaERNS_18TensorIteratorBaseEENKUlvE_clEvENKUlvE0_clEvEUlaaE_EEEEvS6_RKT_EUliE_EEviT1_)
        /*1fdc*/ 	.word	0x00000000


	//----- nvinfo : EIATTR_MIN_STACK_SIZE
	.align		4
.L_1407:
        /*1fe0*/ 	.byte	0x04, 0x12
        /*1fe2*/ 	.short	(.L_1409 - .L_1408)
	.align		4
.L_1408:
        /*1fe4*/ 	.word	index@(_ZN2at6native27unrolled_elementwise_kernelINS0_13BUnaryFunctorIaaaZZZNS0_15binary_internal21div_trunc_kernel_cudaERNS_18TensorIteratorBaseEENKUlvE_clEvENKUlvE0_clEvEUlaaE_EESt5arrayIPcLm2EELi4E23TrivialOffsetCalculatorILi1EjESE_NS0_6memory12LoadWithCastILi1EEENSF_13StoreWithCastILi1EEEEEviT_T0_T2_T3_T4_T5_)
        /*1fe8*/ 	.word	0x00000000


	//----- nvinfo : EIATTR_MIN_STACK_SIZE
	.align		4
.L_1409:
        /*1fec*/ 	.byte	0x04, 0x12
        /*1fee*/ 	.short	(.L_1411 - .L_1410)
	.align		4
.L_1410:
        /*1ff0*/ 	.word	index@(_ZN2at6native18elementwise_kernelILi128ELi4EZNS0_22gpu_kernel_impl_nocastINS0_13BUnaryFunctorIaaaZZZNS0_15binary_internal21div_trunc_kernel_cudaERNS_18TensorIteratorBaseEENKUlvE_clEvENKUlvE0_clEvEUlaaE_EEEEvS6_RKT_EUliE_EEviT1_)
        /*1ff4*/ 	.word	0x00000000


	//----- nvinfo : EIATTR_MIN_STACK_SIZE
	.align		4
.L_1411:
        /*1ff8*/ 	.byte	0x04, 0x12
        /*1ffa*/ 	.short	(.L_1413 - .L_1412)
	.align		4
.L_1412:
        /*1ffc*/ 	.word	index@(_ZN2at6native27unrolled_elementwise_kernelINS0_13BUnaryFunctorIaaaZZZNS0_15binary_internal21div_trunc_kernel_cudaERNS_18TensorIteratorBaseEENKUlvE_clEvENKUlvE0_clEvEUlaaE_EESt5arrayIPcLm2EELi4E23TrivialOffsetCalculatorILi1EjESE_NS0_6memory15LoadWithoutCastENSF_16StoreWithoutCastEEEviT_T0_T2_T3_T4_T5_)
        /*2000*/ 	.word	0x00000000


	//----- nvinfo : EIATTR_MIN_STACK_SIZE
	.align		4
.L_1413:
        /*2004*/ 	.byte	0x04, 0x12
        /*2006*/ 	.short	(.L_1415 - .L_1414)
	.align		4
.L_1414:
        /*2008*/ 	.word	index@(_ZN2at6native29vectorized_elementwise_kernelILi2ENS0_13BUnaryFunctorIaaaZZZNS0_15binary_internal21div_trunc_kernel_cudaERNS_18TensorIteratorBaseEENKUlvE_clEvENKUlvE0_clEvEUlaaE_EESt5arrayIPcLm2EEEEviT0_T1_)
        /*200c*/ 	.word	0x00000000


	//----- nvinfo : EIATTR_MIN_STACK_SIZE
	.align		4
.L_1415:
        /*2010*/ 	.byte	0x04, 0x12
        /*2012*/ 	.short	(.L_1417 - .L_1416)
	.align		4
.L_1416:
        /*2014*/ 	.word	index@(_ZN2at6native29vectorized_elementwise_kernelILi4ENS0_13BUnaryFunctorIaaaZZZNS0_15binary_internal21div_trunc_kernel_cudaERNS_18TensorIteratorBaseEENKUlvE_clEvENKUlvE0_clEvEUlaaE_EESt5arrayIPcLm2EEEEviT0_T1_)
        /*2018*/ 	.word	0x00000000


	//----- nvinfo : EIATTR_MIN_STACK_SIZE
	.align		4
.L_1417:
        /*201c*/ 	.byte	0x04, 0x12
        /*201e*/ 	.short	(.L_1419 - .L_1418)
	.align		4
.L_1418:
        /*2020*/ 	.word	index@(_ZN2at6native29vectorized_elementwise_kernelILi8ENS0_13BUnaryFunctorIaaaZZZNS0_15binary_internal21div_trunc_kernel_cudaERNS_18TensorIteratorBaseEENKUlvE_clEvENKUlvE0_clEvEUlaaE_EESt5arrayIPcLm2EEEEviT0_T1_)
        /*2024*/ 	.word	0x00000000


	//----- nvinfo : EIATTR_MIN_STACK_SIZE
	.align		4
.L_1419:
        /*2028*/ 	.byte	0x04, 0x12
        /*202a*/ 	.short	(.L_1421 - .L_1420)
	.align		4
.L_1420:
        /*202c*/ 	.word	index@(_ZN2at6native18elementwise_kernelILi128ELi4EZNS0_15gpu_kernel_implINS0_13AUnaryFunctorIaaaZZZNS0_15binary_internal21div_trunc_kernel_cudaERNS_18TensorIteratorBaseEENKUlvE_clEvENKUlvE0_clEvEUlaaE_EEEEvS6_RKT_EUliE_EEviT1_)
        /*2030*/ 	.word	0x00000000


	//----- nvinfo : EIATTR_MIN_STACK_SIZE
	.align		4
.L_1421:
        /*2034*/ 	.byte	0x04, 0x12
        /*2036*/ 	.short	(.L_1423 - .L_1422)
	.align		4
.L_1422:
        /*2038*/ 	.word	index@(_ZN2at6native27unrolled_elementwise_kernelINS0_13AUnaryFunctorIaaaZZZNS0_15binary_internal21div_trunc_kernel_cudaERNS_18TensorIteratorBaseEENKUlvE_clEvENKUlvE0_clEvEUlaaE_EESt5arrayIPcLm2EELi4E23TrivialOffsetCalculatorILi1EjESE_NS0_6memory12LoadWithCastILi1EEENSF_13StoreWithCastILi1EEEEEviT_T0_T2_T3_T4_T5_)
        /*203c*/ 	.word	0x00000000


	//----- nvinfo : EIATTR_MIN_STACK_SIZE
	.align		4
.L_1423:
        /*2040*/ 	.byte	0x04, 0x12
        /*2042*/ 	.short	(.L_1425 - .L_1424)
	.align		4
.L_1424:
        /*2044*/ 	.word	index@(_ZN2at6native18elementwise_kernelILi128ELi4EZNS0_22gpu_kernel_impl_nocastINS0_13AUnaryFunctorIaaaZZZNS0_15binary_internal21div_trunc_kernel_cudaERNS_18TensorIteratorBaseEENKUlvE_clEvENKUlvE0_clEvEUlaaE_EEEEvS6_RKT_EUliE_EEviT1_)
        /*2048*/ 	.word	0x00000000


	//----- nvinfo : EIATTR_MIN_STACK_SIZE
	.align		4
.L_1425:
        /*204c*/ 	.byte	0x04, 0x12
        /*204e*/ 	.short	(.L_1427 - .L_1426)
	.align		4
.L_1426:
        /*2050*/ 	.word	index@(_ZN2at6native27unrolled_elementwise_kernelINS0_13AUnaryFunctorIaaaZZZNS0_15binary_internal21div_trunc_kernel_cudaERNS_18TensorIteratorBaseEENKUlvE_clEvENKUlvE0_clEvEUlaaE_EESt5arrayIPcLm2EELi4E23TrivialOffsetCalculatorILi1EjESE_NS0_6memory15LoadWithoutCastENSF_16StoreWithoutCastEEEviT_T0_T2_T3_T4_T5_)
        /*2054*/ 	.word	0x00000000


	//----- nvinfo : EIATTR_MIN_STACK_SIZE
	.align		4
.L_1427:
        /*2058*/ 	.byte	0x04, 0x12
        /*205a*/ 	.short	(.L_1429 - .L_1428)
	.align		4
.L_1428:
        /*205c*/ 	.word	index@(_ZN2at6native29vectorized_elementwise_kernelILi2ENS0_13AUnaryFunctorIaaaZZZNS0_15binary_internal21div_trunc_kernel_cudaERNS_18TensorIteratorBaseEENKUlvE_clEvENKUlvE0_clEvEUlaaE_EESt5arrayIPcLm2EEEEviT0_T1_)
        /*2060*/ 	.word	0x00000000


	//----- nvinfo : EIATTR_MIN_STACK_SIZE
	.align		4
.L_1429:
        /*2064*/ 	.byte	0x04, 0x12
        /*2066*/ 	.short	(.L_1431 - .L_1430)
	.align		4
.L_1430:
        /*2068*/ 	.word	index@(_ZN2at6native29vectorized_elementwise_kernelILi4ENS0_13AUnaryFunctorIaaaZZZNS0_15binary_internal21div_trunc_kernel_cudaERNS_18TensorIteratorBaseEENKUlvE_clEvENKUlvE0_clEvEUlaaE_EESt5arrayIPcLm2EEEEviT0_T1_)
        /*206c*/ 	.word	0x00000000


	//----- nvinfo : EIATTR_MIN_STACK_SIZE
	.align		4
.L_1431:
        /*2070*/ 	.byte	0x04, 0x12
        /*2072*/ 	.short	(.L_1433 - .L_1432)
	.align		4
.L_1432:
        /*2074*/ 	.word	index@(_ZN2at6native29vectorized_elementwise_kernelILi8ENS0_13AUnaryFunctorIaaaZZZNS0_15binary_internal21div_trunc_kernel_cudaERNS_18TensorIteratorBaseEENKUlvE_clEvENKUlvE0_clEvEUlaaE_EESt5arrayIPcLm2EEEEviT0_T1_)
        /*2078*/ 	.word	0x00000000


	//----- nvinfo : EIATTR_MIN_STACK_SIZE
	.align		4
.L_1433:
        /*207c*/ 	.byte	0x04, 0x12
        /*207e*/ 	.short	(.L_1435 - .L_1434)
	.align		4
.L_1434:
        /*2080*/ 	.word	index@(_ZN2at6native18elementwise_kernelILi128ELi4EZNS0_15gpu_kernel_implINS0_13BinaryFunctorIhhhZZZNS0_15binary_internal21div_trunc_kernel_cudaERNS_18TensorIteratorBaseEENKUlvE_clEvENKUlvE_clEvEUlhhE_EEEEvS6_RKT_EUliE_EEviT1_)
        /*2084*/ 	.word	0x00000000


	//----- nvinfo : EIATTR_MIN_STACK_SIZE
	.align		4
.L_1435:
        /*2088*/ 	.byte	0x04, 0x12
        /*208a*/ 	.short	(.L_1437 - .L_1436)
	.align		4
.L_1436:
        /*208c*/ 	.word	index@(_ZN2at6native27unrolled_elementwise_kernelINS0_13BinaryFunctorIhhhZZZNS0_15binary_internal21div_trunc_kernel_cudaERNS_18TensorIteratorBaseEENKUlvE_clEvENKUlvE_clEvEUlhhE_EESt5arrayIPcLm3EELi4E23TrivialOffsetCalculatorILi2EjESD_ILi1EjENS0_6memory12LoadWithCastILi2EEENSG_13StoreWithCastILi1EEEEEviT_T0_T2_T3_T4_T5_)
        /*2090*/ 	.word	0x00000000


	//----- nvinfo : EIATTR_MIN_STACK_SIZE
	.align		4
.L_1437:
        /*2094*/ 	.byte	0x04, 0x12
        /*2096*/ 	.short	(.L_1439 - .L_1438)
	.align		4
.L_1438:
        /*2098*/ 	.word	index@(_ZN2at6native18elementwise_kernelILi128ELi4EZNS0_22gpu_kernel_impl_nocastINS0_13BinaryFunctorIhhhZZZNS0_15binary_internal21div_trunc_kernel_cudaERNS_18TensorIteratorBaseEENKUlvE_clEvENKUlvE_clEvEUlhhE_EEEEvS6_RKT_EUliE_EEviT1_)
        /*209c*/ 	.word	0x00000000


	//----- nvinfo : EIATTR_MIN_STACK_SIZE
	.align		4
.L_1439:
        /*20a0*/ 	.byte	0x04, 0x12
        /*20a2*/ 	.short	(.L_1441 - .L_1440)
	.align		4
.L_1440:
        /*20a4*/ 	.word	index@(_ZN2at6native27unrolled_elementwise_kernelINS0_13BinaryFunctorIhhhZZZNS0_15binary_internal21div_trunc_kernel_cudaERNS_18TensorIteratorBaseEENKUlvE_clEvENKUlvE_clEvEUlhhE_EESt5arrayIPcLm3EELi4E23TrivialOffsetCalculatorILi2EjESD_ILi1EjENS0_6memory15LoadWithoutCastENSG_16StoreWithoutCastEEEviT_T0_T2_T3_T4_T5_)
        /*20a8*/ 	.word	0x00000000


	//----- nvinfo : EIATTR_MIN_STACK_SIZE
	.align		4
.L_1441:
        /*20ac*/ 	.byte	0x04, 0x12
        /*20ae*/ 	.short	(.L_1443 - .L_1442)
	.align		4
.L_1442:
        /*20b0*/ 	.word	index@(_ZN2at6native29vectorized_elementwise_kernelILi2ENS0_13BinaryFunctorIhhhZZZNS0_15binary_internal21div_trunc_kernel_cudaERNS_18TensorIteratorBaseEENKUlvE_clEvENKUlvE_clEvEUlhhE_EESt5arrayIPcLm3EEEEviT0_T1_)
        /*20b4*/ 	.word	0x00000000


	//----- nvinfo : EIATTR_MIN_STACK_SIZE
	.align		4
.L_1443:
        /*20b8*/ 	.byte	0x04, 0x12
        /*20ba*/ 	.short	(.L_1445 - .L_1444)
	.align		4
.L_1444:
        /*20bc*/ 	.word	index@(_ZN2at6native29vectorized_elementwise_kernelILi4ENS0_13BinaryFunctorIhhhZZZNS0_15binary_internal21div_trunc_kernel_cudaERNS_18TensorIteratorBaseEENKUlvE_clEvENKUlvE_clEvEUlhhE_EESt5arrayIPcLm3EEEEviT0_T1_)
        /*20c0*/ 	.word	0x00000000


	//----- nvinfo : EIATTR_MIN_STACK_SIZE
	.align		4
.L_1445:
        /*20c4*/ 	.byte	0x04, 0x12
        /*20c6*/ 	.short	(.L_1447 - .L_1446)
	.align		4
.L_1446:
        /*20c8*/ 	.word	index@(_ZN2at6native29vectorized_elementwise_kernelILi8ENS0_13BinaryFunctorIhhhZZZNS0_15binary_internal21div_trunc_kernel_cudaERNS_18TensorIteratorBaseEENKUlvE_clEvENKUlvE_clEvEUlhhE_EESt5arrayIPcLm3EEEEviT0_T1_)
        /*20cc*/ 	.word	0x00000000


	//----- nvinfo : EIATTR_MIN_STACK_SIZE
	.align		4
.L_1447:
        /*20d0*/ 	.byte	0x04, 0x12
        /*20d2*/ 	.short	(.L_1449 - .L_1448)
	.align		4
.L_1448:
        /*20d4*/ 	.word	index@(_ZN2at6native18elementwise_kernelILi128ELi4EZNS0_15gpu_kernel_implINS0_13BUnaryFunctorIhhhZZZNS0_15binary_internal21div_trunc_kernel_cudaERNS_18TensorIteratorBaseEENKUlvE_clEvENKUlvE_clEvEUlhhE_EEEEvS6_RKT_EUliE_EEviT1_)
        /*20d8*/ 	.word	0x00000000


	//----- nvinfo : EIATTR_MIN_STACK_SIZE
	.align		4
.L_1449:
        /*20dc*/ 	.byte	0x04, 0x12
        /*20de*/ 	.short	(.L_1451 - .L_1450)
	.align		4
.L_1450:
        /*20e0*/ 	.word	index@(_ZN2at6native27unrolled_elementwise_kernelINS0_13BUnaryFunctorIhhhZZZNS0_15binary_internal21div_trunc_kernel_cudaERNS_18TensorIteratorBaseEENKUlvE_clEvENKUlvE_clEvEUlhhE_EESt5arrayIPcLm2EELi4E23TrivialOffsetCalculatorILi1EjESE_NS0_6memory12LoadWithCastILi1EEENSF_13StoreWithCastILi1EEEEEviT_T0_T2_T3_T4_T5_)
        /*20e4*/ 	.word	0x00000000


	//----- nvinfo : EIATTR_MIN_STACK_SIZE
	.align		4
.L_1451:
        /*20e8*/ 	.byte	0x04, 0x12
        /*20ea*/ 	.short	(.L_1453 - .L_1452)
	.align		4
.L_1452:
        /*20ec*/ 	.word	index@(_ZN2at6native18elementwise_kernelILi128ELi4EZNS0_22gpu_kernel_impl_nocastINS0_13BUnaryFunctorIhhhZZZNS0_15binary_internal21div_trunc_kernel_cudaERNS_18TensorIteratorBaseEENKUlvE_clEvENKUlvE_clEvEUlhhE_EEEEvS6_RKT_EUliE_EEviT1_)
        /*20f0*/ 	.word	0x00000000


	//----- nvinfo : EIATTR_MIN_STACK_SIZE
	.align		4
.L_1453:
        /*20f4*/ 	.byte	0x04, 0x12
        /*20f6*/ 	.short	(.L_1455 - .L_1454)
	.align		4
.L_1454:
        /*20f8*/ 	.word	index@(_ZN2at6native27unrolled_elementwise_kernelINS0_13BUnaryFunctorIhhhZZZNS0_15binary_internal21div_trunc_kernel_cudaERNS_18TensorIteratorBaseEENKUlvE_clEvENKUlvE_clEvEUlhhE_EESt5arrayIPcLm2EELi4E23TrivialOffsetCalculatorILi1EjESE_NS0_6memory15LoadWithoutCastENSF_16StoreWithoutCastEEEviT_T0_T2_T3_T4_T5_)
        /*20fc*/ 	.word	0x00000000


	//----- nvinfo : EIATTR_MIN_STACK_SIZE
	.align		4
.L_1455:
        /*2100*/ 	.byte	0x04, 0x12
        /*2102*/ 	.short	(.L_1457 - .L_1456)
	.align		4
.L_1456:
        /*2104*/ 	.word	index@(_ZN2at6native29vectorized_elementwise_kernelILi2ENS0_13BUnaryFunctorIhhhZZZNS0_15binary_internal21div_trunc_kernel_cudaERNS_18TensorIteratorBaseEENKUlvE_clEvENKUlvE_clEvEUlhhE_EESt5arrayIPcLm2EEEEviT0_T1_)
        /*2108*/ 	.word	0x00000000


	//----- nvinfo : EIATTR_MIN_STACK_SIZE
	.align		4
.L_1457:
        /*210c*/ 	.byte	0x04, 0x12
        /*210e*/ 	.short	(.L_1459 - .L_1458)
	.align		4
.L_1458:
        /*2110*/ 	.word	index@(_ZN2at6native29vectorized_elementwise_kernelILi4ENS0_13BUnaryFunctorIhhhZZZNS0_15binary_internal21div_trunc_kernel_cudaERNS_18TensorIteratorBaseEENKUlvE_clEvENKUlvE_clEvEUlhhE_EESt5arrayIPcLm2EEEEviT0_T1_)
        /*2114*/ 	.word	0x00000000


	//----- nvinfo : EIATTR_MIN_STACK_SIZE
	.align		4
.L_1459:
        /*2118*/ 	.byte	0x04, 0x12
        /*211a*/ 	.short	(.L_1461 - .L_1460)
	.align		4
.L_1460:
        /*211c*/ 	.word	index@(_ZN2at6native29vectorized_elementwise_kernelILi8ENS0_13BUnaryFunctorIhhhZZZNS0_15binary_internal21div_trunc_kernel_cudaERNS_18TensorIteratorBaseEENKUlvE_clEvENKUlvE_clEvEUlhhE_EESt5arrayIPcLm2EEEEviT0_T1_)
        /*2120*/ 	.word	0x00000000


	//----- nvinfo : EIATTR_MIN_STACK_SIZE
	.align		4
.L_1461:
        /*2124*/ 	.byte	0x04, 0x12
        /*2126*/ 	.short	(.L_1463 - .L_1462)
	.align		4
.L_1462:
        /*2128*/ 	.word	index@(_ZN2at6native18elementwise_kernelILi128ELi4EZNS0_15gpu_kernel_implINS0_13AUnaryFunctorIhhhZZZNS0_15binary_internal21div_trunc_kernel_cudaERNS_18TensorIteratorBaseEENKUlvE_clEvENKUlvE_clEvEUlhhE_EEEEvS6_RKT_EUliE_EEviT1_)
        /*212c*/ 	.word	0x00000000


	//----- nvinfo : EIATTR_MIN_STACK_SIZE
	.align		4
.L_1463:
        /*2130*/ 	.byte	0x04, 0x12
        /*2132*/ 	.short	(.L_1465 - .L_1464)
	.align		4
.L_1464:
        /*2134*/ 	.word	index@(_ZN2at6native27unrolled_elementwise_kernelINS0_13AUnaryFunctorIhhhZZZNS0_15binary_internal21div_trunc_kernel_cudaERNS_18TensorIteratorBaseEENKUlvE_clEvENKUlvE_clEvEUlhhE_EESt5arrayIPcLm2EELi4E23TrivialOffsetCalculatorILi1EjESE_NS0_6memory12LoadWithCastILi1EEENSF_13StoreWithCastILi1EEEEEviT_T0_T2_T3_T4_T5_)
        /*2138*/ 	.word	0x00000000


	//----- nvinfo : EIATTR_MIN_STACK_SIZE
	.align		4
.L_1465:
        /*213c*/ 	.byte	0x04, 0x12
        /*213e*/ 	.short	(.L_1467 - .L_1466)
	.align		4
.L_1466:
        /*2140*/ 	.word	index@(_ZN2at6native18elementwise_kernelILi128ELi4EZNS0_22gpu_kernel_impl_nocastINS0_13AUnaryFunctorIhhhZZZNS0_15binary_internal21div_trunc_kernel_cudaERNS_18TensorIteratorBaseEENKUlvE_clEvENKUlvE_clEvEUlhhE_EEEEvS6_RKT_EUliE_EEviT1_)
        /*2144*/ 	.word	0x00000000


	//----- nvinfo : EIATTR_MIN_STACK_SIZE
	.align		4
.L_1467:
        /*2148*/ 	.byte	0x04, 0x12
        /*214a*/ 	.short	(.L_1469 - .L_1468)
	.align		4
.L_1468:
        /*214c*/ 	.word	index@(_ZN2at6native27unrolled_elementwise_kernelINS0_13AUnaryFunctorIhhhZZZNS0_15binary_internal21div_trunc_kernel_cudaERNS_18TensorIteratorBaseEENKUlvE_clEvENKUlvE_clEvEUlhhE_EESt5arrayIPcLm2EELi4E23TrivialOffsetCalculatorILi1EjESE_NS0_6memory15LoadWithoutCastENSF_16StoreWithoutCastEEEviT_T0_T2_T3_T4_T5_)
        /*2150*/ 	.word	0x00000000


	//----- nvinfo : EIATTR_MIN_STACK_SIZE
	.align		4
.L_1469:
        /*2154*/ 	.byte	0x04, 0x12
        /*2156*/ 	.short	(.L_1471 - .L_1470)
	.align		4
.L_1470:
        /*2158*/ 	.word	index@(_ZN2at6native29vectorized_elementwise_kernelILi2ENS0_13AUnaryFunctorIhhhZZZNS0_15binary_internal21div_trunc_kernel_cudaERNS_18TensorIteratorBaseEENKUlvE_clEvENKUlvE_clEvEUlhhE_EESt5arrayIPcLm2EEEEviT0_T1_)
        /*215c*/ 	.word	0x00000000


	//----- nvinfo : EIATTR_MIN_STACK_SIZE
	.align		4
.L_1471:
        /*2160*/ 	.byte	0x04, 0x12
        /*2162*/ 	.short	(.L_1473 - .L_1472)
	.align		4
.L_1472:
        /*2164*/ 	.word	index@(_ZN2at6native29vectorized_elementwise_kernelILi4ENS0_13AUnaryFunctorIhhhZZZNS0_15binary_internal21div_trunc_kernel_cudaERNS_18TensorIteratorBaseEENKUlvE_clEvENKUlvE_clEvEUlhhE_EESt5arrayIPcLm2EEEEviT0_T1_)
        /*2168*/ 	.word	0x00000000


	//----- nvinfo : EIATTR_MIN_STACK_SIZE
	.align		4
.L_1473:
        /*216c*/ 	.byte	0x04, 0x12
        /*216e*/ 	.short	(.L_1475 - .L_1474)
	.align		4
.L_1474:
        /*2170*/ 	.word	index@(_ZN2at6native29vectorized_elementwise_kernelILi8ENS0_13AUnaryFunctorIhhhZZZNS0_15binary_internal21div_trunc_kernel_cudaERNS_18TensorIteratorBaseEENKUlvE_clEvENKUlvE_clEvEUlhhE_EESt5arrayIPcLm2EEEEviT0_T1_)
        /*2174*/ 	.word	0x00000000
.L_1475:


//--------------------- .nv.compat                --------------------------
	.section	.nv.compat,"",@"SHT_CUDA_COMPAT_INFO"
	.align	4
        /*0000*/ 	.byte	0x02, 0x09, 0x00, 0x00, 0x02, 0x02, 0x01, 0x00, 0x02, 0x05, 0x05, 0x00, 0x03, 0x07, 0x01, 0x01
        /*0010*/ 	.byte	0x02, 0x03, 0x00, 0x00, 0x02, 0x06, 0x01, 0x00, 0x04, 0x0b, 0x08, 0x00, 0x00, 0x00, 0x00, 0x00
        /*0020*/ 	.byte	0x00, 0x00, 0x00, 0x00


//--------------------- .nv.info._ZN2at6native18elementwise_kernelILi128ELi4EZNS0_15gpu_kernel_implINS0_13BinaryFunctorIN3c108BFloat16ES5_S5_ZZZNS0_15binary_internal21div_trunc_kernel_cudaERNS_18TensorIteratorBaseEENKUlvE1_clEvENKUlvE2_clEvEUlS5_S5_E_EEEEvS8_RKT_EUliE_EEviT1_ --------------------------
	.section	.nv.info._ZN2at6native18elementwise_kernelILi128ELi4EZNS0_15gpu_kernel_implINS0_13BinaryFunctorIN3c108BFloat16ES5_S5_ZZZNS0_15binary_internal21div_trunc_kernel_cudaERNS_18TensorIteratorBaseEENKUlvE1_clEvENKUlvE2_clEvEUlS5_S5_E_EEEEvS8_RKT_EUliE_EEviT1_,"",@"SHT_CUDA_INFO"
	.sectionflags	@""
	.align	4


	//----- nvinfo : EIATTR_CUDA_API_VERSION
	.align		4
        /*0000*/ 	.byte	0x04, 0x37
        /*0002*/ 	.short	(.L_1477 - .L_1476)
.L_1476:
        /*0004*/ 	.word	0x00000082


	//----- nvinfo : EIATTR_KPARAM_INFO
	.align		4
.L_1477:
        /*0008*/ 	.byte	0x04, 0x17
        /*000a*/ 	.short	(.L_1479 - .L_1478)
.L_1478:
        /*000c*/ 	.word	0x00000000
        /*0010*/ 	.short	0x0001
        /*0012*/ 	.short	0x0008
        /*0014*/ 	.byte	0x00, 0xf0, 0x21, 0x0a


	//----- nvinfo : EIATTR_KPARAM_INFO
	.align		4
.L_1479:
        /*0018*/ 	.byte	0x04, 0x17
        /*001a*/ 	.short	(.L_1481 - .L_1480)
.L_1480:
        /*001c*/ 	.word	0x00000000
        /*0020*/ 	.short	0x0000
        /*0022*/ 	.short	0x0000
        /*0024*/ 	.byte	0x00, 0xf0, 0x11, 0x00


	//----- nvinfo : EIATTR_SPARSE_MMA_MASK
	.align		4
.L_1481:
        /*0028*/ 	.byte	0x03, 0x50
        /*002a*/ 	.short	0x0000


	//----- nvinfo : EIATTR_MAXREG_COUNT
	.align		4
        /*002c*/ 	.byte	0x03, 0x1b
        /*002e*/ 	.short	0x0080


	//----- nvinfo : EIATTR_EXTERNS
	.align		4
        /*0030*/ 	.byte	0x04, 0x0f
        /*0032*/ 	.short	(.L_1483 - .L_1482)


	//   ....[0]....
	.align		4
.L_1482:
        /*0034*/ 	.word	index@(__assertfail)


	//----- nvinfo : EIATTR_MERCURY_ISA_VERSION
	.align		4
.L_1483:
        /*0038*/ 	.byte	0x03, 0x5f
        /*003a*/ 	.short	0x0101


	//----- nvinfo : EIATTR_SYSCALL_OFFSETS
	.align		4
        /*003c*/ 	.byte	0x04, 0x46
        /*003e*/ 	.short	(.L_1485 - .L_1484)


	//   ....[0]....
.L_1484:
        /*0040*/ 	.word	0x000026f0


	//   ....[1]....
        /*0044*/ 	.word	0x000036c0


	//   ....[2]....
        /*0048*/ 	.word	0x000046a0


	//   ....[3]....
        /*004c*/ 	.word	0x00006de0


	//   ....[4]....
        /*0050*/ 	.word	0x00007db0


	//   ....[5]....
        /*0054*/ 	.word	0x00008d90


	//   ....[6]....
        /*0058*/ 	.word	0x0000b4c0


	//   ....[7]....
        /*005c*/ 	.word	0x0000c490


	//   ....[8]....
        /*0060*/ 	.word	0x0000d470


	//   ....[9]....
        /*0064*/ 	.word	0x0000fb90


	//   ....[10]....
        /*0068*/ 	.word	0x00010b60


	//   ....[11]....
        /*006c*/ 	.word	0x00011b40


	//----- nvinfo : EIATTR_EXIT_INSTR_OFFSETS
	.align		4
.L_1485:
        /*0070*/ 	.byte	0x04, 0x1c
        /*0072*/ 	.short	(.L_1487 - .L_1486)


	//   ....[0]....
.L_1486:
        /*0074*/ 	.word	0x0000d540


	//   ....[1]....
        /*0078*/ 	.word	0x00010d70


	//   ....[2]....
        /*007c*/ 	.word	0x00010db0


	//   ....[3]....
        /*0080*/ 	.word	0x00010e50


	//   ....[4]....
        /*0084*/ 	.word	0x00010e90


	//   ....[5]....
        /*0088*/ 	.word	0x00010ed0


	//   ....[6]....
        /*008c*/ 	.word	0x00010f60


	//   ....[7]....
        /*0090*/ 	.word	0x00010fa0


	//   ....[8]....
        /*0094*/ 	.word	0x00011040


	//   ....[9]....
        /*0098*/ 	.word	0x00011090


	//   ....[10]....
        /*009c*/ 	.word	0x000110e0


	//   ....[11]....
        /*00a0*/ 	.word	0x000111b0


	//   ....[12]....
        /*00a4*/ 	.word	0x00011210


	//   ....[13]....
        /*00a8*/ 	.word	0x000113a0


	//   ....[14]....
        /*00ac*/ 	.word	0x00011500


	//   ....[15]....
        /*00b0*/ 	.word	0x00011520


	//   ....[16]....
        /*00b4*/ 	.word	0x000115e0


	//   ....[17]....
        /*00b8*/ 	.word	0x00011760


	//   ....[18]....
        /*00bc*/ 	.word	0x000118e0


	//   ....[19]....
        /*00c0*/ 	.word	0x00011a40


	//   ....[20]....
        /*00c4*/ 	.word	0x00011b50


	//   ....[21]....
        /*00c8*/ 	.word	0x00011b90


	//   ....[22]....
        /*00cc*/ 	.word	0x00011bd0


	//----- nvinfo : EIATTR_MAX_THREADS
	.align		4
.L_1487:
        /*00d0*/ 	.byte	0x04, 0x05
        /*00d2*/ 	.short	(.L_1489 - .L_1488)
.L_1488:
        /*00d4*/ 	.word	0x00000080
        /*00d8*/ 	.word	0x00000001
        /*00dc*/ 	.word	0x00000001


	//----- nvinfo : EIATTR_CRS_STACK_SIZE
	.align		4
.L_1489:
        /*00e0*/ 	.byte	0x04, 0x1e
        /*00e2*/ 	.short	(.L_1491 - .L_1490)
.L_1490:
        /*00e4*/ 	.word	0x00000000


	//----- nvinfo : EIATTR_CBANK_PARAM_SIZE
	.align		4
.L_1491:
        /*00e8*/ 	.byte	0x03, 0x19
        /*00ea*/ 	.short	0x0290


	//----- nvinfo : EIATTR_PARAM_CBANK
	.align		4
        /*00ec*/ 	.byte	0x04, 0x0a
        /*00ee*/ 	.short	(.L_1493 - .L_1492)
	.align		4
.L_1492:
        /*00f0*/ 	.word	index@(.nv.constant0._ZN2at6native18elementwise_kernelILi128ELi4EZNS0_15gpu_kernel_implINS0_13BinaryFunctorIN3c108BFloat16ES5_S5_ZZZNS0_15binary_internal21div_trunc_kernel_cudaERNS_18TensorIteratorBaseEENKUlvE1_clEvENKUlvE2_clEvEUlS5_S5_E_EEEEvS8_RKT_EUliE_EEviT1_)
        /*00f4*/ 	.short	0x0210
        /*00f6*/ 	.short	0x0290


	//----- nvinfo : EIATTR_SW_WAR
	.align		4
.L_1493:
        /*00f8*/ 	.byte	0x04, 0x36
        /*00fa*/ 	.short	(.L_1495 - .L_1494)
.L_1494:
        /*00fc*/ 	.word	0x00000008
.L_1495:


//--------------------- .nv.info._ZN2at6native27unrolled_elementwise_kernelINS0_13BinaryFunctorIN3c108BFloat16ES4_S4_ZZZNS0_15binary_internal21div_trunc_kernel_cudaERNS_18TensorIteratorBaseEENKUlvE1_clEvENKUlvE2_clEvEUlS4_S4_E_EESt5arrayIPcLm3EELi4E23TrivialOffsetCalculatorILi2EjESF_ILi1EjENS0_6memory12LoadWithCastILi2EEENSI_13StoreWithCastILi1EEEEEviT_T0_T2_T3_T4_T5_ --------------------------
	.section	.nv.info._ZN2at6native27unrolled_elementwise_kernelINS0_13BinaryFunctorIN3c108BFloat16ES4_S4_ZZZNS0_15binary_internal21div_trunc_kernel_cudaERNS_18TensorIteratorBaseEENKUlvE1_clEvENKUlvE2_clEvEUlS4_S4_E_EESt5arrayIPcLm3EELi4E23TrivialOffsetCalculatorILi2EjESF_ILi1EjENS0_6memory12LoadWithCastILi2EEENSI_13StoreWithCastILi1EEEEEviT_T0_T2_T3_T4_T5_,"",@"SHT_CUDA_INFO"
	.sectionflags	@""
	.align	4


	//----- nvinfo : EIATTR_CUDA_API_VERSION
	.align		4
        /*0000*/ 	.byte	0x04, 0x37
        /*0002*/ 	.short	(.L_1497 - .L_1496)
.L_1496:
        /*0004*/ 	.word	0x00000082


	//----- nvinfo : EIATTR_KPARAM_INFO
	.align		4
.L_1497:
        /*0008*/ 	.byte	0x04, 0x17
        /*000a*/ 	.short	(.L_1499 - .L_1498)
.L_1498:
        /*000c*/ 	.word	0x00000000
        /*0010*/ 	.short	0x0006
        /*0012*/ 	.short	0x0030
        /*0014*/ 	.byte	0x00, 0xf0, 0x21, 0x00


	//----- nvinfo : EIATTR_KPARAM_INFO
	.align		4
.L_1499:
        /*0018*/ 	.byte	0x04, 0x17
        /*001a*/ 	.short	(.L_1501 - .L_1500)
.L_1500:
        /*001c*/ 	.word	0x00000000
        /*0020*/ 	.short	0x0005
        /*0022*/ 	.short	0x0024
        /*0024*/ 	.byte	0x00, 0xf0, 0x31, 0x00


	//----- nvinfo : EIATTR_KPARAM_INFO
	.align		4
.L_1501:
        /*0028*/ 	.byte	0x04, 0x17
        /*002a*/ 	.short	(.L_1503 - .L_1502)
.L_1502:
        /*002c*/ 	.word	0x00000000
        /*0030*/ 	.short	0x0004
        /*0032*/ 	.short	0x0021
        /*0034*/ 	.byte	0x00, 0xf0, 0x05, 0x00


	//----- nvinfo : EIATTR_KPARAM_INFO
	.align		4
.L_1503:
        /*0038*/ 	.byte	0x04, 0x17
        /*003a*/ 	.short	(.L_1505 - .L_1504)
.L_1504:
        /*003c*/ 	.word	0x00000000
        /*0040*/ 	.short	0x0003
        /*0042*/ 	.short	0x0020
        /*0044*/ 	.byte	0x00, 0xf0, 0x05, 0x00


	//----- nvinfo : EIATTR_KPARAM_INFO
	.align		4
.L_1505:
        /*0048*/ 	.byte	0x04, 0x17
        /*004a*/ 	.short	(.L_1507 - .L_1506)
.L_1506:
        /*004c*/ 	.word	0x00000000
        /*0050*/ 	.short	0x0002
        /*0052*/ 	.short	0x0008
        /*0054*/ 	.byte	0x00, 0xf0, 0x61, 0x00


	//----- nvinfo : EIATTR_KPARAM_INFO
	.align		4
.L_1507:
        /*0058*/ 	.byte	0x04, 0x17
        /*005a*/ 	.short	(.L_1509 - .L_1508)
.L_1508:
        /*005c*/ 	.word	0x00000000
        /*0060*/ 	.short	0x0001
        /*0062*/ 	.short	0x0004
        /*0064*/ 	.byte	0x00, 0xf0, 0x05, 0x00


	//----- nvinfo : EIATTR_KPARAM_INFO
	.align		4
.L_1509:
        /*0068*/ 	.byte	0x04, 0x17
        /*006a*/ 	.short	(.L_1511 - .L_1510)
.L_1510:
        /*006c*/ 	.word	0x00000000
        /*0070*/ 	.short	0x0000
        /*0072*/ 	.short	0x0000
        /*0074*/ 	.byte	0x00, 0xf0, 0x11, 0x00


	//----- nvinfo : EIATTR_SPARSE_MMA_MASK
	.align		4
.L_1511:
        /*0078*/ 	.byte	0x03, 0x50
        /*007a*/ 	.short	0x0000


	//----- nvinfo : EIATTR_MAXREG_COUNT
	.align		4
        /*007c*/ 	.byte	0x03, 0x1b
        /*007e*/ 	.short	0x00ff


	//----- nvinfo : EIATTR_EXTERNS
	.align		4
        /*0080*/ 	.byte	0x04, 0x0f
        /*0082*/ 	.short	(.L_1513 - .L_1512)


	//   ....[0]....
	.align		4
.L_1512:
        /*0084*/ 	.word	index@(__assertfail)


	//----- nvinfo : EIATTR_MERCURY_ISA_VERSION
	.align		4
.L_1513:
        /*0088*/ 	.byte	0x03, 0x5f
        /*008a*/ 	.short	0x0101


	//----- nvinfo : EIATTR_SYSCALL_OFFSETS
	.align		4
        /*008c*/ 	.byte	0x04, 0x46
        /*008e*/ 	.short	(.L_1515 - .L_1514)


	//   ....[0]....
.L_1514:
        /*0090*/ 	.word	0x000010f0


	//   ....[1]....
        /*0094*/ 	.word	0x000021b0


	//   ....[2]....
        /*0098*/ 	.word	0x000032f0


	//   ....[3]....
        /*009c*/ 	.word	0x000043b0


	//   ....[4]....
        /*00a0*/ 	.word	0x00005500


	//   ....[5]....
        /*00a4*/ 	.word	0x000065d0


	//   ....[6]....
        /*00a8*/ 	.word	0x00007700


	//   ....[7]....
        /*00ac*/ 	.word	0x000086e0


	//   ....[8]....
        /*00b0*/ 	.word	0x00009a90


	//   ....[9]....
        /*00b4*/ 	.word	0x0000aab0


	//   ....[10]....
        /*00b8*/ 	.word	0x0000ba90


	//   ....[11]....
        /*00bc*/ 	.word	0x0000ca70


	//----- nvinfo : EIATTR_EXIT_INSTR_OFFSETS
	.align		4
.L_1515:
        /*00c0*/ 	.byte	0x04, 0x1c
        /*00c2*/ 	.short	(.L_1517 - .L_1516)


	//   ....[0]....
.L_1516:
        /*00c4*/ 	.word	0x0000bb50


	//   ....[1]....
        /*00c8*/ 	.word	0x0000bca0


	//   ....[2]....
        /*00cc*/ 	.word	0x0000bce0


	//   ....[3]....
        /*00d0*/ 	.word	0x0000bd80


	//   ....[4]....
        /*00d4*/ 	.word	0x0000bdc0


	//   ....[5]....
        /*00d8*/ 	.word	0x0000be00


	//   ....[6]....
        /*00dc*/ 	.word	0x0000be90


	//   ....[7]....
        /*00e0*/ 	.word	0x0000bed0


	//   ....[8]....
        /*00e4*/ 	.word	0x0000bf70


	//   ....[9]....
        /*00e8*/ 	.word	0x0000bfc0


	//   ....[10]....
        /*00ec*/ 	.word	0x0000c010


	//   ....[11]....
        /*00f0*/ 	.word	0x0000c0e0


	//   ....[12]....
        /*00f4*/ 	.word	0x0000c140


	//   ....[13]....
        /*00f8*/ 	.word	0x0000c2d0


	//   ....[14]....
        /*00fc*/ 	.word	0x0000c430


	//   ....[15]....
        /*0100*/ 	.word	0x0000c450


	//   ....[16]....
        /*0104*/ 	.word	0x0000c510


	//   ....[17]....
        /*0108*/ 	.word	0x0000c690


	//   ....[18]....
        /*010c*/ 	.word	0x0000c810


	//   ....[19]....
        /*0110*/ 	.word	0x0000c970


	//   ....[20]....
        /*0114*/ 	.word	0x0000ca80


	//   ....[21]....
        /*0118*/ 	.word	0x0000cac0


	//   ....[22]....
        /*011c*/ 	.word	0x0000cb00


	//----- nvinfo : EIATTR_MAX_THREADS
	.align		4
.L_1517:
        /*0120*/ 	.byte	0x04, 0x05
        /*0122*/ 	.short	(.L_1519 - .L_1518)
.L_1518:
        /*0124*/ 	.word	0x00000080
        /*0128*/ 	.word	0x00000001
        /*012c*/ 	.word	0x00000001


	//----- nvinfo : EIATTR_CRS_STACK_SIZE
	.align		4
.L_1519:
        /*0130*/ 	.byte	0x04, 0x1e
        /*0132*/ 	.short	(.L_1521 - .L_1520)
.L_1520:
        /*0134*/ 	.word	0x00000000


	//----- nvinfo : EIATTR_CBANK_PARAM_SIZE
	.align		4
.L_1521:
        /*0138*/ 	.byte	0x03, 0x19
        /*013a*/ 	.short	0x0038


	//----- nvinfo : EIATTR_PARAM_CBANK
	.align		4
        /*013c*/ 	.byte	0x04, 0x0a
        /*013e*/ 	.short	(.L_1523 - .L_1522)
	.align		4
.L_1522:
        /*0140*/ 	.word	index@(.nv.constant0._ZN2at6native27unrolled_elementwise_kernelINS0_13BinaryFunctorIN3c108BFloat16ES4_S4_ZZZNS0_15binary_internal21div_trunc_kernel_cudaERNS_18TensorIteratorBaseEENKUlvE1_clEvENKUlvE2_clEvEUlS4_S4_E_EESt5arrayIPcLm3EELi4E23TrivialOffsetCalculatorILi2EjESF_ILi1EjENS0_6memory12LoadWithCastILi2EEENSI_13StoreWithCastILi1EEEEEviT_T0_T2_T3_T4_T5_)
        /*0144*/ 	.short	0x0210
        /*0146*/ 	.short	0x0038


	//----- nvinfo : EIATTR_SW_WAR
	.align		4
.L_1523:
        /*0148*/ 	.byte	0x04, 0x36
        /*014a*/ 	.short	(.L_1525 - .L_1524)
.L_1524:
        /*014c*/ 	.word	0x00000008
.L_1525:


//--------------------- .nv.info._ZN2at6native18elementwise_kernelILi128ELi4EZNS0_22gpu_kernel_impl_nocastINS0_13BinaryFunctorIN3c108BFloat16ES5_S5_ZZZNS0_15binary_internal21div_trunc_kernel_cudaERNS_18TensorIteratorBaseEENKUlvE1_clEvENKUlvE2_clEvEUlS5_S5_E_EEEEvS8_RKT_EUliE_EEviT1_ --------------------------
	.section	.nv.info._ZN2at6native18elementwise_kernelILi128ELi4EZNS0_22gpu_kernel_impl_nocastINS0_13BinaryFunctorIN3c108BFloat16ES5_S5_ZZZNS0_15binary_internal21div_trunc_kernel_cudaERNS_18TensorIteratorBaseEENKUlvE1_clEvENKUlvE2_clEvEUlS5_S5_E_EEEEvS8_RKT_EUliE_EEviT1_,"",@"SHT_CUDA_INFO"
	.sectionflags	@""
	.align	4


	//----- nvinfo : EIATTR_CUDA_API_VERSION
	.align		4
        /*0000*/ 	.byte	0x04, 0x37
        /*0002*/ 	.short	(.L_1527 - .L_1526)
.L_1526:
        /*0004*/ 	.word	0x00000082


	//----- nvinfo : EIATTR_KPARAM_INFO
	.align		4
.L_1527:
        /*0008*/ 	.byte	0x04, 0x17
        /*000a*/ 	.short	(.L_1529 - .L_1528)
.L_1528:
        /*000c*/ 	.word	0x00000000
        /*0010*/ 	.short	0x0001
        /*0012*/ 	.short	0x0008
        /*0014*/ 	.byte	0x00, 0xf0, 0x21, 0x0a


	//----- nvinfo : EIATTR_KPARAM_INFO
	.align		4
.L_1529:
        /*0018*/ 	.byte	0x04, 0x17
        /*001a*/ 	.short	(.L_1531 - .L_1530)
.L_1530:
        /*001c*/ 	.word	0x00000000
        /*0020*/ 	.short	0x0000
        /*0022*/ 	.short	0x0000
        /*0024*/ 	.byte	0x00, 0xf0, 0x11, 0x00


	//----- nvinfo : EIATTR_SPARSE_MMA_MASK
	.align		4
.L_1531:
        /*0028*/ 	.byte	0x03, 0x50
        /*002a*/ 	.short	0x0000


	//----- nvinfo : EIATTR_MAXREG_COUNT
	.align		4
        /*002c*/ 	.byte	0x03, 0x1b
        /*002e*/ 	.short	0x0080


	//----- nvinfo : EIATTR_MERCURY_ISA_VERSION
	.align		4
        /*0030*/ 	.byte	0x03, 0x5f
        /*0032*/ 	.short	0x0101


	//----- nvinfo : EIATTR_EXIT_INSTR_OFFSETS
	.align		4
        /*0034*/ 	.byte	0x04, 0x1c
        /*0036*/ 	.short	(.L_1533 - .L_1532)


	//   ....[0]....
.L_1532:
        /*0038*/ 	.word	0x00004740


	//   ....[1]....
        /*003c*/ 	.word	0x00005ea0


	//----- nvinfo : EIATTR_MAX_THREADS
	.align		4
.L_1533:
        /*0040*/ 	.byte	0x04, 0x05
        /*0042*/ 	.short	(.L_1535 - .L_1534)
.L_1534:
        /*0044*/ 	.word	0x00000080
        /*0048*/ 	.word	0x00000001
        /*004c*/ 	.word	0x00000001


	//----- nvinfo : EIATTR_CRS_STACK_SIZE
	.align		4
.L_1535:
        /*0050*/ 	.byte	0x04, 0x1e
        /*0052*/ 	.short	(.L_1537 - .L_1536)
.L_1536:
        /*0054*/ 	.word	0x00000000


	//----- nvinfo : EIATTR_CBANK_PARAM_SIZE
	.align		4
.L_1537:
        /*0058*/ 	.byte	0x03, 0x19
        /*005a*/ 	.short	0x0290


	//----- nvinfo : EIATTR_PARAM_CBANK
	.align		4
        /*005c*/ 	.byte	0x04, 0x0a
        /*005e*/ 	.short	(.L_1539 - .L_1538)
	.align		4
.L_1538:
        /*0060*/ 	.word	index@(.nv.constant0._ZN2at6native18elementwise_kernelILi128ELi4EZNS0_22gpu_kernel_impl_nocastINS0_13BinaryFunctorIN3c108BFloat16ES5_S5_ZZZNS0_15binary_internal21div_trunc_kernel_cudaERNS_18TensorIteratorBaseEENKUlvE1_clEvENKUlvE2_clEvEUlS5_S5_E_EEEEvS8_RKT_EUliE_EEviT1_)
        /*0064*/ 	.short	0x0210
        /*0066*/ 	.short	0x0290


	//----- nvinfo : EIATTR_SW_WAR
	.align		4
.L_1539:
        /*0068*/ 	.byte	0x04, 0x36
        /*006a*/ 	.short	(.L_1541 - .L_1540)
.L_1540:
        /*006c*/ 	.word	0x00000008
.L_1541:


//--------------------- .nv.info._ZN2at6native27unrolled_elementwise_kernelINS0_13BinaryFunctorIN3c108BFloat16ES4_S4_ZZZNS0_15binary_internal21div_trunc_kernel_cudaERNS_18TensorIteratorBaseEENKUlvE1_clEvENKUlvE2_clEvEUlS4_S4_E_EESt5arrayIPcLm3EELi4E23TrivialOffsetCalculatorILi2EjESF_ILi1EjENS0_6memory15LoadWithoutCastENSI_16StoreWithoutCastEEEviT_T0_T2_T3_T4_T5_ --------------------------
	.section	.nv.info._ZN2at6native27unrolled_elementwise_kernelINS0_13BinaryFunctorIN3c108BFloat16ES4_S4_ZZZNS0_15binary_internal21div_trunc_kernel_cudaERNS_18TensorIteratorBaseEENKUlvE1_clEvENKUlvE2_clEvEUlS4_S4_E_EESt5arrayIPcLm3EELi4E23TrivialOffsetCalculatorILi2EjESF_ILi1EjENS0_6memory15LoadWithoutCastENSI_16StoreWithoutCastEEEviT_T0_T2_T3_T4_T5_,"",@"SHT_CUDA_INFO"
	.sectionflags	@""
	.align	4


	//----- nvinfo : EIATTR_CUDA_API_VERSION
	.align		4
        /*0000*/ 	.byte	0x04, 0x37
        /*0002*/ 	.short	(.L_1543 - .L_1542)
.L_1542:
        /*0004*/ 	.word	0x00000082


	//----- nvinfo : EIATTR_KPARAM_INFO
	.align		4
.L_1543:
        /*0008*/ 	.byte	0x04, 0x17
        /*000a*/ 	.short	(.L_1545 - .L_1544)
.L_1544:
        /*000c*/ 	.word	0x00000000
        /*0010*/ 	.short	0x0006
        /*0012*/ 	.short	0x0023
        /*0014*/ 	.byte	0x00, 0xf0, 0x05, 0x00


	//----- nvinfo : EIATTR_KPARAM_INFO
	.align		4
.L_1545:
        /*0018*/ 	.byte	0x04, 0x17
        /*001a*/ 	.short	(.L_1547 - .L_1546)
.L_1546:
        /*001c*/ 	.word	0x00000000
        /*0020*/ 	.short	0x0005
        /*0022*/ 	.short	0x0022
        /*0024*/ 	.byte	0x00, 0xf0, 0x05, 0x00


	//----- nvinfo : EIATTR_KPARAM_INFO
	.align		4
.L_1547:
        /*0028*/ 	.byte	0x04, 0x17
        /*002a*/ 	.short	(.L_1549 - .L_1548)
.L_1548:
        /*002c*/ 	.word	0x00000000
        /*0030*/ 	.short	0x0004
        /*0032*/ 	.short	0x0021
        /*0034*/ 	.byte	0x00, 0xf0, 0x05, 0x00


	//----- nvinfo : EIATTR_KPARAM_INFO
	.align		4
.L_1549:
        /*0038*/ 	.byte	0x04, 0x17
        /*003a*/ 	.short	(.L_1551 - .L_1550)
.L_1550:
        /*003c*/ 	.word	0x00000000
        /*0040*/ 	.short	0x0003
        /*0042*/ 	.short	0x0020
        /*0044*/ 	.byte	0x00, 0xf0, 0x05, 0x00


	//----- nvinfo : EIATTR_KPARAM_INFO
	.align		4
.L_1551:
        /*0048*/ 	.byte	0x04, 0x17
        /*004a*/ 	.short	(.L_1553 - .L_1552)
.L_1552:
        /*004c*/ 	.word	0x00000000
        /*0050*/ 	.short	0x0002
        /*0052*/ 	.short	0x0008
        /*0054*/ 	.byte	0x00, 0xf0, 0x61, 0x00


	//----- nvinfo : EIATTR_KPARAM_INFO
	.align		4
.L_1553:
        /*0058*/ 	.byte	0x04, 0x17
        /*005a*/ 	.short	(.L_1555 - .L_1554)
.L_1554:
        /*005c*/ 	.word	0x00000000
        /*0060*/ 	.short	0x0001
        /*0062*/ 	.short	0x0004
        /*0064*/ 	.byte	0x00, 0xf0, 0x05, 0x00


	//----- nvinfo : EIATTR_KPARAM_INFO
	.align		4
.L_1555:
        /*0068*/ 	.byte	0x04, 0x17
        /*006a*/ 	.short	(.L_1557 - .L_1556)
.L_1556:
        /*006c*/ 	.word	0x00000000
        /*0070*/ 	.short	0x0000
        /*0072*/ 	.short	0x0000
        /*0074*/ 	.byte	0x00, 0xf0, 0x11, 0x00


	//----- nvinfo : EIATTR_SPARSE_MMA_MASK
	.align		4
.L_1557:
        /*0078*/ 	.byte	0x03, 0x50
        /*007a*/ 	.short	0x0000


	//----- nvinfo : EIATTR_MAXREG_COUNT
	.align		4
        /*007c*/ 	.byte	0x03, 0x1b
        /*007e*/ 	.short	0x00ff


	//----- nvinfo : EIATTR_MERCURY_ISA_VERSION
	.align		4
        /*0080*/ 	.byte	0x03, 0x5f
        /*0082*/ 	.short	0x0101


	//----- nvinfo : EIATTR_EXIT_INSTR_OFFSETS
	.align		4
        /*0084*/ 	.byte	0x04, 0x1c
        /*0086*/ 	.short	(.L_1559 - .L_1558)


	//   ....[0]....
.L_1558:
        /*0088*/ 	.word	0x000006a0


	//   ....[1]....
        /*008c*/ 	.word	0x00000710


	//----- nvinfo : EIATTR_MAX_THREADS
	.align		4
.L_1559:
        /*0090*/ 	.byte	0x04, 0x05
        /*0092*/ 	.short	(.L_1561 - .L_1560)
.L_1560:
        /*0094*/ 	.word	0x00000080
        /*0098*/ 	.word	0x00000001
        /*009c*/ 	.word	0x00000001


	//----- nvinfo : EIATTR_CRS_STACK_SIZE
	.align		4
.L_1561:
        /*00a0*/ 	.byte	0x04, 0x1e
        /*00a2*/ 	.short	(.L_1563 - .L_1562)
.L_1562:
        /*00a4*/ 	.word	0x00000000


	//----- nvinfo : EIATTR_CBANK_PARAM_SIZE
	.align		4
.L_1563:
        /*00a8*/ 	.byte	0x03, 0x19
        /*00aa*/ 	.short	0x0024


	//----- nvinfo : EIATTR_PARAM_CBANK
	.align		4
        /*00ac*/ 	.byte	0x04, 0x0a
        /*00ae*/ 	.short	(.L_1565 - .L_1564)
	.align		4
.L_1564:
        /*00b0*/ 	.word	index@(.nv.constant0._ZN2at6native27unrolled_elementwise_kernelINS0_13BinaryFunctorIN3c108BFloat16ES4_S4_ZZZNS0_15binary_internal21div_trunc_kernel_cudaERNS_18TensorIteratorBaseEENKUlvE1_clEvENKUlvE2_clEvEUlS4_S4_E_EESt5arrayIPcLm3EELi4E23TrivialOffsetCalculatorILi2EjESF_ILi1EjENS0_6memory15LoadWithoutCastENSI_16StoreWithoutCastEEEviT_T0_T2_T3_T4_T5_)
        /*00b4*/ 	.short	0x0210
        /*00b6*/ 	.short	0x0024


	//----- nvinfo : EIATTR_SW_WAR
	.align		4
.L_1565:
        /*00b8*/ 	.byte	0x04, 0x36
        /*00ba*/ 	.short	(.L_1567 - .L_1566)
.L_1566:
        /*00bc*/ 	.word	0x00000008
.L_1567:


//--------------------- .nv.info._ZN2at6native29vectorized_elementwise_kernelILi2ENS0_13BinaryFunctorIN3c108BFloat16ES4_S4_ZZZNS0_15binary_internal21div_trunc_kernel_cudaERNS_18TensorIteratorBaseEENKUlvE1_clEvENKUlvE2_clEvEUlS4_S4_E_EESt5arrayIPcLm3EEEEviT0_T1_ --------------------------
	.section	.nv.info._ZN2at6native29vectorized_elementwise_kernelILi2ENS0_13BinaryFunctorIN3c108BFloat16ES4_S4_ZZZNS0_15binary_internal21div_trunc_kernel_cudaERNS_18TensorIteratorBaseEENKUlvE1_clEvENKUlvE2_clEvEUlS4_S4_E_EESt5arrayIPcLm3EEEEviT0_T1_,"",@"SHT_CUDA_INFO"
	.sectionflags	@""
	.align	4


	//----- nvinfo : EIATTR_CUDA_API_VERSION
	.align		4
        /*0000*/ 	.byte	0x04, 0x37
        /*0002*/ 	.short	(.L_1569 - .L_1568)
.L_1568:
        /*0004*/ 	.word	0x00000082


	//----- nvinfo : EIATTR_KPARAM_INFO
	.align		4
.L_1569:
        /*0008*/ 	.byte	0x04, 0x17
        /*000a*/ 	.short	(.L_1571 - .L_1570)
.L_1570:
        /*000c*/ 	.word	0x00000000
        /*0010*/ 	.short	0x0002
        /*0012*/ 	.short	0x0008
        /*0014*/ 	.byte	0x00, 0xf0, 0x61, 0x00


	//----- nvinfo : EIATTR_KPARAM_INFO
	.align		4
.L_1571:
        /*0018*/ 	.byte	0x04, 0x17
        /*001a*/ 	.short	(.L_1573 - .L_1572)
.L_1572:
        /*001c*/ 	.word	0x00000000
        /*0020*/ 	.short	0x0001
        /*0022*/ 	.short	0x0004
        /*0024*/ 	.byte	0x00, 0xf0, 0x05, 0x00


	//----- nvinfo : EIATTR_KPARAM_INFO
	.align		4
.L_1573:
        /*0028*/ 	.byte	0x04, 0x17
        /*002a*/ 	.short	(.L_1575 - .L_1574)
.L_1574:
        /*002c*/ 	.word	0x00000000
        /*0030*/ 	.short	0x0000
        /*0032*/ 	.short	0x0000
        /*0034*/ 	.byte	0x00, 0xf0, 0x11, 0x00


	//----- nvinfo : EIATTR_SPARSE_MMA_MASK
	.align		4
.L_1575:
        /*0038*/ 	.byte	0x03, 0x50
        /*003a*/ 	.short	0x0000


	//----- nvinfo : EIATTR_MAXREG_COUNT
	.align		4
        /*003c*/ 	.byte	0x03, 0x1b
        /*003e*/ 	.short	0x00ff


	//----- nvinfo : EIATTR_MERCURY_ISA_VERSION
	.align		4
        /*0040*/ 	.byte	0x03, 0x5f
        /*0042*/ 	.short	0x0101


	//----- nvinfo : EIATTR_EXIT_INSTR_OFFSETS
	.align		4
        /*0044*/ 	.byte	0x04, 0x1c
        /*0046*/ 	.short	(.L_1577 - .L_1576)


	//   ....[0]....
.L_1576:
        /*0048*/ 	.word	0x00000620


	//   ....[1]....
        /*004c*/ 	.word	0x000013f0


	//   ....[2]....
        /*0050*/ 	.word	0x00001440


	//----- nvinfo : EIATTR_MAX_THREADS
	.align		4
.L_1577:
        /*0054*/ 	.byte	0x04, 0x05
        /*0056*/ 	.short	(.L_1579 - .L_1578)
.L_1578:
        /*0058*/ 	.word	0x00000080
        /*005c*/ 	.word	0x00000001
        /*0060*/ 	.word	0x00000001


	//----- nvinfo : EIATTR_CRS_STACK_SIZE
	.align		4
.L_1579:
        /*0064*/ 	.byte	0x04, 0x1e
        /*0066*/ 	.short	(.L_1581 - .L_1580)
.L_1580:
        /*0068*/ 	.word	0x00000000


	//----- nvinfo : EIATTR_CBANK_PARAM_SIZE
	.align		4
.L_1581:
        /*006c*/ 	.byte	0x03, 0x19
        /*006e*/ 	.short	0x0020


	//----- nvinfo : EIATTR_PARAM_CBANK
	.align		4
        /*0070*/ 	.byte	0x04, 0x0a
        /*0072*/ 	.short	(.L_1583 - .L_1582)
	.align		4
.L_1582:
        /*0074*/ 	.word	index@(.nv.constant0._ZN2at6native29vectorized_elementwise_kernelILi2ENS0_13BinaryFunctorIN3c108BFloat16ES4_S4_ZZZNS0_15binary_internal21div_trunc_kernel_cudaERNS_18TensorIteratorBaseEENKUlvE1_clEvENKUlvE2_clEvEUlS4_S4_E_EESt5arrayIPcLm3EEEEviT0_T1_)
        /*0078*/ 	.short	0x0210
        /*007a*/ 	.short	0x0020


	//----- nvinfo : EIATTR_SW_WAR
	.align		4
.L_1583:
        /*007c*/ 	.byte	0x04, 0x36
        /*007e*/ 	.short	(.L_1585 - .L_1584)
.L_1584:
        /*0080*/ 	.word	0x00000008
.L_1585:


//--------------------- .nv.info._ZN2at6native29vectorized_elementwise_kernelILi4ENS0_13BinaryFunctorIN3c108BFloat16ES4_S4_ZZZNS0_15binary_internal21div_trunc_kernel_cudaERNS_18TensorIteratorBaseEENKUlvE1_clEvENKUlvE2_clEvEUlS4_S4_E_EESt5arrayIPcLm3EEEEviT0_T1_ --------------------------
	.section	.nv.info._ZN2at6native29vectorized_elementwise_kernelILi4ENS0_13BinaryFunctorIN3c108BFloat16ES4_S4_ZZZNS0_15binary_internal21div_trunc_kernel_cudaERNS_18TensorIteratorBaseEENKUlvE1_clEvENKUlvE2_clEvEUlS4_S4_E_EESt5arrayIPcLm3EEEEviT0_T1_,"",@"SHT_CUDA_INFO"
	.sectionflags	@""
	.align	4


	//----- nvinfo : EIATTR_CUDA_API_VERSION
	.align		4
        /*0000*/ 	.byte	0x04, 0x37
        /*0002*/ 	.short	(.L_1587 - .L_1586)
.L_1586:
        /*0004*/ 	.word	0x00000082


	//----- nvinfo : EIATTR_KPARAM_INFO
	.align		4
.L_1587:
        /*0008*/ 	.byte	0x04, 0x17
        /*000a*/ 	.short	(.L_1589 - .L_1588)
.L_1588:
        /*000c*/ 	.word	0x00000000
        /*0010*/ 	.short	0x0002
        /*0012*/ 	.short	0x0008
        /*0014*/ 	.byte	0x00, 0xf0, 0x61, 0x00


	//----- nvinfo : EIATTR_KPARAM_INFO
	.align		4
.L_1589:
        /*0018*/ 	.byte	0x04, 0x17
        /*001a*/ 	.short	(.L_1591 - .L_1590)
.L_1590:
        /*001c*/ 	.word	0x00000000
        /*0020*/ 	.short	0x0001
        /*0022*/ 	.short	0x0004
        /*0024*/ 	.byte	0x00, 0xf0, 0x05, 0x00


	//----- nvinfo : EIATTR_KPARAM_INFO
	.align		4
.L_1591:
        /*0028*/ 	.byte	0x04, 0x17
        /*002a*/ 	.short	(.L_1593 - .L_1592)
.L_1592:
        /*002c*/ 	.word	0x00000000
        /*0030*/ 	.short	0x0000
        /*0032*/ 	.short	0x0000
        /*0034*/ 	.byte	0x00, 0xf0, 0x11, 0x00


	//----- nvinfo : EIATTR_SPARSE_MMA_MASK
	.align		4
.L_1593:
        /*0038*/ 	.byte	0x03, 0x50
        /*003a*/ 	.short	0x0000


	//----- nvinfo : EIATTR_MAXREG_COUNT
	.align		4
        /*003c*/ 	.byte	0x03, 0x1b
        /*003e*/ 	.short	0x00ff


	//----- nvinfo : EIATTR_MERCURY_ISA_VERSION
	.align		4
        /*0040*/ 	.byte	0x03, 0x5f
        /*0042*/ 	.short	0x0101


	//----- nvinfo : EIATTR_EXIT_INSTR_OFFSETS
	.align		4
        /*0044*/ 	.byte	0x04, 0x1c
        /*0046*/ 	.short	(.L_1595 - .L_1594)


	//   ....[0]....
.L_1594:
        /*0048*/ 	.word	0x000005c0


	//   ....[1]....
        /*004c*/ 	.word	0x00001390


	//   ....[2]....
        /*0050*/ 	.word	0x000013e0


	//----- nvinfo : EIATTR_MAX_THREADS
	.align		4
.L_1595:
        /*0054*/ 	.byte	0x04, 0x05
        /*0056*/ 	.short	(.L_1597 - .L_1596)
.L_1596:
        /*0058*/ 	.word	0x00000080
        /*005c*/ 	.word	0x00000001
        /*0060*/ 	.word	0x00000001


	//----- nvinfo : EIATTR_CRS_STACK_SIZE
	.align		4
.L_1597:
        /*0064*/ 	.byte	0x04, 0x1e
        /*0066*/ 	.short	(.L_1599 - .L_1598)
.L_1598:
        /*0068*/ 	.word	0x00000000


	//----- nvinfo : EIATTR_CBANK_PARAM_SIZE
	.align		4
.L_1599:
        /*006c*/ 	.byte	0x03, 0x19
        /*006e*/ 	.short	0x0020


	//----- nvinfo : EIATTR_PARAM_CBANK
	.align		4
        /*0070*/ 	.byte	0x04, 0x0a
        /*0072*/ 	.short	(.L_1601 - .L_1600)
	.align		4
.L_1600:
        /*0074*/ 	.word	index@(.nv.constant0._ZN2at6native29vectorized_elementwise_kernelILi4ENS0_13BinaryFunctorIN3c108BFloat16ES4_S4_ZZZNS0_15binary_internal21div_trunc_kernel_cudaERNS_18TensorIteratorBaseEENKUlvE1_clEvENKUlvE2_clEvEUlS4_S4_E_EESt5arrayIPcLm3EEEEviT0_T1_)
        /*0078*/ 	.short	0x0210
        /*007a*/ 	.short	0x0020


	//----- nvinfo : EIATTR_SW_WAR
	.align		4
.L_1601:
        /*007c*/ 	.byte	0x04, 0x36
        /*007e*/ 	.short	(.L_1603 - .L_1602)
.L_1602:
        /*0080*/ 	.word	0x00000008
.L_1603:


//--------------------- .nv.info._ZN2at6native29vectorized_elementwise_kernelILi8ENS0_13BinaryFunctorIN3c108BFloat16ES4_S4_ZZZNS0_15binary_internal21div_trunc_kernel_cudaERNS_18TensorIteratorBaseEENKUlvE1_clEvENKUlvE2_clEvEUlS4_S4_E_EESt5arrayIPcLm3EEEEviT0_T1_ --------------------------
	.section	.nv.info._ZN2at6native29vectorized_elementwise_kernelILi8ENS0_13BinaryFunctorIN3c108BFloat16ES4_S4_ZZZNS0_15binary_internal21div_trunc_kernel_cudaERNS_18TensorIteratorBaseEENKUlvE1_clEvENKUlvE2_clEvEUlS4_S4_E_EESt5arrayIPcLm3EEEEviT0_T1_,"",@"SHT_CUDA_INFO"
	.sectionflags	@""
	.align	4


	//----- nvinfo : EIATTR_CUDA_API_VERSION
	.align		4
        /*0000*/ 	.byte	0x04, 0x37
        /*0002*/ 	.short	(.L_1605 - .L_1604)
.L_1604:
        /*0004*/ 	.word	0x00000082


	//----- nvinfo : EIATTR_KPARAM_INFO
	.align		4
.L_1605:
        /*0008*/ 	.byte	0x04, 0x17
        /*000a*/ 	.short	(.L_1607 - .L_1606)
.L_1606:
        /*000c*/ 	.word	0x00000000
        /*0010*/ 	.short	0x0002
        /*0012*/ 	.short	0x0008
        /*0014*/ 	.byte	0x00, 0xf0, 0x61, 0x00


	//----- nvinfo : EIATTR_KPARAM_INFO
	.align		4
.L_1607:
        /*0018*/ 	.byte	0x04, 0x17
        /*001a*/ 	.short	(.L_1609 - .L_1608)
.L_1608:
        /*001c*/ 	.word	0x00000000
        /*0020*/ 	.short	0x0001
        /*0022*/ 	.short	0x0004
        /*0024*/ 	.byte	0x00, 0xf0, 0x05, 0x00


	//----- nvinfo : EIATTR_KPARAM_INFO
	.align		4
.L_1609:
        /*0028*/ 	.byte	0x04, 0x17
        /*002a*/ 	.short	(.L_1611 - .L_1610)
.L_1610:
        /*002c*/ 	.word	0x00000000
        /*0030*/ 	.short	0x0000
        /*0032*/ 	.short	0x0000
        /*0034*/ 	.byte	0x00, 0xf0, 0x11, 0x00


	//----- nvinfo : EIATTR_SPARSE_MMA_MASK
	.align		4
.L_1611:
        /*0038*/ 	.byte	0x03, 0x50
        /*003a*/ 	.short	0x0000


	//----- nvinfo : EIATTR_MAXREG_COUNT
	.align		4
        /*003c*/ 	.byte	0x03, 0x1b
        /*003e*/ 	.short	0x00ff


	//----- nvinfo : EIATTR_MERCURY_ISA_VERSION
	.align		4
        /*0040*/ 	.byte	0x03, 0x5f
        /*0042*/ 	.short	0x0101


	//----- nvinfo : EIATTR_EXIT_INSTR_OFFSETS
	.align		4
        /*0044*/ 	.byte	0x04, 0x1c
        /*0046*/ 	.short	(.L_1613 - .L_1612)


	//   ....[0]....
.L_1612:
        /*0048*/ 	.word	0x00000590


	//   ....[1]....
        /*004c*/ 	.word	0x00001360


	//   ....[2]....
        /*0050*/ 	.word	0x000013b0


	//----- nvinfo : EIATTR_MAX_THREADS
	.align		4
.L_1613:
        /*0054*/ 	.byte	0x04, 0x05
        /*0056*/ 	.short	(.L_1615 - .L_1614)
.L_1614:
        /*0058*/ 	.word	0x00000080
        /*005c*/ 	.word	0x00000001
        /*0060*/ 	.word	0x00000001


	//----- nvinfo : EIATTR_CRS_STACK_SIZE
	.align		4
.L_1615:
        /*0064*/ 	.byte	0x04, 0x1e
        /*0066*/ 	.short	(.L_1617 - .L_1616)
.L_1616:
        /*0068*/ 	.word	0x00000000


	//----- nvinfo : EIATTR_CBANK_PARAM_SIZE
	.align		4
.L_1617:
        /*006c*/ 	.byte	0x03, 0x19
        /*006e*/ 	.short	0x0020


	//----- nvinfo : EIATTR_PARAM_CBANK
	.align		4
        /*0070*/ 	.byte	0x04, 0x0a
        /*0072*/ 	.short	(.L_1619 - .L_1618)
	.align		4
.L_1618:
        /*0074*/ 	.word	index@(.nv.constant0._ZN2at6native29vectorized_elementwise_kernelILi8ENS0_13BinaryFunctorIN3c108BFloat16ES4_S4_ZZZNS0_15binary_internal21div_trunc_kernel_cudaERNS_18TensorIteratorBaseEENKUlvE1_clEvENKUlvE2_clEvEUlS4_S4_E_EESt5arrayIPcLm3EEEEviT0_T1_)
        /*0078*/ 	.short	0x0210
        /*007a*/ 	.short	0x0020


	//----- nvinfo : EIATTR_SW_WAR
	.align		4
.L_1619:
        /*007c*/ 	.byte	0x04, 0x36
        /*007e*/ 	.short	(.L_1621 - .L_1620)
.L_1620:
        /*0080*/ 	.word	0x00000008
.L_1621:


//--------------------- .nv.info._ZN2at6native18elementwise_kernelILi128ELi4EZNS0_15gpu_kernel_implINS0_13BUnaryFunctorIN3c108BFloat16ES5_S5_ZZZNS0_15binary_internal21div_trunc_kernel_cudaERNS_18TensorIteratorBaseEENKUlvE1_clEvENKUlvE2_clEvEUlS5_S5_E_EEEEvS8_RKT_EUliE_EEviT1_ --------------------------
	.section	.nv.info._ZN2at6native18elementwise_kernelILi128ELi4EZNS0_15gpu_kernel_implINS0_13BUnaryFunctorIN3c108BFloat16ES5_S5_ZZZNS0_15binary_internal21div_trunc_kernel_cudaERNS_18TensorIteratorBaseEENKUlvE1_clEvENKUlvE2_clEvEUlS5_S5_E_EEEEvS8_RKT_EUliE_EEviT1_,"",@"SHT_CUDA_INFO"
	.sectionflags	@""
	.align	4


	//----- nvinfo : EIATTR_CUDA_API_VERSION
	.align		4
        /*0000*/ 	.byte	0x04, 0x37
        /*0002*/ 	.short	(.L_1623 - .L_1622)
.L_1622:
        /*0004*/ 	.word	0x00000082


	//----- nvinfo : EIATTR_KPARAM_INFO
	.align		4
.L_1623:
        /*0008*/ 	.byte	0x04, 0x17
        /*000a*/ 	.short	(.L_1625 - .L_1624)
.L_1624:
        /*000c*/ 	.word	0x00000000
        /*0010*/ 	.short	0x0001
        /*0012*/ 	.short	0x0008
        /*0014*/ 	.byte	0x00, 0xf0, 0x61, 0x08


	//----- nvinfo : EIATTR_KPARAM_INFO
	.align		4
.L_1625:
        /*0018*/ 	.byte	0x04, 0x17
        /*001a*/ 	.short	(.L_1627 - .L_1626)
.L_1626:
        /*001c*/ 	.word	0x00000000
        /*0020*/ 	.short	0x0000
        /*0022*/ 	.short	0x0000
        /*0024*/ 	.byte	0x00, 0xf0, 0x11, 0x00


	//----- nvinfo : EIATTR_SPARSE_MMA_MASK
	.align		4
.L_1627:
        /*0028*/ 	.byte	0x03, 0x50
        /*002a*/ 	.short	0x0000


	//----- nvinfo : EIATTR_MAXREG_COUNT
	.align		4
        /*002c*/ 	.byte	0x03, 0x1b
        /*002e*/ 	.short	0x0080


	//----- nvinfo : EIATTR_EXTERNS
	.align		4
        /*0030*/ 	.byte	0x04, 0x0f
        /*0032*/ 	.short	(.L_1629 - .L_1628)


	//   ....[0]....
	.align		4
.L_1628:
        /*0034*/ 	.word	index@(__assertfail)


	//----- nvinfo : EIATTR_MERCURY_ISA_VERSION
	.align		4
.L_1629:
        /*0038*/ 	.byte	0x03, 0x5f
        /*003a*/ 	.short	0x0101


	//----- nvinfo : EIATTR_SYSCALL_OFFSETS
	.align		4
        /*003c*/ 	.byte	0x04, 0x46
        /*003e*/ 	.short	(.L_1631 - .L_1630)


	//   ....[0]....
.L_1630:
        /*0040*/ 	.word	0x000022e0


	//   ....[1]....
        /*0044*/ 	.word	0x000032d0


	//   ....[2]....
        /*0048*/ 	.word	0x00005600


	//   ....[3]....
        /*004c*/ 	.word	0x000065f0


	//   ....[4]....
        /*0050*/ 	.word	0x00008910


	//   ....[5]....
        /*0054*/ 	.word	0x00009900


	//   ....[6]....
        /*0058*/ 	.word	0x0000bc10


	//   ....[7]....
        /*005c*/ 	.word	0x0000cc00


	//----- nvinfo : EIATTR_EXIT_INSTR_OFFSETS
	.align		4
.L_1631:
        /*0060*/ 	.byte	0x04, 0x1c
        /*0062*/ 	.short	(.L_1633 - .L_1632)


	//   ....[0]....
.L_1632:
        /*0064*/ 	.word	0x000099d0


	//   ....[1]....
        /*0068*/ 	.word	0x0000be30


	//   ....[2]....
        /*006c*/ 	.word	0x0000be70


	//   ....[3]....
        /*0070*/ 	.word	0x0000bf10


	//   ....[4]....
        /*0074*/ 	.word	0x0000bf50


	//   ....[5]....
        /*0078*/ 	.word	0x0000bf90


	//   ....[6]....
        /*007c*/ 	.word	0x0000c020


	//   ....[7]....
        /*0080*/ 	.word	0x0000c060


	//   ....[8]....
        /*0084*/ 	.word	0x0000c100


	//   ....[9]....
        /*0088*/ 	.word	0x0000c150


	//   ....[10]....
        /*008c*/ 	.word	0x0000c1a0


	//   ....[11]....
        /*0090*/ 	.word	0x0000c270


	//   ....[12]....
        /*0094*/ 	.word	0x0000c2d0


	//   ....[13]....
        /*0098*/ 	.word	0x0000c460


	//   ....[14]....
        /*009c*/ 	.word	0x0000c5c0


	//   ....[15]....
        /*00a0*/ 	.word	0x0000c5e0


	//   ....[16]....
        /*00a4*/ 	.word	0x0000c6a0


	//   ....[17]....
        /*00a8*/ 	.word	0x0000c820


	//   ....[18]....
        /*00ac*/ 	.word	0x0000c9a0


	//   ....[19]....
        /*00b0*/ 	.word	0x0000cb00


	//   ....[20]....
        /*00b4*/ 	.word	0x0000cc10


	//   ....[21]....
        /*00b8*/ 	.word	0x0000cc50


	//   ....[22]....
        /*00bc*/ 	.word	0x0000cc90


	//----- nvinfo : EIATTR_MAX_THREADS
	.align		4
.L_1633:
        /*00c0*/ 	.byte	0x04, 0x05
        /*00c2*/ 	.short	(.L_1635 - .L_1634)
.L_1634:
        /*00c4*/ 	.word	0x00000080
        /*00c8*/ 	.word	0x00000001
        /*00cc*/ 	.word	0x00000001


	//----- nvinfo : EIATTR_CRS_STACK_SIZE
	.align		4
.L_1635:
        /*00d0*/ 	.byte	0x04, 0x1e
        /*00d2*/ 	.short	(.L_1637 - .L_1636)
.L_1636:
        /*00d4*/ 	.word	0x00000000


	//----- nvinfo : EIATTR_CBANK_PARAM_SIZE
	.align		4
.L_1637:
        /*00d8*/ 	.byte	0x03, 0x19
        /*00da*/ 	.short	0x0220


	//----- nvinfo : EIATTR_PARAM_CBANK
	.align		4
        /*00dc*/ 	.byte	0x04, 0x0a
        /*00de*/ 	.short	(.L_1639 - .L_1638)
	.align		4
.L_1638:
        /*00e0*/ 	.word	index@(.nv.constant0._ZN2at6native18elementwise_kernelILi128ELi4EZNS0_15gpu_kernel_implINS0_13BUnaryFunctorIN3c108BFloat16ES5_S5_ZZZNS0_15binary_internal21div_trunc_kernel_cudaERNS_18TensorIteratorBaseEENKUlvE1_clEvENKUlvE2_clEvEUlS5_S5_E_EEEEvS8_RKT_EUliE_EEviT1_)
        /*00e4*/ 	.short	0x0210
        /*00e6*/ 	.short	0x0220


	//----- nvinfo : EIATTR_SW_WAR
	.align		4
.L_1639:
        /*00e8*/ 	.byte	0x04, 0x36
        /*00ea*/ 	.short	(.L_1641 - .L_1640)
.L_1640:
        /*00ec*/ 	.word	0x00000008
.L_1641:


//--------------------- .nv.info._ZN2at6native27unrolled_elementwise_kernelINS0_13BUnaryFunctorIN3c108BFloat16ES4_S4_ZZZNS0_15binary_internal21div_trunc_kernel_cudaERNS_18TensorIteratorBaseEENKUlvE1_clEvENKUlvE2_clEvEUlS4_S4_E_EESt5arrayIPcLm2EELi4E23TrivialOffsetCalculatorILi1EjESG_NS0_6memory12LoadWithCastILi1EEENSH_13StoreWithCastILi1EEEEEviT_T0_T2_T3_T4_T5_ --------------------------
	.section	.nv.info._ZN2at6native27unrolled_elementwise_kernelINS0_13BUnaryFunctorIN3c108BFloat16ES4_S4_ZZZNS0_15binary_internal21div_trunc_kernel_cudaERNS_18TensorIteratorBaseEENKUlvE1_clEvENKUlvE2_clEvEUlS4_S4_E_EESt5arrayIPcLm2EELi4E23TrivialOffsetCalculatorILi1EjESG_NS0_6memory12LoadWithCastILi1EEENSH_13StoreWithCastILi1EEEEEviT_T0_T2_T3_T4_T5_,"",@"SHT_CUDA_INFO"
	.sectionflags	@""
	.align	4


	//----- nvinfo : EIATTR_CUDA_API_VERSION
	.align		4
        /*0000*/ 	.byte	0x04, 0x37
        /*0002*/ 	.short	(.L_1643 - .L_1642)
.L_1642:
        /*0004*/ 	.word	0x00000082


	//----- nvinfo : EIATTR_KPARAM_INFO
	.align		4
.L_1643:
        /*0008*/ 	.byte	0x04, 0x17
        /*000a*/ 	.short	(.L_1645 - .L_1644)
.L_1644:
        /*000c*/ 	.word	0x00000000
        /*0010*/ 	.short	0x0006
        /*0012*/ 	.short	0x0024
        /*0014*/ 	.byte	0x00, 0xf0, 0x21, 0x00


	//----- nvinfo : EIATTR_KPARAM_INFO
	.align		4
.L_1645:
        /*0018*/ 	.byte	0x04, 0x17
        /*001a*/ 	.short	(.L_1647 - .L_1646)
.L_1646:
        /*001c*/ 	.word	0x00000000
        /*0020*/ 	.short	0x0005
        /*0022*/ 	.short	0x001c
        /*0024*/ 	.byte	0x00, 0xf0, 0x21, 0x00


	//----- nvinfo : EIATTR_KPARAM_INFO
	.align		4
.L_1647:
        /*0028*/ 	.byte	0x04, 0x17
        /*002a*/ 	.short	(.L_1649 - .L_1648)
.L_1648:
        /*002c*/ 	.word	0x00000000
        /*0030*/ 	.short	0x0004
        /*0032*/ 	.short	0x0019
        /*0034*/ 	.byte	0x00, 0xf0, 0x05, 0x00


	//----- nvinfo : EIATTR_KPARAM_INFO
	.align		4
.L_1649:
        /*0038*/ 	.byte	0x04, 0x17
        /*003a*/ 	.short	(.L_1651 - .L_1650)
.L_1650:
        /*003c*/ 	.word	0x00000000
        /*0040*/ 	.short	0x0003
        /*0042*/ 	.short	0x0018
        /*0044*/ 	.byte	0x00, 0xf0, 0x05, 0x00


	//----- nvinfo : EIATTR_KPARAM_INFO
	.align		4
.L_1651:
        /*0048*/ 	.byte	0x04, 0x17
        /*004a*/ 	.short	(.L_1653 - .L_1652)
.L_1652:
        /*004c*/ 	.word	0x00000000
        /*0050*/ 	.short	0x0002
        /*0052*/ 	.short	0x0008
        /*0054*/ 	.byte	0x00, 0xf0, 0x41, 0x00


	//----- nvinfo : EIATTR_KPARAM_INFO
	.align		4
.L_1653:
        /*0058*/ 	.byte	0x04, 0x17
        /*005a*/ 	.short	(.L_1655 - .L_1654)
.L_1654:
        /*005c*/ 	.word	0x00000000
        /*0060*/ 	.short	0x0001
        /*0062*/ 	.short	0x0004
        /*0064*/ 	.byte	0x00, 0xf0, 0x11, 0x00


	//----- nvinfo : EIATTR_KPARAM_INFO
	.align		4
.L_1655:
        /*0068*/ 	.byte	0x04, 0x17
        /*006a*/ 	.short	(.L_1657 - .L_1656)
.L_1656:
        /*006c*/ 	.word	0x00000000
        /*0070*/ 	.short	0x0000
        /*0072*/ 	.short	0x0000
        /*0074*/ 	.byte	0x00, 0xf0, 0x11, 0x00


	//----- nvinfo : EIATTR_SPARSE_MMA_MASK
	.align		4
.L_1657:
        /*0078*/ 	.byte	0x03, 0x50
        /*007a*/ 	.short	0x0000


	//----- nvinfo : EIATTR_MAXREG_COUNT
	.align		4
        /*007c*/ 	.byte	0x03, 0x1b
        /*007e*/ 	.short	0x00ff


	//----- nvinfo : EIATTR_EXTERNS
	.align		4
        /*0080*/ 	.byte	0x04, 0x0f
        /*0082*/ 	.short	(.L_1659 - .L_1658)


	//   ....[0]....
	.align		4
.L_1658:
        /*0084*/ 	.word	index@(__assertfail)


	//----- nvinfo : EIATTR_MERCURY_ISA_VERSION
	.align		4
.L_1659:
        /*0088*/ 	.byte	0x03, 0x5f
        /*008a*/ 	.short	0x0101


	//----- nvinfo : EIATTR_SYSCALL_OFFSETS
	.align		4
        /*008c*/ 	.byte	0x04, 0x46
        /*008e*/ 	.short	(.L_1661 - .L_1660)


	//   ....[0]....
.L_1660:
        /*0090*/ 	.word	0x000010e0


	//   ....[1]....
        /*0094*/ 	.word	0x00002220


	//   ....[2]....
        /*0098*/ 	.word	0x00003370


	//   ....[3]....
        /*009c*/ 	.word	0x00004490


	//   ....[4]....
        /*00a0*/ 	.word	0x00005860


	//   ....[5]....
        /*00a4*/ 	.word	0x00006880


	//   ....[6]....
        /*00a8*/ 	.word	0x00007860


	//   ....[7]....
        /*00ac*/ 	.word	0x00008840


	//----- nvinfo : EIATTR_EXIT_INSTR_OFFSETS
	.align		4
.L_1661:
        /*00b0*/ 	.byte	0x04, 0x1c
        /*00b2*/ 	.short	(.L_1663 - .L_1662)


	//   ....[0]....
.L_1662:
        /*00b4*/ 	.word	0x00007920


	//   ....[1]....
        /*00b8*/ 	.word	0x00007a70


	//   ....[2]....
        /*00bc*/ 	.word	0x00007ab0


	//   ....[3]....
        /*00c0*/ 	.word	0x00007b50


	//   ....[4]....
        /*00c4*/ 	.word	0x00007b90


	//   ....[5]....
        /*00c8*/ 	.word	0x00007bd0


	//   ....[6]....
        /*00cc*/ 	.word	0x00007c60


	//   ....[7]....
        /*00d0*/ 	.word	0x00007ca0


	//   ....[8]....
        /*00d4*/ 	.word	0x00007d40


	//   ....[9]....
        /*00d8*/ 	.word	0x00007d90


	//   ....[10]....
        /*00dc*/ 	.word	0x00007de0


	//   ....[11]....
        /*00e0*/ 	.word	0x00007eb0


	//   ....[12]....
        /*00e4*/ 	.word	0x00007f10


	//   ....[13]....
        /*00e8*/ 	.word	0x000080a0


	//   ....[14]....
        /*00ec*/ 	.word	0x00008200


	//   ....[15]....
        /*00f0*/ 	.word	0x00008220


	//   ....[16]....
        /*00f4*/ 	.word	0x000082e0


	//   ....[17]....
        /*00f8*/ 	.word	0x00008460


	//   ....[18]....
        /*00fc*/ 	.word	0x000085e0


	//   ....[19]....
        /*0100*/ 	.word	0x00008740


	//   ....[20]....
        /*0104*/ 	.word	0x00008850


	//   ....[21]....
        /*0108*/ 	.word	0x00008890


	//   ....[22]....
        /*010c*/ 	.word	0x000088d0


	//----- nvinfo : EIATTR_MAX_THREADS
	.align		4
.L_1663:
        /*0110*/ 	.byte	0x04, 0x05
        /*0112*/ 	.short	(.L_1665 - .L_1664)
.L_1664:
        /*0114*/ 	.word	0x00000080
        /*0118*/ 	.word	0x00000001
        /*011c*/ 	.word	0x00000001


	//----- nvinfo : EIATTR_CRS_STACK_SIZE
	.align		4
.L_1665:
        /*0120*/ 	.byte	0x04, 0x1e
        /*0122*/ 	.short	(.L_1667 - .L_1666)
.L_1666:
        /*0124*/ 	.word	0x00000000


	//----- nvinfo : EIATTR_CBANK_PARAM_SIZE
	.align		4
.L_1667:
        /*0128*/ 	.byte	0x03, 0x19
        /*012a*/ 	.short	0x002c


	//----- nvinfo : EIATTR_PARAM_CBANK
	.align		4
        /*012c*/ 	.byte	0x04, 0x0a
        /*012e*/ 	.short	(.L_1669 - .L_1668)
	.align		4
.L_1668:
        /*0130*/ 	.word	index@(.nv.constant0._ZN2at6native27unrolled_elementwise_kernelINS0_13BUnaryFunctorIN3c108BFloat16ES4_S4_ZZZNS0_15binary_internal21div_trunc_kernel_cudaERNS_18TensorIteratorBaseEENKUlvE1_clEvENKUlvE2_clEvEUlS4_S4_E_EESt5arrayIPcLm2EELi4E23TrivialOffsetCalculatorILi1EjESG_NS0_6memory12LoadWithCastILi1EEENSH_13StoreWithCastILi1EEEEEviT_T0_T2_T3_T4_T5_)
        /*0134*/ 	.short	0x0210
        /*0136*/ 	.short	0x002c


	//----- nvinfo : EIATTR_SW_WAR
	.align		4
.L_1669:
        /*0138*/ 	.byte	0x04, 0x36
        /*013a*/ 	.short	(.L_1671 - .L_1670)
.L_1670:
        /*013c*/ 	.word	0x00000008
.L_1671:


//--------------------- .nv.info._ZN2at6native18elementwise_kernelILi128ELi4EZNS0_22gpu_kernel_impl_nocastINS0_13BUnaryFunctorIN3c108BFloat16ES5_S5_ZZZNS0_15binary_internal21div_trunc_kernel_cudaERNS_18TensorIteratorBaseEENKUlvE1_clEvENKUlvE2_clEvEUlS5_S5_E_EEEEvS8_RKT_EUliE_EEviT1_ --------------------------
	.section	.nv.info._ZN2at6native18elementwise_kernelILi128ELi4EZNS0_22gpu_kernel_impl_nocastINS0_13BUnaryFunctorIN3c108BFloat16ES5_S5_ZZZNS0_15binary_internal21div_trunc_kernel_cudaERNS_18TensorIteratorBaseEENKUlvE1_clEvENKUlvE2_clEvEUlS5_S5_E_EEEEvS8_RKT_EUliE_EEviT1_,"",@"SHT_CUDA_INFO"
	.sectionflags	@""
	.align	4


	//----- nvinfo : EIATTR_CUDA_API_VERSION
	.align		4
        /*0000*/ 	.byte	0x04, 0x37
        /*0002*/ 	.short	(.L_1673 - .L_1672)
.L_1672:
        /*0004*/ 	.word	0x00000082


	//----- nvinfo : EIATTR_KPARAM_INFO
	.align		4
.L_1673:
        /*0008*/ 	.byte	0x04, 0x17
        /*000a*/ 	.short	(.L_1675 - .L_1674)
.L_1674:
        /*000c*/ 	.word	0x00000000
        /*0010*/ 	.short	0x0001
        /*0012*/ 	.short	0x0008
        /*0014*/ 	.byte	0x00, 0xf0, 0x61, 0x08


	//----- nvinfo : EIATTR_KPARAM_INFO
	.align		4
.L_1675:
        /*0018*/ 	.byte	0x04, 0x17
        /*001a*/ 	.short	(.L_1677 - .L_1676)
.L_1676:
        /*001c*/ 	.word	0x00000000
        /*0020*/ 	.short	0x0000
        /*0022*/ 	.short	0x0000
        /*0024*/ 	.byte	0x00, 0xf0, 0x11, 0x00


	//----- nvinfo : EIATTR_SPARSE_MMA_MASK
	.align		4
.L_1677:
        /*0028*/ 	.byte	0x03, 0x50
        /*002a*/ 	.short	0x0000


	//----- nvinfo : EIATTR_MAXREG_COUNT
	.align		4
        /*002c*/ 	.byte	0x03, 0x1b
        /*002e*/ 	.short	0x0080


	//----- nvinfo : EIATTR_MERCURY_ISA_VERSION
	.align		4
        /*0030*/ 	.byte	0x03, 0x5f
        /*0032*/ 	.short	0x0101


	//----- nvinfo : EIATTR_EXIT_INSTR_OFFSETS
	.align		4
        /*0034*/ 	.byte	0x04, 0x1c
        /*0036*/ 	.short	(.L_1679 - .L_1678)


	//   ....[0]....
.L_1678:
        /*0038*/ 	.word	0x00003cf0


	//   ....[1]....
        /*003c*/ 	.word	0x000050e0


	//----- nvinfo : EIATTR_MAX_THREADS
	.align		4
.L_1679:
        /*0040*/ 	.byte	0x04, 0x05
        /*0042*/ 	.short	(.L_1681 - .L_1680)
.L_1680:
        /*0044*/ 	.word	0x00000080
        /*0048*/ 	.word	0x00000001
        /*004c*/ 	.word	0x00000001


	//----- nvinfo : EIATTR_CRS_STACK_SIZE
	.align		4
.L_1681:
        /*0050*/ 	.byte	0x04, 0x1e
        /*0052*/ 	.short	(.L_1683 - .L_1682)
.L_1682:
        /*0054*/ 	.word	0x00000000


	//----- nvinfo : EIATTR_CBANK_PARAM_SIZE
	.align		4
.L_1683:
        /*0058*/ 	.byte	0x03, 0x19
        /*005a*/ 	.short	0x0220


	//----- nvinfo : EIATTR_PARAM_CBANK
	.align		4
        /*005c*/ 	.byte	0x04, 0x0a
        /*005e*/ 	.short	(.L_1685 - .L_1684)
	.align		4
.L_1684:
        /*0060*/ 	.word	index@(.nv.constant0._ZN2at6native18elementwise_kernelILi128ELi4EZNS0_22gpu_kernel_impl_nocastINS0_13BUnaryFunctorIN3c108BFloat16ES5_S5_ZZZNS0_15binary_internal21div_trunc_kernel_cudaERNS_18TensorIteratorBaseEENKUlvE1_clEvENKUlvE2_clEvEUlS5_S5_E_EEEEvS8_RKT_EUliE_EEviT1_)
        /*0064*/ 	.short	0x0210
        /*0066*/ 	.short	0x0220


	//----- nvinfo : EIATTR_SW_WAR
	.align		4
.L_1685:
        /*0068*/ 	.byte	0x04, 0x36
        /*006a*/ 	.short	(.L_1687 - .L_1686)
.L_1686:
        /*006c*/ 	.word	0x00000008
.L_1687:


//--------------------- .nv.info._ZN2at6native27unrolled_elementwise_kernelINS0_13BUnaryFunctorIN3c108BFloat16ES4_S4_ZZZNS0_15binary_internal21div_trunc_kernel_cudaERNS_18TensorIteratorBaseEENKUlvE1_clEvENKUlvE2_clEvEUlS4_S4_E_EESt5arrayIPcLm2EELi4E23TrivialOffsetCalculatorILi1EjESG_NS0_6memory15LoadWithoutCastENSH_16StoreWithoutCastEEEviT_T0_T2_T3_T4_T5_ --------------------------
	.section	.nv.info._ZN2at6native27unrolled_elementwise_kernelINS0_13BUnaryFunctorIN3c108BFloat16ES4_S4_ZZZNS0_15binary_internal21div_trunc_kernel_cudaERNS_18TensorIteratorBaseEENKUlvE1_clEvENKUlvE2_clEvEUlS4_S4_E_EESt5arrayIPcLm2EELi4E23TrivialOffsetCalculatorILi1EjESG_NS0_6memory15LoadWithoutCastENSH_16StoreWithoutCastEEEviT_T0_T2_T3_T4_T5_,"",@"SHT_CUDA_INFO"
	.sectionflags	@""
	.align	4


	//----- nvinfo : EIATTR_CUDA_API_VERSION
	.align		4
        /*0000*/ 	.byte	0x04, 0x37
        /*0002*/ 	.short	(.L_1689 - .L_1688)
.L_1688:
        /*0004*/ 	.word	0x00000082


	//----- nvinfo : EIATTR_KPARAM_INFO
	.align		4
.L_1689:
        /*0008*/ 	.byte	0x04, 0x17
        /*000a*/ 	.short	(.L_1691 - .L_1690)
.L_1690:
        /*000c*/ 	.word	0x00000000
        /*0010*/ 	.short	0x0006
        /*0012*/ 	.short	0x001b
        /*0014*/ 	.byte	0x00, 0xf0, 0x05, 0x00


	//----- nvinfo : EIATTR_KPARAM_INFO
	.align		4
.L_1691:
        /*0018*/ 	.byte	0x04, 0x17
        /*001a*/ 	.short	(.L_1693 - .L_1692)
.L_1692:
        /*001c*/ 	.word	0x00000000
        /*0020*/ 	.short	0x0005
        /*0022*/ 	.short	0x001a
        /*0024*/ 	.byte	0x00, 0xf0, 0x05, 0x00


	//----- nvinfo : EIATTR_KPARAM_INFO
	.align		4
.L_1693:
        /*0028*/ 	.byte	0x04, 0x17
        /*002a*/ 	.short	(.L_1695 - .L_1694)
.L_1694:
        /*002c*/ 	.word	0x00000000
        /*0030*/ 	.short	0x0004
        /*0032*/ 	.short	0x0019
        /*0034*/ 	.byte	0x00, 0xf0, 0x05, 0x00


	//----- nvinfo : EIATTR_KPARAM_INFO
	.align		4
.L_1695:
        /*0038*/ 	.byte	0x04, 0x17
        /*003a*/ 	.short	(.L_1697 - .L_1696)
.L_1696:
        /*003c*/ 	.word	0x00000000
        /*0040*/ 	.short	0x0003
        /*0042*/ 	.short	0x0018
        /*0044*/ 	.byte	0x00, 0xf0, 0x05, 0x00


	//----- nvinfo : EIATTR_KPARAM_INFO
	.align		4
.L_1697:
        /*0048*/ 	.byte	0x04, 0x17
        /*004a*/ 	.short	(.L_1699 - .L_1698)
.L_1698:
        /*004c*/ 	.word	0x00000000
        /*0050*/ 	.short	0x0002
        /*0052*/ 	.short	0x0008
        /*0054*/ 	.byte	0x00, 0xf0, 0x41, 0x00


	//----- nvinfo : EIATTR_KPARAM_INFO
	.align		4
.L_1699:
        /*0058*/ 	.byte	0x04, 0x17
        /*005a*/ 	.short	(.L_1701 - .L_1700)
.L_1700:
        /*005c*/ 	.word	0x00000000
        /*0060*/ 	.short	0x0001
        /*0062*/ 	.short	0x0004
        /*0064*/ 	.byte	0x00, 0xf0, 0x11, 0x00


	//----- nvinfo : EIATTR_KPARAM_INFO
	.align		4
.L_1701:
        /*0068*/ 	.byte	0x04, 0x17
        /*006a*/ 	.short	(.L_1703 - .L_1702)
.L_1702:
        /*006c*/ 	.word	0x00000000
        /*0070*/ 	.short	0x0000
        /*0072*/ 	.short	0x0000
        /*0074*/ 	.byte	0x00, 0xf0, 0x11, 0x00


	//----- nvinfo : EIATTR_SPARSE_MMA_MASK
	.align		4
.L_1703:
        /*0078*/ 	.byte	0x03, 0x50
        /*007a*/ 	.short	0x0000


	//----- nvinfo : EIATTR_MAXREG_COUNT
	.align		4
        /*007c*/ 	.byte	0x03, 0x1b
        /*007e*/ 	.short	0x00ff


	//----- nvinfo : EIATTR_MERCURY_ISA_VERSION
	.align		4
        /*0080*/ 	.byte	0x03, 0x5f
        /*0082*/ 	.short	0x0101


	//----- nvinfo : EIATTR_EXIT_INSTR_OFFSETS
	.align		4
        /*0084*/ 	.byte	0x04, 0x1c
        /*0086*/ 	.short	(.L_1705 - .L_1704)


	//   ....[0]....
.L_1704:
        /*0088*/ 	.word	0x000005c0


	//   ....[1]....
        /*008c*/ 	.word	0x00000630


	//----- nvinfo : EIATTR_MAX_THREADS
	.align		4
.L_1705:
        /*0090*/ 	.byte	0x04, 0x05
        /*0092*/ 	.short	(.L_1707 - .L_1706)
.L_1706:
        /*0094*/ 	.word	0x00000080
        /*0098*/ 	.word	0x00000001
        /*009c*/ 	.word	0x00000001


	//----- nvinfo : EIATTR_CRS_STACK_SIZE
	.align		4
.L_1707:
        /*00a0*/ 	.byte	0x04, 0x1e
        /*00a2*/ 	.short	(.L_1709 - .L_1708)
.L_1708:
        /*00a4*/ 	.word	0x00000000


	//----- nvinfo : EIATTR_CBANK_PARAM_SIZE
	.align		4
.L_1709:
        /*00a8*/ 	.byte	0x03, 0x19
        /*00aa*/ 	.short	0x001c


	//----- nvinfo : EIATTR_PARAM_CBANK
	.align		4
        /*00ac*/ 	.byte	0x04, 0x0a
        /*00ae*/ 	.short	(.L_1711 - .L_1710)
	.align		4
.L_1710:
        /*00b0*/ 	.word	index@(.nv.constant0._ZN2at6native27unrolled_elementwise_kernelINS0_13BUnaryFunctorIN3c108BFloat16ES4_S4_ZZZNS0_15binary_internal21div_trunc_kernel_cudaERNS_18TensorIteratorBaseEENKUlvE1_clEvENKUlvE2_clEvEUlS4_S4_E_EESt5arrayIPcLm2EELi4E23TrivialOffsetCalculatorILi1EjESG_NS0_6memory15LoadWithoutCastENSH_16StoreWithoutCastEEEviT_T0_T2_T3_T4_T5_)
        /*00b4*/ 	.short	0x0210
        /*00b6*/ 	.short	0x001c


	//----- nvinfo : EIATTR_SW_WAR
	.align		4
.L_1711:
        /*00b8*/ 	.byte	0x04, 0x36
        /*00ba*/ 	.short	(.L_1713 - .L_1712)
.L_1712:
        /*00bc*/ 	.word	0x00000008
.L_1713:


//--------------------- .nv.info._ZN2at6native29vectorized_elementwise_kernelILi2ENS0_13BUnaryFunctorIN3c108BFloat16ES4_S4_ZZZNS0_15binary_internal21div_trunc_kernel_cudaERNS_18TensorIteratorBaseEENKUlvE1_clEvENKUlvE2_clEvEUlS4_S4_E_EESt5arrayIPcLm2EEEEviT0_T1_ --------------------------
	.section	.nv.info._ZN2at6native29vectorized_elementwise_kernelILi2ENS0_13BUnaryFunctorIN3c108BFloat16ES4_S4_ZZZNS0_15binary_internal21div_trunc_kernel_cudaERNS_18TensorIteratorBaseEENKUlvE1_clEvENKUlvE2_clEvEUlS4_S4_E_EESt5arrayIPcLm2EEEEviT0_T1_,"",@"SHT_CUDA_INFO"
	.sectionflags	@""
	.align	4


	//----- nvinfo : EIATTR_CUDA_API_VERSION
	.align		4
        /*0000*/ 	.byte	0x04, 0x37
        /*0002*/ 	.short	(.L_1715 - .L_1714)
.L_1714:
        /*0004*/ 	.word	0x00000082


	//----- nvinfo : EIATTR_KPARAM_INFO
	.align		4
.L_1715:
        /*0008*/ 	.byte	0x04, 0x17
        /*000a*/ 	.short	(.L_1717 - .L_1716)
.L_1716:
        /*000c*/ 	.word	0x00000000
        /*0010*/ 	.short	0x0002
        /*0012*/ 	.short	0x0008
        /*0014*/ 	.byte	0x00, 0xf0, 0x41, 0x00


	//----- nvinfo : EIATTR_KPARAM_INFO
	.align		4
.L_1717:
        /*0018*/ 	.byte	0x04, 0x17
        /*001a*/ 	.short	(.L_1719 - .L_1718)
.L_1718:
        /*001c*/ 	.word	0x00000000
        /*0020*/ 	.short	0x0001
        /*0022*/ 	.short	0x0004
        /*0024*/ 	.byte	0x00, 0xf0, 0x11, 0x00


	//----- nvinfo : EIATTR_KPARAM_INFO
	.align		4
.L_1719:
        /*0028*/ 	.byte	0x04, 0x17
        /*002a*/ 	.short	(.L_1721 - .L_1720)
.L_1720:
        /*002c*/ 	.word	0x00000000
        /*0030*/ 	.short	0x0000
        /*0032*/ 	.short	0x0000
        /*0034*/ 	.byte	0x00, 0xf0, 0x11, 0x00


	//----- nvinfo : EIATTR_SPARSE_MMA_MASK
	.align		4
.L_1721:
        /*0038*/ 	.byte	0x03, 0x50
        /*003a*/ 	.short	0x0000


	//----- nvinfo : EIATTR_MAXREG_COUNT
	.align		4
        /*003c*/ 	.byte	0x03, 0x1b
        /*003e*/ 	.short	0x00ff


	//----- nvinfo : EIATTR_MERCURY_ISA_VERSION
	.align		4
        /*0040*/ 	.byte	0x03, 0x5f
        /*0042*/ 	.short	0x0101


	//----- nvinfo : EIATTR_EXIT_INSTR_OFFSETS
	.align		4
        /*0044*/ 	.byte	0x04, 0x1c
        /*0046*/ 	.short	(.L_1723 - .L_1722)


	//   ....[0]....
.L_1722:
        /*0048*/ 	.word	0x000004a0


	//   ....[1]....
        /*004c*/ 	.word	0x00001070


	//   ....[2]....
        /*0050*/ 	.word	0x000010c0


	//----- nvinfo : EIATTR_MAX_THREADS
	.align		4
.L_1723:
        /*0054*/ 	.byte	0x04, 0x05
        /*0056*/ 	.short	(.L_1725 - .L_1724)
.L_1724:
        /*0058*/ 	.word	0x00000080
        /*005c*/ 	.word	0x00000001
        /*0060*/ 	.word	0x00000001


	//----- nvinfo : EIATTR_CRS_STACK_SIZE
	.align		4
.L_1725:
        /*0064*/ 	.byte	0x04, 0x1e
        /*0066*/ 	.short	(.L_1727 - .L_1726)
.L_1726:
        /*0068*/ 	.word	0x00000000


	//----- nvinfo : EIATTR_CBANK_PARAM_SIZE
	.align		4
.L_1727:
        /*006c*/ 	.byte	0x03, 0x19
        /*006e*/ 	.short	0x0018


	//----- nvinfo : EIATTR_PARAM_CBANK
	.align		4
        /*0070*/ 	.byte	0x04, 0x0a
        /*0072*/ 	.short	(.L_1729 - .L_1728)
	.align		4
.L_1728:
        /*0074*/ 	.word	index@(.nv.constant0._ZN2at6native29vectorized_elementwise_kernelILi2ENS0_13BUnaryFunctorIN3c108BFloat16ES4_S4_ZZZNS0_15binary_internal21div_trunc_kernel_cudaERNS_18TensorIteratorBaseEENKUlvE1_clEvENKUlvE2_clEvEUlS4_S4_E_EESt5arrayIPcLm2EEEEviT0_T1_)
        /*0078*/ 	.short	0x0210
        /*007a*/ 	.short	0x0018


	//----- nvinfo : EIATTR_SW_WAR
	.align		4
.L_1729:
        /*007c*/ 	.byte	0x04, 0x36
        /*007e*/ 	.short	(.L_1731 - .L_1730)
.L_1730:
        /*0080*/ 	.word	0x00000008
.L_1731:


//--------------------- .nv.info._ZN2at6native29vectorized_elementwise_kernelILi4ENS0_13BUnaryFunctorIN3c108BFloat16ES4_S4_ZZZNS0_15binary_internal21div_trunc_kernel_cudaERNS_18TensorIteratorBaseEENKUlvE1_clEvENKUlvE2_clEvEUlS4_S4_E_EESt5arrayIPcLm2EEEEviT0_T1_ --------------------------
	.section	.nv.info._ZN2at6native29vectorized_elementwise_kernelILi4ENS0_13BUnaryFunctorIN3c108BFloat16ES4_S4_ZZZNS0_15binary_internal21div_trunc_kernel_cudaERNS_18TensorIteratorBaseEENKUlvE1_clEvENKUlvE2_clEvEUlS4_S4_E_EESt5arrayIPcLm2EEEEviT0_T1_,"",@"SHT_CUDA_INFO"
	.sectionflags	@""
	.align	4


	//----- nvinfo : EIATTR_CUDA_API_VERSION
	.align		4
        /*0000*/ 	.byte	0x04, 0x37
        /*0002*/ 	.short	(.L_1733 - .L_1732)
.L_1732:
        /*0004*/ 	.word	0x00000082


	//----- nvinfo : EIATTR_KPARAM_INFO
	.align		4
.L_1733:
        /*0008*/ 	.byte	0x04, 0x17
        /*000a*/ 	.short	(.L_1735 - .L_1734)
.L_1734:
        /*000c*/ 	.word	0x00000000
        /*0010*/ 	.short	0x0002
        /*0012*/ 	.short	0x0008
        /*0014*/ 	.byte	0x00, 0xf0, 0x41, 0x00


	//----- nvinfo : EIATTR_KPARAM_INFO
	.align		4
.L_1735:
        /*0018*/ 	.byte	0x04, 0x17
        /*001a*/ 	.short	(.L_1737 - .L_1736)
.L_1736:
        /*001c*/ 	.word	0x00000000
        /*0020*/ 	.short	0x0001
        /*0022*/ 	.short	0x0004
        /*0024*/ 	.byte	0x00, 0xf0, 0x11, 0x00


	//----- nvinfo : EIATTR_KPARAM_INFO
	.align		4
.L_1737:
        /*0028*/ 	.byte	0x04, 0x17
        /*002a*/ 	.short	(.L_1739 - .L_1738)
.L_1738:
        /*002c*/ 	.word	0x00000000
        /*0030*/ 	.short	0x0000
        /*0032*/ 	.short	0x0000
        /*0034*/ 	.byte	0x00, 0xf0, 0x11, 0x00


	//----- nvinfo : EIATTR_SPARSE_MMA_MASK
	.align		4
.L_1739:
        /*0038*/ 	.byte	0x03, 0x50
        /*003a*/ 	.short	0x0000


	//----- nvinfo : EIATTR_MAXREG_COUNT
	.align		4
        /*003c*/ 	.byte	0x03, 0x1b
        /*003e*/ 	.short	0x00ff


	//----- nvinfo : EIATTR_MERCURY_ISA_VERSION
	.align		4
        /*0040*/ 	.byte	0x03, 0x5f
        /*0042*/ 	.short	0x0101


	//----- nvinfo : EIATTR_EXIT_INSTR_OFFSETS
	.align		4
        /*0044*/ 	.byte	0x04, 0x1c
        /*0046*/ 	.short	(.L_1741 - .L_1740)


	//   ....[0]....
.L_1740:
        /*0048*/ 	.word	0x00000460


	//   ....[1]....
        /*004c*/ 	.word	0x00001030


	//   ....[2]....
        /*0050*/ 	.word	0x00001080


	//----- nvinfo : EIATTR_MAX_THREADS
	.align		4
.L_1741:
        /*0054*/ 	.byte	0x04, 0x05
        /*0056*/ 	.short	(.L_1743 - .L_1742)
.L_1742:
        /*0058*/ 	.word	0x00000080
        /*005c*/ 	.word	0x00000001
        /*0060*/ 	.word	0x00000001


	//----- nvinfo : EIATTR_CRS_STACK_SIZE
	.align		4
.L_1743:
        /*0064*/ 	.byte	0x04, 0x1e
        /*0066*/ 	.short	(.L_1745 - .L_1744)
.L_1744:
        /*0068*/ 	.word	0x00000000


	//----- nvinfo : EIATTR_CBANK_PARAM_SIZE
	.align		4
.L_1745:
        /*006c*/ 	.byte	0x03, 0x19
        /*006e*/ 	.short	0x0018


	//----- nvinfo : EIATTR_PARAM_CBANK
	.align		4
        /*0070*/ 	.byte	0x04, 0x0a
        /*0072*/ 	.short	(.L_1747 - .L_1746)
	.align		4
.L_1746:
        /*0074*/ 	.word	index@(.nv.constant0._ZN2at6native29vectorized_elementwise_kernelILi4ENS0_13BUnaryFunctorIN3c108BFloat16ES4_S4_ZZZNS0_15binary_internal21div_trunc_kernel_cudaERNS_18TensorIteratorBaseEENKUlvE1_clEvENKUlvE2_clEvEUlS4_S4_E_EESt5arrayIPcLm2EEEEviT0_T1_)
        /*0078*/ 	.short	0x0210
        /*007a*/ 	.short	0x0018


	//----- nvinfo : EIATTR_SW_WAR
	.align		4
.L_1747:
        /*007c*/ 	.byte	0x04, 0x36
        /*007e*/ 	.short	(.L_1749 - .L_1748)
.L_1748:
        /*0080*/ 	.word	0x00000008
.L_1749:


//--------------------- .nv.info._ZN2at6native29vectorized_elementwise_kernelILi8ENS0_13BUnaryFunctorIN3c108BFloat16ES4_S4_ZZZNS0_15binary_internal21div_trunc_kernel_cudaERNS_18TensorIteratorBaseEENKUlvE1_clEvENKUlvE2_clEvEUlS4_S4_E_EESt5arrayIPcLm2EEEEviT0_T1_ --------------------------
	.section	.nv.info._ZN2at6native29vectorized_elementwise_kernelILi8ENS0_13BUnaryFunctorIN3c108BFloat16ES4_S4_ZZZNS0_15binary_internal21div_trunc_kernel_cudaERNS_18TensorIteratorBaseEENKUlvE1_clEvENKUlvE2_clEvEUlS4_S4_E_EESt5arrayIPcLm2EEEEviT0_T1_,"",@"SHT_CUDA_INFO"
	.sectionflags	@""
	.align	4


	//----- nvinfo : EIATTR_CUDA_API_VERSION
	.align		4
        /*0000*/ 	.byte	0x04, 0x37
        /*0002*/ 	.short	(.L_1751 - .L_1750)
.L_1750:
        /*0004*/ 	.word	0x00000082


	//----- nvinfo : EIATTR_KPARAM_INFO
	.align		4
.L_1751:
        /*0008*/ 	.byte	0x04, 0x17
        /*000a*/ 	.short	(.L_1753 - .L_1752)
.L_1752:
        /*000c*/ 	.word	0x00000000
        /*0010*/ 	.short	0x0002
        /*0012*/ 	.short	0x0008
        /*0014*/ 	.byte	0x00, 0xf0, 0x41, 0x00


	//----- nvinfo : EIATTR_KPARAM_INFO
	.align		4
.L_1753:
        /*0018*/ 	.byte	0x04, 0x17
        /*001a*/ 	.short	(.L_1755 - .L_1754)
.L_1754:
        /*001c*/ 	.word	0x00000000
        /*0020*/ 	.short	0x0001
        /*0022*/ 	.short	0x0004
        /*0024*/ 	.byte	0x00, 0xf0, 0x11, 0x00


	//----- nvinfo : EIATTR_KPARAM_INFO
	.align		4
.L_1755:
        /*0028*/ 	.byte	0x04, 0x17
        /*002a*/ 	.short	(.L_1757 - .L_1756)
.L_1756:
        /*002c*/ 	.word	0x00000000
        /*0030*/ 	.short	0x0000
        /*0032*/ 	.short	0x0000
        /*0034*/ 	.byte	0x00, 0xf0, 0x11, 0x00


	//----- nvinfo : EIATTR_SPARSE_MMA_MASK
	.align		4
.L_1757:
        /*0038*/ 	.byte	0x03, 0x50
        /*003a*/ 	.short	0x0000


	//----- nvinfo : EIATTR_MAXREG_COUNT
	.align		4
        /*003c*/ 	.byte	0x03, 0x1b
        /*003e*/ 	.short	0x00ff


	//----- nvinfo : EIATTR_MERCURY_ISA_VERSION
	.align		4
        /*0040*/ 	.byte	0x03, 0x5f
        /*0042*/ 	.short	0x0101


	//----- nvinfo : EIATTR_EXIT_INSTR_OFFSETS
	.align		4
        /*0044*/ 	.byte	0x04, 0x1c
        /*0046*/ 	.short	(.L_1759 - .L_1758)


	//   ....[0]....
.L_1758:
        /*0048*/ 	.word	0x00000440


	//   ....[1]....
        /*004c*/ 	.word	0x00001010


	//   ....[2]....
        /*0050*/ 	.word	0x00001060


	//----- nvinfo : EIATTR_MAX_THREADS
	.align		4
.L_1759:
        /*0054*/ 	.byte	0x04, 0x05
        /*0056*/ 	.short	(.L_1761 - .L_1760)
.L_1760:
        /*0058*/ 	.word	0x00000080
        /*005c*/ 	.word	0x00000001
        /*0060*/ 	.word	0x00000001


	//----- nvinfo : EIATTR_CRS_STACK_SIZE
	.align		4
.L_1761:
        /*0064*/ 	.byte	0x04, 0x1e
        /*0066*/ 	.short	(.L_1763 - .L_1762)
.L_1762:
        /*0068*/ 	.word	0x00000000


	//----- nvinfo : EIATTR_CBANK_PARAM_SIZE
	.align		4
.L_1763:
        /*006c*/ 	.byte	0x03, 0x19
        /*006e*/ 	.short	0x0018


	//----- nvinfo : EIATTR_PARAM_CBANK
	.align		4
        /*0070*/ 	.byte	0x04, 0x0a
        /*0072*/ 	.short	(.L_1765 - .L_1764)
	.align		4
.L_1764:
        /*0074*/ 	.word	index@(.nv.constant0._ZN2at6native29vectorized_elementwise_kernelILi8ENS0_13BUnaryFunctorIN3c108BFloat16ES4_S4_ZZZNS0_15binary_internal21div_trunc_kernel_cudaERNS_18TensorIteratorBaseEENKUlvE1_clEvENKUlvE2_clEvEUlS4_S4_E_EESt5arrayIPcLm2EEEEviT0_T1_)
        /*0078*/ 	.short	0x0210
        /*007a*/ 	.short	0x0018


	//----- nvinfo : EIATTR_SW_WAR
	.align		4
.L_1765:
        /*007c*/ 	.byte	0x04, 0x36
        /*007e*/ 	.short	(.L_1767 - .L_1766)
.L_1766:
        /*0080*/ 	.word	0x00000008
.L_1767:


//--------------------- .nv.info._ZN2at6native18elementwise_kernelILi128ELi4EZNS0_15gpu_kernel_implINS0_13AUnaryFunctorIN3c108BFloat16ES5_S5_ZZZNS0_15binary_internal21div_trunc_kernel_cudaERNS_18TensorIteratorBaseEENKUlvE1_clEvENKUlvE2_clEvEUlS5_S5_E_EEEEvS8_RKT_EUliE_EEviT1_ --------------------------
	.section	.nv.info._ZN2at6native18elementwise_kernelILi128ELi4EZNS0_15gpu_kernel_implINS0_13AUnaryFunctorIN3c108BFloat16ES5_S5_ZZZNS0_15binary_internal21div_trunc_kernel_cudaERNS_18TensorIteratorBaseEENKUlvE1_clEvENKUlvE2_clEvEUlS5_S5_E_EEEEvS8_RKT_EUliE_EEviT1_,"",@"SHT_CUDA_INFO"
	.sectionflags	@""
	.align	4


	//----- nvinfo : EIATTR_CUDA_API_VERSION
	.align		4
        /*0000*/ 	.byte	0x04, 0x37
        /*0002*/ 	.short	(.L_1769 - .L_1768)
.L_1768:
        /*0004*/ 	.word	0x00000082


	//----- nvinfo : EIATTR_KPARAM_INFO
	.align		4
.L_1769:
        /*0008*/ 	.byte	0x04, 0x17
        /*000a*/ 	.short	(.L_1771 - .L_1770)
.L_1770:
        /*000c*/ 	.word	0x00000000
        /*0010*/ 	.short	0x0001
        /*0012*/ 	.short	0x0008
        /*0014*/ 	.byte	0x00, 0xf0, 0x61, 0x08


	//----- nvinfo : EIATTR_KPARAM_INFO
	.align		4
.L_1771:
        /*0018*/ 	.byte	0x04, 0x17
        /*001a*/ 	.short	(.L_1773 - .L_1772)
.L_1772:
        /*001c*/ 	.word	0x00000000
        /*0020*/ 	.short	0x0000
        /*0022*/ 	.short	0x0000
        /*0024*/ 	.byte	0x00, 0xf0, 0x11, 0x00


	//----- nvinfo : EIATTR_SPARSE_MMA_MASK
	.align		4
.L_1773:
        /*0028*/ 	.byte	0x03, 0x50
        /*002a*/ 	.short	0x0000


	//----- nvinfo : EIATTR_MAXREG_COUNT
	.align		4
        /*002c*/ 	.byte	0x03, 0x1b
        /*002e*/ 	.short	0x0080


	//----- nvinfo : EIATTR_EXTERNS
	.align		4
        /*0030*/ 	.byte	0x04, 0x0f
        /*0032*/ 	.short	(.L_1775 - .L_1774)


	//   ....[0]....
	.align		4
.L_1774:
        /*0034*/ 	.word	index@(__assertfail)


	//----- nvinfo : EIATTR_MERCURY_ISA_VERSION
	.align		4
.L_1775:
        /*0038*/ 	.byte	0x03, 0x5f
        /*003a*/ 	.short	0x0101


	//----- nvinfo : EIATTR_SYSCALL_OFFSETS
	.align		4
        /*003c*/ 	.byte	0x04, 0x46
        /*003e*/ 	.short	(.L_1777 - .L_1776)


	//   ....[0]....
.L_1776:
        /*0040*/ 	.word	0x000022e0


	//   ....[1]....
        /*0044*/ 	.word	0x000032d0


	//   ....[2]....
        /*0048*/ 	.word	0x00005600


	//   ....[3]....
        /*004c*/ 	.word	0x000065f0


	//   ....[4]....
        /*0050*/ 	.word	0x00008910


	//   ....[5]....
        /*0054*/ 	.word	0x00009900


	//   ....[6]....
        /*0058*/ 	.word	0x0000bc10


	//   ....[7]....
        /*005c*/ 	.word	0x0000cc00


	//----- nvinfo : EIATTR_EXIT_INSTR_OFFSETS
	.align		4
.L_1777:
        /*0060*/ 	.byte	0x04, 0x1c
        /*0062*/ 	.short	(.L_1779 - .L_1778)


	//   ....[0]....
.L_1778:
        /*0064*/ 	.word	0x000099d0


	//   ....[1]....
        /*0068*/ 	.word	0x0000be30


	//   ....[2]....
        /*006c*/ 	.word	0x0000be70


	//   ....[3]....
        /*0070*/ 	.word	0x0000bf10


	//   ....[4]....
        /*0074*/ 	.word	0x0000bf50


	//   ....[5]....
        /*0078*/ 	.word	0x0000bf90


	//   ....[6]....
        /*007c*/ 	.word	0x0000c020


	//   ....[7]....
        /*0080*/ 	.word	0x0000c060


	//   ....[8]....
        /*0084*/ 	.word	0x0000c100


	//   ....[9]....
        /*0088*/ 	.word	0x0000c150


	//   ....[10]....
        /*008c*/ 	.word	0x0000c1a0


	//   ....[11]....
        /*0090*/ 	.word	0x0000c270


	//   ....[12]....
        /*0094*/ 	.word	0x0000c2d0


	//   ....[13]....
        /*0098*/ 	.word	0x0000c460


	//   ....[14]....
        /*009c*/ 	.word	0x0000c5c0


	//   ....[15]....
        /*00a0*/ 	.word	0x0000c5e0


	//   ....[16]....
        /*00a4*/ 	.word	0x0000c6a0


	//   ....[17]....
        /*00a8*/ 	.word	0x0000c820


	//   ....[18]....
        /*00ac*/ 	.word	0x0000c9a0


	//   ....[19]....
        /*00b0*/ 	.word	0x0000cb00


	//   ....[20]....
        /*00b4*/ 	.word	0x0000cc10


	//   ....[21]....
        /*00b8*/ 	.word	0x0000cc50


	//   ....[22]....
        /*00bc*/ 	.word	0x0000cc90


	//----- nvinfo : EIATTR_MAX_THREADS
	.align		4
.L_1779:
        /*00c0*/ 	.byte	0x04, 0x05
        /*00c2*/ 	.short	(.L_1781 - .L_1780)
.L_1780:
        /*00c4*/ 	.word	0x00000080
        /*00c8*/ 	.word	0x00000001
        /*00cc*/ 	.word	0x00000001


	//----- nvinfo : EIATTR_CRS_STACK_SIZE
	.align		4
.L_1781:
        /*00d0*/ 	.byte	0x04, 0x1e
        /*00d2*/ 	.short	(.L_1783 - .L_1782)
.L_1782:
        /*00d4*/ 	.word	0x00000000


	//----- nvinfo : EIATTR_CBANK_PARAM_SIZE
	.align		4
.L_1783:
        /*00d8*/ 	.byte	0x03, 0x19
        /*00da*/ 	.short	0x0220


	//----- nvinfo : EIATTR_PARAM_CBANK
	.align		4
        /*00dc*/ 	.byte	0x04, 0x0a
        /*00de*/ 	.short	(.L_1785 - .L_1784)
	.align		4
.L_1784:
        /*00e0*/ 	.word	index@(.nv.constant0._ZN2at6native18elementwise_kernelILi128ELi4EZNS0_15gpu_kernel_implINS0_13AUnaryFunctorIN3c108BFloat16ES5_S5_ZZZNS0_15binary_internal21div_trunc_kernel_cudaERNS_18TensorIteratorBaseEENKUlvE1_clEvENKUlvE2_clEvEUlS5_S5_E_EEEEvS8_RKT_EUliE_EEviT1_)
        /*00e4*/ 	.short	0x0210
        /*00e6*/ 	.short	0x0220


	//----- nvinfo : EIATTR_SW_WAR
	.align		4
.L_1785:
        /*00e8*/ 	.byte	0x04, 0x36
        /*00ea*/ 	.short	(.L_1787 - .L_1786)
.L_1786:
        /*00ec*/ 	.word	0x00000008
.L_1787:


//--------------------- .nv.info._ZN2at6native27unrolled_elementwise_kernelINS0_13AUnaryFunctorIN3c108BFloat16ES4_S4_ZZZNS0_15binary_internal21div_trunc_kernel_cudaERNS_18TensorIteratorBaseEENKUlvE1_clEvENKUlvE2_clEvEUlS4_S4_E_EESt5arrayIPcLm2EELi4E23TrivialOffsetCalculatorILi1EjESG_NS0_6memory12LoadWithCastILi1EEENSH_13StoreWithCastILi1EEEEEviT_T0_T2_T3_T4_T5_ --------------------------
	.section	.nv.info._ZN2at6native27unrolled_elementwise_kernelINS0_13AUnaryFunctorIN3c108BFloat16ES4_S4_ZZZNS0_15binary_internal21div_trunc_kernel_cudaERNS_18TensorIteratorBaseEENKUlvE1_clEvENKUlvE2_clEvEUlS4_S4_E_EESt5arrayIPcLm2EELi4E23TrivialOffsetCalculatorILi1EjESG_NS0_6memory12LoadWithCastILi1EEENSH_13StoreWithCastILi1EEEEEviT_T0_T2_T3_T4_T5_,"",@"SHT_CUDA_INFO"
	.sectionflags	@""
	.align	4


	//----- nvinfo : EIATTR_CUDA_API_VERSION
	.align		4
        /*0000*/ 	.byte	0x04, 0x37
        /*0002*/ 	.short	(.L_1789 - .L_1788)
.L_1788:
        /*0004*/ 	.word	0x00000082


	//----- nvinfo : EIATTR_KPARAM_INFO
	.align		4
.L_1789:
        /*0008*/ 	.byte	0x04, 0x17
        /*000a*/ 	.short	(.L_1791 - .L_1790)
.L_1790:
        /*000c*/ 	.word	0x00000000
        /*0010*/ 	.short	0x0006
        /*0012*/ 	.short	0x0024
        /*0014*/ 	.byte	0x00, 0xf0, 0x21, 0x00


	//----- nvinfo : EIATTR_KPARAM_INFO
	.align		4
.L_1791:
        /*0018*/ 	.byte	0x04, 0x17
        /*001a*/ 	.short	(.L_1793 - .L_1792)
.L_1792:
        /*001c*/ 	.word	0x00000000
        /*0020*/ 	.short	0x0005
        /*0022*/ 	.short	0x001c
        /*0024*/ 	.byte	0x00, 0xf0, 0x21, 0x00


	//----- nvinfo : EIATTR_KPARAM_INFO
	.align		4
.L_1793:
        /*0028*/ 	.byte	0x04, 0x17
        /*002a*/ 	.short	(.L_1795 - .L_1794)
.L_1794:
        /*002c*/ 	.word	0x00000000
        /*0030*/ 	.short	0x0004
        /*0032*/ 	.short	0x0019
        /*0034*/ 	.byte	0x00, 0xf0, 0x05, 0x00


	//----- nvinfo : EIATTR_KPARAM_INFO
	.align		4
.L_1795:
        /*0038*/ 	.byte	0x04, 0x17
        /*003a*/ 	.short	(.L_1797 - .L_1796)
.L_1796:
        /*003c*/ 	.word	0x00000000
        /*0040*/ 	.short	0x0003
        /*0042*/ 	.short	0x0018
        /*0044*/ 	.byte	0x00, 0xf0, 0x05, 0x00


	//----- nvinfo : EIATTR_KPARAM_INFO
	.align		4
.L_1797:
        /*0048*/ 	.byte	0x04, 0x17
        /*004a*/ 	.short	(.L_1799 - .L_1798)
.L_1798:
        /*004c*/ 	.word	0x00000000
        /*0050*/ 	.short	0x0002
        /*0052*/ 	.short	0x0008
        /*0054*/ 	.byte	0x00, 0xf0, 0x41, 0x00


	//----- nvinfo : EIATTR_KPARAM_INFO
	.align		4
.L_1799:
        /*0058*/ 	.byte	0x04, 0x17
        /*005a*/ 	.short	(.L_1801 - .L_1800)
.L_1800:
        /*005c*/ 	.word	0x00000000
        /*0060*/ 	.short	0x0001
        /*0062*/ 	.short	0x0004
        /*0064*/ 	.byte	0x00, 0xf0, 0x11, 0x00


	//----- nvinfo : EIATTR_KPARAM_INFO
	.align		4
.L_1801:
        /*0068*/ 	.byte	0x04, 0x17
        /*006a*/ 	.short	(.L_1803 - .L_1802)
.L_1802:
        /*006c*/ 	.word	0x00000000
        /*0070*/ 	.short	0x0000
        /*0072*/ 	.short	0x0000
        /*0074*/ 	.byte	0x00, 0xf0, 0x11, 0x00


	//----- nvinfo : EIATTR_SPARSE_MMA_MASK
	.align		4
.L_1803:
        /*0078*/ 	.byte	0x03, 0x50
        /*007a*/ 	.short	0x0000


	//----- nvinfo : EIATTR_MAXREG_COUNT
	.align		4
        /*007c*/ 	.byte	0x03, 0x1b
        /*007e*/ 	.short	0x00ff


	//----- nvinfo : EIATTR_EXTERNS
	.align		4
        /*0080*/ 	.byte	0x04, 0x0f
        /*0082*/ 	.short	(.L_1805 - .L_1804)


	//   ....[0]....
	.align		4
.L_1804:
        /*0084*/ 	.word	index@(__assertfail)


	//----- nvinfo : EIATTR_MERCURY_ISA_VERSION
	.align		4
.L_1805:
        /*0088*/ 	.byte	0x03, 0x5f
        /*008a*/ 	.short	0x0101


	//----- nvinfo : EIATTR_SYSCALL_OFFSETS
	.align		4
        /*008c*/ 	.byte	0x04, 0x46
        /*008e*/ 	.short	(.L_1807 - .L_1806)


	//   ....[0]....
.L_1806:
        /*0090*/ 	.word	0x000010e0


	//   ....[1]....
        /*0094*/ 	.word	0x00002220


	//   ....[2]....
        /*0098*/ 	.word	0x00003370


	//   ....[3]....
        /*009c*/ 	.word	0x00004490


	//   ....[4]....
        /*00a0*/ 	.word	0x00005860


	//   ....[5]....
        /*00a4*/ 	.word	0x00006880


	//   ....[6]....
        /*00a8*/ 	.word	0x00007860


	//   ....[7]....
        /*00ac*/ 	.word	0x00008840


	//----- nvinfo : EIATTR_EXIT_INSTR_OFFSETS
	.align		4
.L_1807:
        /*00b0*/ 	.byte	0x04, 0x1c
        /*00b2*/ 	.short	(.L_1809 - .L_1808)


	//   ....[0]....
.L_1808:
        /*00b4*/ 	.word	0x00007920


	//   ....[1]....
        /*00b8*/ 	.word	0x00007a70


	//   ....[2]....
        /*00bc*/ 	.word	0x00007ab0


	//   ....[3]....
        /*00c0*/ 	.word	0x00007b50


	//   ....[4]....
        /*00c4*/ 	.word	0x00007b90


	//   ....[5]....
        /*00c8*/ 	.word	0x00007bd0


	//   ....[6]....
        /*00cc*/ 	.word	0x00007c60


	//   ....[7]....
        /*00d0*/ 	.word	0x00007ca0


	//   ....[8]....
        /*00d4*/ 	.word	0x00007d40


	//   ....[9]....
        /*00d8*/ 	.word	0x00007d90


	//   ....[10]....
        /*00dc*/ 	.word	0x00007de0


	//   ....[11]....
        /*00e0*/ 	.word	0x00007eb0


	//   ....[12]....
        /*00e4*/ 	.word	0x00007f10


	//   ....[13]....
        /*00e8*/ 	.word	0x000080a0


	//   ....[14]....
        /*00ec*/ 	.word	0x00008200


	//   ....[15]....
        /*00f0*/ 	.word	0x00008220


	//   ....[16]....
        /*00f4*/ 	.word	0x000082e0


	//   ....[17]....
        /*00f8*/ 	.word	0x00008460


	//   ....[18]....
        /*00fc*/ 	.word	0x000085e0


	//   ....[19]....
        /*0100*/ 	.word	0x00008740


	//   ....[20]....
        /*0104*/ 	.word	0x00008850


	//   ....[21]....
        /*0108*/ 	.word	0x00008890


	//   ....[22]....
        /*010c*/ 	.word	0x000088d0


	//----- nvinfo : EIATTR_MAX_THREADS
	.align		4
.L_1809:
        /*0110*/ 	.byte	0x04, 0x05
        /*0112*/ 	.short	(.L_1811 - .L_1810)
.L_1810:
        /*0114*/ 	.word	0x00000080
        /*0118*/ 	.word	0x00000001
        /*011c*/ 	.word	0x00000001


	//----- nvinfo : EIATTR_CRS_STACK_SIZE
	.align		4
.L_1811:
        /*0120*/ 	.byte	0x04, 0x1e
        /*0122*/ 	.short	(.L_1813 - .L_1812)
.L_1812:
        /*0124*/ 	.word	0x00000000


	//----- nvinfo : EIATTR_CBANK_PARAM_SIZE
	.align		4
.L_1813:
        /*0128*/ 	.byte	0x03, 0x19
        /*012a*/ 	.short	0x002c


	//----- nvinfo : EIATTR_PARAM_CBANK
	.align		4
        /*012c*/ 	.byte	0x04, 0x0a
        /*012e*/ 	.short	(.L_1815 - .L_1814)
	.align		4
.L_1814:
        /*0130*/ 	.word	index@(.nv.constant0._ZN2at6native27unrolled_elementwise_kernelINS0_13AUnaryFunctorIN3c108BFloat16ES4_S4_ZZZNS0_15binary_internal21div_trunc_kernel_cudaERNS_18TensorIteratorBaseEENKUlvE1_clEvENKUlvE2_clEvEUlS4_S4_E_EESt5arrayIPcLm2EELi4E23TrivialOffsetCalculatorILi1EjESG_NS0_6memory12LoadWithCastILi1EEENSH_13StoreWithCastILi1EEEEEviT_T0_T2_T3_T4_T5_)
        /*0134*/ 	.short	0x0210
        /*0136*/ 	.short	0x002c


	//----- nvinfo : EIATTR_SW_WAR
	.align		4
.L_1815:
        /*0138*/ 	.byte	0x04, 0x36
        /*013a*/ 	.short	(.L_1817 - .L_1816)
.L_1816:
        /*013c*/ 	.word	0x00000008
.L_1817:


//--------------------- .nv.info._ZN2at6native18elementwise_kernelILi128ELi4EZNS0_22gpu_kernel_impl_nocastINS0_13AUnaryFunctorIN3c108BFloat16ES5_S5_ZZZNS0_15binary_internal21div_trunc_kernel_cudaERNS_18TensorIteratorBaseEENKUlvE1_clEvENKUlvE2_clEvEUlS5_S5_E_EEEEvS8_RKT_EUliE_EEviT1_ --------------------------
	.section	.nv.info._ZN2at6native18elementwise_kernelILi128ELi4EZNS0_22gpu_kernel_impl_nocastINS0_13AUnaryFunctorIN3c108BFloat16ES5_S5_ZZZNS0_15binary_internal21div_trunc_kernel_cudaERNS_18TensorIteratorBaseEENKUlvE1_clEvENKUlvE2_clEvEUlS5_S5_E_EEEEvS8_RKT_EUliE_EEviT1_,"",@"SHT_CUDA_INFO"
	.sectionflags	@""
	.align	4


	//----- nvinfo : EIATTR_CUDA_API_VERSION
	.align		4
        /*0000*/ 	.byte	0x04, 0x37
        /*0002*/ 	.short	(.L_1819 - .L_1818)
.L_1818:
        /*0004*/ 	.word	0x00000082


	//----- nvinfo : EIATTR_KPARAM_INFO
	.align		4
.L_1819:
        /*0008*/ 	.byte	0x04, 0x17
        /*000a*/ 	.short	(.L_1821 - .L_1820)
.L_1820:
        /*000c*/ 	.word	0x00000000
        /*0010*/ 	.short	0x0001
        /*0012*/ 	.short	0x0008
        /*0014*/ 	.byte	0x00, 0xf0, 0x61, 0x08


	//----- nvinfo : EIATTR_KPARAM_INFO
	.align		4
.L_1821:
        /*0018*/ 	.byte	0x04, 0x17
        /*001a*/ 	.short	(.L_1823 - .L_1822)
.L_1822:
        /*001c*/ 	.word	0x00000000
        /*0020*/ 	.short	0x0000
        /*0022*/ 	.short	0x0000
        /*0024*/ 	.byte	0x00, 0xf0, 0x11, 0x00


	//----- nvinfo : EIATTR_SPARSE_MMA_MASK
	.align		4
.L_1823:
        /*0028*/ 	.byte	0x03, 0x50
        /*002a*/ 	.short	0x0000


	//----- nvinfo : EIATTR_MAXREG_COUNT
	.align		4
        /*002c*/ 	.byte	0x03, 0x1b
        /*002e*/ 	.short	0x0080


	//----- nvinfo : EIATTR_MERCURY_ISA_VERSION
	.align		4
        /*0030*/ 	.byte	0x03, 0x5f
        /*0032*/ 	.short	0x0101


	//----- nvinfo : EIATTR_EXIT_INSTR_OFFSETS
	.align		4
        /*0034*/ 	.byte	0x04, 0x1c
        /*0036*/ 	.short	(.L_1825 - .L_1824)


	//   ....[0]....
.L_1824:
        /*0038*/ 	.word	0x00003cf0


	//   ....[1]....
        /*003c*/ 	.word	0x000050e0


	//----- nvinfo : EIATTR_MAX_THREADS
	.align		4
.L_1825:
        /*0040*/ 	.byte	0x04, 0x05
        /*0042*/ 	.short	(.L_1827 - .L_1826)
.L_1826:
        /*0044*/ 	.word	0x00000080
        /*0048*/ 	.word	0x00000001
        /*004c*/ 	.word	0x00000001


	//----- nvinfo : EIATTR_CRS_STACK_SIZE
	.align		4
.L_1827:
        /*0050*/ 	.byte	0x04, 0x1e
        /*0052*/ 	.short	(.L_1829 - .L_1828)
.L_1828:
        /*0054*/ 	.word	0x00000000


	//----- nvinfo : EIATTR_CBANK_PARAM_SIZE
	.align		4
.L_1829:
        /*0058*/ 	.byte	0x03, 0x19
        /*005a*/ 	.short	0x0220


	//----- nvinfo : EIATTR_PARAM_CBANK
	.align		4
        /*005c*/ 	.byte	0x04, 0x0a
        /*005e*/ 	.short	(.L_1831 - .L_1830)
	.align		4
.L_1830:
        /*0060*/ 	.word	index@(.nv.constant0._ZN2at6native18elementwise_kernelILi128ELi4EZNS0_22gpu_kernel_impl_nocastINS0_13AUnaryFunctorIN3c108BFloat16ES5_S5_ZZZNS0_15binary_internal21div_trunc_kernel_cudaERNS_18TensorIteratorBaseEENKUlvE1_clEvENKUlvE2_clEvEUlS5_S5_E_EEEEvS8_RKT_EUliE_EEviT1_)
        /*0064*/ 	.short	0x0210
        /*0066*/ 	.short	0x0220


	//----- nvinfo : EIATTR_SW_WAR
	.align		4
.L_1831:
        /*0068*/ 	.byte	0x04, 0x36
        /*006a*/ 	.short	(.L_1833 - .L_1832)
.L_1832:
        /*006c*/ 	.word	0x00000008
.L_1833:


//--------------------- .nv.info._ZN2at6native27unrolled_elementwise_kernelINS0_13AUnaryFunctorIN3c108BFloat16ES4_S4_ZZZNS0_15binary_internal21div_trunc_kernel_cudaERNS_18TensorIteratorBaseEENKUlvE1_clEvENKUlvE2_clEvEUlS4_S4_E_EESt5arrayIPcLm2EELi4E23TrivialOffsetCalculatorILi1EjESG_NS0_6memory15LoadWithoutCastENSH_16StoreWithoutCastEEEviT_T0_T2_T3_T4_T5_ --------------------------
	.section	.nv.info._ZN2at6native27unrolled_elementwise_kernelINS0_13AUnaryFunctorIN3c108BFloat16ES4_S4_ZZZNS0_15binary_internal21div_trunc_kernel_cudaERNS_18TensorIteratorBaseEENKUlvE1_clEvENKUlvE2_clEvEUlS4_S4_E_EESt5arrayIPcLm2EELi4E23TrivialOffsetCalculatorILi1EjESG_NS0_6memory15LoadWithoutCastENSH_16StoreWithoutCastEEEviT_T0_T2_T3_T4_T5_,"",@"SHT_CUDA_INFO"
	.sectionflags	@""
	.align	4


	//----- nvinfo : EIATTR_CUDA_API_VERSION
	.align		4
        /*0000*/ 	.byte	0x04, 0x37
        /*0002*/ 	.short	(.L_1835 - .L_1834)
.L_1834:
        /*0004*/ 	.word	0x00000082


	//----- nvinfo : EIATTR_KPARAM_INFO
	.align		4
.L_1835:
        /*0008*/ 	.byte	0x04, 0x17
        /*000a*/ 	.short	(.L_1837 - .L_1836)
.L_1836:
        /*000c*/ 	.word	0x00000000
        /*0010*/ 	.short	0x0006
        /*0012*/ 	.short	0x001b
        /*0014*/ 	.byte	0x00, 0xf0, 0x05, 0x00


	//----- nvinfo : EIATTR_KPARAM_INFO
	.align		4
.L_1837:
        /*0018*/ 	.byte	0x04, 0x17
        /*001a*/ 	.short	(.L_1839 - .L_1838)
.L_1838:
        /*001c*/ 	.word	0x00000000
        /*0020*/ 	.short	0x0005
        /*0022*/ 	.short	0x001a
        /*0024*/ 	.byte	0x00, 0xf0, 0x05, 0x00


	//----- nvinfo : EIATTR_KPARAM_INFO
	.align		4
.L_1839:
        /*0028*/ 	.byte	0x04, 0x17
        /*002a*/ 	.short	(.L_1841 - .L_1840)
.L_1840:
        /*002c*/ 	.word	0x00000000
        /*0030*/ 	.short	0x0004
        /*0032*/ 	.short	0x0019
        /*0034*/ 	.byte	0x00, 0xf0, 0x05, 0x00


	//----- nvinfo : EIATTR_KPARAM_INFO
	.align		4
.L_1841:
        /*0038*/ 	.byte	0x04, 0x17
        /*003a*/ 	.short	(.L_1843 - .L_1842)
.L_1842:
        /*003c*/ 	.word	0x00000000
        /*0040*/ 	.short	0x0003
        /*0042*/ 	.short	0x0018
        /*0044*/ 	.byte	0x00, 0xf0, 0x05, 0x00


	//----- nvinfo : EIATTR_KPARAM_INFO
	.align		4
.L_1843:
        /*0048*/ 	.byte	0x04, 0x17
        /*004a*/ 	.short	(.L_1845 - .L_1844)
.L_1844:
        /*004c*/ 	.word	0x00000000
        /*0050*/ 	.short	0x0002
        /*0052*/ 	.short	0x0008
        /*0054*/ 	.byte	0x00, 0xf0, 0x41, 0x00


	//----- nvinfo : EIATTR_KPARAM_INFO
	.align		4
.L_1845:
        /*0058*/ 	.byte	0x04, 0x17
        /*005a*/ 	.short	(.L_1847 - .L_1846)
.L_1846:
        /*005c*/ 	.word	0x00000000
        /*0060*/ 	.short	0x0001
        /*0062*/ 	.short	0x0004
        /*0064*/ 	.byte	0x00, 0xf0, 0x11, 0x00


	//----- nvinfo : EIATTR_KPARAM_INFO
	.align		4
.L_1847:
        /*0068*/ 	.byte	0x04, 0x17
        /*006a*/ 	.short	(.L_1849 - .L_1848)
.L_1848:
        /*006c*/ 	.word	0x00000000
        /*0070*/ 	.short	0x0000
        /*0072*/ 	.short	0x0000
        /*0074*/ 	.byte	0x00, 0xf0, 0x11, 0x00


	//----- nvinfo : EIATTR_SPARSE_MMA_MASK
	.align		4
.L_1849:
        /*0078*/ 	.byte	0x03, 0x50
        /*007a*/ 	.short	0x0000


	//----- nvinfo : EIATTR_MAXREG_COUNT
	.align		4
        /*007c*/ 	.byte	0x03, 0x1b
        /*007e*/ 	.short	0x00ff


	//----- nvinfo : EIATTR_MERCURY_ISA_VERSION
	.align		4
        /*0080*/ 	.byte	0x03, 0x5f
        /*0082*/ 	.short	0x0101


	//----- nvinfo : EIATTR_EXIT_INSTR_OFFSETS
	.align		4
        /*0084*/ 	.byte	0x04, 0x1c
        /*0086*/ 	.short	(.L_1851 - .L_1850)


	//   ....[0]....
.L_1850:
        /*0088*/ 	.word	0x000005c0


	//   ....[1]....
        /*008c*/ 	.word	0x00000630


	//----- nvinfo : EIATTR_MAX_THREADS
	.align		4
.L_1851:
        /*0090*/ 	.byte	0x04, 0x05
        /*0092*/ 	.short	(.L_1853 - .L_1852)
.L_1852:
        /*0094*/ 	.word	0x00000080
        /*0098*/ 	.word	0x00000001
        /*009c*/ 	.word	0x00000001


	//----- nvinfo : EIATTR_CRS_STACK_SIZE
	.align		4
.L_1853:
        /*00a0*/ 	.byte	0x04, 0x1e
        /*00a2*/ 	.short	(.L_1855 - .L_1854)
.L_1854:
        /*00a4*/ 	.word	0x00000000


	//----- nvinfo : EIATTR_CBANK_PARAM_SIZE
	.align		4
.L_1855:
        /*00a8*/ 	.byte	0x03, 0x19
        /*00aa*/ 	.short	0x001c


	//----- nvinfo : EIATTR_PARAM_CBANK
	.align		4
        /*00ac*/ 	.byte	0x04, 0x0a
        /*00ae*/ 	.short	(.L_1857 - .L_1856)
	.align		4
.L_1856:
        /*00b0*/ 	.word	index@(.nv.constant0._ZN2at6native27unrolled_elementwise_kernelINS0_13AUnaryFunctorIN3c108BFloat16ES4_S4_ZZZNS0_15binary_internal21div_trunc_kernel_cudaERNS_18TensorIteratorBaseEENKUlvE1_clEvENKUlvE2_clEvEUlS4_S4_E_EESt5arrayIPcLm2EELi4E23TrivialOffsetCalculatorILi1EjESG_NS0_6memory15LoadWithoutCastENSH_16StoreWithoutCastEEEviT_T0_T2_T3_T4_T5_)
        /*00b4*/ 	.short	0x0210
        /*00b6*/ 	.short	0x001c


	//----- nvinfo : EIATTR_SW_WAR
	.align		4
.L_1857:
        /*00b8*/ 	.byte	0x04, 0x36
        /*00ba*/ 	.short	(.L_1859 - .L_1858)
.L_1858:
        /*00bc*/ 	.word	0x00000008
.L_1859:


//--------------------- .nv.info._ZN2at6native29vectorized_elementwise_kernelILi2ENS0_13AUnaryFunctorIN3c108BFloat16ES4_S4_ZZZNS0_15binary_internal21div_trunc_kernel_cudaERNS_18TensorIteratorBaseEENKUlvE1_clEvENKUlvE2_clEvEUlS4_S4_E_EESt5arrayIPcLm2EEEEviT0_T1_ --------------------------
	.section	.nv.info._ZN2at6native29vectorized_elementwise_kernelILi2ENS0_13AUnaryFunctorIN3c108BFloat16ES4_S4_ZZZNS0_15binary_internal21div_trunc_kernel_cudaERNS_18TensorIteratorBaseEENKUlvE1_clEvENKUlvE2_clEvEUlS4_S4_E_EESt5arrayIPcLm2EEEEviT0_T1_,"",@"SHT_CUDA_INFO"
	.sectionflags	@""
	.align	4


	//----- nvinfo : EIATTR_CUDA_API_VERSION
	.align		4
        /*0000*/ 	.byte	0x04, 0x37
        /*0002*/ 	.short	(.L_1861 - .L_1860)
.L_1860:
        /*0004*/ 	.word	0x00000082


	//----- nvinfo : EIATTR_KPARAM_INFO
	.align		4
.L_1861:
        /*0008*/ 	.byte	0x04, 0x17
        /*000a*/ 	.short	(.L_1863 - .L_1862)
.L_1862:
        /*000c*/ 	.word	0x00000000
        /*0010*/ 	.short	0x0002
        /*0012*/ 	.short	0x0008
        /*0014*/ 	.byte	0x00, 0xf0, 0x41, 0x00


	//----- nvinfo : EIATTR_KPARAM_INFO
	.align		4
.L_1863:
        /*0018*/ 	.byte	0x04, 0x17
        /*001a*/ 	.short	(.L_1865 - .L_1864)
.L_1864:
        /*001c*/ 	.word	0x00000000
        /*0020*/ 	.short	0x0001
        /*0022*/ 	.short	0x0004
        /*0024*/ 	.byte	0x00, 0xf0, 0x11, 0x00


	//----- nvinfo : EIATTR_KPARAM_INFO
	.align		4
.L_1865:
        /*0028*/ 	.byte	0x04, 0x17
        /*002a*/ 	.short	(.L_1867 - .L_1866)
.L_1866:
        /*002c*/ 	.word	0x00000000
        /*0030*/ 	.short	0x0000
        /*0032*/ 	.short	0x0000
        /*0034*/ 	.byte	0x00, 0xf0, 0x11, 0x00


	//----- nvinfo : EIATTR_SPARSE_MMA_MASK
	.align		4
.L_1867:
        /*0038*/ 	.byte	0x03, 0x50
        /*003a*/ 	.short	0x0000


	//----- nvinfo : EIATTR_MAXREG_COUNT
	.align		4
        /*003c*/ 	.byte	0x03, 0x1b
        /*003e*/ 	.short	0x00ff


	//----- nvinfo : EIATTR_MERCURY_ISA_VERSION
	.align		4
        /*0040*/ 	.byte	0x03, 0x5f
        /*0042*/ 	.short	0x0101


	//----- nvinfo : EIATTR_EXIT_INSTR_OFFSETS
	.align		4
        /*0044*/ 	.byte	0x04, 0x1c
        /*0046*/ 	.short	(.L_1869 - .L_1868)


	//   ....[0]....
.L_1868:
        /*0048*/ 	.word	0x00000510


	//   ....[1]....
        /*004c*/ 	.word	0x000010f0


	//   ....[2]....
        /*0050*/ 	.word	0x00001140


	//----- nvinfo : EIATTR_MAX_THREADS
	.align		4
.L_1869:
        /*0054*/ 	.byte	0x04, 0x05
        /*0056*/ 	.short	(.L_1871 - .L_1870)
.L_1870:
        /*0058*/ 	.word	0x00000080
        /*005c*/ 	.word	0x00000001
        /*0060*/ 	.word	0x00000001


	//----- nvinfo : EIATTR_CRS_STACK_SIZE
	.align		4
.L_1871:
        /*0064*/ 	.byte	0x04, 0x1e
        /*0066*/ 	.short	(.L_1873 - .L_1872)
.L_1872:
        /*0068*/ 	.word	0x00000000


	//----- nvinfo : EIATTR_CBANK_PARAM_SIZE
	.align		4
.L_1873:
        /*006c*/ 	.byte	0x03, 0x19
        /*006e*/ 	.short	0x0018


	//----- nvinfo : EIATTR_PARAM_CBANK
	.align		4
        /*0070*/ 	.byte	0x04, 0x0a
        /*0072*/ 	.short	(.L_1875 - .L_1874)
	.align		4
.L_1874:
        /*0074*/ 	.word	index@(.nv.constant0._ZN2at6native29vectorized_elementwise_kernelILi2ENS0_13AUnaryFunctorIN3c108BFloat16ES4_S4_ZZZNS0_15binary_internal21div_trunc_kernel_cudaERNS_18TensorIteratorBaseEENKUlvE1_clEvENKUlvE2_clEvEUlS4_S4_E_EESt5arrayIPcLm2EEEEviT0_T1_)
        /*0078*/ 	.short	0x0210
        /*007a*/ 	.short	0x0018


	//----- nvinfo : EIATTR_SW_WAR
	.align		4
.L_1875:
        /*007c*/ 	.byte	0x04, 0x36
        /*007e*/ 	.short	(.L_1877 - .L_1876)
.L_1876:
        /*0080*/ 	.word	0x00000008
.L_1877:


//--------------------- .nv.info._ZN2at6native29vectorized_elementwise_kernelILi4ENS0_13AUnaryFunctorIN3c108BFloat16ES4_S4_ZZZNS0_15binary_internal21div_trunc_kernel_cudaERNS_18TensorIteratorBaseEENKUlvE1_clEvENKUlvE2_clEvEUlS4_S4_E_EESt5arrayIPcLm2EEEEviT0_T1_ --------------------------
	.section	.nv.info._ZN2at6native29vectorized_elementwise_kernelILi4ENS0_13AUnaryFunctorIN3c108BFloat16ES4_S4_ZZZNS0_15binary_internal21div_trunc_kernel_cudaERNS_18TensorIteratorBaseEENKUlvE1_clEvENKUlvE2_clEvEUlS4_S4_E_EESt5arrayIPcLm2EEEEviT0_T1_,"",@"SHT_CUDA_INFO"
	.sectionflags	@""
	.align	4


	//----- nvinfo : EIATTR_CUDA_API_VERSION
	.align		4
        /*0000*/ 	.byte	0x04, 0x37
        /*0002*/ 	.short	(.L_1879 - .L_1878)
.L_1878:
        /*0004*/ 	.word	0x00000082


	//----- nvinfo : EIATTR_KPARAM_INFO
	.align		4
.L_1879:
        /*0008*/ 	.byte	0x04, 0x17
        /*000a*/ 	.short	(.L_1881 - .L_1880)
.L_1880:
        /*000c*/ 	.word	0x00000000
        /*0010*/ 	.short	0x0002
        /*0012*/ 	.short	0x0008
        /*0014*/ 	.byte	0x00, 0xf0, 0x41, 0x00


	//----- nvinfo : EIATTR_KPARAM_INFO
	.align		4
.L_1881:
        /*0018*/ 	.byte	0x04, 0x17
        /*001a*/ 	.short	(.L_1883 - .L_1882)
.L_1882:
        /*001c*/ 	.word	0x00000000
        /*0020*/ 	.short	0x0001
        /*0022*/ 	.short	0x0004
        /*0024*/ 	.byte	0x00, 0xf0, 0x11, 0x00


	//----- nvinfo : EIATTR_KPARAM_INFO
	.align		4
.L_1883:
        /*0028*/ 	.byte	0x04, 0x17
        /*002a*/ 	.short	(.L_1885 - .L_1884)
.L_1884:
        /*002c*/ 	.word	0x00000000
        /*0030*/ 	.short	0x0000
        /*0032*/ 	.short	0x0000
        /*0034*/ 	.byte	0x00, 0xf0, 0x11, 0x00


	//----- nvinfo : EIATTR_SPARSE_MMA_MASK
	.align		4
.L_1885:
        /*0038*/ 	.byte	0x03, 0x50
        /*003a*/ 	.short	0x0000


	//----- nvinfo : EIATTR_MAXREG_COUNT
	.align		4
        /*003c*/ 	.byte	0x03, 0x1b
        /*003e*/ 	.short	0x00ff


	//----- nvinfo : EIATTR_MERCURY_ISA_VERSION
	.align		4
        /*0040*/ 	.byte	0x03, 0x5f
        /*0042*/ 	.short	0x0101


	//----- nvinfo : EIATTR_EXIT_INSTR_OFFSETS
	.align		4
        /*0044*/ 	.byte	0x04, 0x1c
        /*0046*/ 	.short	(.L_1887 - .L_1886)


	//   ....[0]....
.L_1886:
        /*0048*/ 	.word	0x000004d0


	//   ....[1]....
        /*004c*/ 	.word	0x000010b0


	//   ....[2]....
        /*0050*/ 	.word	0x00001100


	//----- nvinfo : EIATTR_MAX_THREADS
	.align		4
.L_1887:
        /*0054*/ 	.byte	0x04, 0x05
        /*0056*/ 	.short	(.L_1889 - .L_1888)
.L_1888:
        /*0058*/ 	.word	0x00000080
        /*005c*/ 	.word	0x00000001
        /*0060*/ 	.word	0x00000001


	//----- nvinfo : EIATTR_CRS_STACK_SIZE
	.align		4
.L_1889:
        /*0064*/ 	.byte	0x04, 0x1e
        /*0066*/ 	.short	(.L_1891 - .L_1890)
.L_1890:
        /*0068*/ 	.word	0x00000000


	//----- nvinfo : EIATTR_CBANK_PARAM_SIZE
	.align		4
.L_1891:
        /*006c*/ 	.byte	0x03, 0x19
        /*006e*/ 	.short	0x0018


	//----- nvinfo : EIATTR_PARAM_CBANK
	.align		4
        /*0070*/ 	.byte	0x04, 0x0a
        /*0072*/ 	.short	(.L_1893 - .L_1892)
	.align		4
.L_1892:
        /*0074*/ 	.word	index@(.nv.constant0._ZN2at6native29vectorized_elementwise_kernelILi4ENS0_13AUnaryFunctorIN3c108BFloat16ES4_S4_ZZZNS0_15binary_internal21div_trunc_kernel_cudaERNS_18TensorIteratorBaseEENKUlvE1_clEvENKUlvE2_clEvEUlS4_S4_E_EESt5arrayIPcLm2EEEEviT0_T1_)
        /*0078*/ 	.short	0x0210
        /*007a*/ 	.short	0x0018


	//----- nvinfo : EIATTR_SW_WAR
	.align		4
.L_1893:
        /*007c*/ 	.byte	0x04, 0x36
        /*007e*/ 	.short	(.L_1895 - .L_1894)
.L_1894:
        /*0080*/ 	.word	0x00000008
.L_1895:


//--------------------- .nv.info._ZN2at6native29vectorized_elementwise_kernelILi8ENS0_13AUnaryFunctorIN3c108BFloat16ES4_S4_ZZZNS0_15binary_internal21div_trunc_kernel_cudaERNS_18TensorIteratorBaseEENKUlvE1_clEvENKUlvE2_clEvEUlS4_S4_E_EESt5arrayIPcLm2EEEEviT0_T1_ --------------------------
	.section	.nv.info._ZN2at6native29vectorized_elementwise_kernelILi8ENS0_13AUnaryFunctorIN3c108BFloat16ES4_S4_ZZZNS0_15binary_internal21div_trunc_kernel_cudaERNS_18TensorIteratorBaseEENKUlvE1_clEvENKUlvE2_clEvEUlS4_S4_E_EESt5arrayIPcLm2EEEEviT0_T1_,"",@"SHT_CUDA_INFO"
	.sectionflags	@""
	.align	4


	//----- nvinfo : EIATTR_CUDA_API_VERSION
	.align		4
        /*0000*/ 	.byte	0x04, 0x37
        /*0002*/ 	.short	(.L_1897 - .L_1896)
.L_1896:
        /*0004*/ 	.word	0x00000082


	//----- nvinfo : EIATTR_KPARAM_INFO
	.align		4
.L_1897:
        /*0008*/ 	.byte	0x04, 0x17
        /*000a*/ 	.short	(.L_1899 - .L_1898)
.L_1898:
        /*000c*/ 	.word	0x00000000
        /*0010*/ 	.short	0x0002
        /*0012*/ 	.short	0x0008
        /*0014*/ 	.byte	0x00, 0xf0, 0x41, 0x00


	//----- nvinfo : EIATTR_KPARAM_INFO
	.align		4
.L_1899:
        /*0018*/ 	.byte	0x04, 0x17
        /*001a*/ 	.short	(.L_1901 - .L_1900)
.L_1900:
        /*001c*/ 	.word	0x00000000
        /*0020*/ 	.short	0x0001
        /*0022*/ 	.short	0x0004
        /*0024*/ 	.byte	0x00, 0xf0, 0x11, 0x00


	//----- nvinfo : EIATTR_KPARAM_INFO
	.align		4
.L_1901:
        /*0028*/ 	.byte	0x04, 0x17
        /*002a*/ 	.short	(.L_1903 - .L_1902)
.L_1902:
        /*002c*/ 	.word	0x00000000
        /*0030*/ 	.short	0x0000
        /*0032*/ 	.short	0x0000
        /*0034*/ 	.byte	0x00, 0xf0, 0x11, 0x00


	//----- nvinfo : EIATTR_SPARSE_MMA_MASK
	.align		4
.L_1903:
        /*0038*/ 	.byte	0x03, 0x50
        /*003a*/ 	.short	0x0000


	//----- nvinfo : EIATTR_MAXREG_COUNT
	.align		4
        /*003c*/ 	.byte	0x03, 0x1b
        /*003e*/ 	.short	0x00ff


	//----- nvinfo : EIATTR_MERCURY_ISA_VERSION
	.align		4
        /*0040*/ 	.byte	0x03, 0x5f
        /*0042*/ 	.short	0x0101


	//----- nvinfo : EIATTR_EXIT_INSTR_OFFSETS
	.align		4
        /*0044*/ 	.byte	0x04, 0x1c
        /*0046*/ 	.short	(.L_1905 - .L_1904)


	//   ....[0]....
.L_1904:
        /*0048*/ 	.word	0x000004b0


	//   ....[1]....
        /*004c*/ 	.word	0x00001090


	//   ....[2]....
        /*0050*/ 	.word	0x000010e0


	//----- nvinfo : EIATTR_MAX_THREADS
	.align		4
.L_1905:
        /*0054*/ 	.byte	0x04, 0x05
        /*0056*/ 	.short	(.L_1907 - .L_1906)
.L_1906:
        /*0058*/ 	.word	0x00000080
        /*005c*/ 	.word	0x00000001
        /*0060*/ 	.word	0x00000001


	//----- nvinfo : EIATTR_CRS_STACK_SIZE
	.align		4
.L_1907:
        /*0064*/ 	.byte	0x04, 0x1e
        /*0066*/ 	.short	(.L_1909 - .L_1908)
.L_1908:
        /*0068*/ 	.word	0x00000000


	//----- nvinfo : EIATTR_CBANK_PARAM_SIZE
	.align		4
.L_1909:
        /*006c*/ 	.byte	0x03, 0x19
        /*006e*/ 	.short	0x0018


	//----- nvinfo : EIATTR_PARAM_CBANK
	.align		4
        /*0070*/ 	.byte	0x04, 0x0a
        /*0072*/ 	.short	(.L_1911 - .L_1910)
	.align		4
.L_1910:
        /*0074*/ 	.word	index@(.nv.constant0._ZN2at6native29vectorized_elementwise_kernelILi8ENS0_13AUnaryFunctorIN3c108BFloat16ES4_S4_ZZZNS0_15binary_internal21div_trunc_kernel_cudaERNS_18TensorIteratorBaseEENKUlvE1_clEvENKUlvE2_clEvEUlS4_S4_E_EESt5arrayIPcLm2EEEEviT0_T1_)
        /*0078*/ 	.short	0x0210
        /*007a*/ 	.short	0x0018


	//----- nvinfo : EIATTR_SW_WAR
	.align		4
.L_1911:
        /*007c*/ 	.byte	0x04, 0x36
        /*007e*/ 	.short	(.L_1913 - .L_1912)
.L_1912:
        /*0080*/ 	.word	0x00000008
.L_1913:


//--------------------- .nv.info._ZN2at6native18elementwise_kernelILi128ELi4EZNS0_15gpu_kernel_implINS0_13BinaryFunctorIN3c104HalfES5_S5_ZZZNS0_15binary_internal21div_trunc_kernel_cudaERNS_18TensorIteratorBaseEENKUlvE1_clEvENKUlvE1_clEvEUlS5_S5_E_EEEEvS8_RKT_EUliE_EEviT1_ --------------------------
	.section	.nv.info._ZN2at6native18elementwise_kernelILi128ELi4EZNS0_15gpu_kernel_implINS0_13BinaryFunctorIN3c104HalfES5_S5_ZZZNS0_15binary_internal21div_trunc_kernel_cudaERNS_18TensorIteratorBaseEENKUlvE1_clEvENKUlvE1_clEvEUlS5_S5_E_EEEEvS8_RKT_EUliE_EEviT1_,"",@"SHT_CUDA_INFO"
	.sectionflags	@""
	.align	4


	//----- nvinfo : EIATTR_CUDA_API_VERSION
	.align		4
        /*0000*/ 	.byte	0x04, 0x37
        /*0002*/ 	.short	(.L_1915 - .L_1914)
.L_1914:
        /*0004*/ 	.word	0x00000082


	//----- nvinfo : EIATTR_KPARAM_INFO
	.align		4
.L_1915:
        /*0008*/ 	.byte	0x04, 0x17
        /*000a*/ 	.short	(.L_1917 - .L_1916)
.L_1916:
        /*000c*/ 	.word	0x00000000
        /*0010*/ 	.short	0x0001
        /*0012*/ 	.short	0x0008
        /*0014*/ 	.byte	0x00, 0xf0, 0x21, 0x0a


	//----- nvinfo : EIATTR_KPARAM_INFO
	.align		4
.L_1917:
        /*0018*/ 	.byte	0x04, 0x17
        /*001a*/ 	.short	(.L_1919 - .L_1918)
.L_1918:
        /*001c*/ 	.word	0x00000000
        /*0020*/ 	.short	0x0000
        /*0022*/ 	.short	0x0000
        /*0024*/ 	.byte	0x00, 0xf0, 0x11, 0x00


	//----- nvinfo : EIATTR_SPARSE_MMA_MASK
	.align		4
.L_1919:
        /*0028*/ 	.byte	0x03, 0x50
        /*002a*/ 	.short	0x0000


	//----- nvinfo : EIATTR_MAXREG_COUNT
	.align		4
        /*002c*/ 	.byte	0x03, 0x1b
        /*002e*/ 	.short	0x0080


	//----- nvinfo : EIATTR_EXTERNS
	.align		4
        /*0030*/ 	.byte	0x04, 0x0f
        /*0032*/ 	.short	(.L_1921 - .L_1920)


	//   ....[0]....
	.align		4
.L_1920:
        /*0034*/ 	.word	index@(__assertfail)


	//----- nvinfo : EIATTR_MERCURY_ISA_VERSION
	.align		4
.L_1921:
        /*0038*/ 	.byte	0x03, 0x5f
        /*003a*/ 	.short	0x0101


	//----- nvinfo : EIATTR_SYSCALL_OFFSETS
	.align		4
        /*003c*/ 	.byte	0x04, 0x46
        /*003e*/ 	.short	(.L_1923 - .L_1922)


	//   ....[0]....
.L_1922:
        /*0040*/ 	.word	0x000026c0


	//   ....[1]....
        /*0044*/ 	.word	0x00003670


	//   ....[2]....
        /*0048*/ 	.word	0x00004650


	//   ....[3]....
        /*004c*/ 	.word	0x00006d60


	//   ....[4]....
        /*0050*/ 	.word	0x00007d10


	//   ....[5]....
        /*0054*/ 	.word	0x00008cf0


	//   ....[6]....
        /*0058*/ 	.word	0x0000b3f0


	//   ....[7]....
        /*005c*/ 	.word	0x0000c3a0


	//   ....[8]....
        /*0060*/ 	.word	0x0000d380


	//   ....[9]....
        /*0064*/ 	.word	0x0000fa70


	//   ....[10]....
        /*0068*/ 	.word	0x00010a20


	//   ....[11]....
        /*006c*/ 	.word	0x00011a00


	//----- nvinfo : EIATTR_EXIT_INSTR_OFFSETS
	.align		4
.L_1923:
        /*0070*/ 	.byte	0x04, 0x1c
        /*0072*/ 	.short	(.L_1925 - .L_1924)


	//   ....[0]....
.L_1924:
        /*0074*/ 	.word	0x0000d450


	//   ....[1]....
        /*0078*/ 	.word	0x00010c30


	//   ....[2]....
        /*007c*/ 	.word	0x00010c70


	//   ....[3]....
        /*0080*/ 	.word	0x00010d10


	//   ....[4]....
        /*0084*/ 	.word	0x00010d50


	//   ....[5]....
        /*0088*/ 	.word	0x00010d90


	//   ....[6]....
        /*008c*/ 	.word	0x00010e20


	//   ....[7]....
        /*0090*/ 	.word	0x00010e40


	//   ....[8]....
        /*0094*/ 	.word	0x00010ee0


	//   ....[9]....
        /*0098*/ 	.word	0x00010f30


	//   ....[10]....
        /*009c*/ 	.word	0x00010f80


	//   ....[11]....
        /*00a0*/ 	.word	0x00011050


	//   ....[12]....
        /*00a4*/ 	.word	0x000110b0


	//   ....[13]....
        /*00a8*/ 	.word	0x00011240


	//   ....[14]....
        /*00ac*/ 	.word	0x000113a0


	//   ....[15]....
        /*00b0*/ 	.word	0x000113e0


	//   ....[16]....
        /*00b4*/ 	.word	0x000114a0


	//   ....[17]....
        /*00b8*/ 	.word	0x00011620


	//   ....[18]....
        /*00bc*/ 	.word	0x000117a0


	//   ....[19]....
        /*00c0*/ 	.word	0x00011900


	//   ....[20]....
        /*00c4*/ 	.word	0x00011a10


	//   ....[21]....
        /*00c8*/ 	.word	0x00011a50


	//   ....[22]....
        /*00cc*/ 	.word	0x00011a90


	//----- nvinfo : EIATTR_MAX_THREADS
	.align		4
.L_1925:
        /*00d0*/ 	.byte	0x04, 0x05
        /*00d2*/ 	.short	(.L_1927 - .L_1926)
.L_1926:
        /*00d4*/ 	.word	0x00000080
        /*00d8*/ 	.word	0x00000001
        /*00dc*/ 	.word	0x00000001


	//----- nvinfo : EIATTR_CRS_STACK_SIZE
	.align		4
.L_1927:
        /*00e0*/ 	.byte	0x04, 0x1e
        /*00e2*/ 	.short	(.L_1929 - .L_1928)
.L_1928:
        /*00e4*/ 	.word	0x00000000


	//----- nvinfo : EIATTR_CBANK_PARAM_SIZE
	.align		4
.L_1929:
        /*00e8*/ 	.byte	0x03, 0x19
        /*00ea*/ 	.short	0x0290


	//----- nvinfo : EIATTR_PARAM_CBANK
	.align		4
        /*00ec*/ 	.byte	0x04, 0x0a
        /*00ee*/ 	.short	(.L_1931 - .L_1930)
	.align		4
.L_1930:
        /*00f0*/ 	.word	index@(.nv.constant0._ZN2at6native18elementwise_kernelILi128ELi4EZNS0_15gpu_kernel_implINS0_13BinaryFunctorIN3c104HalfES5_S5_ZZZNS0_15binary_internal21div_trunc_kernel_cudaERNS_18TensorIteratorBaseEENKUlvE1_clEvENKUlvE1_clEvEUlS5_S5_E_EEEEvS8_RKT_EUliE_EEviT1_)
        /*00f4*/ 	.short	0x0210
        /*00f6*/ 	.short	0x0290


	//----- nvinfo : EIATTR_SW_WAR
	.align		4
.L_1931:
        /*00f8*/ 	.byte	0x04, 0x36
        /*00fa*/ 	.short	(.L_1933 - .L_1932)
.L_1932:
        /*00fc*/ 	.word	0x00000008
.L_1933:


//--------------------- .nv.info._ZN2at6native27unrolled_elementwise_kernelINS0_13BinaryFunctorIN3c104HalfES4_S4_ZZZNS0_15binary_internal21div_trunc_kernel_cudaERNS_18TensorIteratorBaseEENKUlvE1_clEvENKUlvE1_clEvEUlS4_S4_E_EESt5arrayIPcLm3EELi4E23TrivialOffsetCalculatorILi2EjESF_ILi1EjENS0_6memory12LoadWithCastILi2EEENSI_13StoreWithCastILi1EEEEEviT_T0_T2_T3_T4_T5_ --------------------------
	.section	.nv.info._ZN2at6native27unrolled_elementwise_kernelINS0_13BinaryFunctorIN3c104HalfES4_S4_ZZZNS0_15binary_internal21div_trunc_kernel_cudaERNS_18TensorIteratorBaseEENKUlvE1_clEvENKUlvE1_clEvEUlS4_S4_E_EESt5arrayIPcLm3EELi4E23TrivialOffsetCalculatorILi2EjESF_ILi1EjENS0_6memory12LoadWithCastILi2EEENSI_13StoreWithCastILi1EEEEEviT_T0_T2_T3_T4_T5_,"",@"SHT_CUDA_INFO"
	.sectionflags	@""
	.align	4


	//----- nvinfo : EIATTR_CUDA_API_VERSION
	.align		4
        /*0000*/ 	.byte	0x04, 0x37
        /*0002*/ 	.short	(.L_1935 - .L_1934)
.L_1934:
        /*0004*/ 	.word	0x00000082


	//----- nvinfo : EIATTR_KPARAM_INFO
	.align		4
.L_1935:
        /*0008*/ 	.byte	0x04, 0x17
        /*000a*/ 	.short	(.L_1937 - .L_1936)
.L_1936:
        /*000c*/ 	.word	0x00000000
        /*0010*/ 	.short	0x0006
        /*0012*/ 	.short	0x0030
        /*0014*/ 	.byte	0x00, 0xf0, 0x21, 0x00


	//----- nvinfo : EIATTR_KPARAM_INFO
	.align		4
.L_1937:
        /*0018*/ 	.byte	0x04, 0x17
        /*001a*/ 	.short	(.L_1939 - .L_1938)
.L_1938:
        /*001c*/ 	.word	0x00000000
        /*0020*/ 	.short	0x0005
        /*0022*/ 	.short	0x0024
        /*0024*/ 	.byte	0x00, 0xf0, 0x31, 0x00


	//----- nvinfo : EIATTR_KPARAM_INFO
	.align		4
.L_1939:
        /*0028*/ 	.byte	0x04, 0x17
        /*002a*/ 	.short	(.L_1941 - .L_1940)
.L_1940:
        /*002c*/ 	.word	0x00000000
        /*0030*/ 	.short	0x0004
        /*0032*/ 	.short	0x0021
        /*0034*/ 	.byte	0x00, 0xf0, 0x05, 0x00


	//----- nvinfo : EIATTR_KPARAM_INFO
	.align		4
.L_1941:
        /*0038*/ 	.byte	0x04, 0x17
        /*003a*/ 	.short	(.L_1943 - .L_1942)
.L_1942:
        /*003c*/ 	.word	0x00000000
        /*0040*/ 	.short	0x0003
        /*0042*/ 	.short	0x0020
        /*0044*/ 	.byte	0x00, 0xf0, 0x05, 0x00


	//----- nvinfo : EIATTR_KPARAM_INFO
	.align		4
.L_1943:
        /*0048*/ 	.byte	0x04, 0x17
        /*004a*/ 	.short	(.L_1945 - .L_1944)
.L_1944:
        /*004c*/ 	.word	0x00000000
        /*0050*/ 	.short	0x0002
        /*0052*/ 	.short	0x0008
        /*0054*/ 	.byte	0x00, 0xf0, 0x61, 0x00


	//----- nvinfo : EIATTR_KPARAM_INFO
	.align		4
.L_1945:
        /*0058*/ 	.byte	0x04, 0x17
        /*005a*/ 	.short	(.L_1947 - .L_1946)
.L_1946:
        /*005c*/ 	.word	0x00000000
        /*0060*/ 	.short	0x0001
        /*0062*/ 	.short	0x0004
        /*0064*/ 	.byte	0x00, 0xf0, 0x05, 0x00


	//----- nvinfo : EIATTR_KPARAM_INFO
	.align		4
.L_1947:
        /*0068*/ 	.byte	0x04, 0x17
        /*006a*/ 	.short	(.L_1949 - .L_1948)
.L_1948:
        /*006c*/ 	.word	0x00000000
        /*0070*/ 	.short	0x0000
        /*0072*/ 	.short	0x0000
        /*0074*/ 	.byte	0x00, 0xf0, 0x11, 0x00


	//----- nvinfo : EIATTR_SPARSE_MMA_MASK
	.align		4
.L_1949:
        /*0078*/ 	.byte	0x03, 0x50
        /*007a*/ 	.short	0x0000


	//----- nvinfo : EIATTR_MAXREG_COUNT
	.align		4
        /*007c*/ 	.byte	0x03, 0x1b
        /*007e*/ 	.short	0x00ff


	//----- nvinfo : EIATTR_EXTERNS
	.align		4
        /*0080*/ 	.byte	0x04, 0x0f
        /*0082*/ 	.short	(.L_1951 - .L_1950)


	//   ....[0]....
	.align		4
.L_1950:
        /*0084*/ 	.word	index@(__assertfail)


	//----- nvinfo : EIATTR_MERCURY_ISA_VERSION
	.align		4
.L_1951:
        /*0088*/ 	.byte	0x03, 0x5f
        /*008a*/ 	.short	0x0101


	//----- nvinfo : EIATTR_SYSCALL_OFFSETS
	.align		4
        /*008c*/ 	.byte	0x04, 0x46
        /*008e*/ 	.short	(.L_1953 - .L_1952)


	//   ....[0]....
.L_1952:
        /*0090*/ 	.word	0x000010c0


	//   ....[1]....
        /*0094*/ 	.word	0x00002150


	//   ....[2]....
        /*0098*/ 	.word	0x00003260


	//   ....[3]....
        /*009c*/ 	.word	0x000042f0


	//   ....[4]....
        /*00a0*/ 	.word	0x00005400


	//   ....[5]....
        /*00a4*/ 	.word	0x000064a0


	//   ....[6]....
        /*00a8*/ 	.word	0x000075a0


	//   ....[7]....
        /*00ac*/ 	.word	0x00008560


	//   ....[8]....
        /*00b0*/ 	.word	0x00009900


	//   ....[9]....
        /*00b4*/ 	.word	0x0000a920


	//   ....[10]....
        /*00b8*/ 	.word	0x0000b900


	//   ....[11]....
        /*00bc*/ 	.word	0x0000c8e0


	//----- nvinfo : EIATTR_EXIT_INSTR_OFFSETS
	.align		4
.L_1953:
        /*00c0*/ 	.byte	0x04, 0x1c
        /*00c2*/ 	.short	(.L_1955 - .L_1954)


	//   ....[0]....
.L_1954:
        /*00c4*/ 	.word	0x0000b9c0


	//   ....[1]....
        /*00c8*/ 	.word	0x0000bb10


	//   ....[2]....
        /*00cc*/ 	.word	0x0000bb50


	//   ....[3]....
        /*00d0*/ 	.word	0x0000bbf0


	//   ....[4]....
        /*00d4*/ 	.word	0x0000bc30


	//   ....[5]....
        /*00d8*/ 	.word	0x0000bc70


	//   ....[6]....
        /*00dc*/ 	.word	0x0000bd00


	//   ....[7]....
        /*00e0*/ 	.word	0x0000bd20


	//   ....[8]....
        /*00e4*/ 	.word	0x0000bdc0


	//   ....[9]....
        /*00e8*/ 	.word	0x0000be10


	//   ....[10]....
        /*00ec*/ 	.word	0x0000be60


	//   ....[11]....
        /*00f0*/ 	.word	0x0000bf30


	//   ....[12]....
        /*00f4*/ 	.word	0x0000bf90


	//   ....[13]....
        /*00f8*/ 	.word	0x0000c120


	//   ....[14]....
        /*00fc*/ 	.word	0x0000c280


	//   ....[15]....
        /*0100*/ 	.word	0x0000c2c0


	//   ....[16]....
        /*0104*/ 	.word	0x0000c380


	//   ....[17]....
        /*0108*/ 	.word	0x0000c500


	//   ....[18]....
        /*010c*/ 	.word	0x0000c680


	//   ....[19]....
        /*0110*/ 	.word	0x0000c7e0


	//   ....[20]....
        /*0114*/ 	.word	0x0000c8f0


	//   ....[21]....
        /*0118*/ 	.word	0x0000c930


	//   ....[22]....
        /*011c*/ 	.word	0x0000c970


	//----- nvinfo : EIATTR_MAX_THREADS
	.align		4
.L_1955:
        /*0120*/ 	.byte	0x04, 0x05
        /*0122*/ 	.short	(.L_1957 - .L_1956)
.L_1956:
        /*0124*/ 	.word	0x00000080
        /*0128*/ 	.word	0x00000001
        /*012c*/ 	.word	0x00000001


	//----- nvinfo : EIATTR_CRS_STACK_SIZE
	.align		4
.L_1957:
        /*0130*/ 	.byte	0x04, 0x1e
        /*0132*/ 	.short	(.L_1959 - .L_1958)
.L_1958:
        /*0134*/ 	.word	0x00000000


	//----- nvinfo : EIATTR_CBANK_PARAM_SIZE
	.align		4
.L_1959:
        /*0138*/ 	.byte	0x03, 0x19
        /*013a*/ 	.short	0x0038


	//----- nvinfo : EIATTR_PARAM_CBANK
	.align		4
        /*013c*/ 	.byte	0x04, 0x0a
        /*013e*/ 	.short	(.L_1961 - .L_1960)
	.align		4
.L_1960:
        /*0140*/ 	.word	index@(.nv.constant0._ZN2at6native27unrolled_elementwise_kernelINS0_13BinaryFunctorIN3c104HalfES4_S4_ZZZNS0_15binary_internal21div_trunc_kernel_cudaERNS_18TensorIteratorBaseEENKUlvE1_clEvENKUlvE1_clEvEUlS4_S4_E_EESt5arrayIPcLm3EELi4E23TrivialOffsetCalculatorILi2EjESF_ILi1EjENS0_6memory12LoadWithCastILi2EEENSI_13StoreWithCastILi1EEEEEviT_T0_T2_T3_T4_T5_)
        /*0144*/ 	.short	0x0210
        /*0146*/ 	.short	0x0038


	//----- nvinfo : EIATTR_SW_WAR
	.align		4
.L_1961:
        /*0148*/ 	.byte	0x04, 0x36
        /*014a*/ 	.short	(.L_1963 - .L_1962)
.L_1962:
        /*014c*/ 	.word	0x00000008
.L_1963:


//--------------------- .nv.info._ZN2at6native18elementwise_kernelILi128ELi4EZNS0_22gpu_kernel_impl_nocastINS0_13BinaryFunctorIN3c104HalfES5_S5_ZZZNS0_15binary_internal21div_trunc_kernel_cudaERNS_18TensorIteratorBaseEENKUlvE1_clEvENKUlvE1_clEvEUlS5_S5_E_EEEEvS8_RKT_EUliE_EEviT1_ --------------------------
	.section	.nv.info._ZN2at6native18elementwise_kernelILi128ELi4EZNS0_22gpu_kernel_impl_nocastINS0_13BinaryFunctorIN3c104HalfES5_S5_ZZZNS0_15binary_internal21div_trunc_kernel_cudaERNS_18TensorIteratorBaseEENKUlvE1_clEvENKUlvE1_clEvEUlS5_S5_E_EEEEvS8_RKT_EUliE_EEviT1_,"",@"SHT_CUDA_INFO"
	.sectionflags	@""
	.align	4


	//----- nvinfo : EIATTR_CUDA_API_VERSION
	.align		4
        /*0000*/ 	.byte	0x04, 0x37
        /*0002*/ 	.short	(.L_1965 - .L_1964)
.L_1964:
        /*0004*/ 	.word	0x00000082


	//----- nvinfo : EIATTR_KPARAM_INFO
	.align		4
.L_1965:
        /*0008*/ 	.byte	0x04, 0x17
        /*000a*/ 	.short	(.L_1967 - .L_1966)
.L_1966:
        /*000c*/ 	.word	0x00000000
        /*0010*/ 	.short	0x0001
        /*0012*/ 	.short	0x0008
        /*0014*/ 	.byte	0x00, 0xf0, 0x21, 0x0a


	//----- nvinfo : EIATTR_KPARAM_INFO
	.align		4
.L_1967:
        /*0018*/ 	.byte	0x04, 0x17
        /*001a*/ 	.short	(.L_1969 - .L_1968)
.L_1968:
        /*001c*/ 	.word	0x00000000
        /*0020*/ 	.short	0x0000
        /*0022*/ 	.short	0x0000
        /*0024*/ 	.byte	0x00, 0xf0, 0x11, 0x00


	//----- nvinfo : EIATTR_SPARSE_MMA_MASK
	.align		4
.L_1969:
        /*0028*/ 	.byte	0x03, 0x50
        /*002a*/ 	.short	0x0000


	//----- nvinfo : EIATTR_MAXREG_COUNT
	.align		4
        /*002c*/ 	.byte	0x03, 0x1b
        /*002e*/ 	.short	0x0080


	//----- nvinfo : EIATTR_MERCURY_ISA_VERSION
	.align		4
        /*0030*/ 	.byte	0x03, 0x5f
        /*0032*/ 	.short	0x0101


	//----- nvinfo : EIATTR_EXIT_INSTR_OFFSETS
	.align		4
        /*0034*/ 	.byte	0x04, 0x1c
        /*0036*/ 	.short	(.L_1971 - .L_1970)


	//   ....[0]....
.L_1970:
        /*0038*/ 	.word	0x00004740


	//   ....[1]....
        /*003c*/ 	.word	0x00005ea0


	//----- nvinfo : EIATTR_MAX_THREADS
	.align		4
.L_1971:
        /*0040*/ 	.byte	0x04, 0x05
        /*0042*/ 	.short	(.L_1973 - .L_1972)
.L_1972:
        /*0044*/ 	.word	0x00000080
        /*0048*/ 	.word	0x00000001
        /*004c*/ 	.word	0x00000001


	//----- nvinfo : EIATTR_CRS_STACK_SIZE
	.align		4
.L_1973:
        /*0050*/ 	.byte	0x04, 0x1e
        /*0052*/ 	.short	(.L_1975 - .L_1974)
.L_1974:
        /*0054*/ 	.word	0x00000000


	//----- nvinfo : EIATTR_CBANK_PARAM_SIZE
	.align		4
.L_1975:
        /*0058*/ 	.byte	0x03, 0x19
        /*005a*/ 	.short	0x0290


	//----- nvinfo : EIATTR_PARAM_CBANK
	.align		4
        /*005c*/ 	.byte	0x04, 0x0a
        /*005e*/ 	.short	(.L_1977 - .L_1976)
	.align		4
.L_1976:
        /*0060*/ 	.word	index@(.nv.constant0._ZN2at6native18elementwise_kernelILi128ELi4EZNS0_22gpu_kernel_impl_nocastINS0_13BinaryFunctorIN3c104HalfES5_S5_ZZZNS0_15binary_internal21div_trunc_kernel_cudaERNS_18TensorIteratorBaseEENKUlvE1_clEvENKUlvE1_clEvEUlS5_S5_E_EEEEvS8_RKT_EUliE_EEviT1_)
        /*0064*/ 	.short	0x0210
        /*0066*/ 	.short	0x0290


	//----- nvinfo : EIATTR_SW_WAR
	.align		4
.L_1977:
        /*0068*/ 	.byte	0x04, 0x36
        /*006a*/ 	.short	(.L_1979 - .L_1978)
.L_1978:
        /*006c*/ 	.word	0x00000008
.L_1979:


//--------------------- .nv.info._ZN2at6native27unrolled_elementwise_kernelINS0_13BinaryFunctorIN3c104HalfES4_S4_ZZZNS0_15binary_internal21div_trunc_kernel_cudaERNS_18TensorIteratorBaseEENKUlvE1_clEvENKUlvE1_clEvEUlS4_S4_E_EESt5arrayIPcLm3EELi4E23TrivialOffsetCalculatorILi2EjESF_ILi1EjENS0_6memory15LoadWithoutCastENSI_16StoreWithoutCastEEEviT_T0_T2_T3_T4_T5_ --------------------------
	.section	.nv.info._ZN2at6native27unrolled_elementwise_kernelINS0_13BinaryFunctorIN3c104HalfES4_S4_ZZZNS0_15binary_internal21div_trunc_kernel_cudaERNS_18TensorIteratorBaseEENKUlvE1_clEvENKUlvE1_clEvEUlS4_S4_E_EESt5arrayIPcLm3EELi4E23TrivialOffsetCalculatorILi2EjESF_ILi1EjENS0_6memory15LoadWithoutCastENSI_16StoreWithoutCastEEEviT_T0_T2_T3_T4_T5_,"",@"SHT_CUDA_INFO"
	.sectionflags	@""
	.align	4


	//----- nvinfo : EIATTR_CUDA_API_VERSION
	.align		4
        /*0000*/ 	.byte	0x04, 0x37
        /*0002*/ 	.short	(.L_1981 - .L_1980)
.L_1980:
        /*0004*/ 	.word	0x00000082


	//----- nvinfo : EIATTR_KPARAM_INFO
	.align		4
.L_1981:
        /*0008*/ 	.byte	0x04, 0x17
        /*000a*/ 	.short	(.L_1983 - .L_1982)
.L_1982:
        /*000c*/ 	.word	0x00000000
        /*0010*/ 	.short	0x0006
        /*0012*/ 	.short	0x0023
        /*0014*/ 	.byte	0x00, 0xf0, 0x05, 0x00


	//----- nvinfo : EIATTR_KPARAM_INFO
	.align		4
.L_1983:
        /*0018*/ 	.byte	0x04, 0x17
        /*001a*/ 	.short	(.L_1985 - .L_1984)
.L_1984:
        /*001c*/ 	.word	0x00000000
        /*0020*/ 	.short	0x0005
        /*0022*/ 	.short	0x0022
        /*0024*/ 	.byte	0x00, 0xf0, 0x05, 0x00


	//----- nvinfo : EIATTR_KPARAM_INFO
	.align		4
.L_1985:
        /*0028*/ 	.byte	0x04, 0x17
        /*002a*/ 	.short	(.L_1987 - .L_1986)
.L_1986:
        /*002c*/ 	.word	0x00000000
        /*0030*/ 	.short	0x0004
        /*0032*/ 	.short	0x0021
        /*0034*/ 	.byte	0x00, 0xf0, 0x05, 0x00


	//----- nvinfo : EIATTR_KPARAM_INFO
	.align		4
.L_1987:
        /*0038*/ 	.byte	0x04, 0x17
        /*003a*/ 	.short	(.L_1989 - .L_1988)
.L_1988:
        /*003c*/ 	.word	0x00000000
        /*0040*/ 	.short	0x0003
        /*0042*/ 	.short	0x0020
        /*0044*/ 	.byte	0x00, 0xf0, 0x05, 0x00


	//----- nvinfo : EIATTR_KPARAM_INFO
	.align		4
.L_1989:
        /*0048*/ 	.byte	0x04, 0x17
        /*004a*/ 	.short	(.L_1991 - .L_1990)
.L_1990:
        /*004c*/ 	.word	0x00000000
        /*0050*/ 	.short	0x0002
        /*0052*/ 	.short	0x0008
        /*0054*/ 	.byte	0x00, 0xf0, 0x61, 0x00


	//----- nvinfo : EIATTR_KPARAM_INFO
	.align		4
.L_1991:
        /*0058*/ 	.byte	0x04, 0x17
        /*005a*/ 	.short	(.L_1993 - .L_1992)
.L_1992:
        /*005c*/ 	.word	0x00000000
        /*0060*/ 	.short	0x0001
        /*0062*/ 	.short	0x0004
        /*0064*/ 	.byte	0x00, 0xf0, 0x05, 0x00


	//----- nvinfo : EIATTR_KPARAM_INFO
	.align		4
.L_1993:
        /*0068*/ 	.byte	0x04, 0x17
        /*006a*/ 	.short	(.L_1995 - .L_1994)
.L_1994:
        /*006c*/ 	.word	0x00000000
        /*0070*/ 	.short	0x0000
        /*0072*/ 	.short	0x0000
        /*0074*/ 	.byte	0x00, 0xf0, 0x11, 0x00


	//----- nvinfo : EIATTR_SPARSE_MMA_MASK
	.align		4
.L_1995:
        /*0078*/ 	.byte	0x03, 0x50
        /*007a*/ 	.short	0x0000


	//----- nvinfo : EIATTR_MAXREG_COUNT
	.align		4
        /*007c*/ 	.byte	0x03, 0x1b
        /*007e*/ 	.short	0x00ff


	//----- nvinfo : EIATTR_MERCURY_ISA_VERSION
	.align		4
        /*0080*/ 	.byte	0x03, 0x5f
        /*0082*/ 	.short	0x0101


	//----- nvinfo : EIATTR_EXIT_INSTR_OFFSETS
	.align		4
        /*0084*/ 	.byte	0x04, 0x1c
        /*0086*/ 	.short	(.L_1997 - .L_1996)


	//   ....[0]....
.L_1996:
        /*0088*/ 	.word	0x000006a0


	//   ....[1]....
        /*008c*/ 	.word	0x00000710


	//----- nvinfo : EIATTR_MAX_THREADS
	.align		4
.L_1997:
        /*0090*/ 	.byte	0x04, 0x05
        /*0092*/ 	.short	(.L_1999 - .L_1998)
.L_1998:
        /*0094*/ 	.word	0x00000080
        /*0098*/ 	.word	0x00000001
        /*009c*/ 	.word	0x00000001


	//----- nvinfo : EIATTR_CRS_STACK_SIZE
	.align		4
.L_1999:
        /*00a0*/ 	.byte	0x04, 0x1e
        /*00a2*/ 	.short	(.L_2001 - .L_2000)
.L_2000:
        /*00a4*/ 	.word	0x00000000


	//----- nvinfo : EIATTR_CBANK_PARAM_SIZE
	.align		4
.L_2001:
        /*00a8*/ 	.byte	0x03, 0x19
        /*00aa*/ 	.short	0x0024


	//----- nvinfo : EIATTR_PARAM_CBANK
	.align		4
        /*00ac*/ 	.byte	0x04, 0x0a
        /*00ae*/ 	.short	(.L_2003 - .L_2002)
	.align		4
.L_2002:
        /*00b0*/ 	.word	index@(.nv.constant0._ZN2at6native27unrolled_elementwise_kernelINS0_13BinaryFunctorIN3c104HalfES4_S4_ZZZNS0_15binary_internal21div_trunc_kernel_cudaERNS_18TensorIteratorBaseEENKUlvE1_clEvENKUlvE1_clEvEUlS4_S4_E_EESt5arrayIPcLm3EELi4E23TrivialOffsetCalculatorILi2EjESF_ILi1EjENS0_6memory15LoadWithoutCastENSI_16StoreWithoutCastEEEviT_T0_T2_T3_T4_T5_)
        /*00b4*/ 	.short	0x0210
        /*00b6*/ 	.short	0x0024


	//----- nvinfo : EIATTR_SW_WAR
	.align		4
.L_2003:
        /*00b8*/ 	.byte	0x04, 0x36
        /*00ba*/ 	.short	(.L_2005 - .L_2004)
.L_2004:
        /*00bc*/ 	.word	0x00000008
.L_2005:


//--------------------- .nv.info._ZN2at6native29vectorized_elementwise_kernelILi2ENS0_13BinaryFunctorIN3c104HalfES4_S4_ZZZNS0_15binary_internal21div_trunc_kernel_cudaERNS_18TensorIteratorBaseEENKUlvE1_clEvENKUlvE1_clEvEUlS4_S4_E_EESt5arrayIPcLm3EEEEviT0_T1_ --------------------------
	.section	.nv.info._ZN2at6native29vectorized_elementwise_kernelILi2ENS0_13BinaryFunctorIN3c104HalfES4_S4_ZZZNS0_15binary_internal21div_trunc_kernel_cudaERNS_18TensorIteratorBaseEENKUlvE1_clEvENKUlvE1_clEvEUlS4_S4_E_EESt5arrayIPcLm3EEEEviT0_T1_,"",@"SHT_CUDA_INFO"
	.sectionflags	@""
	.align	4


	//----- nvinfo : EIATTR_CUDA_API_VERSION
	.align		4
        /*0000*/ 	.byte	0x04, 0x37
        /*0002*/ 	.short	(.L_2007 - .L_2006)
.L_2006:
        /*0004*/ 	.word	0x00000082


	//----- nvinfo : EIATTR_KPARAM_INFO
	.align		4
.L_2007:
        /*0008*/ 	.byte	0x04, 0x17
        /*000a*/ 	.short	(.L_2009 - .L_2008)
.L_2008:
        /*000c*/ 	.word	0x00000000
        /*0010*/ 	.short	0x0002
        /*0012*/ 	.short	0x0008
        /*0014*/ 	.byte	0x00, 0xf0, 0x61, 0x00


	//----- nvinfo : EIATTR_KPARAM_INFO
	.align		4
.L_2009:
        /*0018*/ 	.byte	0x04, 0x17
        /*001a*/ 	.short	(.L_2011 - .L_2010)
.L_2010:
        /*001c*/ 	.word	0x00000000
        /*0020*/ 	.short	0x0001
        /*0022*/ 	.short	0x0004
        /*0024*/ 	.byte	0x00, 0xf0, 0x05, 0x00


	//----- nvinfo : EIATTR_KPARAM_INFO
	.align		4
.L_2011:
        /*0028*/ 	.byte	0x04, 0x17
        /*002a*/ 	.short	(.L_2013 - .L_2012)
.L_2012:
        /*002c*/ 	.word	0x00000000
        /*0030*/ 	.short	0x0000
        /*0032*/ 	.short	0x0000
        /*0034*/ 	.byte	0x00, 0xf0, 0x11, 0x00


	//----- nvinfo : EIATTR_SPARSE_MMA_MASK
	.align		4
.L_2013:
        /*0038*/ 	.byte	0x03, 0x50
        /*003a*/ 	.short	0x0000


	//----- nvinfo : EIATTR_MAXREG_COUNT
	.align		4
        /*003c*/ 	.byte	0x03, 0x1b
        /*003e*/ 	.short	0x00ff


	//----- nvinfo : EIATTR_MERCURY_ISA_VERSION
	.align		4
        /*0040*/ 	.byte	0x03, 0x5f
        /*0042*/ 	.short	0x0101


	//----- nvinfo : EIATTR_EXIT_INSTR_OFFSETS
	.align		4
        /*0044*/ 	.byte	0x04, 0x1c
        /*0046*/ 	.short	(.L_2015 - .L_2014)


	//   ....[0]....
.L_2014:
        /*0048*/ 	.word	0x000005a0


	//   ....[1]....
        /*004c*/ 	.word	0x00001370


	//   ....[2]....
        /*0050*/ 	.word	0x000013c0


	//----- nvinfo : EIATTR_MAX_THREADS
	.align		4
.L_2015:
        /*0054*/ 	.byte	0x04, 0x05
        /*0056*/ 	.short	(.L_2017 - .L_2016)
.L_2016:
        /*0058*/ 	.word	0x00000080
        /*005c*/ 	.word	0x00000001
        /*0060*/ 	.word	0x00000001


	//----- nvinfo : EIATTR_CRS_STACK_SIZE
	.align		4
.L_2017:
        /*0064*/ 	.byte	0x04, 0x1e
        /*0066*/ 	.short	(.L_2019 - .L_2018)
.L_2018:
        /*0068*/ 	.word	0x00000000


	//----- nvinfo : EIATTR_CBANK_PARAM_SIZE
	.align		4
.L_2019:
        /*006c*/ 	.byte	0x03, 0x19
        /*006e*/ 	.short	0x0020


	//----- nvinfo : EIATTR_PARAM_CBANK
	.align		4
        /*0070*/ 	.byte	0x04, 0x0a
        /*0072*/ 	.short	(.L_2021 - .L_2020)
	.align		4
.L_2020:
        /*0074*/ 	.word	index@(.nv.constant0._ZN2at6native29vectorized_elementwise_kernelILi2ENS0_13BinaryFunctorIN3c104HalfES4_S4_ZZZNS0_15binary_internal21div_trunc_kernel_cudaERNS_18TensorIteratorBaseEENKUlvE1_clEvENKUlvE1_clEvEUlS4_S4_E_EESt5arrayIPcLm3EEEEviT0_T1_)
        /*0078*/ 	.short	0x0210
        /*007a*/ 	.short	0x0020


	//----- nvinfo : EIATTR_SW_WAR
	.align		4
.L_2021:
        /*007c*/ 	.byte	0x04, 0x36
        /*007e*/ 	.short	(.L_2023 - .L_2022)
.L_2022:
        /*0080*/ 	.word	0x00000008
.L_2023:


//--------------------- .nv.info._ZN2at6native29vectorized_elementwise_kernelILi4ENS0_13BinaryFunctorIN3c104HalfES4_S4_ZZZNS0_15binary_internal21div_trunc_kernel_cudaERNS_18TensorIteratorBaseEENKUlvE1_clEvENKUlvE1_clEvEUlS4_S4_E_EESt5arrayIPcLm3EEEEviT0_T1_ --------------------------
	.section	.nv.info._ZN2at6native29vectorized_elementwise_kernelILi4ENS0_13BinaryFunctorIN3c104HalfES4_S4_ZZZNS0_15binary_internal21div_trunc_kernel_cudaERNS_18TensorIteratorBaseEENKUlvE1_clEvENKUlvE1_clEvEUlS4_S4_E_EESt5arrayIPcLm3EEEEviT0_T1_,"",@"SHT_CUDA_INFO"
	.sectionflags	@""
	.align	4


	//----- nvinfo : EIATTR_CUDA_API_VERSION
	.align		4
        /*0000*/ 	.byte	0x04, 0x37
        /*0002*/ 	.short	(.L_2025 - .L_2024)
.L_2024:
        /*0004*/ 	.word	0x00000082


	//----- nvinfo : EIATTR_KPARAM_INFO
	.align		4
.L_2025:
        /*0008*/ 	.byte	0x04, 0x17
        /*000a*/ 	.short	(.L_2027 - .L_2026)
.L_2026:
        /*000c*/ 	.word	0x00000000
        /*0010*/ 	.short	0x0002
        /*0012*/ 	.short	0x0008
        /*0014*/ 	.byte	0x00, 0xf0, 0x61, 0x00


	//----- nvinfo : EIATTR_KPARAM_INFO
	.align		4
.L_2027:
        /*0018*/ 	.byte	0x04, 0x17
        /*001a*/ 	.short	(.L_2029 - .L_2028)
.L_2028:
        /*001c*/ 	.word	0x00000000
        /*0020*/ 	.short	0x0001
        /*0022*/ 	.short	0x0004
        /*0024*/ 	.byte	0x00, 0xf0, 0x05, 0x00


	//----- nvinfo : EIATTR_KPARAM_INFO
	.align		4
.L_2029:
        /*0028*/ 	.byte	0x04, 0x17
        /*002a*/ 	.short	(.L_2031 - .L_2030)
.L_2030:
        /*002c*/ 	.word	0x00000000
        /*0030*/ 	.short	0x0000
        /*0032*/ 	.short	0x0000
        /*0034*/ 	.byte	0x00, 0xf0, 0x11, 0x00


	//----- nvinfo : EIATTR_SPARSE_MMA_MASK
	.align		4
.L_2031:
        /*0038*/ 	.byte	0x03, 0x50
        /*003a*/ 	.short	0x0000


	//----- nvinfo : EIATTR_MAXREG_COUNT
	.align		4
        /*003c*/ 	.byte	0x03, 0x1b
        /*003e*/ 	.short	0x00ff


	//----- nvinfo : EIATTR_MERCURY_ISA_VERSION
	.align		4
        /*0040*/ 	.byte	0x03, 0x5f
        /*0042*/ 	.short	0x0101


	//----- nvinfo : EIATTR_EXIT_INSTR_OFFSETS
	.align		4
        /*0044*/ 	.byte	0x04, 0x1c
        /*0046*/ 	.short	(.L_2033 - .L_2032)


	//   ....[0]....
.L_2032:
        /*0048*/ 	.word	0x00000540


	//   ....[1]....
        /*004c*/ 	.word	0x00001310


	//   ....[2]....
        /*0050*/ 	.word	0x00001360


	//----- nvinfo : EIATTR_MAX_THREADS
	.align		4
.L_2033:
        /*0054*/ 	.byte	0x04, 0x05
        /*0056*/ 	.short	(.L_2035 - .L_2034)
.L_2034:
        /*0058*/ 	.word	0x00000080
        /*005c*/ 	.word	0x00000001
        /*0060*/ 	.word	0x00000001


	//----- nvinfo : EIATTR_CRS_STACK_SIZE
	.align		4
.L_2035:
        /*0064*/ 	.byte	0x04, 0x1e
        /*0066*/ 	.short	(.L_2037 - .L_2036)
.L_2036:
        /*0068*/ 	.word	0x00000000


	//----- nvinfo : EIATTR_CBANK_PARAM_SIZE
	.align		4
.L_2037:
        /*006c*/ 	.byte	0x03, 0x19
        /*006e*/ 	.short	0x0020


	//----- nvinfo : EIATTR_PARAM_CBANK
	.align		4
        /*0070*/ 	.byte	0x04, 0x0a
        /*0072*/ 	.short	(.L_2039 - .L_2038)
	.align		4
.L_2038:
        /*0074*/ 	.word	index@(.nv.constant0._ZN2at6native29vectorized_elementwise_kernelILi4ENS0_13BinaryFunctorIN3c104HalfES4_S4_ZZZNS0_15binary_internal21div_trunc_kernel_cudaERNS_18TensorIteratorBaseEENKUlvE1_clEvENKUlvE1_clEvEUlS4_S4_E_EESt5arrayIPcLm3EEEEviT0_T1_)
        /*0078*/ 	.short	0x0210
        /*007a*/ 	.short	0x0020


	//----- nvinfo : EIATTR_SW_WAR
	.align		4
.L_2039:
        /*007c*/ 	.byte	0x04, 0x36
        /*007e*/ 	.short	(.L_2041 - .L_2040)
.L_2040:
        /*0080*/ 	.word	0x00000008
.L_2041:


//--------------------- .nv.info._ZN2at6native29vectorized_elementwise_kernelILi8ENS0_13BinaryFunctorIN3c104HalfES4_S4_ZZZNS0_15binary_internal21div_trunc_kernel_cudaERNS_18TensorIteratorBaseEENKUlvE1_clEvENKUlvE1_clEvEUlS4_S4_E_EESt5arrayIPcLm3EEEEviT0_T1_ --------------------------
	.section	.nv.info._ZN2at6native29vectorized_elementwise_kernelILi8ENS0_13BinaryFunctorIN3c104HalfES4_S4_ZZZNS0_15binary_internal21div_trunc_kernel_cudaERNS_18TensorIteratorBaseEENKUlvE1_clEvENKUlvE1_clEvEUlS4_S4_E_EESt5arrayIPcLm3EEEEviT0_T1_,"",@"SHT_CUDA_INFO"
	.sectionflags	@""
	.align	4


	//----- nvinfo : EIATTR_CUDA_API_VERSION
	.align		4
        /*0000*/ 	.byte	0x04, 0x37
        /*0002*/ 	.short	(.L_2043 - .L_2042)
.L_2042:
        /*0004*/ 	.word	0x00000082


	//----- nvinfo : EIATTR_KPARAM_INFO
	.align		4
.L_2043:
        /*0008*/ 	.byte	0x04, 0x17
        /*000a*/ 	.short	(.L_2045 - .L_2044)
.L_2044:
        /*000c*/ 	.word	0x00000000
        /*0010*/ 	.short	0x0002
        /*0012*/ 	.short	0x0008
        /*0014*/ 	.byte	0x00, 0xf0, 0x61, 0x00


	//----- nvinfo : EIATTR_KPARAM_INFO
	.align		4
.L_2045:
        /*0018*/ 	.byte	0x04, 0x17
        /*001a*/ 	.short	(.L_2047 - .L_2046)
.L_2046:
        /*001c*/ 	.word	0x00000000
        /*0020*/ 	.short	0x0001
        /*0022*/ 	.short	0x0004
        /*0024*/ 	.byte	0x00, 0xf0, 0x05, 0x00


	//----- nvinfo : EIATTR_KPARAM_INFO
	.align		4
.L_2047:
        /*0028*/ 	.byte	0x04, 0x17
        /*002a*/ 	.short	(.L_2049 - .L_2048)
.L_2048:
        /*002c*/ 	.word	0x00000000
        /*0030*/ 	.short	0x0000
        /*0032*/ 	.short	0x0000
        /*0034*/ 	.byte	0x00, 0xf0, 0x11, 0x00


	//----- nvinfo : EIATTR_SPARSE_MMA_MASK
	.align		4
.L_2049:
        /*0038*/ 	.byte	0x03, 0x50
        /*003a*/ 	.short	0x0000


	//----- nvinfo : EIATTR_MAXREG_COUNT
	.align		4
        /*003c*/ 	.byte	0x03, 0x1b
        /*003e*/ 	.short	0x00ff


	//----- nvinfo : EIATTR_MERCURY_ISA_VERSION
	.align		4
        /*0040*/ 	.byte	0x03, 0x5f
        /*0042*/ 	.short	0x0101


	//----- nvinfo : EIATTR_EXIT_INSTR_OFFSETS
	.align		4
        /*0044*/ 	.byte	0x04, 0x1c
        /*0046*/ 	.short	(.L_2051 - .L_2050)


	//   ....[0]....
.L_2050:
        /*0048*/ 	.word	0x00000510


	//   ....[1]....
        /*004c*/ 	.word	0x000012e0


	//   ....[2]....
        /*0050*/ 	.word	0x00001330


	//----- nvinfo : EIATTR_MAX_THREADS
	.align		4
.L_2051:
        /*0054*/ 	.byte	0x04, 0x05
        /*0056*/ 	.short	(.L_2053 - .L_2052)
.L_2052:
        /*0058*/ 	.word	0x00000080
        /*005c*/ 	.word	0x00000001
        /*0060*/ 	.word	0x00000001


	//----- nvinfo : EIATTR_CRS_STACK_SIZE
	.align		4
.L_2053:
        /*0064*/ 	.byte	0x04, 0x1e
        /*0066*/ 	.short	(.L_2055 - .L_2054)
.L_2054:
        /*0068*/ 	.word	0x00000000


	//----- nvinfo : EIATTR_CBANK_PARAM_SIZE
	.align		4
.L_2055:
        /*006c*/ 	.byte	0x03, 0x19
        /*006e*/ 	.short	0x0020


	//----- nvinfo : EIATTR_PARAM_CBANK
	.align		4
        /*0070*/ 	.byte	0x04, 0x0a
        /*0072*/ 	.short	(.L_2057 - .L_2056)
	.align		4
.L_2056:
        /*0074*/ 	.word	index@(.nv.constant0._ZN2at6native29vectorized_elementwise_kernelILi8ENS0_13BinaryFunctorIN3c104HalfES4_S4_ZZZNS0_15binary_internal21div_trunc_kernel_cudaERNS_18TensorIteratorBaseEENKUlvE1_clEvENKUlvE1_clEvEUlS4_S4_E_EESt5arrayIPcLm3EEEEviT0_T1_)
        /*0078*/ 	.short	0x0210
        /*007a*/ 	.short	0x0020


	//----- nvinfo : EIATTR_SW_WAR
	.align		4
.L_2057:
        /*007c*/ 	.byte	0x04, 0x36
        /*007e*/ 	.short	(.L_2059 - .L_2058)
.L_2058:
        /*0080*/ 	.word	0x00000008
.L_2059:


//--------------------- .nv.info._ZN2at6native18elementwise_kernelILi128ELi4EZNS0_15gpu_kernel_implINS0_13BUnaryFunctorIN3c104HalfES5_S5_ZZZNS0_15binary_internal21div_trunc_kernel_cudaERNS_18TensorIteratorBaseEENKUlvE1_clEvENKUlvE1_clEvEUlS5_S5_E_EEEEvS8_RKT_EUliE_EEviT1_ --------------------------
	.section	.nv.info._ZN2at6native18elementwise_kernelILi128ELi4EZNS0_15gpu_kernel_implINS0_13BUnaryFunctorIN3c104HalfES5_S5_ZZZNS0_15binary_internal21div_trunc_kernel_cudaERNS_18TensorIteratorBaseEENKUlvE1_clEvENKUlvE1_clEvEUlS5_S5_E_EEEEvS8_RKT_EUliE_EEviT1_,"",@"SHT_CUDA_INFO"
	.sectionflags	@""
	.align	4


	//----- nvinfo : EIATTR_CUDA_API_VERSION
	.align		4
        /*0000*/ 	.byte	0x04, 0x37
        /*0002*/ 	.short	(.L_2061 - .L_2060)
.L_2060:
        /*0004*/ 	.word	0x00000082


	//----- nvinfo : EIATTR_KPARAM_INFO
	.align		4
.L_2061:
        /*0008*/ 	.byte	0x04, 0x17
        /*000a*/ 	.short	(.L_2063 - .L_2062)
.L_2062:
        /*000c*/ 	.word	0x00000000
        /*0010*/ 	.short	0x0001
        /*0012*/ 	.short	0x0008
        /*0014*/ 	.byte	0x00, 0xf0, 0x61, 0x08


	//----- nvinfo : EIATTR_KPARAM_INFO
	.align		4
.L_2063:
        /*0018*/ 	.byte	0x04, 0x17
        /*001a*/ 	.short	(.L_2065 - .L_2064)
.L_2064:
        /*001c*/ 	.word	0x00000000
        /*0020*/ 	.short	0x0000
        /*0022*/ 	.short	0x0000
        /*0024*/ 	.byte	0x00, 0xf0, 0x11, 0x00


	//----- nvinfo : EIATTR_SPARSE_MMA_MASK
	.align		4
.L_2065:
        /*0028*/ 	.byte	0x03, 0x50
        /*002a*/ 	.short	0x0000


	//----- nvinfo : EIATTR_MAXREG_COUNT
	.align		4
        /*002c*/ 	.byte	0x03, 0x1b
        /*002e*/ 	.short	0x0080


	//----- nvinfo : EIATTR_EXTERNS
	.align		4
        /*0030*/ 	.byte	0x04, 0x0f
        /*0032*/ 	.short	(.L_2067 - .L_2066)


	//   ....[0]....
	.align		4
.L_2066:
        /*0034*/ 	.word	index@(__assertfail)


	//----- nvinfo : EIATTR_MERCURY_ISA_VERSION
	.align		4
.L_2067:
        /*0038*/ 	.byte	0x03, 0x5f
        /*003a*/ 	.short	0x0101


	//----- nvinfo : EIATTR_SYSCALL_OFFSETS
	.align		4
        /*003c*/ 	.byte	0x04, 0x46
        /*003e*/ 	.short	(.L_2069 - .L_2068)


	//   ....[0]....
.L_2068:
        /*0040*/ 	.word	0x000022c0


	//   ....[1]....
        /*0044*/ 	.word	0x000032b0


	//   ....[2]....
        /*0048*/ 	.word	0x000055c0


	//   ....[3]....
        /*004c*/ 	.word	0x000065b0


	//   ....[4]....
        /*0050*/ 	.word	0x000088b0


	//   ....[5]....
        /*0054*/ 	.word	0x000098a0


	//   ....[6]....
        /*0058*/ 	.word	0x0000bb90


	//   ....[7]....
        /*005c*/ 	.word	0x0000cb80


	//----- nvinfo : EIATTR_EXIT_INSTR_OFFSETS
	.align		4
.L_2069:
        /*0060*/ 	.byte	0x04, 0x1c
        /*0062*/ 	.short	(.L_2071 - .L_2070)


	//   ....[0]....
.L_2070:
        /*0064*/ 	.word	0x00009970


	//   ....[1]....
        /*0068*/ 	.word	0x0000bdb0


	//   ....[2]....
        /*006c*/ 	.word	0x0000bdf0


	//   ....[3]....
        /*0070*/ 	.word	0x0000be90


	//   ....[4]....
        /*0074*/ 	.word	0x0000bed0


	//   ....[5]....
        /*0078*/ 	.word	0x0000bf10


	//   ....[6]....
        /*007c*/ 	.word	0x0000bfa0


	//   ....[7]....
        /*0080*/ 	.word	0x0000bfc0


	//   ....[8]....
        /*0084*/ 	.word	0x0000c060


	//   ....[9]....
        /*0088*/ 	.word	0x0000c0b0


	//   ....[10]....
        /*008c*/ 	.word	0x0000c100


	//   ....[11]....
        /*0090*/ 	.word	0x0000c1d0


	//   ....[12]....
        /*0094*/ 	.word	0x0000c230


	//   ....[13]....
        /*0098*/ 	.word	0x0000c3c0


	//   ....[14]....
        /*009c*/ 	.word	0x0000c520


	//   ....[15]....
        /*00a0*/ 	.word	0x0000c560


	//   ....[16]....
        /*00a4*/ 	.word	0x0000c620


	//   ....[17]....
        /*00a8*/ 	.word	0x0000c7a0


	//   ....[18]....
        /*00ac*/ 	.word	0x0000c920


	//   ....[19]....
        /*00b0*/ 	.word	0x0000ca80


	//   ....[20]....
        /*00b4*/ 	.word	0x0000cb90


	//   ....[21]....
        /*00b8*/ 	.word	0x0000cbd0


	//   ....[22]....
        /*00bc*/ 	.word	0x0000cc10


	//----- nvinfo : EIATTR_MAX_THREADS
	.align		4
.L_2071:
        /*00c0*/ 	.byte	0x04, 0x05
        /*00c2*/ 	.short	(.L_2073 - .L_2072)
.L_2072:
        /*00c4*/ 	.word	0x00000080
        /*00c8*/ 	.word	0x00000001
        /*00cc*/ 	.word	0x00000001


	//----- nvinfo : EIATTR_CRS_STACK_SIZE
	.align		4
.L_2073:
        /*00d0*/ 	.byte	0x04, 0x1e
        /*00d2*/ 	.short	(.L_2075 - .L_2074)
.L_2074:
        /*00d4*/ 	.word	0x00000000


	//----- nvinfo : EIATTR_CBANK_PARAM_SIZE
	.align		4
.L_2075:
        /*00d8*/ 	.byte	0x03, 0x19
        /*00da*/ 	.short	0x0220


	//----- nvinfo : EIATTR_PARAM_CBANK
	.align		4
        /*00dc*/ 	.byte	0x04, 0x0a
        /*00de*/ 	.short	(.L_2077 - .L_2076)
	.align		4
.L_2076:
        /*00e0*/ 	.word	index@(.nv.constant0._ZN2at6native18elementwise_kernelILi128ELi4EZNS0_15gpu_kernel_implINS0_13BUnaryFunctorIN3c104HalfES5_S5_ZZZNS0_15binary_internal21div_trunc_kernel_cudaERNS_18TensorIteratorBaseEENKUlvE1_clEvENKUlvE1_clEvEUlS5_S5_E_EEEEvS8_RKT_EUliE_EEviT1_)
        /*00e4*/ 	.short	0x0210
        /*00e6*/ 	.short	0x0220


	//----- nvinfo : EIATTR_SW_WAR
	.align		4
.L_2077:
        /*00e8*/ 	.byte	0x04, 0x36
        /*00ea*/ 	.short	(.L_2079 - .L_2078)
.L_2078:
        /*00ec*/ 	.word	0x00000008
.L_2079:


//--------------------- .nv.info._ZN2at6native27unrolled_elementwise_kernelINS0_13BUnaryFunctorIN3c104HalfES4_S4_ZZZNS0_15binary_internal21div_trunc_kernel_cudaERNS_18TensorIteratorBaseEENKUlvE1_clEvENKUlvE1_clEvEUlS4_S4_E_EESt5arrayIPcLm2EELi4E23TrivialOffsetCalculatorILi1EjESG_NS0_6memory12LoadWithCastILi1EEENSH_13StoreWithCastILi1EEEEEviT_T0_T2_T3_T4_T5_ --------------------------
	.section	.nv.info._ZN2at6native27unrolled_elementwise_kernelINS0_13BUnaryFunctorIN3c104HalfES4_S4_ZZZNS0_15binary_internal21div_trunc_kernel_cudaERNS_18TensorIteratorBaseEENKUlvE1_clEvENKUlvE1_clEvEUlS4_S4_E_EESt5arrayIPcLm2EELi4E23TrivialOffsetCalculatorILi1EjESG_NS0_6memory12LoadWithCastILi1EEENSH_13StoreWithCastILi1EEEEEviT_T0_T2_T3_T4_T5_,"",@"SHT_CUDA_INFO"
	.sectionflags	@""
	.align	4


	//----- nvinfo : EIATTR_CUDA_API_VERSION
	.align		4
        /*0000*/ 	.byte	0x04, 0x37
        /*0002*/ 	.short	(.L_2081 - .L_2080)
.L_2080:
        /*0004*/ 	.word	0x00000082


	//----- nvinfo : EIATTR_KPARAM_INFO
	.align		4
.L_2081:
        /*0008*/ 	.byte	0x04, 0x17
        /*000a*/ 	.short	(.L_2083 - .L_2082)
.L_2082:
        /*000c*/ 	.word	0x00000000
        /*0010*/ 	.short	0x0006
        /*0012*/ 	.short	0x0024
        /*0014*/ 	.byte	0x00, 0xf0, 0x21, 0x00


	//----- nvinfo : EIATTR_KPARAM_INFO
	.align		4
.L_2083:
        /*0018*/ 	.byte	0x04, 0x17
        /*001a*/ 	.short	(.L_2085 - .L_2084)
.L_2084:
        /*001c*/ 	.word	0x00000000
        /*0020*/ 	.short	0x0005
        /*0022*/ 	.short	0x001c
        /*0024*/ 	.byte	0x00, 0xf0, 0x21, 0x00


	//----- nvinfo : EIATTR_KPARAM_INFO
	.align		4
.L_2085:
        /*0028*/ 	.byte	0x04, 0x17
        /*002a*/ 	.short	(.L_2087 - .L_2086)
.L_2086:
        /*002c*/ 	.word	0x00000000
        /*0030*/ 	.short	0x0004
        /*0032*/ 	.short	0x0019
        /*0034*/ 	.byte	0x00, 0xf0, 0x05, 0x00


	//----- nvinfo : EIATTR_KPARAM_INFO
	.align		4
.L_2087:
        /*0038*/ 	.byte	0x04, 0x17
        /*003a*/ 	.short	(.L_2089 - .L_2088)
.L_2088:
        /*003c*/ 	.word	0x00000000
        /*0040*/ 	.short	0x0003
        /*0042*/ 	.short	0x0018
        /*0044*/ 	.byte	0x00, 0xf0, 0x05, 0x00


	//----- nvinfo : EIATTR_KPARAM_INFO
	.align		4
.L_2089:
        /*0048*/ 	.byte	0x04, 0x17
        /*004a*/ 	.short	(.L_2091 - .L_2090)
.L_2090:
        /*004c*/ 	.word	0x00000000
        /*0050*/ 	.short	0x0002
        /*0052*/ 	.short	0x0008
        /*0054*/ 	.byte	0x00, 0xf0, 0x41, 0x00


	//----- nvinfo : EIATTR_KPARAM_INFO
	.align		4
.L_2091:
        /*0058*/ 	.byte	0x04, 0x17
        /*005a*/ 	.short	(.L_2093 - .L_2092)
.L_2092:
        /*005c*/ 	.word	0x00000000
        /*0060*/ 	.short	0x0001
        /*0062*/ 	.short	0x0004
        /*0064*/ 	.byte	0x00, 0xf0, 0x11, 0x00


	//----- nvinfo : EIATTR_KPARAM_INFO
	.align		4
.L_2093:
        /*0068*/ 	.byte	0x04, 0x17
        /*006a*/ 	.short	(.L_2095 - .L_2094)
.L_2094:
        /*006c*/ 	.word	0x00000000
        /*0070*/ 	.short	0x0000
        /*0072*/ 	.short	0x0000
        /*0074*/ 	.byte	0x00, 0xf0, 0x11, 0x00


	//----- nvinfo : EIATTR_SPARSE_MMA_MASK
	.align		4
.L_2095:
        /*0078*/ 	.byte	0x03, 0x50
        /*007a*/ 	.short	0x0000


	//----- nvinfo : EIATTR_MAXREG_COUNT
	.align		4
        /*007c*/ 	.byte	0x03, 0x1b
        /*007e*/ 	.short	0x00ff


	//----- nvinfo : EIATTR_EXTERNS
	.align		4
        /*0080*/ 	.byte	0x04, 0x0f
        /*0082*/ 	.short	(.L_2097 - .L_2096)


	//   ....[0]....
	.align		4
.L_2096:
        /*0084*/ 	.word	index@(__assertfail)


	//----- nvinfo : EIATTR_MERCURY_ISA_VERSION
	.align		4
.L_2097:
        /*0088*/ 	.byte	0x03, 0x5f
        /*008a*/ 	.short	0x0101


	//----- nvinfo : EIATTR_SYSCALL_OFFSETS
	.align		4
        /*008c*/ 	.byte	0x04, 0x46
        /*008e*/ 	.short	(.L_2099 - .L_2098)


	//   ....[0]....
.L_2098:
        /*0090*/ 	.word	0x000010b0


	//   ....[1]....
        /*0094*/ 	.word	0x000021c0


	//   ....[2]....
        /*0098*/ 	.word	0x000032d0


	//   ....[3]....
        /*009c*/ 	.word	0x000043c0


	//   ....[4]....
        /*00a0*/ 	.word	0x00005880


	//   ....[5]....
        /*00a4*/ 	.word	0x000068a0


	//   ....[6]....
        /*00a8*/ 	.word	0x00007880


	//   ....[7]....
        /*00ac*/ 	.word	0x00008860


	//----- nvinfo : EIATTR_EXIT_INSTR_OFFSETS
	.align		4
.L_2099:
        /*00b0*/ 	.byte	0x04, 0x1c
        /*00b2*/ 	.short	(.L_2101 - .L_2100)


	//   ....[0]....
.L_2100:
        /*00b4*/ 	.word	0x00007940


	//   ....[1]....
        /*00b8*/ 	.word	0x00007a90


	//   ....[2]....
        /*00bc*/ 	.word	0x00007ad0


	//   ....[3]....
        /*00c0*/ 	.word	0x00007b70


	//   ....[4]....
        /*00c4*/ 	.word	0x00007bb0


	//   ....[5]....
        /*00c8*/ 	.word	0x00007bf0


	//   ....[6]....
        /*00cc*/ 	.word	0x00007c80


	//   ....[7]....
        /*00d0*/ 	.word	0x00007ca0


	//   ....[8]....
        /*00d4*/ 	.word	0x00007d40


	//   ....[9]....
        /*00d8*/ 	.word	0x00007d90


	//   ....[10]....
        /*00dc*/ 	.word	0x00007de0


	//   ....[11]....
        /*00e0*/ 	.word	0x00007eb0


	//   ....[12]....
        /*00e4*/ 	.word	0x00007f10


	//   ....[13]....
        /*00e8*/ 	.word	0x000080a0


	//   ....[14]....
        /*00ec*/ 	.word	0x00008200


	//   ....[15]....
        /*00f0*/ 	.word	0x00008240


	//   ....[16]....
        /*00f4*/ 	.word	0x00008300


	//   ....[17]....
        /*00f8*/ 	.word	0x00008480


	//   ....[18]....
        /*00fc*/ 	.word	0x00008600


	//   ....[19]....
        /*0100*/ 	.word	0x00008760


	//   ....[20]....
        /*0104*/ 	.word	0x00008870


	//   ....[21]....
        /*0108*/ 	.word	0x000088b0


	//   ....[22]....
        /*010c*/ 	.word	0x000088f0


	//----- nvinfo : EIATTR_MAX_THREADS
	.align		4
.L_2101:
        /*0110*/ 	.byte	0x04, 0x05
        /*0112*/ 	.short	(.L_2103 - .L_2102)
.L_2102:
        /*0114*/ 	.word	0x00000080
        /*0118*/ 	.word	0x00000001
        /*011c*/ 	.word	0x00000001


	//----- nvinfo : EIATTR_CRS_STACK_SIZE
	.align		4
.L_2103:
        /*0120*/ 	.byte	0x04, 0x1e
        /*0122*/ 	.short	(.L_2105 - .L_2104)
.L_2104:
        /*0124*/ 	.word	0x00000000


	//----- nvinfo : EIATTR_CBANK_PARAM_SIZE
	.align		4
.L_2105:
        /*0128*/ 	.byte	0x03, 0x19
        /*012a*/ 	.short	0x002c


	//----- nvinfo : EIATTR_PARAM_CBANK
	.align		4
        /*012c*/ 	.byte	0x04, 0x0a
        /*012e*/ 	.short	(.L_2107 - .L_2106)
	.align		4
.L_2106:
        /*0130*/ 	.word	index@(.nv.constant0._ZN2at6native27unrolled_elementwise_kernelINS0_13BUnaryFunctorIN3c104HalfES4_S4_ZZZNS0_15binary_internal21div_trunc_kernel_cudaERNS_18TensorIteratorBaseEENKUlvE1_clEvENKUlvE1_clEvEUlS4_S4_E_EESt5arrayIPcLm2EELi4E23TrivialOffsetCalculatorILi1EjESG_NS0_6memory12LoadWithCastILi1EEENSH_13StoreWithCastILi1EEEEEviT_T0_T2_T3_T4_T5_)
        /*0134*/ 	.short	0x0210
        /*0136*/ 	.short	0x002c


	//----- nvinfo : EIATTR_SW_WAR
	.align		4
.L_2107:
        /*0138*/ 	.byte	0x04, 0x36
        /*013a*/ 	.short	(.L_2109 - .L_2108)
.L_2108:
        /*013c*/ 	.word	0x00000008
.L_2109:


//--------------------- .nv.info._ZN2at6native18elementwise_kernelILi128ELi4EZNS0_22gpu_kernel_impl_nocastINS0_13BUnaryFunctorIN3c104HalfES5_S5_ZZZNS0_15binary_internal21div_trunc_kernel_cudaERNS_18TensorIteratorBaseEENKUlvE1_clEvENKUlvE1_clEvEUlS5_S5_E_EEEEvS8_RKT_EUliE_EEviT1_ --------------------------
	.section	.nv.info._ZN2at6native18elementwise_kernelILi128ELi4EZNS0_22gpu_kernel_impl_nocastINS0_13BUnaryFunctorIN3c104HalfES5_S5_ZZZNS0_15binary_internal21div_trunc_kernel_cudaERNS_18TensorIteratorBaseEENKUlvE1_clEvENKUlvE1_clEvEUlS5_S5_E_EEEEvS8_RKT_EUliE_EEviT1_,"",@"SHT_CUDA_INFO"
	.sectionflags	@""
	.align	4


	//----- nvinfo : EIATTR_CUDA_API_VERSION
	.align		4
        /*0000*/ 	.byte	0x04, 0x37
        /*0002*/ 	.short	(.L_2111 - .L_2110)
.L_2110:
        /*0004*/ 	.word	0x00000082


	//----- nvinfo : EIATTR_KPARAM_INFO
	.align		4
.L_2111:
        /*0008*/ 	.byte	0x04, 0x17
        /*000a*/ 	.short	(.L_2113 - .L_2112)
.L_2112:
        /*000c*/ 	.word	0x00000000
        /*0010*/ 	.short	0x0001
        /*0012*/ 	.short	0x0008
        /*0014*/ 	.byte	0x00, 0xf0, 0x61, 0x08


	//----- nvinfo : EIATTR_KPARAM_INFO
	.align		4
.L_2113:
        /*0018*/ 	.byte	0x04, 0x17
        /*001a*/ 	.short	(.L_2115 - .L_2114)
.L_2114:
        /*001c*/ 	.word	0x00000000
        /*0020*/ 	.short	0x0000
        /*0022*/ 	.short	0x0000
        /*0024*/ 	.byte	0x00, 0xf0, 0x11, 0x00


	//----- nvinfo : EIATTR_SPARSE_MMA_MASK
	.align		4
.L_2115:
        /*0028*/ 	.byte	0x03, 0x50
        /*002a*/ 	.short	0x0000


	//----- nvinfo : EIATTR_MAXREG_COUNT
	.align		4
        /*002c*/ 	.byte	0x03, 0x1b
        /*002e*/ 	.short	0x0080


	//----- nvinfo : EIATTR_MERCURY_ISA_VERSION
	.align		4
        /*0030*/ 	.byte	0x03, 0x5f
        /*0032*/ 	.short	0x0101


	//----- nvinfo : EIATTR_EXIT_INSTR_OFFSETS
	.align		4
        /*0034*/ 	.byte	0x04, 0x1c
        /*0036*/ 	.short	(.L_2117 - .L_2116)


	//   ....[0]....
.L_2116:
        /*0038*/ 	.word	0x00003d10


	//   ....[1]....
        /*003c*/ 	.word	0x00005110


	//----- nvinfo : EIATTR_MAX_THREADS
	.align		4
.L_2117:
        /*0040*/ 	.byte	0x04, 0x05
        /*0042*/ 	.short	(.L_2119 - .L_2118)
.L_2118:
        /*0044*/ 	.word	0x00000080
        /*0048*/ 	.word	0x00000001
        /*004c*/ 	.word	0x00000001


	//----- nvinfo : EIATTR_CRS_STACK_SIZE
	.align		4
.L_2119:
        /*0050*/ 	.byte	0x04, 0x1e
        /*0052*/ 	.short	(.L_2121 - .L_2120)
.L_2120:
        /*0054*/ 	.word	0x00000000


	//----- nvinfo : EIATTR_CBANK_PARAM_SIZE
	.align		4
.L_2121:
        /*0058*/ 	.byte	0x03, 0x19
        /*005a*/ 	.short	0x0220


	//----- nvinfo : EIATTR_PARAM_CBANK
	.align		4
        /*005c*/ 	.byte	0x04, 0x0a
        /*005e*/ 	.short	(.L_2123 - .L_2122)
	.align		4
.L_2122:
        /*0060*/ 	.word	index@(.nv.constant0._ZN2at6native18elementwise_kernelILi128ELi4EZNS0_22gpu_kernel_impl_nocastINS0_13BUnaryFunctorIN3c104HalfES5_S5_ZZZNS0_15binary_internal21div_trunc_kernel_cudaERNS_18TensorIteratorBaseEENKUlvE1_clEvENKUlvE1_clEvEUlS5_S5_E_EEEEvS8_RKT_EUliE_EEviT1_)
        /*0064*/ 	.short	0x0210
        /*0066*/ 	.short	0x0220


	//----- nvinfo : EIATTR_SW_WAR
	.align		4
.L_2123:
        /*0068*/ 	.byte	0x04, 0x36
        /*006a*/ 	.short	(.L_2125 - .L_2124)
.L_2124:
        /*006c*/ 	.word	0x00000008
.L_2125:


//--------------------- .nv.info._ZN2at6native27unrolled_elementwise_kernelINS0_13BUnaryFunctorIN3c104HalfES4_S4_ZZZNS0_15binary_internal21div_trunc_kernel_cudaERNS_18TensorIteratorBaseEENKUlvE1_clEvENKUlvE1_clEvEUlS4_S4_E_EESt5arrayIPcLm2EELi4E23TrivialOffsetCalculatorILi1EjESG_NS0_6memory15LoadWithoutCastENSH_16StoreWithoutCastEEEviT_T0_T2_T3_T4_T5_ --------------------------
	.section	.nv.info._ZN2at6native27unrolled_elementwise_kernelINS0_13BUnaryFunctorIN3c104HalfES4_S4_ZZZNS0_15binary_internal21div_trunc_kernel_cudaERNS_18TensorIteratorBaseEENKUlvE1_clEvENKUlvE1_clEvEUlS4_S4_E_EESt5arrayIPcLm2EELi4E23TrivialOffsetCalculatorILi1EjESG_NS0_6memory15LoadWithoutCastENSH_16StoreWithoutCastEEEviT_T0_T2_T3_T4_T5_,"",@"SHT_CUDA_INFO"
	.sectionflags	@""
	.align	4


	//----- nvinfo : EIATTR_CUDA_API_VERSION
	.align		4
        /*0000*/ 	.byte	0x04, 0x37
        /*0002*/ 	.short	(.L_2127 - .L_2126)
.L_2126:
        /*0004*/ 	.word	0x00000082


	//----- nvinfo : EIATTR_KPARAM_INFO
	.align		4
.L_2127:
        /*0008*/ 	.byte	0x04, 0x17
        /*000a*/ 	.short	(.L_2129 - .L_2128)
.L_2128:
        /*000c*/ 	.word	0x00000000
        /*0010*/ 	.short	0x0006
        /*0012*/ 	.short	0x001b
        /*0014*/ 	.byte	0x00, 0xf0, 0x05, 0x00


	//----- nvinfo : EIATTR_KPARAM_INFO
	.align		4
.L_2129:
        /*0018*/ 	.byte	0x04, 0x17
        /*001a*/ 	.short	(.L_2131 - .L_2130)
.L_2130:
        /*001c*/ 	.word	0x00000000
        /*0020*/ 	.short	0x0005
        /*0022*/ 	.short	0x001a
        /*0024*/ 	.byte	0x00, 0xf0, 0x05, 0x00


	//----- nvinfo : EIATTR_KPARAM_INFO
	.align		4
.L_2131:
        /*0028*/ 	.byte	0x04, 0x17
        /*002a*/ 	.short	(.L_2133 - .L_2132)
.L_2132:
        /*002c*/ 	.word	0x00000000
        /*0030*/ 	.short	0x0004
        /*0032*/ 	.short	0x0019
        /*0034*/ 	.byte	0x00, 0xf0, 0x05, 0x00


	//----- nvinfo : EIATTR_KPARAM_INFO
	.align		4
.L_2133:
        /*0038*/ 	.byte	0x04, 0x17
        /*003a*/ 	.short	(.L_2135 - .L_2134)
.L_2134:
        /*003c*/ 	.word	0x00000000
        /*0040*/ 	.short	0x0003
        /*0042*/ 	.short	0x0018
        /*0044*/ 	.byte	0x00, 0xf0, 0x05, 0x00


	//----- nvinfo : EIATTR_KPARAM_INFO
	.align		4
.L_2135:
        /*0048*/ 	.byte	0x04, 0x17
        /*004a*/ 	.short	(.L_2137 - .L_2136)
.L_2136:
        /*004c*/ 	.word	0x00000000
        /*0050*/ 	.short	0x0002
        /*0052*/ 	.short	0x0008
        /*0054*/ 	.byte	0x00, 0xf0, 0x41, 0x00


	//----- nvinfo : EIATTR_KPARAM_INFO
	.align		4
.L_2137:
        /*0058*/ 	.byte	0x04, 0x17
        /*005a*/ 	.short	(.L_2139 - .L_2138)
.L_2138:
        /*005c*/ 	.word	0x00000000
        /*0060*/ 	.short	0x0001
        /*0062*/ 	.short	0x0004
        /*0064*/ 	.byte	0x00, 0xf0, 0x11, 0x00


	//----- nvinfo : EIATTR_KPARAM_INFO
	.align		4
.L_2139:
        /*0068*/ 	.byte	0x04, 0x17
        /*006a*/ 	.short	(.L_2141 - .L_2140)
.L_2140:
        /*006c*/ 	.word	0x00000000
        /*0070*/ 	.short	0x0000
        /*0072*/ 	.short	0x0000
        /*0074*/ 	.byte	0x00, 0xf0, 0x11, 0x00


	//----- nvinfo : EIATTR_SPARSE_MMA_MASK
	.align		4
.L_2141:
        /*0078*/ 	.byte	0x03, 0x50
        /*007a*/ 	.short	0x0000


	//----- nvinfo : EIATTR_MAXREG_COUNT
	.align		4
        /*007c*/ 	.byte	0x03, 0x1b
        /*007e*/ 	.short	0x00ff


	//----- nvinfo : EIATTR_MERCURY_ISA_VERSION
	.align		4
        /*0080*/ 	.byte	0x03, 0x5f
        /*0082*/ 	.short	0x0101


	//----- nvinfo : EIATTR_EXIT_INSTR_OFFSETS
	.align		4
        /*0084*/ 	.byte	0x04, 0x1c
        /*0086*/ 	.short	(.L_2143 - .L_2142)


	//   ....[0]....
.L_2142:
        /*0088*/ 	.word	0x000006e0


	//   ....[1]....
        /*008c*/ 	.word	0x00000730


	//----- nvinfo : EIATTR_MAX_THREADS
	.align		4
.L_2143:
        /*0090*/ 	.byte	0x04, 0x05
        /*0092*/ 	.short	(.L_2145 - .L_2144)
.L_2144:
        /*0094*/ 	.word	0x00000080
        /*0098*/ 	.word	0x00000001
        /*009c*/ 	.word	0x00000001


	//----- nvinfo : EIATTR_CRS_STACK_SIZE
	.align		4
.L_2145:
        /*00a0*/ 	.byte	0x04, 0x1e
        /*00a2*/ 	.short	(.L_2147 - .L_2146)
.L_2146:
        /*00a4*/ 	.word	0x00000000


	//----- nvinfo : EIATTR_CBANK_PARAM_SIZE
	.align		4
.L_2147:
        /*00a8*/ 	.byte	0x03, 0x19
        /*00aa*/ 	.short	0x001c


	//----- nvinfo : EIATTR_PARAM_CBANK
	.align		4
        /*00ac*/ 	.byte	0x04, 0x0a
        /*00ae*/ 	.short	(.L_2149 - .L_2148)
	.align		4
.L_2148:
        /*00b0*/ 	.word	index@(.nv.constant0._ZN2at6native27unrolled_elementwise_kernelINS0_13BUnaryFunctorIN3c104HalfES4_S4_ZZZNS0_15binary_internal21div_trunc_kernel_cudaERNS_18TensorIteratorBaseEENKUlvE1_clEvENKUlvE1_clEvEUlS4_S4_E_EESt5arrayIPcLm2EELi4E23TrivialOffsetCalculatorILi1EjESG_NS0_6memory15LoadWithoutCastENSH_16StoreWithoutCastEEEviT_T0_T2_T3_T4_T5_)
        /*00b4*/ 	.short	0x0210
        /*00b6*/ 	.short	0x001c


	//----- nvinfo : EIATTR_SW_WAR
	.align		4
.L_2149:
        /*00b8*/ 	.byte	0x04, 0x36
        /*00ba*/ 	.short	(.L_2151 - .L_2150)
.L_2150:
        /*00bc*/ 	.word	0x00000008
.L_2151:


//--------------------- .nv.info._ZN2at6native29vectorized_elementwise_kernelILi2ENS0_13BUnaryFunctorIN3c104HalfES4_S4_ZZZNS0_15binary_internal21div_trunc_kernel_cudaERNS_18TensorIteratorBaseEENKUlvE1_clEvENKUlvE1_clEvEUlS4_S4_E_EESt5arrayIPcLm2EEEEviT0_T1_ --------------------------
	.section	.nv.info._ZN2at6native29vectorized_elementwise_kernelILi2ENS0_13BUnaryFunctorIN3c104HalfES4_S4_ZZZNS0_15binary_internal21div_trunc_kernel_cudaERNS_18TensorIteratorBaseEENKUlvE1_clEvENKUlvE1_clEvEUlS4_S4_E_EESt5arrayIPcLm2EEEEviT0_T1_,"",@"SHT_CUDA_INFO"
	.sectionflags	@""
	.align	4


	//----- nvinfo : EIATTR_CUDA_API_VERSION
	.align		4
        /*0000*/ 	.byte	0x04, 0x37
        /*0002*/ 	.short	(.L_2153 - .L_2152)
.L_2152:
        /*0004*/ 	.word	0x00000082


	//----- nvinfo : EIATTR_KPARAM_INFO
	.align		4
.L_2153:
        /*0008*/ 	.byte	0x04, 0x17
        /*000a*/ 	.short	(.L_2155 - .L_2154)
.L_2154:
        /*000c*/ 	.word	0x00000000
        /*0010*/ 	.short	0x0002
        /*0012*/ 	.short	0x0008
        /*0014*/ 	.byte	0x00, 0xf0, 0x41, 0x00


	//----- nvinfo : EIATTR_KPARAM_INFO
	.align		4
.L_2155:
        /*0018*/ 	.byte	0x04, 0x17
        /*001a*/ 	.short	(.L_2157 - .L_2156)
.L_2156:
        /*001c*/ 	.word	0x00000000
        /*0020*/ 	.short	0x0001
        /*0022*/ 	.short	0x0004
        /*0024*/ 	.byte	0x00, 0xf0, 0x11, 0x00


	//----- nvinfo : EIATTR_KPARAM_INFO
	.align		4
.L_2157:
        /*0028*/ 	.byte	0x04, 0x17
        /*002a*/ 	.short	(.L_2159 - .L_2158)
.L_2158:
        /*002c*/ 	.word	0x00000000
        /*0030*/ 	.short	0x0000
        /*0032*/ 	.short	0x0000
        /*0034*/ 	.byte	0x00, 0xf0, 0x11, 0x00


	//----- nvinfo : EIATTR_SPARSE_MMA_MASK
	.align		4
.L_2159:
        /*0038*/ 	.byte	0x03, 0x50
        /*003a*/ 	.short	0x0000


	//----- nvinfo : EIATTR_MAXREG_COUNT
	.align		4
        /*003c*/ 	.byte	0x03, 0x1b
        /*003e*/ 	.short	0x00ff


	//----- nvinfo : EIATTR_MERCURY_ISA_VERSION
	.align		4
        /*0040*/ 	.byte	0x03, 0x5f
        /*0042*/ 	.short	0x0101


	//----- nvinfo : EIATTR_EXIT_INSTR_OFFSETS
	.align		4
        /*0044*/ 	.byte	0x04, 0x1c
        /*0046*/ 	.short	(.L_2161 - .L_2160)


	//   ....[0]....
.L_2160:
        /*0048*/ 	.word	0x00000460


	//   ....[1]....
        /*004c*/ 	.word	0x00001250


	//   ....[2]....
        /*0050*/ 	.word	0x000012a0


	//----- nvinfo : EIATTR_MAX_THREADS
	.align		4
.L_2161:
        /*0054*/ 	.byte	0x04, 0x05
        /*0056*/ 	.short	(.L_2163 - .L_2162)
.L_2162:
        /*0058*/ 	.word	0x00000080
        /*005c*/ 	.word	0x00000001
        /*0060*/ 	.word	0x00000001


	//----- nvinfo : EIATTR_CRS_STACK_SIZE
	.align		4
.L_2163:
        /*0064*/ 	.byte	0x04, 0x1e
        /*0066*/ 	.short	(.L_2165 - .L_2164)
.L_2164:
        /*0068*/ 	.word	0x00000000


	//----- nvinfo : EIATTR_CBANK_PARAM_SIZE
	.align		4
.L_2165:
        /*006c*/ 	.byte	0x03, 0x19
        /*006e*/ 	.short	0x0018


	//----- nvinfo : EIATTR_PARAM_CBANK
	.align		4
        /*0070*/ 	.byte	0x04, 0x0a
        /*0072*/ 	.short	(.L_2167 - .L_2166)
	.align		4
.L_2166:
        /*0074*/ 	.word	index@(.nv.constant0._ZN2at6native29vectorized_elementwise_kernelILi2ENS0_13BUnaryFunctorIN3c104HalfES4_S4_ZZZNS0_15binary_internal21div_trunc_kernel_cudaERNS_18TensorIteratorBaseEENKUlvE1_clEvENKUlvE1_clEvEUlS4_S4_E_EESt5arrayIPcLm2EEEEviT0_T1_)
        /*0078*/ 	.short	0x0210
        /*007a*/ 	.short	0x0018


	//----- nvinfo : EIATTR_SW_WAR
	.align		4
.L_2167:
        /*007c*/ 	.byte	0x04, 0x36
        /*007e*/ 	.short	(.L_2169 - .L_2168)
.L_2168:
        /*0080*/ 	.word	0x00000008
.L_2169:


//--------------------- .nv.info._ZN2at6native29vectorized_elementwise_kernelILi4ENS0_13BUnaryFunctorIN3c104HalfES4_S4_ZZZNS0_15binary_internal21div_trunc_kernel_cudaERNS_18TensorIteratorBaseEENKUlvE1_clEvENKUlvE1_clEvEUlS4_S4_E_EESt5arrayIPcLm2EEEEviT0_T1_ --------------------------
	.section	.nv.info._ZN2at6native29vectorized_elementwise_kernelILi4ENS0_13BUnaryFunctorIN3c104HalfES4_S4_ZZZNS0_15binary_internal21div_trunc_kernel_cudaERNS_18TensorIteratorBaseEENKUlvE1_clEvENKUlvE1_clEvEUlS4_S4_E_EESt5arrayIPcLm2EEEEviT0_T1_,"",@"SHT_CUDA_INFO"
	.sectionflags	@""
	.align	4


	//----- nvinfo : EIATTR_CUDA_API_VERSION
	.align		4
        /*0000*/ 	.byte	0x04, 0x37
        /*0002*/ 	.short	(.L_2171 - .L_2170)
.L_2170:
        /*0004*/ 	.word	0x00000082


	//----- nvinfo : EIATTR_KPARAM_INFO
	.align		4
.L_2171:
        /*0008*/ 	.byte	0x04, 0x17
        /*000a*/ 	.short	(.L_2173 - .L_2172)
.L_2172:
        /*000c*/ 	.word	0x00000000
        /*0010*/ 	.short	0x0002
        /*0012*/ 	.short	0x0008
        /*0014*/ 	.byte	0x00, 0xf0, 0x41, 0x00


	//----- nvinfo : EIATTR_KPARAM_INFO
	.align		4
.L_2173:
        /*0018*/ 	.byte	0x04, 0x17
        /*001a*/ 	.short	(.L_2175 - .L_2174)
.L_2174:
        /*001c*/ 	.word	0x00000000
        /*0020*/ 	.short	0x0001
        /*0022*/ 	.short	0x0004
        /*0024*/ 	.byte	0x00, 0xf0, 0x11, 0x00


	//----- nvinfo : EIATTR_KPARAM_INFO
	.align		4
.L_2175:
        /*0028*/ 	.byte	0x04, 0x17
        /*002a*/ 	.short	(.L_2177 - .L_2176)
.L_2176:
        /*002c*/ 	.word	0x00000000
        /*0030*/ 	.short	0x0000
        /*0032*/ 	.short	0x0000
        /*0034*/ 	.byte	0x00, 0xf0, 0x11, 0x00


	//----- nvinfo : EIATTR_SPARSE_MMA_MASK
	.align		4
.L_2177:
        /*0038*/ 	.byte	0x03, 0x50
        /*003a*/ 	.short	0x0000


	//----- nvinfo : EIATTR_MAXREG_COUNT
	.align		4
        /*003c*/ 	.byte	0x03, 0x1b
        /*003e*/ 	.short	0x00ff


	//----- nvinfo : EIATTR_MERCURY_ISA_VERSION
	.align		4
        /*0040*/ 	.byte	0x03, 0x5f
        /*0042*/ 	.short	0x0101


	//----- nvinfo : EIATTR_EXIT_INSTR_OFFSETS
	.align		4
        /*0044*/ 	.byte	0x04, 0x1c
        /*0046*/ 	.short	(.L_2179 - .L_2178)


	//   ....[0]....
.L_2178:
        /*0048*/ 	.word	0x00000420


	//   ....[1]....
        /*004c*/ 	.word	0x00001210


	//   ....[2]....
        /*0050*/ 	.word	0x00001260


	//----- nvinfo : EIATTR_MAX_THREADS
	.align		4
.L_2179:
        /*0054*/ 	.byte	0x04, 0x05
        /*0056*/ 	.short	(.L_2181 - .L_2180)
.L_2180:
        /*0058*/ 	.word	0x00000080
        /*005c*/ 	.word	0x00000001
        /*0060*/ 	.word	0x00000001


	//----- nvinfo : EIATTR_CRS_STACK_SIZE
	.align		4
.L_2181:
        /*0064*/ 	.byte	0x04, 0x1e
        /*0066*/ 	.short	(.L_2183 - .L_2182)
.L_2182:
        /*0068*/ 	.word	0x00000000


	//----- nvinfo : EIATTR_CBANK_PARAM_SIZE
	.align		4
.L_2183:
        /*006c*/ 	.byte	0x03, 0x19
        /*006e*/ 	.short	0x0018


	//----- nvinfo : EIATTR_PARAM_CBANK
	.align		4
        /*0070*/ 	.byte	0x04, 0x0a
        /*0072*/ 	.short	(.L_2185 - .L_2184)
	.align		4
.L_2184:
        /*0074*/ 	.word	index@(.nv.constant0._ZN2at6native29vectorized_elementwise_kernelILi4ENS0_13BUnaryFunctorIN3c104HalfES4_S4_ZZZNS0_15binary_internal21div_trunc_kernel_cudaERNS_18TensorIteratorBaseEENKUlvE1_clEvENKUlvE1_clEvEUlS4_S4_E_EESt5arrayIPcLm2EEEEviT0_T1_)
        /*0078*/ 	.short	0x0210
        /*007a*/ 	.short	0x0018


	//----- nvinfo : EIATTR_SW_WAR
	.align		4
.L_2185:
        /*007c*/ 	.byte	0x04, 0x36
        /*007e*/ 	.short	(.L_2187 - .L_2186)
.L_2186:
        /*0080*/ 	.word	0x00000008
.L_2187:


//--------------------- .nv.info._ZN2at6native29vectorized_elementwise_kernelILi8ENS0_13BUnaryFunctorIN3c104HalfES4_S4_ZZZNS0_15binary_internal21div_trunc_kernel_cudaERNS_18TensorIteratorBaseEENKUlvE1_clEvENKUlvE1_clEvEUlS4_S4_E_EESt5arrayIPcLm2EEEEviT0_T1_ --------------------------
	.section	.nv.info._ZN2at6native29vectorized_elementwise_kernelILi8ENS0_13BUnaryFunctorIN3c104HalfES4_S4_ZZZNS0_15binary_internal21div_trunc_kernel_cudaERNS_18TensorIteratorBaseEENKUlvE1_clEvENKUlvE1_clEvEUlS4_S4_E_EESt5arrayIPcLm2EEEEviT0_T1_,"",@"SHT_CUDA_INFO"
	.sectionflags	@""
	.align	4


	//----- nvinfo : EIATTR_CUDA_API_VERSION
	.align		4
        /*0000*/ 	.byte	0x04, 0x37
        /*0002*/ 	.short	(.L_2189 - .L_2188)
.L_2188:
        /*0004*/ 	.word	0x00000082


	//----- nvinfo : EIATTR_KPARAM_INFO
	.align		4
.L_2189:
        /*0008*/ 	.byte	0x04, 0x17
        /*000a*/ 	.short	(.L_2191 - .L_2190)
.L_2190:
        /*000c*/ 	.word	0x00000000
        /*0010*/ 	.short	0x0002
        /*0012*/ 	.short	0x0008
        /*0014*/ 	.byte	0x00, 0xf0, 0x41, 0x00


	//----- nvinfo : EIATTR_KPARAM_INFO
	.align		4
.L_2191:
        /*0018*/ 	.byte	0x04, 0x17
        /*001a*/ 	.short	(.L_2193 - .L_2192)
.L_2192:
        /*001c*/ 	.word	0x00000000
        /*0020*/ 	.short	0x0001
        /*0022*/ 	.short	0x0004
        /*0024*/ 	.byte	0x00, 0xf0, 0x11, 0x00


	//----- nvinfo : EIATTR_KPARAM_INFO
	.align		4
.L_2193:
        /*0028*/ 	.byte	0x04, 0x17
        /*002a*/ 	.short	(.L_2195 - .L_2194)
.L_2194:
        /*002c*/ 	.word	0x00000000
        /*0030*/ 	.short	0x0000
        /*0032*/ 	.short	0x0000
        /*0034*/ 	.byte	0x00, 0xf0, 0x11, 0x00


	//----- nvinfo : EIATTR_SPARSE_MMA_MASK
	.align		4
.L_2195:
        /*0038*/ 	.byte	0x03, 0x50
        /*003a*/ 	.short	0x0000


	//----- nvinfo : EIATTR_MAXREG_COUNT
	.align		4
        /*003c*/ 	.byte	0x03, 0x1b
        /*003e*/ 	.short	0x00ff


	//----- nvinfo : EIATTR_MERCURY_ISA_VERSION
	.align		4
        /*0040*/ 	.byte	0x03, 0x5f
        /*0042*/ 	.short	0x0101


	//----- nvinfo : EIATTR_EXIT_INSTR_OFFSETS
	.align		4
        /*0044*/ 	.byte	0x04, 0x1c
        /*0046*/ 	.short	(.L_2197 - .L_2196)


	//   ....[0]....
.L_2196:
        /*0048*/ 	.word	0x00000400


	//   ....[1]....
        /*004c*/ 	.word	0x000011f0


	//   ....[2]....
        /*0050*/ 	.word	0x00001240


	//----- nvinfo : EIATTR_MAX_THREADS
	.align		4
.L_2197:
        /*0054*/ 	.byte	0x04, 0x05
        /*0056*/ 	.short	(.L_2199 - .L_2198)
.L_2198:
        /*0058*/ 	.word	0x00000080
        /*005c*/ 	.word	0x00000001
        /*0060*/ 	.word	0x00000001


	//----- nvinfo : EIATTR_CRS_STACK_SIZE
	.align		4
.L_2199:
        /*0064*/ 	.byte	0x04, 0x1e
        /*0066*/ 	.short	(.L_2201 - .L_2200)
.L_2200:
        /*0068*/ 	.word	0x00000000


	//----- nvinfo : EIATTR_CBANK_PARAM_SIZE
	.align		4
.L_2201:
        /*006c*/ 	.byte	0x03, 0x19
        /*006e*/ 	.short	0x0018


	//----- nvinfo : EIATTR_PARAM_CBANK
	.align		4
        /*0070*/ 	.byte	0x04, 0x0a
        /*0072*/ 	.short	(.L_2203 - .L_2202)
	.align		4
.L_2202:
        /*0074*/ 	.word	index@(.nv.constant0._ZN2at6native29vectorized_elementwise_kernelILi8ENS0_13BUnaryFunctorIN3c104HalfES4_S4_ZZZNS0_15binary_internal21div_trunc_kernel_cudaERNS_18TensorIteratorBaseEENKUlvE1_clEvENKUlvE1_clEvEUlS4_S4_E_EESt5arrayIPcLm2EEEEviT0_T1_)
        /*0078*/ 	.short	0x0210
        /*007a*/ 	.short	0x0018


	//----- nvinfo : EIATTR_SW_WAR
	.align		4
.L_2203:
        /*007c*/ 	.byte	0x04, 0x36
        /*007e*/ 	.short	(.L_2205 - .L_2204)
.L_2204:
        /*0080*/ 	.word	0x00000008
.L_2205:


//--------------------- .nv.info._ZN2at6native18elementwise_kernelILi128ELi4EZNS0_15gpu_kernel_implINS0_13AUnaryFunctorIN3c104HalfES5_S5_ZZZNS0_15binary_internal21div_trunc_kernel_cudaERNS_18TensorIteratorBaseEENKUlvE1_clEvENKUlvE1_clEvEUlS5_S5_E_EEEEvS8_RKT_EUliE_EEviT1_ --------------------------
	.section	.nv.info._ZN2at6native18elementwise_kernelILi128ELi4EZNS0_15gpu_kernel_implINS0_13AUnaryFunctorIN3c104HalfES5_S5_ZZZNS0_15binary_internal21div_trunc_kernel_cudaERNS_18TensorIteratorBaseEENKUlvE1_clEvENKUlvE1_clEvEUlS5_S5_E_EEEEvS8_RKT_EUliE_EEviT1_,"",@"SHT_CUDA_INFO"
	.sectionflags	@""
	.align	4


	//----- nvinfo : EIATTR_CUDA_API_VERSION
	.align		4
        /*0000*/ 	.byte	0x04, 0x37
        /*0002*/ 	.short	(.L_2207 - .L_2206)
.L_2206:
        /*0004*/ 	.word	0x00000082


	//----- nvinfo : EIATTR_KPARAM_INFO
	.align		4
.L_2207:
        /*0008*/ 	.byte	0x04, 0x17
        /*000a*/ 	.short	(.L_2209 - .L_2208)
.L_2208:
        /*000c*/ 	.word	0x00000000
        /*0010*/ 	.short	0x0001
        /*0012*/ 	.short	0x0008
        /*0014*/ 	.byte	0x00, 0xf0, 0x61, 0x08


	//----- nvinfo : EIATTR_KPARAM_INFO
	.align		4
.L_2209:
        /*0018*/ 	.byte	0x04, 0x17
        /*001a*/ 	.short	(.L_2211 - .L_2210)
.L_2210:
        /*001c*/ 	.word	0x00000000
        /*0020*/ 	.short	0x0000
        /*0022*/ 	.short	0x0000
        /*0024*/ 	.byte	0x00, 0xf0, 0x11, 0x00


	//----- nvinfo : EIATTR_SPARSE_MMA_MASK
	.align		4
.L_2211:
        /*0028*/ 	.byte	0x03, 0x50
        /*002a*/ 	.short	0x0000


	//----- nvinfo : EIATTR_MAXREG_COUNT
	.align		4
        /*002c*/ 	.byte	0x03, 0x1b
        /*002e*/ 	.short	0x0080


	//----- nvinfo : EIATTR_EXTERNS
	.align		4
        /*0030*/ 	.byte	0x04, 0x0f
        /*0032*/ 	.short	(.L_2213 - .L_2212)


	//   ....[0]....
	.align		4
.L_2212:
        /*0034*/ 	.word	index@(__assertfail)


	//----- nvinfo : EIATTR_MERCURY_ISA_VERSION
	.align		4
.L_2213:
        /*0038*/ 	.byte	0x03, 0x5f
        /*003a*/ 	.short	0x0101


	//----- nvinfo : EIATTR_SYSCALL_OFFSETS
	.align		4
        /*003c*/ 	.byte	0x04, 0x46
        /*003e*/ 	.short	(.L_2215 - .L_2214)


	//   ....[0]....
.L_2214:
        /*0040*/ 	.word	0x000022c0


	//   ....[1]....
        /*0044*/ 	.word	0x000032b0


	//   ....[2]....
        /*0048*/ 	.word	0x000055c0


	//   ....[3]....
        /*004c*/ 	.word	0x000065b0


	//   ....[4]....
        /*0050*/ 	.word	0x000088b0


	//   ....[5]....
        /*0054*/ 	.word	0x000098a0


	//   ....[6]....
        /*0058*/ 	.word	0x0000bb90


	//   ....[7]....
        /*005c*/ 	.word	0x0000cb80


	//----- nvinfo : EIATTR_EXIT_INSTR_OFFSETS
	.align		4
.L_2215:
        /*0060*/ 	.byte	0x04, 0x1c
        /*0062*/ 	.short	(.L_2217 - .L_2216)


	//   ....[0]....
.L_2216:
        /*0064*/ 	.word	0x00009970


	//   ....[1]....
        /*0068*/ 	.word	0x0000bdb0


	//   ....[2]....
        /*006c*/ 	.word	0x0000bdf0


	//   ....[3]....
        /*0070*/ 	.word	0x0000be90


	//   ....[4]....
        /*0074*/ 	.word	0x0000bed0


	//   ....[5]....
        /*0078*/ 	.word	0x0000bf10


	//   ....[6]....
        /*007c*/ 	.word	0x0000bfa0


	//   ....[7]....
        /*0080*/ 	.word	0x0000bfc0


	//   ....[8]....
        /*0084*/ 	.word	0x0000c060


	//   ....[9]....
        /*0088*/ 	.word	0x0000c0b0


	//   ....[10]....
        /*008c*/ 	.word	0x0000c100


	//   ....[11]....
        /*0090*/ 	.word	0x0000c1d0


	//   ....[12]....
        /*0094*/ 	.word	0x0000c230


	//   ....[13]....
        /*0098*/ 	.word	0x0000c3c0


	//   ....[14]....
        /*009c*/ 	.word	0x0000c520


	//   ....[15]....
        /*00a0*/ 	.word	0x0000c560


	//   ....[16]....
        /*00a4*/ 	.word	0x0000c620


	//   ....[17]....
        /*00a8*/ 	.word	0x0000c7a0


	//   ....[18]....
        /*00ac*/ 	.word	0x0000c920


	//   ....[19]....
        /*00b0*/ 	.word	0x0000ca80


	//   ....[20]....
        /*00b4*/ 	.word	0x0000cb90


	//   ....[21]....
        /*00b8*/ 	.word	0x0000cbd0


	//   ....[22]....
        /*00bc*/ 	.word	0x0000cc10


	//----- nvinfo : EIATTR_MAX_THREADS
	.align		4
.L_2217:
        /*00c0*/ 	.byte	0x04, 0x05
        /*00c2*/ 	.short	(.L_2219 - .L_2218)
.L_2218:
        /*00c4*/ 	.word	0x00000080
        /*00c8*/ 	.word	0x00000001
        /*00cc*/ 	.word	0x00000001


	//----- nvinfo : EIATTR_CRS_STACK_SIZE
	.align		4
.L_2219:
        /*00d0*/ 	.byte	0x04, 0x1e
        /*00d2*/ 	.short	(.L_2221 - .L_2220)
.L_2220:
        /*00d4*/ 	.word	0x00000000


	//----- nvinfo : EIATTR_CBANK_PARAM_SIZE
	.align		4
.L_2221:
        /*00d8*/ 	.byte	0x03, 0x19
        /*00da*/ 	.short	0x0220


	//----- nvinfo : EIATTR_PARAM_CBANK
	.align		4
        /*00dc*/ 	.byte	0x04, 0x0a
        /*00de*/ 	.short	(.L_2223 - .L_2222)
	.align		4
.L_2222:
        /*00e0*/ 	.word	index@(.nv.constant0._ZN2at6native18elementwise_kernelILi128ELi4EZNS0_15gpu_kernel_implINS0_13AUnaryFunctorIN3c104HalfES5_S5_ZZZNS0_15binary_internal21div_trunc_kernel_cudaERNS_18TensorIteratorBaseEENKUlvE1_clEvENKUlvE1_clEvEUlS5_S5_E_EEEEvS8_RKT_EUliE_EEviT1_)
        /*00e4*/ 	.short	0x0210
        /*00e6*/ 	.short	0x0220


	//----- nvinfo : EIATTR_SW_WAR
	.align		4
.L_2223:
        /*00e8*/ 	.byte	0x04, 0x36
        /*00ea*/ 	.short	(.L_2225 - .L_2224)
.L_2224:
        /*00ec*/ 	.word	0x00000008
.L_2225:


//--------------------- .nv.info._ZN2at6native27unrolled_elementwise_kernelINS0_13AUnaryFunctorIN3c104HalfES4_S4_ZZZNS0_15binary_internal21div_trunc_kernel_cudaERNS_18TensorIteratorBaseEENKUlvE1_clEvENKUlvE1_clEvEUlS4_S4_E_EESt5arrayIPcLm2EELi4E23TrivialOffsetCalculatorILi1EjESG_NS0_6memory12LoadWithCastILi1EEENSH_13StoreWithCastILi1EEEEEviT_T0_T2_T3_T4_T5_ --------------------------
	.section	.nv.info._ZN2at6native27unrolled_elementwise_kernelINS0_13AUnaryFunctorIN3c104HalfES4_S4_ZZZNS0_15binary_internal21div_trunc_kernel_cudaERNS_18TensorIteratorBaseEENKUlvE1_clEvENKUlvE1_clEvEUlS4_S4_E_EESt5arrayIPcLm2EELi4E23TrivialOffsetCalculatorILi1EjESG_NS0_6memory12LoadWithCastILi1EEENSH_13StoreWithCastILi1EEEEEviT_T0_T2_T3_T4_T5_,"",@"SHT_CUDA_INFO"
	.sectionflags	@""
	.align	4


	//----- nvinfo : EIATTR_CUDA_API_VERSION
	.align		4
        /*0000*/ 	.byte	0x04, 0x37
        /*0002*/ 	.short	(.L_2227 - .L_2226)
.L_2226:
        /*0004*/ 	.word	0x00000082


	//----- nvinfo : EIATTR_KPARAM_INFO
	.align		4
.L_2227:
        /*0008*/ 	.byte	0x04, 0x17
        /*000a*/ 	.short	(.L_2229 - .L_2228)
.L_2228:
        /*000c*/ 	.word	0x00000000
        /*0010*/ 	.short	0x0006
        /*0012*/ 	.short	0x0024
        /*0014*/ 	.byte	0x00, 0xf0, 0x21, 0x00


	//----- nvinfo : EIATTR_KPARAM_INFO
	.align		4
.L_2229:
        /*0018*/ 	.byte	0x04, 0x17
        /*001a*/ 	.short	(.L_2231 - .L_2230)
.L_2230:
        /*001c*/ 	.word	0x00000000
        /*0020*/ 	.short	0x0005
        /*0022*/ 	.short	0x001c
        /*0024*/ 	.byte	0x00, 0xf0, 0x21, 0x00


	//----- nvinfo : EIATTR_KPARAM_INFO
	.align		4
.L_2231:
        /*0028*/ 	.byte	0x04, 0x17
        /*002a*/ 	.short	(.L_2233 - .L_2232)
.L_2232:
        /*002c*/ 	.word	0x00000000
        /*0030*/ 	.short	0x0004
        /*0032*/ 	.short	0x0019
        /*0034*/ 	.byte	0x00, 0xf0, 0x05, 0x00


	//----- nvinfo : EIATTR_KPARAM_INFO
	.align		4
.L_2233:
        /*0038*/ 	.byte	0x04, 0x17
        /*003a*/ 	.short	(.L_2235 - .L_2234)
.L_2234:
        /*003c*/ 	.word	0x00000000
        /*0040*/ 	.short	0x0003
        /*0042*/ 	.short	0x0018
        /*0044*/ 	.byte	0x00, 0xf0, 0x05, 0x00


	//----- nvinfo : EIATTR_KPARAM_INFO
	.align		4
.L_2235:
        /*0048*/ 	.byte	0x04, 0x17
        /*004a*/ 	.short	(.L_2237 - .L_2236)
.L_2236:
        /*004c*/ 	.word	0x00000000
        /*0050*/ 	.short	0x0002
        /*0052*/ 	.short	0x0008
        /*0054*/ 	.byte	0x00, 0xf0, 0x41, 0x00


	//----- nvinfo : EIATTR_KPARAM_INFO
	.align		4
.L_2237:
        /*0058*/ 	.byte	0x04, 0x17
        /*005a*/ 	.short	(.L_2239 - .L_2238)
.L_2238:
        /*005c*/ 	.word	0x00000000
        /*0060*/ 	.short	0x0001
        /*0062*/ 	.short	0x0004
        /*0064*/ 	.byte	0x00, 0xf0, 0x11, 0x00


	//----- nvinfo : EIATTR_KPARAM_INFO
	.align		4
.L_2239:
        /*0068*/ 	.byte	0x04, 0x17
        /*006a*/ 	.short	(.L_2241 - .L_2240)
.L_2240:
        /*006c*/ 	.word	0x00000000
        /*0070*/ 	.short	0x0000
        /*0072*/ 	.short	0x0000
        /*0074*/ 	.byte	0x00, 0xf0, 0x11, 0x00


	//----- nvinfo : EIATTR_SPARSE_MMA_MASK
	.align		4
.L_2241:
        /*0078*/ 	.byte	0x03, 0x50
        /*007a*/ 	.short	0x0000


	//----- nvinfo : EIATTR_MAXREG_COUNT
	.align		4
        /*007c*/ 	.byte	0x03, 0x1b
        /*007e*/ 	.short	0x00ff


	//----- nvinfo : EIATTR_EXTERNS
	.align		4
        /*0080*/ 	.byte	0x04, 0x0f
        /*0082*/ 	.short	(.L_2243 - .L_2242)


	//   ....[0]....
	.align		4
.L_2242:
        /*0084*/ 	.word	index@(__assertfail)


	//----- nvinfo : EIATTR_MERCURY_ISA_VERSION
	.align		4
.L_2243:
        /*0088*/ 	.byte	0x03, 0x5f
        /*008a*/ 	.short	0x0101


	//----- nvinfo : EIATTR_SYSCALL_OFFSETS
	.align		4
        /*008c*/ 	.byte	0x04, 0x46
        /*008e*/ 	.short	(.L_2245 - .L_2244)


	//   ....[0]....
.L_2244:
        /*0090*/ 	.word	0x000010b0


	//   ....[1]....
        /*0094*/ 	.word	0x000021c0


	//   ....[2]....
        /*0098*/ 	.word	0x000032d0


	//   ....[3]....
        /*009c*/ 	.word	0x000043c0


	//   ....[4]....
        /*00a0*/ 	.word	0x00005880


	//   ....[5]....
        /*00a4*/ 	.word	0x000068a0


	//   ....[6]....
        /*00a8*/ 	.word	0x00007880


	//   ....[7]....
        /*00ac*/ 	.word	0x00008860


	//----- nvinfo : EIATTR_EXIT_INSTR_OFFSETS
	.align		4
.L_2245:
        /*00b0*/ 	.byte	0x04, 0x1c
        /*00b2*/ 	.short	(.L_2247 - .L_2246)


	//   ....[0]....
.L_2246:
        /*00b4*/ 	.word	0x00007940


	//   ....[1]....
        /*00b8*/ 	.word	0x00007a90


	//   ....[2]....
        /*00bc*/ 	.word	0x00007ad0


	//   ....[3]....
        /*00c0*/ 	.word	0x00007b70


	//   ....[4]....
        /*00c4*/ 	.word	0x00007bb0


	//   ....[5]....
        /*00c8*/ 	.word	0x00007bf0


	//   ....[6]....
        /*00cc*/ 	.word	0x00007c80


	//   ....[7]....
        /*00d0*/ 	.word	0x00007ca0


	//   ....[8]....
        /*00d4*/ 	.word	0x00007d40


	//   ....[9]....
        /*00d8*/ 	.word	0x00007d90


	//   ....[10]....
        /*00dc*/ 	.word	0x00007de0


	//   ....[11]....
        /*00e0*/ 	.word	0x00007eb0


	//   ....[12]....
        /*00e4*/ 	.word	0x00007f10


	//   ....[13]....
        /*00e8*/ 	.word	0x000080a0


	//   ....[14]....
        /*00ec*/ 	.word	0x00008200


	//   ....[15]....
        /*00f0*/ 	.word	0x00008240


	//   ....[16]....
        /*00f4*/ 	.word	0x00008300


	//   ....[17]....
        /*00f8*/ 	.word	0x00008480


	//   ....[18]....
        /*00fc*/ 	.word	0x00008600


	//   ....[19]....
        /*0100*/ 	.word	0x00008760


	//   ....[20]....
        /*0104*/ 	.word	0x00008870


	//   ....[21]....
        /*0108*/ 	.word	0x000088b0


	//   ....[22]....
        /*010c*/ 	.word	0x000088f0


	//----- nvinfo : EIATTR_MAX_THREADS
	.align		4
.L_2247:
        /*0110*/ 	.byte	0x04, 0x05
        /*0112*/ 	.short	(.L_2249 - .L_2248)
.L_2248:
        /*0114*/ 	.word	0x00000080
        /*0118*/ 	.word	0x00000001
        /*011c*/ 	.word	0x00000001


	//----- nvinfo : EIATTR_CRS_STACK_SIZE
	.align		4
.L_2249:
        /*0120*/ 	.byte	0x04, 0x1e
        /*0122*/ 	.short	(.L_2251 - .L_2250)
.L_2250:
        /*0124*/ 	.word	0x00000000


	//----- nvinfo : EIATTR_CBANK_PARAM_SIZE
	.align		4
.L_2251:
        /*0128*/ 	.byte	0x03, 0x19
        /*012a*/ 	.short	0x002c


	//----- nvinfo : EIATTR_PARAM_CBANK
	.align		4
        /*012c*/ 	.byte	0x04, 0x0a
        /*012e*/ 	.short	(.L_2253 - .L_2252)
	.align		4
.L_2252:
        /*0130*/ 	.word	index@(.nv.constant0._ZN2at6native27unrolled_elementwise_kernelINS0_13AUnaryFunctorIN3c104HalfES4_S4_ZZZNS0_15binary_internal21div_trunc_kernel_cudaERNS_18TensorIteratorBaseEENKUlvE1_clEvENKUlvE1_clEvEUlS4_S4_E_EESt5arrayIPcLm2EELi4E23TrivialOffsetCalculatorILi1EjESG_NS0_6memory12LoadWithCastILi1EEENSH_13StoreWithCastILi1EEEEEviT_T0_T2_T3_T4_T5_)
        /*0134*/ 	.short	0x0210
        /*0136*/ 	.short	0x002c


	//----- nvinfo : EIATTR_SW_WAR
	.align		4
.L_2253:
        /*0138*/ 	.byte	0x04, 0x36
        /*013a*/ 	.short	(.L_2255 - .L_2254)
.L_2254:
        /*013c*/ 	.word	0x00000008
.L_2255:


//--------------------- .nv.info._ZN2at6native18elementwise_kernelILi128ELi4EZNS0_22gpu_kernel_impl_nocastINS0_13AUnaryFunctorIN3c104HalfES5_S5_ZZZNS0_15binary_internal21div_trunc_kernel_cudaERNS_18TensorIteratorBaseEENKUlvE1_clEvENKUlvE1_clEvEUlS5_S5_E_EEEEvS8_RKT_EUliE_EEviT1_ --------------------------
	.section	.nv.info._ZN2at6native18elementwise_kernelILi128ELi4EZNS0_22gpu_kernel_impl_nocastINS0_13AUnaryFunctorIN3c104HalfES5_S5_ZZZNS0_15binary_internal21div_trunc_kernel_cudaERNS_18TensorIteratorBaseEENKUlvE1_clEvENKUlvE1_clEvEUlS5_S5_E_EEEEvS8_RKT_EUliE_EEviT1_,"",@"SHT_CUDA_INFO"
	.sectionflags	@""
	.align	4


	//----- nvinfo : EIATTR_CUDA_API_VERSION
	.align		4
        /*0000*/ 	.byte	0x04, 0x37
        /*0002*/ 	.short	(.L_2257 - .L_2256)
.L_2256:
        /*0004*/ 	.word	0x00000082


	//----- nvinfo : EIATTR_KPARAM_INFO
	.align		4
.L_2257:
        /*0008*/ 	.byte	0x04, 0x17
        /*000a*/ 	.short	(.L_2259 - .L_2258)
.L_2258:
        /*000c*/ 	.word	0x00000000
        /*0010*/ 	.short	0x0001
        /*0012*/ 	.short	0x0008
        /*0014*/ 	.byte	0x00, 0xf0, 0x61, 0x08


	//----- nvinfo : EIATTR_KPARAM_INFO
	.align		4
.L_2259:
        /*0018*/ 	.byte	0x04, 0x17
        /*001a*/ 	.short	(.L_2261 - .L_2260)
.L_2260:
        /*001c*/ 	.word	0x00000000
        /*0020*/ 	.short	0x0000
        /*0022*/ 	.short	0x0000
        /*0024*/ 	.byte	0x00, 0xf0, 0x11, 0x00


	//----- nvinfo : EIATTR_SPARSE_MMA_MASK
	.align		4
.L_2261:
        /*0028*/ 	.byte	0x03, 0x50
        /*002a*/ 	.short	0x0000


	//----- nvinfo : EIATTR_MAXREG_COUNT
	.align		4
        /*002c*/ 	.byte	0x03, 0x1b
        /*002e*/ 	.short	0x0080


	//----- nvinfo : EIATTR_MERCURY_ISA_VERSION
	.align		4
        /*0030*/ 	.byte	0x03, 0x5f
        /*0032*/ 	.short	0x0101


	//----- nvinfo : EIATTR_EXIT_INSTR_OFFSETS
	.align		4
        /*0034*/ 	.byte	0x04, 0x1c
        /*0036*/ 	.short	(.L_2263 - .L_2262)


	//   ....[0]....
.L_2262:
        /*0038*/ 	.word	0x00003d10


	//   ....[1]....
        /*003c*/ 	.word	0x00005110


	//----- nvinfo : EIATTR_MAX_THREADS
	.align		4
.L_2263:
        /*0040*/ 	.byte	0x04, 0x05
        /*0042*/ 	.short	(.L_2265 - .L_2264)
.L_2264:
        /*0044*/ 	.word	0x00000080
        /*0048*/ 	.word	0x00000001
        /*004c*/ 	.word	0x00000001


	//----- nvinfo : EIATTR_CRS_STACK_SIZE
	.align		4
.L_2265:
        /*0050*/ 	.byte	0x04, 0x1e
        /*0052*/ 	.short	(.L_2267 - .L_2266)
.L_2266:
        /*0054*/ 	.word	0x00000000


	//----- nvinfo : EIATTR_CBANK_PARAM_SIZE
	.align		4
.L_2267:
        /*0058*/ 	.byte	0x03, 0x19
        /*005a*/ 	.short	0x0220


	//----- nvinfo : EIATTR_PARAM_CBANK
	.align		4
        /*005c*/ 	.byte	0x04, 0x0a
        /*005e*/ 	.short	(.L_2269 - .L_2268)
	.align		4
.L_2268:
        /*0060*/ 	.word	index@(.nv.constant0._ZN2at6native18elementwise_kernelILi128ELi4EZNS0_22gpu_kernel_impl_nocastINS0_13AUnaryFunctorIN3c104HalfES5_S5_ZZZNS0_15binary_internal21div_trunc_kernel_cudaERNS_18TensorIteratorBaseEENKUlvE1_clEvENKUlvE1_clEvEUlS5_S5_E_EEEEvS8_RKT_EUliE_EEviT1_)
        /*0064*/ 	.short	0x0210
        /*0066*/ 	.short	0x0220


	//----- nvinfo : EIATTR_SW_WAR
	.align		4
.L_2269:
        /*0068*/ 	.byte	0x04, 0x36
        /*006a*/ 	.short	(.L_2271 - .L_2270)
.L_2270:
        /*006c*/ 	.word	0x00000008
.L_2271:


//--------------------- .nv.info._ZN2at6native27unrolled_elementwise_kernelINS0_13AUnaryFunctorIN3c104HalfES4_S4_ZZZNS0_15binary_internal21div_trunc_kernel_cudaERNS_18TensorIteratorBaseEENKUlvE1_clEvENKUlvE1_clEvEUlS4_S4_E_EESt5arrayIPcLm2EELi4E23TrivialOffsetCalculatorILi1EjESG_NS0_6memory15LoadWithoutCastENSH_16StoreWithoutCastEEEviT_T0_T2_T3_T4_T5_ --------------------------
	.section	.nv.info._ZN2at6native27unrolled_elementwise_kernelINS0_13AUnaryFunctorIN3c104HalfES4_S4_ZZZNS0_15binary_internal21div_trunc_kernel_cudaERNS_18TensorIteratorBaseEENKUlvE1_clEvENKUlvE1_clEvEUlS4_S4_E_EESt5arrayIPcLm2EELi4E23TrivialOffsetCalculatorILi1EjESG_NS0_6memory15LoadWithoutCastENSH_16StoreWithoutCastEEEviT_T0_T2_T3_T4_T5_,"",@"SHT_CUDA_INFO"
	.sectionflags	@""
	.align	4


	//----- nvinfo : EIATTR_CUDA_API_VERSION
	.align		4
        /*0000*/ 	.byte	0x04, 0x37
        /*0002*/ 	.short	(.L_2273 - .L_2272)
.L_2272:
        /*0004*/ 	.word	0x00000082


	//----- nvinfo : EIATTR_KPARAM_INFO
	.align		4
.L_2273:
        /*0008*/ 	.byte	0x04, 0x17
        /*000a*/ 	.short	(.L_2275 - .L_2274)
.L_2274:
        /*000c*/ 	.word	0x00000000
        /*0010*/ 	.short	0x0006
        /*0012*/ 	.short	0x001b
        /*0014*/ 	.byte	0x00, 0xf0, 0x05, 0x00


	//----- nvinfo : EIATTR_KPARAM_INFO
	.align		4
.L_2275:
        /*0018*/ 	.byte	0x04, 0x17
        /*001a*/ 	.short	(.L_2277 - .L_2276)
.L_2276:
        /*001c*/ 	.word	0x00000000
        /*0020*/ 	.short	0x0005
        /*0022*/ 	.short	0x001a
        /*0024*/ 	.byte	0x00, 0xf0, 0x05, 0x00


	//----- nvinfo : EIATTR_KPARAM_INFO
	.align		4
.L_2277:
        /*0028*/ 	.byte	0x04, 0x17
        /*002a*/ 	.short	(.L_2279 - .L_2278)
.L_2278:
        /*002c*/ 	.word	0x00000000
        /*0030*/ 	.short	0x0004
        /*0032*/ 	.short	0x0019
        /*0034*/ 	.byte	0x00, 0xf0, 0x05, 0x00


	//----- nvinfo : EIATTR_KPARAM_INFO
	.align		4
.L_2279:
        /*0038*/ 	.byte	0x04, 0x17
        /*003a*/ 	.short	(.L_2281 - .L_2280)
.L_2280:
        /*003c*/ 	.word	0x00000000
        /*0040*/ 	.short	0x0003
        /*0042*/ 	.short	0x0018
        /*0044*/ 	.byte	0x00, 0xf0, 0x05, 0x00


	//----- nvinfo : EIATTR_KPARAM_INFO
	.align		4
.L_2281:
        /*0048*/ 	.byte	0x04, 0x17
        /*004a*/ 	.short	(.L_2283 - .L_2282)
.L_2282:
        /*004c*/ 	.word	0x00000000
        /*0050*/ 	.short	0x0002
        /*0052*/ 	.short	0x0008
        /*0054*/ 	.byte	0x00, 0xf0, 0x41, 0x00


	//----- nvinfo : EIATTR_KPARAM_INFO
	.align		4
.L_2283:
        /*0058*/ 	.byte	0x04, 0x17
        /*005a*/ 	.short	(.L_2285 - .L_2284)
.L_2284:
        /*005c*/ 	.word	0x00000000
        /*0060*/ 	.short	0x0001
        /*0062*/ 	.short	0x0004
        /*0064*/ 	.byte	0x00, 0xf0, 0x11, 0x00


	//----- nvinfo : EIATTR_KPARAM_INFO
	.align		4
.L_2285:
        /*0068*/ 	.byte	0x04, 0x17
        /*006a*/ 	.short	(.L_2287 - .L_2286)
.L_2286:
        /*006c*/ 	.word	0x00000000
        /*0070*/ 	.short	0x0000
        /*0072*/ 	.short	0x0000
        /*0074*/ 	.byte	0x00, 0xf0, 0x11, 0x00


	//----- nvinfo : EIATTR_SPARSE_MMA_MASK
	.align		4
.L_2287:
        /*0078*/ 	.byte	0x03, 0x50
        /*007a*/ 	.short	0x0000


	//----- nvinfo : EIATTR_MAXREG_COUNT
	.align		4
        /*007c*/ 	.byte	0x03, 0x1b
        /*007e*/ 	.short	0x00ff


	//----- nvinfo : EIATTR_MERCURY_ISA_VERSION
	.align		4
        /*0080*/ 	.byte	0x03, 0x5f
        /*0082*/ 	.short	0x0101


	//----- nvinfo : EIATTR_EXIT_INSTR_OFFSETS
	.align		4
        /*0084*/ 	.byte	0x04, 0x1c
        /*0086*/ 	.short	(.L_2289 - .L_2288)


	//   ....[0]....
.L_2288:
        /*0088*/ 	.word	0x000006e0


	//   ....[1]....
        /*008c*/ 	.word	0x00000730


	//----- nvinfo : EIATTR_MAX_THREADS
	.align		4
.L_2289:
        /*0090*/ 	.byte	0x04, 0x05
        /*0092*/ 	.short	(.L_2291 - .L_2290)
.L_2290:
        /*0094*/ 	.word	0x00000080
        /*0098*/ 	.word	0x00000001
        /*009c*/ 	.word	0x00000001


	//----- nvinfo : EIATTR_CRS_STACK_SIZE
	.align		4
.L_2291:
        /*00a0*/ 	.byte	0x04, 0x1e
        /*00a2*/ 	.short	(.L_2293 - .L_2292)
.L_2292:
        /*00a4*/ 	.word	0x00000000


	//----- nvinfo : EIATTR_CBANK_PARAM_SIZE
	.align		4
.L_2293:
        /*00a8*/ 	.byte	0x03, 0x19
        /*00aa*/ 	.short	0x001c


	//----- nvinfo : EIATTR_PARAM_CBANK
	.align		4
        /*00ac*/ 	.byte	0x04, 0x0a
        /*00ae*/ 	.short	(.L_2295 - .L_2294)
	.align		4
.L_2294:
        /*00b0*/ 	.word	index@(.nv.constant0._ZN2at6native27unrolled_elementwise_kernelINS0_13AUnaryFunctorIN3c104HalfES4_S4_ZZZNS0_15binary_internal21div_trunc_kernel_cudaERNS_18TensorIteratorBaseEENKUlvE1_clEvENKUlvE1_clEvEUlS4_S4_E_EESt5arrayIPcLm2EELi4E23TrivialOffsetCalculatorILi1EjESG_NS0_6memory15LoadWithoutCastENSH_16StoreWithoutCastEEEviT_T0_T2_T3_T4_T5_)
        /*00b4*/ 	.short	0x0210
        /*00b6*/ 	.short	0x001c


	//----- nvinfo : EIATTR_SW_WAR
	.align		4
.L_2295:
        /*00b8*/ 	.byte	0x04, 0x36
        /*00ba*/ 	.short	(.L_2297 - .L_2296)
.L_2296:
        /*00bc*/ 	.word	0x00000008
.L_2297:


//--------------------- .nv.info._ZN2at6native29vectorized_elementwise_kernelILi2ENS0_13AUnaryFunctorIN3c104HalfES4_S4_ZZZNS0_15binary_internal21div_trunc_kernel_cudaERNS_18TensorIteratorBaseEENKUlvE1_clEvENKUlvE1_clEvEUlS4_S4_E_EESt5arrayIPcLm2EEEEviT0_T1_ --------------------------
	.section	.nv.info._ZN2at6native29vectorized_elementwise_kernelILi2ENS0_13AUnaryFunctorIN3c104HalfES4_S4_ZZZNS0_15binary_internal21div_trunc_kernel_cudaERNS_18TensorIteratorBaseEENKUlvE1_clEvENKUlvE1_clEvEUlS4_S4_E_EESt5arrayIPcLm2EEEEviT0_T1_,"",@"SHT_CUDA_INFO"
	.sectionflags	@""
	.align	4


	//----- nvinfo : EIATTR_CUDA_API_VERSION
	.align		4
        /*0000*/ 	.byte	0x04, 0x37
        /*0002*/ 	.short	(.L_2299 - .L_2298)
.L_2298:
        /*0004*/ 	.word	0x00000082


	//----- nvinfo : EIATTR_KPARAM_INFO
	.align		4
.L_2299:
        /*0008*/ 	.byte	0x04, 0x17
        /*000a*/ 	.short	(.L_2301 - .L_2300)
.L_2300:
        /*000c*/ 	.word	0x00000000
        /*0010*/ 	.short	0x0002
        /*0012*/ 	.short	0x0008
        /*0014*/ 	.byte	0x00, 0xf0, 0x41, 0x00


	//----- nvinfo : EIATTR_KPARAM_INFO
	.align		4
.L_2301:
        /*0018*/ 	.byte	0x04, 0x17
        /*001a*/ 	.short	(.L_2303 - .L_2302)
.L_2302:
        /*001c*/ 	.word	0x00000000
        /*0020*/ 	.short	0x0001
        /*0022*/ 	.short	0x0004
        /*0024*/ 	.byte	0x00, 0xf0, 0x11, 0x00


	//----- nvinfo : EIATTR_KPARAM_INFO
	.align		4
.L_2303:
        /*0028*/ 	.byte	0x04, 0x17
        /*002a*/ 	.short	(.L_2305 - .L_2304)
.L_2304:
        /*002c*/ 	.word	0x00000000
        /*0030*/ 	.short	0x0000
        /*0032*/ 	.short	0x0000
        /*0034*/ 	.byte	0x00, 0xf0, 0x11, 0x00


	//----- nvinfo : EIATTR_SPARSE_MMA_MASK
	.align		4
.L_2305:
        /*0038*/ 	.byte	0x03, 0x50
        /*003a*/ 	.short	0x0000


	//----- nvinfo : EIATTR_MAXREG_COUNT
	.align		4
        /*003c*/ 	.byte	0x03, 0x1b
        /*003e*/ 	.short	0x00ff


	//----- nvinfo : EIATTR_MERCURY_ISA_VERSION
	.align		4
        /*0040*/ 	.byte	0x03, 0x5f
        /*0042*/ 	.short	0x0101


	//----- nvinfo : EIATTR_EXIT_INSTR_OFFSETS
	.align		4
        /*0044*/ 	.byte	0x04, 0x1c
        /*0046*/ 	.short	(.L_2307 - .L_2306)


	//   ....[0]....
.L_2306:
        /*0048*/ 	.word	0x000004d0


	//   ....[1]....
        /*004c*/ 	.word	0x000012c0


	//   ....[2]....
        /*0050*/ 	.word	0x00001310


	//----- nvinfo : EIATTR_MAX_THREADS
	.align		4
.L_2307:
        /*0054*/ 	.byte	0x04, 0x05
        /*0056*/ 	.short	(.L_2309 - .L_2308)
.L_2308:
        /*0058*/ 	.word	0x00000080
        /*005c*/ 	.word	0x00000001
        /*0060*/ 	.word	0x00000001


	//----- nvinfo : EIATTR_CRS_STACK_SIZE
	.align		4
.L_2309:
        /*0064*/ 	.byte	0x04, 0x1e
        /*0066*/ 	.short	(.L_2311 - .L_2310)
.L_2310:
        /*0068*/ 	.word	0x00000000


	//----- nvinfo : EIATTR_CBANK_PARAM_SIZE
	.align		4
.L_2311:
        /*006c*/ 	.byte	0x03, 0x19
        /*006e*/ 	.short	0x0018


	//----- nvinfo : EIATTR_PARAM_CBANK
	.align		4
        /*0070*/ 	.byte	0x04, 0x0a
        /*0072*/ 	.short	(.L_2313 - .L_2312)
	.align		4
.L_2312:
        /*0074*/ 	.word	index@(.nv.constant0._ZN2at6native29vectorized_elementwise_kernelILi2ENS0_13AUnaryFunctorIN3c104HalfES4_S4_ZZZNS0_15binary_internal21div_trunc_kernel_cudaERNS_18TensorIteratorBaseEENKUlvE1_clEvENKUlvE1_clEvEUlS4_S4_E_EESt5arrayIPcLm2EEEEviT0_T1_)
        /*0078*/ 	.short	0x0210
        /*007a*/ 	.short	0x0018


	//----- nvinfo : EIATTR_SW_WAR
	.align		4
.L_2313:
        /*007c*/ 	.byte	0x04, 0x36
        /*007e*/ 	.short	(.L_2315 - .L_2314)
.L_2314:
        /*0080*/ 	.word	0x00000008
.L_2315:


//--------------------- .nv.info._ZN2at6native29vectorized_elementwise_kernelILi4ENS0_13AUnaryFunctorIN3c104HalfES4_S4_ZZZNS0_15binary_internal21div_trunc_kernel_cudaERNS_18TensorIteratorBaseEENKUlvE1_clEvENKUlvE1_clEvEUlS4_S4_E_EESt5arrayIPcLm2EEEEviT0_T1_ --------------------------
	.section	.nv.info._ZN2at6native29vectorized_elementwise_kernelILi4ENS0_13AUnaryFunctorIN3c104HalfES4_S4_ZZZNS0_15binary_internal21div_trunc_kernel_cudaERNS_18TensorIteratorBaseEENKUlvE1_clEvENKUlvE1_clEvEUlS4_S4_E_EESt5arrayIPcLm2EEEEviT0_T1_,"",@"SHT_CUDA_INFO"
	.sectionflags	@""
	.align	4


	//----- nvinfo : EIATTR_CUDA_API_VERSION
	.align		4
        /*0000*/ 	.byte	0x04, 0x37
        /*0002*/ 	.short	(.L_2317 - .L_2316)
.L_2316:
        /*0004*/ 	.word	0x00000082


	//----- nvinfo : EIATTR_KPARAM_INFO
	.align		4
.L_2317:
        /*0008*/ 	.byte	0x04, 0x17
        /*000a*/ 	.short	(.L_2319 - .L_2318)
.L_2318:
        /*000c*/ 	.word	0x00000000
        /*0010*/ 	.short	0x0002
        /*0012*/ 	.short	0x0008
        /*0014*/ 	.byte	0x00, 0xf0, 0x41, 0x00


	//----- nvinfo : EIATTR_KPARAM_INFO
	.align		4
.L_2319:
        /*0018*/ 	.byte	0x04, 0x17
        /*001a*/ 	.short	(.L_2321 - .L_2320)
.L_2320:
        /*001c*/ 	.word	0x00000000
        /*0020*/ 	.short	0x0001
        /*0022*/ 	.short	0x0004
        /*0024*/ 	.byte	0x00, 0xf0, 0x11, 0x00


	//----- nvinfo : EIATTR_KPARAM_INFO
	.align		4
.L_2321:
        /*0028*/ 	.byte	0x04, 0x17
        /*002a*/ 	.short	(.L_2323 - .L_2322)
.L_2322:
        /*002c*/ 	.word	0x00000000
        /*0030*/ 	.short	0x0000
        /*0032*/ 	.short	0x0000
        /*0034*/ 	.byte	0x00, 0xf0, 0x11, 0x00


	//----- nvinfo : EIATTR_SPARSE_MMA_MASK
	.align		4
.L_2323:
        /*0038*/ 	.byte	0x03, 0x50
        /*003a*/ 	.short	0x0000


	//----- nvinfo : EIATTR_MAXREG_COUNT
	.align		4
        /*003c*/ 	.byte	0x03, 0x1b
        /*003e*/ 	.short	0x00ff


	//----- nvinfo : EIATTR_MERCURY_ISA_VERSION
	.align		4
        /*0040*/ 	.byte	0x03, 0x5f
        /*0042*/ 	.short	0x0101


	//----- nvinfo : EIATTR_EXIT_INSTR_OFFSETS
	.align		4
        /*0044*/ 	.byte	0x04, 0x1c
        /*0046*/ 	.short	(.L_2325 - .L_2324)


	//   ....[0]....
.L_2324:
        /*0048*/ 	.word	0x00000490


	//   ....[1]....
        /*004c*/ 	.word	0x00001280


	//   ....[2]....
        /*0050*/ 	.word	0x000012d0


	//----- nvinfo : EIATTR_MAX_THREADS
	.align		4
.L_2325:
        /*0054*/ 	.byte	0x04, 0x05
        /*0056*/ 	.short	(.L_2327 - .L_2326)
.L_2326:
        /*0058*/ 	.word	0x00000080
        /*005c*/ 	.word	0x00000001
        /*0060*/ 	.word	0x00000001


	//----- nvinfo : EIATTR_CRS_STACK_SIZE
	.align		4
.L_2327:
        /*0064*/ 	.byte	0x04, 0x1e
        /*0066*/ 	.short	(.L_2329 - .L_2328)
.L_2328:
        /*0068*/ 	.word	0x00000000


	//----- nvinfo : EIATTR_CBANK_PARAM_SIZE
	.align		4
.L_2329:
        /*006c*/ 	.byte	0x03, 0x19
        /*006e*/ 	.short	0x0018


	//----- nvinfo : EIATTR_PARAM_CBANK
	.align		4
        /*0070*/ 	.byte	0x04, 0x0a
        /*0072*/ 	.short	(.L_2331 - .L_2330)
	.align		4
.L_2330:
        /*0074*/ 	.word	index@(.nv.constant0._ZN2at6native29vectorized_elementwise_kernelILi4ENS0_13AUnaryFunctorIN3c104HalfES4_S4_ZZZNS0_15binary_internal21div_trunc_kernel_cudaERNS_18TensorIteratorBaseEENKUlvE1_clEvENKUlvE1_clEvEUlS4_S4_E_EESt5arrayIPcLm2EEEEviT0_T1_)
        /*0078*/ 	.short	0x0210
        /*007a*/ 	.short	0x0018


	//----- nvinfo : EIATTR_SW_WAR
	.align		4
.L_2331:
        /*007c*/ 	.byte	0x04, 0x36
        /*007e*/ 	.short	(.L_2333 - .L_2332)
.L_2332:
        /*0080*/ 	.word	0x00000008
.L_2333:


//--------------------- .nv.info._ZN2at6native29vectorized_elementwise_kernelILi8ENS0_13AUnaryFunctorIN3c104HalfES4_S4_ZZZNS0_15binary_internal21div_trunc_kernel_cudaERNS_18TensorIteratorBaseEENKUlvE1_clEvENKUlvE1_clEvEUlS4_S4_E_EESt5arrayIPcLm2EEEEviT0_T1_ --------------------------
	.section	.nv.info._ZN2at6native29vectorized_elementwise_kernelILi8ENS0_13AUnaryFunctorIN3c104HalfES4_S4_ZZZNS0_15binary_internal21div_trunc_kernel_cudaERNS_18TensorIteratorBaseEENKUlvE1_clEvENKUlvE1_clEvEUlS4_S4_E_EESt5arrayIPcLm2EEEEviT0_T1_,"",@"SHT_CUDA_INFO"
	.sectionflags	@""
	.align	4


	//----- nvinfo : EIATTR_CUDA_API_VERSION
	.align		4
        /*0000*/ 	.byte	0x04, 0x37
        /*0002*/ 	.short	(.L_2335 - .L_2334)
.L_2334:
        /*0004*/ 	.word	0x00000082


	//----- nvinfo : EIATTR_KPARAM_INFO
	.align		4
.L_2335:
        /*0008*/ 	.byte	0x04, 0x17
        /*000a*/ 	.short	(.L_2337 - .L_2336)
.L_2336:
        /*000c*/ 	.word	0x00000000
        /*0010*/ 	.short	0x0002
        /*0012*/ 	.short	0x0008
        /*0014*/ 	.byte	0x00, 0xf0, 0x41, 0x00


	//----- nvinfo : EIATTR_KPARAM_INFO
	.align		4
.L_2337:
        /*0018*/ 	.byte	0x04, 0x17
        /*001a*/ 	.short	(.L_2339 - .L_2338)
.L_2338:
        /*001c*/ 	.word	0x00000000
        /*0020*/ 	.short	0x0001
        /*0022*/ 	.short	0x0004
        /*0024*/ 	.byte	0x00, 0xf0, 0x11, 0x00


	//----- nvinfo : EIATTR_KPARAM_INFO
	.align		4
.L_2339:
        /*0028*/ 	.byte	0x04, 0x17
        /*002a*/ 	.short	(.L_2341 - .L_2340)
.L_2340:
        /*002c*/ 	.word	0x00000000
        /*0030*/ 	.short	0x0000
        /*0032*/ 	.short	0x0000
        /*0034*/ 	.byte	0x00, 0xf0, 0x11, 0x00


	//----- nvinfo : EIATTR_SPARSE_MMA_MASK
	.align		4
.L_2341:
        /*0038*/ 	.byte	0x03, 0x50
        /*003a*/ 	.short	0x0000


	//----- nvinfo : EIATTR_MAXREG_COUNT
	.align		4
        /*003c*/ 	.byte	0x03, 0x1b
        /*003e*/ 	.short	0x00ff


	//----- nvinfo : EIATTR_MERCURY_ISA_VERSION
	.align		4
        /*0040*/ 	.byte	0x03, 0x5f
        /*0042*/ 	.short	0x0101


	//----- nvinfo : EIATTR_EXIT_INSTR_OFFSETS
	.align		4
        /*0044*/ 	.byte	0x04, 0x1c
        /*0046*/ 	.short	(.L_2343 - .L_2342)


	//   ....[0]....
.L_2342:
        /*0048*/ 	.word	0x00000470


	//   ....[1]....
        /*004c*/ 	.word	0x00001260


	//   ....[2]....
        /*0050*/ 	.word	0x000012b0


	//----- nvinfo : EIATTR_MAX_THREADS
	.align		4
.L_2343:
        /*0054*/ 	.byte	0x04, 0x05
        /*0056*/ 	.short	(.L_2345 - .L_2344)
.L_2344:
        /*0058*/ 	.word	0x00000080
        /*005c*/ 	.word	0x00000001
        /*0060*/ 	.word	0x00000001


	//----- nvinfo : EIATTR_CRS_STACK_SIZE
	.align		4
.L_2345:
        /*0064*/ 	.byte	0x04, 0x1e
        /*0066*/ 	.short	(.L_2347 - .L_2346)
.L_2346:
        /*0068*/ 	.word	0x00000000


	//----- nvinfo : EIATTR_CBANK_PARAM_SIZE
	.align		4
.L_2347:
        /*006c*/ 	.byte	0x03, 0x19
        /*006e*/ 	.short	0x0018


	//----- nvinfo : EIATTR_PARAM_CBANK
	.align		4
        /*0070*/ 	.byte	0x04, 0x0a
        /*0072*/ 	.short	(.L_2349 - .L_2348)
	.align		4
.L_2348:
        /*0074*/ 	.word	index@(.nv.constant0._ZN2at6native29vectorized_elementwise_kernelILi8ENS0_13AUnaryFunctorIN3c104HalfES4_S4_ZZZNS0_15binary_internal21div_trunc_kernel_cudaERNS_18TensorIteratorBaseEENKUlvE1_clEvENKUlvE1_clEvEUlS4_S4_E_EESt5arrayIPcLm2EEEEviT0_T1_)
        /*0078*/ 	.short	0x0210
        /*007a*/ 	.short	0x0018


	//----- nvinfo : EIATTR_SW_WAR
	.align		4
.L_2349:
        /*007c*/ 	.byte	0x04, 0x36
        /*007e*/ 	.short	(.L_2351 - .L_2350)
.L_2350:
        /*0080*/ 	.word	0x00000008
.L_2351:


//--------------------- .nv.info._ZN2at6native18elementwise_kernelILi128ELi4EZNS0_15gpu_kernel_implINS0_13BinaryFunctorIfffZZZNS0_15binary_internal21div_trunc_kernel_cudaERNS_18TensorIteratorBaseEENKUlvE1_clEvENKUlvE0_clEvEUlffE_EEEEvS6_RKT_EUliE_EEviT1_ --------------------------
	.section	.nv.info._ZN2at6native18elementwise_kernelILi128ELi4EZNS0_15gpu_kernel_implINS0_13BinaryFunctorIfffZZZNS0_15binary_internal21div_trunc_kernel_cudaERNS_18TensorIteratorBaseEENKUlvE1_clEvENKUlvE0_clEvEUlffE_EEEEvS6_RKT_EUliE_EEviT1_,"",@"SHT_CUDA_INFO"
	.sectionflags	@""
	.align	4


	//----- nvinfo : EIATTR_CUDA_API_VERSION
	.align		4
        /*0000*/ 	.byte	0x04, 0x37
        /*0002*/ 	.short	(.L_2353 - .L_2352)
.L_2352:
        /*0004*/ 	.word	0x00000082


	//----- nvinfo : EIATTR_KPARAM_INFO
	.align		4
.L_2353:
        /*0008*/ 	.byte	0x04, 0x17
        /*000a*/ 	.short	(.L_2355 - .L_2354)
.L_2354:
        /*000c*/ 	.word	0x00000000
        /*0010*/ 	.short	0x0001
        /*0012*/ 	.short	0x0008
        /*0014*/ 	.byte	0x00, 0xf0, 0x21, 0x0a


	//----- nvinfo : EIATTR_KPARAM_INFO
	.align		4
.L_2355:
        /*0018*/ 	.byte	0x04, 0x17
        /*001a*/ 	.short	(.L_2357 - .L_2356)
.L_2356:
        /*001c*/ 	.word	0x00000000
        /*0020*/ 	.short	0x0000
        /*0022*/ 	.short	0x0000
        /*0024*/ 	.byte	0x00, 0xf0, 0x11, 0x00


	//----- nvinfo : EIATTR_SPARSE_MMA_MASK
	.align		4
.L_2357:
        /*0028*/ 	.byte	0x03, 0x50
        /*002a*/ 	.short	0x0000


	//----- nvinfo : EIATTR_MAXREG_COUNT
	.align		4
        /*002c*/ 	.byte	0x03, 0x1b
        /*002e*/ 	.short	0x0080


	//----- nvinfo : EIATTR_EXTERNS
	.align		4
        /*0030*/ 	.byte	0x04, 0x0f
        /*0032*/ 	.short	(.L_2359 - .L_2358)


	//   ....[0]....
	.align		4
.L_2358:
        /*0034*/ 	.word	index@(__assertfail)


	//----- nvinfo : EIATTR_MERCURY_ISA_VERSION
	.align		4
.L_2359:
        /*0038*/ 	.byte	0x03, 0x5f
        /*003a*/ 	.short	0x0101


	//----- nvinfo : EIATTR_SYSCALL_OFFSETS
	.align		4
        /*003c*/ 	.byte	0x04, 0x46
        /*003e*/ 	.short	(.L_2361 - .L_2360)


	//   ....[0]....
.L_2360:
        /*0040*/ 	.word	0x00002490


	//   ....[1]....
        /*0044*/ 	.word	0x000032b0


	//   ....[2]....
        /*0048*/ 	.word	0x00004120


	//   ....[3]....
        /*004c*/ 	.word	0x000065e0


	//   ....[4]....
        /*0050*/ 	.word	0x00007400


	//   ....[5]....
        /*0054*/ 	.word	0x00008270


	//   ....[6]....
        /*0058*/ 	.word	0x0000a720


	//   ....[7]....
        /*005c*/ 	.word	0x0000b540


	//   ....[8]....
        /*0060*/ 	.word	0x0000c3b0


	//   ....[9]....
        /*0064*/ 	.word	0x0000e850


	//   ....[10]....
        /*0068*/ 	.word	0x0000f670


	//   ....[11]....
        /*006c*/ 	.word	0x000104e0


	//----- nvinfo : EIATTR_EXIT_INSTR_OFFSETS
	.align		4
.L_2361:
        /*0070*/ 	.byte	0x04, 0x1c
        /*0072*/ 	.short	(.L_2363 - .L_2362)


	//   ....[0]....
.L_2362:
        /*0074*/ 	.word	0x0000c460


	//   ....[1]....
        /*0078*/ 	.word	0x0000f810


	//   ....[2]....
        /*007c*/ 	.word	0x0000f840


	//   ....[3]....
        /*0080*/ 	.word	0x0000f8d0


	//   ....[4]....
        /*0084*/ 	.word	0x0000f900


	//   ....[5]....
        /*0088*/ 	.word	0x0000f930


	//   ....[6]....
        /*008c*/ 	.word	0x0000f9b0


	//   ....[7]....
        /*0090*/ 	.word	0x0000f9e0


	//   ....[8]....
        /*0094*/ 	.word	0x0000fa70


	//   ....[9]....
        /*0098*/ 	.word	0x0000fab0


	//   ....[10]....
        /*009c*/ 	.word	0x0000faf0


	//   ....[11]....
        /*00a0*/ 	.word	0x0000fbb0


	//   ....[12]....
        /*00a4*/ 	.word	0x0000fc00


	//   ....[13]....
        /*00a8*/ 	.word	0x0000fd80


	//   ....[14]....
        /*00ac*/ 	.word	0x0000fed0


	//   ....[15]....
        /*00b0*/ 	.word	0x0000ff00


	//   ....[16]....
        /*00b4*/ 	.word	0x0000ffb0


	//   ....[17]....
        /*00b8*/ 	.word	0x00010120


	//   ....[18]....
        /*00bc*/ 	.word	0x00010290


	//   ....[19]....
        /*00c0*/ 	.word	0x000103e0


	//   ....[20]....
        /*00c4*/ 	.word	0x000104f0


	//   ....[21]....
        /*00c8*/ 	.word	0x00010520


	//   ....[22]....
        /*00cc*/ 	.word	0x00010550


	//----- nvinfo : EIATTR_MAX_THREADS
	.align		4
.L_2363:
        /*00d0*/ 	.byte	0x04, 0x05
        /*00d2*/ 	.short	(.L_2365 - .L_2364)
.L_2364:
        /*00d4*/ 	.word	0x00000080
        /*00d8*/ 	.word	0x00000001
        /*00dc*/ 	.word	0x00000001


	//----- nvinfo : EIATTR_CRS_STACK_SIZE
	.align		4
.L_2365:
        /*00e0*/ 	.byte	0x04, 0x1e
        /*00e2*/ 	.short	(.L_2367 - .L_2366)
.L_2366:
        /*00e4*/ 	.word	0x00000000


	//----- nvinfo : EIATTR_CBANK_PARAM_SIZE
	.align		4
.L_2367:
        /*00e8*/ 	.byte	0x03, 0x19
        /*00ea*/ 	.short	0x0290


	//----- nvinfo : EIATTR_PARAM_CBANK
	.align		4
        /*00ec*/ 	.byte	0x04, 0x0a
        /*00ee*/ 	.short	(.L_2369 - .L_2368)
	.align		4
.L_2368:
        /*00f0*/ 	.word	index@(.nv.constant0._ZN2at6native18elementwise_kernelILi128ELi4EZNS0_15gpu_kernel_implINS0_13BinaryFunctorIfffZZZNS0_15binary_internal21div_trunc_kernel_cudaERNS_18TensorIteratorBaseEENKUlvE1_clEvENKUlvE0_clEvEUlffE_EEEEvS6_RKT_EUliE_EEviT1_)
        /*00f4*/ 	.short	0x0210
        /*00f6*/ 	.short	0x0290


	//----- nvinfo : EIATTR_SW_WAR
	.align		4
.L_2369:
        /*00f8*/ 	.byte	0x04, 0x36
        /*00fa*/ 	.short	(.L_2371 - .L_2370)
.L_2370:
        /*00fc*/ 	.word	0x00000008
.L_2371:


//--------------------- .nv.info._ZN2at6native27unrolled_elementwise_kernelINS0_13BinaryFunctorIfffZZZNS0_15binary_internal21div_trunc_kernel_cudaERNS_18TensorIteratorBaseEENKUlvE1_clEvENKUlvE0_clEvEUlffE_EESt5arrayIPcLm3EELi4E23TrivialOffsetCalculatorILi2EjESD_ILi1EjENS0_6memory12LoadWithCastILi2EEENSG_13StoreWithCastILi1EEEEEviT_T0_T2_T3_T4_T5_ --------------------------
	.section	.nv.info._ZN2at6native27unrolled_elementwise_kernelINS0_13BinaryFunctorIfffZZZNS0_15binary_internal21div_trunc_kernel_cudaERNS_18TensorIteratorBaseEENKUlvE1_clEvENKUlvE0_clEvEUlffE_EESt5arrayIPcLm3EELi4E23TrivialOffsetCalculatorILi2EjESD_ILi1EjENS0_6memory12LoadWithCastILi2EEENSG_13StoreWithCastILi1EEEEEviT_T0_T2_T3_T4_T5_,"",@"SHT_CUDA_INFO"
	.sectionflags	@""
	.align	4


	//----- nvinfo : EIATTR_CUDA_API_VERSION
	.align		4
        /*0000*/ 	.byte	0x04, 0x37
        /*0002*/ 	.short	(.L_2373 - .L_2372)
.L_2372:
        /*0004*/ 	.word	0x00000082


	//----- nvinfo : EIATTR_KPARAM_INFO
	.align		4
.L_2373:
        /*0008*/ 	.byte	0x04, 0x17
        /*000a*/ 	.short	(.L_2375 - .L_2374)
.L_2374:
        /*000c*/ 	.word	0x00000000
        /*0010*/ 	.short	0x0006
        /*0012*/ 	.short	0x0030
        /*0014*/ 	.byte	0x00, 0xf0, 0x21, 0x00


	//----- nvinfo : EIATTR_KPARAM_INFO
	.align		4
.L_2375:
        /*0018*/ 	.byte	0x04, 0x17
        /*001a*/ 	.short	(.L_2377 - .L_2376)
.L_2376:
        /*001c*/ 	.word	0x00000000
        /*0020*/ 	.short	0x0005
        /*0022*/ 	.short	0x0024
        /*0024*/ 	.byte	0x00, 0xf0, 0x31, 0x00


	//----- nvinfo : EIATTR_KPARAM_INFO
	.align		4
.L_2377:
        /*0028*/ 	.byte	0x04, 0x17
        /*002a*/ 	.short	(.L_2379 - .L_2378)
.L_2378:
        /*002c*/ 	.word	0x00000000
        /*0030*/ 	.short	0x0004
        /*0032*/ 	.short	0x0021
        /*0034*/ 	.byte	0x00, 0xf0, 0x05, 0x00


	//----- nvinfo : EIATTR_KPARAM_INFO
	.align		4
.L_2379:
        /*0038*/ 	.byte	0x04, 0x17
        /*003a*/ 	.short	(.L_2381 - .L_2380)
.L_2380:
        /*003c*/ 	.word	0x00000000
        /*0040*/ 	.short	0x0003
        /*0042*/ 	.short	0x0020
        /*0044*/ 	.byte	0x00, 0xf0, 0x05, 0x00


	//----- nvinfo : EIATTR_KPARAM_INFO
	.align		4
.L_2381:
        /*0048*/ 	.byte	0x04, 0x17
        /*004a*/ 	.short	(.L_2383 - .L_2382)
.L_2382:
        /*004c*/ 	.word	0x00000000
        /*0050*/ 	.short	0x0002
        /*0052*/ 	.short	0x0008
        /*0054*/ 	.byte	0x00, 0xf0, 0x61, 0x00


	//----- nvinfo : EIATTR_KPARAM_INFO
	.align		4
.L_2383:
        /*0058*/ 	.byte	0x04, 0x17
        /*005a*/ 	.short	(.L_2385 - .L_2384)
.L_2384:
        /*005c*/ 	.word	0x00000000
        /*0060*/ 	.short	0x0001
        /*0062*/ 	.short	0x0004
        /*0064*/ 	.byte	0x00, 0xf0, 0x05, 0x00


	//----- nvinfo : EIATTR_KPARAM_INFO
	.align		4
.L_2385:
        /*0068*/ 	.byte	0x04, 0x17
        /*006a*/ 	.short	(.L_2387 - .L_2386)
.L_2386:
        /*006c*/ 	.word	0x00000000
        /*0070*/ 	.short	0x0000
        /*0072*/ 	.short	0x0000
        /*0074*/ 	.byte	0x00, 0xf0, 0x11, 0x00


	//----- nvinfo : EIATTR_SPARSE_MMA_MASK
	.align		4
.L_2387:
        /*0078*/ 	.byte	0x03, 0x50
        /*007a*/ 	.short	0x0000


	//----- nvinfo : EIATTR_MAXREG_COUNT
	.align		4
        /*007c*/ 	.byte	0x03, 0x1b
        /*007e*/ 	.short	0x00ff


	//----- nvinfo : EIATTR_EXTERNS
	.align		4
        /*0080*/ 	.byte	0x04, 0x0f
        /*0082*/ 	.short	(.L_2389 - .L_2388)


	//   ....[0]....
	.align		4
.L_2388:
        /*0084*/ 	.word	index@(__assertfail)


	//----- nvinfo : EIATTR_MERCURY_ISA_VERSION
	.align		4
.L_2389:
        /*0088*/ 	.byte	0x03, 0x5f
        /*008a*/ 	.short	0x0101


	//----- nvinfo : EIATTR_SYSCALL_OFFSETS
	.align		4
        /*008c*/ 	.byte	0x04, 0x46
        /*008e*/ 	.short	(.L_2391 - .L_2390)


	//   ....[0]....
.L_2390:
        /*0090*/ 	.word	0x00000e90


	//   ....[1]....
        /*0094*/ 	.word	0x00001cc0


	//   ....[2]....
        /*0098*/ 	.word	0x00002b70


	//   ....[3]....
        /*009c*/ 	.word	0x000039a0


	//   ....[4]....
        /*00a0*/ 	.word	0x00004860


	//   ....[5]....
        /*00a4*/ 	.word	0x000056a0


	//   ....[6]....
        /*00a8*/ 	.word	0x00006540


	//   ....[7]....
        /*00ac*/ 	.word	0x00007350


	//   ....[8]....
        /*00b0*/ 	.word	0x00008480


	//   ....[9]....
        /*00b4*/ 	.word	0x00009370


	//   ....[10]....
        /*00b8*/ 	.word	0x0000a220


	//   ....[11]....
        /*00bc*/ 	.word	0x0000b0d0


	//----- nvinfo : EIATTR_EXIT_INSTR_OFFSETS
	.align		4
.L_2391:
        /*00c0*/ 	.byte	0x04, 0x1c
        /*00c2*/ 	.short	(.L_2393 - .L_2392)


	//   ....[0]....
.L_2392:
        /*00c4*/ 	.word	0x0000a2c0


	//   ....[1]....
        /*00c8*/ 	.word	0x0000a400


	//   ....[2]....
        /*00cc*/ 	.word	0x0000a430


	//   ....[3]....
        /*00d0*/ 	.word	0x0000a4c0


	//   ....[4]....
        /*00d4*/ 	.word	0x0000a4f0


	//   ....[5]....
        /*00d8*/ 	.word	0x0000a520


	//   ....[6]....
        /*00dc*/ 	.word	0x0000a5a0


	//   ....[7]....
        /*00e0*/ 	.word	0x0000a5d0


	//   ....[8]....
        /*00e4*/ 	.word	0x0000a660


	//   ....[9]....
        /*00e8*/ 	.word	0x0000a6a0


	//   ....[10]....
        /*00ec*/ 	.word	0x0000a6e0


	//   ....[11]....
        /*00f0*/ 	.word	0x0000a7a0


	//   ....[12]....
        /*00f4*/ 	.word	0x0000a7f0


	//   ....[13]....
        /*00f8*/ 	.word	0x0000a970


	//   ....[14]....
        /*00fc*/ 	.word	0x0000aac0


	//   ....[15]....
        /*0100*/ 	.word	0x0000aaf0


	//   ....[16]....
        /*0104*/ 	.word	0x0000aba0


	//   ....[17]....
        /*0108*/ 	.word	0x0000ad10


	//   ....[18]....
        /*010c*/ 	.word	0x0000ae80


	//   ....[19]....
        /*0110*/ 	.word	0x0000afd0


	//   ....[20]....
        /*0114*/ 	.word	0x0000b0e0


	//   ....[21]....
        /*0118*/ 	.word	0x0000b110


	//   ....[22]....
        /*011c*/ 	.word	0x0000b140


	//----- nvinfo : EIATTR_MAX_THREADS
	.align		4
.L_2393:
        /*0120*/ 	.byte	0x04, 0x05
        /*0122*/ 	.short	(.L_2395 - .L_2394)
.L_2394:
        /*0124*/ 	.word	0x00000080
        /*0128*/ 	.word	0x00000001
        /*012c*/ 	.word	0x00000001


	//----- nvinfo : EIATTR_CRS_STACK_SIZE
	.align		4
.L_2395:
        /*0130*/ 	.byte	0x04, 0x1e
        /*0132*/ 	.short	(.L_2397 - .L_2396)
.L_2396:
        /*0134*/ 	.word	0x00000000


	//----- nvinfo : EIATTR_CBANK_PARAM_SIZE
	.align		4
.L_2397:
        /*0138*/ 	.byte	0x03, 0x19
        /*013a*/ 	.short	0x0038


	//----- nvinfo : EIATTR_PARAM_CBANK
	.align		4
        /*013c*/ 	.byte	0x04, 0x0a
        /*013e*/ 	.short	(.L_2399 - .L_2398)
	.align		4
.L_2398:
        /*0140*/ 	.word	index@(.nv.constant0._ZN2at6native27unrolled_elementwise_kernelINS0_13BinaryFunctorIfffZZZNS0_15binary_internal21div_trunc_kernel_cudaERNS_18TensorIteratorBaseEENKUlvE1_clEvENKUlvE0_clEvEUlffE_EESt5arrayIPcLm3EELi4E23TrivialOffsetCalculatorILi2EjESD_ILi1EjENS0_6memory12LoadWithCastILi2EEENSG_13StoreWithCastILi1EEEEEviT_T0_T2_T3_T4_T5_)
        /*0144*/ 	.short	0x0210
        /*0146*/ 	.short	0x0038


	//----- nvinfo : EIATTR_SW_WAR
	.align		4
.L_2399:
        /*0148*/ 	.byte	0x04, 0x36
        /*014a*/ 	.short	(.L_2401 - .L_2400)
.L_2400:
        /*014c*/ 	.word	0x00000008
.L_2401:


//--------------------- .nv.info._ZN2at6native18elementwise_kernelILi128ELi2EZNS0_22gpu_kernel_impl_nocastINS0_13BinaryFunctorIfffZZZNS0_15binary_internal21div_trunc_kernel_cudaERNS_18TensorIteratorBaseEENKUlvE1_clEvENKUlvE0_clEvEUlffE_EEEEvS6_RKT_EUliE_EEviT1_ --------------------------
	.section	.nv.info._ZN2at6native18elementwise_kernelILi128ELi2EZNS0_22gpu_kernel_impl_nocastINS0_13BinaryFunctorIfffZZZNS0_15binary_internal21div_trunc_kernel_cudaERNS_18TensorIteratorBaseEENKUlvE1_clEvENKUlvE0_clEvEUlffE_EEEEvS6_RKT_EUliE_EEviT1_,"",@"SHT_CUDA_INFO"
	.sectionflags	@""
	.align	4


	//----- nvinfo : EIATTR_CUDA_API_VERSION
	.align		4
        /*0000*/ 	.byte	0x04, 0x37
        /*0002*/ 	.short	(.L_2403 - .L_2402)
.L_2402:
        /*0004*/ 	.word	0x00000082


	//----- nvinfo : EIATTR_KPARAM_INFO
	.align		4
.L_2403:
        /*0008*/ 	.byte	0x04, 0x17
        /*000a*/ 	.short	(.L_2405 - .L_2404)
.L_2404:
        /*000c*/ 	.word	0x00000000
        /*0010*/ 	.short	0x0001
        /*0012*/ 	.short	0x0008
        /*0014*/ 	.byte	0x00, 0xf0, 0x21, 0x0a


	//----- nvinfo : EIATTR_KPARAM_INFO
	.align		4
.L_2405:
        /*0018*/ 	.byte	0x04, 0x17
        /*001a*/ 	.short	(.L_2407 - .L_2406)
.L_2406:
        /*001c*/ 	.word	0x00000000
        /*0020*/ 	.short	0x0000
        /*0022*/ 	.short	0x0000
        /*0024*/ 	.byte	0x00, 0xf0, 0x11, 0x00


	//----- nvinfo : EIATTR_SPARSE_MMA_MASK
	.align		4
.L_2407:
        /*0028*/ 	.byte	0x03, 0x50
        /*002a*/ 	.short	0x0000


	//----- nvinfo : EIATTR_MAXREG_COUNT
	.align		4
        /*002c*/ 	.byte	0x03, 0x1b
        /*002e*/ 	.short	0x0080


	//----- nvinfo : EIATTR_MERCURY_ISA_VERSION
	.align		4
        /*0030*/ 	.byte	0x03, 0x5f
        /*0032*/ 	.short	0x0101


	//----- nvinfo : EIATTR_EXIT_INSTR_OFFSETS
	.align		4
        /*0034*/ 	.byte	0x04, 0x1c
        /*0036*/ 	.short	(.L_2409 - .L_2408)


	//   ....[0]....
.L_2408:
        /*0038*/ 	.word	0x000017d0


	//   ....[1]....
        /*003c*/ 	.word	0x00002ee0


	//----- nvinfo : EIATTR_MAX_THREADS
	.align		4
.L_2409:
        /*0040*/ 	.byte	0x04, 0x05
        /*0042*/ 	.short	(.L_2411 - .L_2410)
.L_2410:
        /*0044*/ 	.word	0x00000080
        /*0048*/ 	.word	0x00000001
        /*004c*/ 	.word	0x00000001


	//----- nvinfo : EIATTR_CRS_STACK_SIZE
	.align		4
.L_2411:
        /*0050*/ 	.byte	0x04, 0x1e
        /*0052*/ 	.short	(.L_2413 - .L_2412)
.L_2412:
        /*0054*/ 	.word	0x00000000


	//----- nvinfo : EIATTR_CBANK_PARAM_SIZE
	.align		4
.L_2413:
        /*0058*/ 	.byte	0x03, 0x19
        /*005a*/ 	.short	0x0290


	//----- nvinfo : EIATTR_PARAM_CBANK
	.align		4
        /*005c*/ 	.byte	0x04, 0x0a
        /*005e*/ 	.short	(.L_2415 - .L_2414)
	.align		4
.L_2414:
        /*0060*/ 	.word	index@(.nv.constant0._ZN2at6native18elementwise_kernelILi128ELi2EZNS0_22gpu_kernel_impl_nocastINS0_13BinaryFunctorIfffZZZNS0_15binary_internal21div_trunc_kernel_cudaERNS_18TensorIteratorBaseEENKUlvE1_clEvENKUlvE0_clEvEUlffE_EEEEvS6_RKT_EUliE_EEviT1_)
        /*0064*/ 	.short	0x0210
        /*0066*/ 	.short	0x0290


	//----- nvinfo : EIATTR_SW_WAR
	.align		4
.L_2415:
        /*0068*/ 	.byte	0x04, 0x36
        /*006a*/ 	.short	(.L_2417 - .L_2416)
.L_2416:
        /*006c*/ 	.word	0x00000008
.L_2417:


//--------------------- .nv.info._ZN2at6native27unrolled_elementwise_kernelINS0_13BinaryFunctorIfffZZZNS0_15binary_internal21div_trunc_kernel_cudaERNS_18TensorIteratorBaseEENKUlvE1_clEvENKUlvE0_clEvEUlffE_EESt5arrayIPcLm3EELi4E23TrivialOffsetCalculatorILi2EjESD_ILi1EjENS0_6memory15LoadWithoutCastENSG_16StoreWithoutCastEEEviT_T0_T2_T3_T4_T5_ --------------------------
	.section	.nv.info._ZN2at6native27unrolled_elementwise_kernelINS0_13BinaryFunctorIfffZZZNS0_15binary_internal21div_trunc_kernel_cudaERNS_18TensorIteratorBaseEENKUlvE1_clEvENKUlvE0_clEvEUlffE_EESt5arrayIPcLm3EELi4E23TrivialOffsetCalculatorILi2EjESD_ILi1EjENS0_6memory15LoadWithoutCastENSG_16StoreWithoutCastEEEviT_T0_T2_T3_T4_T5_,"",@"SHT_CUDA_INFO"
	.sectionflags	@""
	.align	4


	//----- nvinfo : EIATTR_CUDA_API_VERSION
	.align		4
        /*0000*/ 	.byte	0x04, 0x37
        /*0002*/ 	.short	(.L_2419 - .L_2418)
.L_2418:
        /*0004*/ 	.word	0x00000082


	//----- nvinfo : EIATTR_KPARAM_INFO
	.align		4
.L_2419:
        /*0008*/ 	.byte	0x04, 0x17
        /*000a*/ 	.short	(.L_2421 - .L_2420)
.L_2420:
        /*000c*/ 	.word	0x00000000
        /*0010*/ 	.short	0x0006
        /*0012*/ 	.short	0x0023
        /*0014*/ 	.byte	0x00, 0xf0, 0x05, 0x00


	//----- nvinfo : EIATTR_KPARAM_INFO
	.align		4
.L_2421:
        /*0018*/ 	.byte	0x04, 0x17
        /*001a*/ 	.short	(.L_2423 - .L_2422)
.L_2422:
        /*001c*/ 	.word	0x00000000
        /*0020*/ 	.short	0x0005
        /*0022*/ 	.short	0x0022
        /*0024*/ 	.byte	0x00, 0xf0, 0x05, 0x00


	//----- nvinfo : EIATTR_KPARAM_INFO
	.align		4
.L_2423:
        /*0028*/ 	.byte	0x04, 0x17
        /*002a*/ 	.short	(.L_2425 - .L_2424)
.L_2424:
        /*002c*/ 	.word	0x00000000
        /*0030*/ 	.short	0x0004
        /*0032*/ 	.short	0x0021
        /*0034*/ 	.byte	0x00, 0xf0, 0x05, 0x00


	//----- nvinfo : EIATTR_KPARAM_INFO
	.align		4
.L_2425:
        /*0038*/ 	.byte	0x04, 0x17
        /*003a*/ 	.short	(.L_2427 - .L_2426)
.L_2426:
        /*003c*/ 	.word	0x00000000
        /*0040*/ 	.short	0x0003
        /*0042*/ 	.short	0x0020
        /*0044*/ 	.byte	0x00, 0xf0, 0x05, 0x00


	//----- nvinfo : EIATTR_KPARAM_INFO
	.align		4
.L_2427:
        /*0048*/ 	.byte	0x04, 0x17
        /*004a*/ 	.short	(.L_2429 - .L_2428)
.L_2428:
        /*004c*/ 	.word	0x00000000
        /*0050*/ 	.short	0x0002
        /*0052*/ 	.short	0x0008
        /*0054*/ 	.byte	0x00, 0xf0, 0x61, 0x00


	//----- nvinfo : EIATTR_KPARAM_INFO
	.align		4
.L_2429:
        /*0058*/ 	.byte	0x04, 0x17
        /*005a*/ 	.short	(.L_2431 - .L_2430)
.L_2430:
        /*005c*/ 	.word	0x00000000
        /*0060*/ 	.short	0x0001
        /*0062*/ 	.short	0x0004
        /*0064*/ 	.byte	0x00, 0xf0, 0x05, 0x00


	//----- nvinfo : EIATTR_KPARAM_INFO
	.align		4
.L_2431:
        /*0068*/ 	.byte	0x04, 0x17
        /*006a*/ 	.short	(.L_2433 - .L_2432)
.L_2432:
        /*006c*/ 	.word	0x00000000
        /*0070*/ 	.short	0x0000
        /*0072*/ 	.short	0x0000
        /*0074*/ 	.byte	0x00, 0xf0, 0x11, 0x00


	//----- nvinfo : EIATTR_SPARSE_MMA_MASK
	.align		4
.L_2433:
        /*0078*/ 	.byte	0x03, 0x50
        /*007a*/ 	.short	0x0000


	//----- nvinfo : EIATTR_MAXREG_COUNT
	.align		4
        /*007c*/ 	.byte	0x03, 0x1b
        /*007e*/ 	.short	0x00ff


	//----- nvinfo : EIATTR_MERCURY_ISA_VERSION
	.align		4
        /*0080*/ 	.byte	0x03, 0x5f
        /*0082*/ 	.short	0x0101


	//----- nvinfo : EIATTR_EXIT_INSTR_OFFSETS
	.align		4
        /*0084*/ 	.byte	0x04, 0x1c
        /*0086*/ 	.short	(.L_2435 - .L_2434)


	//   ....[0]....
.L_2434:
        /*0088*/ 	.word	0x00000560


	//   ....[1]....
        /*008c*/ 	.word	0x000005d0


	//----- nvinfo : EIATTR_MAX_THREADS
	.align		4
.L_2435:
        /*0090*/ 	.byte	0x04, 0x05
        /*0092*/ 	.short	(.L_2437 - .L_2436)
.L_2436:
        /*0094*/ 	.word	0x00000080
        /*0098*/ 	.word	0x00000001
        /*009c*/ 	.word	0x00000001


	//----- nvinfo : EIATTR_CRS_STACK_SIZE
	.align		4
.L_2437:
        /*00a0*/ 	.byte	0x04, 0x1e
        /*00a2*/ 	.short	(.L_2439 - .L_2438)
.L_2438:
        /*00a4*/ 	.word	0x00000000


	//----- nvinfo : EIATTR_CBANK_PARAM_SIZE
	.align		4
.L_2439:
        /*00a8*/ 	.byte	0x03, 0x19
        /*00aa*/ 	.short	0x0024


	//----- nvinfo : EIATTR_PARAM_CBANK
	.align		4
        /*00ac*/ 	.byte	0x04, 0x0a
        /*00ae*/ 	.short	(.L_2441 - .L_2440)
	.align		4
.L_2440:
        /*00b0*/ 	.word	index@(.nv.constant0._ZN2at6native27unrolled_elementwise_kernelINS0_13BinaryFunctorIfffZZZNS0_15binary_internal21div_trunc_kernel_cudaERNS_18TensorIteratorBaseEENKUlvE1_clEvENKUlvE0_clEvEUlffE_EESt5arrayIPcLm3EELi4E23TrivialOffsetCalculatorILi2EjESD_ILi1EjENS0_6memory15LoadWithoutCastENSG_16StoreWithoutCastEEEviT_T0_T2_T3_T4_T5_)
        /*00b4*/ 	.short	0x0210
        /*00b6*/ 	.short	0x0024


	//----- nvinfo : EIATTR_SW_WAR
	.align		4
.L_2441:
        /*00b8*/ 	.byte	0x04, 0x36
        /*00ba*/ 	.short	(.L_2443 - .L_2442)
.L_2442:
        /*00bc*/ 	.word	0x00000008
.L_2443:


//--------------------- .nv.info._ZN2at6native29vectorized_elementwise_kernelILi2ENS0_13BinaryFunctorIfffZZZNS0_15binary_internal21div_trunc_kernel_cudaERNS_18TensorIteratorBaseEENKUlvE1_clEvENKUlvE0_clEvEUlffE_EESt5arrayIPcLm3EEEEviT0_T1_ --------------------------
	.section	.nv.info._ZN2at6native29vectorized_elementwise_kernelILi2ENS0_13BinaryFunctorIfffZZZNS0_15binary_internal21div_trunc_kernel_cudaERNS_18TensorIteratorBaseEENKUlvE1_clEvENKUlvE0_clEvEUlffE_EESt5arrayIPcLm3EEEEviT0_T1_,"",@"SHT_CUDA_INFO"
	.sectionflags	@""
	.align	4


	//----- nvinfo : EIATTR_CUDA_API_VERSION
	.align		4
        /*0000*/ 	.byte	0x04, 0x37
        /*0002*/ 	.short	(.L_2445 - .L_2444)
.L_2444:
        /*0004*/ 	.word	0x00000082


	//----- nvinfo : EIATTR_KPARAM_INFO
	.align		4
.L_2445:
        /*0008*/ 	.byte	0x04, 0x17
        /*000a*/ 	.short	(.L_2447 - .L_2446)
.L_2446:
        /*000c*/ 	.word	0x00000000
        /*0010*/ 	.short	0x0002
        /*0012*/ 	.short	0x0008
        /*0014*/ 	.byte	0x00, 0xf0, 0x61, 0x00


	//----- nvinfo : EIATTR_KPARAM_INFO
	.align		4
.L_2447:
        /*0018*/ 	.byte	0x04, 0x17
        /*001a*/ 	.short	(.L_2449 - .L_2448)
.L_2448:
        /*001c*/ 	.word	0x00000000
        /*0020*/ 	.short	0x0001
        /*0022*/ 	.short	0x0004
        /*0024*/ 	.byte	0x00, 0xf0, 0x05, 0x00


	//----- nvinfo : EIATTR_KPARAM_INFO
	.align		4
.L_2449:
        /*0028*/ 	.byte	0x04, 0x17
        /*002a*/ 	.short	(.L_2451 - .L_2450)
.L_2450:
        /*002c*/ 	.word	0x00000000
        /*0030*/ 	.short	0x0000
        /*0032*/ 	.short	0x0000
        /*0034*/ 	.byte	0x00, 0xf0, 0x11, 0x00


	//----- nvinfo : EIATTR_SPARSE_MMA_MASK
	.align		4
.L_2451:
        /*0038*/ 	.byte	0x03, 0x50
        /*003a*/ 	.short	0x0000


	//----- nvinfo : EIATTR_MAXREG_COUNT
	.align		4
        /*003c*/ 	.byte	0x03, 0x1b
        /*003e*/ 	.short	0x00ff


	//----- nvinfo : EIATTR_MERCURY_ISA_VERSION
	.align		4
        /*0040*/ 	.byte	0x03, 0x5f
        /*0042*/ 	.short	0x0101


	//----- nvinfo : EIATTR_EXIT_INSTR_OFFSETS
	.align		4
        /*0044*/ 	.byte	0x04, 0x1c
        /*0046*/ 	.short	(.L_2453 - .L_2452)


	//   ....[0]....
.L_2452:
        /*0048*/ 	.word	0x00000360


	//   ....[1]....
        /*004c*/ 	.word	0x00000e70


	//   ....[2]....
        /*0050*/ 	.word	0x00000ec0


	//----- nvinfo : EIATTR_MAX_THREADS
	.align		4
.L_2453:
        /*0054*/ 	.byte	0x04, 0x05
        /*0056*/ 	.short	(.L_2455 - .L_2454)
.L_2454:
        /*0058*/ 	.word	0x00000080
        /*005c*/ 	.word	0x00000001
        /*0060*/ 	.word	0x00000001


	//----- nvinfo : EIATTR_CRS_STACK_SIZE
	.align		4
.L_2455:
        /*0064*/ 	.byte	0x04, 0x1e
        /*0066*/ 	.short	(.L_2457 - .L_2456)
.L_2456:
        /*0068*/ 	.word	0x00000000


	//----- nvinfo : EIATTR_CBANK_PARAM_SIZE
	.align		4
.L_2457:
        /*006c*/ 	.byte	0x03, 0x19
        /*006e*/ 	.short	0x0020


	//----- nvinfo : EIATTR_PARAM_CBANK
	.align		4
        /*0070*/ 	.byte	0x04, 0x0a
        /*0072*/ 	.short	(.L_2459 - .L_2458)
	.align		4
.L_2458:
        /*0074*/ 	.word	index@(.nv.constant0._ZN2at6native29vectorized_elementwise_kernelILi2ENS0_13BinaryFunctorIfffZZZNS0_15binary_internal21div_trunc_kernel_cudaERNS_18TensorIteratorBaseEENKUlvE1_clEvENKUlvE0_clEvEUlffE_EESt5arrayIPcLm3EEEEviT0_T1_)
        /*0078*/ 	.short	0x0210
        /*007a*/ 	.short	0x0020


	//----- nvinfo : EIATTR_SW_WAR
	.align		4
.L_2459:
        /*007c*/ 	.byte	0x04, 0x36
        /*007e*/ 	.short	(.L_2461 - .L_2460)
.L_2460:
        /*0080*/ 	.word	0x00000008
.L_2461:


//--------------------- .nv.info._ZN2at6native29vectorized_elementwise_kernelILi4ENS0_13BinaryFunctorIfffZZZNS0_15binary_internal21div_trunc_kernel_cudaERNS_18TensorIteratorBaseEENKUlvE1_clEvENKUlvE0_clEvEUlffE_EESt5arrayIPcLm3EEEEviT0_T1_ --------------------------
	.section	.nv.info._ZN2at6native29vectorized_elementwise_kernelILi4ENS0_13BinaryFunctorIfffZZZNS0_15binary_internal21div_trunc_kernel_cudaERNS_18TensorIteratorBaseEENKUlvE1_clEvENKUlvE0_clEvEUlffE_EESt5arrayIPcLm3EEEEviT0_T1_,"",@"SHT_CUDA_INFO"
	.sectionflags	@""
	.align	4


	//----- nvinfo : EIATTR_CUDA_API_VERSION
	.align		4
        /*0000*/ 	.byte	0x04, 0x37
        /*0002*/ 	.short	(.L_2463 - .L_2462)
.L_2462:
        /*0004*/ 	.word	0x00000082


	//----- nvinfo : EIATTR_KPARAM_INFO
	.align		4
.L_2463:
        /*0008*/ 	.byte	0x04, 0x17
        /*000a*/ 	.short	(.L_2465 - .L_2464)
.L_2464:
        /*000c*/ 	.word	0x00000000
        /*0010*/ 	.short	0x0002
        /*0012*/ 	.short	0x0008
        /*0014*/ 	.byte	0x00, 0xf0, 0x61, 0x00


	//----- nvinfo : EIATTR_KPARAM_INFO
	.align		4
.L_2465:
        /*0018*/ 	.byte	0x04, 0x17
        /*001a*/ 	.short	(.L_2467 - .L_2466)
.L_2466:
        /*001c*/ 	.word	0x00000000
        /*0020*/ 	.short	0x0001
        /*0022*/ 	.short	0x0004
        /*0024*/ 	.byte	0x00, 0xf0, 0x05, 0x00


	//----- nvinfo : EIATTR_KPARAM_INFO
	.align		4
.L_2467:
        /*0028*/ 	.byte	0x04, 0x17
        /*002a*/ 	.short	(.L_2469 - .L_2468)
.L_2468:
        /*002c*/ 	.word	0x00000000
        /*0030*/ 	.short	0x0000
        /*0032*/ 	.short	0x0000
        /*0034*/ 	.byte	0x00, 0xf0, 0x11, 0x00


	//----- nvinfo : EIATTR_SPARSE_MMA_MASK
	.align		4
.L_2469:
        /*0038*/ 	.byte	0x03, 0x50
        /*003a*/ 	.short	0x0000


	//----- nvinfo : EIATTR_MAXREG_COUNT
	.align		4
        /*003c*/ 	.byte	0x03, 0x1b
        /*003e*/ 	.short	0x00ff


	//----- nvinfo : EIATTR_MERCURY_ISA_VERSION
	.align		4
        /*0040*/ 	.byte	0x03, 0x5f
        /*0042*/ 	.short	0x0101


	//----- nvinfo : EIATTR_EXIT_INSTR_OFFSETS
	.align		4
        /*0044*/ 	.byte	0x04, 0x1c
        /*0046*/ 	.short	(.L_2471 - .L_2470)


	//   ....[0]....
.L_2470:
        /*0048*/ 	.word	0x00000300


	//   ....[1]....
        /*004c*/ 	.word	0x00000e10


	//   ....[2]....
        /*0050*/ 	.word	0x00000e60


	//----- nvinfo : EIATTR_MAX_THREADS
	.align		4
.L_2471:
        /*0054*/ 	.byte	0x04, 0x05
        /*0056*/ 	.short	(.L_2473 - .L_2472)
.L_2472:
        /*0058*/ 	.word	0x00000080
        /*005c*/ 	.word	0x00000001
        /*0060*/ 	.word	0x00000001


	//----- nvinfo : EIATTR_CRS_STACK_SIZE
	.align		4
.L_2473:
        /*0064*/ 	.byte	0x04, 0x1e
        /*0066*/ 	.short	(.L_2475 - .L_2474)
.L_2474:
        /*0068*/ 	.word	0x00000000


	//----- nvinfo : EIATTR_CBANK_PARAM_SIZE
	.align		4
.L_2475:
        /*006c*/ 	.byte	0x03, 0x19
        /*006e*/ 	.short	0x0020


	//----- nvinfo : EIATTR_PARAM_CBANK
	.align		4
        /*0070*/ 	.byte	0x04, 0x0a
        /*0072*/ 	.short	(.L_2477 - .L_2476)
	.align		4
.L_2476:
        /*0074*/ 	.word	index@(.nv.constant0._ZN2at6native29vectorized_elementwise_kernelILi4ENS0_13BinaryFunctorIfffZZZNS0_15binary_internal21div_trunc_kernel_cudaERNS_18TensorIteratorBaseEENKUlvE1_clEvENKUlvE0_clEvEUlffE_EESt5arrayIPcLm3EEEEviT0_T1_)
        /*0078*/ 	.short	0x0210
        /*007a*/ 	.short	0x0020


	//----- nvinfo : EIATTR_SW_WAR
	.align		4
.L_2477:
        /*007c*/ 	.byte	0x04, 0x36
        /*007e*/ 	.short	(.L_2479 - .L_2478)
.L_2478:
        /*0080*/ 	.word	0x00000008
.L_2479:


//--------------------- .nv.info._ZN2at6native29vectorized_elementwise_kernelILi8ENS0_13BinaryFunctorIfffZZZNS0_15binary_internal21div_trunc_kernel_cudaERNS_18TensorIteratorBaseEENKUlvE1_clEvENKUlvE0_clEvEUlffE_EESt5arrayIPcLm3EEEEviT0_T1_ --------------------------
	.section	.nv.info._ZN2at6native29vectorized_elementwise_kernelILi8ENS0_13BinaryFunctorIfffZZZNS0_15binary_internal21div_trunc_kernel_cudaERNS_18TensorIteratorBaseEENKUlvE1_clEvENKUlvE0_clEvEUlffE_EESt5arrayIPcLm3EEEEviT0_T1_,"",@"SHT_CUDA_INFO"
	.sectionflags	@""
	.align	4


	//----- nvinfo : EIATTR_CUDA_API_VERSION
	.align		4
        /*0000*/ 	.byte	0x04, 0x37
        /*0002*/ 	.short	(.L_2481 - .L_2480)
.L_2480:
        /*0004*/ 	.word	0x00000082


	//----- nvinfo : EIATTR_KPARAM_INFO
	.align		4
.L_2481:
        /*0008*/ 	.byte	0x04, 0x17
        /*000a*/ 	.short	(.L_2483 - .L_2482)
.L_2482:
        /*000c*/ 	.word	0x00000000
        /*0010*/ 	.short	0x0002
        /*0012*/ 	.short	0x0008
        /*0014*/ 	.byte	0x00, 0xf0, 0x61, 0x00


	//----- nvinfo : EIATTR_KPARAM_INFO
	.align		4
.L_2483:
        /*0018*/ 	.byte	0x04, 0x17
        /*001a*/ 	.short	(.L_2485 - .L_2484)
.L_2484:
        /*001c*/ 	.word	0x00000000
        /*0020*/ 	.short	0x0001
        /*0022*/ 	.short	0x0004
        /*0024*/ 	.byte	0x00, 0xf0, 0x05, 0x00


	//----- nvinfo : EIATTR_KPARAM_INFO
	.align		4
.L_2485:
        /*0028*/ 	.byte	0x04, 0x17
        /*002a*/ 	.short	(.L_2487 - .L_2486)
.L_2486:
        /*002c*/ 	.word	0x00000000
        /*0030*/ 	.short	0x0000
        /*0032*/ 	.short	0x0000
        /*0034*/ 	.byte	0x00, 0xf0, 0x11, 0x00


	//----- nvinfo : EIATTR_SPARSE_MMA_MASK
	.align		4
.L_2487:
        /*0038*/ 	.byte	0x03, 0x50
        /*003a*/ 	.short	0x0000


	//----- nvinfo : EIATTR_MAXREG_COUNT
	.align		4
        /*003c*/ 	.byte	0x03, 0x1b
        /*003e*/ 	.short	0x00ff


	//----- nvinfo : EIATTR_MERCURY_ISA_VERSION
	.align		4
        /*0040*/ 	.byte	0x03, 0x5f
        /*0042*/ 	.short	0x0101


	//----- nvinfo : EIATTR_EXIT_INSTR_OFFSETS
	.align		4
        /*0044*/ 	.byte	0x04, 0x1c
        /*0046*/ 	.short	(.L_2489 - .L_2488)


	//   ....[0]....
.L_2488:
        /*0048*/ 	.word	0x00000300


	//   ....[1]....
        /*004c*/ 	.word	0x00000e10


	//   ....[2]....
        /*0050*/ 	.word	0x00000e60


	//----- nvinfo : EIATTR_MAX_THREADS
	.align		4
.L_2489:
        /*0054*/ 	.byte	0x04, 0x05
        /*0056*/ 	.short	(.L_2491 - .L_2490)
.L_2490:
        /*0058*/ 	.word	0x00000080
        /*005c*/ 	.word	0x00000001
        /*0060*/ 	.word	0x00000001


	//----- nvinfo : EIATTR_CRS_STACK_SIZE
	.align		4
.L_2491:
        /*0064*/ 	.byte	0x04, 0x1e
        /*0066*/ 	.short	(.L_2493 - .L_2492)
.L_2492:
        /*0068*/ 	.word	0x00000000


	//----- nvinfo : EIATTR_CBANK_PARAM_SIZE
	.align		4
.L_2493:
        /*006c*/ 	.byte	0x03, 0x19
        /*006e*/ 	.short	0x0020


	//----- nvinfo : EIATTR_PARAM_CBANK
	.align		4
        /*0070*/ 	.byte	0x04, 0x0a
        /*0072*/ 	.short	(.L_2495 - .L_2494)
	.align		4
.L_2494:
        /*0074*/ 	.word	index@(.nv.constant0._ZN2at6native29vectorized_elementwise_kernelILi8ENS0_13BinaryFunctorIfffZZZNS0_15binary_internal21div_trunc_kernel_cudaERNS_18TensorIteratorBaseEENKUlvE1_clEvENKUlvE0_clEvEUlffE_EESt5arrayIPcLm3EEEEviT0_T1_)
        /*0078*/ 	.short	0x0210
        /*007a*/ 	.short	0x0020


	//----- nvinfo : EIATTR_SW_WAR
	.align		4
.L_2495:
        /*007c*/ 	.byte	0x04, 0x36
        /*007e*/ 	.short	(.L_2497 - .L_2496)
.L_2496:
        /*0080*/ 	.word	0x00000008
.L_2497:


//--------------------- .nv.info._ZN2at6native18elementwise_kernelILi128ELi4EZNS0_15gpu_kernel_implINS0_13BUnaryFunctorIfffZZZNS0_15binary_internal21div_trunc_kernel_cudaERNS_18TensorIteratorBaseEENKUlvE1_clEvENKUlvE0_clEvEUlffE_EEEEvS6_RKT_EUliE_EEviT1_ --------------------------
	.section	.nv.info._ZN2at6native18elementwise_kernelILi128ELi4EZNS0_15gpu_kernel_implINS0_13BUnaryFunctorIfffZZZNS0_15binary_internal21div_trunc_kernel_cudaERNS_18TensorIteratorBaseEENKUlvE1_clEvENKUlvE0_clEvEUlffE_EEEEvS6_RKT_EUliE_EEviT1_,"",@"SHT_CUDA_INFO"
	.sectionflags	@""
	.align	4


	//----- nvinfo : EIATTR_CUDA_API_VERSION
	.align		4
        /*0000*/ 	.byte	0x04, 0x37
        /*0002*/ 	.short	(.L_2499 - .L_2498)
.L_2498:
        /*0004*/ 	.word	0x00000082


	//----- nvinfo : EIATTR_KPARAM_INFO
	.align		4
.L_2499:
        /*0008*/ 	.byte	0x04, 0x17
        /*000a*/ 	.short	(.L_2501 - .L_2500)
.L_2500:
        /*000c*/ 	.word	0x00000000
        /*0010*/ 	.short	0x0001
        /*0012*/ 	.short	0x0008
        /*0014*/ 	.byte	0x00, 0xf0, 0x81, 0x08


	//----- nvinfo : EIATTR_KPARAM_INFO
	.align		4
.L_2501:
        /*0018*/ 	.byte	0x04, 0x17
        /*001a*/ 	.short	(.L_2503 - .L_2502)
.L_2502:
        /*001c*/ 	.word	0x00000000
        /*0020*/ 	.short	0x0000
        /*0022*/ 	.short	0x0000
        /*0024*/ 	.byte	0x00, 0xf0, 0x11, 0x00


	//----- nvinfo : EIATTR_SPARSE_MMA_MASK
	.align		4
.L_2503:
        /*0028*/ 	.byte	0x03, 0x50
        /*002a*/ 	.short	0x0000


	//----- nvinfo : EIATTR_MAXREG_COUNT
	.align		4
        /*002c*/ 	.byte	0x03, 0x1b
        /*002e*/ 	.short	0x0080


	//----- nvinfo : EIATTR_EXTERNS
	.align		4
        /*0030*/ 	.byte	0x04, 0x0f
        /*0032*/ 	.short	(.L_2505 - .L_2504)


	//   ....[0]....
	.align		4
.L_2504:
        /*0034*/ 	.word	index@(__assertfail)


	//----- nvinfo : EIATTR_MERCURY_ISA_VERSION
	.align		4
.L_2505:
        /*0038*/ 	.byte	0x03, 0x5f
        /*003a*/ 	.short	0x0101


	//----- nvinfo : EIATTR_SYSCALL_OFFSETS
	.align		4
        /*003c*/ 	.byte	0x04, 0x46
        /*003e*/ 	.short	(.L_2507 - .L_2506)


	//   ....[0]....
.L_2506:
        /*0040*/ 	.word	0x00002160


	//   ....[1]....
        /*0044*/ 	.word	0x00002ff0


	//   ....[2]....
        /*0048*/ 	.word	0x00005180


	//   ....[3]....
        /*004c*/ 	.word	0x00006010


	//   ....[4]....
        /*0050*/ 	.word	0x00008190


	//   ....[5]....
        /*0054*/ 	.word	0x00009020


	//   ....[6]....
        /*0058*/ 	.word	0x0000b190


	//   ....[7]....
        /*005c*/ 	.word	0x0000c020


	//----- nvinfo : EIATTR_EXIT_INSTR_OFFSETS
	.align		4
.L_2507:
        /*0060*/ 	.byte	0x04, 0x1c
        /*0062*/ 	.short	(.L_2509 - .L_2508)


	//   ....[0]....
.L_2508:
        /*0064*/ 	.word	0x000090d0


	//   ....[1]....
        /*0068*/ 	.word	0x0000b350


	//   ....[2]....
        /*006c*/ 	.word	0x0000b380


	//   ....[3]....
        /*0070*/ 	.word	0x0000b410


	//   ....[4]....
        /*0074*/ 	.word	0x0000b440


	//   ....[5]....
        /*0078*/ 	.word	0x0000b470


	//   ....[6]....
        /*007c*/ 	.word	0x0000b4f0


	//   ....[7]....
        /*0080*/ 	.word	0x0000b520


	//   ....[8]....
        /*0084*/ 	.word	0x0000b5b0


	//   ....[9]....
        /*0088*/ 	.word	0x0000b5f0


	//   ....[10]....
        /*008c*/ 	.word	0x0000b630


	//   ....[11]....
        /*0090*/ 	.word	0x0000b6f0


	//   ....[12]....
        /*0094*/ 	.word	0x0000b740


	//   ....[13]....
        /*0098*/ 	.word	0x0000b8c0


	//   ....[14]....
        /*009c*/ 	.word	0x0000ba10


	//   ....[15]....
        /*00a0*/ 	.word	0x0000ba40


	//   ....[16]....
        /*00a4*/ 	.word	0x0000baf0


	//   ....[17]....
        /*00a8*/ 	.word	0x0000bc60


	//   ....[18]....
        /*00ac*/ 	.word	0x0000bdd0


	//   ....[19]....
        /*00b0*/ 	.word	0x0000bf20


	//   ....[20]....
        /*00b4*/ 	.word	0x0000c030


	//   ....[21]....
        /*00b8*/ 	.word	0x0000c060


	//   ....[22]....
        /*00bc*/ 	.word	0x0000c090


	//----- nvinfo : EIATTR_MAX_THREADS
	.align		4
.L_2509:
        /*00c0*/ 	.byte	0x04, 0x05
        /*00c2*/ 	.short	(.L_2511 - .L_2510)
.L_2510:
        /*00c4*/ 	.word	0x00000080
        /*00c8*/ 	.word	0x00000001
        /*00cc*/ 	.word	0x00000001


	//----- nvinfo : EIATTR_CRS_STACK_SIZE
	.align		4
.L_2511:
        /*00d0*/ 	.byte	0x04, 0x1e
        /*00d2*/ 	.short	(.L_2513 - .L_2512)
.L_2512:
        /*00d4*/ 	.word	0x00000000


	//----- nvinfo : EIATTR_CBANK_PARAM_SIZE
	.align		4
.L_2513:
        /*00d8*/ 	.byte	0x03, 0x19
        /*00da*/ 	.short	0x0228


	//----- nvinfo : EIATTR_PARAM_CBANK
	.align		4
        /*00dc*/ 	.byte	0x04, 0x0a
        /*00de*/ 	.short	(.L_2515 - .L_2514)
	.align		4
.L_2514:
        /*00e0*/ 	.word	index@(.nv.constant0._ZN2at6native18elementwise_kernelILi128ELi4EZNS0_15gpu_kernel_implINS0_13BUnaryFunctorIfffZZZNS0_15binary_internal21div_trunc_kernel_cudaERNS_18TensorIteratorBaseEENKUlvE1_clEvENKUlvE0_clEvEUlffE_EEEEvS6_RKT_EUliE_EEviT1_)
        /*00e4*/ 	.short	0x0210
        /*00e6*/ 	.short	0x0228


	//----- nvinfo : EIATTR_SW_WAR
	.align		4
.L_2515:
        /*00e8*/ 	.byte	0x04, 0x36
        /*00ea*/ 	.short	(.L_2517 - .L_2516)
.L_2516:
        /*00ec*/ 	.word	0x00000008
.L_2517:


//--------------------- .nv.info._ZN2at6native27unrolled_elementwise_kernelINS0_13BUnaryFunctorIfffZZZNS0_15binary_internal21div_trunc_kernel_cudaERNS_18TensorIteratorBaseEENKUlvE1_clEvENKUlvE0_clEvEUlffE_EESt5arrayIPcLm2EELi4E23TrivialOffsetCalculatorILi1EjESE_NS0_6memory12LoadWithCastILi1EEENSF_13StoreWithCastILi1EEEEEviT_T0_T2_T3_T4_T5_ --------------------------
	.section	.nv.info._ZN2at6native27unrolled_elementwise_kernelINS0_13BUnaryFunctorIfffZZZNS0_15binary_internal21div_trunc_kernel_cudaERNS_18TensorIteratorBaseEENKUlvE1_clEvENKUlvE0_clEvEUlffE_EESt5arrayIPcLm2EELi4E23TrivialOffsetCalculatorILi1EjESE_NS0_6memory12LoadWithCastILi1EEENSF_13StoreWithCastILi1EEEEEviT_T0_T2_T3_T4_T5_,"",@"SHT_CUDA_INFO"
	.sectionflags	@""
	.align	4


	//----- nvinfo : EIATTR_CUDA_API_VERSION
	.align		4
        /*0000*/ 	.byte	0x04, 0x37
        /*0002*/ 	.short	(.L_2519 - .L_2518)
.L_2518:
        /*0004*/ 	.word	0x00000082


	//----- nvinfo : EIATTR_KPARAM_INFO
	.align		4
.L_2519:
        /*0008*/ 	.byte	0x04, 0x17
        /*000a*/ 	.short	(.L_2521 - .L_2520)
.L_2520:
        /*000c*/ 	.word	0x00000000
        /*0010*/ 	.short	0x0006
        /*0012*/ 	.short	0x002c
        /*0014*/ 	.byte	0x00, 0xf0, 0x21, 0x00


	//----- nvinfo : EIATTR_KPARAM_INFO
	.align		4
.L_2521:
        /*0018*/ 	.byte	0x04, 0x17
        /*001a*/ 	.short	(.L_2523 - .L_2522)
.L_2522:
        /*001c*/ 	.word	0x00000000
        /*0020*/ 	.short	0x0005
        /*0022*/ 	.short	0x0024
        /*0024*/ 	.byte	0x00, 0xf0, 0x21, 0x00


	//----- nvinfo : EIATTR_KPARAM_INFO
	.align		4
.L_2523:
        /*0028*/ 	.byte	0x04, 0x17
        /*002a*/ 	.short	(.L_2525 - .L_2524)
.L_2524:
        /*002c*/ 	.word	0x00000000
        /*0030*/ 	.short	0x0004
        /*0032*/ 	.short	0x0021
        /*0034*/ 	.byte	0x00, 0xf0, 0x05, 0x00


	//----- nvinfo : EIATTR_KPARAM_INFO
	.align		4
.L_2525:
        /*0038*/ 	.byte	0x04, 0x17
        /*003a*/ 	.short	(.L_2527 - .L_2526)
.L_2526:
        /*003c*/ 	.word	0x00000000
        /*0040*/ 	.short	0x0003
        /*0042*/ 	.short	0x0020
        /*0044*/ 	.byte	0x00, 0xf0, 0x05, 0x00


	//----- nvinfo : EIATTR_KPARAM_INFO
	.align		4
.L_2527:
        /*0048*/ 	.byte	0x04, 0x17
        /*004a*/ 	.short	(.L_2529 - .L_2528)
.L_2528:
        /*004c*/ 	.word	0x00000000
        /*0050*/ 	.short	0x0002
        /*0052*/ 	.short	0x0010
        /*0054*/ 	.byte	0x00, 0xf0, 0x41, 0x00


	//----- nvinfo : EIATTR_KPARAM_INFO
	.align		4
.L_2529:
        /*0058*/ 	.byte	0x04, 0x17
        /*005a*/ 	.short	(.L_2531 - .L_2530)
.L_2530:
        /*005c*/ 	.word	0x00000000
        /*0060*/ 	.short	0x0001
        /*0062*/ 	.short	0x0004
        /*0064*/ 	.byte	0x00, 0xf0, 0x21, 0x00


	//----- nvinfo : EIATTR_KPARAM_INFO
	.align		4
.L_2531:
        /*0068*/ 	.byte	0x04, 0x17
        /*006a*/ 	.short	(.L_2533 - .L_2532)
.L_2532:
        /*006c*/ 	.word	0x00000000
        /*0070*/ 	.short	0x0000
        /*0072*/ 	.short	0x0000
        /*0074*/ 	.byte	0x00, 0xf0, 0x11, 0x00


	//----- nvinfo : EIATTR_SPARSE_MMA_MASK
	.align		4
.L_2533:
        /*0078*/ 	.byte	0x03, 0x50
        /*007a*/ 	.short	0x0000


	//----- nvinfo : EIATTR_MAXREG_COUNT
	.align		4
        /*007c*/ 	.byte	0x03, 0x1b
        /*007e*/ 	.short	0x00ff


	//----- nvinfo : EIATTR_EXTERNS
	.align		4
        /*0080*/ 	.byte	0x04, 0x0f
        /*0082*/ 	.short	(.L_2535 - .L_2534)


	//   ....[0]....
	.align		4
.L_2534:
        /*0084*/ 	.word	index@(__assertfail)


	//----- nvinfo : EIATTR_MERCURY_ISA_VERSION
	.align		4
.L_2535:
        /*0088*/ 	.byte	0x03, 0x5f
        /*008a*/ 	.short	0x0101


	//----- nvinfo : EIATTR_SYSCALL_OFFSETS
	.align		4
        /*008c*/ 	.byte	0x04, 0x46
        /*008e*/ 	.short	(.L_2537 - .L_2536)


	//   ....[0]....
.L_2536:
        /*0090*/ 	.word	0x00000e80


	//   ....[1]....
        /*0094*/ 	.word	0x00001d30


	//   ....[2]....
        /*0098*/ 	.word	0x00002bf0


	//   ....[3]....
        /*009c*/ 	.word	0x00003a50


	//   ....[4]....
        /*00a0*/ 	.word	0x00004bc0


	//   ....[5]....
        /*00a4*/ 	.word	0x00005ab0


	//   ....[6]....
        /*00a8*/ 	.word	0x00006960


	//   ....[7]....
        /*00ac*/ 	.word	0x00007810


	//----- nvinfo : EIATTR_EXIT_INSTR_OFFSETS
	.align		4
.L_2537:
        /*00b0*/ 	.byte	0x04, 0x1c
        /*00b2*/ 	.short	(.L_2539 - .L_2538)


	//   ....[0]....
.L_2538:
        /*00b4*/ 	.word	0x00006a00


	//   ....[1]....
        /*00b8*/ 	.word	0x00006b40


	//   ....[2]....
        /*00bc*/ 	.word	0x00006b70


	//   ....[3]....
        /*00c0*/ 	.word	0x00006c00


	//   ....[4]....
        /*00c4*/ 	.word	0x00006c30


	//   ....[5]....
        /*00c8*/ 	.word	0x00006c60


	//   ....[6]....
        /*00cc*/ 	.word	0x00006ce0


	//   ....[7]....
        /*00d0*/ 	.word	0x00006d10


	//   ....[8]....
        /*00d4*/ 	.word	0x00006da0


	//   ....[9]....
        /*00d8*/ 	.word	0x00006de0


	//   ....[10]....
        /*00dc*/ 	.word	0x00006e20


	//   ....[11]....
        /*00e0*/ 	.word	0x00006ee0


	//   ....[12]....
        /*00e4*/ 	.word	0x00006f30


	//   ....[13]....
        /*00e8*/ 	.word	0x000070b0


	//   ....[14]....
        /*00ec*/ 	.word	0x00007200


	//   ....[15]....
        /*00f0*/ 	.word	0x00007230


	//   ....[16]....
        /*00f4*/ 	.word	0x000072e0


	//   ....[17]....
        /*00f8*/ 	.word	0x00007450


	//   ....[18]....
        /*00fc*/ 	.word	0x000075c0


	//   ....[19]....
        /*0100*/ 	.word	0x00007710


	//   ....[20]....
        /*0104*/ 	.word	0x00007820


	//   ....[21]....
        /*0108*/ 	.word	0x00007850


	//   ....[22]....
        /*010c*/ 	.word	0x00007880


	//----- nvinfo : EIATTR_MAX_THREADS
	.align		4
.L_2539:
        /*0110*/ 	.byte	0x04, 0x05
        /*0112*/ 	.short	(.L_2541 - .L_2540)
.L_2540:
        /*0114*/ 	.word	0x00000080
        /*0118*/ 	.word	0x00000001
        /*011c*/ 	.word	0x00000001


	//----- nvinfo : EIATTR_CRS_STACK_SIZE
	.align		4
.L_2541:
        /*0120*/ 	.byte	0x04, 0x1e
        /*0122*/ 	.short	(.L_2543 - .L_2542)
.L_2542:
        /*0124*/ 	.word	0x00000000


	//----- nvinfo : EIATTR_CBANK_PARAM_SIZE
	.align		4
.L_2543:
        /*0128*/ 	.byte	0x03, 0x19
        /*012a*/ 	.short	0x0034


	//----- nvinfo : EIATTR_PARAM_CBANK
	.align		4
        /*012c*/ 	.byte	0x04, 0x0a
        /*012e*/ 	.short	(.L_2545 - .L_2544)
	.align		4
.L_2544:
        /*0130*/ 	.word	index@(.nv.constant0._ZN2at6native27unrolled_elementwise_kernelINS0_13BUnaryFunctorIfffZZZNS0_15binary_internal21div_trunc_kernel_cudaERNS_18TensorIteratorBaseEENKUlvE1_clEvENKUlvE0_clEvEUlffE_EESt5arrayIPcLm2EELi4E23TrivialOffsetCalculatorILi1EjESE_NS0_6memory12LoadWithCastILi1EEENSF_13StoreWithCastILi1EEEEEviT_T0_T2_T3_T4_T5_)
        /*0134*/ 	.short	0x0210
        /*0136*/ 	.short	0x0034


	//----- nvinfo : EIATTR_SW_WAR
	.align		4
.L_2545:
        /*0138*/ 	.byte	0x04, 0x36
        /*013a*/ 	.short	(.L_2547 - .L_2546)
.L_2546:
        /*013c*/ 	.word	0x00000008
.L_2547:


//--------------------- .nv.info._ZN2at6native18elementwise_kernelILi128ELi2EZNS0_22gpu_kernel_impl_nocastINS0_13BUnaryFunctorIfffZZZNS0_15binary_internal21div_trunc_kernel_cudaERNS_18TensorIteratorBaseEENKUlvE1_clEvENKUlvE0_clEvEUlffE_EEEEvS6_RKT_EUliE_EEviT1_ --------------------------
	.section	.nv.info._ZN2at6native18elementwise_kernelILi128ELi2EZNS0_22gpu_kernel_impl_nocastINS0_13BUnaryFunctorIfffZZZNS0_15binary_internal21div_trunc_kernel_cudaERNS_18TensorIteratorBaseEENKUlvE1_clEvENKUlvE0_clEvEUlffE_EEEEvS6_RKT_EUliE_EEviT1_,"",@"SHT_CUDA_INFO"
	.sectionflags	@""
	.align	4


	//----- nvinfo : EIATTR_CUDA_API_VERSION
	.align		4
        /*0000*/ 	.byte	0x04, 0x37
        /*0002*/ 	.short	(.L_2549 - .L_2548)
.L_2548:
        /*0004*/ 	.word	0x00000082


	//----- nvinfo : EIATTR_KPARAM_INFO
	.align		4
.L_2549:
        /*0008*/ 	.byte	0x04, 0x17
        /*000a*/ 	.short	(.L_2551 - .L_2550)
.L_2550:
        /*000c*/ 	.word	0x00000000
        /*0010*/ 	.short	0x0001
        /*0012*/ 	.short	0x0008
        /*0014*/ 	.byte	0x00, 0xf0, 0x61, 0x08


	//----- nvinfo : EIATTR_KPARAM_INFO
	.align		4
.L_2551:
        /*0018*/ 	.byte	0x04, 0x17
        /*001a*/ 	.short	(.L_2553 - .L_2552)
.L_2552:
        /*001c*/ 	.word	0x00000000
        /*0020*/ 	.short	0x0000
        /*0022*/ 	.short	0x0000
        /*0024*/ 	.byte	0x00, 0xf0, 0x11, 0x00


	//----- nvinfo : EIATTR_SPARSE_MMA_MASK
	.align		4
.L_2553:
        /*0028*/ 	.byte	0x03, 0x50
        /*002a*/ 	.short	0x0000


	//----- nvinfo : EIATTR_MAXREG_COUNT
	.align		4
        /*002c*/ 	.byte	0x03, 0x1b
        /*002e*/ 	.short	0x0080


	//----- nvinfo : EIATTR_MERCURY_ISA_VERSION
	.align		4
        /*0030*/ 	.byte	0x03, 0x5f
        /*0032*/ 	.short	0x0101


	//----- nvinfo : EIATTR_EXIT_INSTR_OFFSETS
	.align		4
        /*0034*/ 	.byte	0x04, 0x1c
        /*0036*/ 	.short	(.L_2555 - .L_2554)


	//   ....[0]....
.L_2554:
        /*0038*/ 	.word	0x00001470


	//   ....[1]....
        /*003c*/ 	.word	0x00002830


	//----- nvinfo : EIATTR_MAX_THREADS
	.align		4
.L_2555:
        /*0040*/ 	.byte	0x04, 0x05
        /*0042*/ 	.short	(.L_2557 - .L_2556)
.L_2556:
        /*0044*/ 	.word	0x00000080
        /*0048*/ 	.word	0x00000001
        /*004c*/ 	.word	0x00000001


	//----- nvinfo : EIATTR_CRS_STACK_SIZE
	.align		4
.L_2557:
        /*0050*/ 	.byte	0x04, 0x1e
        /*0052*/ 	.short	(.L_2559 - .L_2558)
.L_2558:
        /*0054*/ 	.word	0x00000000


	//----- nvinfo : EIATTR_CBANK_PARAM_SIZE
	.align		4
.L_2559:
        /*0058*/ 	.byte	0x03, 0x19
        /*005a*/ 	.short	0x0220


	//----- nvinfo : EIATTR_PARAM_CBANK
	.align		4
        /*005c*/ 	.byte	0x04, 0x0a
        /*005e*/ 	.short	(.L_2561 - .L_2560)
	.align		4
.L_2560:
        /*0060*/ 	.word	index@(.nv.constant0._ZN2at6native18elementwise_kernelILi128ELi2EZNS0_22gpu_kernel_impl_nocastINS0_13BUnaryFunctorIfffZZZNS0_15binary_internal21div_trunc_kernel_cudaERNS_18TensorIteratorBaseEENKUlvE1_clEvENKUlvE0_clEvEUlffE_EEEEvS6_RKT_EUliE_EEviT1_)
        /*0064*/ 	.short	0x0210
        /*0066*/ 	.short	0x0220


	//----- nvinfo : EIATTR_SW_WAR
	.align		4
.L_2561:
        /*0068*/ 	.byte	0x04, 0x36
        /*006a*/ 	.short	(.L_2563 - .L_2562)
.L_2562:
        /*006c*/ 	.word	0x00000008
.L_2563:


//--------------------- .nv.info._ZN2at6native27unrolled_elementwise_kernelINS0_13BUnaryFunctorIfffZZZNS0_15binary_internal21div_trunc_kernel_cudaERNS_18TensorIteratorBaseEENKUlvE1_clEvENKUlvE0_clEvEUlffE_EESt5arrayIPcLm2EELi4E23TrivialOffsetCalculatorILi1EjESE_NS0_6memory15LoadWithoutCastENSF_16StoreWithoutCastEEEviT_T0_T2_T3_T4_T5_ --------------------------
	.section	.nv.info._ZN2at6native27unrolled_elementwise_kernelINS0_13BUnaryFunctorIfffZZZNS0_15binary_internal21div_trunc_kernel_cudaERNS_18TensorIteratorBaseEENKUlvE1_clEvENKUlvE0_clEvEUlffE_EESt5arrayIPcLm2EELi4E23TrivialOffsetCalculatorILi1EjESE_NS0_6memory15LoadWithoutCastENSF_16StoreWithoutCastEEEviT_T0_T2_T3_T4_T5_,"",@"SHT_CUDA_INFO"
	.sectionflags	@""
	.align	4


	//----- nvinfo : EIATTR_CUDA_API_VERSION
	.align		4
        /*0000*/ 	.byte	0x04, 0x37
        /*0002*/ 	.short	(.L_2565 - .L_2564)
.L_2564:
        /*0004*/ 	.word	0x00000082


	//----- nvinfo : EIATTR_KPARAM_INFO
	.align		4
.L_2565:
        /*0008*/ 	.byte	0x04, 0x17
        /*000a*/ 	.short	(.L_2567 - .L_2566)
.L_2566:
        /*000c*/ 	.word	0x00000000
        /*0010*/ 	.short	0x0006
        /*0012*/ 	.short	0x0023
        /*0014*/ 	.byte	0x00, 0xf0, 0x05, 0x00


	//----- nvinfo : EIATTR_KPARAM_INFO
	.align		4
.L_2567:
        /*0018*/ 	.byte	0x04, 0x17
        /*001a*/ 	.short	(.L_2569 - .L_2568)
.L_2568:
        /*001c*/ 	.word	0x00000000
        /*0020*/ 	.short	0x0005
        /*0022*/ 	.short	0x0022
        /*0024*/ 	.byte	0x00, 0xf0, 0x05, 0x00


	//----- nvinfo : EIATTR_KPARAM_INFO
	.align		4
.L_2569:
        /*0028*/ 	.byte	0x04, 0x17
        /*002a*/ 	.short	(.L_2571 - .L_2570)
.L_2570:
        /*002c*/ 	.word	0x00000000
        /*0030*/ 	.short	0x0004
        /*0032*/ 	.short	0x0021
        /*0034*/ 	.byte	0x00, 0xf0, 0x05, 0x00


	//----- nvinfo : EIATTR_KPARAM_INFO
	.align		4
.L_2571:
        /*0038*/ 	.byte	0x04, 0x17
        /*003a*/ 	.short	(.L_2573 - .L_2572)
.L_2572:
        /*003c*/ 	.word	0x00000000
        /*0040*/ 	.short	0x0003
        /*0042*/ 	.short	0x0020
        /*0044*/ 	.byte	0x00, 0xf0, 0x05, 0x00


	//----- nvinfo : EIATTR_KPARAM_INFO
	.align		4
.L_2573:
        /*0048*/ 	.byte	0x04, 0x17
        /*004a*/ 	.short	(.L_2575 - .L_2574)
.L_2574:
        /*004c*/ 	.word	0x00000000
        /*0050*/ 	.short	0x0002
        /*0052*/ 	.short	0x0010
        /*0054*/ 	.byte	0x00, 0xf0, 0x41, 0x00


	//----- nvinfo : EIATTR_KPARAM_INFO
	.align		4
.L_2575:
        /*0058*/ 	.byte	0x04, 0x17
        /*005a*/ 	.short	(.L_2577 - .L_2576)
.L_2576:
        /*005c*/ 	.word	0x00000000
        /*0060*/ 	.short	0x0001
        /*0062*/ 	.short	0x0004
        /*0064*/ 	.byte	0x00, 0xf0, 0x21, 0x00


	//----- nvinfo : EIATTR_KPARAM_INFO
	.align		4
.L_2577:
        /*0068*/ 	.byte	0x04, 0x17
        /*006a*/ 	.short	(.L_2579 - .L_2578)
.L_2578:
        /*006c*/ 	.word	0x00000000
        /*0070*/ 	.short	0x0000
        /*0072*/ 	.short	0x0000
        /*0074*/ 	.byte	0x00, 0xf0, 0x11, 0x00


	//----- nvinfo : EIATTR_SPARSE_MMA_MASK
	.align		4
.L_2579:
        /*0078*/ 	.byte	0x03, 0x50
        /*007a*/ 	.short	0x0000


	//----- nvinfo : EIATTR_MAXREG_COUNT
	.align		4
        /*007c*/ 	.byte	0x03, 0x1b
        /*007e*/ 	.short	0x00ff


	//----- nvinfo : EIATTR_MERCURY_ISA_VERSION
	.align		4
        /*0080*/ 	.byte	0x03, 0x5f
        /*0082*/ 	.short	0x0101


	//----- nvinfo : EIATTR_EXIT_INSTR_OFFSETS
	.align		4
        /*0084*/ 	.byte	0x04, 0x1c
        /*0086*/ 	.short	(.L_2581 - .L_2580)


	//   ....[0]....
.L_2580:
        /*0088*/ 	.word	0x000004a0


	//   ....[1]....
        /*008c*/ 	.word	0x00000510


	//----- nvinfo : EIATTR_MAX_THREADS
	.align		4
.L_2581:
        /*0090*/ 	.byte	0x04, 0x05
        /*0092*/ 	.short	(.L_2583 - .L_2582)
.L_2582:
        /*0094*/ 	.word	0x00000080
        /*0098*/ 	.word	0x00000001
        /*009c*/ 	.word	0x00000001


	//----- nvinfo : EIATTR_CRS_STACK_SIZE
	.align		4
.L_2583:
        /*00a0*/ 	.byte	0x04, 0x1e
        /*00a2*/ 	.short	(.L_2585 - .L_2584)
.L_2584:
        /*00a4*/ 	.word	0x00000000


	//----- nvinfo : EIATTR_CBANK_PARAM_SIZE
	.align		4
.L_2585:
        /*00a8*/ 	.byte	0x03, 0x19
        /*00aa*/ 	.short	0x0024


	//----- nvinfo : EIATTR_PARAM_CBANK
	.align		4
        /*00ac*/ 	.byte	0x04, 0x0a
        /*00ae*/ 	.short	(.L_2587 - .L_2586)
	.align		4
.L_2586:
        /*00b0*/ 	.word	index@(.nv.constant0._ZN2at6native27unrolled_elementwise_kernelINS0_13BUnaryFunctorIfffZZZNS0_15binary_internal21div_trunc_kernel_cudaERNS_18TensorIteratorBaseEENKUlvE1_clEvENKUlvE0_clEvEUlffE_EESt5arrayIPcLm2EELi4E23TrivialOffsetCalculatorILi1EjESE_NS0_6memory15LoadWithoutCastENSF_16StoreWithoutCastEEEviT_T0_T2_T3_T4_T5_)
        /*00b4*/ 	.short	0x0210
        /*00b6*/ 	.short	0x0024


	//----- nvinfo : EIATTR_SW_WAR
	.align		4
.L_2587:
        /*00b8*/ 	.byte	0x04, 0x36
        /*00ba*/ 	.short	(.L_2589 - .L_2588)
.L_2588:
        /*00bc*/ 	.word	0x00000008
.L_2589:


//--------------------- .nv.info._ZN2at6native29vectorized_elementwise_kernelILi2ENS0_13BUnaryFunctorIfffZZZNS0_15binary_internal21div_trunc_kernel_cudaERNS_18TensorIteratorBaseEENKUlvE1_clEvENKUlvE0_clEvEUlffE_EESt5arrayIPcLm2EEEEviT0_T1_ --------------------------
	.section	.nv.info._ZN2at6native29vectorized_elementwise_kernelILi2ENS0_13BUnaryFunctorIfffZZZNS0_15binary_internal21div_trunc_kernel_cudaERNS_18TensorIteratorBaseEENKUlvE1_clEvENKUlvE0_clEvEUlffE_EESt5arrayIPcLm2EEEEviT0_T1_,"",@"SHT_CUDA_INFO"
	.sectionflags	@""
	.align	4


	//----- nvinfo : EIATTR_CUDA_API_VERSION
	.align		4
        /*0000*/ 	.byte	0x04, 0x37
        /*0002*/ 	.short	(.L_2591 - .L_2590)
.L_2590:
        /*0004*/ 	.word	0x00000082


	//----- nvinfo : EIATTR_KPARAM_INFO
	.align		4
.L_2591:
        /*0008*/ 	.byte	0x04, 0x17
        /*000a*/ 	.short	(.L_2593 - .L_2592)
.L_2592:
        /*000c*/ 	.word	0x00000000
        /*0010*/ 	.short	0x0002
        /*0012*/ 	.short	0x0010
        /*0014*/ 	.byte	0x00, 0xf0, 0x41, 0x00


	//----- nvinfo : EIATTR_KPARAM_INFO
	.align		4
.L_2593:
        /*0018*/ 	.byte	0x04, 0x17
        /*001a*/ 	.short	(.L_2595 - .L_2594)
.L_2594:
        /*001c*/ 	.word	0x00000000
        /*0020*/ 	.short	0x0001
        /*0022*/ 	.short	0x0004
        /*0024*/ 	.byte	0x00, 0xf0, 0x21, 0x00


	//----- nvinfo : EIATTR_KPARAM_INFO
	.align		4
.L_2595:
        /*0028*/ 	.byte	0x04, 0x17
        /*002a*/ 	.short	(.L_2597 - .L_2596)
.L_2596:
        /*002c*/ 	.word	0x00000000
        /*0030*/ 	.short	0x0000
        /*0032*/ 	.short	0x0000
        /*0034*/ 	.byte	0x00, 0xf0, 0x11, 0x00


	//----- nvinfo : EIATTR_SPARSE_MMA_MASK
	.align		4
.L_2597:
        /*0038*/ 	.byte	0x03, 0x50
        /*003a*/ 	.short	0x0000


	//----- nvinfo : EIATTR_MAXREG_COUNT
	.align		4
        /*003c*/ 	.byte	0x03, 0x1b
        /*003e*/ 	.short	0x00ff


	//----- nvinfo : EIATTR_MERCURY_ISA_VERSION
	.align		4
        /*0040*/ 	.byte	0x03, 0x5f
        /*0042*/ 	.short	0x0101


	//----- nvinfo : EIATTR_EXIT_INSTR_OFFSETS
	.align		4
        /*0044*/ 	.byte	0x04, 0x1c
        /*0046*/ 	.short	(.L_2599 - .L_2598)


	//   ....[0]....
.L_2598:
        /*0048*/ 	.word	0x00000290


	//   ....[1]....
        /*004c*/ 	.word	0x00000c60


	//   ....[2]....
        /*0050*/ 	.word	0x00000cb0


	//----- nvinfo : EIATTR_MAX_THREADS
	.align		4
.L_2599:
        /*0054*/ 	.byte	0x04, 0x05
        /*0056*/ 	.short	(.L_2601 - .L_2600)
.L_2600:
        /*0058*/ 	.word	0x00000080
        /*005c*/ 	.word	0x00000001
        /*0060*/ 	.word	0x00000001


	//----- nvinfo : EIATTR_CRS_STACK_SIZE
	.align		4
.L_2601:
        /*0064*/ 	.byte	0x04, 0x1e
        /*0066*/ 	.short	(.L_2603 - .L_2602)
.L_2602:
        /*0068*/ 	.word	0x00000000


	//----- nvinfo : EIATTR_CBANK_PARAM_SIZE
	.align		4
.L_2603:
        /*006c*/ 	.byte	0x03, 0x19
        /*006e*/ 	.short	0x0020


	//----- nvinfo : EIATTR_PARAM_CBANK
	.align		4
        /*0070*/ 	.byte	0x04, 0x0a
        /*0072*/ 	.short	(.L_2605 - .L_2604)
	.align		4
.L_2604:
        /*0074*/ 	.word	index@(.nv.constant0._ZN2at6native29vectorized_elementwise_kernelILi2ENS0_13BUnaryFunctorIfffZZZNS0_15binary_internal21div_trunc_kernel_cudaERNS_18TensorIteratorBaseEENKUlvE1_clEvENKUlvE0_clEvEUlffE_EESt5arrayIPcLm2EEEEviT0_T1_)
        /*0078*/ 	.short	0x0210
        /*007a*/ 	.short	0x0020


	//----- nvinfo : EIATTR_SW_WAR
	.align		4
.L_2605:
        /*007c*/ 	.byte	0x04, 0x36
        /*007e*/ 	.short	(.L_2607 - .L_2606)
.L_2606:
        /*0080*/ 	.word	0x00000008
.L_2607:


//--------------------- .nv.info._ZN2at6native29vectorized_elementwise_kernelILi4ENS0_13BUnaryFunctorIfffZZZNS0_15binary_internal21div_trunc_kernel_cudaERNS_18TensorIteratorBaseEENKUlvE1_clEvENKUlvE0_clEvEUlffE_EESt5arrayIPcLm2EEEEviT0_T1_ --------------------------
	.section	.nv.info._ZN2at6native29vectorized_elementwise_kernelILi4ENS0_13BUnaryFunctorIfffZZZNS0_15binary_internal21div_trunc_kernel_cudaERNS_18TensorIteratorBaseEENKUlvE1_clEvENKUlvE0_clEvEUlffE_EESt5arrayIPcLm2EEEEviT0_T1_,"",@"SHT_CUDA_INFO"
	.sectionflags	@""
	.align	4


	//----- nvinfo : EIATTR_CUDA_API_VERSION
	.align		4
        /*0000*/ 	.byte	0x04, 0x37
        /*0002*/ 	.short	(.L_2609 - .L_2608)
.L_2608:
        /*0004*/ 	.word	0x00000082


	//----- nvinfo : EIATTR_KPARAM_INFO
	.align		4
.L_2609:
        /*0008*/ 	.byte	0x04, 0x17
        /*000a*/ 	.short	(.L_2611 - .L_2610)
.L_2610:
        /*000c*/ 	.word	0x00000000
        /*0010*/ 	.short	0x0002
        /*0012*/ 	.short	0x0010
        /*0014*/ 	.byte	0x00, 0xf0, 0x41, 0x00


	//----- nvinfo : EIATTR_KPARAM_INFO
	.align		4
.L_2611:
        /*0018*/ 	.byte	0x04, 0x17
        /*001a*/ 	.short	(.L_2613 - .L_2612)
.L_2612:
        /*001c*/ 	.word	0x00000000
        /*0020*/ 	.short	0x0001
        /*0022*/ 	.short	0x0004
        /*0024*/ 	.byte	0x00, 0xf0, 0x21, 0x00


	//----- nvinfo : EIATTR_KPARAM_INFO
	.align		4
.L_2613:
        /*0028*/ 	.byte	0x04, 0x17
        /*002a*/ 	.short	(.L_2615 - .L_2614)
.L_2614:
        /*002c*/ 	.word	0x00000000
        /*0030*/ 	.short	0x0000
        /*0032*/ 	.short	0x0000
        /*0034*/ 	.byte	0x00, 0xf0, 0x11, 0x00


	//----- nvinfo : EIATTR_SPARSE_MMA_MASK
	.align		4
.L_2615:
        /*0038*/ 	.byte	0x03, 0x50
        /*003a*/ 	.short	0x0000


	//----- nvinfo : EIATTR_MAXREG_COUNT
	.align		4
        /*003c*/ 	.byte	0x03, 0x1b
        /*003e*/ 	.short	0x00ff


	//----- nvinfo : EIATTR_MERCURY_ISA_VERSION
	.align		4
        /*0040*/ 	.byte	0x03, 0x5f
        /*0042*/ 	.short	0x0101


	//----- nvinfo : EIATTR_EXIT_INSTR_OFFSETS
	.align		4
        /*0044*/ 	.byte	0x04, 0x1c
        /*0046*/ 	.short	(.L_2617 - .L_2616)


	//   ....[0]....
.L_2616:
        /*0048*/ 	.word	0x00000250


	//   ....[1]....
        /*004c*/ 	.word	0x00000c20


	//   ....[2]....
        /*0050*/ 	.word	0x00000c70


	//----- nvinfo : EIATTR_MAX_THREADS
	.align		4
.L_2617:
        /*0054*/ 	.byte	0x04, 0x05
        /*0056*/ 	.short	(.L_2619 - .L_2618)
.L_2618:
        /*0058*/ 	.word	0x00000080
        /*005c*/ 	.word	0x00000001
        /*0060*/ 	.word	0x00000001


	//----- nvinfo : EIATTR_CRS_STACK_SIZE
	.align		4
.L_2619:
        /*0064*/ 	.byte	0x04, 0x1e
        /*0066*/ 	.short	(.L_2621 - .L_2620)
.L_2620:
        /*0068*/ 	.word	0x00000000


	//----- nvinfo : EIATTR_CBANK_PARAM_SIZE
	.align		4
.L_2621:
        /*006c*/ 	.byte	0x03, 0x19
        /*006e*/ 	.short	0x0020


	//----- nvinfo : EIATTR_PARAM_CBANK
	.align		4
        /*0070*/ 	.byte	0x04, 0x0a
        /*0072*/ 	.short	(.L_2623 - .L_2622)
	.align		4
.L_2622:
        /*0074*/ 	.word	index@(.nv.constant0._ZN2at6native29vectorized_elementwise_kernelILi4ENS0_13BUnaryFunctorIfffZZZNS0_15binary_internal21div_trunc_kernel_cudaERNS_18TensorIteratorBaseEENKUlvE1_clEvENKUlvE0_clEvEUlffE_EESt5arrayIPcLm2EEEEviT0_T1_)
        /*0078*/ 	.short	0x0210
        /*007a*/ 	.short	0x0020


	//----- nvinfo : EIATTR_SW_WAR
	.align		4
.L_2623:
        /*007c*/ 	.byte	0x04, 0x36
        /*007e*/ 	.short	(.L_2625 - .L_2624)
.L_2624:
        /*0080*/ 	.word	0x00000008
.L_2625:


//--------------------- .nv.info._ZN2at6native29vectorized_elementwise_kernelILi8ENS0_13BUnaryFunctorIfffZZZNS0_15binary_internal21div_trunc_kernel_cudaERNS_18TensorIteratorBaseEENKUlvE1_clEvENKUlvE0_clEvEUlffE_EESt5arrayIPcLm2EEEEviT0_T1_ --------------------------
	.section	.nv.info._ZN2at6native29vectorized_elementwise_kernelILi8ENS0_13BUnaryFunctorIfffZZZNS0_15binary_internal21div_trunc_kernel_cudaERNS_18TensorIteratorBaseEENKUlvE1_clEvENKUlvE0_clEvEUlffE_EESt5arrayIPcLm2EEEEviT0_T1_,"",@"SHT_CUDA_INFO"
	.sectionflags	@""
	.align	4


	//----- nvinfo : EIATTR_CUDA_API_VERSION
	.align		4
        /*0000*/ 	.byte	0x04, 0x37
        /*0002*/ 	.short	(.L_2627 - .L_2626)
.L_2626:
        /*0004*/ 	.word	0x00000082


	//----- nvinfo : EIATTR_KPARAM_INFO
	.align		4
.L_2627:
        /*0008*/ 	.byte	0x04, 0x17
        /*000a*/ 	.short	(.L_2629 - .L_2628)
.L_2628:
        /*000c*/ 	.word	0x00000000
        /*0010*/ 	.short	0x0002
        /*0012*/ 	.short	0x0010
        /*0014*/ 	.byte	0x00, 0xf0, 0x41, 0x00


	//----- nvinfo : EIATTR_KPARAM_INFO
	.align		4
.L_2629:
        /*0018*/ 	.byte	0x04, 0x17
        /*001a*/ 	.short	(.L_2631 - .L_2630)
.L_2630:
        /*001c*/ 	.word	0x00000000
        /*0020*/ 	.short	0x0001
        /*0022*/ 	.short	0x0004
        /*0024*/ 	.byte	0x00, 0xf0, 0x21, 0x00


	//----- nvinfo : EIATTR_KPARAM_INFO
	.align		4
.L_2631:
        /*0028*/ 	.byte	0x04, 0x17
        /*002a*/ 	.short	(.L_2633 - .L_2632)
.L_2632:
        /*002c*/ 	.word	0x00000000
        /*0030*/ 	.short	0x0000
        /*0032*/ 	.short	0x0000
        /*0034*/ 	.byte	0x00, 0xf0, 0x11, 0x00


	//----- nvinfo : EIATTR_SPARSE_MMA_MASK
	.align		4
.L_2633:
        /*0038*/ 	.byte	0x03, 0x50
        /*003a*/ 	.short	0x0000


	//----- nvinfo : EIATTR_MAXREG_COUNT
	.align		4
        /*003c*/ 	.byte	0x03, 0x1b
        /*003e*/ 	.short	0x00ff


	//----- nvinfo : EIATTR_MERCURY_ISA_VERSION
	.align		4
        /*0040*/ 	.byte	0x03, 0x5f
        /*0042*/ 	.short	0x0101


	//----- nvinfo : EIATTR_EXIT_INSTR_OFFSETS
	.align		4
        /*0044*/ 	.byte	0x04, 0x1c
        /*0046*/ 	.short	(.L_2635 - .L_2634)


	//   ....[0]....
.L_2634:
        /*0048*/ 	.word	0x00000250


	//   ....[1]....
        /*004c*/ 	.word	0x00000c20


	//   ....[2]....
        /*0050*/ 	.word	0x00000c70


	//----- nvinfo : EIATTR_MAX_THREADS
	.align		4
.L_2635:
        /*0054*/ 	.byte	0x04, 0x05
        /*0056*/ 	.short	(.L_2637 - .L_2636)
.L_2636:
        /*0058*/ 	.word	0x00000080
        /*005c*/ 	.word	0x00000001
        /*0060*/ 	.word	0x00000001


	//----- nvinfo : EIATTR_CRS_STACK_SIZE
	.align		4
.L_2637:
        /*0064*/ 	.byte	0x04, 0x1e
        /*0066*/ 	.short	(.L_2639 - .L_2638)
.L_2638:
        /*0068*/ 	.word	0x00000000


	//----- nvinfo : EIATTR_CBANK_PARAM_SIZE
	.align		4
.L_2639:
        /*006c*/ 	.byte	0x03, 0x19
        /*006e*/ 	.short	0x0020


	//----- nvinfo : EIATTR_PARAM_CBANK
	.align		4
        /*0070*/ 	.byte	0x04, 0x0a
        /*0072*/ 	.short	(.L_2641 - .L_2640)
	.align		4
.L_2640:
        /*0074*/ 	.word	index@(.nv.constant0._ZN2at6native29vectorized_elementwise_kernelILi8ENS0_13BUnaryFunctorIfffZZZNS0_15binary_internal21div_trunc_kernel_cudaERNS_18TensorIteratorBaseEENKUlvE1_clEvENKUlvE0_clEvEUlffE_EESt5arrayIPcLm2EEEEviT0_T1_)
        /*0078*/ 	.short	0x0210
        /*007a*/ 	.short	0x0020


	//----- nvinfo : EIATTR_SW_WAR
	.align		4
.L_2641:
        /*007c*/ 	.byte	0x04, 0x36
        /*007e*/ 	.short	(.L_2643 - .L_2642)
.L_2642:
        /*0080*/ 	.word	0x00000008
.L_2643:


//--------------------- .nv.info._ZN2at6native18elementwise_kernelILi128ELi4EZNS0_15gpu_kernel_implINS0_13AUnaryFunctorIfffZZZNS0_15binary_internal21div_trunc_kernel_cudaERNS_18TensorIteratorBaseEENKUlvE1_clEvENKUlvE0_clEvEUlffE_EEEEvS6_RKT_EUliE_EEviT1_ --------------------------
	.section	.nv.info._ZN2at6native18elementwise_kernelILi128ELi4EZNS0_15gpu_kernel_implINS0_13AUnaryFunctorIfffZZZNS0_15binary_internal21div_trunc_kernel_cudaERNS_18TensorIteratorBaseEENKUlvE1_clEvENKUlvE0_clEvEUlffE_EEEEvS6_RKT_EUliE_EEviT1_,"",@"SHT_CUDA_INFO"
	.sectionflags	@""
	.align	4


	//----- nvinfo : EIATTR_CUDA_API_VERSION
	.align		4
        /*0000*/ 	.byte	0x04, 0x37
        /*0002*/ 	.short	(.L_2645 - .L_2644)
.L_2644:
        /*0004*/ 	.word	0x00000082


	//----- nvinfo : EIATTR_KPARAM_INFO
	.align		4
.L_2645:
        /*0008*/ 	.byte	0x04, 0x17
        /*000a*/ 	.short	(.L_2647 - .L_2646)
.L_2646:
        /*000c*/ 	.word	0x00000000
        /*0010*/ 	.short	0x0001
        /*0012*/ 	.short	0x0008
        /*0014*/ 	.byte	0x00, 0xf0, 0x81, 0x08


	//----- nvinfo : EIATTR_KPARAM_INFO
	.align		4
.L_2647:
        /*0018*/ 	.byte	0x04, 0x17
        /*001a*/ 	.short	(.L_2649 - .L_2648)
.L_2648:
        /*001c*/ 	.word	0x00000000
        /*0020*/ 	.short	0x0000
        /*0022*/ 	.short	0x0000
        /*0024*/ 	.byte	0x00, 0xf0, 0x11, 0x00


	//----- nvinfo : EIATTR_SPARSE_MMA_MASK
	.align		4
.L_2649:
        /*0028*/ 	.byte	0x03, 0x50
        /*002a*/ 	.short	0x0000


	//----- nvinfo : EIATTR_MAXREG_COUNT
	.align		4
        /*002c*/ 	.byte	0x03, 0x1b
        /*002e*/ 	.short	0x0080


	//----- nvinfo : EIATTR_EXTERNS
	.align		4
        /*0030*/ 	.byte	0x04, 0x0f
        /*0032*/ 	.short	(.L_2651 - .L_2650)


	//   ....[0]....
	.align		4
.L_2650:
        /*0034*/ 	.word	index@(__assertfail)


	//----- nvinfo : EIATTR_MERCURY_ISA_VERSION
	.align		4
.L_2651:
        /*0038*/ 	.byte	0x03, 0x5f
        /*003a*/ 	.short	0x0101


	//----- nvinfo : EIATTR_SYSCALL_OFFSETS
	.align		4
        /*003c*/ 	.byte	0x04, 0x46
        /*003e*/ 	.short	(.L_2653 - .L_2652)


	//   ....[0]....
.L_2652:
        /*0040*/ 	.word	0x00002160


	//   ....[1]....
        /*0044*/ 	.word	0x00002fe0


	//   ....[2]....
        /*0048*/ 	.word	0x00005170


	//   ....[3]....
        /*004c*/ 	.word	0x00005ff0


	//   ....[4]....
        /*0050*/ 	.word	0x00008170


	//   ....[5]....
        /*0054*/ 	.word	0x00008ff0


	//   ....[6]....
        /*0058*/ 	.word	0x0000b160


	//   ....[7]....
        /*005c*/ 	.word	0x0000bfe0


	//----- nvinfo : EIATTR_EXIT_INSTR_OFFSETS
	.align		4
.L_2653:
        /*0060*/ 	.byte	0x04, 0x1c
        /*0062*/ 	.short	(.L_2655 - .L_2654)


	//   ....[0]....
.L_2654:
        /*0064*/ 	.word	0x000090a0


	//   ....[1]....
        /*0068*/ 	.word	0x0000b310


	//   ....[2]....
        /*006c*/ 	.word	0x0000b340


	//   ....[3]....
        /*0070*/ 	.word	0x0000b3d0


	//   ....[4]....
        /*0074*/ 	.word	0x0000b400


	//   ....[5]....
        /*0078*/ 	.word	0x0000b430


	//   ....[6]....
        /*007c*/ 	.word	0x0000b4b0


	//   ....[7]....
        /*0080*/ 	.word	0x0000b4e0


	//   ....[8]....
        /*0084*/ 	.word	0x0000b570


	//   ....[9]....
        /*0088*/ 	.word	0x0000b5b0


	//   ....[10]....
        /*008c*/ 	.word	0x0000b5f0


	//   ....[11]....
        /*0090*/ 	.word	0x0000b6b0


	//   ....[12]....
        /*0094*/ 	.word	0x0000b700


	//   ....[13]....
        /*0098*/ 	.word	0x0000b880


	//   ....[14]....
        /*009c*/ 	.word	0x0000b9d0


	//   ....[15]....
        /*00a0*/ 	.word	0x0000ba00


	//   ....[16]....
        /*00a4*/ 	.word	0x0000bab0


	//   ....[17]....
        /*00a8*/ 	.word	0x0000bc20


	//   ....[18]....
        /*00ac*/ 	.word	0x0000bd90


	//   ....[19]....
        /*00b0*/ 	.word	0x0000bee0


	//   ....[20]....
        /*00b4*/ 	.word	0x0000bff0


	//   ....[21]....
        /*00b8*/ 	.word	0x0000c020


	//   ....[22]....
        /*00bc*/ 	.word	0x0000c050


	//----- nvinfo : EIATTR_MAX_THREADS
	.align		4
.L_2655:
        /*00c0*/ 	.byte	0x04, 0x05
        /*00c2*/ 	.short	(.L_2657 - .L_2656)
.L_2656:
        /*00c4*/ 	.word	0x00000080
        /*00c8*/ 	.word	0x00000001
        /*00cc*/ 	.word	0x00000001


	//----- nvinfo : EIATTR_CRS_STACK_SIZE
	.align		4
.L_2657:
        /*00d0*/ 	.byte	0x04, 0x1e
        /*00d2*/ 	.short	(.L_2659 - .L_2658)
.L_2658:
        /*00d4*/ 	.word	0x00000000


	//----- nvinfo : EIATTR_CBANK_PARAM_SIZE
	.align		4
.L_2659:
        /*00d8*/ 	.byte	0x03, 0x19
        /*00da*/ 	.short	0x0228


	//----- nvinfo : EIATTR_PARAM_CBANK
	.align		4
        /*00dc*/ 	.byte	0x04, 0x0a
        /*00de*/ 	.short	(.L_2661 - .L_2660)
	.align		4
.L_2660:
        /*00e0*/ 	.word	index@(.nv.constant0._ZN2at6native18elementwise_kernelILi128ELi4EZNS0_15gpu_kernel_implINS0_13AUnaryFunctorIfffZZZNS0_15binary_internal21div_trunc_kernel_cudaERNS_18TensorIteratorBaseEENKUlvE1_clEvENKUlvE0_clEvEUlffE_EEEEvS6_RKT_EUliE_EEviT1_)
        /*00e4*/ 	.short	0x0210
        /*00e6*/ 	.short	0x0228


	//----- nvinfo : EIATTR_SW_WAR
	.align		4
.L_2661:
        /*00e8*/ 	.byte	0x04, 0x36
        /*00ea*/ 	.short	(.L_2663 - .L_2662)
.L_2662:
        /*00ec*/ 	.word	0x00000008
.L_2663:


//--------------------- .nv.info._ZN2at6native27unrolled_elementwise_kernelINS0_13AUnaryFunctorIfffZZZNS0_15binary_internal21div_trunc_kernel_cudaERNS_18TensorIteratorBaseEENKUlvE1_clEvENKUlvE0_clEvEUlffE_EESt5arrayIPcLm2EELi4E23TrivialOffsetCalculatorILi1EjESE_NS0_6memory12LoadWithCastILi1EEENSF_13StoreWithCastILi1EEEEEviT_T0_T2_T3_T4_T5_ --------------------------
	.section	.nv.info._ZN2at6native27unrolled_elementwise_kernelINS0_13AUnaryFunctorIfffZZZNS0_15binary_internal21div_trunc_kernel_cudaERNS_18TensorIteratorBaseEENKUlvE1_clEvENKUlvE0_clEvEUlffE_EESt5arrayIPcLm2EELi4E23TrivialOffsetCalculatorILi1EjESE_NS0_6memory12LoadWithCastILi1EEENSF_13StoreWithCastILi1EEEEEviT_T0_T2_T3_T4_T5_,"",@"SHT_CUDA_INFO"
	.sectionflags	@""
	.align	4


	//----- nvinfo : EIATTR_CUDA_API_VERSION
	.align		4
        /*0000*/ 	.byte	0x04, 0x37
        /*0002*/ 	.short	(.L_2665 - .L_2664)
.L_2664:
        /*0004*/ 	.word	0x00000082


	//----- nvinfo : EIATTR_KPARAM_INFO
	.align		4
.L_2665:
        /*0008*/ 	.byte	0x04, 0x17
        /*000a*/ 	.short	(.L_2667 - .L_2666)
.L_2666:
        /*000c*/ 	.word	0x00000000
        /*0010*/ 	.short	0x0006
        /*0012*/ 	.short	0x002c
        /*0014*/ 	.byte	0x00, 0xf0, 0x21, 0x00


	//----- nvinfo : EIATTR_KPARAM_INFO
	.align		4
.L_2667:
        /*0018*/ 	.byte	0x04, 0x17
        /*001a*/ 	.short	(.L_2669 - .L_2668)
.L_2668:
        /*001c*/ 	.word	0x00000000
        /*0020*/ 	.short	0x0005
        /*0022*/ 	.short	0x0024
        /*0024*/ 	.byte	0x00, 0xf0, 0x21, 0x00


	//----- nvinfo : EIATTR_KPARAM_INFO
	.align		4
.L_2669:
        /*0028*/ 	.byte	0x04, 0x17
        /*002a*/ 	.short	(.L_2671 - .L_2670)
.L_2670:
        /*002c*/ 	.word	0x00000000
        /*0030*/ 	.short	0x0004
        /*0032*/ 	.short	0x0021
        /*0034*/ 	.byte	0x00, 0xf0, 0x05, 0x00


	//----- nvinfo : EIATTR_KPARAM_INFO
	.align		4
.L_2671:
        /*0038*/ 	.byte	0x04, 0x17
        /*003a*/ 	.short	(.L_2673 - .L_2672)
.L_2672:
        /*003c*/ 	.word	0x00000000
        /*0040*/ 	.short	0x0003
        /*0042*/ 	.short	0x0020
        /*0044*/ 	.byte	0x00, 0xf0, 0x05, 0x00


	//----- nvinfo : EIATTR_KPARAM_INFO
	.align		4
.L_2673:
        /*0048*/ 	.byte	0x04, 0x17
        /*004a*/ 	.short	(.L_2675 - .L_2674)
.L_2674:
        /*004c*/ 	.word	0x00000000
        /*0050*/ 	.short	0x0002
        /*0052*/ 	.short	0x0010
        /*0054*/ 	.byte	0x00, 0xf0, 0x41, 0x00


	//----- nvinfo : EIATTR_KPARAM_INFO
	.align		4
.L_2675:
        /*0058*/ 	.byte	0x04, 0x17
        /*005a*/ 	.short	(.L_2677 - .L_2676)
.L_2676:
        /*005c*/ 	.word	0x00000000
        /*0060*/ 	.short	0x0001
        /*0062*/ 	.short	0x0004
        /*0064*/ 	.byte	0x00, 0xf0, 0x21, 0x00


	//----- nvinfo : EIATTR_KPARAM_INFO
	.align		4
.L_2677:
        /*0068*/ 	.byte	0x04, 0x17
        /*006a*/ 	.short	(.L_2679 - .L_2678)
.L_2678:
        /*006c*/ 	.word	0x00000000
        /*0070*/ 	.short	0x0000
        /*0072*/ 	.short	0x0000
        /*0074*/ 	.byte	0x00, 0xf0, 0x11, 0x00


	//----- nvinfo : EIATTR_SPARSE_MMA_MASK
	.align		4
.L_2679:
        /*0078*/ 	.byte	0x03, 0x50
        /*007a*/ 	.short	0x0000


	//----- nvinfo : EIATTR_MAXREG_COUNT
	.align		4
        /*007c*/ 	.byte	0x03, 0x1b
        /*007e*/ 	.short	0x00ff


	//----- nvinfo : EIATTR_EXTERNS
	.align		4
        /*0080*/ 	.byte	0x04, 0x0f
        /*0082*/ 	.short	(.L_2681 - .L_2680)


	//   ....[0]....
	.align		4
.L_2680:
        /*0084*/ 	.word	index@(__assertfail)


	//----- nvinfo : EIATTR_MERCURY_ISA_VERSION
	.align		4
.L_2681:
        /*0088*/ 	.byte	0x03, 0x5f
        /*008a*/ 	.short	0x0101


	//----- nvinfo : EIATTR_SYSCALL_OFFSETS
	.align		4
        /*008c*/ 	.byte	0x04, 0x46
        /*008e*/ 	.short	(.L_2683 - .L_2682)


	//   ....[0]....
.L_2682:
        /*0090*/ 	.word	0x00000e80


	//   ....[1]....
        /*0094*/ 	.word	0x00001d30


	//   ....[2]....
        /*0098*/ 	.word	0x00002be0


	//   ....[3]....
        /*009c*/ 	.word	0x00003a40


	//   ....[4]....
        /*00a0*/ 	.word	0x00004bb0


	//   ....[5]....
        /*00a4*/ 	.word	0x00005aa0


	//   ....[6]....
        /*00a8*/ 	.word	0x00006950


	//   ....[7]....
        /*00ac*/ 	.word	0x00007800


	//----- nvinfo : EIATTR_EXIT_INSTR_OFFSETS
	.align		4
.L_2683:
        /*00b0*/ 	.byte	0x04, 0x1c
        /*00b2*/ 	.short	(.L_2685 - .L_2684)


	//   ....[0]....
.L_2684:
        /*00b4*/ 	.word	0x000069f0


	//   ....[1]....
        /*00b8*/ 	.word	0x00006b30


	//   ....[2]....
        /*00bc*/ 	.word	0x00006b60


	//   ....[3]....
        /*00c0*/ 	.word	0x00006bf0


	//   ....[4]....
        /*00c4*/ 	.word	0x00006c20


	//   ....[5]....
        /*00c8*/ 	.word	0x00006c50


	//   ....[6]....
        /*00cc*/ 	.word	0x00006cd0


	//   ....[7]....
        /*00d0*/ 	.word	0x00006d00


	//   ....[8]....
        /*00d4*/ 	.word	0x00006d90


	//   ....[9]....
        /*00d8*/ 	.word	0x00006dd0


	//   ....[10]....
        /*00dc*/ 	.word	0x00006e10


	//   ....[11]....
        /*00e0*/ 	.word	0x00006ed0


	//   ....[12]....
        /*00e4*/ 	.word	0x00006f20


	//   ....[13]....
        /*00e8*/ 	.word	0x000070a0


	//   ....[14]....
        /*00ec*/ 	.word	0x000071f0


	//   ....[15]....
        /*00f0*/ 	.word	0x00007220


	//   ....[16]....
        /*00f4*/ 	.word	0x000072d0


	//   ....[17]....
        /*00f8*/ 	.word	0x00007440


	//   ....[18]....
        /*00fc*/ 	.word	0x000075b0


	//   ....[19]....
        /*0100*/ 	.word	0x00007700


	//   ....[20]....
        /*0104*/ 	.word	0x00007810


	//   ....[21]....
        /*0108*/ 	.word	0x00007840


	//   ....[22]....
        /*010c*/ 	.word	0x00007870


	//----- nvinfo : EIATTR_MAX_THREADS
	.align		4
.L_2685:
        /*0110*/ 	.byte	0x04, 0x05
        /*0112*/ 	.short	(.L_2687 - .L_2686)
.L_2686:
        /*0114*/ 	.word	0x00000080
        /*0118*/ 	.word	0x00000001
        /*011c*/ 	.word	0x00000001


	//----- nvinfo : EIATTR_CRS_STACK_SIZE
	.align		4
.L_2687:
        /*0120*/ 	.byte	0x04, 0x1e
        /*0122*/ 	.short	(.L_2689 - .L_2688)
.L_2688:
        /*0124*/ 	.word	0x00000000


	//----- nvinfo : EIATTR_CBANK_PARAM_SIZE
	.align		4
.L_2689:
        /*0128*/ 	.byte	0x03, 0x19
        /*012a*/ 	.short	0x0034


	//----- nvinfo : EIATTR_PARAM_CBANK
	.align		4
        /*012c*/ 	.byte	0x04, 0x0a
        /*012e*/ 	.short	(.L_2691 - .L_2690)
	.align		4
.L_2690:
        /*0130*/ 	.word	index@(.nv.constant0._ZN2at6native27unrolled_elementwise_kernelINS0_13AUnaryFunctorIfffZZZNS0_15binary_internal21div_trunc_kernel_cudaERNS_18TensorIteratorBaseEENKUlvE1_clEvENKUlvE0_clEvEUlffE_EESt5arrayIPcLm2EELi4E23TrivialOffsetCalculatorILi1EjESE_NS0_6memory12LoadWithCastILi1EEENSF_13StoreWithCastILi1EEEEEviT_T0_T2_T3_T4_T5_)
        /*0134*/ 	.short	0x0210
        /*0136*/ 	.short	0x0034


	//----- nvinfo : EIATTR_SW_WAR
	.align		4
.L_2691:
        /*0138*/ 	.byte	0x04, 0x36
        /*013a*/ 	.short	(.L_2693 - .L_2692)
.L_2692:
        /*013c*/ 	.word	0x00000008
.L_2693:


//--------------------- .nv.info._ZN2at6native18elementwise_kernelILi128ELi2EZNS0_22gpu_kernel_impl_nocastINS0_13AUnaryFunctorIfffZZZNS0_15binary_internal21div_trunc_kernel_cudaERNS_18TensorIteratorBaseEENKUlvE1_clEvENKUlvE0_clEvEUlffE_EEEEvS6_RKT_EUliE_EEviT1_ --------------------------
	.section	.nv.info._ZN2at6native18elementwise_kernelILi128ELi2EZNS0_22gpu_kernel_impl_nocastINS0_13AUnaryFunctorIfffZZZNS0_15binary_internal21div_trunc_kernel_cudaERNS_18TensorIteratorBaseEENKUlvE1_clEvENKUlvE0_clEvEUlffE_EEEEvS6_RKT_EUliE_EEviT1_,"",@"SHT_CUDA_INFO"
	.sectionflags	@""
	.align	4


	//----- nvinfo : EIATTR_CUDA_API_VERSION
	.align		4
        /*0000*/ 	.byte	0x04, 0x37
        /*0002*/ 	.short	(.L_2695 - .L_2694)
.L_2694:
        /*0004*/ 	.word	0x00000082


	//----- nvinfo : EIATTR_KPARAM_INFO
	.align		4
.L_2695:
        /*0008*/ 	.byte	0x04, 0x17
        /*000a*/ 	.short	(.L_2697 - .L_2696)
.L_2696:
        /*000c*/ 	.word	0x00000000
        /*0010*/ 	.short	0x0001
        /*0012*/ 	.short	0x0008
        /*0014*/ 	.byte	0x00, 0xf0, 0x61, 0x08


	//----- nvinfo : EIATTR_KPARAM_INFO
	.align		4
.L_2697:
        /*0018*/ 	.byte	0x04, 0x17
        /*001a*/ 	.short	(.L_2699 - .L_2698)
.L_2698:
        /*001c*/ 	.word	0x00000000
        /*0020*/ 	.short	0x0000
        /*0022*/ 	.short	0x0000
        /*0024*/ 	.byte	0x00, 0xf0, 0x11, 0x00


	//----- nvinfo : EIATTR_SPARSE_MMA_MASK
	.align		4
.L_2699:
        /*0028*/ 	.byte	0x03, 0x50
        /*002a*/ 	.short	0x0000


	//----- nvinfo : EIATTR_MAXREG_COUNT
	.align		4
        /*002c*/ 	.byte	0x03, 0x1b
        /*002e*/ 	.short	0x0080


	//----- nvinfo : EIATTR_MERCURY_ISA_VERSION
	.align		4
        /*0030*/ 	.byte	0x03, 0x5f
        /*0032*/ 	.short	0x0101


	//----- nvinfo : EIATTR_EXIT_INSTR_OFFSETS
	.align		4
        /*0034*/ 	.byte	0x04, 0x1c
        /*0036*/ 	.short	(.L_2701 - .L_2700)


	//   ....[0]....
.L_2700:
        /*0038*/ 	.word	0x00001470


	//   ....[1]....
        /*003c*/ 	.word	0x00002830


	//----- nvinfo : EIATTR_MAX_THREADS
	.align		4
.L_2701:
        /*0040*/ 	.byte	0x04, 0x05
        /*0042*/ 	.short	(.L_2703 - .L_2702)
.L_2702:
        /*0044*/ 	.word	0x00000080
        /*0048*/ 	.word	0x00000001
        /*004c*/ 	.word	0x00000001


	//----- nvinfo : EIATTR_CRS_STACK_SIZE
	.align		4
.L_2703:
        /*0050*/ 	.byte	0x04, 0x1e
        /*0052*/ 	.short	(.L_2705 - .L_2704)
.L_2704:
        /*0054*/ 	.word	0x00000000


	//----- nvinfo : EIATTR_CBANK_PARAM_SIZE
	.align		4
.L_2705:
        /*0058*/ 	.byte	0x03, 0x19
        /*005a*/ 	.short	0x0220


	//----- nvinfo : EIATTR_PARAM_CBANK
	.align		4
        /*005c*/ 	.byte	0x04, 0x0a
        /*005e*/ 	.short	(.L_2707 - .L_2706)
	.align		4
.L_2706:
        /*0060*/ 	.word	index@(.nv.constant0._ZN2at6native18elementwise_kernelILi128ELi2EZNS0_22gpu_kernel_impl_nocastINS0_13AUnaryFunctorIfffZZZNS0_15binary_internal21div_trunc_kernel_cudaERNS_18TensorIteratorBaseEENKUlvE1_clEvENKUlvE0_clEvEUlffE_EEEEvS6_RKT_EUliE_EEviT1_)
        /*0064*/ 	.short	0x0210
        /*0066*/ 	.short	0x0220


	//----- nvinfo : EIATTR_SW_WAR
	.align		4
.L_2707:
        /*0068*/ 	.byte	0x04, 0x36
        /*006a*/ 	.short	(.L_2709 - .L_2708)
.L_2708:
        /*006c*/ 	.word	0x00000008
.L_2709:


//--------------------- .nv.info._ZN2at6native27unrolled_elementwise_kernelINS0_13AUnaryFunctorIfffZZZNS0_15binary_internal21div_trunc_kernel_cudaERNS_18TensorIteratorBaseEENKUlvE1_clEvENKUlvE0_clEvEUlffE_EESt5arrayIPcLm2EELi4E23TrivialOffsetCalculatorILi1EjESE_NS0_6memory15LoadWithoutCastENSF_16StoreWithoutCastEEEviT_T0_T2_T3_T4_T5_ --------------------------
	.section	.nv.info._ZN2at6native27unrolled_elementwise_kernelINS0_13AUnaryFunctorIfffZZZNS0_15binary_internal21div_trunc_kernel_cudaERNS_18TensorIteratorBaseEENKUlvE1_clEvENKUlvE0_clEvEUlffE_EESt5arrayIPcLm2EELi4E23TrivialOffsetCalculatorILi1EjESE_NS0_6memory15LoadWithoutCastENSF_16StoreWithoutCastEEEviT_T0_T2_T3_T4_T5_,"",@"SHT_CUDA_INFO"
	.sectionflags	@""
	.align	4


	//----- nvinfo : EIATTR_CUDA_API_VERSION
	.align		4
        /*0000*/ 	.byte	0x04, 0x37
        /*0002*/ 	.short	(.L_2711 - .L_2710)
.L_2710:
        /*0004*/ 	.word	0x00000082


	//----- nvinfo : EIATTR_KPARAM_INFO
	.align		4
.L_2711:
        /*0008*/ 	.byte	0x04, 0x17
        /*000a*/ 	.short	(.L_2713 - .L_2712)
.L_2712:
        /*000c*/ 	.word	0x00000000
        /*0010*/ 	.short	0x0006
        /*0012*/ 	.short	0x0023
        /*0014*/ 	.byte	0x00, 0xf0, 0x05, 0x00


	//----- nvinfo : EIATTR_KPARAM_INFO
	.align		4
.L_2713:
        /*0018*/ 	.byte	0x04, 0x17
        /*001a*/ 	.short	(.L_2715 - .L_2714)
.L_2714:
        /*001c*/ 	.word	0x00000000
        /*0020*/ 	.short	0x0005
        /*0022*/ 	.short	0x0022
        /*0024*/ 	.byte	0x00, 0xf0, 0x05, 0x00


	//----- nvinfo : EIATTR_KPARAM_INFO
	.align		4
.L_2715:
        /*0028*/ 	.byte	0x04, 0x17
        /*002a*/ 	.short	(.L_2717 - .L_2716)
.L_2716:
        /*002c*/ 	.word	0x00000000
        /*0030*/ 	.short	0x0004
        /*0032*/ 	.short	0x0021
        /*0034*/ 	.byte	0x00, 0xf0, 0x05, 0x00


	//----- nvinfo : EIATTR_KPARAM_INFO
	.align		4
.L_2717:
        /*0038*/ 	.byte	0x04, 0x17
        /*003a*/ 	.short	(.L_2719 - .L_2718)
.L_2718:
        /*003c*/ 	.word	0x00000000
        /*0040*/ 	.short	0x0003
        /*0042*/ 	.short	0x0020
        /*0044*/ 	.byte	0x00, 0xf0, 0x05, 0x00


	//----- nvinfo : EIATTR_KPARAM_INFO
	.align		4
.L_2719:
        /*0048*/ 	.byte	0x04, 0x17
        /*004a*/ 	.short	(.L_2721 - .L_2720)
.L_2720:
        /*004c*/ 	.word	0x00000000
        /*0050*/ 	.short	0x0002
        /*0052*/ 	.short	0x0010
        /*0054*/ 	.byte	0x00, 0xf0, 0x41, 0x00


	//----- nvinfo : EIATTR_KPARAM_INFO
	.align		4
.L_2721:
        /*0058*/ 	.byte	0x04, 0x17
        /*005a*/ 	.short	(.L_2723 - .L_2722)
.L_2722:
        /*005c*/ 	.word	0x00000000
        /*0060*/ 	.short	0x0001
        /*0062*/ 	.short	0x0004
        /*0064*/ 	.byte	0x00, 0xf0, 0x21, 0x00


	//----- nvinfo : EIATTR_KPARAM_INFO
	.align		4
.L_2723:
        /*0068*/ 	.byte	0x04, 0x17
        /*006a*/ 	.short	(.L_2725 - .L_2724)
.L_2724:
        /*006c*/ 	.word	0x00000000
        /*0070*/ 	.short	0x0000
        /*0072*/ 	.short	0x0000
        /*0074*/ 	.byte	0x00, 0xf0, 0x11, 0x00


	//----- nvinfo : EIATTR_SPARSE_MMA_MASK
	.align		4
.L_2725:
        /*0078*/ 	.byte	0x03, 0x50
        /*007a*/ 	.short	0x0000


	//----- nvinfo : EIATTR_MAXREG_COUNT
	.align		4
        /*007c*/ 	.byte	0x03, 0x1b
        /*007e*/ 	.short	0x00ff


	//----- nvinfo : EIATTR_MERCURY_ISA_VERSION
	.align		4
        /*0080*/ 	.byte	0x03, 0x5f
        /*0082*/ 	.short	0x0101


	//----- nvinfo : EIATTR_EXIT_INSTR_OFFSETS
	.align		4
        /*0084*/ 	.byte	0x04, 0x1c
        /*0086*/ 	.short	(.L_2727 - .L_2726)


	//   ....[0]....
.L_2726:
        /*0088*/ 	.word	0x000004a0


	//   ....[1]....
        /*008c*/ 	.word	0x00000510


	//----- nvinfo : EIATTR_MAX_THREADS
	.align		4
.L_2727:
        /*0090*/ 	.byte	0x04, 0x05
        /*0092*/ 	.short	(.L_2729 - .L_2728)
.L_2728:
        /*0094*/ 	.word	0x00000080
        /*0098*/ 	.word	0x00000001
        /*009c*/ 	.word	0x00000001


	//----- nvinfo : EIATTR_CRS_STACK_SIZE
	.align		4
.L_2729:
        /*00a0*/ 	.byte	0x04, 0x1e
        /*00a2*/ 	.short	(.L_2731 - .L_2730)
.L_2730:
        /*00a4*/ 	.word	0x00000000


	//----- nvinfo : EIATTR_CBANK_PARAM_SIZE
	.align		4
.L_2731:
        /*00a8*/ 	.byte	0x03, 0x19
        /*00aa*/ 	.short	0x0024


	//----- nvinfo : EIATTR_PARAM_CBANK
	.align		4
        /*00ac*/ 	.byte	0x04, 0x0a
        /*00ae*/ 	.short	(.L_2733 - .L_2732)
	.align		4
.L_2732:
        /*00b0*/ 	.word	index@(.nv.constant0._ZN2at6native27unrolled_elementwise_kernelINS0_13AUnaryFunctorIfffZZZNS0_15binary_internal21div_trunc_kernel_cudaERNS_18TensorIteratorBaseEENKUlvE1_clEvENKUlvE0_clEvEUlffE_EESt5arrayIPcLm2EELi4E23TrivialOffsetCalculatorILi1EjESE_NS0_6memory15LoadWithoutCastENSF_16StoreWithoutCastEEEviT_T0_T2_T3_T4_T5_)
        /*00b4*/ 	.short	0x0210
        /*00b6*/ 	.short	0x0024


	//----- nvinfo : EIATTR_SW_WAR
	.align		4
.L_2733:
        /*00b8*/ 	.byte	0x04, 0x36
        /*00ba*/ 	.short	(.L_2735 - .L_2734)
.L_2734:
        /*00bc*/ 	.word	0x00000008
.L_2735:


//--------------------- .nv.info._ZN2at6native29vectorized_elementwise_kernelILi2ENS0_13AUnaryFunctorIfffZZZNS0_15binary_internal21div_trunc_kernel_cudaERNS_18TensorIteratorBaseEENKUlvE1_clEvENKUlvE0_clEvEUlffE_EESt5arrayIPcLm2EEEEviT0_T1_ --------------------------
	.section	.nv.info._ZN2at6native29vectorized_elementwise_kernelILi2ENS0_13AUnaryFunctorIfffZZZNS0_15binary_internal21div_trunc_kernel_cudaERNS_18TensorIteratorBaseEENKUlvE1_clEvENKUlvE0_clEvEUlffE_EESt5arrayIPcLm2EEEEviT0_T1_,"",@"SHT_CUDA_INFO"
	.sectionflags	@""
	.align	4


	//----- nvinfo : EIATTR_CUDA_API_VERSION
	.align		4
        /*0000*/ 	.byte	0x04, 0x37
        /*0002*/ 	.short	(.L_2737 - .L_2736)
.L_2736:
        /*0004*/ 	.word	0x00000082


	//----- nvinfo : EIATTR_KPARAM_INFO
	.align		4
.L_2737:
        /*0008*/ 	.byte	0x04, 0x17
        /*000a*/ 	.short	(.L_2739 - .L_2738)
.L_2738:
        /*000c*/ 	.word	0x00000000
        /*0010*/ 	.short	0x0002
        /*0012*/ 	.short	0x0010
        /*0014*/ 	.byte	0x00, 0xf0, 0x41, 0x00


	//----- nvinfo : EIATTR_KPARAM_INFO
	.align		4
.L_2739:
        /*0018*/ 	.byte	0x04, 0x17
        /*001a*/ 	.short	(.L_2741 - .L_2740)
.L_2740:
        /*001c*/ 	.word	0x00000000
        /*0020*/ 	.short	0x0001
        /*0022*/ 	.short	0x0004
        /*0024*/ 	.byte	0x00, 0xf0, 0x21, 0x00


	//----- nvinfo : EIATTR_KPARAM_INFO
	.align		4
.L_2741:
        /*0028*/ 	.byte	0x04, 0x17
        /*002a*/ 	.short	(.L_2743 - .L_2742)
.L_2742:
        /*002c*/ 	.word	0x00000000
        /*0030*/ 	.short	0x0000
        /*0032*/ 	.short	0x0000
        /*0034*/ 	.byte	0x00, 0xf0, 0x11, 0x00


	//----- nvinfo : EIATTR_SPARSE_MMA_MASK
	.align		4
.L_2743:
        /*0038*/ 	.byte	0x03, 0x50
        /*003a*/ 	.short	0x0000


	//----- nvinfo : EIATTR_MAXREG_COUNT
	.align		4
        /*003c*/ 	.byte	0x03, 0x1b
        /*003e*/ 	.short	0x00ff


	//----- nvinfo : EIATTR_MERCURY_ISA_VERSION
	.align		4
        /*0040*/ 	.byte	0x03, 0x5f
        /*0042*/ 	.short	0x0101


	//----- nvinfo : EIATTR_EXIT_INSTR_OFFSETS
	.align		4
        /*0044*/ 	.byte	0x04, 0x1c
        /*0046*/ 	.short	(.L_2745 - .L_2744)


	//   ....[0]....
.L_2744:
        /*0048*/ 	.word	0x00000300


	//   ....[1]....
        /*004c*/ 	.word	0x00000cd0


	//   ....[2]....
        /*0050*/ 	.word	0x00000d20


	//----- nvinfo : EIATTR_MAX_THREADS
	.align		4
.L_2745:
        /*0054*/ 	.byte	0x04, 0x05
        /*0056*/ 	.short	(.L_2747 - .L_2746)
.L_2746:
        /*0058*/ 	.word	0x00000080
        /*005c*/ 	.word	0x00000001
        /*0060*/ 	.word	0x00000001


	//----- nvinfo : EIATTR_CRS_STACK_SIZE
	.align		4
.L_2747:
        /*0064*/ 	.byte	0x04, 0x1e
        /*0066*/ 	.short	(.L_2749 - .L_2748)
.L_2748:
        /*0068*/ 	.word	0x00000000


	//----- nvinfo : EIATTR_CBANK_PARAM_SIZE
	.align		4
.L_2749:
        /*006c*/ 	.byte	0x03, 0x19
        /*006e*/ 	.short	0x0020


	//----- nvinfo : EIATTR_PARAM_CBANK
	.align		4
        /*0070*/ 	.byte	0x04, 0x0a
        /*0072*/ 	.short	(.L_2751 - .L_2750)
	.align		4
.L_2750:
        /*0074*/ 	.word	index@(.nv.constant0._ZN2at6native29vectorized_elementwise_kernelILi2ENS0_13AUnaryFunctorIfffZZZNS0_15binary_internal21div_trunc_kernel_cudaERNS_18TensorIteratorBaseEENKUlvE1_clEvENKUlvE0_clEvEUlffE_EESt5arrayIPcLm2EEEEviT0_T1_)
        /*0078*/ 	.short	0x0210
        /*007a*/ 	.short	0x0020


	//----- nvinfo : EIATTR_SW_WAR
	.align		4
.L_2751:
        /*007c*/ 	.byte	0x04, 0x36
        /*007e*/ 	.short	(.L_2753 - .L_2752)
.L_2752:
        /*0080*/ 	.word	0x00000008
.L_2753:


//--------------------- .nv.info._ZN2at6native29vectorized_elementwise_kernelILi4ENS0_13AUnaryFunctorIfffZZZNS0_15binary_internal21div_trunc_kernel_cudaERNS_18TensorIteratorBaseEENKUlvE1_clEvENKUlvE0_clEvEUlffE_EESt5arrayIPcLm2EEEEviT0_T1_ --------------------------
	.section	.nv.info._ZN2at6native29vectorized_elementwise_kernelILi4ENS0_13AUnaryFunctorIfffZZZNS0_15binary_internal21div_trunc_kernel_cudaERNS_18TensorIteratorBaseEENKUlvE1_clEvENKUlvE0_clEvEUlffE_EESt5arrayIPcLm2EEEEviT0_T1_,"",@"SHT_CUDA_INFO"
	.sectionflags	@""
	.align	4


	//----- nvinfo : EIATTR_CUDA_API_VERSION
	.align		4
        /*0000*/ 	.byte	0x04, 0x37
        /*0002*/ 	.short	(.L_2755 - .L_2754)
.L_2754:
        /*0004*/ 	.word	0x00000082


	//----- nvinfo : EIATTR_KPARAM_INFO
	.align		4
.L_2755:
        /*0008*/ 	.byte	0x04, 0x17
        /*000a*/ 	.short	(.L_2757 - .L_2756)
.L_2756:
        /*000c*/ 	.word	0x00000000
        /*0010*/ 	.short	0x0002
        /*0012*/ 	.short	0x0010
        /*0014*/ 	.byte	0x00, 0xf0, 0x41, 0x00


	//----- nvinfo : EIATTR_KPARAM_INFO
	.align		4
.L_2757:
        /*0018*/ 	.byte	0x04, 0x17
        /*001a*/ 	.short	(.L_2759 - .L_2758)
.L_2758:
        /*001c*/ 	.word	0x00000000
        /*0020*/ 	.short	0x0001
        /*0022*/ 	.short	0x0004
        /*0024*/ 	.byte	0x00, 0xf0, 0x21, 0x00


	//----- nvinfo : EIATTR_KPARAM_INFO
	.align		4
.L_2759:
        /*0028*/ 	.byte	0x04, 0x17
        /*002a*/ 	.short	(.L_2761 - .L_2760)
.L_2760:
        /*002c*/ 	.word	0x00000000
        /*0030*/ 	.short	0x0000
        /*0032*/ 	.short	0x0000
        /*0034*/ 	.byte	0x00, 0xf0, 0x11, 0x00


	//----- nvinfo : EIATTR_SPARSE_MMA_MASK
	.align		4
.L_2761:
        /*0038*/ 	.byte	0x03, 0x50
        /*003a*/ 	.short	0x0000


	//----- nvinfo : EIATTR_MAXREG_COUNT
	.align		4
        /*003c*/ 	.byte	0x03, 0x1b
        /*003e*/ 	.short	0x00ff


	//----- nvinfo : EIATTR_MERCURY_ISA_VERSION
	.align		4
        /*0040*/ 	.byte	0x03, 0x5f
        /*0042*/ 	.short	0x0101


	//----- nvinfo : EIATTR_EXIT_INSTR_OFFSETS
	.align		4
        /*0044*/ 	.byte	0x04, 0x1c
        /*0046*/ 	.short	(.L_2763 - .L_2762)


	//   ....[0]....
.L_2762:
        /*0048*/ 	.word	0x000002c0


	//   ....[1]....
        /*004c*/ 	.word	0x00000c90


	//   ....[2]....
        /*0050*/ 	.word	0x00000ce0


	//----- nvinfo : EIATTR_MAX_THREADS
	.align		4
.L_2763:
        /*0054*/ 	.byte	0x04, 0x05
        /*0056*/ 	.short	(.L_2765 - .L_2764)
.L_2764:
        /*0058*/ 	.word	0x00000080
        /*005c*/ 	.word	0x00000001
        /*0060*/ 	.word	0x00000001


	//----- nvinfo : EIATTR_CRS_STACK_SIZE
	.align		4
.L_2765:
        /*0064*/ 	.byte	0x04, 0x1e
        /*0066*/ 	.short	(.L_2767 - .L_2766)
.L_2766:
        /*0068*/ 	.word	0x00000000


	//----- nvinfo : EIATTR_CBANK_PARAM_SIZE
	.align		4
.L_2767:
        /*006c*/ 	.byte	0x03, 0x19
        /*006e*/ 	.short	0x0020


	//----- nvinfo : EIATTR_PARAM_CBANK
	.align		4
        /*0070*/ 	.byte	0x04, 0x0a
        /*0072*/ 	.short	(.L_2769 - .L_2768)
	.align		4
.L_2768:
        /*0074*/ 	.word	index@(.nv.constant0._ZN2at6native29vectorized_elementwise_kernelILi4ENS0_13AUnaryFunctorIfffZZZNS0_15binary_internal21div_trunc_kernel_cudaERNS_18TensorIteratorBaseEENKUlvE1_clEvENKUlvE0_clEvEUlffE_EESt5arrayIPcLm2EEEEviT0_T1_)
        /*0078*/ 	.short	0x0210
        /*007a*/ 	.short	0x0020


	//----- nvinfo : EIATTR_SW_WAR
	.align		4
.L_2769:
        /*007c*/ 	.byte	0x04, 0x36
        /*007e*/ 	.short	(.L_2771 - .L_2770)
.L_2770:
        /*0080*/ 	.word	0x00000008
.L_2771:


//--------------------- .nv.info._ZN2at6native29vectorized_elementwise_kernelILi8ENS0_13AUnaryFunctorIfffZZZNS0_15binary_internal21div_trunc_kernel_cudaERNS_18TensorIteratorBaseEENKUlvE1_clEvENKUlvE0_clEvEUlffE_EESt5arrayIPcLm2EEEEviT0_T1_ --------------------------
	.section	.nv.info._ZN2at6native29vectorized_elementwise_kernelILi8ENS0_13AUnaryFunctorIfffZZZNS0_15binary_internal21div_trunc_kernel_cudaERNS_18TensorIteratorBaseEENKUlvE1_clEvENKUlvE0_clEvEUlffE_EESt5arrayIPcLm2EEEEviT0_T1_,"",@"SHT_CUDA_INFO"
	.sectionflags	@""
	.align	4


	//----- nvinfo : EIATTR_CUDA_API_VERSION
	.align		4
        /*0000*/ 	.byte	0x04, 0x37
        /*0002*/ 	.short	(.L_2773 - .L_2772)
.L_2772:
        /*0004*/ 	.word	0x00000082


	//----- nvinfo : EIATTR_KPARAM_INFO
	.align		4
.L_2773:
        /*0008*/ 	.byte	0x04, 0x17
        /*000a*/ 	.short	(.L_2775 - .L_2774)
.L_2774:
        /*000c*/ 	.word	0x00000000
        /*0010*/ 	.short	0x0002
        /*0012*/ 	.short	0x0010
        /*0014*/ 	.byte	0x00, 0xf0, 0x41, 0x00


	//----- nvinfo : EIATTR_KPARAM_INFO
	.align		4
.L_2775:
        /*0018*/ 	.byte	0x04, 0x17
        /*001a*/ 	.short	(.L_2777 - .L_2776)
.L_2776:
        /*001c*/ 	.word	0x00000000
        /*0020*/ 	.short	0x0001
        /*0022*/ 	.short	0x0004
        /*0024*/ 	.byte	0x00, 0xf0, 0x21, 0x00


	//----- nvinfo : EIATTR_KPARAM_INFO
	.align		4
.L_2777:
        /*0028*/ 	.byte	0x04, 0x17
        /*002a*/ 	.short	(.L_2779 - .L_2778)
.L_2778:
        /*002c*/ 	.word	0x00000000
        /*0030*/ 	.short	0x0000
        /*0032*/ 	.short	0x0000
        /*0034*/ 	.byte	0x00, 0xf0, 0x11, 0x00


	//----- nvinfo : EIATTR_SPARSE_MMA_MASK
	.align		4
.L_2779:
        /*0038*/ 	.byte	0x03, 0x50
        /*003a*/ 	.short	0x0000


	//----- nvinfo : EIATTR_MAXREG_COUNT
	.align		4
        /*003c*/ 	.byte	0x03, 0x1b
        /*003e*/ 	.short	0x00ff


	//----- nvinfo : EIATTR_MERCURY_ISA_VERSION
	.align		4
        /*0040*/ 	.byte	0x03, 0x5f
        /*0042*/ 	.short	0x0101


	//----- nvinfo : EIATTR_EXIT_INSTR_OFFSETS
	.align		4
        /*0044*/ 	.byte	0x04, 0x1c
        /*0046*/ 	.short	(.L_2781 - .L_2780)


	//   ....[0]....
.L_2780:
        /*0048*/ 	.word	0x000002c0


	//   ....[1]....
        /*004c*/ 	.word	0x00000c90


	//   ....[2]....
        /*0050*/ 	.word	0x00000ce0


	//----- nvinfo : EIATTR_MAX_THREADS
	.align		4
.L_2781:
        /*0054*/ 	.byte	0x04, 0x05
        /*0056*/ 	.short	(.L_2783 - .L_2782)
.L_2782:
        /*0058*/ 	.word	0x00000080
        /*005c*/ 	.word	0x00000001
        /*0060*/ 	.word	0x00000001


	//----- nvinfo : EIATTR_CRS_STACK_SIZE
	.align		4
.L_2783:
        /*0064*/ 	.byte	0x04, 0x1e
        /*0066*/ 	.short	(.L_2785 - .L_2784)
.L_2784:
        /*0068*/ 	.word	0x00000000


	//----- nvinfo : EIATTR_CBANK_PARAM_SIZE
	.align		4
.L_2785:
        /*006c*/ 	.byte	0x03, 0x19
        /*006e*/ 	.short	0x0020


	//----- nvinfo : EIATTR_PARAM_CBANK
	.align		4
        /*0070*/ 	.byte	0x04, 0x0a
        /*0072*/ 	.short	(.L_2787 - .L_2786)
	.align		4
.L_2786:
        /*0074*/ 	.word	index@(.nv.constant0._ZN2at6native29vectorized_elementwise_kernelILi8ENS0_13AUnaryFunctorIfffZZZNS0_15binary_internal21div_trunc_kernel_cudaERNS_18TensorIteratorBaseEENKUlvE1_clEvENKUlvE0_clEvEUlffE_EESt5arrayIPcLm2EEEEviT0_T1_)
        /*0078*/ 	.short	0x0210
        /*007a*/ 	.short	0x0020


	//----- nvinfo : EIATTR_SW_WAR
	.align		4
.L_2787:
        /*007c*/ 	.byte	0x04, 0x36
        /*007e*/ 	.short	(.L_2789 - .L_2788)
.L_2788:
        /*0080*/ 	.word	0x00000008
.L_2789:


//--------------------- .nv.info._ZN2at6native18elementwise_kernelILi128ELi4EZNS0_15gpu_kernel_implINS0_13BinaryFunctorIdddZZZNS0_15binary_internal21div_trunc_kernel_cudaERNS_18TensorIteratorBaseEENKUlvE1_clEvENKUlvE_clEvEUlddE_EEEEvS6_RKT_EUliE_EEviT1_ --------------------------
	.section	.nv.info._ZN2at6native18elementwise_kernelILi128ELi4EZNS0_15gpu_kernel_implINS0_13BinaryFunctorIdddZZZNS0_15binary_internal21div_trunc_kernel_cudaERNS_18TensorIteratorBaseEENKUlvE1_clEvENKUlvE_clEvEUlddE_EEEEvS6_RKT_EUliE_EEviT1_,"",@"SHT_CUDA_INFO"
	.sectionflags	@""
	.align	4


	//----- nvinfo : EIATTR_CUDA_API_VERSION
	.align		4
        /*0000*/ 	.byte	0x04, 0x37
        /*0002*/ 	.short	(.L_2791 - .L_2790)
.L_2790:
        /*0004*/ 	.word	0x00000082


	//----- nvinfo : EIATTR_KPARAM_INFO
	.align		4
.L_2791:
        /*0008*/ 	.byte	0x04, 0x17
        /*000a*/ 	.short	(.L_2793 - .L_2792)
.L_2792:
        /*000c*/ 	.word	0x00000000
        /*0010*/ 	.short	0x0001
        /*0012*/ 	.short	0x0008
        /*0014*/ 	.byte	0x00, 0xf0, 0x21, 0x0a


	//----- nvinfo : EIATTR_KPARAM_INFO
	.align		4
.L_2793:
        /*0018*/ 	.byte	0x04, 0x17
        /*001a*/ 	.short	(.L_2795 - .L_2794)
.L_2794:
        /*001c*/ 	.word	0x00000000
        /*0020*/ 	.short	0x0000
        /*0022*/ 	.short	0x0000
        /*0024*/ 	.byte	0x00, 0xf0, 0x11, 0x00


	//----- nvinfo : EIATTR_SPARSE_MMA_MASK
	.align		4
.L_2795:
        /*0028*/ 	.byte	0x03, 0x50
        /*002a*/ 	.short	0x0000


	//----- nvinfo : EIATTR_MAXREG_COUNT
	.align		4
        /*002c*/ 	.byte	0x03, 0x1b
        /*002e*/ 	.short	0x0080


	//----- nvinfo : EIATTR_EXTERNS
	.align		4
        /*0030*/ 	.byte	0x04, 0x0f
        /*0032*/ 	.short	(.L_2797 - .L_2796)


	//   ....[0]....
	.align		4
.L_2796:
        /*0034*/ 	.word	index@(__assertfail)


	//----- nvinfo : EIATTR_MERCURY_ISA_VERSION
	.align		4
.L_2797:
        /*0038*/ 	.byte	0x03, 0x5f
        /*003a*/ 	.short	0x0101


	//----- nvinfo : EIATTR_SYSCALL_OFFSETS
	.align		4
        /*003c*/ 	.byte	0x04, 0x46
        /*003e*/ 	.short	(.L_2799 - .L_2798)


	//   ....[0]....
.L_2798:
        /*0040*/ 	.word	0x00002580


	//   ....[1]....
        /*0044*/ 	.word	0x00003490


	//   ....[2]....
        /*0048*/ 	.word	0x00004700


	//   ....[3]....
        /*004c*/ 	.word	0x00006cc0


	//   ....[4]....
        /*0050*/ 	.word	0x00007bd0


	//   ....[5]....
        /*0054*/ 	.word	0x00008e50


	//   ....[6]....
        /*0058*/ 	.word	0x0000b400


	//   ....[7]....
        /*005c*/ 	.word	0x0000c310


	//   ....[8]....
        /*0060*/ 	.word	0x0000d590


	//   ....[9]....
        /*0064*/ 	.word	0x0000fb30


	//   ....[10]....
        /*0068*/ 	.word	0x00010a40


	//   ....[11]....
        /*006c*/ 	.word	0x00011cb0


	//----- nvinfo : EIATTR_EXIT_INSTR_OFFSETS
	.align		4
.L_2799:
        /*0070*/ 	.byte	0x04, 0x1c
        /*0072*/ 	.short	(.L_2801 - .L_2800)


	//   ....[0]....
.L_2800:
        /*0074*/ 	.word	0x0000d640


	//   ....[1]....
        /*0078*/ 	.word	0x00010cf0


	//   ....[2]....
        /*007c*/ 	.word	0x00010d30


	//   ....[3]....
        /*0080*/ 	.word	0x00010dc0


	//   ....[4]....
        /*0084*/ 	.word	0x00010df0


	//   ....[5]....
        /*0088*/ 	.word	0x00010e20


	//   ....[6]....
        /*008c*/ 	.word	0x00010ef0


	//   ....[7]....
        /*0090*/ 	.word	0x00010f70


	//   ....[8]....
        /*0094*/ 	.word	0x00011050


	//   ....[9]....
        /*0098*/ 	.word	0x000110e0


	//   ....[10]....
        /*009c*/ 	.word	0x00011100


	//   ....[11]....
        /*00a0*/ 	.word	0x000111c0


	//   ....[12]....
        /*00a4*/ 	.word	0x000111f0


	//   ....[13]....
        /*00a8*/ 	.word	0x000113c0


	//   ....[14]....
        /*00ac*/ 	.word	0x00011560


	//   ....[15]....
        /*00b0*/ 	.word	0x000115e0


	//   ....[16]....
        /*00b4*/ 	.word	0x00011690


	//   ....[17]....
        /*00b8*/ 	.word	0x00011850


	//   ....[18]....
        /*00bc*/ 	.word	0x00011a10


	//   ....[19]....
        /*00c0*/ 	.word	0x00011bb0


	//   ....[20]....
        /*00c4*/ 	.word	0x00011cc0


	//   ....[21]....
        /*00c8*/ 	.word	0x00011cf0


	//   ....[22]....
        /*00cc*/ 	.word	0x00011d20


	//----- nvinfo : EIATTR_MAX_THREADS
	.align		4
.L_2801:
        /*00d0*/ 	.byte	0x04, 0x05
        /*00d2*/ 	.short	(.L_2803 - .L_2802)
.L_2802:
        /*00d4*/ 	.word	0x00000080
        /*00d8*/ 	.word	0x00000001
        /*00dc*/ 	.word	0x00000001


	//----- nvinfo : EIATTR_CRS_STACK_SIZE
	.align		4
.L_2803:
        /*00e0*/ 	.byte	0x04, 0x1e
        /*00e2*/ 	.short	(.L_2805 - .L_2804)
.L_2804:
        /*00e4*/ 	.word	0x00000000


	//----- nvinfo : EIATTR_CBANK_PARAM_SIZE
	.align		4
.L_2805:
        /*00e8*/ 	.byte	0x03, 0x19
        /*00ea*/ 	.short	0x0290


	//----- nvinfo : EIATTR_PARAM_CBANK
	.align		4
        /*00ec*/ 	.byte	0x04, 0x0a
        /*00ee*/ 	.short	(.L_2807 - .L_2806)
	.align		4
.L_2806:
        /*00f0*/ 	.word	index@(.nv.constant0._ZN2at6native18elementwise_kernelILi128ELi4EZNS0_15gpu_kernel_implINS0_13BinaryFunctorIdddZZZNS0_15binary_internal21div_trunc_kernel_cudaERNS_18TensorIteratorBaseEENKUlvE1_clEvENKUlvE_clEvEUlddE_EEEEvS6_RKT_EUliE_EEviT1_)
        /*00f4*/ 	.short	0x0210
        /*00f6*/ 	.short	0x0290


	//----- nvinfo : EIATTR_SW_WAR
	.align		4
.L_2807:
        /*00f8*/ 	.byte	0x04, 0x36
        /*00fa*/ 	.short	(.L_2809 - .L_2808)
.L_2808:
        /*00fc*/ 	.word	0x00000008
.L_2809:


//--------------------- .nv.info._ZN2at6native27unrolled_elementwise_kernelINS0_13BinaryFunctorIdddZZZNS0_15binary_internal21div_trunc_kernel_cudaERNS_18TensorIteratorBaseEENKUlvE1_clEvENKUlvE_clEvEUlddE_EESt5arrayIPcLm3EELi4E23TrivialOffsetCalculatorILi2EjESD_ILi1EjENS0_6memory12LoadWithCastILi2EEENSG_13StoreWithCastILi1EEEEEviT_T0_T2_T3_T4_T5_ --------------------------
	.section	.nv.info._ZN2at6native27unrolled_elementwise_kernelINS0_13BinaryFunctorIdddZZZNS0_15binary_internal21div_trunc_kernel_cudaERNS_18TensorIteratorBaseEENKUlvE1_clEvENKUlvE_clEvEUlddE_EESt5arrayIPcLm3EELi4E23TrivialOffsetCalculatorILi2EjESD_ILi1EjENS0_6memory12LoadWithCastILi2EEENSG_13StoreWithCastILi1EEEEEviT_T0_T2_T3_T4_T5_,"",@"SHT_CUDA_INFO"
	.sectionflags	@""
	.align	4


	//----- nvinfo : EIATTR_CUDA_API_VERSION
	.align		4
        /*0000*/ 	.byte	0x04, 0x37
        /*0002*/ 	.short	(.L_2811 - .L_2810)
.L_2810:
        /*0004*/ 	.word	0x00000082


	//----- nvinfo : EIATTR_KPARAM_INFO
	.align		4
.L_2811:
        /*0008*/ 	.byte	0x04, 0x17
        /*000a*/ 	.short	(.L_2813 - .L_2812)
.L_2812:
        /*000c*/ 	.word	0x00000000
        /*0010*/ 	.short	0x0006
        /*0012*/ 	.short	0x0030
        /*0014*/ 	.byte	0x00, 0xf0, 0x21, 0x00


	//----- nvinfo : EIATTR_KPARAM_INFO
	.align		4
.L_2813:
        /*0018*/ 	.byte	0x04, 0x17
        /*001a*/ 	.short	(.L_2815 - .L_2814)
.L_2814:
        /*001c*/ 	.word	0x00000000
        /*0020*/ 	.short	0x0005
        /*0022*/ 	.short	0x0024
        /*0024*/ 	.byte	0x00, 0xf0, 0x31, 0x00


	//----- nvinfo : EIATTR_KPARAM_INFO
	.align		4
.L_2815:
        /*0028*/ 	.byte	0x04, 0x17
        /*002a*/ 	.short	(.L_2817 - .L_2816)
.L_2816:
        /*002c*/ 	.word	0x00000000
        /*0030*/ 	.short	0x0004
        /*0032*/ 	.short	0x0021
        /*0034*/ 	.byte	0x00, 0xf0, 0x05, 0x00


	//----- nvinfo : EIATTR_KPARAM_INFO
	.align		4
.L_2817:
        /*0038*/ 	.byte	0x04, 0x17
        /*003a*/ 	.short	(.L_2819 - .L_2818)
.L_2818:
        /*003c*/ 	.word	0x00000000
        /*0040*/ 	.short	0x0003
        /*0042*/ 	.short	0x0020
        /*0044*/ 	.byte	0x00, 0xf0, 0x05, 0x00


	//----- nvinfo : EIATTR_KPARAM_INFO
	.align		4
.L_2819:
        /*0048*/ 	.byte	0x04, 0x17
        /*004a*/ 	.short	(.L_2821 - .L_2820)
.L_2820:
        /*004c*/ 	.word	0x00000000
        /*0050*/ 	.short	0x0002
        /*0052*/ 	.short	0x0008
        /*0054*/ 	.byte	0x00, 0xf0, 0x61, 0x00


	//----- nvinfo : EIATTR_KPARAM_INFO
	.align		4
.L_2821:
        /*0058*/ 	.byte	0x04, 0x17
        /*005a*/ 	.short	(.L_2823 - .L_2822)
.L_2822:
        /*005c*/ 	.word	0x00000000
        /*0060*/ 	.short	0x0001
        /*0062*/ 	.short	0x0004
        /*0064*/ 	.byte	0x00, 0xf0, 0x05, 0x00


	//----- nvinfo : EIATTR_KPARAM_INFO
	.align		4
.L_2823:
        /*0068*/ 	.byte	0x04, 0x17
        /*006a*/ 	.short	(.L_2825 - .L_2824)
.L_2824:
        /*006c*/ 	.word	0x00000000
        /*0070*/ 	.short	0x0000
        /*0072*/ 	.short	0x0000
        /*0074*/ 	.byte	0x00, 0xf0, 0x11, 0x00


	//----- nvinfo : EIATTR_SPARSE_MMA_MASK
	.align		4
.L_2825:
        /*0078*/ 	.byte	0x03, 0x50
        /*007a*/ 	.short	0x0000


	//----- nvinfo : EIATTR_MAXREG_COUNT
	.align		4
        /*007c*/ 	.byte	0x03, 0x1b
        /*007e*/ 	.short	0x00ff


	//----- nvinfo : EIATTR_EXTERNS
	.align		4
        /*0080*/ 	.byte	0x04, 0x0f
        /*0082*/ 	.short	(.L_2827 - .L_2826)


	//   ....[0]....
	.align		4
.L_2826:
        /*0084*/ 	.word	index@(__assertfail)


	//----- nvinfo : EIATTR_MERCURY_ISA_VERSION
	.align		4
.L_2827:
        /*0088*/ 	.byte	0x03, 0x5f
        /*008a*/ 	.short	0x0101


	//----- nvinfo : EIATTR_SYSCALL_OFFSETS
	.align		4
        /*008c*/ 	.byte	0x04, 0x46
        /*008e*/ 	.short	(.L_2829 - .L_2828)


	//   ....[0]....
.L_2828:
        /*0090*/ 	.word	0x00000fa0


	//   ....[1]....
        /*0094*/ 	.word	0x00001ec0


	//   ....[2]....
        /*0098*/ 	.word	0x00002e60


	//   ....[3]....
        /*009c*/ 	.word	0x00003d80


	//   ....[4]....
        /*00a0*/ 	.word	0x00004d30


	//   ....[5]....
        /*00a4*/ 	.word	0x00005c50


	//   ....[6]....
        /*00a8*/ 	.word	0x00006be0


	//   ....[7]....
        /*00ac*/ 	.word	0x00007b10


	//   ....[8]....
        /*00b0*/ 	.word	0x00009560


	//   ....[9]....
        /*00b4*/ 	.word	0x0000a720


	//   ....[10]....
        /*00b8*/ 	.word	0x0000b8a0


	//   ....[11]....
        /*00bc*/ 	.word	0x0000ca40


	//----- nvinfo : EIATTR_EXIT_INSTR_OFFSETS
	.align		4
.L_2829:
        /*00c0*/ 	.byte	0x04, 0x1c
        /*00c2*/ 	.short	(.L_2831 - .L_2830)


	//   ....[0]....
.L_2830:
        /*00c4*/ 	.word	0x0000b940


	//   ....[1]....
        /*00c8*/ 	.word	0x0000ba80


	//   ....[2]....
        /*00cc*/ 	.word	0x0000bac0


	//   ....[3]....
        /*00d0*/ 	.word	0x0000bb50


	//   ....[4]....
        /*00d4*/ 	.word	0x0000bb80


	//   ....[5]....
        /*00d8*/ 	.word	0x0000bbb0


	//   ....[6]....
        /*00dc*/ 	.word	0x0000bc80


	//   ....[7]....
        /*00e0*/ 	.word	0x0000bd00


	//   ....[8]....
        /*00e4*/ 	.word	0x0000bde0


	//   ....[9]....
        /*00e8*/ 	.word	0x0000be70


	//   ....[10]....
        /*00ec*/ 	.word	0x0000be90


	//   ....[11]....
        /*00f0*/ 	.word	0x0000bf50


	//   ....[12]....
        /*00f4*/ 	.word	0x0000bf80


	//   ....[13]....
        /*00f8*/ 	.word	0x0000c150


	//   ....[14]....
        /*00fc*/ 	.word	0x0000c2f0


	//   ....[15]....
        /*0100*/ 	.word	0x0000c370


	//   ....[16]....
        /*0104*/ 	.word	0x0000c420


	//   ....[17]....
        /*0108*/ 	.word	0x0000c5e0


	//   ....[18]....
        /*010c*/ 	.word	0x0000c7a0


	//   ....[19]....
        /*0110*/ 	.word	0x0000c940


	//   ....[20]....
        /*0114*/ 	.word	0x0000ca50


	//   ....[21]....
        /*0118*/ 	.word	0x0000ca80


	//   ....[22]....
        /*011c*/ 	.word	0x0000cab0


	//----- nvinfo : EIATTR_MAX_THREADS
	.align		4
.L_2831:
        /*0120*/ 	.byte	0x04, 0x05
        /*0122*/ 	.short	(.L_2833 - .L_2832)
.L_2832:
        /*0124*/ 	.word	0x00000080
        /*0128*/ 	.word	0x00000001
        /*012c*/ 	.word	0x00000001


	//----- nvinfo : EIATTR_CRS_STACK_SIZE
	.align		4
.L_2833:
        /*0130*/ 	.byte	0x04, 0x1e
        /*0132*/ 	.short	(.L_2835 - .L_2834)
.L_2834:
        /*0134*/ 	.word	0x00000000


	//----- nvinfo : EIATTR_CBANK_PARAM_SIZE
	.align		4
.L_2835:
        /*0138*/ 	.byte	0x03, 0x19
        /*013a*/ 	.short	0x0038


	//----- nvinfo : EIATTR_PARAM_CBANK
	.align		4
        /*013c*/ 	.byte	0x04, 0x0a
        /*013e*/ 	.short	(.L_2837 - .L_2836)
	.align		4
.L_2836:
        /*0140*/ 	.word	index@(.nv.constant0._ZN2at6native27unrolled_elementwise_kernelINS0_13BinaryFunctorIdddZZZNS0_15binary_internal21div_trunc_kernel_cudaERNS_18TensorIteratorBaseEENKUlvE1_clEvENKUlvE_clEvEUlddE_EESt5arrayIPcLm3EELi4E23TrivialOffsetCalculatorILi2EjESD_ILi1EjENS0_6memory12LoadWithCastILi2EEENSG_13StoreWithCastILi1EEEEEviT_T0_T2_T3_T4_T5_)
        /*0144*/ 	.short	0x0210
        /*0146*/ 	.short	0x0038


	//----- nvinfo : EIATTR_SW_WAR
	.align		4
.L_2837:
        /*0148*/ 	.byte	0x04, 0x36
        /*014a*/ 	.short	(.L_2839 - .L_2838)
.L_2838:
        /*014c*/ 	.word	0x00000008
.L_2839:


//--------------------- .nv.info._ZN2at6native18elementwise_kernelILi128ELi2EZNS0_22gpu_kernel_impl_nocastINS0_13BinaryFunctorIdddZZZNS0_15binary_internal21div_trunc_kernel_cudaERNS_18TensorIteratorBaseEENKUlvE1_clEvENKUlvE_clEvEUlddE_EEEEvS6_RKT_EUliE_EEviT1_ --------------------------
	.section	.nv.info._ZN2at6native18elementwise_kernelILi128ELi2EZNS0_22gpu_kernel_impl_nocastINS0_13BinaryFunctorIdddZZZNS0_15binary_internal21div_trunc_kernel_cudaERNS_18TensorIteratorBaseEENKUlvE1_clEvENKUlvE_clEvEUlddE_EEEEvS6_RKT_EUliE_EEviT1_,"",@"SHT_CUDA_INFO"
	.sectionflags	@""
	.align	4


	//----- nvinfo : EIATTR_CUDA_API_VERSION
	.align		4
        /*0000*/ 	.byte	0x04, 0x37
        /*0002*/ 	.short	(.L_2841 - .L_2840)
.L_2840:
        /*0004*/ 	.word	0x00000082


	//----- nvinfo : EIATTR_KPARAM_INFO
	.align		4
.L_2841:
        /*0008*/ 	.byte	0x04, 0x17
        /*000a*/ 	.short	(.L_2843 - .L_2842)
.L_2842:
        /*000c*/ 	.word	0x00000000
        /*0010*/ 	.short	0x0001
        /*0012*/ 	.short	0x0008
        /*0014*/ 	.byte	0x00, 0xf0, 0x21, 0x0a


	//----- nvinfo : EIATTR_KPARAM_INFO
	.align		4
.L_2843:
        /*0018*/ 	.byte	0x04, 0x17
        /*001a*/ 	.short	(.L_2845 - .L_2844)
.L_2844:
        /*001c*/ 	.word	0x00000000
        /*0020*/ 	.short	0x0000
        /*0022*/ 	.short	0x0000
        /*0024*/ 	.byte	0x00, 0xf0, 0x11, 0x00


	//----- nvinfo : EIATTR_SPARSE_MMA_MASK
	.align		4
.L_2845:
        /*0028*/ 	.byte	0x03, 0x50
        /*002a*/ 	.short	0x0000


	//----- nvinfo : EIATTR_MAXREG_COUNT
	.align		4
        /*002c*/ 	.byte	0x03, 0x1b
        /*002e*/ 	.short	0x0080


	//----- nvinfo : EIATTR_MERCURY_ISA_VERSION
	.align		4
        /*0030*/ 	.byte	0x03, 0x5f
        /*0032*/ 	.short	0x0101


	//----- nvinfo : EIATTR_EXIT_INSTR_OFFSETS
	.align		4
        /*0034*/ 	.byte	0x04, 0x1c
        /*0036*/ 	.short	(.L_2847 - .L_2846)


	//   ....[0]....
.L_2846:
        /*0038*/ 	.word	0x000018f0


	//   ....[1]....
        /*003c*/ 	.word	0x00003110


	//----- nvinfo : EIATTR_MAX_THREADS
	.align		4
.L_2847:
        /*0040*/ 	.byte	0x04, 0x05
        /*0042*/ 	.short	(.L_2849 - .L_2848)
.L_2848:
        /*0044*/ 	.word	0x00000080
        /*0048*/ 	.word	0x00000001
        /*004c*/ 	.word	0x00000001


	//----- nvinfo : EIATTR_CRS_STACK_SIZE
	.align		4
.L_2849:
        /*0050*/ 	.byte	0x04, 0x1e
        /*0052*/ 	.short	(.L_2851 - .L_2850)
.L_2850:
        /*0054*/ 	.word	0x00000000


	//----- nvinfo : EIATTR_CBANK_PARAM_SIZE
	.align		4
.L_2851:
        /*0058*/ 	.byte	0x03, 0x19
        /*005a*/ 	.short	0x0290


	//----- nvinfo : EIATTR_PARAM_CBANK
	.align		4
        /*005c*/ 	.byte	0x04, 0x0a
        /*005e*/ 	.short	(.L_2853 - .L_2852)
	.align		4
.L_2852:
        /*0060*/ 	.word	index@(.nv.constant0._ZN2at6native18elementwise_kernelILi128ELi2EZNS0_22gpu_kernel_impl_nocastINS0_13BinaryFunctorIdddZZZNS0_15binary_internal21div_trunc_kernel_cudaERNS_18TensorIteratorBaseEENKUlvE1_clEvENKUlvE_clEvEUlddE_EEEEvS6_RKT_EUliE_EEviT1_)
        /*0064*/ 	.short	0x0210
        /*0066*/ 	.short	0x0290


	//----- nvinfo : EIATTR_SW_WAR
	.align		4
.L_2853:
        /*0068*/ 	.byte	0x04, 0x36
        /*006a*/ 	.short	(.L_2855 - .L_2854)
.L_2854:
        /*006c*/ 	.word	0x00000008
.L_2855:


//--------------------- .nv.info._ZN2at6native27unrolled_elementwise_kernelINS0_13BinaryFunctorIdddZZZNS0_15binary_internal21div_trunc_kernel_cudaERNS_18TensorIteratorBaseEENKUlvE1_clEvENKUlvE_clEvEUlddE_EESt5arrayIPcLm3EELi4E23TrivialOffsetCalculatorILi2EjESD_ILi1EjENS0_6memory15LoadWithoutCastENSG_16StoreWithoutCastEEEviT_T0_T2_T3_T4_T5_ --------------------------
	.section	.nv.info._ZN2at6native27unrolled_elementwise_kernelINS0_13BinaryFunctorIdddZZZNS0_15binary_internal21div_trunc_kernel_cudaERNS_18TensorIteratorBaseEENKUlvE1_clEvENKUlvE_clEvEUlddE_EESt5arrayIPcLm3EELi4E23TrivialOffsetCalculatorILi2EjESD_ILi1EjENS0_6memory15LoadWithoutCastENSG_16StoreWithoutCastEEEviT_T0_T2_T3_T4_T5_,"",@"SHT_CUDA_INFO"
	.sectionflags	@""
	.align	4


	//----- nvinfo : EIATTR_CUDA_API_VERSION
	.align		4
        /*0000*/ 	.byte	0x04, 0x37
        /*0002*/ 	.short	(.L_2857 - .L_2856)
.L_2856:
        /*0004*/ 	.word	0x00000082


	//----- nvinfo : EIATTR_KPARAM_INFO
	.align		4
.L_2857:
        /*0008*/ 	.byte	0x04, 0x17
        /*000a*/ 	.short	(.L_2859 - .L_2858)
.L_2858:
        /*000c*/ 	.word	0x00000000
        /*0010*/ 	.short	0x0006
        /*0012*/ 	.short	0x0023
        /*0014*/ 	.byte	0x00, 0xf0, 0x05, 0x00


	//----- nvinfo : EIATTR_KPARAM_INFO
	.align		4
.L_2859:
        /*0018*/ 	.byte	0x04, 0x17
        /*001a*/ 	.short	(.L_2861 - .L_2860)
.L_2860:
        /*001c*/ 	.word	0x00000000
        /*0020*/ 	.short	0x0005
        /*0022*/ 	.short	0x0022
        /*0024*/ 	.byte	0x00, 0xf0, 0x05, 0x00


	//----- nvinfo : EIATTR_KPARAM_INFO
	.align		4
.L_2861:
        /*0028*/ 	.byte	0x04, 0x17
        /*002a*/ 	.short	(.L_2863 - .L_2862)
.L_2862:
        /*002c*/ 	.word	0x00000000
        /*0030*/ 	.short	0x0004
        /*0032*/ 	.short	0x0021
        /*0034*/ 	.byte	0x00, 0xf0, 0x05, 0x00


	//----- nvinfo : EIATTR_KPARAM_INFO
	.align		4
.L_2863:
        /*0038*/ 	.byte	0x04, 0x17
        /*003a*/ 	.short	(.L_2865 - .L_2864)
.L_2864:
        /*003c*/ 	.word	0x00000000
        /*0040*/ 	.short	0x0003
        /*0042*/ 	.short	0x0020
        /*0044*/ 	.byte	0x00, 0xf0, 0x05, 0x00


	//----- nvinfo : EIATTR_KPARAM_INFO
	.align		4
.L_2865:
        /*0048*/ 	.byte	0x04, 0x17
        /*004a*/ 	.short	(.L_2867 - .L_2866)
.L_2866:
        /*004c*/ 	.word	0x00000000
        /*0050*/ 	.short	0x0002
        /*0052*/ 	.short	0x0008
        /*0054*/ 	.byte	0x00, 0xf0, 0x61, 0x00


	//----- nvinfo : EIATTR_KPARAM_INFO
	.align		4
.L_2867:
        /*0058*/ 	.byte	0x04, 0x17
        /*005a*/ 	.short	(.L_2869 - .L_2868)
.L_2868:
        /*005c*/ 	.word	0x00000000
        /*0060*/ 	.short	0x0001
        /*0062*/ 	.short	0x0004
        /*0064*/ 	.byte	0x00, 0xf0, 0x05, 0x00


	//----- nvinfo : EIATTR_KPARAM_INFO
	.align		4
.L_2869:
        /*0068*/ 	.byte	0x04, 0x17
        /*006a*/ 	.short	(.L_2871 - .L_2870)
.L_2870:
        /*006c*/ 	.word	0x00000000
        /*0070*/ 	.short	0x0000
        /*0072*/ 	.short	0x0000
        /*0074*/ 	.byte	0x00, 0xf0, 0x11, 0x00


	//----- nvinfo : EIATTR_SPARSE_MMA_MASK
	.align		4
.L_2871:
        /*0078*/ 	.byte	0x03, 0x50
        /*007a*/ 	.short	0x0000


	//----- nvinfo : EIATTR_MAXREG_COUNT
	.align		4
        /*007c*/ 	.byte	0x03, 0x1b
        /*007e*/ 	.short	0x00ff


	//----- nvinfo : EIATTR_MERCURY_ISA_VERSION
	.align		4
        /*0080*/ 	.byte	0x03, 0x5f
        /*0082*/ 	.short	0x0101


	//----- nvinfo : EIATTR_EXIT_INSTR_OFFSETS
	.align		4
        /*0084*/ 	.byte	0x04, 0x1c
        /*0086*/ 	.short	(.L_2873 - .L_2872)


	//   ....[0]....
.L_2872:
        /*0088*/ 	.word	0x00000bb0


	//   ....[1]....
        /*008c*/ 	.word	0x00000c00


	//----- nvinfo : EIATTR_MAX_THREADS
	.align		4
.L_2873:
        /*0090*/ 	.byte	0x04, 0x05
        /*0092*/ 	.short	(.L_2875 - .L_2874)
.L_2874:
        /*0094*/ 	.word	0x00000080
        /*0098*/ 	.word	0x00000001
        /*009c*/ 	.word	0x00000001


	//----- nvinfo : EIATTR_CRS_STACK_SIZE
	.align		4
.L_2875:
        /*00a0*/ 	.byte	0x04, 0x1e
        /*00a2*/ 	.short	(.L_2877 - .L_2876)
.L_2876:
        /*00a4*/ 	.word	0x00000000


	//----- nvinfo : EIATTR_CBANK_PARAM_SIZE
	.align		4
.L_2877:
        /*00a8*/ 	.byte	0x03, 0x19
        /*00aa*/ 	.short	0x0024


	//----- nvinfo : EIATTR_PARAM_CBANK
	.align		4
        /*00ac*/ 	.byte	0x04, 0x0a
        /*00ae*/ 	.short	(.L_2879 - .L_2878)
	.align		4
.L_2878:
        /*00b0*/ 	.word	index@(.nv.constant0._ZN2at6native27unrolled_elementwise_kernelINS0_13BinaryFunctorIdddZZZNS0_15binary_internal21div_trunc_kernel_cudaERNS_18TensorIteratorBaseEENKUlvE1_clEvENKUlvE_clEvEUlddE_EESt5arrayIPcLm3EELi4E23TrivialOffsetCalculatorILi2EjESD_ILi1EjENS0_6memory15LoadWithoutCastENSG_16StoreWithoutCastEEEviT_T0_T2_T3_T4_T5_)
        /*00b4*/ 	.short	0x0210
        /*00b6*/ 	.short	0x0024


	//----- nvinfo : EIATTR_SW_WAR
	.align		4
.L_2879:
        /*00b8*/ 	.byte	0x04, 0x36
        /*00ba*/ 	.short	(.L_2881 - .L_2880)
.L_2880:
        /*00bc*/ 	.word	0x00000008
.L_2881:


//--------------------- .nv.info._ZN2at6native29vectorized_elementwise_kernelILi2ENS0_13BinaryFunctorIdddZZZNS0_15binary_internal21div_trunc_kernel_cudaERNS_18TensorIteratorBaseEENKUlvE1_clEvENKUlvE_clEvEUlddE_EESt5arrayIPcLm3EEEEviT0_T1_ --------------------------
	.section	.nv.info._ZN2at6native29vectorized_elementwise_kernelILi2ENS0_13BinaryFunctorIdddZZZNS0_15binary_internal21div_trunc_kernel_cudaERNS_18TensorIteratorBaseEENKUlvE1_clEvENKUlvE_clEvEUlddE_EESt5arrayIPcLm3EEEEviT0_T1_,"",@"SHT_CUDA_INFO"
	.sectionflags	@""
	.align	4


	//----- nvinfo : EIATTR_CUDA_API_VERSION
	.align		4
        /*0000*/ 	.byte	0x04, 0x37
        /*0002*/ 	.short	(.L_2883 - .L_2882)
.L_2882:
        /*0004*/ 	.word	0x00000082


	//----- nvinfo : EIATTR_KPARAM_INFO
	.align		4
.L_2883:
        /*0008*/ 	.byte	0x04, 0x17
        /*000a*/ 	.short	(.L_2885 - .L_2884)
.L_2884:
        /*000c*/ 	.word	0x00000000
        /*0010*/ 	.short	0x0002
        /*0012*/ 	.short	0x0008
        /*0014*/ 	.byte	0x00, 0xf0, 0x61, 0x00


	//----- nvinfo : EIATTR_KPARAM_INFO
	.align		4
.L_2885:
        /*0018*/ 	.byte	0x04, 0x17
        /*001a*/ 	.short	(.L_2887 - .L_2886)
.L_2886:
        /*001c*/ 	.word	0x00000000
        /*0020*/ 	.short	0x0001
        /*0022*/ 	.short	0x0004
        /*0024*/ 	.byte	0x00, 0xf0, 0x05, 0x00


	//----- nvinfo : EIATTR_KPARAM_INFO
	.align		4
.L_2887:
        /*0028*/ 	.byte	0x04, 0x17
        /*002a*/ 	.short	(.L_2889 - .L_2888)
.L_2888:
        /*002c*/ 	.word	0x00000000
        /*0030*/ 	.short	0x0000
        /*0032*/ 	.short	0x0000
        /*0034*/ 	.byte	0x00, 0xf0, 0x11, 0x00


	//----- nvinfo : EIATTR_SPARSE_MMA_MASK
	.align		4
.L_2889:
        /*0038*/ 	.byte	0x03, 0x50
        /*003a*/ 	.short	0x0000


	//----- nvinfo : EIATTR_MAXREG_COUNT
	.align		4
        /*003c*/ 	.byte	0x03, 0x1b
        /*003e*/ 	.short	0x00ff


	//----- nvinfo : EIATTR_MERCURY_ISA_VERSION
	.align		4
        /*0040*/ 	.byte	0x03, 0x5f
        /*0042*/ 	.short	0x0101


	//----- nvinfo : EIATTR_EXIT_INSTR_OFFSETS
	.align		4
        /*0044*/ 	.byte	0x04, 0x1c
        /*0046*/ 	.short	(.L_2891 - .L_2890)


	//   ....[0]....
.L_2890:
        /*0048*/ 	.word	0x00000e10


	//   ....[1]....
        /*004c*/ 	.word	0x00002530


	//   ....[2]....
        /*0050*/ 	.word	0x00002580


	//----- nvinfo : EIATTR_MAX_THREADS
	.align		4
.L_2891:
        /*0054*/ 	.byte	0x04, 0x05
        /*0056*/ 	.short	(.L_2893 - .L_2892)
.L_2892:
        /*0058*/ 	.word	0x00000080
        /*005c*/ 	.word	0x00000001
        /*0060*/ 	.word	0x00000001


	//----- nvinfo : EIATTR_CRS_STACK_SIZE
	.align		4
.L_2893:
        /*0064*/ 	.byte	0x04, 0x1e
        /*0066*/ 	.short	(.L_2895 - .L_2894)
.L_2894:
        /*0068*/ 	.word	0x00000000


	//----- nvinfo : EIATTR_CBANK_PARAM_SIZE
	.align		4
.L_2895:
        /*006c*/ 	.byte	0x03, 0x19
        /*006e*/ 	.short	0x0020


	//----- nvinfo : EIATTR_PARAM_CBANK
	.align		4
        /*0070*/ 	.byte	0x04, 0x0a
        /*0072*/ 	.short	(.L_2897 - .L_2896)
	.align		4
.L_2896:
        /*0074*/ 	.word	index@(.nv.constant0._ZN2at6native29vectorized_elementwise_kernelILi2ENS0_13BinaryFunctorIdddZZZNS0_15binary_internal21div_trunc_kernel_cudaERNS_18TensorIteratorBaseEENKUlvE1_clEvENKUlvE_clEvEUlddE_EESt5arrayIPcLm3EEEEviT0_T1_)
        /*0078*/ 	.short	0x0210
        /*007a*/ 	.short	0x0020


	//----- nvinfo : EIATTR_SW_WAR
	.align		4
.L_2897:
        /*007c*/ 	.byte	0x04, 0x36
        /*007e*/ 	.short	(.L_2899 - .L_2898)
.L_2898:
        /*0080*/ 	.word	0x00000008
.L_2899:


//--------------------- .nv.info._ZN2at6native29vectorized_elementwise_kernelILi4ENS0_13BinaryFunctorIdddZZZNS0_15binary_internal21div_trunc_kernel_cudaERNS_18TensorIteratorBaseEENKUlvE1_clEvENKUlvE_clEvEUlddE_EESt5arrayIPcLm3EEEEviT0_T1_ --------------------------
	.section	.nv.info._ZN2at6native29vectorized_elementwise_kernelILi4ENS0_13BinaryFunctorIdddZZZNS0_15binary_internal21div_trunc_kernel_cudaERNS_18TensorIteratorBaseEENKUlvE1_clEvENKUlvE_clEvEUlddE_EESt5arrayIPcLm3EEEEviT0_T1_,"",@"SHT_CUDA_INFO"
	.sectionflags	@""
	.align	4


	//----- nvinfo : EIATTR_CUDA_API_VERSION
	.align		4
        /*0000*/ 	.byte	0x04, 0x37
        /*0002*/ 	.short	(.L_2901 - .L_2900)
.L_2900:
        /*0004*/ 	.word	0x00000082


	//----- nvinfo : EIATTR_KPARAM_INFO
	.align		4
.L_2901:
        /*0008*/ 	.byte	0x04, 0x17
        /*000a*/ 	.short	(.L_2903 - .L_2902)
.L_2902:
        /*000c*/ 	.word	0x00000000
        /*0010*/ 	.short	0x0002
        /*0012*/ 	.short	0x0008
        /*0014*/ 	.byte	0x00, 0xf0, 0x61, 0x00


	//----- nvinfo : EIATTR_KPARAM_INFO
	.align		4
.L_2903:
        /*0018*/ 	.byte	0x04, 0x17
        /*001a*/ 	.short	(.L_2905 - .L_2904)
.L_2904:
        /*001c*/ 	.word	0x00000000
        /*0020*/ 	.short	0x0001
        /*0022*/ 	.short	0x0004
        /*0024*/ 	.byte	0x00, 0xf0, 0x05, 0x00


	//----- nvinfo : EIATTR_KPARAM_INFO
	.align		4
.L_2905:
        /*0028*/ 	.byte	0x04, 0x17
        /*002a*/ 	.short	(.L_2907 - .L_2906)
.L_2906:
        /*002c*/ 	.word	0x00000000
        /*0030*/ 	.short	0x0000
        /*0032*/ 	.short	0x0000
        /*0034*/ 	.byte	0x00, 0xf0, 0x11, 0x00


	//----- nvinfo : EIATTR_SPARSE_MMA_MASK
	.align		4
.L_2907:
        /*0038*/ 	.byte	0x03, 0x50
        /*003a*/ 	.short	0x0000


	//----- nvinfo : EIATTR_MAXREG_COUNT
	.align		4
        /*003c*/ 	.byte	0x03, 0x1b
        /*003e*/ 	.short	0x00ff


	//----- nvinfo : EIATTR_MERCURY_ISA_VERSION
	.align		4
        /*0040*/ 	.byte	0x03, 0x5f
        /*0042*/ 	.short	0x0101


	//----- nvinfo : EIATTR_EXIT_INSTR_OFFSETS
	.align		4
        /*0044*/ 	.byte	0x04, 0x1c
        /*0046*/ 	.short	(.L_2909 - .L_2908)


	//   ....[0]....
.L_2908:
        /*0048*/ 	.word	0x00000e10


	//   ....[1]....
        /*004c*/ 	.word	0x00002530


	//   ....[2]....
        /*0050*/ 	.word	0x00002580


	//----- nvinfo : EIATTR_MAX_THREADS
	.align		4
.L_2909:
        /*0054*/ 	.byte	0x04, 0x05
        /*0056*/ 	.short	(.L_2911 - .L_2910)
.L_2910:
        /*0058*/ 	.word	0x00000080
        /*005c*/ 	.word	0x00000001
        /*0060*/ 	.word	0x00000001


	//----- nvinfo : EIATTR_CRS_STACK_SIZE
	.align		4
.L_2911:
        /*0064*/ 	.byte	0x04, 0x1e
        /*0066*/ 	.short	(.L_2913 - .L_2912)
.L_2912:
        /*0068*/ 	.word	0x00000000


	//----- nvinfo : EIATTR_CBANK_PARAM_SIZE
	.align		4
.L_2913:
        /*006c*/ 	.byte	0x03, 0x19
        /*006e*/ 	.short	0x0020


	//----- nvinfo : EIATTR_PARAM_CBANK
	.align		4
        /*0070*/ 	.byte	0x04, 0x0a
        /*0072*/ 	.short	(.L_2915 - .L_2914)
	.align		4
.L_2914:
        /*0074*/ 	.word	index@(.nv.constant0._ZN2at6native29vectorized_elementwise_kernelILi4ENS0_13BinaryFunctorIdddZZZNS0_15binary_internal21div_trunc_kernel_cudaERNS_18TensorIteratorBaseEENKUlvE1_clEvENKUlvE_clEvEUlddE_EESt5arrayIPcLm3EEEEviT0_T1_)
        /*0078*/ 	.short	0x0210
        /*007a*/ 	.short	0x0020


	//----- nvinfo : EIATTR_SW_WAR
	.align		4
.L_2915:
        /*007c*/ 	.byte	0x04, 0x36
        /*007e*/ 	.short	(.L_2917 - .L_2916)
.L_2916:
        /*0080*/ 	.word	0x00000008
.L_2917:


//--------------------- .nv.info._ZN2at6native29vectorized_elementwise_kernelILi8ENS0_13BinaryFunctorIdddZZZNS0_15binary_internal21div_trunc_kernel_cudaERNS_18TensorIteratorBaseEENKUlvE1_clEvENKUlvE_clEvEUlddE_EESt5arrayIPcLm3EEEEviT0_T1_ --------------------------
	.section	.nv.info._ZN2at6native29vectorized_elementwise_kernelILi8ENS0_13BinaryFunctorIdddZZZNS0_15binary_internal21div_trunc_kernel_cudaERNS_18TensorIteratorBaseEENKUlvE1_clEvENKUlvE_clEvEUlddE_EESt5arrayIPcLm3EEEEviT0_T1_,"",@"SHT_CUDA_INFO"
	.sectionflags	@""
	.align	4


	//----- nvinfo : EIATTR_CUDA_API_VERSION
	.align		4
        /*0000*/ 	.byte	0x04, 0x37
        /*0002*/ 	.short	(.L_2919 - .L_2918)
.L_2918:
        /*0004*/ 	.word	0x00000082


	//----- nvinfo : EIATTR_KPARAM_INFO
	.align		4
.L_2919:
        /*0008*/ 	.byte	0x04, 0x17
        /*000a*/ 	.short	(.L_2921 - .L_2920)
.L_2920:
        /*000c*/ 	.word	0x00000000
        /*0010*/ 	.short	0x0002
        /*0012*/ 	.short	0x0008
        /*0014*/ 	.byte	0x00, 0xf0, 0x61, 0x00


	//----- nvinfo : EIATTR_KPARAM_INFO
	.align		4
.L_2921:
        /*0018*/ 	.byte	0x04, 0x17
        /*001a*/ 	.short	(.L_2923 - .L_2922)
.L_2922:
        /*001c*/ 	.word	0x00000000
        /*0020*/ 	.short	0x0001
        /*0022*/ 	.short	0x0004
        /*0024*/ 	.byte	0x00, 0xf0, 0x05, 0x00


	//----- nvinfo : EIATTR_KPARAM_INFO
	.align		4
.L_2923:
        /*0028*/ 	.byte	0x04, 0x17
        /*002a*/ 	.short	(.L_2925 - .L_2924)
.L_2924:
        /*002c*/ 	.word	0x00000000
        /*0030*/ 	.short	0x0000
        /*0032*/ 	.short	0x0000
        /*0034*/ 	.byte	0x00, 0xf0, 0x11, 0x00


	//----- nvinfo : EIATTR_SPARSE_MMA_MASK
	.align		4
.L_2925:
        /*0038*/ 	.byte	0x03, 0x50
        /*003a*/ 	.short	0x0000


	//----- nvinfo : EIATTR_MAXREG_COUNT
	.align		4
        /*003c*/ 	.byte	0x03, 0x1b
        /*003e*/ 	.short	0x00ff


	//----- nvinfo : EIATTR_MERCURY_ISA_VERSION
	.align		4
        /*0040*/ 	.byte	0x03, 0x5f
        /*0042*/ 	.short	0x0101


	//----- nvinfo : EIATTR_EXIT_INSTR_OFFSETS
	.align		4
        /*0044*/ 	.byte	0x04, 0x1c
        /*0046*/ 	.short	(.L_2927 - .L_2926)


	//   ....[0]....
.L_2926:
        /*0048*/ 	.word	0x00000e10


	//   ....[1]....
        /*004c*/ 	.word	0x00002530


	//   ....[2]....
        /*0050*/ 	.word	0x00002580


	//----- nvinfo : EIATTR_MAX_THREADS
	.align		4
.L_2927:
        /*0054*/ 	.byte	0x04, 0x05
        /*0056*/ 	.short	(.L_2929 - .L_2928)
.L_2928:
        /*0058*/ 	.word	0x00000080
        /*005c*/ 	.word	0x00000001
        /*0060*/ 	.word	0x00000001


	//----- nvinfo : EIATTR_CRS_STACK_SIZE
	.align		4
.L_2929:
        /*0064*/ 	.byte	0x04, 0x1e
        /*0066*/ 	.short	(.L_2931 - .L_2930)
.L_2930:
        /*0068*/ 	.word	0x00000000


	//----- nvinfo : EIATTR_CBANK_PARAM_SIZE
	.align		4
.L_2931:
        /*006c*/ 	.byte	0x03, 0x19
        /*006e*/ 	.short	0x0020


	//----- nvinfo : EIATTR_PARAM_CBANK
	.align		4
        /*0070*/ 	.byte	0x04, 0x0a
        /*0072*/ 	.short	(.L_2933 - .L_2932)
	.align		4
.L_2932:
        /*0074*/ 	.word	index@(.nv.constant0._ZN2at6native29vectorized_elementwise_kernelILi8ENS0_13BinaryFunctorIdddZZZNS0_15binary_internal21div_trunc_kernel_cudaERNS_18TensorIteratorBaseEENKUlvE1_clEvENKUlvE_clEvEUlddE_EESt5arrayIPcLm3EEEEviT0_T1_)
        /*0078*/ 	.short	0x0210
        /*007a*/ 	.short	0x0020


	//----- nvinfo : EIATTR_SW_WAR
	.align		4
.L_2933:
        /*007c*/ 	.byte	0x04, 0x36
        /*007e*/ 	.short	(.L_2935 - .L_2934)
.L_2934:
        /*0080*/ 	.word	0x00000008
.L_2935:


//--------------------- .nv.info._ZN2at6native18elementwise_kernelILi128ELi4EZNS0_15gpu_kernel_implINS0_13BUnaryFunctorIdddZZZNS0_15binary_internal21div_trunc_kernel_cudaERNS_18TensorIteratorBaseEENKUlvE1_clEvENKUlvE_clEvEUlddE_EEEEvS6_RKT_EUliE_EEviT1_ --------------------------
	.section	.nv.info._ZN2at6native18elementwise_kernelILi128ELi4EZNS0_15gpu_kernel_implINS0_13BUnaryFunctorIdddZZZNS0_15binary_internal21div_trunc_kernel_cudaERNS_18TensorIteratorBaseEENKUlvE1_clEvENKUlvE_clEvEUlddE_EEEEvS6_RKT_EUliE_EEviT1_,"",@"SHT_CUDA_INFO"
	.sectionflags	@""
	.align	4


	//----- nvinfo : EIATTR_CUDA_API_VERSION
	.align		4
        /*0000*/ 	.byte	0x04, 0x37
        /*0002*/ 	.short	(.L_2937 - .L_2936)
.L_2936:
        /*0004*/ 	.word	0x00000082


	//----- nvinfo : EIATTR_KPARAM_INFO
	.align		4
.L_2937:
        /*0008*/ 	.byte	0x04, 0x17
        /*000a*/ 	.short	(.L_2939 - .L_2938)
.L_2938:
        /*000c*/ 	.word	0x00000000
        /*0010*/ 	.short	0x0001
        /*0012*/ 	.short	0x0008
        /*0014*/ 	.byte	0x00, 0xf0, 0xa1, 0x08


	//----- nvinfo : EIATTR_KPARAM_INFO
	.align		4
.L_2939:
        /*0018*/ 	.byte	0x04, 0x17
        /*001a*/ 	.short	(.L_2941 - .L_2940)
.L_2940:
        /*001c*/ 	.word	0x00000000
        /*0020*/ 	.short	0x0000
        /*0022*/ 	.short	0x0000
        /*0024*/ 	.byte	0x00, 0xf0, 0x11, 0x00


	//----- nvinfo : EIATTR_SPARSE_MMA_MASK
	.align		4
.L_2941:
        /*0028*/ 	.byte	0x03, 0x50
        /*002a*/ 	.short	0x0000


	//----- nvinfo : EIATTR_MAXREG_COUNT
	.align		4
        /*002c*/ 	.byte	0x03, 0x1b
        /*002e*/ 	.short	0x0080


	//----- nvinfo : EIATTR_EXTERNS
	.align		4
        /*0030*/ 	.byte	0x04, 0x0f
        /*0032*/ 	.short	(.L_2943 - .L_2942)


	//   ....[0]....
	.align		4
.L_2942:
        /*0034*/ 	.word	index@(__assertfail)


	//----- nvinfo : EIATTR_MERCURY_ISA_VERSION
	.align		4
.L_2943:
        /*0038*/ 	.byte	0x03, 0x5f
        /*003a*/ 	.short	0x0101


	//----- nvinfo : EIATTR_SYSCALL_OFFSETS
	.align		4
        /*003c*/ 	.byte	0x04, 0x46
        /*003e*/ 	.short	(.L_2945 - .L_2944)


	//   ....[0]....
.L_2944:
        /*0040*/ 	.word	0x00002270


	//   ....[1]....
        /*0044*/ 	.word	0x00003500


	//   ....[2]....
        /*0048*/ 	.word	0x00005790


	//   ....[3]....
        /*004c*/ 	.word	0x00006a10


	//   ....[4]....
        /*0050*/ 	.word	0x00008c90


	//   ....[5]....
        /*0054*/ 	.word	0x00009f10


	//   ....[6]....
        /*0058*/ 	.word	0x0000c180


	//   ....[7]....
        /*005c*/ 	.word	0x0000d400


	//----- nvinfo : EIATTR_EXIT_INSTR_OFFSETS
	.align		4
.L_2945:
        /*0060*/ 	.byte	0x04, 0x1c
        /*0062*/ 	.short	(.L_2947 - .L_2946)


	//   ....[0]....
.L_2946:
        /*0064*/ 	.word	0x00009fc0


	//   ....[1]....
        /*0068*/ 	.word	0x0000c440


	//   ....[2]....
        /*006c*/ 	.word	0x0000c480


	//   ....[3]....
        /*0070*/ 	.word	0x0000c510


	//   ....[4]....
        /*0074*/ 	.word	0x0000c540


	//   ....[5]....
        /*0078*/ 	.word	0x0000c570


	//   ....[6]....
        /*007c*/ 	.word	0x0000c640


	//   ....[7]....
        /*0080*/ 	.word	0x0000c6c0


	//   ....[8]....
        /*0084*/ 	.word	0x0000c7a0


	//   ....[9]....
        /*0088*/ 	.word	0x0000c830


	//   ....[10]....
        /*008c*/ 	.word	0x0000c850


	//   ....[11]....
        /*0090*/ 	.word	0x0000c910


	//   ....[12]....
        /*0094*/ 	.word	0x0000c940


	//   ....[13]....
        /*0098*/ 	.word	0x0000cb10


	//   ....[14]....
        /*009c*/ 	.word	0x0000ccb0


	//   ....[15]....
        /*00a0*/ 	.word	0x0000cd30


	//   ....[16]....
        /*00a4*/ 	.word	0x0000cde0


	//   ....[17]....
        /*00a8*/ 	.word	0x0000cfa0


	//   ....[18]....
        /*00ac*/ 	.word	0x0000d160


	//   ....[19]....
        /*00b0*/ 	.word	0x0000d300


	//   ....[20]....
        /*00b4*/ 	.word	0x0000d410


	//   ....[21]....
        /*00b8*/ 	.word	0x0000d440


	//   ....[22]....
        /*00bc*/ 	.word	0x0000d470


	//----- nvinfo : EIATTR_MAX_THREADS
	.align		4
.L_2947:
        /*00c0*/ 	.byte	0x04, 0x05
        /*00c2*/ 	.short	(.L_2949 - .L_2948)
.L_2948:
        /*00c4*/ 	.word	0x00000080
        /*00c8*/ 	.word	0x00000001
        /*00cc*/ 	.word	0x00000001


	//----- nvinfo : EIATTR_CRS_STACK_SIZE
	.align		4
.L_2949:
        /*00d0*/ 	.byte	0x04, 0x1e
        /*00d2*/ 	.short	(.L_2951 - .L_2950)
.L_2950:
        /*00d4*/ 	.word	0x00000000


	//----- nvinfo : EIATTR_CBANK_PARAM_SIZE
	.align		4
.L_2951:
        /*00d8*/ 	.byte	0x03, 0x19
        /*00da*/ 	.short	0x0230


	//----- nvinfo : EIATTR_PARAM_CBANK
	.align		4
        /*00dc*/ 	.byte	0x04, 0x0a
        /*00de*/ 	.short	(.L_2953 - .L_2952)
	.align		4
.L_2952:
        /*00e0*/ 	.word	index@(.nv.constant0._ZN2at6native18elementwise_kernelILi128ELi4EZNS0_15gpu_kernel_implINS0_13BUnaryFunctorIdddZZZNS0_15binary_internal21div_trunc_kernel_cudaERNS_18TensorIteratorBaseEENKUlvE1_clEvENKUlvE_clEvEUlddE_EEEEvS6_RKT_EUliE_EEviT1_)
        /*00e4*/ 	.short	0x0210
        /*00e6*/ 	.short	0x0230


	//----- nvinfo : EIATTR_SW_WAR
	.align		4
.L_2953:
        /*00e8*/ 	.byte	0x04, 0x36
        /*00ea*/ 	.short	(.L_2955 - .L_2954)
.L_2954:
        /*00ec*/ 	.word	0x00000008
.L_2955:


//--------------------- .nv.info._ZN2at6native27unrolled_elementwise_kernelINS0_13BUnaryFunctorIdddZZZNS0_15binary_internal21div_trunc_kernel_cudaERNS_18TensorIteratorBaseEENKUlvE1_clEvENKUlvE_clEvEUlddE_EESt5arrayIPcLm2EELi4E23TrivialOffsetCalculatorILi1EjESE_NS0_6memory12LoadWithCastILi1EEENSF_13StoreWithCastILi1EEEEEviT_T0_T2_T3_T4_T5_ --------------------------
	.section	.nv.info._ZN2at6native27unrolled_elementwise_kernelINS0_13BUnaryFunctorIdddZZZNS0_15binary_internal21div_trunc_kernel_cudaERNS_18TensorIteratorBaseEENKUlvE1_clEvENKUlvE_clEvEUlddE_EESt5arrayIPcLm2EELi4E23TrivialOffsetCalculatorILi1EjESE_NS0_6memory12LoadWithCastILi1EEENSF_13StoreWithCastILi1EEEEEviT_T0_T2_T3_T4_T5_,"",@"SHT_CUDA_INFO"
	.sectionflags	@""
	.align	4


	//----- nvinfo : EIATTR_CUDA_API_VERSION
	.align		4
        /*0000*/ 	.byte	0x04, 0x37
        /*0002*/ 	.short	(.L_2957 - .L_2956)
.L_2956:
        /*0004*/ 	.word	0x00000082


	//----- nvinfo : EIATTR_KPARAM_INFO
	.align		4
.L_2957:
        /*0008*/ 	.byte	0x04, 0x17
        /*000a*/ 	.short	(.L_2959 - .L_2958)
.L_2958:
        /*000c*/ 	.word	0x00000000
        /*0010*/ 	.short	0x0006
        /*0012*/ 	.short	0x0034
        /*0014*/ 	.byte	0x00, 0xf0, 0x21, 0x00


	//----- nvinfo : EIATTR_KPARAM_INFO
	.align		4
.L_2959:
        /*0018*/ 	.byte	0x04, 0x17
        /*001a*/ 	.short	(.L_2961 - .L_2960)
.L_2960:
        /*001c*/ 	.word	0x00000000
        /*0020*/ 	.short	0x0005
        /*0022*/ 	.short	0x002c
        /*0024*/ 	.byte	0x00, 0xf0, 0x21, 0x00


	//----- nvinfo : EIATTR_KPARAM_INFO
	.align		4
.L_2961:
        /*0028*/ 	.byte	0x04, 0x17
        /*002a*/ 	.short	(.L_2963 - .L_2962)
.L_2962:
        /*002c*/ 	.word	0x00000000
        /*0030*/ 	.short	0x0004
        /*0032*/ 	.short	0x0029
        /*0034*/ 	.byte	0x00, 0xf0, 0x05, 0x00


	//----- nvinfo : EIATTR_KPARAM_INFO
	.align		4
.L_2963:
        /*0038*/ 	.byte	0x04, 0x17
        /*003a*/ 	.short	(.L_2965 - .L_2964)
.L_2964:
        /*003c*/ 	.word	0x00000000
        /*0040*/ 	.short	0x0003
        /*0042*/ 	.short	0x0028
        /*0044*/ 	.byte	0x00, 0xf0, 0x05, 0x00


	//----- nvinfo : EIATTR_KPARAM_INFO
	.align		4
.L_2965:
        /*0048*/ 	.byte	0x04, 0x17
        /*004a*/ 	.short	(.L_2967 - .L_2966)
.L_2966:
        /*004c*/ 	.word	0x00000000
        /*0050*/ 	.short	0x0002
        /*0052*/ 	.short	0x0018
        /*0054*/ 	.byte	0x00, 0xf0, 0x41, 0x00


	//----- nvinfo : EIATTR_KPARAM_INFO
	.align		4
.L_2967:
        /*0058*/ 	.byte	0x04, 0x17
        /*005a*/ 	.short	(.L_2969 - .L_2968)
.L_2968:
        /*005c*/ 	.word	0x00000000
        /*0060*/ 	.short	0x0001
        /*0062*/ 	.short	0x0008
        /*0064*/ 	.byte	0x00, 0xf0, 0x41, 0x00


	//----- nvinfo : EIATTR_KPARAM_INFO
	.align		4
.L_2969:
        /*0068*/ 	.byte	0x04, 0x17
        /*006a*/ 	.short	(.L_2971 - .L_2970)
.L_2970:
        /*006c*/ 	.word	0x00000000
        /*0070*/ 	.short	0x0000
        /*0072*/ 	.short	0x0000
        /*0074*/ 	.byte	0x00, 0xf0, 0x11, 0x00


	//----- nvinfo : EIATTR_SPARSE_MMA_MASK
	.align		4
.L_2971:
        /*0078*/ 	.byte	0x03, 0x50
        /*007a*/ 	.short	0x0000


	//----- nvinfo : EIATTR_MAXREG_COUNT
	.align		4
        /*007c*/ 	.byte	0x03, 0x1b
        /*007e*/ 	.short	0x00ff


	//----- nvinfo : EIATTR_EXTERNS
	.align		4
        /*0080*/ 	.byte	0x04, 0x0f
        /*0082*/ 	.short	(.L_2973 - .L_2972)


	//   ....[0]....
	.align		4
.L_2972:
        /*0084*/ 	.word	index@(__assertfail)


	//----- nvinfo : EIATTR_MERCURY_ISA_VERSION
	.align		4
.L_2973:
        /*0088*/ 	.byte	0x03, 0x5f
        /*008a*/ 	.short	0x0101


	//----- nvinfo : EIATTR_SYSCALL_OFFSETS
	.align		4
        /*008c*/ 	.byte	0x04, 0x46
        /*008e*/ 	.short	(.L_2975 - .L_2974)


	//   ....[0]....
.L_2974:
        /*0090*/ 	.word	0x00000f80


	//   ....[1]....
        /*0094*/ 	.word	0x00001f20


	//   ....[2]....
        /*0098*/ 	.word	0x00002ed0


	//   ....[3]....
        /*009c*/ 	.word	0x00003e50


	//   ....[4]....
        /*00a0*/ 	.word	0x000058c0


	//   ....[5]....
        /*00a4*/ 	.word	0x00006a80


	//   ....[6]....
        /*00a8*/ 	.word	0x00007c00


	//   ....[7]....
        /*00ac*/ 	.word	0x00008da0


	//----- nvinfo : EIATTR_EXIT_INSTR_OFFSETS
	.align		4
.L_2975:
        /*00b0*/ 	.byte	0x04, 0x1c
        /*00b2*/ 	.short	(.L_2977 - .L_2976)


	//   ....[0]....
.L_2976:
        /*00b4*/ 	.word	0x00007ca0


	//   ....[1]....
        /*00b8*/ 	.word	0x00007de0


	//   ....[2]....
        /*00bc*/ 	.word	0x00007e20


	//   ....[3]....
        /*00c0*/ 	.word	0x00007eb0


	//   ....[4]....
        /*00c4*/ 	.word	0x00007ee0


	//   ....[5]....
        /*00c8*/ 	.word	0x00007f10


	//   ....[6]....
        /*00cc*/ 	.word	0x00007fe0


	//   ....[7]....
        /*00d0*/ 	.word	0x00008060


	//   ....[8]....
        /*00d4*/ 	.word	0x00008140


	//   ....[9]....
        /*00d8*/ 	.word	0x000081d0


	//   ....[10]....
        /*00dc*/ 	.word	0x000081f0


	//   ....[11]....
        /*00e0*/ 	.word	0x000082b0


	//   ....[12]....
        /*00e4*/ 	.word	0x000082e0


	//   ....[13]....
        /*00e8*/ 	.word	0x000084b0


	//   ....[14]....
        /*00ec*/ 	.word	0x00008650


	//   ....[15]....
        /*00f0*/ 	.word	0x000086d0


	//   ....[16]....
        /*00f4*/ 	.word	0x00008780


	//   ....[17]....
        /*00f8*/ 	.word	0x00008940


	//   ....[18]....
        /*00fc*/ 	.word	0x00008b00


	//   ....[19]....
        /*0100*/ 	.word	0x00008ca0


	//   ....[20]....
        /*0104*/ 	.word	0x00008db0


	//   ....[21]....
        /*0108*/ 	.word	0x00008de0


	//   ....[22]....
        /*010c*/ 	.word	0x00008e10


	//----- nvinfo : EIATTR_MAX_THREADS
	.align		4
.L_2977:
        /*0110*/ 	.byte	0x04, 0x05
        /*0112*/ 	.short	(.L_2979 - .L_2978)
.L_2978:
        /*0114*/ 	.word	0x00000080
        /*0118*/ 	.word	0x00000001
        /*011c*/ 	.word	0x00000001


	//----- nvinfo : EIATTR_CRS_STACK_SIZE
	.align		4
.L_2979:
        /*0120*/ 	.byte	0x04, 0x1e
        /*0122*/ 	.short	(.L_2981 - .L_2980)
.L_2980:
        /*0124*/ 	.word	0x00000000


	//----- nvinfo : EIATTR_CBANK_PARAM_SIZE
	.align		4
.L_2981:
        /*0128*/ 	.byte	0x03, 0x19
        /*012a*/ 	.short	0x003c


	//----- nvinfo : EIATTR_PARAM_CBANK
	.align		4
        /*012c*/ 	.byte	0x04, 0x0a
        /*012e*/ 	.short	(.L_2983 - .L_2982)
	.align		4
.L_2982:
        /*0130*/ 	.word	index@(.nv.constant0._ZN2at6native27unrolled_elementwise_kernelINS0_13BUnaryFunctorIdddZZZNS0_15binary_internal21div_trunc_kernel_cudaERNS_18TensorIteratorBaseEENKUlvE1_clEvENKUlvE_clEvEUlddE_EESt5arrayIPcLm2EELi4E23TrivialOffsetCalculatorILi1EjESE_NS0_6memory12LoadWithCastILi1EEENSF_13StoreWithCastILi1EEEEEviT_T0_T2_T3_T4_T5_)
        /*0134*/ 	.short	0x0210
        /*0136*/ 	.short	0x003c


	//----- nvinfo : EIATTR_SW_WAR
	.align		4
.L_2983:
        /*0138*/ 	.byte	0x04, 0x36
        /*013a*/ 	.short	(.L_2985 - .L_2984)
.L_2984:
        /*013c*/ 	.word	0x00000008
.L_2985:


//--------------------- .nv.info._ZN2at6native18elementwise_kernelILi128ELi2EZNS0_22gpu_kernel_impl_nocastINS0_13BUnaryFunctorIdddZZZNS0_15binary_internal21div_trunc_kernel_cudaERNS_18TensorIteratorBaseEENKUlvE1_clEvENKUlvE_clEvEUlddE_EEEEvS6_RKT_EUliE_EEviT1_ --------------------------
	.section	.nv.info._ZN2at6native18elementwise_kernelILi128ELi2EZNS0_22gpu_kernel_impl_nocastINS0_13BUnaryFunctorIdddZZZNS0_15binary_internal21div_trunc_kernel_cudaERNS_18TensorIteratorBaseEENKUlvE1_clEvENKUlvE_clEvEUlddE_EEEEvS6_RKT_EUliE_EEviT1_,"",@"SHT_CUDA_INFO"
	.sectionflags	@""
	.align	4


	//----- nvinfo : EIATTR_CUDA_API_VERSION
	.align		4
        /*0000*/ 	.byte	0x04, 0x37
        /*0002*/ 	.short	(.L_2987 - .L_2986)
.L_2986:
        /*0004*/ 	.word	0x00000082


	//----- nvinfo : EIATTR_KPARAM_INFO
	.align		4
.L_2987:
        /*0008*/ 	.byte	0x04, 0x17
        /*000a*/ 	.short	(.L_2989 - .L_2988)
.L_2988:
        /*000c*/ 	.word	0x00000000
        /*0010*/ 	.short	0x0001
        /*0012*/ 	.short	0x0008
        /*0014*/ 	.byte	0x00, 0xf0, 0x81, 0x08


	//----- nvinfo : EIATTR_KPARAM_INFO
	.align		4
.L_2989:
        /*0018*/ 	.byte	0x04, 0x17
        /*001a*/ 	.short	(.L_2991 - .L_2990)
.L_2990:
        /*001c*/ 	.word	0x00000000
        /*0020*/ 	.short	0x0000
        /*0022*/ 	.short	0x0000
        /*0024*/ 	.byte	0x00, 0xf0, 0x11, 0x00


	//----- nvinfo : EIATTR_SPARSE_MMA_MASK
	.align		4
.L_2991:
        /*0028*/ 	.byte	0x03, 0x50
        /*002a*/ 	.short	0x0000


	//----- nvinfo : EIATTR_MAXREG_COUNT
	.align		4
        /*002c*/ 	.byte	0x03, 0x1b
        /*002e*/ 	.short	0x0080


	//----- nvinfo : EIATTR_MERCURY_ISA_VERSION
	.align		4
        /*0030*/ 	.byte	0x03, 0x5f
        /*0032*/ 	.short	0x0101


	//----- nvinfo : EIATTR_EXIT_INSTR_OFFSETS
	.align		4
        /*0034*/ 	.byte	0x04, 0x1c
        /*0036*/ 	.short	(.L_2993 - .L_2992)


	//   ....[0]....
.L_2992:
        /*0038*/ 	.word	0x000015e0


	//   ....[1]....
        /*003c*/ 	.word	0x00002ad0


	//----- nvinfo : EIATTR_MAX_THREADS
	.align		4
.L_2993:
        /*0040*/ 	.byte	0x04, 0x05
        /*0042*/ 	.short	(.L_2995 - .L_2994)
.L_2994:
        /*0044*/ 	.word	0x00000080
        /*0048*/ 	.word	0x00000001
        /*004c*/ 	.word	0x00000001


	//----- nvinfo : EIATTR_CRS_STACK_SIZE
	.align		4
.L_2995:
        /*0050*/ 	.byte	0x04, 0x1e
        /*0052*/ 	.short	(.L_2997 - .L_2996)
.L_2996:
        /*0054*/ 	.word	0x00000000


	//----- nvinfo : EIATTR_CBANK_PARAM_SIZE
	.align		4
.L_2997:
        /*0058*/ 	.byte	0x03, 0x19
        /*005a*/ 	.short	0x0228


	//----- nvinfo : EIATTR_PARAM_CBANK
	.align		4
        /*005c*/ 	.byte	0x04, 0x0a
        /*005e*/ 	.short	(.L_2999 - .L_2998)
	.align		4
.L_2998:
        /*0060*/ 	.word	index@(.nv.constant0._ZN2at6native18elementwise_kernelILi128ELi2EZNS0_22gpu_kernel_impl_nocastINS0_13BUnaryFunctorIdddZZZNS0_15binary_internal21div_trunc_kernel_cudaERNS_18TensorIteratorBaseEENKUlvE1_clEvENKUlvE_clEvEUlddE_EEEEvS6_RKT_EUliE_EEviT1_)
        /*0064*/ 	.short	0x0210
        /*0066*/ 	.short	0x0228


	//----- nvinfo : EIATTR_SW_WAR
	.align		4
.L_2999:
        /*0068*/ 	.byte	0x04, 0x36
        /*006a*/ 	.short	(.L_3001 - .L_3000)
.L_3000:
        /*006c*/ 	.word	0x00000008
.L_3001:


//--------------------- .nv.info._ZN2at6native27unrolled_elementwise_kernelINS0_13BUnaryFunctorIdddZZZNS0_15binary_internal21div_trunc_kernel_cudaERNS_18TensorIteratorBaseEENKUlvE1_clEvENKUlvE_clEvEUlddE_EESt5arrayIPcLm2EELi4E23TrivialOffsetCalculatorILi1EjESE_NS0_6memory15LoadWithoutCastENSF_16StoreWithoutCastEEEviT_T0_T2_T3_T4_T5_ --------------------------
	.section	.nv.info._ZN2at6native27unrolled_elementwise_kernelINS0_13BUnaryFunctorIdddZZZNS0_15binary_internal21div_trunc_kernel_cudaERNS_18TensorIteratorBaseEENKUlvE1_clEvENKUlvE_clEvEUlddE_EESt5arrayIPcLm2EELi4E23TrivialOffsetCalculatorILi1EjESE_NS0_6memory15LoadWithoutCastENSF_16StoreWithoutCastEEEviT_T0_T2_T3_T4_T5_,"",@"SHT_CUDA_INFO"
	.sectionflags	@""
	.align	4


	//----- nvinfo : EIATTR_CUDA_API_VERSION
	.align		4
        /*0000*/ 	.byte	0x04, 0x37
        /*0002*/ 	.short	(.L_3003 - .L_3002)
.L_3002:
        /*0004*/ 	.word	0x00000082


	//----- nvinfo : EIATTR_KPARAM_INFO
	.align		4
.L_3003:
        /*0008*/ 	.byte	0x04, 0x17
        /*000a*/ 	.short	(.L_3005 - .L_3004)
.L_3004:
        /*000c*/ 	.word	0x00000000
        /*0010*/ 	.short	0x0006
        /*0012*/ 	.short	0x002b
        /*0014*/ 	.byte	0x00, 0xf0, 0x05, 0x00


	//----- nvinfo : EIATTR_KPARAM_INFO
	.align		4
.L_3005:
        /*0018*/ 	.byte	0x04, 0x17
        /*001a*/ 	.short	(.L_3007 - .L_3006)
.L_3006:
        /*001c*/ 	.word	0x00000000
        /*0020*/ 	.short	0x0005
        /*0022*/ 	.short	0x002a
        /*0024*/ 	.byte	0x00, 0xf0, 0x05, 0x00


	//----- nvinfo : EIATTR_KPARAM_INFO
	.align		4
.L_3007:
        /*0028*/ 	.byte	0x04, 0x17
        /*002a*/ 	.short	(.L_3009 - .L_3008)
.L_3008:
        /*002c*/ 	.word	0x00000000
        /*0030*/ 	.short	0x0004
        /*0032*/ 	.short	0x0029
        /*0034*/ 	.byte	0x00, 0xf0, 0x05, 0x00


	//----- nvinfo : EIATTR_KPARAM_INFO
	.align		4
.L_3009:
        /*0038*/ 	.byte	0x04, 0x17
        /*003a*/ 	.short	(.L_3011 - .L_3010)
.L_3010:
        /*003c*/ 	.word	0x00000000
        /*0040*/ 	.short	0x0003
        /*0042*/ 	.short	0x0028
        /*0044*/ 	.byte	0x00, 0xf0, 0x05, 0x00


	//----- nvinfo : EIATTR_KPARAM_INFO
	.align		4
.L_3011:
        /*0048*/ 	.byte	0x04, 0x17
        /*004a*/ 	.short	(.L_3013 - .L_3012)
.L_3012:
        /*004c*/ 	.word	0x00000000
        /*0050*/ 	.short	0x0002
        /*0052*/ 	.short	0x0018
        /*0054*/ 	.byte	0x00, 0xf0, 0x41, 0x00


	//----- nvinfo : EIATTR_KPARAM_INFO
	.align		4
.L_3013:
        /*0058*/ 	.byte	0x04, 0x17
        /*005a*/ 	.short	(.L_3015 - .L_3014)
.L_3014:
        /*005c*/ 	.word	0x00000000
        /*0060*/ 	.short	0x0001
        /*0062*/ 	.short	0x0008
        /*0064*/ 	.byte	0x00, 0xf0, 0x41, 0x00


	//----- nvinfo : EIATTR_KPARAM_INFO
	.align		4
.L_3015:
        /*0068*/ 	.byte	0x04, 0x17
        /*006a*/ 	.short	(.L_3017 - .L_3016)
.L_3016:
        /*006c*/ 	.word	0x00000000
        /*0070*/ 	.short	0x0000
        /*0072*/ 	.short	0x0000
        /*0074*/ 	.byte	0x00, 0xf0, 0x11, 0x00


	//----- nvinfo : EIATTR_SPARSE_MMA_MASK
	.align		4
.L_3017:
        /*0078*/ 	.byte	0x03, 0x50
        /*007a*/ 	.short	0x0000


	//----- nvinfo : EIATTR_MAXREG_COUNT
	.align		4
        /*007c*/ 	.byte	0x03, 0x1b
        /*007e*/ 	.short	0x00ff


	//----- nvinfo : EIATTR_MERCURY_ISA_VERSION
	.align		4
        /*0080*/ 	.byte	0x03, 0x5f
        /*0082*/ 	.short	0x0101


	//----- nvinfo : EIATTR_EXIT_INSTR_OFFSETS
	.align		4
        /*0084*/ 	.byte	0x04, 0x1c
        /*0086*/ 	.short	(.L_3019 - .L_3018)


	//   ....[0]....
.L_3018:
        /*0088*/ 	.word	0x00000ad0


	//   ....[1]....
        /*008c*/ 	.word	0x00000b20


	//----- nvinfo : EIATTR_MAX_THREADS
	.align		4
.L_3019:
        /*0090*/ 	.byte	0x04, 0x05
        /*0092*/ 	.short	(.L_3021 - .L_3020)
.L_3020:
        /*0094*/ 	.word	0x00000080
        /*0098*/ 	.word	0x00000001
        /*009c*/ 	.word	0x00000001


	//----- nvinfo : EIATTR_CRS_STACK_SIZE
	.align		4
.L_3021:
        /*00a0*/ 	.byte	0x04, 0x1e
        /*00a2*/ 	.short	(.L_3023 - .L_3022)
.L_3022:
        /*00a4*/ 	.word	0x00000000


	//----- nvinfo : EIATTR_CBANK_PARAM_SIZE
	.align		4
.L_3023:
        /*00a8*/ 	.byte	0x03, 0x19
        /*00aa*/ 	.short	0x002c


	//----- nvinfo : EIATTR_PARAM_CBANK
	.align		4
        /*00ac*/ 	.byte	0x04, 0x0a
        /*00ae*/ 	.short	(.L_3025 - .L_3024)
	.align		4
.L_3024:
        /*00b0*/ 	.word	index@(.nv.constant0._ZN2at6native27unrolled_elementwise_kernelINS0_13BUnaryFunctorIdddZZZNS0_15binary_internal21div_trunc_kernel_cudaERNS_18TensorIteratorBaseEENKUlvE1_clEvENKUlvE_clEvEUlddE_EESt5arrayIPcLm2EELi4E23TrivialOffsetCalculatorILi1EjESE_NS0_6memory15LoadWithoutCastENSF_16StoreWithoutCastEEEviT_T0_T2_T3_T4_T5_)
        /*00b4*/ 	.short	0x0210
        /*00b6*/ 	.short	0x002c


	//----- nvinfo : EIATTR_SW_WAR
	.align		4
.L_3025:
        /*00b8*/ 	.byte	0x04, 0x36
        /*00ba*/ 	.short	(.L_3027 - .L_3026)
.L_3026:
        /*00bc*/ 	.word	0x00000008
.L_3027:


//--------------------- .nv.info._ZN2at6native29vectorized_elementwise_kernelILi2ENS0_13BUnaryFunctorIdddZZZNS0_15binary_internal21div_trunc_kernel_cudaERNS_18TensorIteratorBaseEENKUlvE1_clEvENKUlvE_clEvEUlddE_EESt5arrayIPcLm2EEEEviT0_T1_ --------------------------
	.section	.nv.info._ZN2at6native29vectorized_elementwise_kernelILi2ENS0_13BUnaryFunctorIdddZZZNS0_15binary_internal21div_trunc_kernel_cudaERNS_18TensorIteratorBaseEENKUlvE1_clEvENKUlvE_clEvEUlddE_EESt5arrayIPcLm2EEEEviT0_T1_,"",@"SHT_CUDA_INFO"
	.sectionflags	@""
	.align	4


	//----- nvinfo : EIATTR_CUDA_API_VERSION
	.align		4
        /*0000*/ 	.byte	0x04, 0x37
        /*0002*/ 	.short	(.L_3029 - .L_3028)
.L_3028:
        /*0004*/ 	.word	0x00000082


	//----- nvinfo : EIATTR_KPARAM_INFO
	.align		4
.L_3029:
        /*0008*/ 	.byte	0x04, 0x17
        /*000a*/ 	.short	(.L_3031 - .L_3030)
.L_3030:
        /*000c*/ 	.word	0x00000000
        /*0010*/ 	.short	0x0002
        /*0012*/ 	.short	0x0018
        /*0014*/ 	.byte	0x00, 0xf0, 0x41, 0x00


	//----- nvinfo : EIATTR_KPARAM_INFO
	.align		4
.L_3031:
        /*0018*/ 	.byte	0x04, 0x17
        /*001a*/ 	.short	(.L_3033 - .L_3032)
.L_3032:
        /*001c*/ 	.word	0x00000000
        /*0020*/ 	.short	0x0001
        /*0022*/ 	.short	0x0008
        /*0024*/ 	.byte	0x00, 0xf0, 0x41, 0x00


	//----- nvinfo : EIATTR_KPARAM_INFO
	.align		4
.L_3033:
        /*0028*/ 	.byte	0x04, 0x17
        /*002a*/ 	.short	(.L_3035 - .L_3034)
.L_3034:
        /*002c*/ 	.word	0x00000000
        /*0030*/ 	.short	0x0000
        /*0032*/ 	.short	0x0000
        /*0034*/ 	.byte	0x00, 0xf0, 0x11, 0x00


	//----- nvinfo : EIATTR_SPARSE_MMA_MASK
	.align		4
.L_3035:
        /*0038*/ 	.byte	0x03, 0x50
        /*003a*/ 	.short	0x0000


	//----- nvinfo : EIATTR_MAXREG_COUNT
	.align		4
        /*003c*/ 	.byte	0x03, 0x1b
        /*003e*/ 	.short	0x00ff


	//----- nvinfo : EIATTR_MERCURY_ISA_VERSION
	.align		4
        /*0040*/ 	.byte	0x03, 0x5f
        /*0042*/ 	.short	0x0101


	//----- nvinfo : EIATTR_EXIT_INSTR_OFFSETS
	.align		4
        /*0044*/ 	.byte	0x04, 0x1c
        /*0046*/ 	.short	(.L_3037 - .L_3036)


	//   ....[0]....
.L_3036:
        /*0048*/ 	.word	0x00000df0


	//   ....[1]....
        /*004c*/ 	.word	0x000022d0


	//   ....[2]....
        /*0050*/ 	.word	0x00002320


	//----- nvinfo : EIATTR_MAX_THREADS
	.align		4
.L_3037:
        /*0054*/ 	.byte	0x04, 0x05
        /*0056*/ 	.short	(.L_3039 - .L_3038)
.L_3038:
        /*0058*/ 	.word	0x00000080
        /*005c*/ 	.word	0x00000001
        /*0060*/ 	.word	0x00000001


	//----- nvinfo : EIATTR_CRS_STACK_SIZE
	.align		4
.L_3039:
        /*0064*/ 	.byte	0x04, 0x1e
        /*0066*/ 	.short	(.L_3041 - .L_3040)
.L_3040:
        /*0068*/ 	.word	0x00000000


	//----- nvinfo : EIATTR_CBANK_PARAM_SIZE
	.align		4
.L_3041:
        /*006c*/ 	.byte	0x03, 0x19
        /*006e*/ 	.short	0x0028


	//----- nvinfo : EIATTR_PARAM_CBANK
	.align		4
        /*0070*/ 	.byte	0x04, 0x0a
        /*0072*/ 	.short	(.L_3043 - .L_3042)
	.align		4
.L_3042:
        /*0074*/ 	.word	index@(.nv.constant0._ZN2at6native29vectorized_elementwise_kernelILi2ENS0_13BUnaryFunctorIdddZZZNS0_15binary_internal21div_trunc_kernel_cudaERNS_18TensorIteratorBaseEENKUlvE1_clEvENKUlvE_clEvEUlddE_EESt5arrayIPcLm2EEEEviT0_T1_)
        /*0078*/ 	.short	0x0210
        /*007a*/ 	.short	0x0028


	//----- nvinfo : EIATTR_SW_WAR
	.align		4
.L_3043:
        /*007c*/ 	.byte	0x04, 0x36
        /*007e*/ 	.short	(.L_3045 - .L_3044)
.L_3044:
        /*0080*/ 	.word	0x00000008
.L_3045:


//--------------------- .nv.info._ZN2at6native29vectorized_elementwise_kernelILi4ENS0_13BUnaryFunctorIdddZZZNS0_15binary_internal21div_trunc_kernel_cudaERNS_18TensorIteratorBaseEENKUlvE1_clEvENKUlvE_clEvEUlddE_EESt5arrayIPcLm2EEEEviT0_T1_ --------------------------
	.section	.nv.info._ZN2at6native29vectorized_elementwise_kernelILi4ENS0_13BUnaryFunctorIdddZZZNS0_15binary_internal21div_trunc_kernel_cudaERNS_18TensorIteratorBaseEENKUlvE1_clEvENKUlvE_clEvEUlddE_EESt5arrayIPcLm2EEEEviT0_T1_,"",@"SHT_CUDA_INFO"
	.sectionflags	@""
	.align	4


	//----- nvinfo : EIATTR_CUDA_API_VERSION
	.align		4
        /*0000*/ 	.byte	0x04, 0x37
        /*0002*/ 	.short	(.L_3047 - .L_3046)
.L_3046:
        /*0004*/ 	.word	0x00000082


	//----- nvinfo : EIATTR_KPARAM_INFO
	.align		4
.L_3047:
        /*0008*/ 	.byte	0x04, 0x17
        /*000a*/ 	.short	(.L_3049 - .L_3048)
.L_3048:
        /*000c*/ 	.word	0x00000000
        /*0010*/ 	.short	0x0002
        /*0012*/ 	.short	0x0018
        /*0014*/ 	.byte	0x00, 0xf0, 0x41, 0x00


	//----- nvinfo : EIATTR_KPARAM_INFO
	.align		4
.L_3049:
        /*0018*/ 	.byte	0x04, 0x17
        /*001a*/ 	.short	(.L_3051 - .L_3050)
.L_3050:
        /*001c*/ 	.word	0x00000000
        /*0020*/ 	.short	0x0001
        /*0022*/ 	.short	0x0008
        /*0024*/ 	.byte	0x00, 0xf0, 0x41, 0x00


	//----- nvinfo : EIATTR_KPARAM_INFO
	.align		4
.L_3051:
        /*0028*/ 	.byte	0x04, 0x17
        /*002a*/ 	.short	(.L_3053 - .L_3052)
.L_3052:
        /*002c*/ 	.word	0x00000000
        /*0030*/ 	.short	0x0000
        /*0032*/ 	.short	0x0000
        /*0034*/ 	.byte	0x00, 0xf0, 0x11, 0x00


	//----- nvinfo : EIATTR_SPARSE_MMA_MASK
	.align		4
.L_3053:
        /*0038*/ 	.byte	0x03, 0x50
        /*003a*/ 	.short	0x0000


	//----- nvinfo : EIATTR_MAXREG_COUNT
	.align		4
        /*003c*/ 	.byte	0x03, 0x1b
        /*003e*/ 	.short	0x00ff


	//----- nvinfo : EIATTR_MERCURY_ISA_VERSION
	.align		4
        /*0040*/ 	.byte	0x03, 0x5f
        /*0042*/ 	.short	0x0101


	//----- nvinfo : EIATTR_EXIT_INSTR_OFFSETS
	.align		4
        /*0044*/ 	.byte	0x04, 0x1c
        /*0046*/ 	.short	(.L_3055 - .L_3054)


	//   ....[0]....
.L_3054:
        /*0048*/ 	.word	0x00000df0


	//   ....[1]....
        /*004c*/ 	.word	0x000022d0


	//   ....[2]....
        /*0050*/ 	.word	0x00002320


	//----- nvinfo : EIATTR_MAX_THREADS
	.align		4
.L_3055:
        /*0054*/ 	.byte	0x04, 0x05
        /*0056*/ 	.short	(.L_3057 - .L_3056)
.L_3056:
        /*0058*/ 	.word	0x00000080
        /*005c*/ 	.word	0x00000001
        /*0060*/ 	.word	0x00000001


	//----- nvinfo : EIATTR_CRS_STACK_SIZE
	.align		4
.L_3057:
        /*0064*/ 	.byte	0x04, 0x1e
        /*0066*/ 	.short	(.L_3059 - .L_3058)
.L_3058:
        /*0068*/ 	.word	0x00000000


	//----- nvinfo : EIATTR_CBANK_PARAM_SIZE
	.align		4
.L_3059:
        /*006c*/ 	.byte	0x03, 0x19
        /*006e*/ 	.short	0x0028


	//----- nvinfo : EIATTR_PARAM_CBANK
	.align		4
        /*0070*/ 	.byte	0x04, 0x0a
        /*0072*/ 	.short	(.L_3061 - .L_3060)
	.align		4
.L_3060:
        /*0074*/ 	.word	index@(.nv.constant0._ZN2at6native29vectorized_elementwise_kernelILi4ENS0_13BUnaryFunctorIdddZZZNS0_15binary_internal21div_trunc_kernel_cudaERNS_18TensorIteratorBaseEENKUlvE1_clEvENKUlvE_clEvEUlddE_EESt5arrayIPcLm2EEEEviT0_T1_)
        /*0078*/ 	.short	0x0210
        /*007a*/ 	.short	0x0028


	//----- nvinfo : EIATTR_SW_WAR
	.align		4
.L_3061:
        /*007c*/ 	.byte	0x04, 0x36
        /*007e*/ 	.short	(.L_3063 - .L_3062)
.L_3062:
        /*0080*/ 	.word	0x00000008
.L_3063:


//--------------------- .nv.info._ZN2at6native29vectorized_elementwise_kernelILi8ENS0_13BUnaryFunctorIdddZZZNS0_15binary_internal21div_trunc_kernel_cudaERNS_18TensorIteratorBaseEENKUlvE1_clEvENKUlvE_clEvEUlddE_EESt5arrayIPcLm2EEEEviT0_T1_ --------------------------
	.section	.nv.info._ZN2at6native29vectorized_elementwise_kernelILi8ENS0_13BUnaryFunctorIdddZZZNS0_15binary_internal21div_trunc_kernel_cudaERNS_18TensorIteratorBaseEENKUlvE1_clEvENKUlvE_clEvEUlddE_EESt5arrayIPcLm2EEEEviT0_T1_,"",@"SHT_CUDA_INFO"
	.sectionflags	@""
	.align	4


	//----- nvinfo : EIATTR_CUDA_API_VERSION
	.align		4
        /*0000*/ 	.byte	0x04, 0x37
        /*0002*/ 	.short	(.L_3065 - .L_3064)
.L_3064:
        /*0004*/ 	.word	0x00000082


	//----- nvinfo : EIATTR_KPARAM_INFO
	.align		4
.L_3065:
        /*0008*/ 	.byte	0x04, 0x17
        /*000a*/ 	.short	(.L_3067 - .L_3066)
.L_3066:
        /*000c*/ 	.word	0x00000000
        /*0010*/ 	.short	0x0002
        /*0012*/ 	.short	0x0018
        /*0014*/ 	.byte	0x00, 0xf0, 0x41, 0x00


	//----- nvinfo : EIATTR_KPARAM_INFO
	.align		4
.L_3067:
        /*0018*/ 	.byte	0x04, 0x17
        /*001a*/ 	.short	(.L_3069 - .L_3068)
.L_3068:
        /*001c*/ 	.word	0x00000000
        /*0020*/ 	.short	0x0001
        /*0022*/ 	.short	0x0008
        /*0024*/ 	.byte	0x00, 0xf0, 0x41, 0x00


	//----- nvinfo : EIATTR_KPARAM_INFO
	.align		4
.L_3069:
        /*0028*/ 	.byte	0x04, 0x17
        /*002a*/ 	.short	(.L_3071 - .L_3070)
.L_3070:
        /*002c*/ 	.word	0x00000000
        /*0030*/ 	.short	0x0000
        /*0032*/ 	.short	0x0000
        /*0034*/ 	.byte	0x00, 0xf0, 0x11, 0x00


	//----- nvinfo : EIATTR_SPARSE_MMA_MASK
	.align		4
.L_3071:
        /*0038*/ 	.byte	0x03, 0x50
        /*003a*/ 	.short	0x0000


	//----- nvinfo : EIATTR_MAXREG_COUNT
	.align		4
        /*003c*/ 	.byte	0x03, 0x1b
        /*003e*/ 	.short	0x00ff


	//----- nvinfo : EIATTR_MERCURY_ISA_VERSION
	.align		4
        /*0040*/ 	.byte	0x03, 0x5f
        /*0042*/ 	.short	0x0101


	//----- nvinfo : EIATTR_EXIT_INSTR_OFFSETS
	.align		4
        /*0044*/ 	.byte	0x04, 0x1c
        /*0046*/ 	.short	(.L_3073 - .L_3072)


	//   ....[0]....
.L_3072:
        /*0048*/ 	.word	0x00000df0


	//   ....[1]....
        /*004c*/ 	.word	0x000022d0


	//   ....[2]....
        /*0050*/ 	.word	0x00002320


	//----- nvinfo : EIATTR_MAX_THREADS
	.align		4
.L_3073:
        /*0054*/ 	.byte	0x04, 0x05
        /*0056*/ 	.short	(.L_3075 - .L_3074)
.L_3074:
        /*0058*/ 	.word	0x00000080
        /*005c*/ 	.word	0x00000001
        /*0060*/ 	.word	0x00000001


	//----- nvinfo : EIATTR_CRS_STACK_SIZE
	.align		4
.L_3075:
        /*0064*/ 	.byte	0x04, 0x1e
        /*0066*/ 	.short	(.L_3077 - .L_3076)
.L_3076:
        /*0068*/ 	.word	0x00000000


	//----- nvinfo : EIATTR_CBANK_PARAM_SIZE
	.align		4
.L_3077:
        /*006c*/ 	.byte	0x03, 0x19
        /*006e*/ 	.short	0x0028


	//----- nvinfo : EIATTR_PARAM_CBANK
	.align		4
        /*0070*/ 	.byte	0x04, 0x0a
        /*0072*/ 	.short	(.L_3079 - .L_3078)
	.align		4
.L_3078:
        /*0074*/ 	.word	index@(.nv.constant0._ZN2at6native29vectorized_elementwise_kernelILi8ENS0_13BUnaryFunctorIdddZZZNS0_15binary_internal21div_trunc_kernel_cudaERNS_18TensorIteratorBaseEENKUlvE1_clEvENKUlvE_clEvEUlddE_EESt5arrayIPcLm2EEEEviT0_T1_)
        /*0078*/ 	.short	0x0210
        /*007a*/ 	.short	0x0028


	//----- nvinfo : EIATTR_SW_WAR
	.align		4
.L_3079:
        /*007c*/ 	.byte	0x04, 0x36
        /*007e*/ 	.short	(.L_3081 - .L_3080)
.L_3080:
        /*0080*/ 	.word	0x00000008
.L_3081:


//--------------------- .nv.info._ZN2at6native18elementwise_kernelILi128ELi4EZNS0_15gpu_kernel_implINS0_13AUnaryFunctorIdddZZZNS0_15binary_internal21div_trunc_kernel_cudaERNS_18TensorIteratorBaseEENKUlvE1_clEvENKUlvE_clEvEUlddE_EEEEvS6_RKT_EUliE_EEviT1_ --------------------------
	.section	.nv.info._ZN2at6native18elementwise_kernelILi128ELi4EZNS0_15gpu_kernel_implINS0_13AUnaryFunctorIdddZZZNS0_15binary_internal21div_trunc_kernel_cudaERNS_18TensorIteratorBaseEENKUlvE1_clEvENKUlvE_clEvEUlddE_EEEEvS6_RKT_EUliE_EEviT1_,"",@"SHT_CUDA_INFO"
	.sectionflags	@""
	.align	4


	//----- nvinfo : EIATTR_CUDA_API_VERSION
	.align		4
        /*0000*/ 	.byte	0x04, 0x37
        /*0002*/ 	.short	(.L_3083 - .L_3082)
.L_3082:
        /*0004*/ 	.word	0x00000082


	//----- nvinfo : EIATTR_KPARAM_INFO
	.align		4
.L_3083:
        /*0008*/ 	.byte	0x04, 0x17
        /*000a*/ 	.short	(.L_3085 - .L_3084)
.L_3084:
        /*000c*/ 	.word	0x00000000
        /*0010*/ 	.short	0x0001
        /*0012*/ 	.short	0x0008
        /*0014*/ 	.byte	0x00, 0xf0, 0xa1, 0x08


	//----- nvinfo : EIATTR_KPARAM_INFO
	.align		4
.L_3085:
        /*0018*/ 	.byte	0x04, 0x17
        /*001a*/ 	.short	(.L_3087 - .L_3086)
.L_3086:
        /*001c*/ 	.word	0x00000000
        /*0020*/ 	.short	0x0000
        /*0022*/ 	.short	0x0000
        /*0024*/ 	.byte	0x00, 0xf0, 0x11, 0x00


	//----- nvinfo : EIATTR_SPARSE_MMA_MASK
	.align		4
.L_3087:
        /*0028*/ 	.byte	0x03, 0x50
        /*002a*/ 	.short	0x0000


	//----- nvinfo : EIATTR_MAXREG_COUNT
	.align		4
        /*002c*/ 	.byte	0x03, 0x1b
        /*002e*/ 	.short	0x0080


	//----- nvinfo : EIATTR_EXTERNS
	.align		4
        /*0030*/ 	.byte	0x04, 0x0f
        /*0032*/ 	.short	(.L_3089 - .L_3088)


	//   ....[0]....
	.align		4
.L_3088:
        /*0034*/ 	.word	index@(__assertfail)


	//----- nvinfo : EIATTR_MERCURY_ISA_VERSION
	.align		4
.L_3089:
        /*0038*/ 	.byte	0x03, 0x5f
        /*003a*/ 	.short	0x0101


	//----- nvinfo : EIATTR_SYSCALL_OFFSETS
	.align		4
        /*003c*/ 	.byte	0x04, 0x46
        /*003e*/ 	.short	(.L_3091 - .L_3090)


	//   ....[0]....
.L_3090:
        /*0040*/ 	.word	0x00002260


	//   ....[1]....
        /*0044*/ 	.word	0x000034f0


	//   ....[2]....
        /*0048*/ 	.word	0x00005780


	//   ....[3]....
        /*004c*/ 	.word	0x00006a00


	//   ....[4]....
        /*0050*/ 	.word	0x00008c80


	//   ....[5]....
        /*0054*/ 	.word	0x00009f00


	//   ....[6]....
        /*0058*/ 	.word	0x0000c170


	//   ....[7]....
        /*005c*/ 	.word	0x0000d3f0


	//----- nvinfo : EIATTR_EXIT_INSTR_OFFSETS
	.align		4
.L_3091:
        /*0060*/ 	.byte	0x04, 0x1c
        /*0062*/ 	.short	(.L_3093 - .L_3092)


	//   ....[0]....
.L_3092:
        /*0064*/ 	.word	0x00009fb0


	//   ....[1]....
        /*0068*/ 	.word	0x0000c430


	//   ....[2]....
        /*006c*/ 	.word	0x0000c470


	//   ....[3]....
        /*0070*/ 	.word	0x0000c500


	//   ....[4]....
        /*0074*/ 	.word	0x0000c530


	//   ....[5]....
        /*0078*/ 	.word	0x0000c560


	//   ....[6]....
        /*007c*/ 	.word	0x0000c630


	//   ....[7]....
        /*0080*/ 	.word	0x0000c6b0


	//   ....[8]....
        /*0084*/ 	.word	0x0000c790


	//   ....[9]....
        /*0088*/ 	.word	0x0000c820


	//   ....[10]....
        /*008c*/ 	.word	0x0000c840


	//   ....[11]....
        /*0090*/ 	.word	0x0000c900


	//   ....[12]....
        /*0094*/ 	.word	0x0000c930


	//   ....[13]....
        /*0098*/ 	.word	0x0000cb00


	//   ....[14]....
        /*009c*/ 	.word	0x0000cca0


	//   ....[15]....
        /*00a0*/ 	.word	0x0000cd20


	//   ....[16]....
        /*00a4*/ 	.word	0x0000cdd0


	//   ....[17]....
        /*00a8*/ 	.word	0x0000cf90


	//   ....[18]....
        /*00ac*/ 	.word	0x0000d150


	//   ....[19]....
        /*00b0*/ 	.word	0x0000d2f0


	//   ....[20]....
        /*00b4*/ 	.word	0x0000d400


	//   ....[21]....
        /*00b8*/ 	.word	0x0000d430


	//   ....[22]....
        /*00bc*/ 	.word	0x0000d460


	//----- nvinfo : EIATTR_MAX_THREADS
	.align		4
.L_3093:
        /*00c0*/ 	.byte	0x04, 0x05
        /*00c2*/ 	.short	(.L_3095 - .L_3094)
.L_3094:
        /*00c4*/ 	.word	0x00000080
        /*00c8*/ 	.word	0x00000001
        /*00cc*/ 	.word	0x00000001


	//----- nvinfo : EIATTR_CRS_STACK_SIZE
	.align		4
.L_3095:
        /*00d0*/ 	.byte	0x04, 0x1e
        /*00d2*/ 	.short	(.L_3097 - .L_3096)
.L_3096:
        /*00d4*/ 	.word	0x00000000


	//----- nvinfo : EIATTR_CBANK_PARAM_SIZE
	.align		4
.L_3097:
        /*00d8*/ 	.byte	0x03, 0x19
        /*00da*/ 	.short	0x0230


	//----- nvinfo : EIATTR_PARAM_CBANK
	.align		4
        /*00dc*/ 	.byte	0x04, 0x0a
        /*00de*/ 	.short	(.L_3099 - .L_3098)
	.align		4
.L_3098:
        /*00e0*/ 	.word	index@(.nv.constant0._ZN2at6native18elementwise_kernelILi128ELi4EZNS0_15gpu_kernel_implINS0_13AUnaryFunctorIdddZZZNS0_15binary_internal21div_trunc_kernel_cudaERNS_18TensorIteratorBaseEENKUlvE1_clEvENKUlvE_clEvEUlddE_EEEEvS6_RKT_EUliE_EEviT1_)
        /*00e4*/ 	.short	0x0210
        /*00e6*/ 	.short	0x0230


	//----- nvinfo : EIATTR_SW_WAR
	.align		4
.L_3099:
        /*00e8*/ 	.byte	0x04, 0x36
        /*00ea*/ 	.short	(.L_3101 - .L_3100)
.L_3100:
        /*00ec*/ 	.word	0x00000008
.L_3101:


//--------------------- .nv.info._ZN2at6native27unrolled_elementwise_kernelINS0_13AUnaryFunctorIdddZZZNS0_15binary_internal21div_trunc_kernel_cudaERNS_18TensorIteratorBaseEENKUlvE1_clEvENKUlvE_clEvEUlddE_EESt5arrayIPcLm2EELi4E23TrivialOffsetCalculatorILi1EjESE_NS0_6memory12LoadWithCastILi1EEENSF_13StoreWithCastILi1EEEEEviT_T0_T2_T3_T4_T5_ --------------------------
	.section	.nv.info._ZN2at6native27unrolled_elementwise_kernelINS0_13AUnaryFunctorIdddZZZNS0_15binary_internal21div_trunc_kernel_cudaERNS_18TensorIteratorBaseEENKUlvE1_clEvENKUlvE_clEvEUlddE_EESt5arrayIPcLm2EELi4E23TrivialOffsetCalculatorILi1EjESE_NS0_6memory12LoadWithCastILi1EEENSF_13StoreWithCastILi1EEEEEviT_T0_T2_T3_T4_T5_,"",@"SHT_CUDA_INFO"
	.sectionflags	@""
	.align	4


	//----- nvinfo : EIATTR_CUDA_API_VERSION
	.align		4
        /*0000*/ 	.byte	0x04, 0x37
        /*0002*/ 	.short	(.L_3103 - .L_3102)
.L_3102:
        /*0004*/ 	.word	0x00000082


	//----- nvinfo : EIATTR_KPARAM_INFO
	.align		4
.L_3103:
        /*0008*/ 	.byte	0x04, 0x17
        /*000a*/ 	.short	(.L_3105 - .L_3104)
.L_3104:
        /*000c*/ 	.word	0x00000000
        /*0010*/ 	.short	0x0006
        /*0012*/ 	.short	0x0034
        /*0014*/ 	.byte	0x00, 0xf0, 0x21, 0x00


	//----- nvinfo : EIATTR_KPARAM_INFO
	.align		4
.L_3105:
        /*0018*/ 	.byte	0x04, 0x17
        /*001a*/ 	.short	(.L_3107 - .L_3106)
.L_3106:
        /*001c*/ 	.word	0x00000000
        /*0020*/ 	.short	0x0005
        /*0022*/ 	.short	0x002c
        /*0024*/ 	.byte	0x00, 0xf0, 0x21, 0x00


	//----- nvinfo : EIATTR_KPARAM_INFO
	.align		4
.L_3107:
        /*0028*/ 	.byte	0x04, 0x17
        /*002a*/ 	.short	(.L_3109 - .L_3108)
.L_3108:
        /*002c*/ 	.word	0x00000000
        /*0030*/ 	.short	0x0004
        /*0032*/ 	.short	0x0029
        /*0034*/ 	.byte	0x00, 0xf0, 0x05, 0x00


	//----- nvinfo : EIATTR_KPARAM_INFO
	.align		4
.L_3109:
        /*0038*/ 	.byte	0x04, 0x17
        /*003a*/ 	.short	(.L_3111 - .L_3110)
.L_3110:
        /*003c*/ 	.word	0x00000000
        /*0040*/ 	.short	0x0003
        /*0042*/ 	.short	0x0028
        /*0044*/ 	.byte	0x00, 0xf0, 0x05, 0x00


	//----- nvinfo : EIATTR_KPARAM_INFO
	.align		4
.L_3111:
        /*0048*/ 	.byte	0x04, 0x17
        /*004a*/ 	.short	(.L_3113 - .L_3112)
.L_3112:
        /*004c*/ 	.word	0x00000000
        /*0050*/ 	.short	0x0002
        /*0052*/ 	.short	0x0018
        /*0054*/ 	.byte	0x00, 0xf0, 0x41, 0x00


	//----- nvinfo : EIATTR_KPARAM_INFO
	.align		4
.L_3113:
        /*0058*/ 	.byte	0x04, 0x17
        /*005a*/ 	.short	(.L_3115 - .L_3114)
.L_3114:
        /*005c*/ 	.word	0x00000000
        /*0060*/ 	.short	0x0001
        /*0062*/ 	.short	0x0008
        /*0064*/ 	.byte	0x00, 0xf0, 0x41, 0x00


	//----- nvinfo : EIATTR_KPARAM_INFO
	.align		4
.L_3115:
        /*0068*/ 	.byte	0x04, 0x17
        /*006a*/ 	.short	(.L_3117 - .L_3116)
.L_3116:
        /*006c*/ 	.word	0x00000000
        /*0070*/ 	.short	0x0000
        /*0072*/ 	.short	0x0000
        /*0074*/ 	.byte	0x00, 0xf0, 0x11, 0x00


	//----- nvinfo : EIATTR_SPARSE_MMA_MASK
	.align		4
.L_3117:
        /*0078*/ 	.byte	0x03, 0x50
        /*007a*/ 	.short	0x0000


	//----- nvinfo : EIATTR_MAXREG_COUNT
	.align		4
        /*007c*/ 	.byte	0x03, 0x1b
        /*007e*/ 	.short	0x00ff


	//----- nvinfo : EIATTR_EXTERNS
	.align		4
        /*0080*/ 	.byte	0x04, 0x0f
        /*0082*/ 	.short	(.L_3119 - .L_3118)


	//   ....[0]....
	.align		4
.L_3118:
        /*0084*/ 	.word	index@(__assertfail)


	//----- nvinfo : EIATTR_MERCURY_ISA_VERSION
	.align		4
.L_3119:
        /*0088*/ 	.byte	0x03, 0x5f
        /*008a*/ 	.short	0x0101


	//----- nvinfo : EIATTR_SYSCALL_OFFSETS
	.align		4
        /*008c*/ 	.byte	0x04, 0x46
        /*008e*/ 	.short	(.L_3121 - .L_3120)


	//   ....[0]....
.L_3120:
        /*0090*/ 	.word	0x00000f80


	//   ....[1]....
        /*0094*/ 	.word	0x00001f20


	//   ....[2]....
        /*0098*/ 	.word	0x00002ed0


	//   ....[3]....
        /*009c*/ 	.word	0x00003e50


	//   ....[4]....
        /*00a0*/ 	.word	0x000058c0


	//   ....[5]....
        /*00a4*/ 	.word	0x00006a80


	//   ....[6]....
        /*00a8*/ 	.word	0x00007c00


	//   ....[7]....
        /*00ac*/ 	.word	0x00008da0


	//----- nvinfo : EIATTR_EXIT_INSTR_OFFSETS
	.align		4
.L_3121:
        /*00b0*/ 	.byte	0x04, 0x1c
        /*00b2*/ 	.short	(.L_3123 - .L_3122)


	//   ....[0]....
.L_3122:
        /*00b4*/ 	.word	0x00007ca0


	//   ....[1]....
        /*00b8*/ 	.word	0x00007de0


	//   ....[2]....
        /*00bc*/ 	.word	0x00007e20


	//   ....[3]....
        /*00c0*/ 	.word	0x00007eb0


	//   ....[4]....
        /*00c4*/ 	.word	0x00007ee0


	//   ....[5]....
        /*00c8*/ 	.word	0x00007f10


	//   ....[6]....
        /*00cc*/ 	.word	0x00007fe0


	//   ....[7]....
        /*00d0*/ 	.word	0x00008060


	//   ....[8]....
        /*00d4*/ 	.word	0x00008140


	//   ....[9]....
        /*00d8*/ 	.word	0x000081d0


	//   ....[10]....
        /*00dc*/ 	.word	0x000081f0


	//   ....[11]....
        /*00e0*/ 	.word	0x000082b0


	//   ....[12]....
        /*00e4*/ 	.word	0x000082e0


	//   ....[13]....
        /*00e8*/ 	.word	0x000084b0


	//   ....[14]....
        /*00ec*/ 	.word	0x00008650


	//   ....[15]....
        /*00f0*/ 	.word	0x000086d0


	//   ....[16]....
        /*00f4*/ 	.word	0x00008780


	//   ....[17]....
        /*00f8*/ 	.word	0x00008940


	//   ....[18]....
        /*00fc*/ 	.word	0x00008b00


	//   ....[19]....
        /*0100*/ 	.word	0x00008ca0


	//   ....[20]....
        /*0104*/ 	.word	0x00008db0


	//   ....[21]....
        /*0108*/ 	.word	0x00008de0


	//   ....[22]....
        /*010c*/ 	.word	0x00008e10


	//----- nvinfo : EIATTR_MAX_THREADS
	.align		4
.L_3123:
        /*0110*/ 	.byte	0x04, 0x05
        /*0112*/ 	.short	(.L_3125 - .L_3124)
.L_3124:
        /*0114*/ 	.word	0x00000080
        /*0118*/ 	.word	0x00000001
        /*011c*/ 	.word	0x00000001


	//----- nvinfo : EIATTR_CRS_STACK_SIZE
	.align		4
.L_3125:
        /*0120*/ 	.byte	0x04, 0x1e
        /*0122*/ 	.short	(.L_3127 - .L_3126)
.L_3126:
        /*0124*/ 	.word	0x00000000


	//----- nvinfo : EIATTR_CBANK_PARAM_SIZE
	.align		4
.L_3127:
        /*0128*/ 	.byte	0x03, 0x19
        /*012a*/ 	.short	0x003c


	//----- nvinfo : EIATTR_PARAM_CBANK
	.align		4
        /*012c*/ 	.byte	0x04, 0x0a
        /*012e*/ 	.short	(.L_3129 - .L_3128)
	.align		4
.L_3128:
        /*0130*/ 	.word	index@(.nv.constant0._ZN2at6native27unrolled_elementwise_kernelINS0_13AUnaryFunctorIdddZZZNS0_15binary_internal21div_trunc_kernel_cudaERNS_18TensorIteratorBaseEENKUlvE1_clEvENKUlvE_clEvEUlddE_EESt5arrayIPcLm2EELi4E23TrivialOffsetCalculatorILi1EjESE_NS0_6memory12LoadWithCastILi1EEENSF_13StoreWithCastILi1EEEEEviT_T0_T2_T3_T4_T5_)
        /*0134*/ 	.short	0x0210
        /*0136*/ 	.short	0x003c


	//----- nvinfo : EIATTR_SW_WAR
	.align		4
.L_3129:
        /*0138*/ 	.byte	0x04, 0x36
        /*013a*/ 	.short	(.L_3131 - .L_3130)
.L_3130:
        /*013c*/ 	.word	0x00000008
.L_3131:


//--------------------- .nv.info._ZN2at6native18elementwise_kernelILi128ELi2EZNS0_22gpu_kernel_impl_nocastINS0_13AUnaryFunctorIdddZZZNS0_15binary_internal21div_trunc_kernel_cudaERNS_18TensorIteratorBaseEENKUlvE1_clEvENKUlvE_clEvEUlddE_EEEEvS6_RKT_EUliE_EEviT1_ --------------------------
	.section	.nv.info._ZN2at6native18elementwise_kernelILi128ELi2EZNS0_22gpu_kernel_impl_nocastINS0_13AUnaryFunctorIdddZZZNS0_15binary_internal21div_trunc_kernel_cudaERNS_18TensorIteratorBaseEENKUlvE1_clEvENKUlvE_clEvEUlddE_EEEEvS6_RKT_EUliE_EEviT1_,"",@"SHT_CUDA_INFO"
	.sectionflags	@""
	.align	4


	//----- nvinfo : EIATTR_CUDA_API_VERSION
	.align		4
        /*0000*/ 	.byte	0x04, 0x37
        /*0002*/ 	.short	(.L_3133 - .L_3132)
.L_3132:
        /*0004*/ 	.word	0x00000082


	//----- nvinfo : EIATTR_KPARAM_INFO
	.align		4
.L_3133:
        /*0008*/ 	.byte	0x04, 0x17
        /*000a*/ 	.short	(.L_3135 - .L_3134)
.L_3134:
        /*000c*/ 	.word	0x00000000
        /*0010*/ 	.short	0x0001
        /*0012*/ 	.short	0x0008
        /*0014*/ 	.byte	0x00, 0xf0, 0x81, 0x08


	//----- nvinfo : EIATTR_KPARAM_INFO
	.align		4
.L_3135:
        /*0018*/ 	.byte	0x04, 0x17
        /*001a*/ 	.short	(.L_3137 - .L_3136)
.L_3136:
        /*001c*/ 	.word	0x00000000
        /*0020*/ 	.short	0x0000
        /*0022*/ 	.short	0x0000
        /*0024*/ 	.byte	0x00, 0xf0, 0x11, 0x00


	//----- nvinfo : EIATTR_SPARSE_MMA_MASK
	.align		4
.L_3137:
        /*0028*/ 	.byte	0x03, 0x50
        /*002a*/ 	.short	0x0000


	//----- nvinfo : EIATTR_MAXREG_COUNT
	.align		4
        /*002c*/ 	.byte	0x03, 0x1b
        /*002e*/ 	.short	0x0080


	//----- nvinfo : EIATTR_MERCURY_ISA_VERSION
	.align		4
        /*0030*/ 	.byte	0x03, 0x5f
        /*0032*/ 	.short	0x0101


	//----- nvinfo : EIATTR_EXIT_INSTR_OFFSETS
	.align		4
        /*0034*/ 	.byte	0x04, 0x1c
        /*0036*/ 	.short	(.L_3139 - .L_3138)


	//   ....[0]....
.L_3138:
        /*0038*/ 	.word	0x000015d0


	//   ....[1]....
        /*003c*/ 	.word	0x00002ac0


	//----- nvinfo : EIATTR_MAX_THREADS
	.align		4
.L_3139:
        /*0040*/ 	.byte	0x04, 0x05
        /*0042*/ 	.short	(.L_3141 - .L_3140)
.L_3140:
        /*0044*/ 	.word	0x00000080
        /*0048*/ 	.word	0x00000001
        /*004c*/ 	.word	0x00000001


	//----- nvinfo : EIATTR_CRS_STACK_SIZE
	.align		4
.L_3141:
        /*0050*/ 	.byte	0x04, 0x1e
        /*0052*/ 	.short	(.L_3143 - .L_3142)
.L_3142:
        /*0054*/ 	.word	0x00000000


	//----- nvinfo : EIATTR_CBANK_PARAM_SIZE
	.align		4
.L_3143:
        /*0058*/ 	.byte	0x03, 0x19
        /*005a*/ 	.short	0x0228


	//----- nvinfo : EIATTR_PARAM_CBANK
	.align		4
        /*005c*/ 	.byte	0x04, 0x0a
        /*005e*/ 	.short	(.L_3145 - .L_3144)
	.align		4
.L_3144:
        /*0060*/ 	.word	index@(.nv.constant0._ZN2at6native18elementwise_kernelILi128ELi2EZNS0_22gpu_kernel_impl_nocastINS0_13AUnaryFunctorIdddZZZNS0_15binary_internal21div_trunc_kernel_cudaERNS_18TensorIteratorBaseEENKUlvE1_clEvENKUlvE_clEvEUlddE_EEEEvS6_RKT_EUliE_EEviT1_)
        /*0064*/ 	.short	0x0210
        /*0066*/ 	.short	0x0228


	//----- nvinfo : EIATTR_SW_WAR
	.align		4
.L_3145:
        /*0068*/ 	.byte	0x04, 0x36
        /*006a*/ 	.short	(.L_3147 - .L_3146)
.L_3146:
        /*006c*/ 	.word	0x00000008
.L_3147:


//--------------------- .nv.info._ZN2at6native27unrolled_elementwise_kernelINS0_13AUnaryFunctorIdddZZZNS0_15binary_internal21div_trunc_kernel_cudaERNS_18TensorIteratorBaseEENKUlvE1_clEvENKUlvE_clEvEUlddE_EESt5arrayIPcLm2EELi4E23TrivialOffsetCalculatorILi1EjESE_NS0_6memory15LoadWithoutCastENSF_16StoreWithoutCastEEEviT_T0_T2_T3_T4_T5_ --------------------------
	.section	.nv.info._ZN2at6native27unrolled_elementwise_kernelINS0_13AUnaryFunctorIdddZZZNS0_15binary_internal21div_trunc_kernel_cudaERNS_18TensorIteratorBaseEENKUlvE1_clEvENKUlvE_clEvEUlddE_EESt5arrayIPcLm2EELi4E23TrivialOffsetCalculatorILi1EjESE_NS0_6memory15LoadWithoutCastENSF_16StoreWithoutCastEEEviT_T0_T2_T3_T4_T5_,"",@"SHT_CUDA_INFO"
	.sectionflags	@""
	.align	4


	//----- nvinfo : EIATTR_CUDA_API_VERSION
	.align		4
        /*0000*/ 	.byte	0x04, 0x37
        /*0002*/ 	.short	(.L_3149 - .L_3148)
.L_3148:
        /*0004*/ 	.word	0x00000082


	//----- nvinfo : EIATTR_KPARAM_INFO
	.align		4
.L_3149:
        /*0008*/ 	.byte	0x04, 0x17
        /*000a*/ 	.short	(.L_3151 - .L_3150)
.L_3150:
        /*000c*/ 	.word	0x00000000
        /*0010*/ 	.short	0x0006
        /*0012*/ 	.short	0x002b
        /*0014*/ 	.byte	0x00, 0xf0, 0x05, 0x00


	//----- nvinfo : EIATTR_KPARAM_INFO
	.align		4
.L_3151:
        /*0018*/ 	.byte	0x04, 0x17
        /*001a*/ 	.short	(.L_3153 - .L_3152)
.L_3152:
        /*001c*/ 	.word	0x00000000
        /*0020*/ 	.short	0x0005
        /*0022*/ 	.short	0x002a
        /*0024*/ 	.byte	0x00, 0xf0, 0x05, 0x00


	//----- nvinfo : EIATTR_KPARAM_INFO
	.align		4
.L_3153:
        /*0028*/ 	.byte	0x04, 0x17
        /*002a*/ 	.short	(.L_3155 - .L_3154)
.L_3154:
        /*002c*/ 	.word	0x00000000
        /*0030*/ 	.short	0x0004
        /*0032*/ 	.short	0x0029
        /*0034*/ 	.byte	0x00, 0xf0, 0x05, 0x00


	//----- nvinfo : EIATTR_KPARAM_INFO
	.align		4
.L_3155:
        /*0038*/ 	.byte	0x04, 0x17
        /*003a*/ 	.short	(.L_3157 - .L_3156)
.L_3156:
        /*003c*/ 	.word	0x00000000
        /*0040*/ 	.short	0x0003
        /*0042*/ 	.short	0x0028
        /*0044*/ 	.byte	0x00, 0xf0, 0x05, 0x00


	//----- nvinfo : EIATTR_KPARAM_INFO
	.align		4
.L_3157:
        /*0048*/ 	.byte	0x04, 0x17
        /*004a*/ 	.short	(.L_3159 - .L_3158)
.L_3158:
        /*004c*/ 	.word	0x00000000
        /*0050*/ 	.short	0x0002
        /*0052*/ 	.short	0x0018
        /*0054*/ 	.byte	0x00, 0xf0, 0x41, 0x00


	//----- nvinfo : EIATTR_KPARAM_INFO
	.align		4
.L_3159:
        /*0058*/ 	.byte	0x04, 0x17
        /*005a*/ 	.short	(.L_3161 - .L_3160)
.L_3160:
        /*005c*/ 	.word	0x00000000
        /*0060*/ 	.short	0x0001
        /*0062*/ 	.short	0x0008
        /*0064*/ 	.byte	0x00, 0xf0, 0x41, 0x00


	//----- nvinfo : EIATTR_KPARAM_INFO
	.align		4
.L_3161:
        /*0068*/ 	.byte	0x04, 0x17
        /*006a*/ 	.short	(.L_3163 - .L_3162)
.L_3162:
        /*006c*/ 	.word	0x00000000
        /*0070*/ 	.short	0x0000
        /*0072*/ 	.short	0x0000
        /*0074*/ 	.byte	0x00, 0xf0, 0x11, 0x00


	//----- nvinfo : EIATTR_SPARSE_MMA_MASK
	.align		4
.L_3163:
        /*0078*/ 	.byte	0x03, 0x50
        /*007a*/ 	.short	0x0000


	//----- nvinfo : EIATTR_MAXREG_COUNT
	.align		4
        /*007c*/ 	.byte	0x03, 0x1b
        /*007e*/ 	.short	0x00ff


	//----- nvinfo : EIATTR_MERCURY_ISA_VERSION
	.align		4
        /*0080*/ 	.byte	0x03, 0x5f
        /*0082*/ 	.short	0x0101


	//----- nvinfo : EIATTR_EXIT_INSTR_OFFSETS
	.align		4
        /*0084*/ 	.byte	0x04, 0x1c
        /*0086*/ 	.short	(.L_3165 - .L_3164)


	//   ....[0]....
.L_3164:
        /*0088*/ 	.word	0x00000a60


	//   ....[1]....
        /*008c*/ 	.word	0x00000ab0


	//----- nvinfo : EIATTR_MAX_THREADS
	.align		4
.L_3165:
        /*0090*/ 	.byte	0x04, 0x05
        /*0092*/ 	.short	(.L_3167 - .L_3166)
.L_3166:
        /*0094*/ 	.word	0x00000080
        /*0098*/ 	.word	0x00000001
        /*009c*/ 	.word	0x00000001


	//----- nvinfo : EIATTR_CRS_STACK_SIZE
	.align		4
.L_3167:
        /*00a0*/ 	.byte	0x04, 0x1e
        /*00a2*/ 	.short	(.L_3169 - .L_3168)
.L_3168:
        /*00a4*/ 	.word	0x00000000


	//----- nvinfo : EIATTR_CBANK_PARAM_SIZE
	.align		4
.L_3169:
        /*00a8*/ 	.byte	0x03, 0x19
        /*00aa*/ 	.short	0x002c


	//----- nvinfo : EIATTR_PARAM_CBANK
	.align		4
        /*00ac*/ 	.byte	0x04, 0x0a
        /*00ae*/ 	.short	(.L_3171 - .L_3170)
	.align		4
.L_3170:
        /*00b0*/ 	.word	index@(.nv.constant0._ZN2at6native27unrolled_elementwise_kernelINS0_13AUnaryFunctorIdddZZZNS0_15binary_internal21div_trunc_kernel_cudaERNS_18TensorIteratorBaseEENKUlvE1_clEvENKUlvE_clEvEUlddE_EESt5arrayIPcLm2EELi4E23TrivialOffsetCalculatorILi1EjESE_NS0_6memory15LoadWithoutCastENSF_16StoreWithoutCastEEEviT_T0_T2_T3_T4_T5_)
        /*00b4*/ 	.short	0x0210
        /*00b6*/ 	.short	0x002c


	//----- nvinfo : EIATTR_SW_WAR
	.align		4
.L_3171:
        /*00b8*/ 	.byte	0x04, 0x36
        /*00ba*/ 	.short	(.L_3173 - .L_3172)
.L_3172:
        /*00bc*/ 	.word	0x00000008
.L_3173:


//--------------------- .nv.info._ZN2at6native29vectorized_elementwise_kernelILi2ENS0_13AUnaryFunctorIdddZZZNS0_15binary_internal21div_trunc_kernel_cudaERNS_18TensorIteratorBaseEENKUlvE1_clEvENKUlvE_clEvEUlddE_EESt5arrayIPcLm2EEEEviT0_T1_ --------------------------
	.section	.nv.info._ZN2at6native29vectorized_elementwise_kernelILi2ENS0_13AUnaryFunctorIdddZZZNS0_15binary_internal21div_trunc_kernel_cudaERNS_18TensorIteratorBaseEENKUlvE1_clEvENKUlvE_clEvEUlddE_EESt5arrayIPcLm2EEEEviT0_T1_,"",@"SHT_CUDA_INFO"
	.sectionflags	@""
	.align	4


	//----- nvinfo : EIATTR_CUDA_API_VERSION
	.align		4
        /*0000*/ 	.byte	0x04, 0x37
        /*0002*/ 	.short	(.L_3175 - .L_3174)
.L_3174:
        /*0004*/ 	.word	0x00000082


	//----- nvinfo : EIATTR_KPARAM_INFO
	.align		4
.L_3175:
        /*0008*/ 	.byte	0x04, 0x17
        /*000a*/ 	.short	(.L_3177 - .L_3176)
.L_3176:
        /*000c*/ 	.word	0x00000000
        /*0010*/ 	.short	0x0002
        /*0012*/ 	.short	0x0018
        /*0014*/ 	.byte	0x00, 0xf0, 0x41, 0x00


	//----- nvinfo : EIATTR_KPARAM_INFO
	.align		4
.L_3177:
        /*0018*/ 	.byte	0x04, 0x17
        /*001a*/ 	.short	(.L_3179 - .L_3178)
.L_3178:
        /*001c*/ 	.word	0x00000000
        /*0020*/ 	.short	0x0001
        /*0022*/ 	.short	0x0008
        /*0024*/ 	.byte	0x00, 0xf0, 0x41, 0x00


	//----- nvinfo : EIATTR_KPARAM_INFO
	.align		4
.L_3179:
        /*0028*/ 	.byte	0x04, 0x17
        /*002a*/ 	.short	(.L_3181 - .L_3180)
.L_3180:
        /*002c*/ 	.word	0x00000000
        /*0030*/ 	.short	0x0000
        /*0032*/ 	.short	0x0000
        /*0034*/ 	.byte	0x00, 0xf0, 0x11, 0x00


	//----- nvinfo : EIATTR_SPARSE_MMA_MASK
	.align		4
.L_3181:
        /*0038*/ 	.byte	0x03, 0x50
        /*003a*/ 	.short	0x0000


	//----- nvinfo : EIATTR_MAXREG_COUNT
	.align		4
        /*003c*/ 	.byte	0x03, 0x1b
        /*003e*/ 	.short	0x00ff


	//----- nvinfo : EIATTR_MERCURY_ISA_VERSION
	.align		4
        /*0040*/ 	.byte	0x03, 0x5f
        /*0042*/ 	.short	0x0101


	//----- nvinfo : EIATTR_EXIT_INSTR_OFFSETS
	.align		4
        /*0044*/ 	.byte	0x04, 0x1c
        /*0046*/ 	.short	(.L_3183 - .L_3182)


	//   ....[0]....
.L_3182:
        /*0048*/ 	.word	0x00000df0


	//   ....[1]....
        /*004c*/ 	.word	0x00002340


	//   ....[2]....
        /*0050*/ 	.word	0x00002390


	//----- nvinfo : EIATTR_MAX_THREADS
	.align		4
.L_3183:
        /*0054*/ 	.byte	0x04, 0x05
        /*0056*/ 	.short	(.L_3185 - .L_3184)
.L_3184:
        /*0058*/ 	.word	0x00000080
        /*005c*/ 	.word	0x00000001
        /*0060*/ 	.word	0x00000001


	//----- nvinfo : EIATTR_CRS_STACK_SIZE
	.align		4
.L_3185:
        /*0064*/ 	.byte	0x04, 0x1e
        /*0066*/ 	.short	(.L_3187 - .L_3186)
.L_3186:
        /*0068*/ 	.word	0x00000000


	//----- nvinfo : EIATTR_CBANK_PARAM_SIZE
	.align		4
.L_3187:
        /*006c*/ 	.byte	0x03, 0x19
        /*006e*/ 	.short	0x0028


	//----- nvinfo : EIATTR_PARAM_CBANK
	.align		4
        /*0070*/ 	.byte	0x04, 0x0a
        /*0072*/ 	.short	(.L_3189 - .L_3188)
	.align		4
.L_3188:
        /*0074*/ 	.word	index@(.nv.constant0._ZN2at6native29vectorized_elementwise_kernelILi2ENS0_13AUnaryFunctorIdddZZZNS0_15binary_internal21div_trunc_kernel_cudaERNS_18TensorIteratorBaseEENKUlvE1_clEvENKUlvE_clEvEUlddE_EESt5arrayIPcLm2EEEEviT0_T1_)
        /*0078*/ 	.short	0x0210
        /*007a*/ 	.short	0x0028


	//----- nvinfo : EIATTR_SW_WAR
	.align		4
.L_3189:
        /*007c*/ 	.byte	0x04, 0x36
        /*007e*/ 	.short	(.L_3191 - .L_3190)
.L_3190:
        /*0080*/ 	.word	0x00000008
.L_3191:


//--------------------- .nv.info._ZN2at6native29vectorized_elementwise_kernelILi4ENS0_13AUnaryFunctorIdddZZZNS0_15binary_internal21div_trunc_kernel_cudaERNS_18TensorIteratorBaseEENKUlvE1_clEvENKUlvE_clEvEUlddE_EESt5arrayIPcLm2EEEEviT0_T1_ --------------------------
	.section	.nv.info._ZN2at6native29vectorized_elementwise_kernelILi4ENS0_13AUnaryFunctorIdddZZZNS0_15binary_internal21div_trunc_kernel_cudaERNS_18TensorIteratorBaseEENKUlvE1_clEvENKUlvE_clEvEUlddE_EESt5arrayIPcLm2EEEEviT0_T1_,"",@"SHT_CUDA_INFO"
	.sectionflags	@""
	.align	4


	//----- nvinfo : EIATTR_CUDA_API_VERSION
	.align		4
        /*0000*/ 	.byte	0x04, 0x37
        /*0002*/ 	.short	(.L_3193 - .L_3192)
.L_3192:
        /*0004*/ 	.word	0x00000082


	//----- nvinfo : EIATTR_KPARAM_INFO
	.align		4
.L_3193:
        /*0008*/ 	.byte	0x04, 0x17
        /*000a*/ 	.short	(.L_3195 - .L_3194)
.L_3194:
        /*000c*/ 	.word	0x00000000
        /*0010*/ 	.short	0x0002
        /*0012*/ 	.short	0x0018
        /*0014*/ 	.byte	0x00, 0xf0, 0x41, 0x00


	//----- nvinfo : EIATTR_KPARAM_INFO
	.align		4
.L_3195:
        /*0018*/ 	.byte	0x04, 0x17
        /*001a*/ 	.short	(.L_3197 - .L_3196)
.L_3196:
        /*001c*/ 	.word	0x00000000
        /*0020*/ 	.short	0x0001
        /*0022*/ 	.short	0x0008
        /*0024*/ 	.byte	0x00, 0xf0, 0x41, 0x00


	//----- nvinfo : EIATTR_KPARAM_INFO
	.align		4
.L_3197:
        /*0028*/ 	.byte	0x04, 0x17
        /*002a*/ 	.short	(.L_3199 - .L_3198)
.L_3198:
        /*002c*/ 	.word	0x00000000
        /*0030*/ 	.short	0x0000
        /*0032*/ 	.short	0x0000
        /*0034*/ 	.byte	0x00, 0xf0, 0x11, 0x00


	//----- nvinfo : EIATTR_SPARSE_MMA_MASK
	.align		4
.L_3199:
        /*0038*/ 	.byte	0x03, 0x50
        /*003a*/ 	.short	0x0000


	//----- nvinfo : EIATTR_MAXREG_COUNT
	.align		4
        /*003c*/ 	.byte	0x03, 0x1b
        /*003e*/ 	.short	0x00ff


	//----- nvinfo : EIATTR_MERCURY_ISA_VERSION
	.align		4
        /*0040*/ 	.byte	0x03, 0x5f
        /*0042*/ 	.short	0x0101


	//----- nvinfo : EIATTR_EXIT_INSTR_OFFSETS
	.align		4
        /*0044*/ 	.byte	0x04, 0x1c
        /*0046*/ 	.short	(.L_3201 - .L_3200)


	//   ....[0]....
.L_3200:
        /*0048*/ 	.word	0x00000df0


	//   ....[1]....
        /*004c*/ 	.word	0x00002340


	//   ....[2]....
        /*0050*/ 	.word	0x00002390


	//----- nvinfo : EIATTR_MAX_THREADS
	.align		4
.L_3201:
        /*0054*/ 	.byte	0x04, 0x05
        /*0056*/ 	.short	(.L_3203 - .L_3202)
.L_3202:
        /*0058*/ 	.word	0x00000080
        /*005c*/ 	.word	0x00000001
        /*0060*/ 	.word	0x00000001


	//----- nvinfo : EIATTR_CRS_STACK_SIZE
	.align		4
.L_3203:
        /*0064*/ 	.byte	0x04, 0x1e
        /*0066*/ 	.short	(.L_3205 - .L_3204)
.L_3204:
        /*0068*/ 	.word	0x00000000


	//----- nvinfo : EIATTR_CBANK_PARAM_SIZE
	.align		4
.L_3205:
        /*006c*/ 	.byte	0x03, 0x19
        /*006e*/ 	.short	0x0028


	//----- nvinfo : EIATTR_PARAM_CBANK
	.align		4
        /*0070*/ 	.byte	0x04, 0x0a
        /*0072*/ 	.short	(.L_3207 - .L_3206)
	.align		4
.L_3206:
        /*0074*/ 	.word	index@(.nv.constant0._ZN2at6native29vectorized_elementwise_kernelILi4ENS0_13AUnaryFunctorIdddZZZNS0_15binary_internal21div_trunc_kernel_cudaERNS_18TensorIteratorBaseEENKUlvE1_clEvENKUlvE_clEvEUlddE_EESt5arrayIPcLm2EEEEviT0_T1_)
        /*0078*/ 	.short	0x0210
        /*007a*/ 	.short	0x0028


	//----- nvinfo : EIATTR_SW_WAR
	.align		4
.L_3207:
        /*007c*/ 	.byte	0x04, 0x36
        /*007e*/ 	.short	(.L_3209 - .L_3208)
.L_3208:
        /*0080*/ 	.word	0x00000008
.L_3209:


//--------------------- .nv.info._ZN2at6native29vectorized_elementwise_kernelILi8ENS0_13AUnaryFunctorIdddZZZNS0_15binary_internal21div_trunc_kernel_cudaERNS_18TensorIteratorBaseEENKUlvE1_clEvENKUlvE_clEvEUlddE_EESt5arrayIPcLm2EEEEviT0_T1_ --------------------------
	.section	.nv.info._ZN2at6native29vectorized_elementwise_kernelILi8ENS0_13AUnaryFunctorIdddZZZNS0_15binary_internal21div_trunc_kernel_cudaERNS_18TensorIteratorBaseEENKUlvE1_clEvENKUlvE_clEvEUlddE_EESt5arrayIPcLm2EEEEviT0_T1_,"",@"SHT_CUDA_INFO"
	.sectionflags	@""
	.align	4


	//----- nvinfo : EIATTR_CUDA_API_VERSION
	.align		4
        /*0000*/ 	.byte	0x04, 0x37
        /*0002*/ 	.short	(.L_3211 - .L_3210)
.L_3210:
        /*0004*/ 	.word	0x00000082


	//----- nvinfo : EIATTR_KPARAM_INFO
	.align		4
.L_3211:
        /*0008*/ 	.byte	0x04, 0x17
        /*000a*/ 	.short	(.L_3213 - .L_3212)
.L_3212:
        /*000c*/ 	.word	0x00000000
        /*0010*/ 	.short	0x0002
        /*0012*/ 	.short	0x0018
        /*0014*/ 	.byte	0x00, 0xf0, 0x41, 0x00


	//----- nvinfo : EIATTR_KPARAM_INFO
	.align		4
.L_3213:
        /*0018*/ 	.byte	0x04, 0x17
        /*001a*/ 	.short	(.L_3215 - .L_3214)
.L_3214:
        /*001c*/ 	.word	0x00000000
        /*0020*/ 	.short	0x0001
        /*0022*/ 	.short	0x0008
        /*0024*/ 	.byte	0x00, 0xf0, 0x41, 0x00


	//----- nvinfo : EIATTR_KPARAM_INFO
	.align		4
.L_3215:
        /*0028*/ 	.byte	0x04, 0x17
        /*002a*/ 	.short	(.L_3217 - .L_3216)
.L_3216:
        /*002c*/ 	.word	0x00000000
        /*0030*/ 	.short	0x0000
        /*0032*/ 	.short	0x0000
        /*0034*/ 	.byte	0x00, 0xf0, 0x11, 0x00


	//----- nvinfo : EIATTR_SPARSE_MMA_MASK
	.align		4
.L_3217:
        /*0038*/ 	.byte	0x03, 0x50
        /*003a*/ 	.short	0x0000


	//----- nvinfo : EIATTR_MAXREG_COUNT
	.align		4
        /*003c*/ 	.byte	0x03, 0x1b
        /*003e*/ 	.short	0x00ff


	//----- nvinfo : EIATTR_MERCURY_ISA_VERSION
	.align		4
        /*0040*/ 	.byte	0x03, 0x5f
        /*0042*/ 	.short	0x0101


	//----- nvinfo : EIATTR_EXIT_INSTR_OFFSETS
	.align		4
        /*0044*/ 	.byte	0x04, 0x1c
        /*0046*/ 	.short	(.L_3219 - .L_3218)


	//   ....[0]....
.L_3218:
        /*0048*/ 	.word	0x00000df0


	//   ....[1]....
        /*004c*/ 	.word	0x00002340


	//   ....[2]....
        /*0050*/ 	.word	0x00002390


	//----- nvinfo : EIATTR_MAX_THREADS
	.align		4
.L_3219:
        /*0054*/ 	.byte	0x04, 0x05
        /*0056*/ 	.short	(.L_3221 - .L_3220)
.L_3220:
        /*0058*/ 	.word	0x00000080
        /*005c*/ 	.word	0x00000001
        /*0060*/ 	.word	0x00000001


	//----- nvinfo : EIATTR_CRS_STACK_SIZE
	.align		4
.L_3221:
        /*0064*/ 	.byte	0x04, 0x1e
        /*0066*/ 	.short	(.L_3223 - .L_3222)
.L_3222:
        /*0068*/ 	.word	0x00000000


	//----- nvinfo : EIATTR_CBANK_PARAM_SIZE
	.align		4
.L_3223:
        /*006c*/ 	.byte	0x03, 0x19
        /*006e*/ 	.short	0x0028


	//----- nvinfo : EIATTR_PARAM_CBANK
	.align		4
        /*0070*/ 	.byte	0x04, 0x0a
        /*0072*/ 	.short	(.L_3225 - .L_3224)
	.align		4
.L_3224:
        /*0074*/ 	.word	index@(.nv.constant0._ZN2at6native29vectorized_elementwise_kernelILi8ENS0_13AUnaryFunctorIdddZZZNS0_15binary_internal21div_trunc_kernel_cudaERNS_18TensorIteratorBaseEENKUlvE1_clEvENKUlvE_clEvEUlddE_EESt5arrayIPcLm2EEEEviT0_T1_)
        /*0078*/ 	.short	0x0210
        /*007a*/ 	.short	0x0028


	//----- nvinfo : EIATTR_SW_WAR
	.align		4
.L_3225:
        /*007c*/ 	.byte	0x04, 0x36
        /*007e*/ 	.short	(.L_3227 - .L_3226)
.L_3226:
        /*0080*/ 	.word	0x00000008
.L_3227:


//--------------------- .nv.info._ZN2at6native18elementwise_kernelILi128ELi4EZNS0_15gpu_kernel_implIZZZNS0_15binary_internal21div_trunc_kernel_cudaERNS_18TensorIteratorBaseEENKUlvE0_clEvENKUlvE2_clEvEUlN3c108BFloat16EE_EEvS5_RKT_EUliE_EEviT1_ --------------------------
	.section	.nv.info._ZN2at6native18elementwise_kernelILi128ELi4EZNS0_15gpu_kernel_implIZZZNS0_15binary_internal21div_trunc_kernel_cudaERNS_18TensorIteratorBaseEENKUlvE0_clEvENKUlvE2_clEvEUlN3c108BFloat16EE_EEvS5_RKT_EUliE_EEviT1_,"",@"SHT_CUDA_INFO"
	.sectionflags	@""
	.align	4


	//----- nvinfo : EIATTR_CUDA_API_VERSION
	.align		4
        /*0000*/ 	.byte	0x04, 0x37
        /*0002*/ 	.short	(.L_3229 - .L_3228)
.L_3228:
        /*0004*/ 	.word	0x00000082


	//----- nvinfo : EIATTR_KPARAM_INFO
	.align		4
.L_3229:
        /*0008*/ 	.byte	0x04, 0x17
        /*000a*/ 	.short	(.L_3231 - .L_3230)
.L_3230:
        /*000c*/ 	.word	0x00000000
        /*0010*/ 	.short	0x0001
        /*0012*/ 	.short	0x0008
        /*0014*/ 	.byte	0x00, 0xf0, 0xa1, 0x08


	//----- nvinfo : EIATTR_KPARAM_INFO
	.align		4
.L_3231:
        /*0018*/ 	.byte	0x04, 0x17
        /*001a*/ 	.short	(.L_3233 - .L_3232)
.L_3232:
        /*001c*/ 	.word	0x00000000
        /*0020*/ 	.short	0x0000
        /*0022*/ 	.short	0x0000
        /*0024*/ 	.byte	0x00, 0xf0, 0x11, 0x00


	//----- nvinfo : EIATTR_SPARSE_MMA_MASK
	.align		4
.L_3233:
        /*0028*/ 	.byte	0x03, 0x50
        /*002a*/ 	.short	0x0000


	//----- nvinfo : EIATTR_MAXREG_COUNT
	.align		4
        /*002c*/ 	.byte	0x03, 0x1b
        /*002e*/ 	.short	0x0080


	//----- nvinfo : EIATTR_EXTERNS
	.align		4
        /*0030*/ 	.byte	0x04, 0x0f
        /*0032*/ 	.short	(.L_3235 - .L_3234)


	//   ....[0]....
	.align		4
.L_3234:
        /*0034*/ 	.word	index@(__assertfail)


	//----- nvinfo : EIATTR_MERCURY_ISA_VERSION
	.align		4
.L_3235:
        /*0038*/ 	.byte	0x03, 0x5f
        /*003a*/ 	.short	0x0101


	//----- nvinfo : EIATTR_SYSCALL_OFFSETS
	.align		4
        /*003c*/ 	.byte	0x04, 0x46
        /*003e*/ 	.short	(.L_3237 - .L_3236)


	//   ....[0]....
.L_3236:
        /*0040*/ 	.word	0x000022e0


	//   ....[1]....
        /*0044*/ 	.word	0x00003290


	//   ....[2]....
        /*0048*/ 	.word	0x000055c0


	//   ....[3]....
        /*004c*/ 	.word	0x00006570


	//   ....[4]....
        /*0050*/ 	.word	0x00008890


	//   ....[5]....
        /*0054*/ 	.word	0x00009840


	//   ....[6]....
        /*0058*/ 	.word	0x0000bb50


	//   ....[7]....
        /*005c*/ 	.word	0x0000cb00


	//----- nvinfo : EIATTR_EXIT_INSTR_OFFSETS
	.align		4
.L_3237:
        /*0060*/ 	.byte	0x04, 0x1c
        /*0062*/ 	.short	(.L_3239 - .L_3238)


	//   ....[0]....
.L_3238:
        /*0064*/ 	.word	0x00009910


	//   ....[1]....
        /*0068*/ 	.word	0x0000bd30


	//   ....[2]....
        /*006c*/ 	.word	0x0000bd70


	//   ....[3]....
        /*0070*/ 	.word	0x0000be10


	//   ....[4]....
        /*0074*/ 	.word	0x0000be50


	//   ....[5]....
        /*0078*/ 	.word	0x0000be90


	//   ....[6]....
        /*007c*/ 	.word	0x0000bf20


	//   ....[7]....
        /*0080*/ 	.word	0x0000bf60


	//   ....[8]....
        /*0084*/ 	.word	0x0000c000


	//   ....[9]....
        /*0088*/ 	.word	0x0000c050


	//   ....[10]....
        /*008c*/ 	.word	0x0000c0a0


	//   ....[11]....
        /*0090*/ 	.word	0x0000c170


	//   ....[12]....
        /*0094*/ 	.word	0x0000c1d0


	//   ....[13]....
        /*0098*/ 	.word	0x0000c360


	//   ....[14]....
        /*009c*/ 	.word	0x0000c4c0


	//   ....[15]....
        /*00a0*/ 	.word	0x0000c4e0


	//   ....[16]....
        /*00a4*/ 	.word	0x0000c5a0


	//   ....[17]....
        /*00a8*/ 	.word	0x0000c720


	//   ....[18]....
        /*00ac*/ 	.word	0x0000c8a0


	//   ....[19]....
        /*00b0*/ 	.word	0x0000ca00


	//   ....[20]....
        /*00b4*/ 	.word	0x0000cb10


	//   ....[21]....
        /*00b8*/ 	.word	0x0000cb50


	//   ....[22]....
        /*00bc*/ 	.word	0x0000cb90


	//----- nvinfo : EIATTR_MAX_THREADS
	.align		4
.L_3239:
        /*00c0*/ 	.byte	0x04, 0x05
        /*00c2*/ 	.short	(.L_3241 - .L_3240)
.L_3240:
        /*00c4*/ 	.word	0x00000080
        /*00c8*/ 	.word	0x00000001
        /*00cc*/ 	.word	0x00000001


	//----- nvinfo : EIATTR_CRS_STACK_SIZE
	.align		4
.L_3241:
        /*00d0*/ 	.byte	0x04, 0x1e
        /*00d2*/ 	.short	(.L_3243 - .L_3242)
.L_3242:
        /*00d4*/ 	.word	0x00000000


	//----- nvinfo : EIATTR_CBANK_PARAM_SIZE
	.align		4
.L_3243:
        /*00d8*/ 	.byte	0x03, 0x19
        /*00da*/ 	.short	0x0230


	//----- nvinfo : EIATTR_PARAM_CBANK
	.align		4
        /*00dc*/ 	.byte	0x04, 0x0a
        /*00de*/ 	.short	(.L_3245 - .L_3244)
	.align		4
.L_3244:
        /*00e0*/ 	.word	index@(.nv.constant0._ZN2at6native18elementwise_kernelILi128ELi4EZNS0_15gpu_kernel_implIZZZNS0_15binary_internal21div_trunc_kernel_cudaERNS_18TensorIteratorBaseEENKUlvE0_clEvENKUlvE2_clEvEUlN3c108BFloat16EE_EEvS5_RKT_EUliE_EEviT1_)
        /*00e4*/ 	.short	0x0210
        /*00e6*/ 	.short	0x0230


	//----- nvinfo : EIATTR_SW_WAR
	.align		4
.L_3245:
        /*00e8*/ 	.byte	0x04, 0x36
        /*00ea*/ 	.short	(.L_3247 - .L_3246)
.L_3246:
        /*00ec*/ 	.word	0x00000008
.L_3247:


//--------------------- .nv.info._ZN2at6native27unrolled_elementwise_kernelIZZZNS0_15binary_internal21div_trunc_kernel_cudaERNS_18TensorIteratorBaseEENKUlvE0_clEvENKUlvE2_clEvEUlN3c108BFloat16EE_St5arrayIPcLm2EELi4E23TrivialOffsetCalculatorILi1EjESE_NS0_6memory12LoadWithCastILi1EEENSF_13StoreWithCastILi1EEEEEviT_T0_T2_T3_T4_T5_ --------------------------
	.section	.nv.info._ZN2at6native27unrolled_elementwise_kernelIZZZNS0_15binary_internal21div_trunc_kernel_cudaERNS_18TensorIteratorBaseEENKUlvE0_clEvENKUlvE2_clEvEUlN3c108BFloat16EE_St5arrayIPcLm2EELi4E23TrivialOffsetCalculatorILi1EjESE_NS0_6memory12LoadWithCastILi1EEENSF_13StoreWithCastILi1EEEEEviT_T0_T2_T3_T4_T5_,"",@"SHT_CUDA_INFO"
	.sectionflags	@""
	.align	4


	//----- nvinfo : EIATTR_CUDA_API_VERSION
	.align		4
        /*0000*/ 	.byte	0x04, 0x37
        /*0002*/ 	.short	(.L_3249 - .L_3248)
.L_3248:
        /*0004*/ 	.word	0x00000082


	//----- nvinfo : EIATTR_KPARAM_INFO
	.align		4
.L_3249:
        /*0008*/ 	.byte	0x04, 0x17
        /*000a*/ 	.short	(.L_3251 - .L_3250)
.L_3250:
        /*000c*/ 	.word	0x00000000
        /*0010*/ 	.short	0x0006
        /*0012*/ 	.short	0x0034
        /*0014*/ 	.byte	0x00, 0xf0, 0x21, 0x00


	//----- nvinfo : EIATTR_KPARAM_INFO
	.align		4
.L_3251:
        /*0018*/ 	.byte	0x04, 0x17
        /*001a*/ 	.short	(.L_3253 - .L_3252)
.L_3252:
        /*001c*/ 	.word	0x00000000
        /*0020*/ 	.short	0x0005
        /*0022*/ 	.short	0x002c
        /*0024*/ 	.byte	0x00, 0xf0, 0x21, 0x00


	//----- nvinfo : EIATTR_KPARAM_INFO
	.align		4
.L_3253:
        /*0028*/ 	.byte	0x04, 0x17
        /*002a*/ 	.short	(.L_3255 - .L_3254)
.L_3254:
        /*002c*/ 	.word	0x00000000
        /*0030*/ 	.short	0x0004
        /*0032*/ 	.short	0x0029
        /*0034*/ 	.byte	0x00, 0xf0, 0x05, 0x00


	//----- nvinfo : EIATTR_KPARAM_INFO
	.align		4
.L_3255:
        /*0038*/ 	.byte	0x04, 0x17
        /*003a*/ 	.short	(.L_3257 - .L_3256)
.L_3256:
        /*003c*/ 	.word	0x00000000
        /*0040*/ 	.short	0x0003
        /*0042*/ 	.short	0x0028
        /*0044*/ 	.byte	0x00, 0xf0, 0x05, 0x00


	//----- nvinfo : EIATTR_KPARAM_INFO
	.align		4
.L_3257:
        /*0048*/ 	.byte	0x04, 0x17
        /*004a*/ 	.short	(.L_3259 - .L_3258)
.L_3258:
        /*004c*/ 	.word	0x00000000
        /*0050*/ 	.short	0x0002
        /*0052*/ 	.short	0x0018
        /*0054*/ 	.byte	0x00, 0xf0, 0x41, 0x00


	//----- nvinfo : EIATTR_KPARAM_INFO
	.align		4
.L_3259:
        /*0058*/ 	.byte	0x04, 0x17
        /*005a*/ 	.short	(.L_3261 - .L_3260)
.L_3260:
        /*005c*/ 	.word	0x00000000
        /*0060*/ 	.short	0x0001
        /*0062*/ 	.short	0x0008
        /*0064*/ 	.byte	0x00, 0xf0, 0x41, 0x00


	//----- nvinfo : EIATTR_KPARAM_INFO
	.align		4
.L_3261:
        /*0068*/ 	.byte	0x04, 0x17
        /*006a*/ 	.short	(.L_3263 - .L_3262)
.L_3262:
        /*006c*/ 	.word	0x00000000
        /*0070*/ 	.short	0x0000
        /*0072*/ 	.short	0x0000
        /*0074*/ 	.byte	0x00, 0xf0, 0x11, 0x00


	//----- nvinfo : EIATTR_SPARSE_MMA_MASK
	.align		4
.L_3263:
        /*0078*/ 	.byte	0x03, 0x50
        /*007a*/ 	.short	0x0000


	//----- nvinfo : EIATTR_MAXREG_COUNT
	.align		4
        /*007c*/ 	.byte	0x03, 0x1b
        /*007e*/ 	.short	0x00ff


	//----- nvinfo : EIATTR_EXTERNS
	.align		4
        /*0080*/ 	.byte	0x04, 0x0f
        /*0082*/ 	.short	(.L_3265 - .L_3264)


	//   ....[0]....
	.align		4
.L_3264:
        /*0084*/ 	.word	index@(__assertfail)


	//----- nvinfo : EIATTR_MERCURY_ISA_VERSION
	.align		4
.L_3265:
        /*0088*/ 	.byte	0x03, 0x5f
        /*008a*/ 	.short	0x0101


	//----- nvinfo : EIATTR_SYSCALL_OFFSETS
	.align		4
        /*008c*/ 	.byte	0x04, 0x46
        /*008e*/ 	.short	(.L_3267 - .L_3266)


	//   ....[0]....
.L_3266:
        /*0090*/ 	.word	0x000010e0


	//   ....[1]....
        /*0094*/ 	.word	0x00002220


	//   ....[2]....
        /*0098*/ 	.word	0x00003370


	//   ....[3]....
        /*009c*/ 	.word	0x00004490


	//   ....[4]....
        /*00a0*/ 	.word	0x00005790


	//   ....[5]....
        /*00a4*/ 	.word	0x000067b0


	//   ....[6]....
        /*00a8*/ 	.word	0x00007790


	//   ....[7]....
        /*00ac*/ 	.word	0x00008770


	//----- nvinfo : EIATTR_EXIT_INSTR_OFFSETS
	.align		4
.L_3267:
        /*00b0*/ 	.byte	0x04, 0x1c
        /*00b2*/ 	.short	(.L_3269 - .L_3268)


	//   ....[0]....
.L_3268:
        /*00b4*/ 	.word	0x00007850


	//   ....[1]....
        /*00b8*/ 	.word	0x000079a0


	//   ....[2]....
        /*00bc*/ 	.word	0x000079e0


	//   ....[3]....
        /*00c0*/ 	.word	0x00007a80


	//   ....[4]....
        /*00c4*/ 	.word	0x00007ac0


	//   ....[5]....
        /*00c8*/ 	.word	0x00007b00


	//   ....[6]....
        /*00cc*/ 	.word	0x00007b90


	//   ....[7]....
        /*00d0*/ 	.word	0x00007bd0


	//   ....[8]....
        /*00d4*/ 	.word	0x00007c70


	//   ....[9]....
        /*00d8*/ 	.word	0x00007cc0


	//   ....[10]....
        /*00dc*/ 	.word	0x00007d10


	//   ....[11]....
        /*00e0*/ 	.word	0x00007de0


	//   ....[12]....
        /*00e4*/ 	.word	0x00007e40


	//   ....[13]....
        /*00e8*/ 	.word	0x00007fd0


	//   ....[14]....
        /*00ec*/ 	.word	0x00008130


	//   ....[15]....
        /*00f0*/ 	.word	0x00008150


	//   ....[16]....
        /*00f4*/ 	.word	0x00008210


	//   ....[17]....
        /*00f8*/ 	.word	0x00008390


	//   ....[18]....
        /*00fc*/ 	.word	0x00008510


	//   ....[19]....
        /*0100*/ 	.word	0x00008670


	//   ....[20]....
        /*0104*/ 	.word	0x00008780


	//   ....[21]....
        /*0108*/ 	.word	0x000087c0


	//   ....[22]....
        /*010c*/ 	.word	0x00008800


	//----- nvinfo : EIATTR_MAX_THREADS
	.align		4
.L_3269:
        /*0110*/ 	.byte	0x04, 0x05
        /*0112*/ 	.short	(.L_3271 - .L_3270)
.L_3270:
        /*0114*/ 	.word	0x00000080
        /*0118*/ 	.word	0x00000001
        /*011c*/ 	.word	0x00000001


	//----- nvinfo : EIATTR_CRS_STACK_SIZE
	.align		4
.L_3271:
        /*0120*/ 	.byte	0x04, 0x1e
        /*0122*/ 	.short	(.L_3273 - .L_3272)
.L_3272:
        /*0124*/ 	.word	0x00000000


	//----- nvinfo : EIATTR_CBANK_PARAM_SIZE
	.align		4
.L_3273:
        /*0128*/ 	.byte	0x03, 0x19
        /*012a*/ 	.short	0x003c


	//----- nvinfo : EIATTR_PARAM_CBANK
	.align		4
        /*012c*/ 	.byte	0x04, 0x0a
        /*012e*/ 	.short	(.L_3275 - .L_3274)
	.align		4
.L_3274:
        /*0130*/ 	.word	index@(.nv.constant0._ZN2at6native27unrolled_elementwise_kernelIZZZNS0_15binary_internal21div_trunc_kernel_cudaERNS_18TensorIteratorBaseEENKUlvE0_clEvENKUlvE2_clEvEUlN3c108BFloat16EE_St5arrayIPcLm2EELi4E23TrivialOffsetCalculatorILi1EjESE_NS0_6memory12LoadWithCastILi1EEENSF_13StoreWithCastILi1EEEEEviT_T0_T2_T3_T4_T5_)
        /*0134*/ 	.short	0x0210
        /*0136*/ 	.short	0x003c


	//----- nvinfo : EIATTR_SW_WAR
	.align		4
.L_3275:
        /*0138*/ 	.byte	0x04, 0x36
        /*013a*/ 	.short	(.L_3277 - .L_3276)
.L_3276:
        /*013c*/ 	.word	0x00000008
.L_3277:


//--------------------- .nv.info._ZN2at6native18elementwise_kernelILi128ELi4EZNS0_22gpu_kernel_impl_nocastIZZZNS0_15binary_internal21div_trunc_kernel_cudaERNS_18TensorIteratorBaseEENKUlvE0_clEvENKUlvE2_clEvEUlN3c108BFloat16EE_EEvS5_RKT_EUliE_EEviT1_ --------------------------
	.section	.nv.info._ZN2at6native18elementwise_kernelILi128ELi4EZNS0_22gpu_kernel_impl_nocastIZZZNS0_15binary_internal21div_trunc_kernel_cudaERNS_18TensorIteratorBaseEENKUlvE0_clEvENKUlvE2_clEvEUlN3c108BFloat16EE_EEvS5_RKT_EUliE_EEviT1_,"",@"SHT_CUDA_INFO"
	.sectionflags	@""
	.align	4


	//----- nvinfo : EIATTR_CUDA_API_VERSION
	.align		4
        /*0000*/ 	.byte	0x04, 0x37
        /*0002*/ 	.short	(.L_3279 - .L_3278)
.L_3278:
        /*0004*/ 	.word	0x00000082


	//----- nvinfo : EIATTR_KPARAM_INFO
	.align		4
.L_3279:
        /*0008*/ 	.byte	0x04, 0x17
        /*000a*/ 	.short	(.L_3281 - .L_3280)
.L_3280:
        /*000c*/ 	.word	0x00000000
        /*0010*/ 	.short	0x0001
        /*0012*/ 	.short	0x0008
        /*0014*/ 	.byte	0x00, 0xf0, 0x81, 0x08


	//----- nvinfo : EIATTR_KPARAM_INFO
	.align		4
.L_3281:
        /*0018*/ 	.byte	0x04, 0x17
        /*001a*/ 	.short	(.L_3283 - .L_3282)
.L_3282:
        /*001c*/ 	.word	0x00000000
        /*0020*/ 	.short	0x0000
        /*0022*/ 	.short	0x0000
        /*0024*/ 	.byte	0x00, 0xf0, 0x11, 0x00


	//----- nvinfo : EIATTR_SPARSE_MMA_MASK
	.align		4
.L_3283:
        /*0028*/ 	.byte	0x03, 0x50
        /*002a*/ 	.short	0x0000


	//----- nvinfo : EIATTR_MAXREG_COUNT
	.align		4
        /*002c*/ 	.byte	0x03, 0x1b
        /*002e*/ 	.short	0x0080


	//----- nvinfo : EIATTR_MERCURY_ISA_VERSION
	.align		4
        /*0030*/ 	.byte	0x03, 0x5f
        /*0032*/ 	.short	0x0101


	//----- nvinfo : EIATTR_EXIT_INSTR_OFFSETS
	.align		4
        /*0034*/ 	.byte	0x04, 0x1c
        /*0036*/ 	.short	(.L_3285 - .L_3284)


	//   ....[0]....
.L_3284:
        /*0038*/ 	.word	0x00003c50


	//   ....[1]....
        /*003c*/ 	.word	0x00005010


	//----- nvinfo : EIATTR_MAX_THREADS
	.align		4
.L_3285:
        /*0040*/ 	.byte	0x04, 0x05
        /*0042*/ 	.short	(.L_3287 - .L_3286)
.L_3286:
        /*0044*/ 	.word	0x00000080
        /*0048*/ 	.word	0x00000001
        /*004c*/ 	.word	0x00000001


	//----- nvinfo : EIATTR_CRS_STACK_SIZE
	.align		4
.L_3287:
        /*0050*/ 	.byte	0x04, 0x1e
        /*0052*/ 	.short	(.L_3289 - .L_3288)
.L_3288:
        /*0054*/ 	.word	0x00000000


	//----- nvinfo : EIATTR_CBANK_PARAM_SIZE
	.align		4
.L_3289:
        /*0058*/ 	.byte	0x03, 0x19
        /*005a*/ 	.short	0x0228


	//----- nvinfo : EIATTR_PARAM_CBANK
	.align		4
        /*005c*/ 	.byte	0x04, 0x0a
        /*005e*/ 	.short	(.L_3291 - .L_3290)
	.align		4
.L_3290:
        /*0060*/ 	.word	index@(.nv.constant0._ZN2at6native18elementwise_kernelILi128ELi4EZNS0_22gpu_kernel_impl_nocastIZZZNS0_15binary_internal21div_trunc_kernel_cudaERNS_18TensorIteratorBaseEENKUlvE0_clEvENKUlvE2_clEvEUlN3c108BFloat16EE_EEvS5_RKT_EUliE_EEviT1_)
        /*0064*/ 	.short	0x0210
        /*0066*/ 	.short	0x0228


	//----- nvinfo : EIATTR_SW_WAR
	.align		4
.L_3291:
        /*0068*/ 	.byte	0x04, 0x36
        /*006a*/ 	.short	(.L_3293 - .L_3292)
.L_3292:
        /*006c*/ 	.word	0x00000008
.L_3293:


//--------------------- .nv.info._ZN2at6native27unrolled_elementwise_kernelIZZZNS0_15binary_internal21div_trunc_kernel_cudaERNS_18TensorIteratorBaseEENKUlvE0_clEvENKUlvE2_clEvEUlN3c108BFloat16EE_St5arrayIPcLm2EELi4E23TrivialOffsetCalculatorILi1EjESE_NS0_6memory15LoadWithoutCastENSF_16StoreWithoutCastEEEviT_T0_T2_T3_T4_T5_ --------------------------
	.section	.nv.info._ZN2at6native27unrolled_elementwise_kernelIZZZNS0_15binary_internal21div_trunc_kernel_cudaERNS_18TensorIteratorBaseEENKUlvE0_clEvENKUlvE2_clEvEUlN3c108BFloat16EE_St5arrayIPcLm2EELi4E23TrivialOffsetCalculatorILi1EjESE_NS0_6memory15LoadWithoutCastENSF_16StoreWithoutCastEEEviT_T0_T2_T3_T4_T5_,"",@"SHT_CUDA_INFO"
	.sectionflags	@""
	.align	4


	//----- nvinfo : EIATTR_CUDA_API_VERSION
	.align		4
        /*0000*/ 	.byte	0x04, 0x37
        /*0002*/ 	.short	(.L_3295 - .L_3294)
.L_3294:
        /*0004*/ 	.word	0x00000082


	//----- nvinfo : EIATTR_KPARAM_INFO
	.align		4
.L_3295:
        /*0008*/ 	.byte	0x04, 0x17
        /*000a*/ 	.short	(.L_3297 - .L_3296)
.L_3296:
        /*000c*/ 	.word	0x00000000
        /*0010*/ 	.short	0x0006
        /*0012*/ 	.short	0x002b
        /*0014*/ 	.byte	0x00, 0xf0, 0x05, 0x00


	//----- nvinfo : EIATTR_KPARAM_INFO
	.align		4
.L_3297:
        /*0018*/ 	.byte	0x04, 0x17
        /*001a*/ 	.short	(.L_3299 - .L_3298)
.L_3298:
        /*001c*/ 	.word	0x00000000
        /*0020*/ 	.short	0x0005
        /*0022*/ 	.short	0x002a
        /*0024*/ 	.byte	0x00, 0xf0, 0x05, 0x00


	//----- nvinfo : EIATTR_KPARAM_INFO
	.align		4
.L_3299:
        /*0028*/ 	.byte	0x04, 0x17
        /*002a*/ 	.short	(.L_3301 - .L_3300)
.L_3300:
        /*002c*/ 	.word	0x00000000
        /*0030*/ 	.short	0x0004
        /*0032*/ 	.short	0x0029
        /*0034*/ 	.byte	0x00, 0xf0, 0x05, 0x00


	//----- nvinfo : EIATTR_KPARAM_INFO
	.align		4
.L_3301:
        /*0038*/ 	.byte	0x04, 0x17
        /*003a*/ 	.short	(.L_3303 - .L_3302)
.L_3302:
        /*003c*/ 	.word	0x00000000
        /*0040*/ 	.short	0x0003
        /*0042*/ 	.short	0x0028
        /*0044*/ 	.byte	0x00, 0xf0, 0x05, 0x00


	//----- nvinfo : EIATTR_KPARAM_INFO
	.align		4
.L_3303:
        /*0048*/ 	.byte	0x04, 0x17
        /*004a*/ 	.short	(.L_3305 - .L_3304)
.L_3304:
        /*004c*/ 	.word	0x00000000
        /*0050*/ 	.short	0x0002
        /*0052*/ 	.short	0x0018
        /*0054*/ 	.byte	0x00, 0xf0, 0x41, 0x00


	//----- nvinfo : EIATTR_KPARAM_INFO
	.align		4
.L_3305:
        /*0058*/ 	.byte	0x04, 0x17
        /*005a*/ 	.short	(.L_3307 - .L_3306)
.L_3306:
        /*005c*/ 	.word	0x00000000
        /*0060*/ 	.short	0x0001
        /*0062*/ 	.short	0x0008
        /*0064*/ 	.byte	0x00, 0xf0, 0x41, 0x00


	//----- nvinfo : EIATTR_KPARAM_INFO
	.align		4
.L_3307:
        /*0068*/ 	.byte	0x04, 0x17
        /*006a*/ 	.short	(.L_3309 - .L_3308)
.L_3308:
        /*006c*/ 	.word	0x00000000
        /*0070*/ 	.short	0x0000
        /*0072*/ 	.short	0x0000
        /*0074*/ 	.byte	0x00, 0xf0, 0x11, 0x00


	//----- nvinfo : EIATTR_SPARSE_MMA_MASK
	.align		4
.L_3309:
        /*0078*/ 	.byte	0x03, 0x50
        /*007a*/ 	.short	0x0000


	//----- nvinfo : EIATTR_MAXREG_COUNT
	.align		4
        /*007c*/ 	.byte	0x03, 0x1b
        /*007e*/ 	.short	0x00ff


	//----- nvinfo : EIATTR_MERCURY_ISA_VERSION
	.align		4
        /*0080*/ 	.byte	0x03, 0x5f
        /*0082*/ 	.short	0x0101


	//----- nvinfo : EIATTR_EXIT_INSTR_OFFSETS
	.align		4
        /*0084*/ 	.byte	0x04, 0x1c
        /*0086*/ 	.short	(.L_3311 - .L_3310)


	//   ....[0]....
.L_3310:
        /*0088*/ 	.word	0x000004f0


	//   ....[1]....
        /*008c*/ 	.word	0x00000560


	//----- nvinfo : EIATTR_MAX_THREADS
	.align		4
.L_3311:
        /*0090*/ 	.byte	0x04, 0x05
        /*0092*/ 	.short	(.L_3313 - .L_3312)
.L_3312:
        /*0094*/ 	.word	0x00000080
        /*0098*/ 	.word	0x00000001
        /*009c*/ 	.word	0x00000001


	//----- nvinfo : EIATTR_CRS_STACK_SIZE
	.align		4
.L_3313:
        /*00a0*/ 	.byte	0x04, 0x1e
        /*00a2*/ 	.short	(.L_3315 - .L_3314)
.L_3314:
        /*00a4*/ 	.word	0x00000000


	//----- nvinfo : EIATTR_CBANK_PARAM_SIZE
	.align		4
.L_3315:
        /*00a8*/ 	.byte	0x03, 0x19
        /*00aa*/ 	.short	0x002c


	//----- nvinfo : EIATTR_PARAM_CBANK
	.align		4
        /*00ac*/ 	.byte	0x04, 0x0a
        /*00ae*/ 	.short	(.L_3317 - .L_3316)
	.align		4
.L_3316:
        /*00b0*/ 	.word	index@(.nv.constant0._ZN2at6native27unrolled_elementwise_kernelIZZZNS0_15binary_internal21div_trunc_kernel_cudaERNS_18TensorIteratorBaseEENKUlvE0_clEvENKUlvE2_clEvEUlN3c108BFloat16EE_St5arrayIPcLm2EELi4E23TrivialOffsetCalculatorILi1EjESE_NS0_6memory15LoadWithoutCastENSF_16StoreWithoutCastEEEviT_T0_T2_T3_T4_T5_)
        /*00b4*/ 	.short	0x0210
        /*00b6*/ 	.short	0x002c


	//----- nvinfo : EIATTR_SW_WAR
	.align		4
.L_3317:
        /*00b8*/ 	.byte	0x04, 0x36
        /*00ba*/ 	.short	(.L_3319 - .L_3318)
.L_3318:
        /*00bc*/ 	.word	0x00000008
.L_3319:


//--------------------- .nv.info._ZN2at6native29vectorized_elementwise_kernelILi2EZZZNS0_15binary_internal21div_trunc_kernel_cudaERNS_18TensorIteratorBaseEENKUlvE0_clEvENKUlvE2_clEvEUlN3c108BFloat16EE_St5arrayIPcLm2EEEEviT0_T1_ --------------------------
	.section	.nv.info._ZN2at6native29vectorized_elementwise_kernelILi2EZZZNS0_15binary_internal21div_trunc_kernel_cudaERNS_18TensorIteratorBaseEENKUlvE0_clEvENKUlvE2_clEvEUlN3c108BFloat16EE_St5arrayIPcLm2EEEEviT0_T1_,"",@"SHT_CUDA_INFO"
	.sectionflags	@""
	.align	4


	//----- nvinfo : EIATTR_CUDA_API_VERSION
	.align		4
        /*0000*/ 	.byte	0x04, 0x37
        /*0002*/ 	.short	(.L_3321 - .L_3320)
.L_3320:
        /*0004*/ 	.word	0x00000082


	//----- nvinfo : EIATTR_KPARAM_INFO
	.align		4
.L_3321:
        /*0008*/ 	.byte	0x04, 0x17
        /*000a*/ 	.short	(.L_3323 - .L_3322)
.L_3322:
        /*000c*/ 	.word	0x00000000
        /*0010*/ 	.short	0x0002
        /*0012*/ 	.short	0x0018
        /*0014*/ 	.byte	0x00, 0xf0, 0x41, 0x00


	//----- nvinfo : EIATTR_KPARAM_INFO
	.align		4
.L_3323:
        /*0018*/ 	.byte	0x04, 0x17
        /*001a*/ 	.short	(.L_3325 - .L_3324)
.L_3324:
        /*001c*/ 	.word	0x00000000
        /*0020*/ 	.short	0x0001
        /*0022*/ 	.short	0x0008
        /*0024*/ 	.byte	0x00, 0xf0, 0x41, 0x00


	//----- nvinfo : EIATTR_KPARAM_INFO
	.align		4
.L_3325:
        /*0028*/ 	.byte	0x04, 0x17
        /*002a*/ 	.short	(.L_3327 - .L_3326)
.L_3326:
        /*002c*/ 	.word	0x00000000
        /*0030*/ 	.short	0x0000
        /*0032*/ 	.short	0x0000
        /*0034*/ 	.byte	0x00, 0xf0, 0x11, 0x00


	//----- nvinfo : EIATTR_SPARSE_MMA_MASK
	.align		4
.L_3327:
        /*0038*/ 	.byte	0x03, 0x50
        /*003a*/ 	.short	0x0000


	//----- nvinfo : EIATTR_MAXREG_COUNT
	.align		4
        /*003c*/ 	.byte	0x03, 0x1b
        /*003e*/ 	.short	0x00ff


	//----- nvinfo : EIATTR_MERCURY_ISA_VERSION
	.align		4
        /*0040*/ 	.byte	0x03, 0x5f
        /*0042*/ 	.short	0x0101


	//----- nvinfo : EIATTR_EXIT_INSTR_OFFSETS
	.align		4
        /*0044*/ 	.byte	0x04, 0x1c
        /*0046*/ 	.short	(.L_3329 - .L_3328)


	//   ....[0]....
.L_3328:
        /*0048*/ 	.word	0x00000380


	//   ....[1]....
        /*004c*/ 	.word	0x00000dd0


	//   ....[2]....
        /*0050*/ 	.word	0x00000e20


	//----- nvinfo : EIATTR_MAX_THREADS
	.align		4
.L_3329:
        /*0054*/ 	.byte	0x04, 0x05
        /*0056*/ 	.short	(.L_3331 - .L_3330)
.L_3330:
        /*0058*/ 	.word	0x00000080
        /*005c*/ 	.word	0x00000001
        /*0060*/ 	.word	0x00000001


	//----- nvinfo : EIATTR_CRS_STACK_SIZE
	.align		4
.L_3331:
        /*0064*/ 	.byte	0x04, 0x1e
        /*0066*/ 	.short	(.L_3333 - .L_3332)
.L_3332:
        /*0068*/ 	.word	0x00000000


	//----- nvinfo : EIATTR_CBANK_PARAM_SIZE
	.align		4
.L_3333:
        /*006c*/ 	.byte	0x03, 0x19
        /*006e*/ 	.short	0x0028


	//----- nvinfo : EIATTR_PARAM_CBANK
	.align		4
        /*0070*/ 	.byte	0x04, 0x0a
        /*0072*/ 	.short	(.L_3335 - .L_3334)
	.align		4
.L_3334:
        /*0074*/ 	.word	index@(.nv.constant0._ZN2at6native29vectorized_elementwise_kernelILi2EZZZNS0_15binary_internal21div_trunc_kernel_cudaERNS_18TensorIteratorBaseEENKUlvE0_clEvENKUlvE2_clEvEUlN3c108BFloat16EE_St5arrayIPcLm2EEEEviT0_T1_)
        /*0078*/ 	.short	0x0210
        /*007a*/ 	.short	0x0028


	//----- nvinfo : EIATTR_SW_WAR
	.align		4
.L_3335:
        /*007c*/ 	.byte	0x04, 0x36
        /*007e*/ 	.short	(.L_3337 - .L_3336)
.L_3336:
        /*0080*/ 	.word	0x00000008
.L_3337:


//--------------------- .nv.info._ZN2at6native29vectorized_elementwise_kernelILi4EZZZNS0_15binary_internal21div_trunc_kernel_cudaERNS_18TensorIteratorBaseEENKUlvE0_clEvENKUlvE2_clEvEUlN3c108BFloat16EE_St5arrayIPcLm2EEEEviT0_T1_ --------------------------
	.section	.nv.info._ZN2at6native29vectorized_elementwise_kernelILi4EZZZNS0_15binary_internal21div_trunc_kernel_cudaERNS_18TensorIteratorBaseEENKUlvE0_clEvENKUlvE2_clEvEUlN3c108BFloat16EE_St5arrayIPcLm2EEEEviT0_T1_,"",@"SHT_CUDA_INFO"
	.sectionflags	@""
	.align	4


	//----- nvinfo : EIATTR_CUDA_API_VERSION
	.align		4
        /*0000*/ 	.byte	0x04, 0x37
        /*0002*/ 	.short	(.L_3339 - .L_3338)
.L_3338:
        /*0004*/ 	.word	0x00000082


	//----- nvinfo : EIATTR_KPARAM_INFO
	.align		4
.L_3339:
        /*0008*/ 	.byte	0x04, 0x17
        /*000a*/ 	.short	(.L_3341 - .L_3340)
.L_3340:
        /*000c*/ 	.word	0x00000000
        /*0010*/ 	.short	0x0002
        /*0012*/ 	.short	0x0018
        /*0014*/ 	.byte	0x00, 0xf0, 0x41, 0x00


	//----- nvinfo : EIATTR_KPARAM_INFO
	.align		4
.L_3341:
        /*0018*/ 	.byte	0x04, 0x17
        /*001a*/ 	.short	(.L_3343 - .L_3342)
.L_3342:
        /*001c*/ 	.word	0x00000000
        /*0020*/ 	.short	0x0001
        /*0022*/ 	.short	0x0008
        /*0024*/ 	.byte	0x00, 0xf0, 0x41, 0x00


	//----- nvinfo : EIATTR_KPARAM_INFO
	.align		4
.L_3343:
        /*0028*/ 	.byte	0x04, 0x17
        /*002a*/ 	.short	(.L_3345 - .L_3344)
.L_3344:
        /*002c*/ 	.word	0x00000000
        /*0030*/ 	.short	0x0000
        /*0032*/ 	.short	0x0000
        /*0034*/ 	.byte	0x00, 0xf0, 0x11, 0x00


	//----- nvinfo : EIATTR_SPARSE_MMA_MASK
	.align		4
.L_3345:
        /*0038*/ 	.byte	0x03, 0x50
        /*003a*/ 	.short	0x0000


	//----- nvinfo : EIATTR_MAXREG_COUNT
	.align		4
        /*003c*/ 	.byte	0x03, 0x1b
        /*003e*/ 	.short	0x00ff


	//----- nvinfo : EIATTR_MERCURY_ISA_VERSION
	.align		4
        /*0040*/ 	.byte	0x03, 0x5f
        /*0042*/ 	.short	0x0101


	//----- nvinfo : EIATTR_EXIT_INSTR_OFFSETS
	.align		4
        /*0044*/ 	.byte	0x04, 0x1c
        /*0046*/ 	.short	(.L_3347 - .L_3346)


	//   ....[0]....
.L_3346:
        /*0048*/ 	.word	0x00000340


	//   ....[1]....
        /*004c*/ 	.word	0x00000d90


	//   ....[2]....
        /*0050*/ 	.word	0x00000de0


	//----- nvinfo : EIATTR_MAX_THREADS
	.align		4
.L_3347:
        /*0054*/ 	.byte	0x04, 0x05
        /*0056*/ 	.short	(.L_3349 - .L_3348)
.L_3348:
        /*0058*/ 	.word	0x00000080
        /*005c*/ 	.word	0x00000001
        /*0060*/ 	.word	0x00000001


	//----- nvinfo : EIATTR_CRS_STACK_SIZE
	.align		4
.L_3349:
        /*0064*/ 	.byte	0x04, 0x1e
        /*0066*/ 	.short	(.L_3351 - .L_3350)
.L_3350:
        /*0068*/ 	.word	0x00000000


	//----- nvinfo : EIATTR_CBANK_PARAM_SIZE
	.align		4
.L_3351:
        /*006c*/ 	.byte	0x03, 0x19
        /*006e*/ 	.short	0x0028


	//----- nvinfo : EIATTR_PARAM_CBANK
	.align		4
        /*0070*/ 	.byte	0x04, 0x0a
        /*0072*/ 	.short	(.L_3353 - .L_3352)
	.align		4
.L_3352:
        /*0074*/ 	.word	index@(.nv.constant0._ZN2at6native29vectorized_elementwise_kernelILi4EZZZNS0_15binary_internal21div_trunc_kernel_cudaERNS_18TensorIteratorBaseEENKUlvE0_clEvENKUlvE2_clEvEUlN3c108BFloat16EE_St5arrayIPcLm2EEEEviT0_T1_)
        /*0078*/ 	.short	0x0210
        /*007a*/ 	.short	0x0028


	//----- nvinfo : EIATTR_SW_WAR
	.align		4
.L_3353:
        /*007c*/ 	.byte	0x04, 0x36
        /*007e*/ 	.short	(.L_3355 - .L_3354)
.L_3354:
        /*0080*/ 	.word	0x00000008
.L_3355:


//--------------------- .nv.info._ZN2at6native29vectorized_elementwise_kernelILi8EZZZNS0_15binary_internal21div_trunc_kernel_cudaERNS_18TensorIteratorBaseEENKUlvE0_clEvENKUlvE2_clEvEUlN3c108BFloat16EE_St5arrayIPcLm2EEEEviT0_T1_ --------------------------
	.section	.nv.info._ZN2at6native29vectorized_elementwise_kernelILi8EZZZNS0_15binary_internal21div_trunc_kernel_cudaERNS_18TensorIteratorBaseEENKUlvE0_clEvENKUlvE2_clEvEUlN3c108BFloat16EE_St5arrayIPcLm2EEEEviT0_T1_,"",@"SHT_CUDA_INFO"
	.sectionflags	@""
	.align	4


	//----- nvinfo : EIATTR_CUDA_API_VERSION
	.align		4
        /*0000*/ 	.byte	0x04, 0x37
        /*0002*/ 	.short	(.L_3357 - .L_3356)
.L_3356:
        /*0004*/ 	.word	0x00000082


	//----- nvinfo : EIATTR_KPARAM_INFO
	.align		4
.L_3357:
        /*0008*/ 	.byte	0x04, 0x17
        /*000a*/ 	.short	(.L_3359 - .L_3358)
.L_3358:
        /*000c*/ 	.word	0x00000000
        /*0010*/ 	.short	0x0002
        /*0012*/ 	.short	0x0018
        /*0014*/ 	.byte	0x00, 0xf0, 0x41, 0x00


	//----- nvinfo : EIATTR_KPARAM_INFO
	.align		4
.L_3359:
        /*0018*/ 	.byte	0x04, 0x17
        /*001a*/ 	.short	(.L_3361 - .L_3360)
.L_3360:
        /*001c*/ 	.word	0x00000000
        /*0020*/ 	.short	0x0001
        /*0022*/ 	.short	0x0008
        /*0024*/ 	.byte	0x00, 0xf0, 0x41, 0x00


	//----- nvinfo : EIATTR_KPARAM_INFO
	.align		4
.L_3361:
        /*0028*/ 	.byte	0x04, 0x17
        /*002a*/ 	.short	(.L_3363 - .L_3362)
.L_3362:
        /*002c*/ 	.word	0x00000000
        /*0030*/ 	.short	0x0000
        /*0032*/ 	.short	0x0000
        /*0034*/ 	.byte	0x00, 0xf0, 0x11, 0x00


	//----- nvinfo : EIATTR_SPARSE_MMA_MASK
	.align		4
.L_3363:
        /*0038*/ 	.byte	0x03, 0x50
        /*003a*/ 	.short	0x0000


	//----- nvinfo : EIATTR_MAXREG_COUNT
	.align		4
        /*003c*/ 	.byte	0x03, 0x1b
        /*003e*/ 	.short	0x00ff


	//----- nvinfo : EIATTR_MERCURY_ISA_VERSION
	.align		4
        /*0040*/ 	.byte	0x03, 0x5f
        /*0042*/ 	.short	0x0101


	//----- nvinfo : EIATTR_EXIT_INSTR_OFFSETS
	.align		4
        /*0044*/ 	.byte	0x04, 0x1c
        /*0046*/ 	.short	(.L_3365 - .L_3364)


	//   ....[0]....
.L_3364:
        /*0048*/ 	.word	0x00000320


	//   ....[1]....
        /*004c*/ 	.word	0x00000d70


	//   ....[2]....
        /*0050*/ 	.word	0x00000dc0


	//----- nvinfo : EIATTR_MAX_THREADS
	.align		4
.L_3365:
        /*0054*/ 	.byte	0x04, 0x05
        /*0056*/ 	.short	(.L_3367 - .L_3366)
.L_3366:
        /*0058*/ 	.word	0x00000080
        /*005c*/ 	.word	0x00000001
        /*0060*/ 	.word	0x00000001


	//----- nvinfo : EIATTR_CRS_STACK_SIZE
	.align		4
.L_3367:
        /*0064*/ 	.byte	0x04, 0x1e
        /*0066*/ 	.short	(.L_3369 - .L_3368)
.L_3368:
        /*0068*/ 	.word	0x00000000


	//----- nvinfo : EIATTR_CBANK_PARAM_SIZE
	.align		4
.L_3369:
        /*006c*/ 	.byte	0x03, 0x19
        /*006e*/ 	.short	0x0028


	//----- nvinfo : EIATTR_PARAM_CBANK
	.align		4
        /*0070*/ 	.byte	0x04, 0x0a
        /*0072*/ 	.short	(.L_3371 - .L_3370)
	.align		4
.L_3370:
        /*0074*/ 	.word	index@(.nv.constant0._ZN2at6native29vectorized_elementwise_kernelILi8EZZZNS0_15binary_internal21div_trunc_kernel_cudaERNS_18TensorIteratorBaseEENKUlvE0_clEvENKUlvE2_clEvEUlN3c108BFloat16EE_St5arrayIPcLm2EEEEviT0_T1_)
        /*0078*/ 	.short	0x0210
        /*007a*/ 	.short	0x0028


	//----- nvinfo : EIATTR_SW_WAR
	.align		4
.L_3371:
        /*007c*/ 	.byte	0x04, 0x36
        /*007e*/ 	.short	(.L_3373 - .L_3372)
.L_3372:
        /*0080*/ 	.word	0x00000008
.L_3373:


//--------------------- .nv.info._ZN2at6native18elementwise_kernelILi128ELi4EZNS0_15gpu_kernel_implIZZZNS0_15binary_internal21div_trunc_kernel_cudaERNS_18TensorIteratorBaseEENKUlvE0_clEvENKUlvE1_clEvEUlN3c104HalfEE_EEvS5_RKT_EUliE_EEviT1_ --------------------------
	.section	.nv.info._ZN2at6native18elementwise_kernelILi128ELi4EZNS0_15gpu_kernel_implIZZZNS0_15binary_internal21div_trunc_kernel_cudaERNS_18TensorIteratorBaseEENKUlvE0_clEvENKUlvE1_clEvEUlN3c104HalfEE_EEvS5_RKT_EUliE_EEviT1_,"",@"SHT_CUDA_INFO"
	.sectionflags	@""
	.align	4


	//----- nvinfo : EIATTR_CUDA_API_VERSION
	.align		4
        /*0000*/ 	.byte	0x04, 0x37
        /*0002*/ 	.short	(.L_3375 - .L_3374)
.L_3374:
        /*0004*/ 	.word	0x00000082


	//----- nvinfo : EIATTR_KPARAM_INFO
	.align		4
.L_3375:
        /*0008*/ 	.byte	0x04, 0x17
        /*000a*/ 	.short	(.L_3377 - .L_3376)
.L_3376:
        /*000c*/ 	.word	0x00000000
        /*0010*/ 	.short	0x0001
        /*0012*/ 	.short	0x0008
        /*0014*/ 	.byte	0x00, 0xf0, 0xa1, 0x08


	//----- nvinfo : EIATTR_KPARAM_INFO
	.align		4
.L_3377:
        /*0018*/ 	.byte	0x04, 0x17
        /*001a*/ 	.short	(.L_3379 - .L_3378)
.L_3378:
        /*001c*/ 	.word	0x00000000
        /*0020*/ 	.short	0x0000
        /*0022*/ 	.short	0x0000
        /*0024*/ 	.byte	0x00, 0xf0, 0x11, 0x00


	//----- nvinfo : EIATTR_SPARSE_MMA_MASK
	.align		4
.L_3379:
        /*0028*/ 	.byte	0x03, 0x50
        /*002a*/ 	.short	0x0000


	//----- nvinfo : EIATTR_MAXREG_COUNT
	.align		4
        /*002c*/ 	.byte	0x03, 0x1b
        /*002e*/ 	.short	0x0080


	//----- nvinfo : EIATTR_EXTERNS
	.align		4
        /*0030*/ 	.byte	0x04, 0x0f
        /*0032*/ 	.short	(.L_3381 - .L_3380)


	//   ....[0]....
	.align		4
.L_3380:
        /*0034*/ 	.word	index@(__assertfail)


	//----- nvinfo : EIATTR_MERCURY_ISA_VERSION
	.align		4
.L_3381:
        /*0038*/ 	.byte	0x03, 0x5f
        /*003a*/ 	.short	0x0101


	//----- nvinfo : EIATTR_SYSCALL_OFFSETS
	.align		4
        /*003c*/ 	.byte	0x04, 0x46
        /*003e*/ 	.short	(.L_3383 - .L_3382)


	//   ....[0]....
.L_3382:
        /*0040*/ 	.word	0x000022c0


	//   ....[1]....
        /*0044*/ 	.word	0x00003270


	//   ....[2]....
        /*0048*/ 	.word	0x00005580


	//   ....[3]....
        /*004c*/ 	.word	0x00006530


	//   ....[4]....
        /*0050*/ 	.word	0x00008830


	//   ....[5]....
        /*0054*/ 	.word	0x000097e0


	//   ....[6]....
        /*0058*/ 	.word	0x0000bad0


	//   ....[7]....
        /*005c*/ 	.word	0x0000ca80


	//----- nvinfo : EIATTR_EXIT_INSTR_OFFSETS
	.align		4
.L_3383:
        /*0060*/ 	.byte	0x04, 0x1c
        /*0062*/ 	.short	(.L_3385 - .L_3384)


	//   ....[0]....
.L_3384:
        /*0064*/ 	.word	0x000098b0


	//   ....[1]....
        /*0068*/ 	.word	0x0000bcb0


	//   ....[2]....
        /*006c*/ 	.word	0x0000bcf0


	//   ....[3]....
        /*0070*/ 	.word	0x0000bd90


	//   ....[4]....
        /*0074*/ 	.word	0x0000bdd0


	//   ....[5]....
        /*0078*/ 	.word	0x0000be10


	//   ....[6]....
        /*007c*/ 	.word	0x0000bea0


	//   ....[7]....
        /*0080*/ 	.word	0x0000bec0


	//   ....[8]....
        /*0084*/ 	.word	0x0000bf60


	//   ....[9]....
        /*0088*/ 	.word	0x0000bfb0


	//   ....[10]....
        /*008c*/ 	.word	0x0000c000


	//   ....[11]....
        /*0090*/ 	.word	0x0000c0d0


	//   ....[12]....
        /*0094*/ 	.word	0x0000c130


	//   ....[13]....
        /*0098*/ 	.word	0x0000c2c0


	//   ....[14]....
        /*009c*/ 	.word	0x0000c420


	//   ....[15]....
        /*00a0*/ 	.word	0x0000c460


	//   ....[16]....
        /*00a4*/ 	.word	0x0000c520


	//   ....[17]....
        /*00a8*/ 	.word	0x0000c6a0


	//   ....[18]....
        /*00ac*/ 	.word	0x0000c820


	//   ....[19]....
        /*00b0*/ 	.word	0x0000c980


	//   ....[20]....
        /*00b4*/ 	.word	0x0000ca90


	//   ....[21]....
        /*00b8*/ 	.word	0x0000cad0


	//   ....[22]....
        /*00bc*/ 	.word	0x0000cb10


	//----- nvinfo : EIATTR_MAX_THREADS
	.align		4
.L_3385:
        /*00c0*/ 	.byte	0x04, 0x05
        /*00c2*/ 	.short	(.L_3387 - .L_3386)
.L_3386:
        /*00c4*/ 	.word	0x00000080
        /*00c8*/ 	.word	0x00000001
        /*00cc*/ 	.word	0x00000001


	//----- nvinfo : EIATTR_CRS_STACK_SIZE
	.align		4
.L_3387:
        /*00d0*/ 	.byte	0x04, 0x1e
        /*00d2*/ 	.short	(.L_3389 - .L_3388)
.L_3388:
        /*00d4*/ 	.word	0x00000000


	//----- nvinfo : EIATTR_CBANK_PARAM_SIZE
	.align		4
.L_3389:
        /*00d8*/ 	.byte	0x03, 0x19
        /*00da*/ 	.short	0x0230


	//----- nvinfo : EIATTR_PARAM_CBANK
	.align		4
        /*00dc*/ 	.byte	0x04, 0x0a
        /*00de*/ 	.short	(.L_3391 - .L_3390)
	.align		4
.L_3390:
        /*00e0*/ 	.word	index@(.nv.constant0._ZN2at6native18elementwise_kernelILi128ELi4EZNS0_15gpu_kernel_implIZZZNS0_15binary_internal21div_trunc_kernel_cudaERNS_18TensorIteratorBaseEENKUlvE0_clEvENKUlvE1_clEvEUlN3c104HalfEE_EEvS5_RKT_EUliE_EEviT1_)
        /*00e4*/ 	.short	0x0210
        /*00e6*/ 	.short	0x0230


	//----- nvinfo : EIATTR_SW_WAR
	.align		4
.L_3391:
        /*00e8*/ 	.byte	0x04, 0x36
        /*00ea*/ 	.short	(.L_3393 - .L_3392)
.L_3392:
        /*00ec*/ 	.word	0x00000008
.L_3393:


//--------------------- .nv.info._ZN2at6native27unrolled_elementwise_kernelIZZZNS0_15binary_internal21div_trunc_kernel_cudaERNS_18TensorIteratorBaseEENKUlvE0_clEvENKUlvE1_clEvEUlN3c104HalfEE_St5arrayIPcLm2EELi4E23TrivialOffsetCalculatorILi1EjESE_NS0_6memory12LoadWithCastILi1EEENSF_13StoreWithCastILi1EEEEEviT_T0_T2_T3_T4_T5_ --------------------------
	.section	.nv.info._ZN2at6native27unrolled_elementwise_kernelIZZZNS0_15binary_internal21div_trunc_kernel_cudaERNS_18TensorIteratorBaseEENKUlvE0_clEvENKUlvE1_clEvEUlN3c104HalfEE_St5arrayIPcLm2EELi4E23TrivialOffsetCalculatorILi1EjESE_NS0_6memory12LoadWithCastILi1EEENSF_13StoreWithCastILi1EEEEEviT_T0_T2_T3_T4_T5_,"",@"SHT_CUDA_INFO"
	.sectionflags	@""
	.align	4


	//----- nvinfo : EIATTR_CUDA_API_VERSION
	.align		4
        /*0000*/ 	.byte	0x04, 0x37
        /*0002*/ 	.short	(.L_3395 - .L_3394)
.L_3394:
        /*0004*/ 	.word	0x00000082


	//----- nvinfo : EIATTR_KPARAM_INFO
	.align		4
.L_3395:
        /*0008*/ 	.byte	0x04, 0x17
        /*000a*/ 	.short	(.L_3397 - .L_3396)
.L_3396:
        /*000c*/ 	.word	0x00000000
        /*0010*/ 	.short	0x0006
        /*0012*/ 	.short	0x0034
        /*0014*/ 	.byte	0x00, 0xf0, 0x21, 0x00


	//----- nvinfo : EIATTR_KPARAM_INFO
	.align		4
.L_3397:
        /*0018*/ 	.byte	0x04, 0x17
        /*001a*/ 	.short	(.L_3399 - .L_3398)
.L_3398:
        /*001c*/ 	.word	0x00000000
        /*0020*/ 	.short	0x0005
        /*0022*/ 	.short	0x002c
        /*0024*/ 	.byte	0x00, 0xf0, 0x21, 0x00


	//----- nvinfo : EIATTR_KPARAM_INFO
	.align		4
.L_3399:
        /*0028*/ 	.byte	0x04, 0x17
        /*002a*/ 	.short	(.L_3401 - .L_3400)
.L_3400:
        /*002c*/ 	.word	0x00000000
        /*0030*/ 	.short	0x0004
        /*0032*/ 	.short	0x0029
        /*0034*/ 	.byte	0x00, 0xf0, 0x05, 0x00


	//----- nvinfo : EIATTR_KPARAM_INFO
	.align		4
.L_3401:
        /*0038*/ 	.byte	0x04, 0x17
        /*003a*/ 	.short	(.L_3403 - .L_3402)
.L_3402:
        /*003c*/ 	.word	0x00000000
        /*0040*/ 	.short	0x0003
        /*0042*/ 	.short	0x0028
        /*0044*/ 	.byte	0x00, 0xf0, 0x05, 0x00


	//----- nvinfo : EIATTR_KPARAM_INFO
	.align		4
.L_3403:
        /*0048*/ 	.byte	0x04, 0x17
        /*004a*/ 	.short	(.L_3405 - .L_3404)
.L_3404:
        /*004c*/ 	.word	0x00000000
        /*0050*/ 	.short	0x0002
        /*0052*/ 	.short	0x0018
        /*0054*/ 	.byte	0x00, 0xf0, 0x41, 0x00


	//----- nvinfo : EIATTR_KPARAM_INFO
	.align		4
.L_3405:
        /*0058*/ 	.byte	0x04, 0x17
        /*005a*/ 	.short	(.L_3407 - .L_3406)
.L_3406:
        /*005c*/ 	.word	0x00000000
        /*0060*/ 	.short	0x0001
        /*0062*/ 	.short	0x0008
        /*0064*/ 	.byte	0x00, 0xf0, 0x41, 0x00


	//----- nvinfo : EIATTR_KPARAM_INFO
	.align		4
.L_3407:
        /*0068*/ 	.byte	0x04, 0x17
        /*006a*/ 	.short	(.L_3409 - .L_3408)
.L_3408:
        /*006c*/ 	.word	0x00000000
        /*0070*/ 	.short	0x0000
        /*0072*/ 	.short	0x0000
        /*0074*/ 	.byte	0x00, 0xf0, 0x11, 0x00


	//----- nvinfo : EIATTR_SPARSE_MMA_MASK
	.align		4
.L_3409:
        /*0078*/ 	.byte	0x03, 0x50
        /*007a*/ 	.short	0x0000


	//----- nvinfo : EIATTR_MAXREG_COUNT
	.align		4
        /*007c*/ 	.byte	0x03, 0x1b
        /*007e*/ 	.short	0x00ff


	//----- nvinfo : EIATTR_EXTERNS
	.align		4
        /*0080*/ 	.byte	0x04, 0x0f
        /*0082*/ 	.short	(.L_3411 - .L_3410)


	//   ....[0]....
	.align		4
.L_3410:
        /*0084*/ 	.word	index@(__assertfail)


	//----- nvinfo : EIATTR_MERCURY_ISA_VERSION
	.align		4
.L_3411:
        /*0088*/ 	.byte	0x03, 0x5f
        /*008a*/ 	.short	0x0101


	//----- nvinfo : EIATTR_SYSCALL_OFFSETS
	.align		4
        /*008c*/ 	.byte	0x04, 0x46
        /*008e*/ 	.short	(.L_3413 - .L_3412)


	//   ....[0]....
.L_3412:
        /*0090*/ 	.word	0x000010b0


	//   ....[1]....
        /*0094*/ 	.word	0x000021c0


	//   ....[2]....
        /*0098*/ 	.word	0x000032e0


	//   ....[3]....
        /*009c*/ 	.word	0x000043d0


	//   ....[4]....
        /*00a0*/ 	.word	0x000056d0


	//   ....[5]....
        /*00a4*/ 	.word	0x000066f0


	//   ....[6]....
        /*00a8*/ 	.word	0x000076d0


	//   ....[7]....
        /*00ac*/ 	.word	0x000086b0


	//----- nvinfo : EIATTR_EXIT_INSTR_OFFSETS
	.align		4
.L_3413:
        /*00b0*/ 	.byte	0x04, 0x1c
        /*00b2*/ 	.short	(.L_3415 - .L_3414)


	//   ....[0]....
.L_3414:
        /*00b4*/ 	.word	0x00007790


	//   ....[1]....
        /*00b8*/ 	.word	0x000078e0


	//   ....[2]....
        /*00bc*/ 	.word	0x00007920


	//   ....[3]....
        /*00c0*/ 	.word	0x000079c0


	//   ....[4]....
        /*00c4*/ 	.word	0x00007a00


	//   ....[5]....
        /*00c8*/ 	.word	0x00007a40


	//   ....[6]....
        /*00cc*/ 	.word	0x00007ad0


	//   ....[7]....
        /*00d0*/ 	.word	0x00007af0


	//   ....[8]....
        /*00d4*/ 	.word	0x00007b90


	//   ....[9]....
        /*00d8*/ 	.word	0x00007be0


	//   ....[10]....
        /*00dc*/ 	.word	0x00007c30


	//   ....[11]....
        /*00e0*/ 	.word	0x00007d00


	//   ....[12]....
        /*00e4*/ 	.word	0x00007d60


	//   ....[13]....
        /*00e8*/ 	.word	0x00007ef0


	//   ....[14]....
        /*00ec*/ 	.word	0x00008050


	//   ....[15]....
        /*00f0*/ 	.word	0x00008090


	//   ....[16]....
        /*00f4*/ 	.word	0x00008150


	//   ....[17]....
        /*00f8*/ 	.word	0x000082d0


	//   ....[18]....
        /*00fc*/ 	.word	0x00008450


	//   ....[19]....
        /*0100*/ 	.word	0x000085b0


	//   ....[20]....
        /*0104*/ 	.word	0x000086c0


	//   ....[21]....
        /*0108*/ 	.word	0x00008700


	//   ....[22]....
        /*010c*/ 	.word	0x00008740


	//----- nvinfo : EIATTR_MAX_THREADS
	.align		4
.L_3415:
        /*0110*/ 	.byte	0x04, 0x05
        /*0112*/ 	.short	(.L_3417 - .L_3416)
.L_3416:
        /*0114*/ 	.word	0x00000080
        /*0118*/ 	.word	0x00000001
        /*011c*/ 	.word	0x00000001


	//----- nvinfo : EIATTR_CRS_STACK_SIZE
	.align		4
.L_3417:
        /*0120*/ 	.byte	0x04, 0x1e
        /*0122*/ 	.short	(.L_3419 - .L_3418)
.L_3418:
        /*0124*/ 	.word	0x00000000


	//----- nvinfo : EIATTR_CBANK_PARAM_SIZE
	.align		4
.L_3419:
        /*0128*/ 	.byte	0x03, 0x19
        /*012a*/ 	.short	0x003c


	//----- nvinfo : EIATTR_PARAM_CBANK
	.align		4
        /*012c*/ 	.byte	0x04, 0x0a
        /*012e*/ 	.short	(.L_3421 - .L_3420)
	.align		4
.L_3420:
        /*0130*/ 	.word	index@(.nv.constant0._ZN2at6native27unrolled_elementwise_kernelIZZZNS0_15binary_internal21div_trunc_kernel_cudaERNS_18TensorIteratorBaseEENKUlvE0_clEvENKUlvE1_clEvEUlN3c104HalfEE_St5arrayIPcLm2EELi4E23TrivialOffsetCalculatorILi1EjESE_NS0_6memory12LoadWithCastILi1EEENSF_13StoreWithCastILi1EEEEEviT_T0_T2_T3_T4_T5_)
        /*0134*/ 	.short	0x0210
        /*0136*/ 	.short	0x003c


	//----- nvinfo : EIATTR_SW_WAR
	.align		4
.L_3421:
        /*0138*/ 	.byte	0x04, 0x36
        /*013a*/ 	.short	(.L_3423 - .L_3422)
.L_3422:
        /*013c*/ 	.word	0x00000008
.L_3423:


//--------------------- .nv.info._ZN2at6native18elementwise_kernelILi128ELi4EZNS0_22gpu_kernel_impl_nocastIZZZNS0_15binary_internal21div_trunc_kernel_cudaERNS_18TensorIteratorBaseEENKUlvE0_clEvENKUlvE1_clEvEUlN3c104HalfEE_EEvS5_RKT_EUliE_EEviT1_ --------------------------
	.section	.nv.info._ZN2at6native18elementwise_kernelILi128ELi4EZNS0_22gpu_kernel_impl_nocastIZZZNS0_15binary_internal21div_trunc_kernel_cudaERNS_18TensorIteratorBaseEENKUlvE0_clEvENKUlvE1_clEvEUlN3c104HalfEE_EEvS5_RKT_EUliE_EEviT1_,"",@"SHT_CUDA_INFO"
	.sectionflags	@""
	.align	4


	//----- nvinfo : EIATTR_CUDA_API_VERSION
	.align		4
        /*0000*/ 	.byte	0x04, 0x37
        /*0002*/ 	.short	(.L_3425 - .L_3424)
.L_3424:
        /*0004*/ 	.word	0x00000082


	//----- nvinfo : EIATTR_KPARAM_INFO
	.align		4
.L_3425:
        /*0008*/ 	.byte	0x04, 0x17
        /*000a*/ 	.short	(.L_3427 - .L_3426)
.L_3426:
        /*000c*/ 	.word	0x00000000
        /*0010*/ 	.short	0x0001
        /*0012*/ 	.short	0x0008
        /*0014*/ 	.byte	0x00, 0xf0, 0x81, 0x08


	//----- nvinfo : EIATTR_KPARAM_INFO
	.align		4
.L_3427:
        /*0018*/ 	.byte	0x04, 0x17
        /*001a*/ 	.short	(.L_3429 - .L_3428)
.L_3428:
        /*001c*/ 	.word	0x00000000
        /*0020*/ 	.short	0x0000
        /*0022*/ 	.short	0x0000
        /*0024*/ 	.byte	0x00, 0xf0, 0x11, 0x00


	//----- nvinfo : EIATTR_SPARSE_MMA_MASK
	.align		4
.L_3429:
        /*0028*/ 	.byte	0x03, 0x50
        /*002a*/ 	.short	0x0000


	//----- nvinfo : EIATTR_MAXREG_COUNT
	.align		4
        /*002c*/ 	.byte	0x03, 0x1b
        /*002e*/ 	.short	0x0080


	//----- nvinfo : EIATTR_MERCURY_ISA_VERSION
	.align		4
        /*0030*/ 	.byte	0x03, 0x5f
        /*0032*/ 	.short	0x0101


	//----- nvinfo : EIATTR_EXIT_INSTR_OFFSETS
	.align		4
        /*0034*/ 	.byte	0x04, 0x1c
        /*0036*/ 	.short	(.L_3431 - .L_3430)


	//   ....[0]....
.L_3430:
        /*0038*/ 	.word	0x00003c50


	//   ....[1]....
        /*003c*/ 	.word	0x00005010


	//----- nvinfo : EIATTR_MAX_THREADS
	.align		4
.L_3431:
        /*0040*/ 	.byte	0x04, 0x05
        /*0042*/ 	.short	(.L_3433 - .L_3432)
.L_3432:
        /*0044*/ 	.word	0x00000080
        /*0048*/ 	.word	0x00000001
        /*004c*/ 	.word	0x00000001


	//----- nvinfo : EIATTR_CRS_STACK_SIZE
	.align		4
.L_3433:
        /*0050*/ 	.byte	0x04, 0x1e
        /*0052*/ 	.short	(.L_3435 - .L_3434)
.L_3434:
        /*0054*/ 	.word	0x00000000


	//----- nvinfo : EIATTR_CBANK_PARAM_SIZE
	.align		4
.L_3435:
        /*0058*/ 	.byte	0x03, 0x19
        /*005a*/ 	.short	0x0228


	//----- nvinfo : EIATTR_PARAM_CBANK
	.align		4
        /*005c*/ 	.byte	0x04, 0x0a
        /*005e*/ 	.short	(.L_3437 - .L_3436)
	.align		4
.L_3436:
        /*0060*/ 	.word	index@(.nv.constant0._ZN2at6native18elementwise_kernelILi128ELi4EZNS0_22gpu_kernel_impl_nocastIZZZNS0_15binary_internal21div_trunc_kernel_cudaERNS_18TensorIteratorBaseEENKUlvE0_clEvENKUlvE1_clEvEUlN3c104HalfEE_EEvS5_RKT_EUliE_EEviT1_)
        /*0064*/ 	.short	0x0210
        /*0066*/ 	.short	0x0228


	//----- nvinfo : EIATTR_SW_WAR
	.align		4
.L_3437:
        /*0068*/ 	.byte	0x04, 0x36
        /*006a*/ 	.short	(.L_3439 - .L_3438)
.L_3438:
        /*006c*/ 	.word	0x00000008
.L_3439:


//--------------------- .nv.info._ZN2at6native27unrolled_elementwise_kernelIZZZNS0_15binary_internal21div_trunc_kernel_cudaERNS_18TensorIteratorBaseEENKUlvE0_clEvENKUlvE1_clEvEUlN3c104HalfEE_St5arrayIPcLm2EELi4E23TrivialOffsetCalculatorILi1EjESE_NS0_6memory15LoadWithoutCastENSF_16StoreWithoutCastEEEviT_T0_T2_T3_T4_T5_ --------------------------
	.section	.nv.info._ZN2at6native27unrolled_elementwise_kernelIZZZNS0_15binary_internal21div_trunc_kernel_cudaERNS_18TensorIteratorBaseEENKUlvE0_clEvENKUlvE1_clEvEUlN3c104HalfEE_St5arrayIPcLm2EELi4E23TrivialOffsetCalculatorILi1EjESE_NS0_6memory15LoadWithoutCastENSF_16StoreWithoutCastEEEviT_T0_T2_T3_T4_T5_,"",@"SHT_CUDA_INFO"
	.sectionflags	@""
	.align	4


	//----- nvinfo : EIATTR_CUDA_API_VERSION
	.align		4
        /*0000*/ 	.byte	0x04, 0x37
        /*0002*/ 	.short	(.L_3441 - .L_3440)
.L_3440:
        /*0004*/ 	.word	0x00000082


	//----- nvinfo : EIATTR_KPARAM_INFO
	.align		4
.L_3441:
        /*0008*/ 	.byte	0x04, 0x17
        /*000a*/ 	.short	(.L_3443 - .L_3442)
.L_3442:
        /*000c*/ 	.word	0x00000000
        /*0010*/ 	.short	0x0006
        /*0012*/ 	.short	0x002b
        /*0014*/ 	.byte	0x00, 0xf0, 0x05, 0x00


	//----- nvinfo : EIATTR_KPARAM_INFO
	.align		4
.L_3443:
        /*0018*/ 	.byte	0x04, 0x17
        /*001a*/ 	.short	(.L_3445 - .L_3444)
.L_3444:
        /*001c*/ 	.word	0x00000000
        /*0020*/ 	.short	0x0005
        /*0022*/ 	.short	0x002a
        /*0024*/ 	.byte	0x00, 0xf0, 0x05, 0x00


	//----- nvinfo : EIATTR_KPARAM_INFO
	.align		4
.L_3445:
        /*0028*/ 	.byte	0x04, 0x17
        /*002a*/ 	.short	(.L_3447 - .L_3446)
.L_3446:
        /*002c*/ 	.word	0x00000000
        /*0030*/ 	.short	0x0004
        /*0032*/ 	.short	0x0029
        /*0034*/ 	.byte	0x00, 0xf0, 0x05, 0x00


	//----- nvinfo : EIATTR_KPARAM_INFO
	.align		4
.L_3447:
        /*0038*/ 	.byte	0x04, 0x17
        /*003a*/ 	.short	(.L_3449 - .L_3448)
.L_3448:
        /*003c*/ 	.word	0x00000000
        /*0040*/ 	.short	0x0003
        /*0042*/ 	.short	0x0028
        /*0044*/ 	.byte	0x00, 0xf0, 0x05, 0x00


	//----- nvinfo : EIATTR_KPARAM_INFO
	.align		4
.L_3449:
        /*0048*/ 	.byte	0x04, 0x17
        /*004a*/ 	.short	(.L_3451 - .L_3450)
.L_3450:
        /*004c*/ 	.word	0x00000000
        /*0050*/ 	.short	0x0002
        /*0052*/ 	.short	0x0018
        /*0054*/ 	.byte	0x00, 0xf0, 0x41, 0x00


	//----- nvinfo : EIATTR_KPARAM_INFO
	.align		4
.L_3451:
        /*0058*/ 	.byte	0x04, 0x17
        /*005a*/ 	.short	(.L_3453 - .L_3452)
.L_3452:
        /*005c*/ 	.word	0x00000000
        /*0060*/ 	.short	0x0001
        /*0062*/ 	.short	0x0008
        /*0064*/ 	.byte	0x00, 0xf0, 0x41, 0x00


	//----- nvinfo : EIATTR_KPARAM_INFO
	.align		4
.L_3453:
        /*0068*/ 	.byte	0x04, 0x17
        /*006a*/ 	.short	(.L_3455 - .L_3454)
.L_3454:
        /*006c*/ 	.word	0x00000000
        /*0070*/ 	.short	0x0000
        /*0072*/ 	.short	0x0000
        /*0074*/ 	.byte	0x00, 0xf0, 0x11, 0x00


	//----- nvinfo : EIATTR_SPARSE_MMA_MASK
	.align		4
.L_3455:
        /*0078*/ 	.byte	0x03, 0x50
        /*007a*/ 	.short	0x0000


	//----- nvinfo : EIATTR_MAXREG_COUNT
	.align		4
        /*007c*/ 	.byte	0x03, 0x1b
        /*007e*/ 	.short	0x00ff


	//----- nvinfo : EIATTR_MERCURY_ISA_VERSION
	.align		4
        /*0080*/ 	.byte	0x03, 0x5f
        /*0082*/ 	.short	0x0101


	//----- nvinfo : EIATTR_EXIT_INSTR_OFFSETS
	.align		4
        /*0084*/ 	.byte	0x04, 0x1c
        /*0086*/ 	.short	(.L_3457 - .L_3456)


	//   ....[0]....
.L_3456:
        /*0088*/ 	.word	0x000004f0


	//   ....[1]....
        /*008c*/ 	.word	0x00000560


	//----- nvinfo : EIATTR_MAX_THREADS
	.align		4
.L_3457:
        /*0090*/ 	.byte	0x04, 0x05
        /*0092*/ 	.short	(.L_3459 - .L_3458)
.L_3458:
        /*0094*/ 	.word	0x00000080
        /*0098*/ 	.word	0x00000001
        /*009c*/ 	.word	0x00000001


	//----- nvinfo : EIATTR_CRS_STACK_SIZE
	.align		4
.L_3459:
        /*00a0*/ 	.byte	0x04, 0x1e
        /*00a2*/ 	.short	(.L_3461 - .L_3460)
.L_3460:
        /*00a4*/ 	.word	0x00000000


	//----- nvinfo : EIATTR_CBANK_PARAM_SIZE
	.align		4
.L_3461:
        /*00a8*/ 	.byte	0x03, 0x19
        /*00aa*/ 	.short	0x002c


	//----- nvinfo : EIATTR_PARAM_CBANK
	.align		4
        /*00ac*/ 	.byte	0x04, 0x0a
        /*00ae*/ 	.short	(.L_3463 - .L_3462)
	.align		4
.L_3462:
        /*00b0*/ 	.word	index@(.nv.constant0._ZN2at6native27unrolled_elementwise_kernelIZZZNS0_15binary_internal21div_trunc_kernel_cudaERNS_18TensorIteratorBaseEENKUlvE0_clEvENKUlvE1_clEvEUlN3c104HalfEE_St5arrayIPcLm2EELi4E23TrivialOffsetCalculatorILi1EjESE_NS0_6memory15LoadWithoutCastENSF_16StoreWithoutCastEEEviT_T0_T2_T3_T4_T5_)
        /*00b4*/ 	.short	0x0210
        /*00b6*/ 	.short	0x002c


	//----- nvinfo : EIATTR_SW_WAR
	.align		4
.L_3463:
        /*00b8*/ 	.byte	0x04, 0x36
        /*00ba*/ 	.short	(.L_3465 - .L_3464)
.L_3464:
        /*00bc*/ 	.word	0x00000008
.L_3465:


//--------------------- .nv.info._ZN2at6native29vectorized_elementwise_kernelILi2EZZZNS0_15binary_internal21div_trunc_kernel_cudaERNS_18TensorIteratorBaseEENKUlvE0_clEvENKUlvE1_clEvEUlN3c104HalfEE_St5arrayIPcLm2EEEEviT0_T1_ --------------------------
	.section	.nv.info._ZN2at6native29vectorized_elementwise_kernelILi2EZZZNS0_15binary_internal21div_trunc_kernel_cudaERNS_18TensorIteratorBaseEENKUlvE0_clEvENKUlvE1_clEvEUlN3c104HalfEE_St5arrayIPcLm2EEEEviT0_T1_,"",@"SHT_CUDA_INFO"
	.sectionflags	@""
	.align	4


	//----- nvinfo : EIATTR_CUDA_API_VERSION
	.align		4
        /*0000*/ 	.byte	0x04, 0x37
        /*0002*/ 	.short	(.L_3467 - .L_3466)
.L_3466:
        /*0004*/ 	.word	0x00000082


	//----- nvinfo : EIATTR_KPARAM_INFO
	.align		4
.L_3467:
        /*0008*/ 	.byte	0x04, 0x17
        /*000a*/ 	.short	(.L_3469 - .L_3468)
.L_3468:
        /*000c*/ 	.word	0x00000000
        /*0010*/ 	.short	0x0002
        /*0012*/ 	.short	0x0018
        /*0014*/ 	.byte	0x00, 0xf0, 0x41, 0x00


	//----- nvinfo : EIATTR_KPARAM_INFO
	.align		4
.L_3469:
        /*0018*/ 	.byte	0x04, 0x17
        /*001a*/ 	.short	(.L_3471 - .L_3470)
.L_3470:
        /*001c*/ 	.word	0x00000000
        /*0020*/ 	.short	0x0001
        /*0022*/ 	.short	0x0008
        /*0024*/ 	.byte	0x00, 0xf0, 0x41, 0x00


	//----- nvinfo : EIATTR_KPARAM_INFO
	.align		4
.L_3471:
        /*0028*/ 	.byte	0x04, 0x17
        /*002a*/ 	.short	(.L_3473 - .L_3472)
.L_3472:
        /*002c*/ 	.word	0x00000000
        /*0030*/ 	.short	0x0000
        /*0032*/ 	.short	0x0000
        /*0034*/ 	.byte	0x00, 0xf0, 0x11, 0x00


	//----- nvinfo : EIATTR_SPARSE_MMA_MASK
	.align		4
.L_3473:
        /*0038*/ 	.byte	0x03, 0x50
        /*003a*/ 	.short	0x0000


	//----- nvinfo : EIATTR_MAXREG_COUNT
	.align		4
        /*003c*/ 	.byte	0x03, 0x1b
        /*003e*/ 	.short	0x00ff


	//----- nvinfo : EIATTR_MERCURY_ISA_VERSION
	.align		4
        /*0040*/ 	.byte	0x03, 0x5f
        /*0042*/ 	.short	0x0101


	//----- nvinfo : EIATTR_EXIT_INSTR_OFFSETS
	.align		4
        /*0044*/ 	.byte	0x04, 0x1c
        /*0046*/ 	.short	(.L_3475 - .L_3474)


	//   ....[0]....
.L_3474:
        /*0048*/ 	.word	0x00000340


	//   ....[1]....
        /*004c*/ 	.word	0x00000d90


	//   ....[2]....
        /*0050*/ 	.word	0x00000de0


	//----- nvinfo : EIATTR_MAX_THREADS
	.align		4
.L_3475:
        /*0054*/ 	.byte	0x04, 0x05
        /*0056*/ 	.short	(.L_3477 - .L_3476)
.L_3476:
        /*0058*/ 	.word	0x00000080
        /*005c*/ 	.word	0x00000001
        /*0060*/ 	.word	0x00000001


	//----- nvinfo : EIATTR_CRS_STACK_SIZE
	.align		4
.L_3477:
        /*0064*/ 	.byte	0x04, 0x1e
        /*0066*/ 	.short	(.L_3479 - .L_3478)
.L_3478:
        /*0068*/ 	.word	0x00000000


	//----- nvinfo : EIATTR_CBANK_PARAM_SIZE
	.align		4
.L_3479:
        /*006c*/ 	.byte	0x03, 0x19
        /*006e*/ 	.short	0x0028


	//----- nvinfo : EIATTR_PARAM_CBANK
	.align		4
        /*0070*/ 	.byte	0x04, 0x0a
        /*0072*/ 	.short	(.L_3481 - .L_3480)
	.align		4
.L_3480:
        /*0074*/ 	.word	index@(.nv.constant0._ZN2at6native29vectorized_elementwise_kernelILi2EZZZNS0_15binary_internal21div_trunc_kernel_cudaERNS_18TensorIteratorBaseEENKUlvE0_clEvENKUlvE1_clEvEUlN3c104HalfEE_St5arrayIPcLm2EEEEviT0_T1_)
        /*0078*/ 	.short	0x0210
        /*007a*/ 	.short	0x0028


	//----- nvinfo : EIATTR_SW_WAR
	.align		4
.L_3481:
        /*007c*/ 	.byte	0x04, 0x36
        /*007e*/ 	.short	(.L_3483 - .L_3482)
.L_3482:
        /*0080*/ 	.word	0x00000008
.L_3483:


//--------------------- .nv.info._ZN2at6native29vectorized_elementwise_kernelILi4EZZZNS0_15binary_internal21div_trunc_kernel_cudaERNS_18TensorIteratorBaseEENKUlvE0_clEvENKUlvE1_clEvEUlN3c104HalfEE_St5arrayIPcLm2EEEEviT0_T1_ --------------------------
	.section	.nv.info._ZN2at6native29vectorized_elementwise_kernelILi4EZZZNS0_15binary_internal21div_trunc_kernel_cudaERNS_18TensorIteratorBaseEENKUlvE0_clEvENKUlvE1_clEvEUlN3c104HalfEE_St5arrayIPcLm2EEEEviT0_T1_,"",@"SHT_CUDA_INFO"
	.sectionflags	@""
	.align	4


	//----- nvinfo : EIATTR_CUDA_API_VERSION
	.align		4
        /*0000*/ 	.byte	0x04, 0x37
        /*0002*/ 	.short	(.L_3485 - .L_3484)
.L_3484:
        /*0004*/ 	.word	0x00000082


	//----- nvinfo : EIATTR_KPARAM_INFO
	.align		4
.L_3485:
        /*0008*/ 	.byte	0x04, 0x17
        /*000a*/ 	.short	(.L_3487 - .L_3486)
.L_3486:
        /*000c*/ 	.word	0x00000000
        /*0010*/ 	.short	0x0002
        /*0012*/ 	.short	0x0018
        /*0014*/ 	.byte	0x00, 0xf0, 0x41, 0x00


	//----- nvinfo : EIATTR_KPARAM_INFO
	.align		4
.L_3487:
        /*0018*/ 	.byte	0x04, 0x17
        /*001a*/ 	.short	(.L_3489 - .L_3488)
.L_3488:
        /*001c*/ 	.word	0x00000000
        /*0020*/ 	.short	0x0001
        /*0022*/ 	.short	0x0008
        /*0024*/ 	.byte	0x00, 0xf0, 0x41, 0x00


	//----- nvinfo : EIATTR_KPARAM_INFO
	.align		4
.L_3489:
        /*0028*/ 	.byte	0x04, 0x17
        /*002a*/ 	.short	(.L_3491 - .L_3490)
.L_3490:
        /*002c*/ 	.word	0x00000000
        /*0030*/ 	.short	0x0000
        /*0032*/ 	.short	0x0000
        /*0034*/ 	.byte	0x00, 0xf0, 0x11, 0x00


	//----- nvinfo : EIATTR_SPARSE_MMA_MASK
	.align		4
.L_3491:
        /*0038*/ 	.byte	0x03, 0x50
        /*003a*/ 	.short	0x0000


	//----- nvinfo : EIATTR_MAXREG_COUNT
	.align		4
        /*003c*/ 	.byte	0x03, 0x1b
        /*003e*/ 	.short	0x00ff


	//----- nvinfo : EIATTR_MERCURY_ISA_VERSION
	.align		4
        /*0040*/ 	.byte	0x03, 0x5f
        /*0042*/ 	.short	0x0101


	//----- nvinfo : EIATTR_EXIT_INSTR_OFFSETS
	.align		4
        /*0044*/ 	.byte	0x04, 0x1c
        /*0046*/ 	.short	(.L_3493 - .L_3492)


	//   ....[0]....
.L_3492:
        /*0048*/ 	.word	0x00000300


	//   ....[1]....
        /*004c*/ 	.word	0x00000d50


	//   ....[2]....
        /*0050*/ 	.word	0x00000da0


	//----- nvinfo : EIATTR_MAX_THREADS
	.align		4
.L_3493:
        /*0054*/ 	.byte	0x04, 0x05
        /*0056*/ 	.short	(.L_3495 - .L_3494)
.L_3494:
        /*0058*/ 	.word	0x00000080
        /*005c*/ 	.word	0x00000001
        /*0060*/ 	.word	0x00000001


	//----- nvinfo : EIATTR_CRS_STACK_SIZE
	.align		4
.L_3495:
        /*0064*/ 	.byte	0x04, 0x1e
        /*0066*/ 	.short	(.L_3497 - .L_3496)
.L_3496:
        /*0068*/ 	.word	0x00000000


	//----- nvinfo : EIATTR_CBANK_PARAM_SIZE
	.align		4
.L_3497:
        /*006c*/ 	.byte	0x03, 0x19
        /*006e*/ 	.short	0x0028


	//----- nvinfo : EIATTR_PARAM_CBANK
	.align		4
        /*0070*/ 	.byte	0x04, 0x0a
        /*0072*/ 	.short	(.L_3499 - .L_3498)
	.align		4
.L_3498:
        /*0074*/ 	.word	index@(.nv.constant0._ZN2at6native29vectorized_elementwise_kernelILi4EZZZNS0_15binary_internal21div_trunc_kernel_cudaERNS_18TensorIteratorBaseEENKUlvE0_clEvENKUlvE1_clEvEUlN3c104HalfEE_St5arrayIPcLm2EEEEviT0_T1_)
        /*0078*/ 	.short	0x0210
        /*007a*/ 	.short	0x0028


	//----- nvinfo : EIATTR_SW_WAR
	.align		4
.L_3499:
        /*007c*/ 	.byte	0x04, 0x36
        /*007e*/ 	.short	(.L_3501 - .L_3500)
.L_3500:
        /*0080*/ 	.word	0x00000008
.L_3501:


//--------------------- .nv.info._ZN2at6native29vectorized_elementwise_kernelILi8EZZZNS0_15binary_internal21div_trunc_kernel_cudaERNS_18TensorIteratorBaseEENKUlvE0_clEvENKUlvE1_clEvEUlN3c104HalfEE_St5arrayIPcLm2EEEEviT0_T1_ --------------------------
	.section	.nv.info._ZN2at6native29vectorized_elementwise_kernelILi8EZZZNS0_15binary_internal21div_trunc_kernel_cudaERNS_18TensorIteratorBaseEENKUlvE0_clEvENKUlvE1_clEvEUlN3c104HalfEE_St5arrayIPcLm2EEEEviT0_T1_,"",@"SHT_CUDA_INFO"
	.sectionflags	@""
	.align	4


	//----- nvinfo : EIATTR_CUDA_API_VERSION
	.align		4
        /*0000*/ 	.byte	0x04, 0x37
        /*0002*/ 	.short	(.L_3503 - .L_3502)
.L_3502:
        /*0004*/ 	.word	0x00000082


	//----- nvinfo : EIATTR_KPARAM_INFO
	.align		4
.L_3503:
        /*0008*/ 	.byte	0x04, 0x17
        /*000a*/ 	.short	(.L_3505 - .L_3504)
.L_3504:
        /*000c*/ 	.word	0x00000000
        /*0010*/ 	.short	0x0002
        /*0012*/ 	.short	0x0018
        /*0014*/ 	.byte	0x00, 0xf0, 0x41, 0x00


	//----- nvinfo : EIATTR_KPARAM_INFO
	.align		4
.L_3505:
        /*0018*/ 	.byte	0x04, 0x17
        /*001a*/ 	.short	(.L_3507 - .L_3506)
.L_3506:
        /*001c*/ 	.word	0x00000000
        /*0020*/ 	.short	0x0001
        /*0022*/ 	.short	0x0008
        /*0024*/ 	.byte	0x00, 0xf0, 0x41, 0x00


	//----- nvinfo : EIATTR_KPARAM_INFO
	.align		4
.L_3507:
        /*0028*/ 	.byte	0x04, 0x17
        /*002a*/ 	.short	(.L_3509 - .L_3508)
.L_3508:
        /*002c*/ 	.word	0x00000000
        /*0030*/ 	.short	0x0000
        /*0032*/ 	.short	0x0000
        /*0034*/ 	.byte	0x00, 0xf0, 0x11, 0x00


	//----- nvinfo : EIATTR_SPARSE_MMA_MASK
	.align		4
.L_3509:
        /*0038*/ 	.byte	0x03, 0x50
        /*003a*/ 	.short	0x0000


	//----- nvinfo : EIATTR_MAXREG_COUNT
	.align		4
        /*003c*/ 	.byte	0x03, 0x1b
        /*003e*/ 	.short	0x00ff


	//----- nvinfo : EIATTR_MERCURY_ISA_VERSION
	.align		4
        /*0040*/ 	.byte	0x03, 0x5f
        /*0042*/ 	.short	0x0101


	//----- nvinfo : EIATTR_EXIT_INSTR_OFFSETS
	.align		4
        /*0044*/ 	.byte	0x04, 0x1c
        /*0046*/ 	.short	(.L_3511 - .L_3510)


	//   ....[0]....
.L_3510:
        /*0048*/ 	.word	0x000002e0


	//   ....[1]....
        /*004c*/ 	.word	0x00000d30


	//   ....[2]....
        /*0050*/ 	.word	0x00000d80


	//----- nvinfo : EIATTR_MAX_THREADS
	.align		4
.L_3511:
        /*0054*/ 	.byte	0x04, 0x05
        /*0056*/ 	.short	(.L_3513 - .L_3512)
.L_3512:
        /*0058*/ 	.word	0x00000080
        /*005c*/ 	.word	0x00000001
        /*0060*/ 	.word	0x00000001


	//----- nvinfo : EIATTR_CRS_STACK_SIZE
	.align		4
.L_3513:
        /*0064*/ 	.byte	0x04, 0x1e
        /*0066*/ 	.short	(.L_3515 - .L_3514)
.L_3514:
        /*0068*/ 	.word	0x00000000


	//----- nvinfo : EIATTR_CBANK_PARAM_SIZE
	.align		4
.L_3515:
        /*006c*/ 	.byte	0x03, 0x19
        /*006e*/ 	.short	0x0028


	//----- nvinfo : EIATTR_PARAM_CBANK
	.align		4
        /*0070*/ 	.byte	0x04, 0x0a
        /*0072*/ 	.short	(.L_3517 - .L_3516)
	.align		4
.L_3516:
        /*0074*/ 	.word	index@(.nv.constant0._ZN2at6native29vectorized_elementwise_kernelILi8EZZZNS0_15binary_internal21div_trunc_kernel_cudaERNS_18TensorIteratorBaseEENKUlvE0_clEvENKUlvE1_clEvEUlN3c104HalfEE_St5arrayIPcLm2EEEEviT0_T1_)
        /*0078*/ 	.short	0x0210
        /*007a*/ 	.short	0x0028


	//----- nvinfo : EIATTR_SW_WAR
	.align		4
.L_3517:
        /*007c*/ 	.byte	0x04, 0x36
        /*007e*/ 	.short	(.L_3519 - .L_3518)
.L_3518:
        /*0080*/ 	.word	0x00000008
.L_3519:


//--------------------- .nv.info._ZN2at6native18elementwise_kernelILi128ELi4EZNS0_15gpu_kernel_implIZZZNS0_15binary_internal21div_trunc_kernel_cudaERNS_18TensorIteratorBaseEENKUlvE0_clEvENKUlvE0_clEvEUlfE_EEvS5_RKT_EUliE_EEviT1_ --------------------------
	.section	.nv.info._ZN2at6native18elementwise_kernelILi128ELi4EZNS0_15gpu_kernel_implIZZZNS0_15binary_internal21div_trunc_kernel_cudaERNS_18TensorIteratorBaseEENKUlvE0_clEvENKUlvE0_clEvEUlfE_EEvS5_RKT_EUliE_EEviT1_,"",@"SHT_CUDA_INFO"
	.sectionflags	@""
	.align	4


	//----- nvinfo : EIATTR_CUDA_API_VERSION
	.align		4
        /*0000*/ 	.byte	0x04, 0x37
        /*0002*/ 	.short	(.L_3521 - .L_3520)
.L_3520:
        /*0004*/ 	.word	0x00000082


	//----- nvinfo : EIATTR_KPARAM_INFO
	.align		4
.L_3521:
        /*0008*/ 	.byte	0x04, 0x17
        /*000a*/ 	.short	(.L_3523 - .L_3522)
.L_3522:
        /*000c*/ 	.word	0x00000000
        /*0010*/ 	.short	0x0001
        /*0012*/ 	.short	0x0008
        /*0014*/ 	.byte	0x00, 0xf0, 0xa1, 0x08


	//----- nvinfo : EIATTR_KPARAM_INFO
	.align		4
.L_3523:
        /*0018*/ 	.byte	0x04, 0x17
        /*001a*/ 	.short	(.L_3525 - .L_3524)
.L_3524:
        /*001c*/ 	.word	0x00000000
        /*0020*/ 	.short	0x0000
        /*0022*/ 	.short	0x0000
        /*0024*/ 	.byte	0x00, 0xf0, 0x11, 0x00


	//----- nvinfo : EIATTR_SPARSE_MMA_MASK
	.align		4
.L_3525:
        /*0028*/ 	.byte	0x03, 0x50
        /*002a*/ 	.short	0x0000


	//----- nvinfo : EIATTR_MAXREG_COUNT
	.align		4
        /*002c*/ 	.byte	0x03, 0x1b
        /*002e*/ 	.short	0x0080


	//----- nvinfo : EIATTR_EXTERNS
	.align		4
        /*0030*/ 	.byte	0x04, 0x0f
        /*0032*/ 	.short	(.L_3527 - .L_3526)


	//   ....[0]....
	.align		4
.L_3526:
        /*0034*/ 	.word	index@(__assertfail)


	//----- nvinfo : EIATTR_MERCURY_ISA_VERSION
	.align		4
.L_3527:
        /*0038*/ 	.byte	0x03, 0x5f
        /*003a*/ 	.short	0x0101


	//----- nvinfo : EIATTR_SYSCALL_OFFSETS
	.align		4
        /*003c*/ 	.byte	0x04, 0x46
        /*003e*/ 	.short	(.L_3529 - .L_3528)


	//   ....[0]....
.L_3528:
        /*0040*/ 	.word	0x00002160


	//   ....[1]....
        /*0044*/ 	.word	0x00002fe0


	//   ....[2]....
        /*0048*/ 	.word	0x00005170


	//   ....[3]....
        /*004c*/ 	.word	0x00005ff0


	//   ....[4]....
        /*0050*/ 	.word	0x00008170


	//   ....[5]....
        /*0054*/ 	.word	0x00008ff0


	//   ....[6]....
        /*0058*/ 	.word	0x0000b160


	//   ....[7]....
        /*005c*/ 	.word	0x0000bfe0


	//----- nvinfo : EIATTR_EXIT_INSTR_OFFSETS
	.align		4
.L_3529:
        /*0060*/ 	.byte	0x04, 0x1c
        /*0062*/ 	.short	(.L_3531 - .L_3530)


	//   ....[0]....
.L_3530:
        /*0064*/ 	.word	0x000090a0


	//   ....[1]....
        /*0068*/ 	.word	0x0000b310


	//   ....[2]....
        /*006c*/ 	.word	0x0000b340


	//   ....[3]....
        /*0070*/ 	.word	0x0000b3d0


	//   ....[4]....
        /*0074*/ 	.word	0x0000b400


	//   ....[5]....
        /*0078*/ 	.word	0x0000b430


	//   ....[6]....
        /*007c*/ 	.word	0x0000b4b0


	//   ....[7]....
        /*0080*/ 	.word	0x0000b4e0


	//   ....[8]....
        /*0084*/ 	.word	0x0000b570


	//   ....[9]....
        /*0088*/ 	.word	0x0000b5b0


	//   ....[10]....
        /*008c*/ 	.word	0x0000b5f0


	//   ....[11]....
        /*0090*/ 	.word	0x0000b6b0


	//   ....[12]....
        /*0094*/ 	.word	0x0000b700


	//   ....[13]....
        /*0098*/ 	.word	0x0000b880


	//   ....[14]....
        /*009c*/ 	.word	0x0000b9d0


	//   ....[15]....
        /*00a0*/ 	.word	0x0000ba00


	//   ....[16]....
        /*00a4*/ 	.word	0x0000bab0


	//   ....[17]....
        /*00a8*/ 	.word	0x0000bc20


	//   ....[18]....
        /*00ac*/ 	.word	0x0000bd90


	//   ....[19]....
        /*00b0*/ 	.word	0x0000bee0


	//   ....[20]....
        /*00b4*/ 	.word	0x0000bff0


	//   ....[21]....
        /*00b8*/ 	.word	0x0000c020


	//   ....[22]....
        /*00bc*/ 	.word	0x0000c050


	//----- nvinfo : EIATTR_MAX_THREADS
	.align		4
.L_3531:
        /*00c0*/ 	.byte	0x04, 0x05
        /*00c2*/ 	.short	(.L_3533 - .L_3532)
.L_3532:
        /*00c4*/ 	.word	0x00000080
        /*00c8*/ 	.word	0x00000001
        /*00cc*/ 	.word	0x00000001


	//----- nvinfo : EIATTR_CRS_STACK_SIZE
	.align		4
.L_3533:
        /*00d0*/ 	.byte	0x04, 0x1e
        /*00d2*/ 	.short	(.L_3535 - .L_3534)
.L_3534:
        /*00d4*/ 	.word	0x00000000


	//----- nvinfo : EIATTR_CBANK_PARAM_SIZE
	.align		4
.L_3535:
        /*00d8*/ 	.byte	0x03, 0x19
        /*00da*/ 	.short	0x0230


	//----- nvinfo : EIATTR_PARAM_CBANK
	.align		4
        /*00dc*/ 	.byte	0x04, 0x0a
        /*00de*/ 	.short	(.L_3537 - .L_3536)
	.align		4
.L_3536:
        /*00e0*/ 	.word	index@(.nv.constant0._ZN2at6native18elementwise_kernelILi128ELi4EZNS0_15gpu_kernel_implIZZZNS0_15binary_internal21div_trunc_kernel_cudaERNS_18TensorIteratorBaseEENKUlvE0_clEvENKUlvE0_clEvEUlfE_EEvS5_RKT_EUliE_EEviT1_)
        /*00e4*/ 	.short	0x0210
        /*00e6*/ 	.short	0x0230


	//----- nvinfo : EIATTR_SW_WAR
	.align		4
.L_3537:
        /*00e8*/ 	.byte	0x04, 0x36
        /*00ea*/ 	.short	(.L_3539 - .L_3538)
.L_3538:
        /*00ec*/ 	.word	0x00000008
.L_3539:


//--------------------- .nv.info._ZN2at6native27unrolled_elementwise_kernelIZZZNS0_15binary_internal21div_trunc_kernel_cudaERNS_18TensorIteratorBaseEENKUlvE0_clEvENKUlvE0_clEvEUlfE_St5arrayIPcLm2EELi4E23TrivialOffsetCalculatorILi1EjESC_NS0_6memory12LoadWithCastILi1EEENSD_13StoreWithCastILi1EEEEEviT_T0_T2_T3_T4_T5_ --------------------------
	.section	.nv.info._ZN2at6native27unrolled_elementwise_kernelIZZZNS0_15binary_internal21div_trunc_kernel_cudaERNS_18TensorIteratorBaseEENKUlvE0_clEvENKUlvE0_clEvEUlfE_St5arrayIPcLm2EELi4E23TrivialOffsetCalculatorILi1EjESC_NS0_6memory12LoadWithCastILi1EEENSD_13StoreWithCastILi1EEEEEviT_T0_T2_T3_T4_T5_,"",@"SHT_CUDA_INFO"
	.sectionflags	@""
	.align	4


	//----- nvinfo : EIATTR_CUDA_API_VERSION
	.align		4
        /*0000*/ 	.byte	0x04, 0x37
        /*0002*/ 	.short	(.L_3541 - .L_3540)
.L_3540:
        /*0004*/ 	.word	0x00000082


	//----- nvinfo : EIATTR_KPARAM_INFO
	.align		4
.L_3541:
        /*0008*/ 	.byte	0x04, 0x17
        /*000a*/ 	.short	(.L_3543 - .L_3542)
.L_3542:
        /*000c*/ 	.word	0x00000000
        /*0010*/ 	.short	0x0006
        /*0012*/ 	.short	0x0034
        /*0014*/ 	.byte	0x00, 0xf0, 0x21, 0x00


	//----- nvinfo : EIATTR_KPARAM_INFO
	.align		4
.L_3543:
        /*0018*/ 	.byte	0x04, 0x17
        /*001a*/ 	.short	(.L_3545 - .L_3544)
.L_3544:
        /*001c*/ 	.word	0x00000000
        /*0020*/ 	.short	0x0005
        /*0022*/ 	.short	0x002c
        /*0024*/ 	.byte	0x00, 0xf0, 0x21, 0x00


	//----- nvinfo : EIATTR_KPARAM_INFO
	.align		4
.L_3545:
        /*0028*/ 	.byte	0x04, 0x17
        /*002a*/ 	.short	(.L_3547 - .L_3546)
.L_3546:
        /*002c*/ 	.word	0x00000000
        /*0030*/ 	.short	0x0004
        /*0032*/ 	.short	0x0029
        /*0034*/ 	.byte	0x00, 0xf0, 0x05, 0x00


	//----- nvinfo : EIATTR_KPARAM_INFO
	.align		4
.L_3547:
        /*0038*/ 	.byte	0x04, 0x17
        /*003a*/ 	.short	(.L_3549 - .L_3548)
.L_3548:
        /*003c*/ 	.word	0x00000000
        /*0040*/ 	.short	0x0003
        /*0042*/ 	.short	0x0028
        /*0044*/ 	.byte	0x00, 0xf0, 0x05, 0x00


	//----- nvinfo : EIATTR_KPARAM_INFO
	.align		4
.L_3549:
        /*0048*/ 	.byte	0x04, 0x17
        /*004a*/ 	.short	(.L_3551 - .L_3550)
.L_3550:
        /*004c*/ 	.word	0x00000000
        /*0050*/ 	.short	0x0002
        /*0052*/ 	.short	0x0018
        /*0054*/ 	.byte	0x00, 0xf0, 0x41, 0x00


	//----- nvinfo : EIATTR_KPARAM_INFO
	.align		4
.L_3551:
        /*0058*/ 	.byte	0x04, 0x17
        /*005a*/ 	.short	(.L_3553 - .L_3552)
.L_3552:
        /*005c*/ 	.word	0x00000000
        /*0060*/ 	.short	0x0001
        /*0062*/ 	.short	0x0008
        /*0064*/ 	.byte	0x00, 0xf0, 0x41, 0x00


	//----- nvinfo : EIATTR_KPARAM_INFO
	.align		4
.L_3553:
        /*0068*/ 	.byte	0x04, 0x17
        /*006a*/ 	.short	(.L_3555 - .L_3554)
.L_3554:
        /*006c*/ 	.word	0x00000000
        /*0070*/ 	.short	0x0000
        /*0072*/ 	.short	0x0000
        /*0074*/ 	.byte	0x00, 0xf0, 0x11, 0x00


	//----- nvinfo : EIATTR_SPARSE_MMA_MASK
	.align		4
.L_3555:
        /*0078*/ 	.byte	0x03, 0x50
        /*007a*/ 	.short	0x0000


	//----- nvinfo : EIATTR_MAXREG_COUNT
	.align		4
        /*007c*/ 	.byte	0x03, 0x1b
        /*007e*/ 	.short	0x00ff


	//----- nvinfo : EIATTR_EXTERNS
	.align		4
        /*0080*/ 	.byte	0x04, 0x0f
        /*0082*/ 	.short	(.L_3557 - .L_3556)


	//   ....[0]....
	.align		4
.L_3556:
        /*0084*/ 	.word	index@(__assertfail)


	//----- nvinfo : EIATTR_MERCURY_ISA_VERSION
	.align		4
.L_3557:
        /*0088*/ 	.byte	0x03, 0x5f
        /*008a*/ 	.short	0x0101


	//----- nvinfo : EIATTR_SYSCALL_OFFSETS
	.align		4
        /*008c*/ 	.byte	0x04, 0x46
        /*008e*/ 	.short	(.L_3559 - .L_3558)


	//   ....[0]....
.L_3558:
        /*0090*/ 	.word	0x00000e80


	//   ....[1]....
        /*0094*/ 	.word	0x00001d30


	//   ....[2]....
        /*0098*/ 	.word	0x00002bf0


	//   ....[3]....
        /*009c*/ 	.word	0x00003a50


	//   ....[4]....
        /*00a0*/ 	.word	0x00004b80


	//   ....[5]....
        /*00a4*/ 	.word	0x00005a70


	//   ....[6]....
        /*00a8*/ 	.word	0x00006920


	//   ....[7]....
        /*00ac*/ 	.word	0x000077d0


	//----- nvinfo : EIATTR_EXIT_INSTR_OFFSETS
	.align		4
.L_3559:
        /*00b0*/ 	.byte	0x04, 0x1c
        /*00b2*/ 	.short	(.L_3561 - .L_3560)


	//   ....[0]....
.L_3560:
        /*00b4*/ 	.word	0x000069c0


	//   ....[1]....
        /*00b8*/ 	.word	0x00006b00


	//   ....[2]....
        /*00bc*/ 	.word	0x00006b30


	//   ....[3]....
        /*00c0*/ 	.word	0x00006bc0


	//   ....[4]....
        /*00c4*/ 	.word	0x00006bf0


	//   ....[5]....
        /*00c8*/ 	.word	0x00006c20


	//   ....[6]....
        /*00cc*/ 	.word	0x00006ca0


	//   ....[7]....
        /*00d0*/ 	.word	0x00006cd0


	//   ....[8]....
        /*00d4*/ 	.word	0x00006d60


	//   ....[9]....
        /*00d8*/ 	.word	0x00006da0


	//   ....[10]....
        /*00dc*/ 	.word	0x00006de0


	//   ....[11]....
        /*00e0*/ 	.word	0x00006ea0


	//   ....[12]....
        /*00e4*/ 	.word	0x00006ef0


	//   ....[13]....
        /*00e8*/ 	.word	0x00007070


	//   ....[14]....
        /*00ec*/ 	.word	0x000071c0


	//   ....[15]....
        /*00f0*/ 	.word	0x000071f0


	//   ....[16]....
        /*00f4*/ 	.word	0x000072a0


	//   ....[17]....
        /*00f8*/ 	.word	0x00007410


	//   ....[18]....
        /*00fc*/ 	.word	0x00007580


	//   ....[19]....
        /*0100*/ 	.word	0x000076d0


	//   ....[20]....
        /*0104*/ 	.word	0x000077e0


	//   ....[21]....
        /*0108*/ 	.word	0x00007810


	//   ....[22]....
        /*010c*/ 	.word	0x00007840


	//----- nvinfo : EIATTR_MAX_THREADS
	.align		4
.L_3561:
        /*0110*/ 	.byte	0x04, 0x05
        /*0112*/ 	.short	(.L_3563 - .L_3562)
.L_3562:
        /*0114*/ 	.word	0x00000080
        /*0118*/ 	.word	0x00000001
        /*011c*/ 	.word	0x00000001


	//----- nvinfo : EIATTR_CRS_STACK_SIZE
	.align		4
.L_3563:
        /*0120*/ 	.byte	0x04, 0x1e
        /*0122*/ 	.short	(.L_3565 - .L_3564)
.L_3564:
        /*0124*/ 	.word	0x00000000


	//----- nvinfo : EIATTR_CBANK_PARAM_SIZE
	.align		4
.L_3565:
        /*0128*/ 	.byte	0x03, 0x19
        /*012a*/ 	.short	0x003c


	//----- nvinfo : EIATTR_PARAM_CBANK
	.align		4
        /*012c*/ 	.byte	0x04, 0x0a
        /*012e*/ 	.short	(.L_3567 - .L_3566)
	.align		4
.L_3566:
        /*0130*/ 	.word	index@(.nv.constant0._ZN2at6native27unrolled_elementwise_kernelIZZZNS0_15binary_internal21div_trunc_kernel_cudaERNS_18TensorIteratorBaseEENKUlvE0_clEvENKUlvE0_clEvEUlfE_St5arrayIPcLm2EELi4E23TrivialOffsetCalculatorILi1EjESC_NS0_6memory12LoadWithCastILi1EEENSD_13StoreWithCastILi1EEEEEviT_T0_T2_T3_T4_T5_)
        /*0134*/ 	.short	0x0210
        /*0136*/ 	.short	0x003c


	//----- nvinfo : EIATTR_SW_WAR
	.align		4
.L_3567:
        /*0138*/ 	.byte	0x04, 0x36
        /*013a*/ 	.short	(.L_3569 - .L_3568)
.L_3568:
        /*013c*/ 	.word	0x00000008
.L_3569:


//--------------------- .nv.info._ZN2at6native18elementwise_kernelILi128ELi2EZNS0_22gpu_kernel_impl_nocastIZZZNS0_15binary_internal21div_trunc_kernel_cudaERNS_18TensorIteratorBaseEENKUlvE0_clEvENKUlvE0_clEvEUlfE_EEvS5_RKT_EUliE_EEviT1_ --------------------------
	.section	.nv.info._ZN2at6native18elementwise_kernelILi128ELi2EZNS0_22gpu_kernel_impl_nocastIZZZNS0_15binary_internal21div_trunc_kernel_cudaERNS_18TensorIteratorBaseEENKUlvE0_clEvENKUlvE0_clEvEUlfE_EEvS5_RKT_EUliE_EEviT1_,"",@"SHT_CUDA_INFO"
	.sectionflags	@""
	.align	4


	//----- nvinfo : EIATTR_CUDA_API_VERSION
	.align		4
        /*0000*/ 	.byte	0x04, 0x37
        /*0002*/ 	.short	(.L_3571 - .L_3570)
.L_3570:
        /*0004*/ 	.word	0x00000082


	//----- nvinfo : EIATTR_KPARAM_INFO
	.align		4
.L_3571:
        /*0008*/ 	.byte	0x04, 0x17
        /*000a*/ 	.short	(.L_3573 - .L_3572)
.L_3572:
        /*000c*/ 	.word	0x00000000
        /*0010*/ 	.short	0x0001
        /*0012*/ 	.short	0x0008
        /*0014*/ 	.byte	0x00, 0xf0, 0x81, 0x08


	//----- nvinfo : EIATTR_KPARAM_INFO
	.align		4
.L_3573:
        /*0018*/ 	.byte	0x04, 0x17
        /*001a*/ 	.short	(.L_3575 - .L_3574)
.L_3574:
        /*001c*/ 	.word	0x00000000
        /*0020*/ 	.short	0x0000
        /*0022*/ 	.short	0x0000
        /*0024*/ 	.byte	0x00, 0xf0, 0x11, 0x00


	//----- nvinfo : EIATTR_SPARSE_MMA_MASK
	.align		4
.L_3575:
        /*0028*/ 	.byte	0x03, 0x50
        /*002a*/ 	.short	0x0000


	//----- nvinfo : EIATTR_MAXREG_COUNT
	.align		4
        /*002c*/ 	.byte	0x03, 0x1b
        /*002e*/ 	.short	0x0080


	//----- nvinfo : EIATTR_MERCURY_ISA_VERSION
	.align		4
        /*0030*/ 	.byte	0x03, 0x5f
        /*0032*/ 	.short	0x0101


	//----- nvinfo : EIATTR_EXIT_INSTR_OFFSETS
	.align		4
        /*0034*/ 	.byte	0x04, 0x1c
        /*0036*/ 	.short	(.L_3577 - .L_3576)


	//   ....[0]....
.L_3576:
        /*0038*/ 	.word	0x00001460


	//   ....[1]....
        /*003c*/ 	.word	0x00002810


	//----- nvinfo : EIATTR_MAX_THREADS
	.align		4
.L_3577:
        /*0040*/ 	.byte	0x04, 0x05
        /*0042*/ 	.short	(.L_3579 - .L_3578)
.L_3578:
        /*0044*/ 	.word	0x00000080
        /*0048*/ 	.word	0x00000001
        /*004c*/ 	.word	0x00000001


	//----- nvinfo : EIATTR_CRS_STACK_SIZE
	.align		4
.L_3579:
        /*0050*/ 	.byte	0x04, 0x1e
        /*0052*/ 	.short	(.L_3581 - .L_3580)
.L_3580:
        /*0054*/ 	.word	0x00000000


	//----- nvinfo : EIATTR_CBANK_PARAM_SIZE
	.align		4
.L_3581:
        /*0058*/ 	.byte	0x03, 0x19
        /*005a*/ 	.short	0x0228


	//----- nvinfo : EIATTR_PARAM_CBANK
	.align		4
        /*005c*/ 	.byte	0x04, 0x0a
        /*005e*/ 	.short	(.L_3583 - .L_3582)
	.align		4
.L_3582:
        /*0060*/ 	.word	index@(.nv.constant0._ZN2at6native18elementwise_kernelILi128ELi2EZNS0_22gpu_kernel_impl_nocastIZZZNS0_15binary_internal21div_trunc_kernel_cudaERNS_18TensorIteratorBaseEENKUlvE0_clEvENKUlvE0_clEvEUlfE_EEvS5_RKT_EUliE_EEviT1_)
        /*0064*/ 	.short	0x0210
        /*0066*/ 	.short	0x0228


	//----- nvinfo : EIATTR_SW_WAR
	.align		4
.L_3583:
        /*0068*/ 	.byte	0x04, 0x36
        /*006a*/ 	.short	(.L_3585 - .L_3584)
.L_3584:
        /*006c*/ 	.word	0x00000008
.L_3585:


//--------------------- .nv.info._ZN2at6native27unrolled_elementwise_kernelIZZZNS0_15binary_internal21div_trunc_kernel_cudaERNS_18TensorIteratorBaseEENKUlvE0_clEvENKUlvE0_clEvEUlfE_St5arrayIPcLm2EELi4E23TrivialOffsetCalculatorILi1EjESC_NS0_6memory15LoadWithoutCastENSD_16StoreWithoutCastEEEviT_T0_T2_T3_T4_T5_ --------------------------
	.section	.nv.info._ZN2at6native27unrolled_elementwise_kernelIZZZNS0_15binary_internal21div_trunc_kernel_cudaERNS_18TensorIteratorBaseEENKUlvE0_clEvENKUlvE0_clEvEUlfE_St5arrayIPcLm2EELi4E23TrivialOffsetCalculatorILi1EjESC_NS0_6memory15LoadWithoutCastENSD_16StoreWithoutCastEEEviT_T0_T2_T3_T4_T5_,"",@"SHT_CUDA_INFO"
	.sectionflags	@""
	.align	4


	//----- nvinfo : EIATTR_CUDA_API_VERSION
	.align		4
        /*0000*/ 	.byte	0x04, 0x37
        /*0002*/ 	.short	(.L_3587 - .L_3586)
.L_3586:
        /*0004*/ 	.word	0x00000082


	//----- nvinfo : EIATTR_KPARAM_INFO
	.align		4
.L_3587:
        /*0008*/ 	.byte	0x04, 0x17
        /*000a*/ 	.short	(.L_3589 - .L_3588)
.L_3588:
        /*000c*/ 	.word	0x00000000
        /*0010*/ 	.short	0x0006
        /*0012*/ 	.short	0x002b
        /*0014*/ 	.byte	0x00, 0xf0, 0x05, 0x00


	//----- nvinfo : EIATTR_KPARAM_INFO
	.align		4
.L_3589:
        /*0018*/ 	.byte	0x04, 0x17
        /*001a*/ 	.short	(.L_3591 - .L_3590)
.L_3590:
        /*001c*/ 	.word	0x00000000
        /*0020*/ 	.short	0x0005
        /*0022*/ 	.short	0x002a
        /*0024*/ 	.byte	0x00, 0xf0, 0x05, 0x00


	//----- nvinfo : EIATTR_KPARAM_INFO
	.align		4
.L_3591:
        /*0028*/ 	.byte	0x04, 0x17
        /*002a*/ 	.short	(.L_3593 - .L_3592)
.L_3592:
        /*002c*/ 	.word	0x00000000
        /*0030*/ 	.short	0x0004
        /*0032*/ 	.short	0x0029
        /*0034*/ 	.byte	0x00, 0xf0, 0x05, 0x00


	//----- nvinfo : EIATTR_KPARAM_INFO
	.align		4
.L_3593:
        /*0038*/ 	.byte	0x04, 0x17
        /*003a*/ 	.short	(.L_3595 - .L_3594)
.L_3594:
        /*003c*/ 	.word	0x00000000
        /*0040*/ 	.short	0x0003
        /*0042*/ 	.short	0x0028
        /*0044*/ 	.byte	0x00, 0xf0, 0x05, 0x00


	//----- nvinfo : EIATTR_KPARAM_INFO
	.align		4
.L_3595:
        /*0048*/ 	.byte	0x04, 0x17
        /*004a*/ 	.short	(.L_3597 - .L_3596)
.L_3596:
        /*004c*/ 	.word	0x00000000
        /*0050*/ 	.short	0x0002
        /*0052*/ 	.short	0x0018
        /*0054*/ 	.byte	0x00, 0xf0, 0x41, 0x00


	//----- nvinfo : EIATTR_KPARAM_INFO
	.align		4
.L_3597:
        /*0058*/ 	.byte	0x04, 0x17
        /*005a*/ 	.short	(.L_3599 - .L_3598)
.L_3598:
        /*005c*/ 	.word	0x00000000
        /*0060*/ 	.short	0x0001
        /*0062*/ 	.short	0x0008
        /*0064*/ 	.byte	0x00, 0xf0, 0x41, 0x00


	//----- nvinfo : EIATTR_KPARAM_INFO
	.align		4
.L_3599:
        /*0068*/ 	.byte	0x04, 0x17
        /*006a*/ 	.short	(.L_3601 - .L_3600)
.L_3600:
        /*006c*/ 	.word	0x00000000
        /*0070*/ 	.short	0x0000
        /*0072*/ 	.short	0x0000
        /*0074*/ 	.byte	0x00, 0xf0, 0x11, 0x00


	//----- nvinfo : EIATTR_SPARSE_MMA_MASK
	.align		4
.L_3601:
        /*0078*/ 	.byte	0x03, 0x50
        /*007a*/ 	.short	0x0000


	//----- nvinfo : EIATTR_MAXREG_COUNT
	.align		4
        /*007c*/ 	.byte	0x03, 0x1b
        /*007e*/ 	.short	0x00ff


	//----- nvinfo : EIATTR_MERCURY_ISA_VERSION
	.align		4
        /*0080*/ 	.byte	0x03, 0x5f
        /*0082*/ 	.short	0x0101


	//----- nvinfo : EIATTR_EXIT_INSTR_OFFSETS
	.align		4
        /*0084*/ 	.byte	0x04, 0x1c
        /*0086*/ 	.short	(.L_3603 - .L_3602)


	//   ....[0]....
.L_3602:
        /*0088*/ 	.word	0x00000460


	//   ....[1]....
        /*008c*/ 	.word	0x000004d0


	//----- nvinfo : EIATTR_MAX_THREADS
	.align		4
.L_3603:
        /*0090*/ 	.byte	0x04, 0x05
        /*0092*/ 	.short	(.L_3605 - .L_3604)
.L_3604:
        /*0094*/ 	.word	0x00000080
        /*0098*/ 	.word	0x00000001
        /*009c*/ 	.word	0x00000001


	//----- nvinfo : EIATTR_CRS_STACK_SIZE
	.align		4
.L_3605:
        /*00a0*/ 	.byte	0x04, 0x1e
        /*00a2*/ 	.short	(.L_3607 - .L_3606)
.L_3606:
        /*00a4*/ 	.word	0x00000000


	//----- nvinfo : EIATTR_CBANK_PARAM_SIZE
	.align		4
.L_3607:
        /*00a8*/ 	.byte	0x03, 0x19
        /*00aa*/ 	.short	0x002c


	//----- nvinfo : EIATTR_PARAM_CBANK
	.align		4
        /*00ac*/ 	.byte	0x04, 0x0a
        /*00ae*/ 	.short	(.L_3609 - .L_3608)
	.align		4
.L_3608:
        /*00b0*/ 	.word	index@(.nv.constant0._ZN2at6native27unrolled_elementwise_kernelIZZZNS0_15binary_internal21div_trunc_kernel_cudaERNS_18TensorIteratorBaseEENKUlvE0_clEvENKUlvE0_clEvEUlfE_St5arrayIPcLm2EELi4E23TrivialOffsetCalculatorILi1EjESC_NS0_6memory15LoadWithoutCastENSD_16StoreWithoutCastEEEviT_T0_T2_T3_T4_T5_)
        /*00b4*/ 	.short	0x0210
        /*00b6*/ 	.short	0x002c


	//----- nvinfo : EIATTR_SW_WAR
	.align		4
.L_3609:
        /*00b8*/ 	.byte	0x04, 0x36
        /*00ba*/ 	.short	(.L_3611 - .L_3610)
.L_3610:
        /*00bc*/ 	.word	0x00000008
.L_3611:


//--------------------- .nv.info._ZN2at6native29vectorized_elementwise_kernelILi2EZZZNS0_15binary_internal21div_trunc_kernel_cudaERNS_18TensorIteratorBaseEENKUlvE0_clEvENKUlvE0_clEvEUlfE_St5arrayIPcLm2EEEEviT0_T1_ --------------------------
	.section	.nv.info._ZN2at6native29vectorized_elementwise_kernelILi2EZZZNS0_15binary_internal21div_trunc_kernel_cudaERNS_18TensorIteratorBaseEENKUlvE0_clEvENKUlvE0_clEvEUlfE_St5arrayIPcLm2EEEEviT0_T1_,"",@"SHT_CUDA_INFO"
	.sectionflags	@""
	.align	4


	//----- nvinfo : EIATTR_CUDA_API_VERSION
	.align		4
        /*0000*/ 	.byte	0x04, 0x37
        /*0002*/ 	.short	(.L_3613 - .L_3612)
.L_3612:
        /*0004*/ 	.word	0x00000082


	//----- nvinfo : EIATTR_KPARAM_INFO
	.align		4
.L_3613:
        /*0008*/ 	.byte	0x04, 0x17
        /*000a*/ 	.short	(.L_3615 - .L_3614)
.L_3614:
        /*000c*/ 	.word	0x00000000
        /*0010*/ 	.short	0x0002
        /*0012*/ 	.short	0x0018
        /*0014*/ 	.byte	0x00, 0xf0, 0x41, 0x00


	//----- nvinfo : EIATTR_KPARAM_INFO
	.align		4
.L_3615:
        /*0018*/ 	.byte	0x04, 0x17
        /*001a*/ 	.short	(.L_3617 - .L_3616)
.L_3616:
        /*001c*/ 	.word	0x00000000
        /*0020*/ 	.short	0x0001
        /*0022*/ 	.short	0x0008
        /*0024*/ 	.byte	0x00, 0xf0, 0x41, 0x00


	//----- nvinfo : EIATTR_KPARAM_INFO
	.align		4
.L_3617:
        /*0028*/ 	.byte	0x04, 0x17
        /*002a*/ 	.short	(.L_3619 - .L_3618)
.L_3618:
        /*002c*/ 	.word	0x00000000
        /*0030*/ 	.short	0x0000
        /*0032*/ 	.short	0x0000
        /*0034*/ 	.byte	0x00, 0xf0, 0x11, 0x00


	//----- nvinfo : EIATTR_SPARSE_MMA_MASK
	.align		4
.L_3619:
        /*0038*/ 	.byte	0x03, 0x50
        /*003a*/ 	.short	0x0000


	//----- nvinfo : EIATTR_MAXREG_COUNT
	.align		4
        /*003c*/ 	.byte	0x03, 0x1b
        /*003e*/ 	.short	0x00ff


	//----- nvinfo : EIATTR_MERCURY_ISA_VERSION
	.align		4
        /*0040*/ 	.byte	0x03, 0x5f
        /*0042*/ 	.short	0x0101


	//----- nvinfo : EIATTR_EXIT_INSTR_OFFSETS
	.align		4
        /*0044*/ 	.byte	0x04, 0x1c
        /*0046*/ 	.short	(.L_3621 - .L_3620)


	//   ....[0]....
.L_3620:
        /*0048*/ 	.word	0x00000280


	//   ....[1]....
        /*004c*/ 	.word	0x00000bc0


	//   ....[2]....
        /*0050*/ 	.word	0x00000c10


	//----- nvinfo : EIATTR_MAX_THREADS
	.align		4
.L_3621:
        /*0054*/ 	.byte	0x04, 0x05
        /*0056*/ 	.short	(.L_3623 - .L_3622)
.L_3622:
        /*0058*/ 	.word	0x00000080
        /*005c*/ 	.word	0x00000001
        /*0060*/ 	.word	0x00000001


	//----- nvinfo : EIATTR_CRS_STACK_SIZE
	.align		4
.L_3623:
        /*0064*/ 	.byte	0x04, 0x1e
        /*0066*/ 	.short	(.L_3625 - .L_3624)
.L_3624:
        /*0068*/ 	.word	0x00000000


	//----- nvinfo : EIATTR_CBANK_PARAM_SIZE
	.align		4
.L_3625:
        /*006c*/ 	.byte	0x03, 0x19
        /*006e*/ 	.short	0x0028


	//----- nvinfo : EIATTR_PARAM_CBANK
	.align		4
        /*0070*/ 	.byte	0x04, 0x0a
        /*0072*/ 	.short	(.L_3627 - .L_3626)
	.align		4
.L_3626:
        /*0074*/ 	.word	index@(.nv.constant0._ZN2at6native29vectorized_elementwise_kernelILi2EZZZNS0_15binary_internal21div_trunc_kernel_cudaERNS_18TensorIteratorBaseEENKUlvE0_clEvENKUlvE0_clEvEUlfE_St5arrayIPcLm2EEEEviT0_T1_)
        /*0078*/ 	.short	0x0210
        /*007a*/ 	.short	0x0028


	//----- nvinfo : EIATTR_SW_WAR
	.align		4
.L_3627:
        /*007c*/ 	.byte	0x04, 0x36
        /*007e*/ 	.short	(.L_3629 - .L_3628)
.L_3628:
        /*0080*/ 	.word	0x00000008
.L_3629:


//--------------------- .nv.info._ZN2at6native29vectorized_elementwise_kernelILi4EZZZNS0_15binary_internal21div_trunc_kernel_cudaERNS_18TensorIteratorBaseEENKUlvE0_clEvENKUlvE0_clEvEUlfE_St5arrayIPcLm2EEEEviT0_T1_ --------------------------
	.section	.nv.info._ZN2at6native29vectorized_elementwise_kernelILi4EZZZNS0_15binary_internal21div_trunc_kernel_cudaERNS_18TensorIteratorBaseEENKUlvE0_clEvENKUlvE0_clEvEUlfE_St5arrayIPcLm2EEEEviT0_T1_,"",@"SHT_CUDA_INFO"
	.sectionflags	@""
	.align	4


	//----- nvinfo : EIATTR_CUDA_API_VERSION
	.align		4
        /*0000*/ 	.byte	0x04, 0x37
        /*0002*/ 	.short	(.L_3631 - .L_3630)
.L_3630:
        /*0004*/ 	.word	0x00000082


	//----- nvinfo : EIATTR_KPARAM_INFO
	.align		4
.L_3631:
        /*0008*/ 	.byte	0x04, 0x17
        /*000a*/ 	.short	(.L_3633 - .L_3632)
.L_3632:
        /*000c*/ 	.word	0x00000000
        /*0010*/ 	.short	0x0002
        /*0012*/ 	.short	0x0018
        /*0014*/ 	.byte	0x00, 0xf0, 0x41, 0x00


	//----- nvinfo : EIATTR_KPARAM_INFO
	.align		4
.L_3633:
        /*0018*/ 	.byte	0x04, 0x17
        /*001a*/ 	.short	(.L_3635 - .L_3634)
.L_3634:
        /*001c*/ 	.word	0x00000000
        /*0020*/ 	.short	0x0001
        /*0022*/ 	.short	0x0008
        /*0024*/ 	.byte	0x00, 0xf0, 0x41, 0x00


	//----- nvinfo : EIATTR_KPARAM_INFO
	.align		4
.L_3635:
        /*0028*/ 	.byte	0x04, 0x17
        /*002a*/ 	.short	(.L_3637 - .L_3636)
.L_3636:
        /*002c*/ 	.word	0x00000000
        /*0030*/ 	.short	0x0000
        /*0032*/ 	.short	0x0000
        /*0034*/ 	.byte	0x00, 0xf0, 0x11, 0x00


	//----- nvinfo : EIATTR_SPARSE_MMA_MASK
	.align		4
.L_3637:
        /*0038*/ 	.byte	0x03, 0x50
        /*003a*/ 	.short	0x0000


	//----- nvinfo : EIATTR_MAXREG_COUNT
	.align		4
        /*003c*/ 	.byte	0x03, 0x1b
        /*003e*/ 	.short	0x00ff


	//----- nvinfo : EIATTR_MERCURY_ISA_VERSION
	.align		4
        /*0040*/ 	.byte	0x03, 0x5f
        /*0042*/ 	.short	0x0101


	//----- nvinfo : EIATTR_EXIT_INSTR_OFFSETS
	.align		4
        /*0044*/ 	.byte	0x04, 0x1c
        /*0046*/ 	.short	(.L_3639 - .L_3638)


	//   ....[0]....
.L_3638:
        /*0048*/ 	.word	0x00000240


	//   ....[1]....
        /*004c*/ 	.word	0x00000b80


	//   ....[2]....
        /*0050*/ 	.word	0x00000bd0


	//----- nvinfo : EIATTR_MAX_THREADS
	.align		4
.L_3639:
        /*0054*/ 	.byte	0x04, 0x05
        /*0056*/ 	.short	(.L_3641 - .L_3640)
.L_3640:
        /*0058*/ 	.word	0x00000080
        /*005c*/ 	.word	0x00000001
        /*0060*/ 	.word	0x00000001


	//----- nvinfo : EIATTR_CRS_STACK_SIZE
	.align		4
.L_3641:
        /*0064*/ 	.byte	0x04, 0x1e
        /*0066*/ 	.short	(.L_3643 - .L_3642)
.L_3642:
        /*0068*/ 	.word	0x00000000


	//----- nvinfo : EIATTR_CBANK_PARAM_SIZE
	.align		4
.L_3643:
        /*006c*/ 	.byte	0x03, 0x19
        /*006e*/ 	.short	0x0028


	//----- nvinfo : EIATTR_PARAM_CBANK
	.align		4
        /*0070*/ 	.byte	0x04, 0x0a
        /*0072*/ 	.short	(.L_3645 - .L_3644)
	.align		4
.L_3644:
        /*0074*/ 	.word	index@(.nv.constant0._ZN2at6native29vectorized_elementwise_kernelILi4EZZZNS0_15binary_internal21div_trunc_kernel_cudaERNS_18TensorIteratorBaseEENKUlvE0_clEvENKUlvE0_clEvEUlfE_St5arrayIPcLm2EEEEviT0_T1_)
        /*0078*/ 	.short	0x0210
        /*007a*/ 	.short	0x0028


	//----- nvinfo : EIATTR_SW_WAR
	.align		4
.L_3645:
        /*007c*/ 	.byte	0x04, 0x36
        /*007e*/ 	.short	(.L_3647 - .L_3646)
.L_3646:
        /*0080*/ 	.word	0x00000008
.L_3647:


//--------------------- .nv.info._ZN2at6native29vectorized_elementwise_kernelILi8EZZZNS0_15binary_internal21div_trunc_kernel_cudaERNS_18TensorIteratorBaseEENKUlvE0_clEvENKUlvE0_clEvEUlfE_St5arrayIPcLm2EEEEviT0_T1_ --------------------------
	.section	.nv.info._ZN2at6native29vectorized_elementwise_kernelILi8EZZZNS0_15binary_internal21div_trunc_kernel_cudaERNS_18TensorIteratorBaseEENKUlvE0_clEvENKUlvE0_clEvEUlfE_St5arrayIPcLm2EEEEviT0_T1_,"",@"SHT_CUDA_INFO"
	.sectionflags	@""
	.align	4


	//----- nvinfo : EIATTR_CUDA_API_VERSION
	.align		4
        /*0000*/ 	.byte	0x04, 0x37
        /*0002*/ 	.short	(.L_3649 - .L_3648)
.L_3648:
        /*0004*/ 	.word	0x00000082


	//----- nvinfo : EIATTR_KPARAM_INFO
	.align		4
.L_3649:
        /*0008*/ 	.byte	0x04, 0x17
        /*000a*/ 	.short	(.L_3651 - .L_3650)
.L_3650:
        /*000c*/ 	.word	0x00000000
        /*0010*/ 	.short	0x0002
        /*0012*/ 	.short	0x0018
        /*0014*/ 	.byte	0x00, 0xf0, 0x41, 0x00


	//----- nvinfo : EIATTR_KPARAM_INFO
	.align		4
.L_3651:
        /*0018*/ 	.byte	0x04, 0x17
        /*001a*/ 	.short	(.L_3653 - .L_3652)
.L_3652:
        /*001c*/ 	.word	0x00000000
        /*0020*/ 	.short	0x0001
        /*0022*/ 	.short	0x0008
        /*0024*/ 	.byte	0x00, 0xf0, 0x41, 0x00


	//----- nvinfo : EIATTR_KPARAM_INFO
	.align		4
.L_3653:
        /*0028*/ 	.byte	0x04, 0x17
        /*002a*/ 	.short	(.L_3655 - .L_3654)
.L_3654:
        /*002c*/ 	.word	0x00000000
        /*0030*/ 	.short	0x0000
        /*0032*/ 	.short	0x0000
        /*0034*/ 	.byte	0x00, 0xf0, 0x11, 0x00


	//----- nvinfo : EIATTR_SPARSE_MMA_MASK
	.align		4
.L_3655:
        /*0038*/ 	.byte	0x03, 0x50
        /*003a*/ 	.short	0x0000


	//----- nvinfo : EIATTR_MAXREG_COUNT
	.align		4
        /*003c*/ 	.byte	0x03, 0x1b
        /*003e*/ 	.short	0x00ff


	//----- nvinfo : EIATTR_MERCURY_ISA_VERSION
	.align		4
        /*0040*/ 	.byte	0x03, 0x5f
        /*0042*/ 	.short	0x0101


	//----- nvinfo : EIATTR_EXIT_INSTR_OFFSETS
	.align		4
        /*0044*/ 	.byte	0x04, 0x1c
        /*0046*/ 	.short	(.L_3657 - .L_3656)


	//   ....[0]....
.L_3656:
        /*0048*/ 	.word	0x00000240


	//   ....[1]....
        /*004c*/ 	.word	0x00000b80


	//   ....[2]....
        /*0050*/ 	.word	0x00000bd0


	//----- nvinfo : EIATTR_MAX_THREADS
	.align		4
.L_3657:
        /*0054*/ 	.byte	0x04, 0x05
        /*0056*/ 	.short	(.L_3659 - .L_3658)
.L_3658:
        /*0058*/ 	.word	0x00000080
        /*005c*/ 	.word	0x00000001
        /*0060*/ 	.word	0x00000001


	//----- nvinfo : EIATTR_CRS_STACK_SIZE
	.align		4
.L_3659:
        /*0064*/ 	.byte	0x04, 0x1e
        /*0066*/ 	.short	(.L_3661 - .L_3660)
.L_3660:
        /*0068*/ 	.word	0x00000000


	//----- nvinfo : EIATTR_CBANK_PARAM_SIZE
	.align		4
.L_3661:
        /*006c*/ 	.byte	0x03, 0x19
        /*006e*/ 	.short	0x0028


	//----- nvinfo : EIATTR_PARAM_CBANK
	.align		4
        /*0070*/ 	.byte	0x04, 0x0a
        /*0072*/ 	.short	(.L_3663 - .L_3662)
	.align		4
.L_3662:
        /*0074*/ 	.word	index@(.nv.constant0._ZN2at6native29vectorized_elementwise_kernelILi8EZZZNS0_15binary_internal21div_trunc_kernel_cudaERNS_18TensorIteratorBaseEENKUlvE0_clEvENKUlvE0_clEvEUlfE_St5arrayIPcLm2EEEEviT0_T1_)
        /*0078*/ 	.short	0x0210
        /*007a*/ 	.short	0x0028


	//----- nvinfo : EIATTR_SW_WAR
	.align		4
.L_3663:
        /*007c*/ 	.byte	0x04, 0x36
        /*007e*/ 	.short	(.L_3665 - .L_3664)
.L_3664:
        /*0080*/ 	.word	0x00000008
.L_3665:


//--------------------- .nv.info._ZN2at6native18elementwise_kernelILi128ELi4EZNS0_15gpu_kernel_implIZZZNS0_15binary_internal21div_trunc_kernel_cudaERNS_18TensorIteratorBaseEENKUlvE0_clEvENKUlvE_clEvEUldE_EEvS5_RKT_EUliE_EEviT1_ --------------------------
	.section	.nv.info._ZN2at6native18elementwise_kernelILi128ELi4EZNS0_15gpu_kernel_implIZZZNS0_15binary_internal21div_trunc_kernel_cudaERNS_18TensorIteratorBaseEENKUlvE0_clEvENKUlvE_clEvEUldE_EEvS5_RKT_EUliE_EEviT1_,"",@"SHT_CUDA_INFO"
	.sectionflags	@""
	.align	4


	//----- nvinfo : EIATTR_CUDA_API_VERSION
	.align		4
        /*0000*/ 	.byte	0x04, 0x37
        /*0002*/ 	.short	(.L_3667 - .L_3666)
.L_3666:
        /*0004*/ 	.word	0x00000082


	//----- nvinfo : EIATTR_KPARAM_INFO
	.align		4
.L_3667:
        /*0008*/ 	.byte	0x04, 0x17
        /*000a*/ 	.short	(.L_3669 - .L_3668)
.L_3668:
        /*000c*/ 	.word	0x00000000
        /*0010*/ 	.short	0x0001
        /*0012*/ 	.short	0x0008
        /*0014*/ 	.byte	0x00, 0xf0, 0xa1, 0x08


	//----- nvinfo : EIATTR_KPARAM_INFO
	.align		4
.L_3669:
        /*0018*/ 	.byte	0x04, 0x17
        /*001a*/ 	.short	(.L_3671 - .L_3670)
.L_3670:
        /*001c*/ 	.word	0x00000000
        /*0020*/ 	.short	0x0000
        /*0022*/ 	.short	0x0000
        /*0024*/ 	.byte	0x00, 0xf0, 0x11, 0x00


	//----- nvinfo : EIATTR_SPARSE_MMA_MASK
	.align		4
.L_3671:
        /*0028*/ 	.byte	0x03, 0x50
        /*002a*/ 	.short	0x0000


	//----- nvinfo : EIATTR_MAXREG_COUNT
	.align		4
        /*002c*/ 	.byte	0x03, 0x1b
        /*002e*/ 	.short	0x0080


	//----- nvinfo : EIATTR_EXTERNS
	.align		4
        /*0030*/ 	.byte	0x04, 0x0f
        /*0032*/ 	.short	(.L_3673 - .L_3672)


	//   ....[0]....
	.align		4
.L_3672:
        /*0034*/ 	.word	index@(__assertfail)


	//----- nvinfo : EIATTR_MERCURY_ISA_VERSION
	.align		4
.L_3673:
        /*0038*/ 	.byte	0x03, 0x5f
        /*003a*/ 	.short	0x0101


	//----- nvinfo : EIATTR_SYSCALL_OFFSETS
	.align		4
        /*003c*/ 	.byte	0x04, 0x46
        /*003e*/ 	.short	(.L_3675 - .L_3674)


	//   ....[0]....
.L_3674:
        /*0040*/ 	.word	0x00002260


	//   ....[1]....
        /*0044*/ 	.word	0x000033b0


	//   ....[2]....
        /*0048*/ 	.word	0x00005640


	//   ....[3]....
        /*004c*/ 	.word	0x00006790


	//   ....[4]....
        /*0050*/ 	.word	0x00008a10


	//   ....[5]....
        /*0054*/ 	.word	0x00009b60


	//   ....[6]....
        /*0058*/ 	.word	0x0000bdd0


	//   ....[7]....
        /*005c*/ 	.word	0x0000cf20


	//----- nvinfo : EIATTR_EXIT_INSTR_OFFSETS
	.align		4
.L_3675:
        /*0060*/ 	.byte	0x04, 0x1c
        /*0062*/ 	.short	(.L_3677 - .L_3676)


	//   ....[0]....
.L_3676:
        /*0064*/ 	.word	0x00009c10


	//   ....[1]....
        /*0068*/ 	.word	0x0000bf60


	//   ....[2]....
        /*006c*/ 	.word	0x0000bfa0


	//   ....[3]....
        /*0070*/ 	.word	0x0000c030


	//   ....[4]....
        /*0074*/ 	.word	0x0000c060


	//   ....[5]....
        /*0078*/ 	.word	0x0000c090


	//   ....[6]....
        /*007c*/ 	.word	0x0000c160


	//   ....[7]....
        /*0080*/ 	.word	0x0000c1e0


	//   ....[8]....
        /*0084*/ 	.word	0x0000c2c0


	//   ....[9]....
        /*0088*/ 	.word	0x0000c350


	//   ....[10]....
        /*008c*/ 	.word	0x0000c370


	//   ....[11]....
        /*0090*/ 	.word	0x0000c430


	//   ....[12]....
        /*0094*/ 	.word	0x0000c460


	//   ....[13]....
        /*0098*/ 	.word	0x0000c630


	//   ....[14]....
        /*009c*/ 	.word	0x0000c7d0


	//   ....[15]....
        /*00a0*/ 	.word	0x0000c850


	//   ....[16]....
        /*00a4*/ 	.word	0x0000c900


	//   ....[17]....
        /*00a8*/ 	.word	0x0000cac0


	//   ....[18]....
        /*00ac*/ 	.word	0x0000cc80


	//   ....[19]....
        /*00b0*/ 	.word	0x0000ce20


	//   ....[20]....
        /*00b4*/ 	.word	0x0000cf30


	//   ....[21]....
        /*00b8*/ 	.word	0x0000cf60


	//   ....[22]....
        /*00bc*/ 	.word	0x0000cf90


	//----- nvinfo : EIATTR_MAX_THREADS
	.align		4
.L_3677:
        /*00c0*/ 	.byte	0x04, 0x05
        /*00c2*/ 	.short	(.L_3679 - .L_3678)
.L_3678:
        /*00c4*/ 	.word	0x00000080
        /*00c8*/ 	.word	0x00000001
        /*00cc*/ 	.word	0x00000001


	//----- nvinfo : EIATTR_CRS_STACK_SIZE
	.align		4
.L_3679:
        /*00d0*/ 	.byte	0x04, 0x1e
        /*00d2*/ 	.short	(.L_3681 - .L_3680)
.L_3680:
        /*00d4*/ 	.word	0x00000000


	//----- nvinfo : EIATTR_CBANK_PARAM_SIZE
	.align		4
.L_3681:
        /*00d8*/ 	.byte	0x03, 0x19
        /*00da*/ 	.short	0x0230


	//----- nvinfo : EIATTR_PARAM_CBANK
	.align		4
        /*00dc*/ 	.byte	0x04, 0x0a
        /*00de*/ 	.short	(.L_3683 - .L_3682)
	.align		4
.L_3682:
        /*00e0*/ 	.word	index@(.nv.constant0._ZN2at6native18elementwise_kernelILi128ELi4EZNS0_15gpu_kernel_implIZZZNS0_15binary_internal21div_trunc_kernel_cudaERNS_18TensorIteratorBaseEENKUlvE0_clEvENKUlvE_clEvEUldE_EEvS5_RKT_EUliE_EEviT1_)
        /*00e4*/ 	.short	0x0210
        /*00e6*/ 	.short	0x0230


	//----- nvinfo : EIATTR_SW_WAR
	.align		4
.L_3683:
        /*00e8*/ 	.byte	0x04, 0x36
        /*00ea*/ 	.short	(.L_3685 - .L_3684)
.L_3684:
        /*00ec*/ 	.word	0x00000008
.L_3685:


//--------------------- .nv.info._ZN2at6native27unrolled_elementwise_kernelIZZZNS0_15binary_internal21div_trunc_kernel_cudaERNS_18TensorIteratorBaseEENKUlvE0_clEvENKUlvE_clEvEUldE_St5arrayIPcLm2EELi4E23TrivialOffsetCalculatorILi1EjESC_NS0_6memory12LoadWithCastILi1EEENSD_13StoreWithCastILi1EEEEEviT_T0_T2_T3_T4_T5_ --------------------------
	.section	.nv.info._ZN2at6native27unrolled_elementwise_kernelIZZZNS0_15binary_internal21div_trunc_kernel_cudaERNS_18TensorIteratorBaseEENKUlvE0_clEvENKUlvE_clEvEUldE_St5arrayIPcLm2EELi4E23TrivialOffsetCalculatorILi1EjESC_NS0_6memory12LoadWithCastILi1EEENSD_13StoreWithCastILi1EEEEEviT_T0_T2_T3_T4_T5_,"",@"SHT_CUDA_INFO"
	.sectionflags	@""
	.align	4


	//----- nvinfo : EIATTR_CUDA_API_VERSION
	.align		4
        /*0000*/ 	.byte	0x04, 0x37
        /*0002*/ 	.short	(.L_3687 - .L_3686)
.L_3686:
        /*0004*/ 	.word	0x00000082


	//----- nvinfo : EIATTR_KPARAM_INFO
	.align		4
.L_3687:
        /*0008*/ 	.byte	0x04, 0x17
        /*000a*/ 	.short	(.L_3689 - .L_3688)
.L_3688:
        /*000c*/ 	.word	0x00000000
        /*0010*/ 	.short	0x0006
        /*0012*/ 	.short	0x0034
        /*0014*/ 	.byte	0x00, 0xf0, 0x21, 0x00


	//----- nvinfo : EIATTR_KPARAM_INFO
	.align		4
.L_3689:
        /*0018*/ 	.byte	0x04, 0x17
        /*001a*/ 	.short	(.L_3691 - .L_3690)
.L_3690:
        /*001c*/ 	.word	0x00000000
        /*0020*/ 	.short	0x0005
        /*0022*/ 	.short	0x002c
        /*0024*/ 	.byte	0x00, 0xf0, 0x21, 0x00


	//----- nvinfo : EIATTR_KPARAM_INFO
	.align		4
.L_3691:
        /*0028*/ 	.byte	0x04, 0x17
        /*002a*/ 	.short	(.L_3693 - .L_3692)
.L_3692:
        /*002c*/ 	.word	0x00000000
        /*0030*/ 	.short	0x0004
        /*0032*/ 	.short	0x0029
        /*0034*/ 	.byte	0x00, 0xf0, 0x05, 0x00


	//----- nvinfo : EIATTR_KPARAM_INFO
	.align		4
.L_3693:
        /*0038*/ 	.byte	0x04, 0x17
        /*003a*/ 	.short	(.L_3695 - .L_3694)
.L_3694:
        /*003c*/ 	.word	0x00000000
        /*0040*/ 	.short	0x0003
        /*0042*/ 	.short	0x0028
        /*0044*/ 	.byte	0x00, 0xf0, 0x05, 0x00


	//----- nvinfo : EIATTR_KPARAM_INFO
	.align		4
.L_3695:
        /*0048*/ 	.byte	0x04, 0x17
        /*004a*/ 	.short	(.L_3697 - .L_3696)
.L_3696:
        /*004c*/ 	.word	0x00000000
        /*0050*/ 	.short	0x0002
        /*0052*/ 	.short	0x0018
        /*0054*/ 	.byte	0x00, 0xf0, 0x41, 0x00


	//----- nvinfo : EIATTR_KPARAM_INFO
	.align		4
.L_3697:
        /*0058*/ 	.byte	0x04, 0x17
        /*005a*/ 	.short	(.L_3699 - .L_3698)
.L_3698:
        /*005c*/ 	.word	0x00000000
        /*0060*/ 	.short	0x0001
        /*0062*/ 	.short	0x0008
        /*0064*/ 	.byte	0x00, 0xf0, 0x41, 0x00


	//----- nvinfo : EIATTR_KPARAM_INFO
	.align		4
.L_3699:
        /*0068*/ 	.byte	0x04, 0x17
        /*006a*/ 	.short	(.L_3701 - .L_3700)
.L_3700:
        /*006c*/ 	.word	0x00000000
        /*0070*/ 	.short	0x0000
        /*0072*/ 	.short	0x0000
        /*0074*/ 	.byte	0x00, 0xf0, 0x11, 0x00


	//----- nvinfo : EIATTR_SPARSE_MMA_MASK
	.align		4
.L_3701:
        /*0078*/ 	.byte	0x03, 0x50
        /*007a*/ 	.short	0x0000


	//----- nvinfo : EIATTR_MAXREG_COUNT
	.align		4
        /*007c*/ 	.byte	0x03, 0x1b
        /*007e*/ 	.short	0x00ff


	//----- nvinfo : EIATTR_EXTERNS
	.align		4
        /*0080*/ 	.byte	0x04, 0x0f
        /*0082*/ 	.short	(.L_3703 - .L_3702)


	//   ....[0]....
	.align		4
.L_3702:
        /*0084*/ 	.word	index@(__assertfail)


	//----- nvinfo : EIATTR_MERCURY_ISA_VERSION
	.align		4
.L_3703:
        /*0088*/ 	.byte	0x03, 0x5f
        /*008a*/ 	.short	0x0101


	//----- nvinfo : EIATTR_SYSCALL_OFFSETS
	.align		4
        /*008c*/ 	.byte	0x04, 0x46
        /*008e*/ 	.short	(.L_3705 - .L_3704)


	//   ....[0]....
.L_3704:
        /*0090*/ 	.word	0x00000f80


	//   ....[1]....
        /*0094*/ 	.word	0x00001f20


	//   ....[2]....
        /*0098*/ 	.word	0x00002ed0


	//   ....[3]....
        /*009c*/ 	.word	0x00003e50


	//   ....[4]....
        /*00a0*/ 	.word	0x00005240


	//   ....[5]....
        /*00a4*/ 	.word	0x00006400


	//   ....[6]....
        /*00a8*/ 	.word	0x00007580


	//   ....[7]....
        /*00ac*/ 	.word	0x00008720


	//----- nvinfo : EIATTR_EXIT_INSTR_OFFSETS
	.align		4
.L_3705:
        /*00b0*/ 	.byte	0x04, 0x1c
        /*00b2*/ 	.short	(.L_3707 - .L_3706)


	//   ....[0]....
.L_3706:
        /*00b4*/ 	.word	0x00007620


	//   ....[1]....
        /*00b8*/ 	.word	0x00007760


	//   ....[2]....
        /*00bc*/ 	.word	0x000077a0


	//   ....[3]....
        /*00c0*/ 	.word	0x00007830


	//   ....[4]....
        /*00c4*/ 	.word	0x00007860


	//   ....[5]....
        /*00c8*/ 	.word	0x00007890


	//   ....[6]....
        /*00cc*/ 	.word	0x00007960


	//   ....[7]....
        /*00d0*/ 	.word	0x000079e0


	//   ....[8]....
        /*00d4*/ 	.word	0x00007ac0


	//   ....[9]....
        /*00d8*/ 	.word	0x00007b50


	//   ....[10]....
        /*00dc*/ 	.word	0x00007b70


	//   ....[11]....
        /*00e0*/ 	.word	0x00007c30


	//   ....[12]....
        /*00e4*/ 	.word	0x00007c60


	//   ....[13]....
        /*00e8*/ 	.word	0x00007e30


	//   ....[14]....
        /*00ec*/ 	.word	0x00007fd0


	//   ....[15]....
        /*00f0*/ 	.word	0x00008050


	//   ....[16]....
        /*00f4*/ 	.word	0x00008100


	//   ....[17]....
        /*00f8*/ 	.word	0x000082c0


	//   ....[18]....
        /*00fc*/ 	.word	0x00008480


	//   ....[19]....
        /*0100*/ 	.word	0x00008620


	//   ....[20]....
        /*0104*/ 	.word	0x00008730


	//   ....[21]....
        /*0108*/ 	.word	0x00008760


	//   ....[22]....
        /*010c*/ 	.word	0x00008790


	//----- nvinfo : EIATTR_MAX_THREADS
	.align		4
.L_3707:
        /*0110*/ 	.byte	0x04, 0x05
        /*0112*/ 	.short	(.L_3709 - .L_3708)
.L_3708:
        /*0114*/ 	.word	0x00000080
        /*0118*/ 	.word	0x00000001
        /*011c*/ 	.word	0x00000001


	//----- nvinfo : EIATTR_CRS_STACK_SIZE
	.align		4
.L_3709:
        /*0120*/ 	.byte	0x04, 0x1e
        /*0122*/ 	.short	(.L_3711 - .L_3710)
.L_3710:
        /*0124*/ 	.word	0x00000000


	//----- nvinfo : EIATTR_CBANK_PARAM_SIZE
	.align		4
.L_3711:
        /*0128*/ 	.byte	0x03, 0x19
        /*012a*/ 	.short	0x003c


	//----- nvinfo : EIATTR_PARAM_CBANK
	.align		4
        /*012c*/ 	.byte	0x04, 0x0a
        /*012e*/ 	.short	(.L_3713 - .L_3712)
	.align		4
.L_3712:
        /*0130*/ 	.word	index@(.nv.constant0._ZN2at6native27unrolled_elementwise_kernelIZZZNS0_15binary_internal21div_trunc_kernel_cudaERNS_18TensorIteratorBaseEENKUlvE0_clEvENKUlvE_clEvEUldE_St5arrayIPcLm2EELi4E23TrivialOffsetCalculatorILi1EjESC_NS0_6memory12LoadWithCastILi1EEENSD_13StoreWithCastILi1EEEEEviT_T0_T2_T3_T4_T5_)
        /*0134*/ 	.short	0x0210
        /*0136*/ 	.short	0x003c


	//----- nvinfo : EIATTR_SW_WAR
	.align		4
.L_3713:
        /*0138*/ 	.byte	0x04, 0x36
        /*013a*/ 	.short	(.L_3715 - .L_3714)
.L_3714:
        /*013c*/ 	.word	0x00000008
.L_3715:


//--------------------- .nv.info._ZN2at6native18elementwise_kernelILi128ELi2EZNS0_22gpu_kernel_impl_nocastIZZZNS0_15binary_internal21div_trunc_kernel_cudaERNS_18TensorIteratorBaseEENKUlvE0_clEvENKUlvE_clEvEUldE_EEvS5_RKT_EUliE_EEviT1_ --------------------------
	.section	.nv.info._ZN2at6native18elementwise_kernelILi128ELi2EZNS0_22gpu_kernel_impl_nocastIZZZNS0_15binary_internal21div_trunc_kernel_cudaERNS_18TensorIteratorBaseEENKUlvE0_clEvENKUlvE_clEvEUldE_EEvS5_RKT_EUliE_EEviT1_,"",@"SHT_CUDA_INFO"
	.sectionflags	@""
	.align	4


	//----- nvinfo : EIATTR_CUDA_API_VERSION
	.align		4
        /*0000*/ 	.byte	0x04, 0x37
        /*0002*/ 	.short	(.L_3717 - .L_3716)
.L_3716:
        /*0004*/ 	.word	0x00000082


	//----- nvinfo : EIATTR_KPARAM_INFO
	.align		4
.L_3717:
        /*0008*/ 	.byte	0x04, 0x17
        /*000a*/ 	.short	(.L_3719 - .L_3718)
.L_3718:
        /*000c*/ 	.word	0x00000000
        /*0010*/ 	.short	0x0001
        /*0012*/ 	.short	0x0008
        /*0014*/ 	.byte	0x00, 0xf0, 0x81, 0x08


	//----- nvinfo : EIATTR_KPARAM_INFO
	.align		4
.L_3719:
        /*0018*/ 	.byte	0x04, 0x17
        /*001a*/ 	.short	(.L_3721 - .L_3720)
.L_3720:
        /*001c*/ 	.word	0x00000000
        /*0020*/ 	.short	0x0000
        /*0022*/ 	.short	0x0000
        /*0024*/ 	.byte	0x00, 0xf0, 0x11, 0x00


	//----- nvinfo : EIATTR_SPARSE_MMA_MASK
	.align		4
.L_3721:
        /*0028*/ 	.byte	0x03, 0x50
        /*002a*/ 	.short	0x0000


	//----- nvinfo : EIATTR_MAXREG_COUNT
	.align		4
        /*002c*/ 	.byte	0x03, 0x1b
        /*002e*/ 	.short	0x0080


	//----- nvinfo : EIATTR_MERCURY_ISA_VERSION
	.align		4
        /*0030*/ 	.byte	0x03, 0x5f
        /*0032*/ 	.short	0x0101


	//----- nvinfo : EIATTR_EXIT_INSTR_OFFSETS
	.align		4
        /*0034*/ 	.byte	0x04, 0x1c
        /*0036*/ 	.short	(.L_3723 - .L_3722)


	//   ....[0]....
.L_3722:
        /*0038*/ 	.word	0x00001460


	//   ....[1]....
        /*003c*/ 	.word	0x00002810


	//----- nvinfo : EIATTR_MAX_THREADS
	.align		4
.L_3723:
        /*0040*/ 	.byte	0x04, 0x05
        /*0042*/ 	.short	(.L_3725 - .L_3724)
.L_3724:
        /*0044*/ 	.word	0x00000080
        /*0048*/ 	.word	0x00000001
        /*004c*/ 	.word	0x00000001


	//----- nvinfo : EIATTR_CRS_STACK_SIZE
	.align		4
.L_3725:
        /*0050*/ 	.byte	0x04, 0x1e
        /*0052*/ 	.short	(.L_3727 - .L_3726)
.L_3726:
        /*0054*/ 	.word	0x00000000


	//----- nvinfo : EIATTR_CBANK_PARAM_SIZE
	.align		4
.L_3727:
        /*0058*/ 	.byte	0x03, 0x19
        /*005a*/ 	.short	0x0228


	//----- nvinfo : EIATTR_PARAM_CBANK
	.align		4
        /*005c*/ 	.byte	0x04, 0x0a
        /*005e*/ 	.short	(.L_3729 - .L_3728)
	.align		4
.L_3728:
        /*0060*/ 	.word	index@(.nv.constant0._ZN2at6native18elementwise_kernelILi128ELi2EZNS0_22gpu_kernel_impl_nocastIZZZNS0_15binary_internal21div_trunc_kernel_cudaERNS_18TensorIteratorBaseEENKUlvE0_clEvENKUlvE_clEvEUldE_EEvS5_RKT_EUliE_EEviT1_)
        /*0064*/ 	.short	0x0210
        /*0066*/ 	.short	0x0228


	//----- nvinfo : EIATTR_SW_WAR
	.align		4
.L_3729:
        /*0068*/ 	.byte	0x04, 0x36
        /*006a*/ 	.short	(.L_3731 - .L_3730)
.L_3730:
        /*006c*/ 	.word	0x00000008
.L_3731:


//--------------------- .nv.info._ZN2at6native27unrolled_elementwise_kernelIZZZNS0_15binary_internal21div_trunc_kernel_cudaERNS_18TensorIteratorBaseEENKUlvE0_clEvENKUlvE_clEvEUldE_St5arrayIPcLm2EELi4E23TrivialOffsetCalculatorILi1EjESC_NS0_6memory15LoadWithoutCastENSD_16StoreWithoutCastEEEviT_T0_T2_T3_T4_T5_ --------------------------
	.section	.nv.info._ZN2at6native27unrolled_elementwise_kernelIZZZNS0_15binary_internal21div_trunc_kernel_cudaERNS_18TensorIteratorBaseEENKUlvE0_clEvENKUlvE_clEvEUldE_St5arrayIPcLm2EELi4E23TrivialOffsetCalculatorILi1EjESC_NS0_6memory15LoadWithoutCastENSD_16StoreWithoutCastEEEviT_T0_T2_T3_T4_T5_,"",@"SHT_CUDA_INFO"
	.sectionflags	@""
	.align	4


	//----- nvinfo : EIATTR_CUDA_API_VERSION
	.align		4
        /*0000*/ 	.byte	0x04, 0x37
        /*0002*/ 	.short	(.L_3733 - .L_3732)
.L_3732:
        /*0004*/ 	.word	0x00000082


	//----- nvinfo : EIATTR_KPARAM_INFO
	.align		4
.L_3733:
        /*0008*/ 	.byte	0x04, 0x17
        /*000a*/ 	.short	(.L_3735 - .L_3734)
.L_3734:
        /*000c*/ 	.word	0x00000000
        /*0010*/ 	.short	0x0006
        /*0012*/ 	.short	0x002b
        /*0014*/ 	.byte	0x00, 0xf0, 0x05, 0x00


	//----- nvinfo : EIATTR_KPARAM_INFO
	.align		4
.L_3735:
        /*0018*/ 	.byte	0x04, 0x17
        /*001a*/ 	.short	(.L_3737 - .L_3736)
.L_3736:
        /*001c*/ 	.word	0x00000000
        /*0020*/ 	.short	0x0005
        /*0022*/ 	.short	0x002a
        /*0024*/ 	.byte	0x00, 0xf0, 0x05, 0x00


	//----- nvinfo : EIATTR_KPARAM_INFO
	.align		4
.L_3737:
        /*0028*/ 	.byte	0x04, 0x17
        /*002a*/ 	.short	(.L_3739 - .L_3738)
.L_3738:
        /*002c*/ 	.word	0x00000000
        /*0030*/ 	.short	0x0004
        /*0032*/ 	.short	0x0029
        /*0034*/ 	.byte	0x00, 0xf0, 0x05, 0x00


	//----- nvinfo : EIATTR_KPARAM_INFO
	.align		4
.L_3739:
        /*0038*/ 	.byte	0x04, 0x17
        /*003a*/ 	.short	(.L_3741 - .L_3740)
.L_3740:
        /*003c*/ 	.word	0x00000000
        /*0040*/ 	.short	0x0003
        /*0042*/ 	.short	0x0028
        /*0044*/ 	.byte	0x00, 0xf0, 0x05, 0x00


	//----- nvinfo : EIATTR_KPARAM_INFO
	.align		4
.L_3741:
        /*0048*/ 	.byte	0x04, 0x17
        /*004a*/ 	.short	(.L_3743 - .L_3742)
.L_3742:
        /*004c*/ 	.word	0x00000000
        /*0050*/ 	.short	0x0002
        /*0052*/ 	.short	0x0018
        /*0054*/ 	.byte	0x00, 0xf0, 0x41, 0x00


	//----- nvinfo : EIATTR_KPARAM_INFO
	.align		4
.L_3743:
        /*0058*/ 	.byte	0x04, 0x17
        /*005a*/ 	.short	(.L_3745 - .L_3744)
.L_3744:
        /*005c*/ 	.word	0x00000000
        /*0060*/ 	.short	0x0001
        /*0062*/ 	.short	0x0008
        /*0064*/ 	.byte	0x00, 0xf0, 0x41, 0x00


	//----- nvinfo : EIATTR_KPARAM_INFO
	.align		4
.L_3745:
        /*0068*/ 	.byte	0x04, 0x17
        /*006a*/ 	.short	(.L_3747 - .L_3746)
.L_3746:
        /*006c*/ 	.word	0x00000000
        /*0070*/ 	.short	0x0000
        /*0072*/ 	.short	0x0000
        /*0074*/ 	.byte	0x00, 0xf0, 0x11, 0x00


	//----- nvinfo : EIATTR_SPARSE_MMA_MASK
	.align		4
.L_3747:
        /*0078*/ 	.byte	0x03, 0x50
        /*007a*/ 	.short	0x0000


	//----- nvinfo : EIATTR_MAXREG_COUNT
	.align		4
        /*007c*/ 	.byte	0x03, 0x1b
        /*007e*/ 	.short	0x00ff


	//----- nvinfo : EIATTR_MERCURY_ISA_VERSION
	.align		4
        /*0080*/ 	.byte	0x03, 0x5f
        /*0082*/ 	.short	0x0101


	//----- nvinfo : EIATTR_EXIT_INSTR_OFFSETS
	.align		4
        /*0084*/ 	.byte	0x04, 0x1c
        /*0086*/ 	.short	(.L_3749 - .L_3748)


	//   ....[0]....
.L_3748:
        /*0088*/ 	.word	0x00000470


	//   ....[1]....
        /*008c*/ 	.word	0x000004e0


	//----- nvinfo : EIATTR_MAX_THREADS
	.align		4
.L_3749:
        /*0090*/ 	.byte	0x04, 0x05
        /*0092*/ 	.short	(.L_3751 - .L_3750)
.L_3750:
        /*0094*/ 	.word	0x00000080
        /*0098*/ 	.word	0x00000001
        /*009c*/ 	.word	0x00000001


	//----- nvinfo : EIATTR_CRS_STACK_SIZE
	.align		4
.L_3751:
        /*00a0*/ 	.byte	0x04, 0x1e
        /*00a2*/ 	.short	(.L_3753 - .L_3752)
.L_3752:
        /*00a4*/ 	.word	0x00000000


	//----- nvinfo : EIATTR_CBANK_PARAM_SIZE
	.align		4
.L_3753:
        /*00a8*/ 	.byte	0x03, 0x19
        /*00aa*/ 	.short	0x002c


	//----- nvinfo : EIATTR_PARAM_CBANK
	.align		4
        /*00ac*/ 	.byte	0x04, 0x0a
        /*00ae*/ 	.short	(.L_3755 - .L_3754)
	.align		4
.L_3754:
        /*00b0*/ 	.word	index@(.nv.constant0._ZN2at6native27unrolled_elementwise_kernelIZZZNS0_15binary_internal21div_trunc_kernel_cudaERNS_18TensorIteratorBaseEENKUlvE0_clEvENKUlvE_clEvEUldE_St5arrayIPcLm2EELi4E23TrivialOffsetCalculatorILi1EjESC_NS0_6memory15LoadWithoutCastENSD_16StoreWithoutCastEEEviT_T0_T2_T3_T4_T5_)
        /*00b4*/ 	.short	0x0210
        /*00b6*/ 	.short	0x002c


	//----- nvinfo : EIATTR_SW_WAR
	.align		4
.L_3755:
        /*00b8*/ 	.byte	0x04, 0x36
        /*00ba*/ 	.short	(.L_3757 - .L_3756)
.L_3756:
        /*00bc*/ 	.word	0x00000008
.L_3757:


//--------------------- .nv.info._ZN2at6native29vectorized_elementwise_kernelILi2EZZZNS0_15binary_internal21div_trunc_kernel_cudaERNS_18TensorIteratorBaseEENKUlvE0_clEvENKUlvE_clEvEUldE_St5arrayIPcLm2EEEEviT0_T1_ --------------------------
	.section	.nv.info._ZN2at6native29vectorized_elementwise_kernelILi2EZZZNS0_15binary_internal21div_trunc_kernel_cudaERNS_18TensorIteratorBaseEENKUlvE0_clEvENKUlvE_clEvEUldE_St5arrayIPcLm2EEEEviT0_T1_,"",@"SHT_CUDA_INFO"
	.sectionflags	@""
	.align	4


	//----- nvinfo : EIATTR_CUDA_API_VERSION
	.align		4
        /*0000*/ 	.byte	0x04, 0x37
        /*0002*/ 	.short	(.L_3759 - .L_3758)
.L_3758:
        /*0004*/ 	.word	0x00000082


	//----- nvinfo : EIATTR_KPARAM_INFO
	.align		4
.L_3759:
        /*0008*/ 	.byte	0x04, 0x17
        /*000a*/ 	.short	(.L_3761 - .L_3760)
.L_3760:
        /*000c*/ 	.word	0x00000000
        /*0010*/ 	.short	0x0002
        /*0012*/ 	.short	0x0018
        /*0014*/ 	.byte	0x00, 0xf0, 0x41, 0x00


	//----- nvinfo : EIATTR_KPARAM_INFO
	.align		4
.L_3761:
        /*0018*/ 	.byte	0x04, 0x17
        /*001a*/ 	.short	(.L_3763 - .L_3762)
.L_3762:
        /*001c*/ 	.word	0x00000000
        /*0020*/ 	.short	0x0001
        /*0022*/ 	.short	0x0008
        /*0024*/ 	.byte	0x00, 0xf0, 0x41, 0x00


	//----- nvinfo : EIATTR_KPARAM_INFO
	.align		4
.L_3763:
        /*0028*/ 	.byte	0x04, 0x17
        /*002a*/ 	.short	(.L_3765 - .L_3764)
.L_3764:
        /*002c*/ 	.word	0x00000000
        /*0030*/ 	.short	0x0000
        /*0032*/ 	.short	0x0000
        /*0034*/ 	.byte	0x00, 0xf0, 0x11, 0x00


	//----- nvinfo : EIATTR_SPARSE_MMA_MASK
	.align		4
.L_3765:
        /*0038*/ 	.byte	0x03, 0x50
        /*003a*/ 	.short	0x0000


	//----- nvinfo : EIATTR_MAXREG_COUNT
	.align		4
        /*003c*/ 	.byte	0x03, 0x1b
        /*003e*/ 	.short	0x00ff


	//----- nvinfo : EIATTR_MERCURY_ISA_VERSION
	.align		4
        /*0040*/ 	.byte	0x03, 0x5f
        /*0042*/ 	.short	0x0101


	//----- nvinfo : EIATTR_EXIT_INSTR_OFFSETS
	.align		4
        /*0044*/ 	.byte	0x04, 0x1c
        /*0046*/ 	.short	(.L_3767 - .L_3766)


	//   ....[0]....
.L_3766:
        /*0048*/ 	.word	0x00000280


	//   ....[1]....
        /*004c*/ 	.word	0x00000bd0


	//   ....[2]....
        /*0050*/ 	.word	0x00000c20


	//----- nvinfo : EIATTR_MAX_THREADS
	.align		4
.L_3767:
        /*0054*/ 	.byte	0x04, 0x05
        /*0056*/ 	.short	(.L_3769 - .L_3768)
.L_3768:
        /*0058*/ 	.word	0x00000080
        /*005c*/ 	.word	0x00000001
        /*0060*/ 	.word	0x00000001


	//----- nvinfo : EIATTR_CRS_STACK_SIZE
	.align		4
.L_3769:
        /*0064*/ 	.byte	0x04, 0x1e
        /*0066*/ 	.short	(.L_3771 - .L_3770)
.L_3770:
        /*0068*/ 	.word	0x00000000


	//----- nvinfo : EIATTR_CBANK_PARAM_SIZE
	.align		4
.L_3771:
        /*006c*/ 	.byte	0x03, 0x19
        /*006e*/ 	.short	0x0028


	//----- nvinfo : EIATTR_PARAM_CBANK
	.align		4
        /*0070*/ 	.byte	0x04, 0x0a
        /*0072*/ 	.short	(.L_3773 - .L_3772)
	.align		4
.L_3772:
        /*0074*/ 	.word	index@(.nv.constant0._ZN2at6native29vectorized_elementwise_kernelILi2EZZZNS0_15binary_internal21div_trunc_kernel_cudaERNS_18TensorIteratorBaseEENKUlvE0_clEvENKUlvE_clEvEUldE_St5arrayIPcLm2EEEEviT0_T1_)
        /*0078*/ 	.short	0x0210
        /*007a*/ 	.short	0x0028


	//----- nvinfo : EIATTR_SW_WAR
	.align		4
.L_3773:
        /*007c*/ 	.byte	0x04, 0x36
        /*007e*/ 	.short	(.L_3775 - .L_3774)
.L_3774:
        /*0080*/ 	.word	0x00000008
.L_3775:


//--------------------- .nv.info._ZN2at6native29vectorized_elementwise_kernelILi4EZZZNS0_15binary_internal21div_trunc_kernel_cudaERNS_18TensorIteratorBaseEENKUlvE0_clEvENKUlvE_clEvEUldE_St5arrayIPcLm2EEEEviT0_T1_ --------------------------
	.section	.nv.info._ZN2at6native29vectorized_elementwise_kernelILi4EZZZNS0_15binary_internal21div_trunc_kernel_cudaERNS_18TensorIteratorBaseEENKUlvE0_clEvENKUlvE_clEvEUldE_St5arrayIPcLm2EEEEviT0_T1_,"",@"SHT_CUDA_INFO"
	.sectionflags	@""
	.align	4


	//----- nvinfo : EIATTR_CUDA_API_VERSION
	.align		4
        /*0000*/ 	.byte	0x04, 0x37
        /*0002*/ 	.short	(.L_3777 - .L_3776)
.L_3776:
        /*0004*/ 	.word	0x00000082


	//----- nvinfo : EIATTR_KPARAM_INFO
	.align		4
.L_3777:
        /*0008*/ 	.byte	0x04, 0x17
        /*000a*/ 	.short	(.L_3779 - .L_3778)
.L_3778:
        /*000c*/ 	.word	0x00000000
        /*0010*/ 	.short	0x0002
        /*0012*/ 	.short	0x0018
        /*0014*/ 	.byte	0x00, 0xf0, 0x41, 0x00


	//----- nvinfo : EIATTR_KPARAM_INFO
	.align		4
.L_3779:
        /*0018*/ 	.byte	0x04, 0x17
        /*001a*/ 	.short	(.L_3781 - .L_3780)
.L_3780:
        /*001c*/ 	.word	0x00000000
        /*0020*/ 	.short	0x0001
        /*0022*/ 	.short	0x0008
        /*0024*/ 	.byte	0x00, 0xf0, 0x41, 0x00


	//----- nvinfo : EIATTR_KPARAM_INFO
	.align		4
.L_3781:
        /*0028*/ 	.byte	0x04, 0x17
        /*002a*/ 	.short	(.L_3783 - .L_3782)
.L_3782:
        /*002c*/ 	.word	0x00000000
        /*0030*/ 	.short	0x0000
        /*0032*/ 	.short	0x0000
        /*0034*/ 	.byte	0x00, 0xf0, 0x11, 0x00


	//----- nvinfo : EIATTR_SPARSE_MMA_MASK
	.align		4
.L_3783:
        /*0038*/ 	.byte	0x03, 0x50
        /*003a*/ 	.short	0x0000


	//----- nvinfo : EIATTR_MAXREG_COUNT
	.align		4
        /*003c*/ 	.byte	0x03, 0x1b
        /*003e*/ 	.short	0x00ff


	//----- nvinfo : EIATTR_MERCURY_ISA_VERSION
	.align		4
        /*0040*/ 	.byte	0x03, 0x5f
        /*0042*/ 	.short	0x0101


	//----- nvinfo : EIATTR_EXIT_INSTR_OFFSETS
	.align		4
        /*0044*/ 	.byte	0x04, 0x1c
        /*0046*/ 	.short	(.L_3785 - .L_3784)


	//   ....[0]....
.L_3784:
        /*0048*/ 	.word	0x00000280


	//   ....[1]....
        /*004c*/ 	.word	0x00000bd0


	//   ....[2]....
        /*0050*/ 	.word	0x00000c20


	//----- nvinfo : EIATTR_MAX_THREADS
	.align		4
.L_3785:
        /*0054*/ 	.byte	0x04, 0x05
        /*0056*/ 	.short	(.L_3787 - .L_3786)
.L_3786:
        /*0058*/ 	.word	0x00000080
        /*005c*/ 	.word	0x00000001
        /*0060*/ 	.word	0x00000001


	//----- nvinfo : EIATTR_CRS_STACK_SIZE
	.align		4
.L_3787:
        /*0064*/ 	.byte	0x04, 0x1e
        /*0066*/ 	.short	(.L_3789 - .L_3788)
.L_3788:
        /*0068*/ 	.word	0x00000000


	//----- nvinfo : EIATTR_CBANK_PARAM_SIZE
	.align		4
.L_3789:
        /*006c*/ 	.byte	0x03, 0x19
        /*006e*/ 	.short	0x0028


	//----- nvinfo : EIATTR_PARAM_CBANK
	.align		4
        /*0070*/ 	.byte	0x04, 0x0a
        /*0072*/ 	.short	(.L_3791 - .L_3790)
	.align		4
.L_3790:
        /*0074*/ 	.word	index@(.nv.constant0._ZN2at6native29vectorized_elementwise_kernelILi4EZZZNS0_15binary_internal21div_trunc_kernel_cudaERNS_18TensorIteratorBaseEENKUlvE0_clEvENKUlvE_clEvEUldE_St5arrayIPcLm2EEEEviT0_T1_)
        /*0078*/ 	.short	0x0210
        /*007a*/ 	.short	0x0028


	//----- nvinfo : EIATTR_SW_WAR
	.align		4
.L_3791:
        /*007c*/ 	.byte	0x04, 0x36
        /*007e*/ 	.short	(.L_3793 - .L_3792)
.L_3792:
        /*0080*/ 	.word	0x00000008
.L_3793:


//--------------------- .nv.info._ZN2at6native29vectorized_elementwise_kernelILi8EZZZNS0_15binary_internal21div_trunc_kernel_cudaERNS_18TensorIteratorBaseEENKUlvE0_clEvENKUlvE_clEvEUldE_St5arrayIPcLm2EEEEviT0_T1_ --------------------------
	.section	.nv.info._ZN2at6native29vectorized_elementwise_kernelILi8EZZZNS0_15binary_internal21div_trunc_kernel_cudaERNS_18TensorIteratorBaseEENKUlvE0_clEvENKUlvE_clEvEUldE_St5arrayIPcLm2EEEEviT0_T1_,"",@"SHT_CUDA_INFO"
	.sectionflags	@""
	.align	4


	//----- nvinfo : EIATTR_CUDA_API_VERSION
	.align		4
        /*0000*/ 	.byte	0x04, 0x37
        /*0002*/ 	.short	(.L_3795 - .L_3794)
.L_3794:
        /*0004*/ 	.word	0x00000082


	//----- nvinfo : EIATTR_KPARAM_INFO
	.align		4
.L_3795:
        /*0008*/ 	.byte	0x04, 0x17
        /*000a*/ 	.short	(.L_3797 - .L_3796)
.L_3796:
        /*000c*/ 	.word	0x00000000
        /*0010*/ 	.short	0x0002
        /*0012*/ 	.short	0x0018
        /*0014*/ 	.byte	0x00, 0xf0, 0x41, 0x00


	//----- nvinfo : EIATTR_KPARAM_INFO
	.align		4
.L_3797:
        /*0018*/ 	.byte	0x04, 0x17
        /*001a*/ 	.short	(.L_3799 - .L_3798)
.L_3798:
        /*001c*/ 	.word	0x00000000
        /*0020*/ 	.short	0x0001
        /*0022*/ 	.short	0x0008
        /*0024*/ 	.byte	0x00, 0xf0, 0x41, 0x00


	//----- nvinfo : EIATTR_KPARAM_INFO
	.align		4
.L_3799:
        /*0028*/ 	.byte	0x04, 0x17
        /*002a*/ 	.short	(.L_3801 - .L_3800)
.L_3800:
        /*002c*/ 	.word	0x00000000
        /*0030*/ 	.short	0x0000
        /*0032*/ 	.short	0x0000
        /*0034*/ 	.byte	0x00, 0xf0, 0x11, 0x00


	//----- nvinfo : EIATTR_SPARSE_MMA_MASK
	.align		4
.L_3801:
        /*0038*/ 	.byte	0x03, 0x50
        /*003a*/ 	.short	0x0000


	//----- nvinfo : EIATTR_MAXREG_COUNT
	.align		4
        /*003c*/ 	.byte	0x03, 0x1b
        /*003e*/ 	.short	0x00ff


	//----- nvinfo : EIATTR_MERCURY_ISA_VERSION
	.align		4
        /*0040*/ 	.byte	0x03, 0x5f
        /*0042*/ 	.short	0x0101


	//----- nvinfo : EIATTR_EXIT_INSTR_OFFSETS
	.align		4
        /*0044*/ 	.byte	0x04, 0x1c
        /*0046*/ 	.short	(.L_3803 - .L_3802)


	//   ....[0]....
.L_3802:
        /*0048*/ 	.word	0x00000280


	//   ....[1]....
        /*004c*/ 	.word	0x00000bd0


	//   ....[2]....
        /*0050*/ 	.word	0x00000c20


	//----- nvinfo : EIATTR_MAX_THREADS
	.align		4
.L_3803:
        /*0054*/ 	.byte	0x04, 0x05
        /*0056*/ 	.short	(.L_3805 - .L_3804)
.L_3804:
        /*0058*/ 	.word	0x00000080
        /*005c*/ 	.word	0x00000001
        /*0060*/ 	.word	0x00000001


	//----- nvinfo : EIATTR_CRS_STACK_SIZE
	.align		4
.L_3805:
        /*0064*/ 	.byte	0x04, 0x1e
        /*0066*/ 	.short	(.L_3807 - .L_3806)
.L_3806:
        /*0068*/ 	.word	0x00000000


	//----- nvinfo : EIATTR_CBANK_PARAM_SIZE
	.align		4
.L_3807:
        /*006c*/ 	.byte	0x03, 0x19
        /*006e*/ 	.short	0x0028


	//----- nvinfo : EIATTR_PARAM_CBANK
	.align		4
        /*0070*/ 	.byte	0x04, 0x0a
        /*0072*/ 	.short	(.L_3809 - .L_3808)
	.align		4
.L_3808:
        /*0074*/ 	.word	index@(.nv.constant0._ZN2at6native29vectorized_elementwise_kernelILi8EZZZNS0_15binary_internal21div_trunc_kernel_cudaERNS_18TensorIteratorBaseEENKUlvE0_clEvENKUlvE_clEvEUldE_St5arrayIPcLm2EEEEviT0_T1_)
        /*0078*/ 	.short	0x0210
        /*007a*/ 	.short	0x0028


	//----- nvinfo : EIATTR_SW_WAR
	.align		4
.L_3809:
        /*007c*/ 	.byte	0x04, 0x36
        /*007e*/ 	.short	(.L_3811 - .L_3810)
.L_3810:
        /*0080*/ 	.word	0x00000008
.L_3811:


//--------------------- .nv.info._ZN2at6native18elementwise_kernelILi128ELi4EZNS0_15gpu_kernel_implINS0_13BinaryFunctorIsssZZZNS0_15binary_internal21div_trunc_kernel_cudaERNS_18TensorIteratorBaseEENKUlvE_clEvENKUlvE3_clEvEUlssE_EEEEvS6_RKT_EUliE_EEviT1_ --------------------------
	.section	.nv.info._ZN2at6native18elementwise_kernelILi128ELi4EZNS0_15gpu_kernel_implINS0_13BinaryFunctorIsssZZZNS0_15binary_internal21div_trunc_kernel_cudaERNS_18TensorIteratorBaseEENKUlvE_clEvENKUlvE3_clEvEUlssE_EEEEvS6_RKT_EUliE_EEviT1_,"",@"SHT_CUDA_INFO"
	.sectionflags	@""
	.align	4


	//----- nvinfo : EIATTR_CUDA_API_VERSION
	.align		4
        /*0000*/ 	.byte	0x04, 0x37
        /*0002*/ 	.short	(.L_3813 - .L_3812)
.L_3812:
        /*0004*/ 	.word	0x00000082


	//----- nvinfo : EIATTR_KPARAM_INFO
	.align		4
.L_3813:
        /*0008*/ 	.byte	0x04, 0x17
        /*000a*/ 	.short	(.L_3815 - .L_3814)
.L_3814:
        /*000c*/ 	.word	0x00000000
        /*0010*/ 	.short	0x0001
        /*0012*/ 	.short	0x0008
        /*0014*/ 	.byte	0x00, 0xf0, 0x21, 0x0a


	//----- nvinfo : EIATTR_KPARAM_INFO
	.align		4
.L_3815:
        /*0018*/ 	.byte	0x04, 0x17
        /*001a*/ 	.short	(.L_3817 - .L_3816)
.L_3816:
        /*001c*/ 	.word	0x00000000
        /*0020*/ 	.short	0x0000
        /*0022*/ 	.short	0x0000
        /*0024*/ 	.byte	0x00, 0xf0, 0x11, 0x00


	//----- nvinfo : EIATTR_SPARSE_MMA_MASK
	.align		4
.L_3817:
        /*0028*/ 	.byte	0x03, 0x50
        /*002a*/ 	.short	0x0000


	//----- nvinfo : EIATTR_MAXREG_COUNT
	.align		4
        /*002c*/ 	.byte	0x03, 0x1b
        /*002e*/ 	.short	0x0080


	//----- nvinfo : EIATTR_EXTERNS
	.align		4
        /*0030*/ 	.byte	0x04, 0x0f
        /*0032*/ 	.short	(.L_3819 - .L_3818)


	//   ....[0]....
	.align		4
.L_3818:
        /*0034*/ 	.word	index@(__assertfail)


	//----- nvinfo : EIATTR_MERCURY_ISA_VERSION
	.align		4
.L_3819:
        /*0038*/ 	.byte	0x03, 0x5f
        /*003a*/ 	.short	0x0101


	//----- nvinfo : EIATTR_SYSCALL_OFFSETS
	.align		4
        /*003c*/ 	.byte	0x04, 0x46
        /*003e*/ 	.short	(.L_3821 - .L_3820)


	//   ....[0]....
.L_3820:
        /*0040*/ 	.word	0x00002520


	//   ....[1]....
        /*0044*/ 	.word	0x000033a0


	//   ....[2]....
        /*0048*/ 	.word	0x000043e0


	//   ....[3]....
        /*004c*/ 	.word	0x00006950


	//   ....[4]....
        /*0050*/ 	.word	0x000077d0


	//   ....[5]....
        /*0054*/ 	.word	0x00008810


	//   ....[6]....
        /*0058*/ 	.word	0x0000ad70


	//   ....[7]....
        /*005c*/ 	.word	0x0000bbf0


	//   ....[8]....
        /*0060*/ 	.word	0x0000cc30


	//   ....[9]....
        /*0064*/ 	.word	0x0000f180


	//   ....[10]....
        /*0068*/ 	.word	0x00010000


	//   ....[11]....
        /*006c*/ 	.word	0x00011040


	//----- nvinfo : EIATTR_EXIT_INSTR_OFFSETS
	.align		4
.L_3821:
        /*0070*/ 	.byte	0x04, 0x1c
        /*0072*/ 	.short	(.L_3823 - .L_3822)


	//   ....[0]....
.L_3822:
        /*0074*/ 	.word	0x0000cd00


	//   ....[1]....
        /*0078*/ 	.word	0x000102e0


	//   ....[2]....
        /*007c*/ 	.word	0x00010300


	//   ....[3]....
        /*0080*/ 	.word	0x000103b0


	//   ....[4]....
        /*0084*/ 	.word	0x000103e0


	//   ....[5]....
        /*0088*/ 	.word	0x00010400


	//   ....[6]....
        /*008c*/ 	.word	0x00010490


	//   ....[7]....
        /*0090*/ 	.word	0x000104d0


	//   ....[8]....
        /*0094*/ 	.word	0x00010570


	//   ....[9]....
        /*0098*/ 	.word	0x000105c0


	//   ....[10]....
        /*009c*/ 	.word	0x000105f0


	//   ....[11]....
        /*00a0*/ 	.word	0x000106c0


	//   ....[12]....
        /*00a4*/ 	.word	0x00010700


	//   ....[13]....
        /*00a8*/ 	.word	0x00010890


	//   ....[14]....
        /*00ac*/ 	.word	0x000109f0


	//   ....[15]....
        /*00b0*/ 	.word	0x00010a30


	//   ....[16]....
        /*00b4*/ 	.word	0x00010ad0


	//   ....[17]....
        /*00b8*/ 	.word	0x00010c50


	//   ....[18]....
        /*00bc*/ 	.word	0x00010dd0


	//   ....[19]....
        /*00c0*/ 	.word	0x00010f40


	//   ....[20]....
        /*00c4*/ 	.word	0x00011050


	//   ....[21]....
        /*00c8*/ 	.word	0x000110a0


	//   ....[22]....
        /*00cc*/ 	.word	0x000110d0


	//----- nvinfo : EIATTR_MAX_THREADS
	.align		4
.L_3823:
        /*00d0*/ 	.byte	0x04, 0x05
        /*00d2*/ 	.short	(.L_3825 - .L_3824)
.L_3824:
        /*00d4*/ 	.word	0x00000080
        /*00d8*/ 	.word	0x00000001
        /*00dc*/ 	.word	0x00000001


	//----- nvinfo : EIATTR_CRS_STACK_SIZE
	.align		4
.L_3825:
        /*00e0*/ 	.byte	0x04, 0x1e
        /*00e2*/ 	.short	(.L_3827 - .L_3826)
.L_3826:
        /*00e4*/ 	.word	0x00000000


	//----- nvinfo : EIATTR_CBANK_PARAM_SIZE
	.align		4
.L_3827:
        /*00e8*/ 	.byte	0x03, 0x19
        /*00ea*/ 	.short	0x0290


	//----- nvinfo : EIATTR_PARAM_CBANK
	.align		4
        /*00ec*/ 	.byte	0x04, 0x0a
        /*00ee*/ 	.short	(.L_3829 - .L_3828)
	.align		4
.L_3828:
        /*00f0*/ 	.word	index@(.nv.constant0._ZN2at6native18elementwise_kernelILi128ELi4EZNS0_15gpu_kernel_implINS0_13BinaryFunctorIsssZZZNS0_15binary_internal21div_trunc_kernel_cudaERNS_18TensorIteratorBaseEENKUlvE_clEvENKUlvE3_clEvEUlssE_EEEEvS6_RKT_EUliE_EEviT1_)
        /*00f4*/ 	.short	0x0210
        /*00f6*/ 	.short	0x0290


	//----- nvinfo : EIATTR_SW_WAR
	.align		4
.L_3829:
        /*00f8*/ 	.byte	0x04, 0x36
        /*00fa*/ 	.short	(.L_3831 - .L_3830)
.L_3830:
        /*00fc*/ 	.word	0x00000008
.L_3831:


//--------------------- .nv.info._ZN2at6native27unrolled_elementwise_kernelINS0_13BinaryFunctorIsssZZZNS0_15binary_internal21div_trunc_kernel_cudaERNS_18TensorIteratorBaseEENKUlvE_clEvENKUlvE3_clEvEUlssE_EESt5arrayIPcLm3EELi4E23TrivialOffsetCalculatorILi2EjESD_ILi1EjENS0_6memory12LoadWithCastILi2EEENSG_13StoreWithCastILi1EEEEEviT_T0_T2_T3_T4_T5_ --------------------------
	.section	.nv.info._ZN2at6native27unrolled_elementwise_kernelINS0_13BinaryFunctorIsssZZZNS0_15binary_internal21div_trunc_kernel_cudaERNS_18TensorIteratorBaseEENKUlvE_clEvENKUlvE3_clEvEUlssE_EESt5arrayIPcLm3EELi4E23TrivialOffsetCalculatorILi2EjESD_ILi1EjENS0_6memory12LoadWithCastILi2EEENSG_13StoreWithCastILi1EEEEEviT_T0_T2_T3_T4_T5_,"",@"SHT_CUDA_INFO"
	.sectionflags	@""
	.align	4


	//----- nvinfo : EIATTR_CUDA_API_VERSION
	.align		4
        /*0000*/ 	.byte	0x04, 0x37
        /*0002*/ 	.short	(.L_3833 - .L_3832)
.L_3832:
        /*0004*/ 	.word	0x00000082


	//----- nvinfo : EIATTR_KPARAM_INFO
	.align		4
.L_3833:
        /*0008*/ 	.byte	0x04, 0x17
        /*000a*/ 	.short	(.L_3835 - .L_3834)
.L_3834:
        /*000c*/ 	.word	0x00000000
        /*0010*/ 	.short	0x0006
        /*0012*/ 	.short	0x0030
        /*0014*/ 	.byte	0x00, 0xf0, 0x21, 0x00


	//----- nvinfo : EIATTR_KPARAM_INFO
	.align		4
.L_3835:
        /*0018*/ 	.byte	0x04, 0x17
        /*001a*/ 	.short	(.L_3837 - .L_3836)
.L_3836:
        /*001c*/ 	.word	0x00000000
        /*0020*/ 	.short	0x0005
        /*0022*/ 	.short	0x0024
        /*0024*/ 	.byte	0x00, 0xf0, 0x31, 0x00


	//----- nvinfo : EIATTR_KPARAM_INFO
	.align		4
.L_3837:
        /*0028*/ 	.byte	0x04, 0x17
        /*002a*/ 	.short	(.L_3839 - .L_3838)
.L_3838:
        /*002c*/ 	.word	0x00000000
        /*0030*/ 	.short	0x0004
        /*0032*/ 	.short	0x0021
        /*0034*/ 	.byte	0x00, 0xf0, 0x05, 0x00


	//----- nvinfo : EIATTR_KPARAM_INFO
	.align		4
.L_3839:
        /*0038*/ 	.byte	0x04, 0x17
        /*003a*/ 	.short	(.L_3841 - .L_3840)
.L_3840:
        /*003c*/ 	.word	0x00000000
        /*0040*/ 	.short	0x0003
        /*0042*/ 	.short	0x0020
        /*0044*/ 	.byte	0x00, 0xf0, 0x05, 0x00


	//----- nvinfo : EIATTR_KPARAM_INFO
	.align		4
.L_3841:
        /*0048*/ 	.byte	0x04, 0x17
        /*004a*/ 	.short	(.L_3843 - .L_3842)
.L_3842:
        /*004c*/ 	.word	0x00000000
        /*0050*/ 	.short	0x0002
        /*0052*/ 	.short	0x0008
        /*0054*/ 	.byte	0x00, 0xf0, 0x61, 0x00


	//----- nvinfo : EIATTR_KPARAM_INFO
	.align		4
.L_3843:
        /*0058*/ 	.byte	0x04, 0x17
        /*005a*/ 	.short	(.L_3845 - .L_3844)
.L_3844:
        /*005c*/ 	.word	0x00000000
        /*0060*/ 	.short	0x0001
        /*0062*/ 	.short	0x0004
        /*0064*/ 	.byte	0x00, 0xf0, 0x05, 0x00


	//----- nvinfo : EIATTR_KPARAM_INFO
	.align		4
.L_3845:
        /*0068*/ 	.byte	0x04, 0x17
        /*006a*/ 	.short	(.L_3847 - .L_3846)
.L_3846:
        /*006c*/ 	.word	0x00000000
        /*0070*/ 	.short	0x0000
        /*0072*/ 	.short	0x0000
        /*0074*/ 	.byte	0x00, 0xf0, 0x11, 0x00


	//----- nvinfo : EIATTR_SPARSE_MMA_MASK
	.align		4
.L_3847:
        /*0078*/ 	.byte	0x03, 0x50
        /*007a*/ 	.short	0x0000


	//----- nvinfo : EIATTR_MAXREG_COUNT
	.align		4
        /*007c*/ 	.byte	0x03, 0x1b
        /*007e*/ 	.short	0x00ff


	//----- nvinfo : EIATTR_EXTERNS
	.align		4
        /*0080*/ 	.byte	0x04, 0x0f
        /*0082*/ 	.short	(.L_3849 - .L_3848)


	//   ....[0]....
	.align		4
.L_3848:
        /*0084*/ 	.word	index@(__assertfail)


	//----- nvinfo : EIATTR_MERCURY_ISA_VERSION
	.align		4
.L_3849:
        /*0088*/ 	.byte	0x03, 0x5f
        /*008a*/ 	.short	0x0101


	//----- nvinfo : EIATTR_SYSCALL_OFFSETS
	.align		4
        /*008c*/ 	.byte	0x04, 0x46
        /*008e*/ 	.short	(.L_3851 - .L_3850)


	//   ....[0]....
.L_3850:
        /*0090*/ 	.word	0x00000f30


	//   ....[1]....
        /*0094*/ 	.word	0x00001dc0


	//   ....[2]....
        /*0098*/ 	.word	0x00002cd0


	//   ....[3]....
        /*009c*/ 	.word	0x00003b60


	//   ....[4]....
        /*00a0*/ 	.word	0x00004a80


	//   ....[5]....
        /*00a4*/ 	.word	0x00005920


	//   ....[6]....
        /*00a8*/ 	.word	0x00006820


	//   ....[7]....
        /*00ac*/ 	.word	0x000076c0


	//   ....[8]....
        /*00b0*/ 	.word	0x00008ec0


	//   ....[9]....
        /*00b4*/ 	.word	0x00009e30


	//   ....[10]....
        /*00b8*/ 	.word	0x0000ad50


	//   ....[11]....
        /*00bc*/ 	.word	0x0000bc70


	//----- nvinfo : EIATTR_EXIT_INSTR_OFFSETS
	.align		4
.L_3851:
        /*00c0*/ 	.byte	0x04, 0x1c
        /*00c2*/ 	.short	(.L_3853 - .L_3852)


	//   ....[0]....
.L_3852:
        /*00c4*/ 	.word	0x0000ae00


	//   ....[1]....
        /*00c8*/ 	.word	0x0000af30


	//   ....[2]....
        /*00cc*/ 	.word	0x0000af50


	//   ....[3]....
        /*00d0*/ 	.word	0x0000aff0


	//   ....[4]....
        /*00d4*/ 	.word	0x0000b020


	//   ....[5]....
        /*00d8*/ 	.word	0x0000b040


	//   ....[6]....
        /*00dc*/ 	.word	0x0000b0d0


	//   ....[7]....
        /*00e0*/ 	.word	0x0000b110


	//   ....[8]....
        /*00e4*/ 	.word	0x0000b1b0


	//   ....[9]....
        /*00e8*/ 	.word	0x0000b200


	//   ....[10]....
        /*00ec*/ 	.word	0x0000b230


	//   ....[11]....
        /*00f0*/ 	.word	0x0000b300


	//   ....[12]....
        /*00f4*/ 	.word	0x0000b340


	//   ....[13]....
        /*00f8*/ 	.word	0x0000b4d0


	//   ....[14]....
        /*00fc*/ 	.word	0x0000b630


	//   ....[15]....
        /*0100*/ 	.word	0x0000b670


	//   ....[16]....
        /*0104*/ 	.word	0x0000b710


	//   ....[17]....
        /*0108*/ 	.word	0x0000b890


	//   ....[18]....
        /*010c*/ 	.word	0x0000ba10


	//   ....[19]....
        /*0110*/ 	.word	0x0000bb70


	//   ....[20]....
        /*0114*/ 	.word	0x0000bc80


	//   ....[21]....
        /*0118*/ 	.word	0x0000bcc0


	//   ....[22]....
        /*011c*/ 	.word	0x0000bcf0


	//----- nvinfo : EIATTR_MAX_THREADS
	.align		4
.L_3853:
        /*0120*/ 	.byte	0x04, 0x05
        /*0122*/ 	.short	(.L_3855 - .L_3854)
.L_3854:
        /*0124*/ 	.word	0x00000080
        /*0128*/ 	.word	0x00000001
        /*012c*/ 	.word	0x00000001


	//----- nvinfo : EIATTR_CRS_STACK_SIZE
	.align		4
.L_3855:
        /*0130*/ 	.byte	0x04, 0x1e
        /*0132*/ 	.short	(.L_3857 - .L_3856)
.L_3856:
        /*0134*/ 	.word	0x00000000


	//----- nvinfo : EIATTR_CBANK_PARAM_SIZE
	.align		4
.L_3857:
        /*0138*/ 	.byte	0x03, 0x19
        /*013a*/ 	.short	0x0038


	//----- nvinfo : EIATTR_PARAM_CBANK
	.align		4
        /*013c*/ 	.byte	0x04, 0x0a
        /*013e*/ 	.short	(.L_3859 - .L_3858)
	.align		4
.L_3858:
        /*0140*/ 	.word	index@(.nv.constant0._ZN2at6native27unrolled_elementwise_kernelINS0_13BinaryFunctorIsssZZZNS0_15binary_internal21div_trunc_kernel_cudaERNS_18TensorIteratorBaseEENKUlvE_clEvENKUlvE3_clEvEUlssE_EESt5arrayIPcLm3EELi4E23TrivialOffsetCalculatorILi2EjESD_ILi1EjENS0_6memory12LoadWithCastILi2EEENSG_13StoreWithCastILi1EEEEEviT_T0_T2_T3_T4_T5_)
        /*0144*/ 	.short	0x0210
        /*0146*/ 	.short	0x0038


	//----- nvinfo : EIATTR_SW_WAR
	.align		4
.L_3859:
        /*0148*/ 	.byte	0x04, 0x36
        /*014a*/ 	.short	(.L_3861 - .L_3860)
.L_3860:
        /*014c*/ 	.word	0x00000008
.L_3861:


//--------------------- .nv.info._ZN2at6native18elementwise_kernelILi128ELi4EZNS0_22gpu_kernel_impl_nocastINS0_13BinaryFunctorIsssZZZNS0_15binary_internal21div_trunc_kernel_cudaERNS_18TensorIteratorBaseEENKUlvE_clEvENKUlvE3_clEvEUlssE_EEEEvS6_RKT_EUliE_EEviT1_ --------------------------
	.section	.nv.info._ZN2at6native18elementwise_kernelILi128ELi4EZNS0_22gpu_kernel_impl_nocastINS0_13BinaryFunctorIsssZZZNS0_15binary_internal21div_trunc_kernel_cudaERNS_18TensorIteratorBaseEENKUlvE_clEvENKUlvE3_clEvEUlssE_EEEEvS6_RKT_EUliE_EEviT1_,"",@"SHT_CUDA_INFO"
	.sectionflags	@""
	.align	4


	//----- nvinfo : EIATTR_CUDA_API_VERSION
	.align		4
        /*0000*/ 	.byte	0x04, 0x37
        /*0002*/ 	.short	(.L_3863 - .L_3862)
.L_3862:
        /*0004*/ 	.word	0x00000082


	//----- nvinfo : EIATTR_KPARAM_INFO
	.align		4
.L_3863:
        /*0008*/ 	.byte	0x04, 0x17
        /*000a*/ 	.short	(.L_3865 - .L_3864)
.L_3864:
        /*000c*/ 	.word	0x00000000
        /*0010*/ 	.short	0x0001
        /*0012*/ 	.short	0x0008
        /*0014*/ 	.byte	0x00, 0xf0, 0x21, 0x0a


	//----- nvinfo : EIATTR_KPARAM_INFO
	.align		4
.L_3865:
        /*0018*/ 	.byte	0x04, 0x17
        /*001a*/ 	.short	(.L_3867 - .L_3866)
.L_3866:
        /*001c*/ 	.word	0x00000000
        /*0020*/ 	.short	0x0000
        /*0022*/ 	.short	0x0000
        /*0024*/ 	.byte	0x00, 0xf0, 0x11, 0x00


	//----- nvinfo : EIATTR_SPARSE_MMA_MASK
	.align		4
.L_3867:
        /*0028*/ 	.byte	0x03, 0x50
        /*002a*/ 	.short	0x0000


	//----- nvinfo : EIATTR_MAXREG_COUNT
	.align		4
        /*002c*/ 	.byte	0x03, 0x1b
        /*002e*/ 	.short	0x0080


	//----- nvinfo : EIATTR_MERCURY_ISA_VERSION
	.align		4
        /*0030*/ 	.byte	0x03, 0x5f
        /*0032*/ 	.short	0x0101


	//----- nvinfo : EIATTR_EXIT_INSTR_OFFSETS
	.align		4
        /*0034*/ 	.byte	0x04, 0x1c
        /*0036*/ 	.short	(.L_3869 - .L_3868)


	//   ....[0]....
.L_3868:
        /*0038*/ 	.word	0x00004a40


	//   ....[1]....
        /*003c*/ 	.word	0x000062a0


	//----- nvinfo : EIATTR_MAX_THREADS
	.align		4
.L_3869:
        /*0040*/ 	.byte	0x04, 0x05
        /*0042*/ 	.short	(.L_3871 - .L_3870)
.L_3870:
        /*0044*/ 	.word	0x00000080
        /*0048*/ 	.word	0x00000001
        /*004c*/ 	.word	0x00000001


	//----- nvinfo : EIATTR_CRS_STACK_SIZE
	.align		4
.L_3871:
        /*0050*/ 	.byte	0x04, 0x1e
        /*0052*/ 	.short	(.L_3873 - .L_3872)
.L_3872:
        /*0054*/ 	.word	0x00000000


	//----- nvinfo : EIATTR_CBANK_PARAM_SIZE
	.align		4
.L_3873:
        /*0058*/ 	.byte	0x03, 0x19
        /*005a*/ 	.short	0x0290


	//----- nvinfo : EIATTR_PARAM_CBANK
	.align		4
        /*005c*/ 	.byte	0x04, 0x0a
        /*005e*/ 	.short	(.L_3875 - .L_3874)
	.align		4
.L_3874:
        /*0060*/ 	.word	index@(.nv.constant0._ZN2at6native18elementwise_kernelILi128ELi4EZNS0_22gpu_kernel_impl_nocastINS0_13BinaryFunctorIsssZZZNS0_15binary_internal21div_trunc_kernel_cudaERNS_18TensorIteratorBaseEENKUlvE_clEvENKUlvE3_clEvEUlssE_EEEEvS6_RKT_EUliE_EEviT1_)
        /*0064*/ 	.short	0x0210
        /*0066*/ 	.short	0x0290


	//----- nvinfo : EIATTR_SW_WAR
	.align		4
.L_3875:
        /*0068*/ 	.byte	0x04, 0x36
        /*006a*/ 	.short	(.L_3877 - .L_3876)
.L_3876:
        /*006c*/ 	.word	0x00000008
.L_3877:


//--------------------- .nv.info._ZN2at6native27unrolled_elementwise_kernelINS0_13BinaryFunctorIsssZZZNS0_15binary_internal21div_trunc_kernel_cudaERNS_18TensorIteratorBaseEENKUlvE_clEvENKUlvE3_clEvEUlssE_EESt5arrayIPcLm3EELi4E23TrivialOffsetCalculatorILi2EjESD_ILi1EjENS0_6memory15LoadWithoutCastENSG_16StoreWithoutCastEEEviT_T0_T2_T3_T4_T5_ --------------------------
	.section	.nv.info._ZN2at6native27unrolled_elementwise_kernelINS0_13BinaryFunctorIsssZZZNS0_15binary_internal21div_trunc_kernel_cudaERNS_18TensorIteratorBaseEENKUlvE_clEvENKUlvE3_clEvEUlssE_EESt5arrayIPcLm3EELi4E23TrivialOffsetCalculatorILi2EjESD_ILi1EjENS0_6memory15LoadWithoutCastENSG_16StoreWithoutCastEEEviT_T0_T2_T3_T4_T5_,"",@"SHT_CUDA_INFO"
	.sectionflags	@""
	.align	4


	//----- nvinfo : EIATTR_CUDA_API_VERSION
	.align		4
        /*0000*/ 	.byte	0x04, 0x37
        /*0002*/ 	.short	(.L_3879 - .L_3878)
.L_3878:
        /*0004*/ 	.word	0x00000082


	//----- nvinfo : EIATTR_KPARAM_INFO
	.align		4
.L_3879:
        /*0008*/ 	.byte	0x04, 0x17
        /*000a*/ 	.short	(.L_3881 - .L_3880)
.L_3880:
        /*000c*/ 	.word	0x00000000
        /*0010*/ 	.short	0x0006
        /*0012*/ 	.short	0x0023
        /*0014*/ 	.byte	0x00, 0xf0, 0x05, 0x00


	//----- nvinfo : EIATTR_KPARAM_INFO
	.align		4
.L_3881:
        /*0018*/ 	.byte	0x04, 0x17
        /*001a*/ 	.short	(.L_3883 - .L_3882)
.L_3882:
        /*001c*/ 	.word	0x00000000
        /*0020*/ 	.short	0x0005
        /*0022*/ 	.short	0x0022
        /*0024*/ 	.byte	0x00, 0xf0, 0x05, 0x00


	//----- nvinfo : EIATTR_KPARAM_INFO
	.align		4
.L_3883:
        /*0028*/ 	.byte	0x04, 0x17
        /*002a*/ 	.short	(.L_3885 - .L_3884)
.L_3884:
        /*002c*/ 	.word	0x00000000
        /*0030*/ 	.short	0x0004
        /*0032*/ 	.short	0x0021
        /*0034*/ 	.byte	0x00, 0xf0, 0x05, 0x00


	//----- nvinfo : EIATTR_KPARAM_INFO
	.align		4
.L_3885:
        /*0038*/ 	.byte	0x04, 0x17
        /*003a*/ 	.short	(.L_3887 - .L_3886)
.L_3886:
        /*003c*/ 	.word	0x00000000
        /*0040*/ 	.short	0x0003
        /*0042*/ 	.short	0x0020
        /*0044*/ 	.byte	0x00, 0xf0, 0x05, 0x00


	//----- nvinfo : EIATTR_KPARAM_INFO
	.align		4
.L_3887:
        /*0048*/ 	.byte	0x04, 0x17
        /*004a*/ 	.short	(.L_3889 - .L_3888)
.L_3888:
        /*004c*/ 	.word	0x00000000
        /*0050*/ 	.short	0x0002
        /*0052*/ 	.short	0x0008
        /*0054*/ 	.byte	0x00, 0xf0, 0x61, 0x00


	//----- nvinfo : EIATTR_KPARAM_INFO
	.align		4
.L_3889:
        /*0058*/ 	.byte	0x04, 0x17
        /*005a*/ 	.short	(.L_3891 - .L_3890)
.L_3890:
        /*005c*/ 	.word	0x00000000
        /*0060*/ 	.short	0x0001
        /*0062*/ 	.short	0x0004
        /*0064*/ 	.byte	0x00, 0xf0, 0x05, 0x00


	//----- nvinfo : EIATTR_KPARAM_INFO
	.align		4
.L_3891:
        /*0068*/ 	.byte	0x04, 0x17
        /*006a*/ 	.short	(.L_3893 - .L_3892)
.L_3892:
        /*006c*/ 	.word	0x00000000
        /*0070*/ 	.short	0x0000
        /*0072*/ 	.short	0x0000
        /*0074*/ 	.byte	0x00, 0xf0, 0x11, 0x00


	//----- nvinfo : EIATTR_SPARSE_MMA_MASK
	.align		4
.L_3893:
        /*0078*/ 	.byte	0x03, 0x50
        /*007a*/ 	.short	0x0000


	//----- nvinfo : EIATTR_MAXREG_COUNT
	.align		4
        /*007c*/ 	.byte	0x03, 0x1b
        /*007e*/ 	.short	0x00ff


	//----- nvinfo : EIATTR_MERCURY_ISA_VERSION
	.align		4
        /*0080*/ 	.byte	0x03, 0x5f
        /*0082*/ 	.short	0x0101


	//----- nvinfo : EIATTR_EXIT_INSTR_OFFSETS
	.align		4
        /*0084*/ 	.byte	0x04, 0x1c
        /*0086*/ 	.short	(.L_3895 - .L_3894)


	//   ....[0]....
.L_3894:
        /*0088*/ 	.word	0x00000bc0


	//   ....[1]....
        /*008c*/ 	.word	0x00000c10


	//----- nvinfo : EIATTR_MAX_THREADS
	.align		4
.L_3895:
        /*0090*/ 	.byte	0x04, 0x05
        /*0092*/ 	.short	(.L_3897 - .L_3896)
.L_3896:
        /*0094*/ 	.word	0x00000080
        /*0098*/ 	.word	0x00000001
        /*009c*/ 	.word	0x00000001


	//----- nvinfo : EIATTR_CRS_STACK_SIZE
	.align		4
.L_3897:
        /*00a0*/ 	.byte	0x04, 0x1e
        /*00a2*/ 	.short	(.L_3899 - .L_3898)
.L_3898:
        /*00a4*/ 	.word	0x00000000


	//----- nvinfo : EIATTR_CBANK_PARAM_SIZE
	.align		4
.L_3899:
        /*00a8*/ 	.byte	0x03, 0x19
        /*00aa*/ 	.short	0x0024


	//----- nvinfo : EIATTR_PARAM_CBANK
	.align		4
        /*00ac*/ 	.byte	0x04, 0x0a
        /*00ae*/ 	.short	(.L_3901 - .L_3900)
	.align		4
.L_3900:
        /*00b0*/ 	.word	index@(.nv.constant0._ZN2at6native27unrolled_elementwise_kernelINS0_13BinaryFunctorIsssZZZNS0_15binary_internal21div_trunc_kernel_cudaERNS_18TensorIteratorBaseEENKUlvE_clEvENKUlvE3_clEvEUlssE_EESt5arrayIPcLm3EELi4E23TrivialOffsetCalculatorILi2EjESD_ILi1EjENS0_6memory15LoadWithoutCastENSG_16StoreWithoutCastEEEviT_T0_T2_T3_T4_T5_)
        /*00b4*/ 	.short	0x0210
        /*00b6*/ 	.short	0x0024


	//----- nvinfo : EIATTR_SW_WAR
	.align		4
.L_3901:
        /*00b8*/ 	.byte	0x04, 0x36
        /*00ba*/ 	.short	(.L_3903 - .L_3902)
.L_3902:
        /*00bc*/ 	.word	0x00000008
.L_3903:


//--------------------- .nv.info._ZN2at6native29vectorized_elementwise_kernelILi2ENS0_13BinaryFunctorIsssZZZNS0_15binary_internal21div_trunc_kernel_cudaERNS_18TensorIteratorBaseEENKUlvE_clEvENKUlvE3_clEvEUlssE_EESt5arrayIPcLm3EEEEviT0_T1_ --------------------------
	.section	.nv.info._ZN2at6native29vectorized_elementwise_kernelILi2ENS0_13BinaryFunctorIsssZZZNS0_15binary_internal21div_trunc_kernel_cudaERNS_18TensorIteratorBaseEENKUlvE_clEvENKUlvE3_clEvEUlssE_EESt5arrayIPcLm3EEEEviT0_T1_,"",@"SHT_CUDA_INFO"
	.sectionflags	@""
	.align	4


	//----- nvinfo : EIATTR_CUDA_API_VERSION
	.align		4
        /*0000*/ 	.byte	0x04, 0x37
        /*0002*/ 	.short	(.L_3905 - .L_3904)
.L_3904:
        /*0004*/ 	.word	0x00000082


	//----- nvinfo : EIATTR_KPARAM_INFO
	.align		4
.L_3905:
        /*0008*/ 	.byte	0x04, 0x17
        /*000a*/ 	.short	(.L_3907 - .L_3906)
.L_3906:
        /*000c*/ 	.word	0x00000000
        /*0010*/ 	.short	0x0002
        /*0012*/ 	.short	0x0008
        /*0014*/ 	.byte	0x00, 0xf0, 0x61, 0x00


	//----- nvinfo : EIATTR_KPARAM_INFO
	.align		4
.L_3907:
        /*0018*/ 	.byte	0x04, 0x17
        /*001a*/ 	.short	(.L_3909 - .L_3908)
.L_3908:
        /*001c*/ 	.word	0x00000000
        /*0020*/ 	.short	0x0001
        /*0022*/ 	.short	0x0004
        /*0024*/ 	.byte	0x00, 0xf0, 0x05, 0x00


	//----- nvinfo : EIATTR_KPARAM_INFO
	.align		4
.L_3909:
        /*0028*/ 	.byte	0x04, 0x17
        /*002a*/ 	.short	(.L_3911 - .L_3910)
.L_3910:
        /*002c*/ 	.word	0x00000000
        /*0030*/ 	.short	0x0000
        /*0032*/ 	.short	0x0000
        /*0034*/ 	.byte	0x00, 0xf0, 0x11, 0x00


	//----- nvinfo : EIATTR_SPARSE_MMA_MASK
	.align		4
.L_3911:
        /*0038*/ 	.byte	0x03, 0x50
        /*003a*/ 	.short	0x0000


	//----- nvinfo : EIATTR_MAXREG_COUNT
	.align		4
        /*003c*/ 	.byte	0x03, 0x1b
        /*003e*/ 	.short	0x00ff


	//----- nvinfo : EIATTR_MERCURY_ISA_VERSION
	.align		4
        /*0040*/ 	.byte	0x03, 0x5f
        /*0042*/ 	.short	0x0101


	//----- nvinfo : EIATTR_EXIT_INSTR_OFFSETS
	.align		4
        /*0044*/ 	.byte	0x04, 0x1c
        /*0046*/ 	.short	(.L_3913 - .L_3912)


	//   ....[0]....
.L_3912:
        /*0048*/ 	.word	0x00000f80


	//   ....[1]....
        /*004c*/ 	.word	0x00002740


	//   ....[2]....
        /*0050*/ 	.word	0x00002790


	//----- nvinfo : EIATTR_MAX_THREADS
	.align		4
.L_3913:
        /*0054*/ 	.byte	0x04, 0x05
        /*0056*/ 	.short	(.L_3915 - .L_3914)
.L_3914:
        /*0058*/ 	.word	0x00000080
        /*005c*/ 	.word	0x00000001
        /*0060*/ 	.word	0x00000001


	//----- nvinfo : EIATTR_CRS_STACK_SIZE
	.align		4
.L_3915:
        /*0064*/ 	.byte	0x04, 0x1e
        /*0066*/ 	.short	(.L_3917 - .L_3916)
.L_3916:
        /*0068*/ 	.word	0x00000000


	//----- nvinfo : EIATTR_CBANK_PARAM_SIZE
	.align		4
.L_3917:
        /*006c*/ 	.byte	0x03, 0x19
        /*006e*/ 	.short	0x0020


	//----- nvinfo : EIATTR_PARAM_CBANK
	.align		4
        /*0070*/ 	.byte	0x04, 0x0a
        /*0072*/ 	.short	(.L_3919 - .L_3918)
	.align		4
.L_3918:
        /*0074*/ 	.word	index@(.nv.constant0._ZN2at6native29vectorized_elementwise_kernelILi2ENS0_13BinaryFunctorIsssZZZNS0_15binary_internal21div_trunc_kernel_cudaERNS_18TensorIteratorBaseEENKUlvE_clEvENKUlvE3_clEvEUlssE_EESt5arrayIPcLm3EEEEviT0_T1_)
        /*0078*/ 	.short	0x0210
        /*007a*/ 	.short	0x0020


	//----- nvinfo : EIATTR_SW_WAR
	.align		4
.L_3919:
        /*007c*/ 	.byte	0x04, 0x36
        /*007e*/ 	.short	(.L_3921 - .L_3920)
.L_3920:
        /*0080*/ 	.word	0x00000008
.L_3921:


//--------------------- .nv.info._ZN2at6native29vectorized_elementwise_kernelILi4ENS0_13BinaryFunctorIsssZZZNS0_15binary_internal21div_trunc_kernel_cudaERNS_18TensorIteratorBaseEENKUlvE_clEvENKUlvE3_clEvEUlssE_EESt5arrayIPcLm3EEEEviT0_T1_ --------------------------
	.section	.nv.info._ZN2at6native29vectorized_elementwise_kernelILi4ENS0_13BinaryFunctorIsssZZZNS0_15binary_internal21div_trunc_kernel_cudaERNS_18TensorIteratorBaseEENKUlvE_clEvENKUlvE3_clEvEUlssE_EESt5arrayIPcLm3EEEEviT0_T1_,"",@"SHT_CUDA_INFO"
	.sectionflags	@""
	.align	4


	//----- nvinfo : EIATTR_CUDA_API_VERSION
	.align		4
        /*0000*/ 	.byte	0x04, 0x37
        /*0002*/ 	.short	(.L_3923 - .L_3922)
.L_3922:
        /*0004*/ 	.word	0x00000082


	//----- nvinfo : EIATTR_KPARAM_INFO
	.align		4
.L_3923:
        /*0008*/ 	.byte	0x04, 0x17
        /*000a*/ 	.short	(.L_3925 - .L_3924)
.L_3924:
        /*000c*/ 	.word	0x00000000
        /*0010*/ 	.short	0x0002
        /*0012*/ 	.short	0x0008
        /*0014*/ 	.byte	0x00, 0xf0, 0x61, 0x00


	//----- nvinfo : EIATTR_KPARAM_INFO
	.align		4
.L_3925:
        /*0018*/ 	.byte	0x04, 0x17
        /*001a*/ 	.short	(.L_3927 - .L_3926)
.L_3926:
        /*001c*/ 	.word	0x00000000
        /*0020*/ 	.short	0x0001
        /*0022*/ 	.short	0x0004
        /*0024*/ 	.byte	0x00, 0xf0, 0x05, 0x00


	//----- nvinfo : EIATTR_KPARAM_INFO
	.align		4
.L_3927:
        /*0028*/ 	.byte	0x04, 0x17
        /*002a*/ 	.short	(.L_3929 - .L_3928)
.L_3928:
        /*002c*/ 	.word	0x00000000
        /*0030*/ 	.short	0x0000
        /*0032*/ 	.short	0x0000
        /*0034*/ 	.byte	0x00, 0xf0, 0x11, 0x00


	//----- nvinfo : EIATTR_SPARSE_MMA_MASK
	.align		4
.L_3929:
        /*0038*/ 	.byte	0x03, 0x50
        /*003a*/ 	.short	0x0000


	//----- nvinfo : EIATTR_MAXREG_COUNT
	.align		4
        /*003c*/ 	.byte	0x03, 0x1b
        /*003e*/ 	.short	0x00ff


	//----- nvinfo : EIATTR_MERCURY_ISA_VERSION
	.align		4
        /*0040*/ 	.byte	0x03, 0x5f
        /*0042*/ 	.short	0x0101


	//----- nvinfo : EIATTR_EXIT_INSTR_OFFSETS
	.align		4
        /*0044*/ 	.byte	0x04, 0x1c
        /*0046*/ 	.short	(.L_3931 - .L_3930)


	//   ....[0]....
.L_3930:
        /*0048*/ 	.word	0x00000ee0


	//   ....[1]....
        /*004c*/ 	.word	0x000026a0


	//   ....[2]....
        /*0050*/ 	.word	0x000026f0


	//----- nvinfo : EIATTR_MAX_THREADS
	.align		4
.L_3931:
        /*0054*/ 	.byte	0x04, 0x05
        /*0056*/ 	.short	(.L_3933 - .L_3932)
.L_3932:
        /*0058*/ 	.word	0x00000080
        /*005c*/ 	.word	0x00000001
        /*0060*/ 	.word	0x00000001


	//----- nvinfo : EIATTR_CRS_STACK_SIZE
	.align		4
.L_3933:
        /*0064*/ 	.byte	0x04, 0x1e
        /*0066*/ 	.short	(.L_3935 - .L_3934)
.L_3934:
        /*0068*/ 	.word	0x00000000


	//----- nvinfo : EIATTR_CBANK_PARAM_SIZE
	.align		4
.L_3935:
        /*006c*/ 	.byte	0x03, 0x19
        /*006e*/ 	.short	0x0020


	//----- nvinfo : EIATTR_PARAM_CBANK
	.align		4
        /*0070*/ 	.byte	0x04, 0x0a
        /*0072*/ 	.short	(.L_3937 - .L_3936)
	.align		4
.L_3936:
        /*0074*/ 	.word	index@(.nv.constant0._ZN2at6native29vectorized_elementwise_kernelILi4ENS0_13BinaryFunctorIsssZZZNS0_15binary_internal21div_trunc_kernel_cudaERNS_18TensorIteratorBaseEENKUlvE_clEvENKUlvE3_clEvEUlssE_EESt5arrayIPcLm3EEEEviT0_T1_)
        /*0078*/ 	.short	0x0210
        /*007a*/ 	.short	0x0020


	//----- nvinfo : EIATTR_SW_WAR
	.align		4
.L_3937:
        /*007c*/ 	.byte	0x04, 0x36
        /*007e*/ 	.short	(.L_3939 - .L_3938)
.L_3938:
        /*0080*/ 	.word	0x00000008
.L_3939:


//--------------------- .nv.info._ZN2at6native29vectorized_elementwise_kernelILi8ENS0_13BinaryFunctorIsssZZZNS0_15binary_internal21div_trunc_kernel_cudaERNS_18TensorIteratorBaseEENKUlvE_clEvENKUlvE3_clEvEUlssE_EESt5arrayIPcLm3EEEEviT0_T1_ --------------------------
	.section	.nv.info._ZN2at6native29vectorized_elementwise_kernelILi8ENS0_13BinaryFunctorIsssZZZNS0_15binary_internal21div_trunc_kernel_cudaERNS_18TensorIteratorBaseEENKUlvE_clEvENKUlvE3_clEvEUlssE_EESt5arrayIPcLm3EEEEviT0_T1_,"",@"SHT_CUDA_INFO"
	.sectionflags	@""
	.align	4


	//----- nvinfo : EIATTR_CUDA_API_VERSION
	.align		4
        /*0000*/ 	.byte	0x04, 0x37
        /*0002*/ 	.short	(.L_3941 - .L_3940)
.L_3940:
        /*0004*/ 	.word	0x00000082


	//----- nvinfo : EIATTR_KPARAM_INFO
	.align		4
.L_3941:
        /*0008*/ 	.byte	0x04, 0x17
        /*000a*/ 	.short	(.L_3943 - .L_3942)
.L_3942:
        /*000c*/ 	.word	0x00000000
        /*0010*/ 	.short	0x0002
        /*0012*/ 	.short	0x0008
        /*0014*/ 	.byte	0x00, 0xf0, 0x61, 0x00


	//----- nvinfo : EIATTR_KPARAM_INFO
	.align		4
.L_3943:
        /*0018*/ 	.byte	0x04, 0x17
        /*001a*/ 	.short	(.L_3945 - .L_3944)
.L_3944:
        /*001c*/ 	.word	0x00000000
        /*0020*/ 	.short	0x0001
        /*0022*/ 	.short	0x0004
        /*0024*/ 	.byte	0x00, 0xf0, 0x05, 0x00


	//----- nvinfo : EIATTR_KPARAM_INFO
	.align		4
.L_3945:
        /*0028*/ 	.byte	0x04, 0x17
        /*002a*/ 	.short	(.L_3947 - .L_3946)
.L_3946:
        /*002c*/ 	.word	0x00000000
        /*0030*/ 	.short	0x0000
        /*0032*/ 	.short	0x0000
        /*0034*/ 	.byte	0x00, 0xf0, 0x11, 0x00


	//----- nvinfo : EIATTR_SPARSE_MMA_MASK
	.align		4
.L_3947:
        /*0038*/ 	.byte	0x03, 0x50
        /*003a*/ 	.short	0x0000


	//----- nvinfo : EIATTR_MAXREG_COUNT
	.align		4
        /*003c*/ 	.byte	0x03, 0x1b
        /*003e*/ 	.short	0x00ff


	//----- nvinfo : EIATTR_MERCURY_ISA_VERSION
	.align		4
        /*0040*/ 	.byte	0x03, 0x5f
        /*0042*/ 	.short	0x0101


	//----- nvinfo : EIATTR_EXIT_INSTR_OFFSETS
	.align		4
        /*0044*/ 	.byte	0x04, 0x1c
        /*0046*/ 	.short	(.L_3949 - .L_3948)


	//   ....[0]....
.L_3948:
        /*0048*/ 	.word	0x00000ec0


	//   ....[1]....
        /*004c*/ 	.word	0x00002680


	//   ....[2]....
        /*0050*/ 	.word	0x000026d0


	//----- nvinfo : EIATTR_MAX_THREADS
	.align		4
.L_3949:
        /*0054*/ 	.byte	0x04, 0x05
        /*0056*/ 	.short	(.L_3951 - .L_3950)
.L_3950:
        /*0058*/ 	.word	0x00000080
        /*005c*/ 	.word	0x00000001
        /*0060*/ 	.word	0x00000001


	//----- nvinfo : EIATTR_CRS_STACK_SIZE
	.align		4
.L_3951:
        /*0064*/ 	.byte	0x04, 0x1e
        /*0066*/ 	.short	(.L_3953 - .L_3952)
.L_3952:
        /*0068*/ 	.word	0x00000000


	//----- nvinfo : EIATTR_CBANK_PARAM_SIZE
	.align		4
.L_3953:
        /*006c*/ 	.byte	0x03, 0x19
        /*006e*/ 	.short	0x0020


	//----- nvinfo : EIATTR_PARAM_CBANK
	.align		4
        /*0070*/ 	.byte	0x04, 0x0a
        /*0072*/ 	.short	(.L_3955 - .L_3954)
	.align		4
.L_3954:
        /*0074*/ 	.word	index@(.nv.constant0._ZN2at6native29vectorized_elementwise_kernelILi8ENS0_13BinaryFunctorIsssZZZNS0_15binary_internal21div_trunc_kernel_cudaERNS_18TensorIteratorBaseEENKUlvE_clEvENKUlvE3_clEvEUlssE_EESt5arrayIPcLm3EEEEviT0_T1_)
        /*0078*/ 	.short	0x0210
        /*007a*/ 	.short	0x0020


	//----- nvinfo : EIATTR_SW_WAR
	.align		4
.L_3955:
        /*007c*/ 	.byte	0x04, 0x36
        /*007e*/ 	.short	(.L_3957 - .L_3956)
.L_3956:
        /*0080*/ 	.word	0x00000008
.L_3957:


//--------------------- .nv.info._ZN2at6native18elementwise_kernelILi128ELi4EZNS0_15gpu_kernel_implINS0_13BUnaryFunctorIsssZZZNS0_15binary_internal21div_trunc_kernel_cudaERNS_18TensorIteratorBaseEENKUlvE_clEvENKUlvE3_clEvEUlssE_EEEEvS6_RKT_EUliE_EEviT1_ --------------------------
	.section	.nv.info._ZN2at6native18elementwise_kernelILi128ELi4EZNS0_15gpu_kernel_implINS0_13BUnaryFunctorIsssZZZNS0_15binary_internal21div_trunc_kernel_cudaERNS_18TensorIteratorBaseEENKUlvE_clEvENKUlvE3_clEvEUlssE_EEEEvS6_RKT_EUliE_EEviT1_,"",@"SHT_CUDA_INFO"
	.sectionflags	@""
	.align	4


	//----- nvinfo : EIATTR_CUDA_API_VERSION
	.align		4
        /*0000*/ 	.byte	0x04, 0x37
        /*0002*/ 	.short	(.L_3959 - .L_3958)
.L_3958:
        /*0004*/ 	.word	0x00000082


	//----- nvinfo : EIATTR_KPARAM_INFO
	.align		4
.L_3959:
        /*0008*/ 	.byte	0x04, 0x17
        /*000a*/ 	.short	(.L_3961 - .L_3960)
.L_3960:
        /*000c*/ 	.word	0x00000000
        /*0010*/ 	.short	0x0001
        /*0012*/ 	.short	0x0008
        /*0014*/ 	.byte	0x00, 0xf0, 0x61, 0x08


	//----- nvinfo : EIATTR_KPARAM_INFO
	.align		4
.L_3961:
        /*0018*/ 	.byte	0x04, 0x17
        /*001a*/ 	.short	(.L_3963 - .L_3962)
.L_3962:
        /*001c*/ 	.word	0x00000000
        /*0020*/ 	.short	0x0000
        /*0022*/ 	.short	0x0000
        /*0024*/ 	.byte	0x00, 0xf0, 0x11, 0x00


	//----- nvinfo : EIATTR_SPARSE_MMA_MASK
	.align		4
.L_3963:
        /*0028*/ 	.byte	0x03, 0x50
        /*002a*/ 	.short	0x0000


	//----- nvinfo : EIATTR_MAXREG_COUNT
	.align		4
        /*002c*/ 	.byte	0x03, 0x1b
        /*002e*/ 	.short	0x0080


	//----- nvinfo : EIATTR_EXTERNS
	.align		4
        /*0030*/ 	.byte	0x04, 0x0f
        /*0032*/ 	.short	(.L_3965 - .L_3964)


	//   ....[0]....
	.align		4
.L_3964:
        /*0034*/ 	.word	index@(__assertfail)


	//----- nvinfo : EIATTR_MERCURY_ISA_VERSION
	.align		4
.L_3965:
        /*0038*/ 	.byte	0x03, 0x5f
        /*003a*/ 	.short	0x0101


	//----- nvinfo : EIATTR_SYSCALL_OFFSETS
	.align		4
        /*003c*/ 	.byte	0x04, 0x46
        /*003e*/ 	.short	(.L_3967 - .L_3966)


	//   ....[0]....
.L_3966:
        /*0040*/ 	.word	0x000021f0


	//   ....[1]....
        /*0044*/ 	.word	0x00003240


	//   ....[2]....
        /*0048*/ 	.word	0x00005480


	//   ....[3]....
        /*004c*/ 	.word	0x000064a0


	//   ....[4]....
        /*0050*/ 	.word	0x000086c0


	//   ....[5]....
        /*0054*/ 	.word	0x000096e0


	//   ....[6]....
        /*0058*/ 	.word	0x0000b8f0


	//   ....[7]....
        /*005c*/ 	.word	0x0000c910


	//----- nvinfo : EIATTR_EXIT_INSTR_OFFSETS
	.align		4
.L_3967:
        /*0060*/ 	.byte	0x04, 0x1c
        /*0062*/ 	.short	(.L_3969 - .L_3968)


	//   ....[0]....
.L_3968:
        /*0064*/ 	.word	0x000097a0


	//   ....[1]....
        /*0068*/ 	.word	0x0000bbd0


	//   ....[2]....
        /*006c*/ 	.word	0x0000bbf0


	//   ....[3]....
        /*0070*/ 	.word	0x0000bc90


	//   ....[4]....
        /*0074*/ 	.word	0x0000bcc0


	//   ....[5]....
        /*0078*/ 	.word	0x0000bce0


	//   ....[6]....
        /*007c*/ 	.word	0x0000bd70


	//   ....[7]....
        /*0080*/ 	.word	0x0000bdb0


	//   ....[8]....
        /*0084*/ 	.word	0x0000be50


	//   ....[9]....
        /*0088*/ 	.word	0x0000bea0


	//   ....[10]....
        /*008c*/ 	.word	0x0000bed0


	//   ....[11]....
        /*0090*/ 	.word	0x0000bfa0


	//   ....[12]....
        /*0094*/ 	.word	0x0000bfe0


	//   ....[13]....
        /*0098*/ 	.word	0x0000c170


	//   ....[14]....
        /*009c*/ 	.word	0x0000c2d0


	//   ....[15]....
        /*00a0*/ 	.word	0x0000c310


	//   ....[16]....
        /*00a4*/ 	.word	0x0000c3b0


	//   ....[17]....
        /*00a8*/ 	.word	0x0000c530


	//   ....[18]....
        /*00ac*/ 	.word	0x0000c6b0


	//   ....[19]....
        /*00b0*/ 	.word	0x0000c810


	//   ....[20]....
        /*00b4*/ 	.word	0x0000c920


	//   ....[21]....
        /*00b8*/ 	.word	0x0000c960


	//   ....[22]....
        /*00bc*/ 	.word	0x0000c990


	//----- nvinfo : EIATTR_MAX_THREADS
	.align		4
.L_3969:
        /*00c0*/ 	.byte	0x04, 0x05
        /*00c2*/ 	.short	(.L_3971 - .L_3970)
.L_3970:
        /*00c4*/ 	.word	0x00000080
        /*00c8*/ 	.word	0x00000001
        /*00cc*/ 	.word	0x00000001


	//----- nvinfo : EIATTR_CRS_STACK_SIZE
	.align		4
.L_3971:
        /*00d0*/ 	.byte	0x04, 0x1e
        /*00d2*/ 	.short	(.L_3973 - .L_3972)
.L_3972:
        /*00d4*/ 	.word	0x00000000


	//----- nvinfo : EIATTR_CBANK_PARAM_SIZE
	.align		4
.L_3973:
        /*00d8*/ 	.byte	0x03, 0x19
        /*00da*/ 	.short	0x0220


	//----- nvinfo : EIATTR_PARAM_CBANK
	.align		4
        /*00dc*/ 	.byte	0x04, 0x0a
        /*00de*/ 	.short	(.L_3975 - .L_3974)
	.align		4
.L_3974:
        /*00e0*/ 	.word	index@(.nv.constant0._ZN2at6native18elementwise_kernelILi128ELi4EZNS0_15gpu_kernel_implINS0_13BUnaryFunctorIsssZZZNS0_15binary_internal21div_trunc_kernel_cudaERNS_18TensorIteratorBaseEENKUlvE_clEvENKUlvE3_clEvEUlssE_EEEEvS6_RKT_EUliE_EEviT1_)
        /*00e4*/ 	.short	0x0210
        /*00e6*/ 	.short	0x0220


	//----- nvinfo : EIATTR_SW_WAR
	.align		4
.L_3975:
        /*00e8*/ 	.byte	0x04, 0x36
        /*00ea*/ 	.short	(.L_3977 - .L_3976)
.L_3976:
        /*00ec*/ 	.word	0x00000008
.L_3977:


//--------------------- .nv.info._ZN2at6native27unrolled_elementwise_kernelINS0_13BUnaryFunctorIsssZZZNS0_15binary_internal21div_trunc_kernel_cudaERNS_18TensorIteratorBaseEENKUlvE_clEvENKUlvE3_clEvEUlssE_EESt5arrayIPcLm2EELi4E23TrivialOffsetCalculatorILi1EjESE_NS0_6memory12LoadWithCastILi1EEENSF_13StoreWithCastILi1EEEEEviT_T0_T2_T3_T4_T5_ --------------------------
	.section	.nv.info._ZN2at6native27unrolled_elementwise_kernelINS0_13BUnaryFunctorIsssZZZNS0_15binary_internal21div_trunc_kernel_cudaERNS_18TensorIteratorBaseEENKUlvE_clEvENKUlvE3_clEvEUlssE_EESt5arrayIPcLm2EELi4E23TrivialOffsetCalculatorILi1EjESE_NS0_6memory12LoadWithCastILi1EEENSF_13StoreWithCastILi1EEEEEviT_T0_T2_T3_T4_T5_,"",@"SHT_CUDA_INFO"
	.sectionflags	@""
	.align	4


	//----- nvinfo : EIATTR_CUDA_API_VERSION
	.align		4
        /*0000*/ 	.byte	0x04, 0x37
        /*0002*/ 	.short	(.L_3979 - .L_3978)
.L_3978:
        /*0004*/ 	.word	0x00000082


	//----- nvinfo : EIATTR_KPARAM_INFO
	.align		4
.L_3979:
        /*0008*/ 	.byte	0x04, 0x17
        /*000a*/ 	.short	(.L_3981 - .L_3980)
.L_3980:
        /*000c*/ 	.word	0x00000000
        /*0010*/ 	.short	0x0006
        /*0012*/ 	.short	0x0024
        /*0014*/ 	.byte	0x00, 0xf0, 0x21, 0x00


	//----- nvinfo : EIATTR_KPARAM_INFO
	.align		4
.L_3981:
        /*0018*/ 	.byte	0x04, 0x17
        /*001a*/ 	.short	(.L_3983 - .L_3982)
.L_3982:
        /*001c*/ 	.word	0x00000000
        /*0020*/ 	.short	0x0005
        /*0022*/ 	.short	0x001c
        /*0024*/ 	.byte	0x00, 0xf0, 0x21, 0x00


	//----- nvinfo : EIATTR_KPARAM_INFO
	.align		4
.L_3983:
        /*0028*/ 	.byte	0x04, 0x17
        /*002a*/ 	.short	(.L_3985 - .L_3984)
.L_3984:
        /*002c*/ 	.word	0x00000000
        /*0030*/ 	.short	0x0004
        /*0032*/ 	.short	0x0019
        /*0034*/ 	.byte	0x00, 0xf0, 0x05, 0x00


	//----- nvinfo : EIATTR_KPARAM_INFO
	.align		4
.L_3985:
        /*0038*/ 	.byte	0x04, 0x17
        /*003a*/ 	.short	(.L_3987 - .L_3986)
.L_3986:
        /*003c*/ 	.word	0x00000000
        /*0040*/ 	.short	0x0003
        /*0042*/ 	.short	0x0018
        /*0044*/ 	.byte	0x00, 0xf0, 0x05, 0x00


	//----- nvinfo : EIATTR_KPARAM_INFO
	.align		4
.L_3987:
        /*0048*/ 	.byte	0x04, 0x17
        /*004a*/ 	.short	(.L_3989 - .L_3988)
.L_3988:
        /*004c*/ 	.word	0x00000000
        /*0050*/ 	.short	0x0002
        /*0052*/ 	.short	0x0008
        /*0054*/ 	.byte	0x00, 0xf0, 0x41, 0x00


	//----- nvinfo : EIATTR_KPARAM_INFO
	.align		4
.L_3989:
        /*0058*/ 	.byte	0x04, 0x17
        /*005a*/ 	.short	(.L_3991 - .L_3990)
.L_3990:
        /*005c*/ 	.word	0x00000000
        /*0060*/ 	.short	0x0001
        /*0062*/ 	.short	0x0004
        /*0064*/ 	.byte	0x00, 0xf0, 0x11, 0x00


	//----- nvinfo : EIATTR_KPARAM_INFO
	.align		4
.L_3991:
        /*0068*/ 	.byte	0x04, 0x17
        /*006a*/ 	.short	(.L_3993 - .L_3992)
.L_3992:
        /*006c*/ 	.word	0x00000000
        /*0070*/ 	.short	0x0000
        /*0072*/ 	.short	0x0000
        /*0074*/ 	.byte	0x00, 0xf0, 0x11, 0x00


	//----- nvinfo : EIATTR_SPARSE_MMA_MASK
	.align		4
.L_3993:
        /*0078*/ 	.byte	0x03, 0x50
        /*007a*/ 	.short	0x0000


	//----- nvinfo : EIATTR_MAXREG_COUNT
	.align		4
        /*007c*/ 	.byte	0x03, 0x1b
        /*007e*/ 	.short	0x00ff


	//----- nvinfo : EIATTR_EXTERNS
	.align		4
        /*0080*/ 	.byte	0x04, 0x0f
        /*0082*/ 	.short	(.L_3995 - .L_3994)


	//   ....[0]....
	.align		4
.L_3994:
        /*0084*/ 	.word	index@(__assertfail)


	//----- nvinfo : EIATTR_MERCURY_ISA_VERSION
	.align		4
.L_3995:
        /*0088*/ 	.byte	0x03, 0x5f
        /*008a*/ 	.short	0x0101


	//----- nvinfo : EIATTR_SYSCALL_OFFSETS
	.align		4
        /*008c*/ 	.byte	0x04, 0x46
        /*008e*/ 	.short	(.L_3997 - .L_3996)


	//   ....[0]....
.L_3996:
        /*0090*/ 	.word	0x00000f10


	//   ....[1]....
        /*0094*/ 	.word	0x00001e20


	//   ....[2]....
        /*0098*/ 	.word	0x00002d40


	//   ....[3]....
        /*009c*/ 	.word	0x00003c30


	//   ....[4]....
        /*00a0*/ 	.word	0x00005440


	//   ....[5]....
        /*00a4*/ 	.word	0x000063b0


	//   ....[6]....
        /*00a8*/ 	.word	0x000072d0


	//   ....[7]....
        /*00ac*/ 	.word	0x000081f0


	//----- nvinfo : EIATTR_EXIT_INSTR_OFFSETS
	.align		4
.L_3997:
        /*00b0*/ 	.byte	0x04, 0x1c
        /*00b2*/ 	.short	(.L_3999 - .L_3998)


	//   ....[0]....
.L_3998:
        /*00b4*/ 	.word	0x00007380


	//   ....[1]....
        /*00b8*/ 	.word	0x000074b0


	//   ....[2]....
        /*00bc*/ 	.word	0x000074d0


	//   ....[3]....
        /*00c0*/ 	.word	0x00007570


	//   ....[4]....
        /*00c4*/ 	.word	0x000075a0


	//   ....[5]....
        /*00c8*/ 	.word	0x000075c0


	//   ....[6]....
        /*00cc*/ 	.word	0x00007650


	//   ....[7]....
        /*00d0*/ 	.word	0x00007690


	//   ....[8]....
        /*00d4*/ 	.word	0x00007730


	//   ....[9]....
        /*00d8*/ 	.word	0x00007780


	//   ....[10]....
        /*00dc*/ 	.word	0x000077b0


	//   ....[11]....
        /*00e0*/ 	.word	0x00007880


	//   ....[12]....
        /*00e4*/ 	.word	0x000078c0


	//   ....[13]....
        /*00e8*/ 	.word	0x00007a50


	//   ....[14]....
        /*00ec*/ 	.word	0x00007bb0


	//   ....[15]....
        /*00f0*/ 	.word	0x00007bf0


	//   ....[16]....
        /*00f4*/ 	.word	0x00007c90


	//   ....[17]....
        /*00f8*/ 	.word	0x00007e10


	//   ....[18]....
        /*00fc*/ 	.word	0x00007f90


	//   ....[19]....
        /*0100*/ 	.word	0x000080f0


	//   ....[20]....
        /*0104*/ 	.word	0x00008200


	//   ....[21]....
        /*0108*/ 	.word	0x00008240


	//   ....[22]....
        /*010c*/ 	.word	0x00008270


	//----- nvinfo : EIATTR_MAX_THREADS
	.align		4
.L_3999:
        /*0110*/ 	.byte	0x04, 0x05
        /*0112*/ 	.short	(.L_4001 - .L_4000)
.L_4000:
        /*0114*/ 	.word	0x00000080
        /*0118*/ 	.word	0x00000001
        /*011c*/ 	.word	0x00000001


	//----- nvinfo : EIATTR_CRS_STACK_SIZE
	.align		4
.L_4001:
        /*0120*/ 	.byte	0x04, 0x1e
        /*0122*/ 	.short	(.L_4003 - .L_4002)
.L_4002:
        /*0124*/ 	.word	0x00000000


	//----- nvinfo : EIATTR_CBANK_PARAM_SIZE
	.align		4
.L_4003:
        /*0128*/ 	.byte	0x03, 0x19
        /*012a*/ 	.short	0x002c


	//----- nvinfo : EIATTR_PARAM_CBANK
	.align		4
        /*012c*/ 	.byte	0x04, 0x0a
        /*012e*/ 	.short	(.L_4005 - .L_4004)
	.align		4
.L_4004:
        /*0130*/ 	.word	index@(.nv.constant0._ZN2at6native27unrolled_elementwise_kernelINS0_13BUnaryFunctorIsssZZZNS0_15binary_internal21div_trunc_kernel_cudaERNS_18TensorIteratorBaseEENKUlvE_clEvENKUlvE3_clEvEUlssE_EESt5arrayIPcLm2EELi4E23TrivialOffsetCalculatorILi1EjESE_NS0_6memory12LoadWithCastILi1EEENSF_13StoreWithCastILi1EEEEEviT_T0_T2_T3_T4_T5_)
        /*0134*/ 	.short	0x0210
        /*0136*/ 	.short	0x002c


	//----- nvinfo : EIATTR_SW_WAR
	.align		4
.L_4005:
        /*0138*/ 	.byte	0x04, 0x36
        /*013a*/ 	.short	(.L_4007 - .L_4006)
.L_4006:
        /*013c*/ 	.word	0x00000008
.L_4007:


//--------------------- .nv.info._ZN2at6native18elementwise_kernelILi128ELi4EZNS0_22gpu_kernel_impl_nocastINS0_13BUnaryFunctorIsssZZZNS0_15binary_internal21div_trunc_kernel_cudaERNS_18TensorIteratorBaseEENKUlvE_clEvENKUlvE3_clEvEUlssE_EEEEvS6_RKT_EUliE_EEviT1_ --------------------------
	.section	.nv.info._ZN2at6native18elementwise_kernelILi128ELi4EZNS0_22gpu_kernel_impl_nocastINS0_13BUnaryFunctorIsssZZZNS0_15binary_internal21div_trunc_kernel_cudaERNS_18TensorIteratorBaseEENKUlvE_clEvENKUlvE3_clEvEUlssE_EEEEvS6_RKT_EUliE_EEviT1_,"",@"SHT_CUDA_INFO"
	.sectionflags	@""
	.align	4


	//----- nvinfo : EIATTR_CUDA_API_VERSION
	.align		4
        /*0000*/ 	.byte	0x04, 0x37
        /*0002*/ 	.short	(.L_4009 - .L_4008)
.L_4008:
        /*0004*/ 	.word	0x00000082


	//----- nvinfo : EIATTR_KPARAM_INFO
	.align		4
.L_4009:
        /*0008*/ 	.byte	0x04, 0x17
        /*000a*/ 	.short	(.L_4011 - .L_4010)
.L_4010:
        /*000c*/ 	.word	0x00000000
        /*0010*/ 	.short	0x0001
        /*0012*/ 	.short	0x0008
        /*0014*/ 	.byte	0x00, 0xf0, 0x61, 0x08


	//----- nvinfo : EIATTR_KPARAM_INFO
	.align		4
.L_4011:
        /*0018*/ 	.byte	0x04, 0x17
        /*001a*/ 	.short	(.L_4013 - .L_4012)
.L_4012:
        /*001c*/ 	.word	0x00000000
        /*0020*/ 	.short	0x0000
        /*0022*/ 	.short	0x0000
        /*0024*/ 	.byte	0x00, 0xf0, 0x11, 0x00


	//----- nvinfo : EIATTR_SPARSE_MMA_MASK
	.align		4
.L_4013:
        /*0028*/ 	.byte	0x03, 0x50
        /*002a*/ 	.short	0x0000


	//----- nvinfo : EIATTR_MAXREG_COUNT
	.align		4
        /*002c*/ 	.byte	0x03, 0x1b
        /*002e*/ 	.short	0x0080


	//----- nvinfo : EIATTR_MERCURY_ISA_VERSION
	.align		4
        /*0030*/ 	.byte	0x03, 0x5f
        /*0032*/ 	.short	0x0101


	//----- nvinfo : EIATTR_EXIT_INSTR_OFFSETS
	.align		4
        /*0034*/ 	.byte	0x04, 0x1c
        /*0036*/ 	.short	(.L_4015 - .L_4014)


	//   ....[0]....
.L_4014:
        /*0038*/ 	.word	0x000040b0


	//   ....[1]....
        /*003c*/ 	.word	0x000055e0


	//----- nvinfo : EIATTR_MAX_THREADS
	.align		4
.L_4015:
        /*0040*/ 	.byte	0x04, 0x05
        /*0042*/ 	.short	(.L_4017 - .L_4016)
.L_4016:
        /*0044*/ 	.word	0x00000080
        /*0048*/ 	.word	0x00000001
        /*004c*/ 	.word	0x00000001


	//----- nvinfo : EIATTR_CRS_STACK_SIZE
	.align		4
.L_4017:
        /*0050*/ 	.byte	0x04, 0x1e
        /*0052*/ 	.short	(.L_4019 - .L_4018)
.L_4018:
        /*0054*/ 	.word	0x00000000


	//----- nvinfo : EIATTR_CBANK_PARAM_SIZE
	.align		4
.L_4019:
        /*0058*/ 	.byte	0x03, 0x19
        /*005a*/ 	.short	0x0220


	//----- nvinfo : EIATTR_PARAM_CBANK
	.align		4
        /*005c*/ 	.byte	0x04, 0x0a
        /*005e*/ 	.short	(.L_4021 - .L_4020)
	.align		4
.L_4020:
        /*0060*/ 	.word	index@(.nv.constant0._ZN2at6native18elementwise_kernelILi128ELi4EZNS0_22gpu_kernel_impl_nocastINS0_13BUnaryFunctorIsssZZZNS0_15binary_internal21div_trunc_kernel_cudaERNS_18TensorIteratorBaseEENKUlvE_clEvENKUlvE3_clEvEUlssE_EEEEvS6_RKT_EUliE_EEviT1_)
        /*0064*/ 	.short	0x0210
        /*0066*/ 	.short	0x0220


	//----- nvinfo : EIATTR_SW_WAR
	.align		4
.L_4021:
        /*0068*/ 	.byte	0x04, 0x36
        /*006a*/ 	.short	(.L_4023 - .L_4022)
.L_4022:
        /*006c*/ 	.word	0x00000008
.L_4023:


//--------------------- .nv.info._ZN2at6native27unrolled_elementwise_kernelINS0_13BUnaryFunctorIsssZZZNS0_15binary_internal21div_trunc_kernel_cudaERNS_18TensorIteratorBaseEENKUlvE_clEvENKUlvE3_clEvEUlssE_EESt5arrayIPcLm2EELi4E23TrivialOffsetCalculatorILi1EjESE_NS0_6memory15LoadWithoutCastENSF_16StoreWithoutCastEEEviT_T0_T2_T3_T4_T5_ --------------------------
	.section	.nv.info._ZN2at6native27unrolled_elementwise_kernelINS0_13BUnaryFunctorIsssZZZNS0_15binary_internal21div_trunc_kernel_cudaERNS_18TensorIteratorBaseEENKUlvE_clEvENKUlvE3_clEvEUlssE_EESt5arrayIPcLm2EELi4E23TrivialOffsetCalculatorILi1EjESE_NS0_6memory15LoadWithoutCastENSF_16StoreWithoutCastEEEviT_T0_T2_T3_T4_T5_,"",@"SHT_CUDA_INFO"
	.sectionflags	@""
	.align	4


	//----- nvinfo : EIATTR_CUDA_API_VERSION
	.align		4
        /*0000*/ 	.byte	0x04, 0x37
        /*0002*/ 	.short	(.L_4025 - .L_4024)
.L_4024:
        /*0004*/ 	.word	0x00000082


	//----- nvinfo : EIATTR_KPARAM_INFO
	.align		4
.L_4025:
        /*0008*/ 	.byte	0x04, 0x17
        /*000a*/ 	.short	(.L_4027 - .L_4026)
.L_4026:
        /*000c*/ 	.word	0x00000000
        /*0010*/ 	.short	0x0006
        /*0012*/ 	.short	0x001b
        /*0014*/ 	.byte	0x00, 0xf0, 0x05, 0x00


	//----- nvinfo : EIATTR_KPARAM_INFO
	.align		4
.L_4027:
        /*0018*/ 	.byte	0x04, 0x17
        /*001a*/ 	.short	(.L_4029 - .L_4028)
.L_4028:
        /*001c*/ 	.word	0x00000000
        /*0020*/ 	.short	0x0005
        /*0022*/ 	.short	0x001a
        /*0024*/ 	.byte	0x00, 0xf0, 0x05, 0x00


	//----- nvinfo : EIATTR_KPARAM_INFO
	.align		4
.L_4029:
        /*0028*/ 	.byte	0x04, 0x17
        /*002a*/ 	.short	(.L_4031 - .L_4030)
.L_4030:
        /*002c*/ 	.word	0x00000000
        /*0030*/ 	.short	0x0004
        /*0032*/ 	.short	0x0019
        /*0034*/ 	.byte	0x00, 0xf0, 0x05, 0x00


	//----- nvinfo : EIATTR_KPARAM_INFO
	.align		4
.L_4031:
        /*0038*/ 	.byte	0x04, 0x17
        /*003a*/ 	.short	(.L_4033 - .L_4032)
.L_4032:
        /*003c*/ 	.word	0x00000000
        /*0040*/ 	.short	0x0003
        /*0042*/ 	.short	0x0018
        /*0044*/ 	.byte	0x00, 0xf0, 0x05, 0x00


	//----- nvinfo : EIATTR_KPARAM_INFO
	.align		4
.L_4033:
        /*0048*/ 	.byte	0x04, 0x17
        /*004a*/ 	.short	(.L_4035 - .L_4034)
.L_4034:
        /*004c*/ 	.word	0x00000000
        /*0050*/ 	.short	0x0002
        /*0052*/ 	.short	0x0008
        /*0054*/ 	.byte	0x00, 0xf0, 0x41, 0x00


	//----- nvinfo : EIATTR_KPARAM_INFO
	.align		4
.L_4035:
        /*0058*/ 	.byte	0x04, 0x17
        /*005a*/ 	.short	(.L_4037 - .L_4036)
.L_4036:
        /*005c*/ 	.word	0x00000000
        /*0060*/ 	.short	0x0001
        /*0062*/ 	.short	0x0004
        /*0064*/ 	.byte	0x00, 0xf0, 0x11, 0x00


	//----- nvinfo : EIATTR_KPARAM_INFO
	.align		4
.L_4037:
        /*0068*/ 	.byte	0x04, 0x17
        /*006a*/ 	.short	(.L_4039 - .L_4038)
.L_4038:
        /*006c*/ 	.word	0x00000000
        /*0070*/ 	.short	0x0000
        /*0072*/ 	.short	0x0000
        /*0074*/ 	.byte	0x00, 0xf0, 0x11, 0x00


	//----- nvinfo : EIATTR_SPARSE_MMA_MASK
	.align		4
.L_4039:
        /*0078*/ 	.byte	0x03, 0x50
        /*007a*/ 	.short	0x0000


	//----- nvinfo : EIATTR_MAXREG_COUNT
	.align		4
        /*007c*/ 	.byte	0x03, 0x1b
        /*007e*/ 	.short	0x00ff


	//----- nvinfo : EIATTR_MERCURY_ISA_VERSION
	.align		4
        /*0080*/ 	.byte	0x03, 0x5f
        /*0082*/ 	.short	0x0101


	//----- nvinfo : EIATTR_EXIT_INSTR_OFFSETS
	.align		4
        /*0084*/ 	.byte	0x04, 0x1c
        /*0086*/ 	.short	(.L_4041 - .L_4040)


	//   ....[0]....
.L_4040:
        /*0088*/ 	.word	0x00000af0


	//   ....[1]....
        /*008c*/ 	.word	0x00000b40


	//----- nvinfo : EIATTR_MAX_THREADS
	.align		4
.L_4041:
        /*0090*/ 	.byte	0x04, 0x05
        /*0092*/ 	.short	(.L_4043 - .L_4042)
.L_4042:
        /*0094*/ 	.word	0x00000080
        /*0098*/ 	.word	0x00000001
        /*009c*/ 	.word	0x00000001


	//----- nvinfo : EIATTR_CRS_STACK_SIZE
	.align		4
.L_4043:
        /*00a0*/ 	.byte	0x04, 0x1e
        /*00a2*/ 	.short	(.L_4045 - .L_4044)
.L_4044:
        /*00a4*/ 	.word	0x00000000


	//----- nvinfo : EIATTR_CBANK_PARAM_SIZE
	.align		4
.L_4045:
        /*00a8*/ 	.byte	0x03, 0x19
        /*00aa*/ 	.short	0x001c


	//----- nvinfo : EIATTR_PARAM_CBANK
	.align		4
        /*00ac*/ 	.byte	0x04, 0x0a
        /*00ae*/ 	.short	(.L_4047 - .L_4046)
	.align		4
.L_4046:
        /*00b0*/ 	.word	index@(.nv.constant0._ZN2at6native27unrolled_elementwise_kernelINS0_13BUnaryFunctorIsssZZZNS0_15binary_internal21div_trunc_kernel_cudaERNS_18TensorIteratorBaseEENKUlvE_clEvENKUlvE3_clEvEUlssE_EESt5arrayIPcLm2EELi4E23TrivialOffsetCalculatorILi1EjESE_NS0_6memory15LoadWithoutCastENSF_16StoreWithoutCastEEEviT_T0_T2_T3_T4_T5_)
        /*00b4*/ 	.short	0x0210
        /*00b6*/ 	.short	0x001c


	//----- nvinfo : EIATTR_SW_WAR
	.align		4
.L_4047:
        /*00b8*/ 	.byte	0x04, 0x36
        /*00ba*/ 	.short	(.L_4049 - .L_4048)
.L_4048:
        /*00bc*/ 	.word	0x00000008
.L_4049:


//--------------------- .nv.info._ZN2at6native29vectorized_elementwise_kernelILi2ENS0_13BUnaryFunctorIsssZZZNS0_15binary_internal21div_trunc_kernel_cudaERNS_18TensorIteratorBaseEENKUlvE_clEvENKUlvE3_clEvEUlssE_EESt5arrayIPcLm2EEEEviT0_T1_ --------------------------
	.section	.nv.info._ZN2at6native29vectorized_elementwise_kernelILi2ENS0_13BUnaryFunctorIsssZZZNS0_15binary_internal21div_trunc_kernel_cudaERNS_18TensorIteratorBaseEENKUlvE_clEvENKUlvE3_clEvEUlssE_EESt5arrayIPcLm2EEEEviT0_T1_,"",@"SHT_CUDA_INFO"
	.sectionflags	@""
	.align	4


	//----- nvinfo : EIATTR_CUDA_API_VERSION
	.align		4
        /*0000*/ 	.byte	0x04, 0x37
        /*0002*/ 	.short	(.L_4051 - .L_4050)
.L_4050:
        /*0004*/ 	.word	0x00000082


	//----- nvinfo : EIATTR_KPARAM_INFO
	.align		4
.L_4051:
        /*0008*/ 	.byte	0x04, 0x17
        /*000a*/ 	.short	(.L_4053 - .L_4052)
.L_4052:
        /*000c*/ 	.word	0x00000000
        /*0010*/ 	.short	0x0002
        /*0012*/ 	.short	0x0008
        /*0014*/ 	.byte	0x00, 0xf0, 0x41, 0x00


	//----- nvinfo : EIATTR_KPARAM_INFO
	.align		4
.L_4053:
        /*0018*/ 	.byte	0x04, 0x17
        /*001a*/ 	.short	(.L_4055 - .L_4054)
.L_4054:
        /*001c*/ 	.word	0x00000000
        /*0020*/ 	.short	0x0001
        /*0022*/ 	.short	0x0004
        /*0024*/ 	.byte	0x00, 0xf0, 0x11, 0x00


	//----- nvinfo : EIATTR_KPARAM_INFO
	.align		4
.L_4055:
        /*0028*/ 	.byte	0x04, 0x17
        /*002a*/ 	.short	(.L_4057 - .L_4056)
.L_4056:
        /*002c*/ 	.word	0x00000000
        /*0030*/ 	.short	0x0000
        /*0032*/ 	.short	0x0000
        /*0034*/ 	.byte	0x00, 0xf0, 0x11, 0x00


	//----- nvinfo : EIATTR_SPARSE_MMA_MASK
	.align		4
.L_4057:
        /*0038*/ 	.byte	0x03, 0x50
        /*003a*/ 	.short	0x0000


	//----- nvinfo : EIATTR_MAXREG_COUNT
	.align		4
        /*003c*/ 	.byte	0x03, 0x1b
        /*003e*/ 	.short	0x00ff


	//----- nvinfo : EIATTR_MERCURY_ISA_VERSION
	.align		4
        /*0040*/ 	.byte	0x03, 0x5f
        /*0042*/ 	.short	0x0101


	//----- nvinfo : EIATTR_EXIT_INSTR_OFFSETS
	.align		4
        /*0044*/ 	.byte	0x04, 0x1c
        /*0046*/ 	.short	(.L_4059 - .L_4058)


	//   ....[0]....
.L_4058:
        /*0048*/ 	.word	0x00000950


	//   ....[1]....
        /*004c*/ 	.word	0x00001f20


	//   ....[2]....
        /*0050*/ 	.word	0x00001f70


	//----- nvinfo : EIATTR_MAX_THREADS
	.align		4
.L_4059:
        /*0054*/ 	.byte	0x04, 0x05
        /*0056*/ 	.short	(.L_4061 - .L_4060)
.L_4060:
        /*0058*/ 	.word	0x00000080
        /*005c*/ 	.word	0x00000001
        /*0060*/ 	.word	0x00000001


	//----- nvinfo : EIATTR_CRS_STACK_SIZE
	.align		4
.L_4061:
        /*0064*/ 	.byte	0x04, 0x1e
        /*0066*/ 	.short	(.L_4063 - .L_4062)
.L_4062:
        /*0068*/ 	.word	0x00000000


	//----- nvinfo : EIATTR_CBANK_PARAM_SIZE
	.align		4
.L_4063:
        /*006c*/ 	.byte	0x03, 0x19
        /*006e*/ 	.short	0x0018


	//----- nvinfo : EIATTR_PARAM_CBANK
	.align		4
        /*0070*/ 	.byte	0x04, 0x0a
        /*0072*/ 	.short	(.L_4065 - .L_4064)
	.align		4
.L_4064:
        /*0074*/ 	.word	index@(.nv.constant0._ZN2at6native29vectorized_elementwise_kernelILi2ENS0_13BUnaryFunctorIsssZZZNS0_15binary_internal21div_trunc_kernel_cudaERNS_18TensorIteratorBaseEENKUlvE_clEvENKUlvE3_clEvEUlssE_EESt5arrayIPcLm2EEEEviT0_T1_)
        /*0078*/ 	.short	0x0210
        /*007a*/ 	.short	0x0018


	//----- nvinfo : EIATTR_SW_WAR
	.align		4
.L_4065:
        /*007c*/ 	.byte	0x04, 0x36
        /*007e*/ 	.short	(.L_4067 - .L_4066)
.L_4066:
        /*0080*/ 	.word	0x00000008
.L_4067:


//--------------------- .nv.info._ZN2at6native29vectorized_elementwise_kernelILi4ENS0_13BUnaryFunctorIsssZZZNS0_15binary_internal21div_trunc_kernel_cudaERNS_18TensorIteratorBaseEENKUlvE_clEvENKUlvE3_clEvEUlssE_EESt5arrayIPcLm2EEEEviT0_T1_ --------------------------
	.section	.nv.info._ZN2at6native29vectorized_elementwise_kernelILi4ENS0_13BUnaryFunctorIsssZZZNS0_15binary_internal21div_trunc_kernel_cudaERNS_18TensorIteratorBaseEENKUlvE_clEvENKUlvE3_clEvEUlssE_EESt5arrayIPcLm2EEEEviT0_T1_,"",@"SHT_CUDA_INFO"
	.sectionflags	@""
	.align	4


	//----- nvinfo : EIATTR_CUDA_API_VERSION
	.align		4
        /*0000*/ 	.byte	0x04, 0x37
        /*0002*/ 	.short	(.L_4069 - .L_4068)
.L_4068:
        /*0004*/ 	.word	0x00000082


	//----- nvinfo : EIATTR_KPARAM_INFO
	.align		4
.L_4069:
        /*0008*/ 	.byte	0x04, 0x17
        /*000a*/ 	.short	(.L_4071 - .L_4070)
.L_4070:
        /*000c*/ 	.word	0x00000000
        /*0010*/ 	.short	0x0002
        /*0012*/ 	.short	0x0008
        /*0014*/ 	.byte	0x00, 0xf0, 0x41, 0x00


	//----- nvinfo : EIATTR_KPARAM_INFO
	.align		4
.L_4071:
        /*0018*/ 	.byte	0x04, 0x17
        /*001a*/ 	.short	(.L_4073 - .L_4072)
.L_4072:
        /*001c*/ 	.word	0x00000000
        /*0020*/ 	.short	0x0001
        /*0022*/ 	.short	0x0004
        /*0024*/ 	.byte	0x00, 0xf0, 0x11, 0x00


	//----- nvinfo : EIATTR_KPARAM_INFO
	.align		4
.L_4073:
        /*0028*/ 	.byte	0x04, 0x17
        /*002a*/ 	.short	(.L_4075 - .L_4074)
.L_4074:
        /*002c*/ 	.word	0x00000000
        /*0030*/ 	.short	0x0000
        /*0032*/ 	.short	0x0000
        /*0034*/ 	.byte	0x00, 0xf0, 0x11, 0x00


	//----- nvinfo : EIATTR_SPARSE_MMA_MASK
	.align		4
.L_4075:
        /*0038*/ 	.byte	0x03, 0x50
        /*003a*/ 	.short	0x0000


	//----- nvinfo : EIATTR_MAXREG_COUNT
	.align		4
        /*003c*/ 	.byte	0x03, 0x1b
        /*003e*/ 	.short	0x00ff


	//----- nvinfo : EIATTR_MERCURY_ISA_VERSION
	.align		4
        /*0040*/ 	.byte	0x03, 0x5f
        /*0042*/ 	.short	0x0101


	//----- nvinfo : EIATTR_EXIT_INSTR_OFFSETS
	.align		4
        /*0044*/ 	.byte	0x04, 0x1c
        /*0046*/ 	.short	(.L_4077 - .L_4076)


	//   ....[0]....
.L_4076:
        /*0048*/ 	.word	0x00000900


	//   ....[1]....
        /*004c*/ 	.word	0x00001ed0


	//   ....[2]....
        /*0050*/ 	.word	0x00001f20


	//----- nvinfo : EIATTR_MAX_THREADS
	.align		4
.L_4077:
        /*0054*/ 	.byte	0x04, 0x05
        /*0056*/ 	.short	(.L_4079 - .L_4078)
.L_4078:
        /*0058*/ 	.word	0x00000080
        /*005c*/ 	.word	0x00000001
        /*0060*/ 	.word	0x00000001


	//----- nvinfo : EIATTR_CRS_STACK_SIZE
	.align		4
.L_4079:
        /*0064*/ 	.byte	0x04, 0x1e
        /*0066*/ 	.short	(.L_4081 - .L_4080)
.L_4080:
        /*0068*/ 	.word	0x00000000


	//----- nvinfo : EIATTR_CBANK_PARAM_SIZE
	.align		4
.L_4081:
        /*006c*/ 	.byte	0x03, 0x19
        /*006e*/ 	.short	0x0018


	//----- nvinfo : EIATTR_PARAM_CBANK
	.align		4
        /*0070*/ 	.byte	0x04, 0x0a
        /*0072*/ 	.short	(.L_4083 - .L_4082)
	.align		4
.L_4082:
        /*0074*/ 	.word	index@(.nv.constant0._ZN2at6native29vectorized_elementwise_kernelILi4ENS0_13BUnaryFunctorIsssZZZNS0_15binary_internal21div_trunc_kernel_cudaERNS_18TensorIteratorBaseEENKUlvE_clEvENKUlvE3_clEvEUlssE_EESt5arrayIPcLm2EEEEviT0_T1_)
        /*0078*/ 	.short	0x0210
        /*007a*/ 	.short	0x0018


	//----- nvinfo : EIATTR_SW_WAR
	.align		4
.L_4083:
        /*007c*/ 	.byte	0x04, 0x36
        /*007e*/ 	.short	(.L_4085 - .L_4084)
.L_4084:
        /*0080*/ 	.word	0x00000008
.L_4085:


//--------------------- .nv.info._ZN2at6native29vectorized_elementwise_kernelILi8ENS0_13BUnaryFunctorIsssZZZNS0_15binary_internal21div_trunc_kernel_cudaERNS_18TensorIteratorBaseEENKUlvE_clEvENKUlvE3_clEvEUlssE_EESt5arrayIPcLm2EEEEviT0_T1_ --------------------------
	.section	.nv.info._ZN2at6native29vectorized_elementwise_kernelILi8ENS0_13BUnaryFunctorIsssZZZNS0_15binary_internal21div_trunc_kernel_cudaERNS_18TensorIteratorBaseEENKUlvE_clEvENKUlvE3_clEvEUlssE_EESt5arrayIPcLm2EEEEviT0_T1_,"",@"SHT_CUDA_INFO"
	.sectionflags	@""
	.align	4


	//----- nvinfo : EIATTR_CUDA_API_VERSION
	.align		4
        /*0000*/ 	.byte	0x04, 0x37
        /*0002*/ 	.short	(.L_4087 - .L_4086)
.L_4086:
        /*0004*/ 	.word	0x00000082


	//----- nvinfo : EIATTR_KPARAM_INFO
	.align		4
.L_4087:
        /*0008*/ 	.byte	0x04, 0x17
        /*000a*/ 	.short	(.L_4089 - .L_4088)
.L_4088:
        /*000c*/ 	.word	0x00000000
        /*0010*/ 	.short	0x0002
        /*0012*/ 	.short	0x0008
        /*0014*/ 	.byte	0x00, 0xf0, 0x41, 0x00


	//----- nvinfo : EIATTR_KPARAM_INFO
	.align		4
.L_4089:
        /*0018*/ 	.byte	0x04, 0x17
        /*001a*/ 	.short	(.L_4091 - .L_4090)
.L_4090:
        /*001c*/ 	.word	0x00000000
        /*0020*/ 	.short	0x0001
        /*0022*/ 	.short	0x0004
        /*0024*/ 	.byte	0x00, 0xf0, 0x11, 0x00


	//----- nvinfo : EIATTR_KPARAM_INFO
	.align		4
.L_4091:
        /*0028*/ 	.byte	0x04, 0x17
        /*002a*/ 	.short	(.L_4093 - .L_4092)
.L_4092:
        /*002c*/ 	.word	0x00000000
        /*0030*/ 	.short	0x0000
        /*0032*/ 	.short	0x0000
        /*0034*/ 	.byte	0x00, 0xf0, 0x11, 0x00


	//----- nvinfo : EIATTR_SPARSE_MMA_MASK
	.align		4
.L_4093:
        /*0038*/ 	.byte	0x03, 0x50
        /*003a*/ 	.short	0x0000


	//----- nvinfo : EIATTR_MAXREG_COUNT
	.align		4
        /*003c*/ 	.byte	0x03, 0x1b
        /*003e*/ 	.short	0x00ff


	//----- nvinfo : EIATTR_MERCURY_ISA_VERSION
	.align		4
        /*0040*/ 	.byte	0x03, 0x5f
        /*0042*/ 	.short	0x0101


	//----- nvinfo : EIATTR_EXIT_INSTR_OFFSETS
	.align		4
        /*0044*/ 	.byte	0x04, 0x1c
        /*0046*/ 	.short	(.L_4095 - .L_4094)


	//   ....[0]....
.L_4094:
        /*0048*/ 	.word	0x000008c0


	//   ....[1]....
        /*004c*/ 	.word	0x00001e90


	//   ....[2]....
        /*0050*/ 	.word	0x00001ee0


	//----- nvinfo : EIATTR_MAX_THREADS
	.align		4
.L_4095:
        /*0054*/ 	.byte	0x04, 0x05
        /*0056*/ 	.short	(.L_4097 - .L_4096)
.L_4096:
        /*0058*/ 	.word	0x00000080
        /*005c*/ 	.word	0x00000001
        /*0060*/ 	.word	0x00000001


	//----- nvinfo : EIATTR_CRS_STACK_SIZE
	.align		4
.L_4097:
        /*0064*/ 	.byte	0x04, 0x1e
        /*0066*/ 	.short	(.L_4099 - .L_4098)
.L_4098:
        /*0068*/ 	.word	0x00000000


	//----- nvinfo : EIATTR_CBANK_PARAM_SIZE
	.align		4
.L_4099:
        /*006c*/ 	.byte	0x03, 0x19
        /*006e*/ 	.short	0x0018


	//----- nvinfo : EIATTR_PARAM_CBANK
	.align		4
        /*0070*/ 	.byte	0x04, 0x0a
        /*0072*/ 	.short	(.L_4101 - .L_4100)
	.align		4
.L_4100:
        /*0074*/ 	.word	index@(.nv.constant0._ZN2at6native29vectorized_elementwise_kernelILi8ENS0_13BUnaryFunctorIsssZZZNS0_15binary_internal21div_trunc_kernel_cudaERNS_18TensorIteratorBaseEENKUlvE_clEvENKUlvE3_clEvEUlssE_EESt5arrayIPcLm2EEEEviT0_T1_)
        /*0078*/ 	.short	0x0210
        /*007a*/ 	.short	0x0018


	//----- nvinfo : EIATTR_SW_WAR
	.align		4
.L_4101:
        /*007c*/ 	.byte	0x04, 0x36
        /*007e*/ 	.short	(.L_4103 - .L_4102)
.L_4102:
        /*0080*/ 	.word	0x00000008
.L_4103:


//--------------------- .nv.info._ZN2at6native18elementwise_kernelILi128ELi4EZNS0_15gpu_kernel_implINS0_13AUnaryFunctorIsssZZZNS0_15binary_internal21div_trunc_kernel_cudaERNS_18TensorIteratorBaseEENKUlvE_clEvENKUlvE3_clEvEUlssE_EEEEvS6_RKT_EUliE_EEviT1_ --------------------------
	.section	.nv.info._ZN2at6native18elementwise_kernelILi128ELi4EZNS0_15gpu_kernel_implINS0_13AUnaryFunctorIsssZZZNS0_15binary_internal21div_trunc_kernel_cudaERNS_18TensorIteratorBaseEENKUlvE_clEvENKUlvE3_clEvEUlssE_EEEEvS6_RKT_EUliE_EEviT1_,"",@"SHT_CUDA_INFO"
	.sectionflags	@""
	.align	4


	//----- nvinfo : EIATTR_CUDA_API_VERSION
	.align		4
        /*0000*/ 	.byte	0x04, 0x37
        /*0002*/ 	.short	(.L_4105 - .L_4104)
.L_4104:
        /*0004*/ 	.word	0x00000082


	//----- nvinfo : EIATTR_KPARAM_INFO
	.align		4
.L_4105:
        /*0008*/ 	.byte	0x04, 0x17
        /*000a*/ 	.short	(.L_4107 - .L_4106)
.L_4106:
        /*000c*/ 	.word	0x00000000
        /*0010*/ 	.short	0x0001
        /*0012*/ 	.short	0x0008
        /*0014*/ 	.byte	0x00, 0xf0, 0x61, 0x08


	//----- nvinfo : EIATTR_KPARAM_INFO
	.align		4
.L_4107:
        /*0018*/ 	.byte	0x04, 0x17
        /*001a*/ 	.short	(.L_4109 - .L_4108)
.L_4108:
        /*001c*/ 	.word	0x00000000
        /*0020*/ 	.short	0x0000
        /*0022*/ 	.short	0x0000
        /*0024*/ 	.byte	0x00, 0xf0, 0x11, 0x00


	//----- nvinfo : EIATTR_SPARSE_MMA_MASK
	.align		4
.L_4109:
        /*0028*/ 	.byte	0x03, 0x50
        /*002a*/ 	.short	0x0000


	//----- nvinfo : EIATTR_MAXREG_COUNT
	.align		4
        /*002c*/ 	.byte	0x03, 0x1b
        /*002e*/ 	.short	0x0080


	//----- nvinfo : EIATTR_EXTERNS
	.align		4
        /*0030*/ 	.byte	0x04, 0x0f
        /*0032*/ 	.short	(.L_4111 - .L_4110)


	//   ....[0]....
	.align		4
.L_4110:
        /*0034*/ 	.word	index@(__assertfail)


	//----- nvinfo : EIATTR_MERCURY_ISA_VERSION
	.align		4
.L_4111:
        /*0038*/ 	.byte	0x03, 0x5f
        /*003a*/ 	.short	0x0101


	//----- nvinfo : EIATTR_SYSCALL_OFFSETS
	.align		4
        /*003c*/ 	.byte	0x04, 0x46
        /*003e*/ 	.short	(.L_4113 - .L_4112)


	//   ....[0]....
.L_4112:
        /*0040*/ 	.word	0x000021f0


	//   ....[1]....
        /*0044*/ 	.word	0x00003240


	//   ....[2]....
        /*0048*/ 	.word	0x00005480


	//   ....[3]....
        /*004c*/ 	.word	0x000064e0


	//   ....[4]....
        /*0050*/ 	.word	0x00008710


	//   ....[5]....
        /*0054*/ 	.word	0x00009770


	//   ....[6]....
        /*0058*/ 	.word	0x0000b990


	//   ....[7]....
        /*005c*/ 	.word	0x0000c9f0


	//----- nvinfo : EIATTR_EXIT_INSTR_OFFSETS
	.align		4
.L_4113:
        /*0060*/ 	.byte	0x04, 0x1c
        /*0062*/ 	.short	(.L_4115 - .L_4114)


	//   ....[0]....
.L_4114:
        /*0064*/ 	.word	0x00009840


	//   ....[1]....
        /*0068*/ 	.word	0x0000bc90


	//   ....[2]....
        /*006c*/ 	.word	0x0000bcb0


	//   ....[3]....
        /*0070*/ 	.word	0x0000bd60


	//   ....[4]....
        /*0074*/ 	.word	0x0000bd90


	//   ....[5]....
        /*0078*/ 	.word	0x0000bdb0


	//   ....[6]....
        /*007c*/ 	.word	0x0000be40


	//   ....[7]....
        /*0080*/ 	.word	0x0000be80


	//   ....[8]....
        /*0084*/ 	.word	0x0000bf20


	//   ....[9]....
        /*0088*/ 	.word	0x0000bf70


	//   ....[10]....
        /*008c*/ 	.word	0x0000bfa0


	//   ....[11]....
        /*0090*/ 	.word	0x0000c070


	//   ....[12]....
        /*0094*/ 	.word	0x0000c0b0


	//   ....[13]....
        /*0098*/ 	.word	0x0000c240


	//   ....[14]....
        /*009c*/ 	.word	0x0000c3a0


	//   ....[15]....
        /*00a0*/ 	.word	0x0000c3e0


	//   ....[16]....
        /*00a4*/ 	.word	0x0000c480


	//   ....[17]....
        /*00a8*/ 	.word	0x0000c600


	//   ....[18]....
        /*00ac*/ 	.word	0x0000c780


	//   ....[19]....
        /*00b0*/ 	.word	0x0000c8f0


	//   ....[20]....
        /*00b4*/ 	.word	0x0000ca00


	//   ....[21]....
        /*00b8*/ 	.word	0x0000ca50


	//   ....[22]....
        /*00bc*/ 	.word	0x0000ca80


	//----- nvinfo : EIATTR_MAX_THREADS
	.align		4
.L_4115:
        /*00c0*/ 	.byte	0x04, 0x05
        /*00c2*/ 	.short	(.L_4117 - .L_4116)
.L_4116:
        /*00c4*/ 	.word	0x00000080
        /*00c8*/ 	.word	0x00000001
        /*00cc*/ 	.word	0x00000001


	//----- nvinfo : EIATTR_CRS_STACK_SIZE
	.align		4
.L_4117:
        /*00d0*/ 	.byte	0x04, 0x1e
        /*00d2*/ 	.short	(.L_4119 - .L_4118)
.L_4118:
        /*00d4*/ 	.word	0x00000000


	//----- nvinfo : EIATTR_CBANK_PARAM_SIZE
	.align		4
.L_4119:
        /*00d8*/ 	.byte	0x03, 0x19
        /*00da*/ 	.short	0x0220


	//----- nvinfo : EIATTR_PARAM_CBANK
	.align		4
        /*00dc*/ 	.byte	0x04, 0x0a
        /*00de*/ 	.short	(.L_4121 - .L_4120)
	.align		4
.L_4120:
        /*00e0*/ 	.word	index@(.nv.constant0._ZN2at6native18elementwise_kernelILi128ELi4EZNS0_15gpu_kernel_implINS0_13AUnaryFunctorIsssZZZNS0_15binary_internal21div_trunc_kernel_cudaERNS_18TensorIteratorBaseEENKUlvE_clEvENKUlvE3_clEvEUlssE_EEEEvS6_RKT_EUliE_EEviT1_)
        /*00e4*/ 	.short	0x0210
        /*00e6*/ 	.short	0x0220


	//----- nvinfo : EIATTR_SW_WAR
	.align		4
.L_4121:
        /*00e8*/ 	.byte	0x04, 0x36
        /*00ea*/ 	.short	(.L_4123 - .L_4122)
.L_4122:
        /*00ec*/ 	.word	0x00000008
.L_4123:


//--------------------- .nv.info._ZN2at6native27unrolled_elementwise_kernelINS0_13AUnaryFunctorIsssZZZNS0_15binary_internal21div_trunc_kernel_cudaERNS_18TensorIteratorBaseEENKUlvE_clEvENKUlvE3_clEvEUlssE_EESt5arrayIPcLm2EELi4E23TrivialOffsetCalculatorILi1EjESE_NS0_6memory12LoadWithCastILi1EEENSF_13StoreWithCastILi1EEEEEviT_T0_T2_T3_T4_T5_ --------------------------
	.section	.nv.info._ZN2at6native27unrolled_elementwise_kernelINS0_13AUnaryFunctorIsssZZZNS0_15binary_internal21div_trunc_kernel_cudaERNS_18TensorIteratorBaseEENKUlvE_clEvENKUlvE3_clEvEUlssE_EESt5arrayIPcLm2EELi4E23TrivialOffsetCalculatorILi1EjESE_NS0_6memory12LoadWithCastILi1EEENSF_13StoreWithCastILi1EEEEEviT_T0_T2_T3_T4_T5_,"",@"SHT_CUDA_INFO"
	.sectionflags	@""
	.align	4


	//----- nvinfo : EIATTR_CUDA_API_VERSION
	.align		4
        /*0000*/ 	.byte	0x04, 0x37
        /*0002*/ 	.short	(.L_4125 - .L_4124)
.L_4124:
        /*0004*/ 	.word	0x00000082


	//----- nvinfo : EIATTR_KPARAM_INFO
	.align		4
.L_4125:
        /*0008*/ 	.byte	0x04, 0x17
        /*000a*/ 	.short	(.L_4127 - .L_4126)
.L_4126:
        /*000c*/ 	.word	0x00000000
        /*0010*/ 	.short	0x0006
        /*0012*/ 	.short	0x0024
        /*0014*/ 	.byte	0x00, 0xf0, 0x21, 0x00


	//----- nvinfo : EIATTR_KPARAM_INFO
	.align		4
.L_4127:
        /*0018*/ 	.byte	0x04, 0x17
        /*001a*/ 	.short	(.L_4129 - .L_4128)
.L_4128:
        /*001c*/ 	.word	0x00000000
        /*0020*/ 	.short	0x0005
        /*0022*/ 	.short	0x001c
        /*0024*/ 	.byte	0x00, 0xf0, 0x21, 0x00


	//----- nvinfo : EIATTR_KPARAM_INFO
	.align		4
.L_4129:
        /*0028*/ 	.byte	0x04, 0x17
        /*002a*/ 	.short	(.L_4131 - .L_4130)
.L_4130:
        /*002c*/ 	.word	0x00000000
        /*0030*/ 	.short	0x0004
        /*0032*/ 	.short	0x0019
        /*0034*/ 	.byte	0x00, 0xf0, 0x05, 0x00


	//----- nvinfo : EIATTR_KPARAM_INFO
	.align		4
.L_4131:
        /*0038*/ 	.byte	0x04, 0x17
        /*003a*/ 	.short	(.L_4133 - .L_4132)
.L_4132:
        /*003c*/ 	.word	0x00000000
        /*0040*/ 	.short	0x0003
        /*0042*/ 	.short	0x0018
        /*0044*/ 	.byte	0x00, 0xf0, 0x05, 0x00


	//----- nvinfo : EIATTR_KPARAM_INFO
	.align		4
.L_4133:
        /*0048*/ 	.byte	0x04, 0x17
        /*004a*/ 	.short	(.L_4135 - .L_4134)
.L_4134:
        /*004c*/ 	.word	0x00000000
        /*0050*/ 	.short	0x0002
        /*0052*/ 	.short	0x0008
        /*0054*/ 	.byte	0x00, 0xf0, 0x41, 0x00


	//----- nvinfo : EIATTR_KPARAM_INFO
	.align		4
.L_4135:
        /*0058*/ 	.byte	0x04, 0x17
        /*005a*/ 	.short	(.L_4137 - .L_4136)
.L_4136:
        /*005c*/ 	.word	0x00000000
        /*0060*/ 	.short	0x0001
        /*0062*/ 	.short	0x0004
        /*0064*/ 	.byte	0x00, 0xf0, 0x11, 0x00


	//----- nvinfo : EIATTR_KPARAM_INFO
	.align		4
.L_4137:
        /*0068*/ 	.byte	0x04, 0x17
        /*006a*/ 	.short	(.L_4139 - .L_4138)
.L_4138:
        /*006c*/ 	.word	0x00000000
        /*0070*/ 	.short	0x0000
        /*0072*/ 	.short	0x0000
        /*0074*/ 	.byte	0x00, 0xf0, 0x11, 0x00


	//----- nvinfo : EIATTR_SPARSE_MMA_MASK
	.align		4
.L_4139:
        /*0078*/ 	.byte	0x03, 0x50
        /*007a*/ 	.short	0x0000


	//----- nvinfo : EIATTR_MAXREG_COUNT
	.align		4
        /*007c*/ 	.byte	0x03, 0x1b
        /*007e*/ 	.short	0x00ff


	//----- nvinfo : EIATTR_EXTERNS
	.align		4
        /*0080*/ 	.byte	0x04, 0x0f
        /*0082*/ 	.short	(.L_4141 - .L_4140)


	//   ....[0]....
	.align		4
.L_4140:
        /*0084*/ 	.word	index@(__assertfail)


	//----- nvinfo : EIATTR_MERCURY_ISA_VERSION
	.align		4
.L_4141:
        /*0088*/ 	.byte	0x03, 0x5f
        /*008a*/ 	.short	0x0101


	//----- nvinfo : EIATTR_SYSCALL_OFFSETS
	.align		4
        /*008c*/ 	.byte	0x04, 0x46
        /*008e*/ 	.short	(.L_4143 - .L_4142)


	//   ....[0]....
.L_4142:
        /*0090*/ 	.word	0x00000f10


	//   ....[1]....
        /*0094*/ 	.word	0x00001e20


	//   ....[2]....
        /*0098*/ 	.word	0x00002d40


	//   ....[3]....
        /*009c*/ 	.word	0x00003c30


	//   ....[4]....
        /*00a0*/ 	.word	0x00005440


	//   ....[5]....
        /*00a4*/ 	.word	0x000063b0


	//   ....[6]....
        /*00a8*/ 	.word	0x000072d0


	//   ....[7]....
        /*00ac*/ 	.word	0x000081f0


	//----- nvinfo : EIATTR_EXIT_INSTR_OFFSETS
	.align		4
.L_4143:
        /*00b0*/ 	.byte	0x04, 0x1c
        /*00b2*/ 	.short	(.L_4145 - .L_4144)


	//   ....[0]....
.L_4144:
        /*00b4*/ 	.word	0x00007380


	//   ....[1]....
        /*00b8*/ 	.word	0x000074b0


	//   ....[2]....
        /*00bc*/ 	.word	0x000074d0


	//   ....[3]....
        /*00c0*/ 	.word	0x00007570


	//   ....[4]....
        /*00c4*/ 	.word	0x000075a0


	//   ....[5]....
        /*00c8*/ 	.word	0x000075c0


	//   ....[6]....
        /*00cc*/ 	.word	0x00007650


	//   ....[7]....
        /*00d0*/ 	.word	0x00007690


	//   ....[8]....
        /*00d4*/ 	.word	0x00007730


	//   ....[9]....
        /*00d8*/ 	.word	0x00007780


	//   ....[10]....
        /*00dc*/ 	.word	0x000077b0


	//   ....[11]....
        /*00e0*/ 	.word	0x00007880


	//   ....[12]....
        /*00e4*/ 	.word	0x000078c0


	//   ....[13]....
        /*00e8*/ 	.word	0x00007a50


	//   ....[14]....
        /*00ec*/ 	.word	0x00007bb0


	//   ....[15]....
        /*00f0*/ 	.word	0x00007bf0


	//   ....[16]....
        /*00f4*/ 	.word	0x00007c90


	//   ....[17]....
        /*00f8*/ 	.word	0x00007e10


	//   ....[18]....
        /*00fc*/ 	.word	0x00007f90


	//   ....[19]....
        /*0100*/ 	.word	0x000080f0


	//   ....[20]....
        /*0104*/ 	.word	0x00008200


	//   ....[21]....
        /*0108*/ 	.word	0x00008240


	//   ....[22]....
        /*010c*/ 	.word	0x00008270


	//----- nvinfo : EIATTR_MAX_THREADS
	.align		4
.L_4145:
        /*0110*/ 	.byte	0x04, 0x05
        /*0112*/ 	.short	(.L_4147 - .L_4146)
.L_4146:
        /*0114*/ 	.word	0x00000080
        /*0118*/ 	.word	0x00000001
        /*011c*/ 	.word	0x00000001


	//----- nvinfo : EIATTR_CRS_STACK_SIZE
	.align		4
.L_4147:
        /*0120*/ 	.byte	0x04, 0x1e
        /*0122*/ 	.short	(.L_4149 - .L_4148)
.L_4148:
        /*0124*/ 	.word	0x00000000


	//----- nvinfo : EIATTR_CBANK_PARAM_SIZE
	.align		4
.L_4149:
        /*0128*/ 	.byte	0x03, 0x19
        /*012a*/ 	.short	0x002c


	//----- nvinfo : EIATTR_PARAM_CBANK
	.align		4
        /*012c*/ 	.byte	0x04, 0x0a
        /*012e*/ 	.short	(.L_4151 - .L_4150)
	.align		4
.L_4150:
        /*0130*/ 	.word	index@(.nv.constant0._ZN2at6native27unrolled_elementwise_kernelINS0_13AUnaryFunctorIsssZZZNS0_15binary_internal21div_trunc_kernel_cudaERNS_18TensorIteratorBaseEENKUlvE_clEvENKUlvE3_clEvEUlssE_EESt5arrayIPcLm2EELi4E23TrivialOffsetCalculatorILi1EjESE_NS0_6memory12LoadWithCastILi1EEENSF_13StoreWithCastILi1EEEEEviT_T0_T2_T3_T4_T5_)
        /*0134*/ 	.short	0x0210
        /*0136*/ 	.short	0x002c


	//----- nvinfo : EIATTR_SW_WAR
	.align		4
.L_4151:
        /*0138*/ 	.byte	0x04, 0x36
        /*013a*/ 	.short	(.L_4153 - .L_4152)
.L_4152:
        /*013c*/ 	.word	0x00000008
.L_4153:


//--------------------- .nv.info._ZN2at6native18elementwise_kernelILi128ELi4EZNS0_22gpu_kernel_impl_nocastINS0_13AUnaryFunctorIsssZZZNS0_15binary_internal21div_trunc_kernel_cudaERNS_18TensorIteratorBaseEENKUlvE_clEvENKUlvE3_clEvEUlssE_EEEEvS6_RKT_EUliE_EEviT1_ --------------------------
	.section	.nv.info._ZN2at6native18elementwise_kernelILi128ELi4EZNS0_22gpu_kernel_impl_nocastINS0_13AUnaryFunctorIsssZZZNS0_15binary_internal21div_trunc_kernel_cudaERNS_18TensorIteratorBaseEENKUlvE_clEvENKUlvE3_clEvEUlssE_EEEEvS6_RKT_EUliE_EEviT1_,"",@"SHT_CUDA_INFO"
	.sectionflags	@""
	.align	4


	//----- nvinfo : EIATTR_CUDA_API_VERSION
	.align		4
        /*0000*/ 	.byte	0x04, 0x37
        /*0002*/ 	.short	(.L_4155 - .L_4154)
.L_4154:
        /*0004*/ 	.word	0x00000082


	//----- nvinfo : EIATTR_KPARAM_INFO
	.align		4
.L_4155:
        /*0008*/ 	.byte	0x04, 0x17
        /*000a*/ 	.short	(.L_4157 - .L_4156)
.L_4156:
        /*000c*/ 	.word	0x00000000
        /*0010*/ 	.short	0x0001
        /*0012*/ 	.short	0x0008
        /*0014*/ 	.byte	0x00, 0xf0, 0x61, 0x08


	//----- nvinfo : EIATTR_KPARAM_INFO
	.align		4
.L_4157:
        /*0018*/ 	.byte	0x04, 0x17
        /*001a*/ 	.short	(.L_4159 - .L_4158)
.L_4158:
        /*001c*/ 	.word	0x00000000
        /*0020*/ 	.short	0x0000
        /*0022*/ 	.short	0x0000
        /*0024*/ 	.byte	0x00, 0xf0, 0x11, 0x00


	//----- nvinfo : EIATTR_SPARSE_MMA_MASK
	.align		4
.L_4159:
        /*0028*/ 	.byte	0x03, 0x50
        /*002a*/ 	.short	0x0000


	//----- nvinfo : EIATTR_MAXREG_COUNT
	.align		4
        /*002c*/ 	.byte	0x03, 0x1b
        /*002e*/ 	.short	0x0080


	//----- nvinfo : EIATTR_MERCURY_ISA_VERSION
	.align		4
        /*0030*/ 	.byte	0x03, 0x5f
        /*0032*/ 	.short	0x0101


	//----- nvinfo : EIATTR_EXIT_INSTR_OFFSETS
	.align		4
        /*0034*/ 	.byte	0x04, 0x1c
        /*0036*/ 	.short	(.L_4161 - .L_4160)


	//   ....[0]....
.L_4160:
        /*0038*/ 	.word	0x00004070


	//   ....[1]....
        /*003c*/ 	.word	0x00005590


	//----- nvinfo : EIATTR_MAX_THREADS
	.align		4
.L_4161:
        /*0040*/ 	.byte	0x04, 0x05
        /*0042*/ 	.short	(.L_4163 - .L_4162)
.L_4162:
        /*0044*/ 	.word	0x00000080
        /*0048*/ 	.word	0x00000001
        /*004c*/ 	.word	0x00000001


	//----- nvinfo : EIATTR_CRS_STACK_SIZE
	.align		4
.L_4163:
        /*0050*/ 	.byte	0x04, 0x1e
        /*0052*/ 	.short	(.L_4165 - .L_4164)
.L_4164:
        /*0054*/ 	.word	0x00000000


	//----- nvinfo : EIATTR_CBANK_PARAM_SIZE
	.align		4
.L_4165:
        /*0058*/ 	.byte	0x03, 0x19
        /*005a*/ 	.short	0x0220


	//----- nvinfo : EIATTR_PARAM_CBANK
	.align		4
        /*005c*/ 	.byte	0x04, 0x0a
        /*005e*/ 	.short	(.L_4167 - .L_4166)
	.align		4
.L_4166:
        /*0060*/ 	.word	index@(.nv.constant0._ZN2at6native18elementwise_kernelILi128ELi4EZNS0_22gpu_kernel_impl_nocastINS0_13AUnaryFunctorIsssZZZNS0_15binary_internal21div_trunc_kernel_cudaERNS_18TensorIteratorBaseEENKUlvE_clEvENKUlvE3_clEvEUlssE_EEEEvS6_RKT_EUliE_EEviT1_)
        /*0064*/ 	.short	0x0210
        /*0066*/ 	.short	0x0220


	//----- nvinfo : EIATTR_SW_WAR
	.align		4
.L_4167:
        /*0068*/ 	.byte	0x04, 0x36
        /*006a*/ 	.short	(.L_4169 - .L_4168)
.L_4168:
        /*006c*/ 	.word	0x00000008
.L_4169:


//--------------------- .nv.info._ZN2at6native27unrolled_elementwise_kernelINS0_13AUnaryFunctorIsssZZZNS0_15binary_internal21div_trunc_kernel_cudaERNS_18TensorIteratorBaseEENKUlvE_clEvENKUlvE3_clEvEUlssE_EESt5arrayIPcLm2EELi4E23TrivialOffsetCalculatorILi1EjESE_NS0_6memory15LoadWithoutCastENSF_16StoreWithoutCastEEEviT_T0_T2_T3_T4_T5_ --------------------------
	.section	.nv.info._ZN2at6native27unrolled_elementwise_kernelINS0_13AUnaryFunctorIsssZZZNS0_15binary_internal21div_trunc_kernel_cudaERNS_18TensorIteratorBaseEENKUlvE_clEvENKUlvE3_clEvEUlssE_EESt5arrayIPcLm2EELi4E23TrivialOffsetCalculatorILi1EjESE_NS0_6memory15LoadWithoutCastENSF_16StoreWithoutCastEEEviT_T0_T2_T3_T4_T5_,"",@"SHT_CUDA_INFO"
	.sectionflags	@""
	.align	4


	//----- nvinfo : EIATTR_CUDA_API_VERSION
	.align		4
        /*0000*/ 	.byte	0x04, 0x37
        /*0002*/ 	.short	(.L_4171 - .L_4170)
.L_4170:
        /*0004*/ 	.word	0x00000082


	//----- nvinfo : EIATTR_KPARAM_INFO
	.align		4
.L_4171:
        /*0008*/ 	.byte	0x04, 0x17
        /*000a*/ 	.short	(.L_4173 - .L_4172)
.L_4172:
        /*000c*/ 	.word	0x00000000
        /*0010*/ 	.short	0x0006
        /*0012*/ 	.short	0x001b
        /*0014*/ 	.byte	0x00, 0xf0, 0x05, 0x00


	//----- nvinfo : EIATTR_KPARAM_INFO
	.align		4
.L_4173:
        /*0018*/ 	.byte	0x04, 0x17
        /*001a*/ 	.short	(.L_4175 - .L_4174)
.L_4174:
        /*001c*/ 	.word	0x00000000
        /*0020*/ 	.short	0x0005
        /*0022*/ 	.short	0x001a
        /*0024*/ 	.byte	0x00, 0xf0, 0x05, 0x00


	//----- nvinfo : EIATTR_KPARAM_INFO
	.align		4
.L_4175:
        /*0028*/ 	.byte	0x04, 0x17
        /*002a*/ 	.short	(.L_4177 - .L_4176)
.L_4176:
        /*002c*/ 	.word	0x00000000
        /*0030*/ 	.short	0x0004
        /*0032*/ 	.short	0x0019
        /*0034*/ 	.byte	0x00, 0xf0, 0x05, 0x00


	//----- nvinfo : EIATTR_KPARAM_INFO
	.align		4
.L_4177:
        /*0038*/ 	.byte	0x04, 0x17
        /*003a*/ 	.short	(.L_4179 - .L_4178)
.L_4178:
        /*003c*/ 	.word	0x00000000
        /*0040*/ 	.short	0x0003
        /*0042*/ 	.short	0x0018
        /*0044*/ 	.byte	0x00, 0xf0, 0x05, 0x00


	//----- nvinfo : EIATTR_KPARAM_INFO
	.align		4
.L_4179:
        /*0048*/ 	.byte	0x04, 0x17
        /*004a*/ 	.short	(.L_4181 - .L_4180)
.L_4180:
        /*004c*/ 	.word	0x00000000
        /*0050*/ 	.short	0x0002
        /*0052*/ 	.short	0x0008
        /*0054*/ 	.byte	0x00, 0xf0, 0x41, 0x00


	//----- nvinfo : EIATTR_KPARAM_INFO
	.align		4
.L_4181:
        /*0058*/ 	.byte	0x04, 0x17
        /*005a*/ 	.short	(.L_4183 - .L_4182)
.L_4182:
        /*005c*/ 	.word	0x00000000
        /*0060*/ 	.short	0x0001
        /*0062*/ 	.short	0x0004
        /*0064*/ 	.byte	0x00, 0xf0, 0x11, 0x00


	//----- nvinfo : EIATTR_KPARAM_INFO
	.align		4
.L_4183:
        /*0068*/ 	.byte	0x04, 0x17
        /*006a*/ 	.short	(.L_4185 - .L_4184)
.L_4184:
        /*006c*/ 	.word	0x00000000
        /*0070*/ 	.short	0x0000
        /*0072*/ 	.short	0x0000
        /*0074*/ 	.byte	0x00, 0xf0, 0x11, 0x00


	//----- nvinfo : EIATTR_SPARSE_MMA_MASK
	.align		4
.L_4185:
        /*0078*/ 	.byte	0x03, 0x50
        /*007a*/ 	.short	0x0000


	//----- nvinfo : EIATTR_MAXREG_COUNT
	.align		4
        /*007c*/ 	.byte	0x03, 0x1b
        /*007e*/ 	.short	0x00ff


	//----- nvinfo : EIATTR_MERCURY_ISA_VERSION
	.align		4
        /*0080*/ 	.byte	0x03, 0x5f
        /*0082*/ 	.short	0x0101


	//----- nvinfo : EIATTR_EXIT_INSTR_OFFSETS
	.align		4
        /*0084*/ 	.byte	0x04, 0x1c
        /*0086*/ 	.short	(.L_4187 - .L_4186)


	//   ....[0]....
.L_4186:
        /*0088*/ 	.word	0x00000b00


	//   ....[1]....
        /*008c*/ 	.word	0x00000b50


	//----- nvinfo : EIATTR_MAX_THREADS
	.align		4
.L_4187:
        /*0090*/ 	.byte	0x04, 0x05
        /*0092*/ 	.short	(.L_4189 - .L_4188)
.L_4188:
        /*0094*/ 	.word	0x00000080
        /*0098*/ 	.word	0x00000001
        /*009c*/ 	.word	0x00000001


	//----- nvinfo : EIATTR_CRS_STACK_SIZE
	.align		4
.L_4189:
        /*00a0*/ 	.byte	0x04, 0x1e
        /*00a2*/ 	.short	(.L_4191 - .L_4190)
.L_4190:
        /*00a4*/ 	.word	0x00000000


	//----- nvinfo : EIATTR_CBANK_PARAM_SIZE
	.align		4
.L_4191:
        /*00a8*/ 	.byte	0x03, 0x19
        /*00aa*/ 	.short	0x001c


	//----- nvinfo : EIATTR_PARAM_CBANK
	.align		4
        /*00ac*/ 	.byte	0x04, 0x0a
        /*00ae*/ 	.short	(.L_4193 - .L_4192)
	.align		4
.L_4192:
        /*00b0*/ 	.word	index@(.nv.constant0._ZN2at6native27unrolled_elementwise_kernelINS0_13AUnaryFunctorIsssZZZNS0_15binary_internal21div_trunc_kernel_cudaERNS_18TensorIteratorBaseEENKUlvE_clEvENKUlvE3_clEvEUlssE_EESt5arrayIPcLm2EELi4E23TrivialOffsetCalculatorILi1EjESE_NS0_6memory15LoadWithoutCastENSF_16StoreWithoutCastEEEviT_T0_T2_T3_T4_T5_)
        /*00b4*/ 	.short	0x0210
        /*00b6*/ 	.short	0x001c


	//----- nvinfo : EIATTR_SW_WAR
	.align		4
.L_4193:
        /*00b8*/ 	.byte	0x04, 0x36
        /*00ba*/ 	.short	(.L_4195 - .L_4194)
.L_4194:
        /*00bc*/ 	.word	0x00000008
.L_4195:


//--------------------- .nv.info._ZN2at6native29vectorized_elementwise_kernelILi2ENS0_13AUnaryFunctorIsssZZZNS0_15binary_internal21div_trunc_kernel_cudaERNS_18TensorIteratorBaseEENKUlvE_clEvENKUlvE3_clEvEUlssE_EESt5arrayIPcLm2EEEEviT0_T1_ --------------------------
	.section	.nv.info._ZN2at6native29vectorized_elementwise_kernelILi2ENS0_13AUnaryFunctorIsssZZZNS0_15binary_internal21div_trunc_kernel_cudaERNS_18TensorIteratorBaseEENKUlvE_clEvENKUlvE3_clEvEUlssE_EESt5arrayIPcLm2EEEEviT0_T1_,"",@"SHT_CUDA_INFO"
	.sectionflags	@""
	.align	4


	//----- nvinfo : EIATTR_CUDA_API_VERSION
	.align		4
        /*0000*/ 	.byte	0x04, 0x37
        /*0002*/ 	.short	(.L_4197 - .L_4196)
.L_4196:
        /*0004*/ 	.word	0x00000082


	//----- nvinfo : EIATTR_KPARAM_INFO
	.align		4
.L_4197:
        /*0008*/ 	.byte	0x04, 0x17
        /*000a*/ 	.short	(.L_4199 - .L_4198)
.L_4198:
        /*000c*/ 	.word	0x00000000
        /*0010*/ 	.short	0x0002
        /*0012*/ 	.short	0x0008
        /*0014*/ 	.byte	0x00, 0xf0, 0x41, 0x00


	//----- nvinfo : EIATTR_KPARAM_INFO
	.align		4
.L_4199:
        /*0018*/ 	.byte	0x04, 0x17
        /*001a*/ 	.short	(.L_4201 - .L_4200)
.L_4200:
        /*001c*/ 	.word	0x00000000
        /*0020*/ 	.short	0x0001
        /*0022*/ 	.short	0x0004
        /*0024*/ 	.byte	0x00, 0xf0, 0x11, 0x00


	//----- nvinfo : EIATTR_KPARAM_INFO
	.align		4
.L_4201:
        /*0028*/ 	.byte	0x04, 0x17
        /*002a*/ 	.short	(.L_4203 - .L_4202)
.L_4202:
        /*002c*/ 	.word	0x00000000
        /*0030*/ 	.short	0x0000
        /*0032*/ 	.short	0x0000
        /*0034*/ 	.byte	0x00, 0xf0, 0x11, 0x00


	//----- nvinfo : EIATTR_SPARSE_MMA_MASK
	.align		4
.L_4203:
        /*0038*/ 	.byte	0x03, 0x50
        /*003a*/ 	.short	0x0000


	//----- nvinfo : EIATTR_MAXREG_COUNT
	.align		4
        /*003c*/ 	.byte	0x03, 0x1b
        /*003e*/ 	.short	0x00ff


	//----- nvinfo : EIATTR_MERCURY_ISA_VERSION
	.align		4
        /*0040*/ 	.byte	0x03, 0x5f
        /*0042*/ 	.short	0x0101


	//----- nvinfo : EIATTR_EXIT_INSTR_OFFSETS
	.align		4
        /*0044*/ 	.byte	0x04, 0x1c
        /*0046*/ 	.short	(.L_4205 - .L_4204)


	//   ....[0]....
.L_4204:
        /*0048*/ 	.word	0x00000df0


	//   ....[1]....
        /*004c*/ 	.word	0x000023d0


	//   ....[2]....
        /*0050*/ 	.word	0x00002420


	//----- nvinfo : EIATTR_MAX_THREADS
	.align		4
.L_4205:
        /*0054*/ 	.byte	0x04, 0x05
        /*0056*/ 	.short	(.L_4207 - .L_4206)
.L_4206:
        /*0058*/ 	.word	0x00000080
        /*005c*/ 	.word	0x00000001
        /*0060*/ 	.word	0x00000001


	//----- nvinfo : EIATTR_CRS_STACK_SIZE
	.align		4
.L_4207:
        /*0064*/ 	.byte	0x04, 0x1e
        /*0066*/ 	.short	(.L_4209 - .L_4208)
.L_4208:
        /*0068*/ 	.word	0x00000000


	//----- nvinfo : EIATTR_CBANK_PARAM_SIZE
	.align		4
.L_4209:
        /*006c*/ 	.byte	0x03, 0x19
        /*006e*/ 	.short	0x0018


	//----- nvinfo : EIATTR_PARAM_CBANK
	.align		4
        /*0070*/ 	.byte	0x04, 0x0a
        /*0072*/ 	.short	(.L_4211 - .L_4210)
	.align		4
.L_4210:
        /*0074*/ 	.word	index@(.nv.constant0._ZN2at6native29vectorized_elementwise_kernelILi2ENS0_13AUnaryFunctorIsssZZZNS0_15binary_internal21div_trunc_kernel_cudaERNS_18TensorIteratorBaseEENKUlvE_clEvENKUlvE3_clEvEUlssE_EESt5arrayIPcLm2EEEEviT0_T1_)
        /*0078*/ 	.short	0x0210
        /*007a*/ 	.short	0x0018


	//----- nvinfo : EIATTR_SW_WAR
	.align		4
.L_4211:
        /*007c*/ 	.byte	0x04, 0x36
        /*007e*/ 	.short	(.L_4213 - .L_4212)
.L_4212:
        /*0080*/ 	.word	0x00000008
.L_4213:


//--------------------- .nv.info._ZN2at6native29vectorized_elementwise_kernelILi4ENS0_13AUnaryFunctorIsssZZZNS0_15binary_internal21div_trunc_kernel_cudaERNS_18TensorIteratorBaseEENKUlvE_clEvENKUlvE3_clEvEUlssE_EESt5arrayIPcLm2EEEEviT0_T1_ --------------------------
	.section	.nv.info._ZN2at6native29vectorized_elementwise_kernelILi4ENS0_13AUnaryFunctorIsssZZZNS0_15binary_internal21div_trunc_kernel_cudaERNS_18TensorIteratorBaseEENKUlvE_clEvENKUlvE3_clEvEUlssE_EESt5arrayIPcLm2EEEEviT0_T1_,"",@"SHT_CUDA_INFO"
	.sectionflags	@""
	.align	4


	//----- nvinfo : EIATTR_CUDA_API_VERSION
	.align		4
        /*0000*/ 	.byte	0x04, 0x37
        /*0002*/ 	.short	(.L_4215 - .L_4214)
.L_4214:
        /*0004*/ 	.word	0x00000082


	//----- nvinfo : EIATTR_KPARAM_INFO
	.align		4
.L_4215:
        /*0008*/ 	.byte	0x04, 0x17
        /*000a*/ 	.short	(.L_4217 - .L_4216)
.L_4216:
        /*000c*/ 	.word	0x00000000
        /*0010*/ 	.short	0x0002
        /*0012*/ 	.short	0x0008
        /*0014*/ 	.byte	0x00, 0xf0, 0x41, 0x00


	//----- nvinfo : EIATTR_KPARAM_INFO
	.align		4
.L_4217:
        /*0018*/ 	.byte	0x04, 0x17
        /*001a*/ 	.short	(.L_4219 - .L_4218)
.L_4218:
        /*001c*/ 	.word	0x00000000
        /*0020*/ 	.short	0x0001
        /*0022*/ 	.short	0x0004
        /*0024*/ 	.byte	0x00, 0xf0, 0x11, 0x00


	//----- nvinfo : EIATTR_KPARAM_INFO
	.align		4
.L_4219:
        /*0028*/ 	.byte	0x04, 0x17
        /*002a*/ 	.short	(.L_4221 - .L_4220)
.L_4220:
        /*002c*/ 	.word	0x00000000
        /*0030*/ 	.short	0x0000
        /*0032*/ 	.short	0x0000
        /*0034*/ 	.byte	0x00, 0xf0, 0x11, 0x00


	//----- nvinfo : EIATTR_SPARSE_MMA_MASK
	.align		4
.L_4221:
        /*0038*/ 	.byte	0x03, 0x50
        /*003a*/ 	.short	0x0000


	//----- nvinfo : EIATTR_MAXREG_COUNT
	.align		4
        /*003c*/ 	.byte	0x03, 0x1b
        /*003e*/ 	.short	0x00ff


	//----- nvinfo : EIATTR_MERCURY_ISA_VERSION
	.align		4
        /*0040*/ 	.byte	0x03, 0x5f
        /*0042*/ 	.short	0x0101


	//----- nvinfo : EIATTR_EXIT_INSTR_OFFSETS
	.align		4
        /*0044*/ 	.byte	0x04, 0x1c
        /*0046*/ 	.short	(.L_4223 - .L_4222)


	//   ....[0]....
.L_4222:
        /*0048*/ 	.word	0x00000dd0


	//   ....[1]....
        /*004c*/ 	.word	0x000023b0


	//   ....[2]....
        /*0050*/ 	.word	0x00002400


	//----- nvinfo : EIATTR_MAX_THREADS
	.align		4
.L_4223:
        /*0054*/ 	.byte	0x04, 0x05
        /*0056*/ 	.short	(.L_4225 - .L_4224)
.L_4224:
        /*0058*/ 	.word	0x00000080
        /*005c*/ 	.word	0x00000001
        /*0060*/ 	.word	0x00000001


	//----- nvinfo : EIATTR_CRS_STACK_SIZE
	.align		4
.L_4225:
        /*0064*/ 	.byte	0x04, 0x1e
        /*0066*/ 	.short	(.L_4227 - .L_4226)
.L_4226:
        /*0068*/ 	.word	0x00000000


	//----- nvinfo : EIATTR_CBANK_PARAM_SIZE
	.align		4
.L_4227:
        /*006c*/ 	.byte	0x03, 0x19
        /*006e*/ 	.short	0x0018


	//----- nvinfo : EIATTR_PARAM_CBANK
	.align		4
        /*0070*/ 	.byte	0x04, 0x0a
        /*0072*/ 	.short	(.L_4229 - .L_4228)
	.align		4
.L_4228:
        /*0074*/ 	.word	index@(.nv.constant0._ZN2at6native29vectorized_elementwise_kernelILi4ENS0_13AUnaryFunctorIsssZZZNS0_15binary_internal21div_trunc_kernel_cudaERNS_18TensorIteratorBaseEENKUlvE_clEvENKUlvE3_clEvEUlssE_EESt5arrayIPcLm2EEEEviT0_T1_)
        /*0078*/ 	.short	0x0210
        /*007a*/ 	.short	0x0018


	//----- nvinfo : EIATTR_SW_WAR
	.align		4
.L_4229:
        /*007c*/ 	.byte	0x04, 0x36
        /*007e*/ 	.short	(.L_4231 - .L_4230)
.L_4230:
        /*0080*/ 	.word	0x00000008
.L_4231:


//--------------------- .nv.info._ZN2at6native29vectorized_elementwise_kernelILi8ENS0_13AUnaryFunctorIsssZZZNS0_15binary_internal21div_trunc_kernel_cudaERNS_18TensorIteratorBaseEENKUlvE_clEvENKUlvE3_clEvEUlssE_EESt5arrayIPcLm2EEEEviT0_T1_ --------------------------
	.section	.nv.info._ZN2at6native29vectorized_elementwise_kernelILi8ENS0_13AUnaryFunctorIsssZZZNS0_15binary_internal21div_trunc_kernel_cudaERNS_18TensorIteratorBaseEENKUlvE_clEvENKUlvE3_clEvEUlssE_EESt5arrayIPcLm2EEEEviT0_T1_,"",@"SHT_CUDA_INFO"
	.sectionflags	@""
	.align	4


	//----- nvinfo : EIATTR_CUDA_API_VERSION
	.align		4
        /*0000*/ 	.byte	0x04, 0x37
        /*0002*/ 	.short	(.L_4233 - .L_4232)
.L_4232:
        /*0004*/ 	.word	0x00000082


	//----- nvinfo : EIATTR_KPARAM_INFO
	.align		4
.L_4233:
        /*0008*/ 	.byte	0x04, 0x17
        /*000a*/ 	.short	(.L_4235 - .L_4234)
.L_4234:
        /*000c*/ 	.word	0x00000000
        /*0010*/ 	.short	0x0002
        /*0012*/ 	.short	0x0008
        /*0014*/ 	.byte	0x00, 0xf0, 0x41, 0x00


	//----- nvinfo : EIATTR_KPARAM_INFO
	.align		4
.L_4235:
        /*0018*/ 	.byte	0x04, 0x17
        /*001a*/ 	.short	(.L_4237 - .L_4236)
.L_4236:
        /*001c*/ 	.word	0x00000000
        /*0020*/ 	.short	0x0001
        /*0022*/ 	.short	0x0004
        /*0024*/ 	.byte	0x00, 0xf0, 0x11, 0x00


	//----- nvinfo : EIATTR_KPARAM_INFO
	.align		4
.L_4237:
        /*0028*/ 	.byte	0x04, 0x17
        /*002a*/ 	.short	(.L_4239 - .L_4238)
.L_4238:
        /*002c*/ 	.word	0x00000000
        /*0030*/ 	.short	0x0000
        /*0032*/ 	.short	0x0000
        /*0034*/ 	.byte	0x00, 0xf0, 0x11, 0x00


	//----- nvinfo : EIATTR_SPARSE_MMA_MASK
	.align		4
.L_4239:
        /*0038*/ 	.byte	0x03, 0x50
        /*003a*/ 	.short	0x0000


	//----- nvinfo : EIATTR_MAXREG_COUNT
	.align		4
        /*003c*/ 	.byte	0x03, 0x1b
        /*003e*/ 	.short	0x00ff


	//----- nvinfo : EIATTR_MERCURY_ISA_VERSION
	.align		4
        /*0040*/ 	.byte	0x03, 0x5f
        /*0042*/ 	.short	0x0101


	//----- nvinfo : EIATTR_EXIT_INSTR_OFFSETS
	.align		4
        /*0044*/ 	.byte	0x04, 0x1c
        /*0046*/ 	.short	(.L_4241 - .L_4240)


	//   ....[0]....
.L_4240:
        /*0048*/ 	.word	0x00000db0


	//   ....[1]....
        /*004c*/ 	.word	0x000023b0


	//   ....[2]....
        /*0050*/ 	.word	0x00002400


	//----- nvinfo : EIATTR_MAX_THREADS
	.align		4
.L_4241:
        /*0054*/ 	.byte	0x04, 0x05
        /*0056*/ 	.short	(.L_4243 - .L_4242)
.L_4242:
        /*0058*/ 	.word	0x00000080
        /*005c*/ 	.word	0x00000001
        /*0060*/ 	.word	0x00000001


	//----- nvinfo : EIATTR_CRS_STACK_SIZE
	.align		4
.L_4243:
        /*0064*/ 	.byte	0x04, 0x1e
        /*0066*/ 	.short	(.L_4245 - .L_4244)
.L_4244:
        /*0068*/ 	.word	0x00000000


	//----- nvinfo : EIATTR_CBANK_PARAM_SIZE
	.align		4
.L_4245:
        /*006c*/ 	.byte	0x03, 0x19
        /*006e*/ 	.short	0x0018


	//----- nvinfo : EIATTR_PARAM_CBANK
	.align		4
        /*0070*/ 	.byte	0x04, 0x0a
        /*0072*/ 	.short	(.L_4247 - .L_4246)
	.align		4
.L_4246:
        /*0074*/ 	.word	index@(.nv.constant0._ZN2at6native29vectorized_elementwise_kernelILi8ENS0_13AUnaryFunctorIsssZZZNS0_15binary_internal21div_trunc_kernel_cudaERNS_18TensorIteratorBaseEENKUlvE_clEvENKUlvE3_clEvEUlssE_EESt5arrayIPcLm2EEEEviT0_T1_)
        /*0078*/ 	.short	0x0210
        /*007a*/ 	.short	0x0018


	//----- nvinfo : EIATTR_SW_WAR
	.align		4
.L_4247:
        /*007c*/ 	.byte	0x04, 0x36
        /*007e*/ 	.short	(.L_4249 - .L_4248)
.L_4248:
        /*0080*/ 	.word	0x00000008
.L_4249:


//--------------------- .nv.info._ZN2at6native18elementwise_kernelILi128ELi4EZNS0_15gpu_kernel_implINS0_13BinaryFunctorIlllZZZNS0_15binary_internal21div_trunc_kernel_cudaERNS_18TensorIteratorBaseEENKUlvE_clEvENKUlvE2_clEvEUlllE_EEEEvS6_RKT_EUliE_EEviT1_ --------------------------
	.section	.nv.info._ZN2at6native18elementwise_kernelILi128ELi4EZNS0_15gpu_kernel_implINS0_13BinaryFunctorIlllZZZNS0_15binary_internal21div_trunc_kernel_cudaERNS_18TensorIteratorBaseEENKUlvE_clEvENKUlvE2_clEvEUlllE_EEEEvS6_RKT_EUliE_EEviT1_,"",@"SHT_CUDA_INFO"
	.sectionflags	@""
	.align	4


	//----- nvinfo : EIATTR_CUDA_API_VERSION
	.align		4
        /*0000*/ 	.byte	0x04, 0x37
        /*0002*/ 	.short	(.L_4251 - .L_4250)
.L_4250:
        /*0004*/ 	.word	0x00000082


	//----- nvinfo : EIATTR_KPARAM_INFO
	.align		4
.L_4251:
        /*0008*/ 	.byte	0x04, 0x17
        /*000a*/ 	.short	(.L_4253 - .L_4252)
.L_4252:
        /*000c*/ 	.word	0x00000000
        /*0010*/ 	.short	0x0001
        /*0012*/ 	.short	0x0008
        /*0014*/ 	.byte	0x00, 0xf0, 0x21, 0x0a


	//----- nvinfo : EIATTR_KPARAM_INFO
	.align		4
.L_4253:
        /*0018*/ 	.byte	0x04, 0x17
        /*001a*/ 	.short	(.L_4255 - .L_4254)
.L_4254:
        /*001c*/ 	.word	0x00000000
        /*0020*/ 	.short	0x0000
        /*0022*/ 	.short	0x0000
        /*0024*/ 	.byte	0x00, 0xf0, 0x11, 0x00


	//----- nvinfo : EIATTR_SPARSE_MMA_MASK
	.align		4
.L_4255:
        /*0028*/ 	.byte	0x03, 0x50
        /*002a*/ 	.short	0x0000


	//----- nvinfo : EIATTR_MAXREG_COUNT
	.align		4
        /*002c*/ 	.byte	0x03, 0x1b
        /*002e*/ 	.short	0x0080


	//----- nvinfo : EIATTR_EXTERNS
	.align		4
        /*0030*/ 	.byte	0x04, 0x0f
        /*0032*/ 	.short	(.L_4257 - .L_4256)


	//   ....[0]....
	.align		4
.L_4256:
        /*0034*/ 	.word	index@(__assertfail)


	//----- nvinfo : EIATTR_MERCURY_ISA_VERSION
	.align		4
.L_4257:
        /*0038*/ 	.byte	0x03, 0x5f
        /*003a*/ 	.short	0x0101


	//----- nvinfo : EIATTR_SYSCALL_OFFSETS
	.align		4
        /*003c*/ 	.byte	0x04, 0x46
        /*003e*/ 	.short	(.L_4259 - .L_4258)


	//   ....[0]....
.L_4258:
        /*0040*/ 	.word	0x00002500


	//   ....[1]....
        /*0044*/ 	.word	0x00003370


	//   ....[2]....
        /*0048*/ 	.word	0x000043b0


	//   ....[3]....
        /*004c*/ 	.word	0x000068c0


	//   ....[4]....
        /*0050*/ 	.word	0x00007730


	//   ....[5]....
        /*0054*/ 	.word	0x00008770


	//   ....[6]....
        /*0058*/ 	.word	0x0000ac70


	//   ....[7]....
        /*005c*/ 	.word	0x0000bae0


	//   ....[8]....
        /*0060*/ 	.word	0x0000cb20


	//   ....[9]....
        /*0064*/ 	.word	0x0000f010


	//   ....[10]....
        /*0068*/ 	.word	0x0000fe80


	//   ....[11]....
        /*006c*/ 	.word	0x00010ec0


	//----- nvinfo : EIATTR_EXIT_INSTR_OFFSETS
	.align		4
.L_4259:
        /*0070*/ 	.byte	0x04, 0x1c
        /*0072*/ 	.short	(.L_4261 - .L_4260)


	//   ....[0]....
.L_4260:
        /*0074*/ 	.word	0x0000cbb0


	//   ....[1]....
        /*0078*/ 	.word	0x000101a0


	//   ....[2]....
        /*007c*/ 	.word	0x000101c0


	//   ....[3]....
        /*0080*/ 	.word	0x00010240


	//   ....[4]....
        /*0084*/ 	.word	0x00010260


	//   ....[5]....
        /*0088*/ 	.word	0x00010280


	//   ....[6]....
        /*008c*/ 	.word	0x00010310


	//   ....[7]....
        /*0090*/ 	.word	0x00010350


	//   ....[8]....
        /*0094*/ 	.word	0x000103f0


	//   ....[9]....
        /*0098*/ 	.word	0x00010440


	//   ....[10]....
        /*009c*/ 	.word	0x00010470


	//   ....[11]....
        /*00a0*/ 	.word	0x00010540


	//   ....[12]....
        /*00a4*/ 	.word	0x00010580


	//   ....[13]....
        /*00a8*/ 	.word	0x00010710


	//   ....[14]....
        /*00ac*/ 	.word	0x00010870


	//   ....[15]....
        /*00b0*/ 	.word	0x000108b0


	//   ....[16]....
        /*00b4*/ 	.word	0x00010950


	//   ....[17]....
        /*00b8*/ 	.word	0x00010ad0


	//   ....[18]....
        /*00bc*/ 	.word	0x00010c50


	//   ....[19]....
        /*00c0*/ 	.word	0x00010dc0


	//   ....[20]....
        /*00c4*/ 	.word	0x00010ed0


	//   ....[21]....
        /*00c8*/ 	.word	0x00010ef0


	//   ....[22]....
        /*00cc*/ 	.word	0x00010f10


	//----- nvinfo : EIATTR_MAX_THREADS
	.align		4
.L_4261:
        /*00d0*/ 	.byte	0x04, 0x05
        /*00d2*/ 	.short	(.L_4263 - .L_4262)
.L_4262:
        /*00d4*/ 	.word	0x00000080
        /*00d8*/ 	.word	0x00000001
        /*00dc*/ 	.word	0x00000001


	//----- nvinfo : EIATTR_CRS_STACK_SIZE
	.align		4
.L_4263:
        /*00e0*/ 	.byte	0x04, 0x1e
        /*00e2*/ 	.short	(.L_4265 - .L_4264)
.L_4264:
        /*00e4*/ 	.word	0x00000000


	//----- nvinfo : EIATTR_CBANK_PARAM_SIZE
	.align		4
.L_4265:
        /*00e8*/ 	.byte	0x03, 0x19
        /*00ea*/ 	.short	0x0290


	//----- nvinfo : EIATTR_PARAM_CBANK
	.align		4
        /*00ec*/ 	.byte	0x04, 0x0a
        /*00ee*/ 	.short	(.L_4267 - .L_4266)
	.align		4
.L_4266:
        /*00f0*/ 	.word	index@(.nv.constant0._ZN2at6native18elementwise_kernelILi128ELi4EZNS0_15gpu_kernel_implINS0_13BinaryFunctorIlllZZZNS0_15binary_internal21div_trunc_kernel_cudaERNS_18TensorIteratorBaseEENKUlvE_clEvENKUlvE2_clEvEUlllE_EEEEvS6_RKT_EUliE_EEviT1_)
        /*00f4*/ 	.short	0x0210
        /*00f6*/ 	.short	0x0290


	//----- nvinfo : EIATTR_SW_WAR
	.align		4
.L_4267:
        /*00f8*/ 	.byte	0x04, 0x36
        /*00fa*/ 	.short	(.L_4269 - .L_4268)
.L_4268:
        /*00fc*/ 	.word	0x00000008
.L_4269:


//--------------------- .nv.info._ZN2at6native27unrolled_elementwise_kernelINS0_13BinaryFunctorIlllZZZNS0_15binary_internal21div_trunc_kernel_cudaERNS_18TensorIteratorBaseEENKUlvE_clEvENKUlvE2_clEvEUlllE_EESt5arrayIPcLm3EELi4E23TrivialOffsetCalculatorILi2EjESD_ILi1EjENS0_6memory12LoadWithCastILi2EEENSG_13StoreWithCastILi1EEEEEviT_T0_T2_T3_T4_T5_ --------------------------
	.section	.nv.info._ZN2at6native27unrolled_elementwise_kernelINS0_13BinaryFunctorIlllZZZNS0_15binary_internal21div_trunc_kernel_cudaERNS_18TensorIteratorBaseEENKUlvE_clEvENKUlvE2_clEvEUlllE_EESt5arrayIPcLm3EELi4E23TrivialOffsetCalculatorILi2EjESD_ILi1EjENS0_6memory12LoadWithCastILi2EEENSG_13StoreWithCastILi1EEEEEviT_T0_T2_T3_T4_T5_,"",@"SHT_CUDA_INFO"
	.sectionflags	@""
	.align	4


	//----- nvinfo : EIATTR_CUDA_API_VERSION
	.align		4
        /*0000*/ 	.byte	0x04, 0x37
        /*0002*/ 	.short	(.L_4271 - .L_4270)
.L_4270:
        /*0004*/ 	.word	0x00000082


	//----- nvinfo : EIATTR_KPARAM_INFO
	.align		4
.L_4271:
        /*0008*/ 	.byte	0x04, 0x17
        /*000a*/ 	.short	(.L_4273 - .L_4272)
.L_4272:
        /*000c*/ 	.word	0x00000000
        /*0010*/ 	.short	0x0006
        /*0012*/ 	.short	0x0030
        /*0014*/ 	.byte	0x00, 0xf0, 0x21, 0x00


	//----- nvinfo : EIATTR_KPARAM_INFO
	.align		4
.L_4273:
        /*0018*/ 	.byte	0x04, 0x17
        /*001a*/ 	.short	(.L_4275 - .L_4274)
.L_4274:
        /*001c*/ 	.word	0x00000000
        /*0020*/ 	.short	0x0005
        /*0022*/ 	.short	0x0024
        /*0024*/ 	.byte	0x00, 0xf0, 0x31, 0x00


	//----- nvinfo : EIATTR_KPARAM_INFO
	.align		4
.L_4275:
        /*0028*/ 	.byte	0x04, 0x17
        /*002a*/ 	.short	(.L_4277 - .L_4276)
.L_4276:
        /*002c*/ 	.word	0x00000000
        /*0030*/ 	.short	0x0004
        /*0032*/ 	.short	0x0021
        /*0034*/ 	.byte	0x00, 0xf0, 0x05, 0x00


	//----- nvinfo : EIATTR_KPARAM_INFO
	.align		4
.L_4277:
        /*0038*/ 	.byte	0x04, 0x17
        /*003a*/ 	.short	(.L_4279 - .L_4278)
.L_4278:
        /*003c*/ 	.word	0x00000000
        /*0040*/ 	.short	0x0003
        /*0042*/ 	.short	0x0020
        /*0044*/ 	.byte	0x00, 0xf0, 0x05, 0x00


	//----- nvinfo : EIATTR_KPARAM_INFO
	.align		4
.L_4279:
        /*0048*/ 	.byte	0x04, 0x17
        /*004a*/ 	.short	(.L_4281 - .L_4280)
.L_4280:
        /*004c*/ 	.word	0x00000000
        /*0050*/ 	.short	0x0002
        /*0052*/ 	.short	0x0008
        /*0054*/ 	.byte	0x00, 0xf0, 0x61, 0x00


	//----- nvinfo : EIATTR_KPARAM_INFO
	.align		4
.L_4281:
        /*0058*/ 	.byte	0x04, 0x17
        /*005a*/ 	.short	(.L_4283 - .L_4282)
.L_4282:
        /*005c*/ 	.word	0x00000000
        /*0060*/ 	.short	0x0001
        /*0062*/ 	.short	0x0004
        /*0064*/ 	.byte	0x00, 0xf0, 0x05, 0x00


	//----- nvinfo : EIATTR_KPARAM_INFO
	.align		4
.L_4283:
        /*0068*/ 	.byte	0x04, 0x17
        /*006a*/ 	.short	(.L_4285 - .L_4284)
.L_4284:
        /*006c*/ 	.word	0x00000000
        /*0070*/ 	.short	0x0000
        /*0072*/ 	.short	0x0000
        /*0074*/ 	.byte	0x00, 0xf0, 0x11, 0x00


	//----- nvinfo : EIATTR_SPARSE_MMA_MASK
	.align		4
.L_4285:
        /*0078*/ 	.byte	0x03, 0x50
        /*007a*/ 	.short	0x0000


	//----- nvinfo : EIATTR_MAXREG_COUNT
	.align		4
        /*007c*/ 	.byte	0x03, 0x1b
        /*007e*/ 	.short	0x00ff


	//----- nvinfo : EIATTR_EXTERNS
	.align		4
        /*0080*/ 	.byte	0x04, 0x0f
        /*0082*/ 	.short	(.L_4287 - .L_4286)


	//   ....[0]....
	.align		4
.L_4286:
        /*0084*/ 	.word	index@(__assertfail)


	//----- nvinfo : EIATTR_MERCURY_ISA_VERSION
	.align		4
.L_4287:
        /*0088*/ 	.byte	0x03, 0x5f
        /*008a*/ 	.short	0x0101


	//----- nvinfo : EIATTR_SYSCALL_OFFSETS
	.align		4
        /*008c*/ 	.byte	0x04, 0x46
        /*008e*/ 	.short	(.L_4289 - .L_4288)


	//   ....[0]....
.L_4288:
        /*0090*/ 	.word	0x00000f10


	//   ....[1]....
        /*0094*/ 	.word	0x00001d90


	//   ....[2]....
        /*0098*/ 	.word	0x00002c90


	//   ....[3]....
        /*009c*/ 	.word	0x00003b10


	//   ....[4]....
        /*00a0*/ 	.word	0x00004a20


	//   ....[5]....
        /*00a4*/ 	.word	0x000058a0


	//   ....[6]....
        /*00a8*/ 	.word	0x00006790


	//   ....[7]....
        /*00ac*/ 	.word	0x00007610


	//   ....[8]....
        /*00b0*/ 	.word	0x00008f10


	//   ....[9]....
        /*00b4*/ 	.word	0x00009df0


	//   ....[10]....
        /*00b8*/ 	.word	0x0000ac90


	//   ....[11]....
        /*00bc*/ 	.word	0x0000bb50


	//----- nvinfo : EIATTR_EXIT_INSTR_OFFSETS
	.align		4
.L_4289:
        /*00c0*/ 	.byte	0x04, 0x1c
        /*00c2*/ 	.short	(.L_4291 - .L_4290)


	//   ....[0]....
.L_4290:
        /*00c4*/ 	.word	0x0000ad10


	//   ....[1]....
        /*00c8*/ 	.word	0x0000ae40


	//   ....[2]....
        /*00cc*/ 	.word	0x0000ae60


	//   ....[3]....
        /*00d0*/ 	.word	0x0000aee0


	//   ....[4]....
        /*00d4*/ 	.word	0x0000af00


	//   ....[5]....
        /*00d8*/ 	.word	0x0000af20


	//   ....[6]....
        /*00dc*/ 	.word	0x0000afb0


	//   ....[7]....
        /*00e0*/ 	.word	0x0000aff0


	//   ....[8]....
        /*00e4*/ 	.word	0x0000b090


	//   ....[9]....
        /*00e8*/ 	.word	0x0000b0e0


	//   ....[10]....
        /*00ec*/ 	.word	0x0000b110


	//   ....[11]....
        /*00f0*/ 	.word	0x0000b1e0


	//   ....[12]....
        /*00f4*/ 	.word	0x0000b220


	//   ....[13]....
        /*00f8*/ 	.word	0x0000b3b0


	//   ....[14]....
        /*00fc*/ 	.word	0x0000b510


	//   ....[15]....
        /*0100*/ 	.word	0x0000b550


	//   ....[16]....
        /*0104*/ 	.word	0x0000b5f0


	//   ....[17]....
        /*0108*/ 	.word	0x0000b770


	//   ....[18]....
        /*010c*/ 	.word	0x0000b8f0


	//   ....[19]....
        /*0110*/ 	.word	0x0000ba50


	//   ....[20]....
        /*0114*/ 	.word	0x0000bb60


	//   ....[21]....
        /*0118*/ 	.word	0x0000bb80


	//   ....[22]....
        /*011c*/ 	.word	0x0000bba0


	//----- nvinfo : EIATTR_MAX_THREADS
	.align		4
.L_4291:
        /*0120*/ 	.byte	0x04, 0x05
        /*0122*/ 	.short	(.L_4293 - .L_4292)
.L_4292:
        /*0124*/ 	.word	0x00000080
        /*0128*/ 	.word	0x00000001
        /*012c*/ 	.word	0x00000001


	//----- nvinfo : EIATTR_CRS_STACK_SIZE
	.align		4
.L_4293:
        /*0130*/ 	.byte	0x04, 0x1e
        /*0132*/ 	.short	(.L_4295 - .L_4294)
.L_4294:
        /*0134*/ 	.word	0x00000000


	//----- nvinfo : EIATTR_CBANK_PARAM_SIZE
	.align		4
.L_4295:
        /*0138*/ 	.byte	0x03, 0x19
        /*013a*/ 	.short	0x0038


	//----- nvinfo : EIATTR_PARAM_CBANK
	.align		4
        /*013c*/ 	.byte	0x04, 0x0a
        /*013e*/ 	.short	(.L_4297 - .L_4296)
	.align		4
.L_4296:
        /*0140*/ 	.word	index@(.nv.constant0._ZN2at6native27unrolled_elementwise_kernelINS0_13BinaryFunctorIlllZZZNS0_15binary_internal21div_trunc_kernel_cudaERNS_18TensorIteratorBaseEENKUlvE_clEvENKUlvE2_clEvEUlllE_EESt5arrayIPcLm3EELi4E23TrivialOffsetCalculatorILi2EjESD_ILi1EjENS0_6memory12LoadWithCastILi2EEENSG_13StoreWithCastILi1EEEEEviT_T0_T2_T3_T4_T5_)
        /*0144*/ 	.short	0x0210
        /*0146*/ 	.short	0x0038


	//----- nvinfo : EIATTR_SW_WAR
	.align		4
.L_4297:
        /*0148*/ 	.byte	0x04, 0x36
        /*014a*/ 	.short	(.L_4299 - .L_4298)
.L_4298:
        /*014c*/ 	.word	0x00000008
.L_4299:


//--------------------- .nv.info._ZN2at6native18elementwise_kernelILi128ELi2EZNS0_22gpu_kernel_impl_nocastINS0_13BinaryFunctorIlllZZZNS0_15binary_internal21div_trunc_kernel_cudaERNS_18TensorIteratorBaseEENKUlvE_clEvENKUlvE2_clEvEUlllE_EEEEvS6_RKT_EUliE_EEviT1_ --------------------------
	.section	.nv.info._ZN2at6native18elementwise_kernelILi128ELi2EZNS0_22gpu_kernel_impl_nocastINS0_13BinaryFunctorIlllZZZNS0_15binary_internal21div_trunc_kernel_cudaERNS_18TensorIteratorBaseEENKUlvE_clEvENKUlvE2_clEvEUlllE_EEEEvS6_RKT_EUliE_EEviT1_,"",@"SHT_CUDA_INFO"
	.sectionflags	@""
	.align	4


	//----- nvinfo : EIATTR_CUDA_API_VERSION
	.align		4
        /*0000*/ 	.byte	0x04, 0x37
        /*0002*/ 	.short	(.L_4301 - .L_4300)
.L_4300:
        /*0004*/ 	.word	0x00000082


	//----- nvinfo : EIATTR_KPARAM_INFO
	.align		4
.L_4301:
        /*0008*/ 	.byte	0x04, 0x17
        /*000a*/ 	.short	(.L_4303 - .L_4302)
.L_4302:
        /*000c*/ 	.word	0x00000000
        /*0010*/ 	.short	0x0001
        /*0012*/ 	.short	0x0008
        /*0014*/ 	.byte	0x00, 0xf0, 0x21, 0x0a


	//----- nvinfo : EIATTR_KPARAM_INFO
	.align		4
.L_4303:
        /*0018*/ 	.byte	0x04, 0x17
        /*001a*/ 	.short	(.L_4305 - .L_4304)
.L_4304:
        /*001c*/ 	.word	0x00000000
        /*0020*/ 	.short	0x0000
        /*0022*/ 	.short	0x0000
        /*0024*/ 	.byte	0x00, 0xf0, 0x11, 0x00


	//----- nvinfo : EIATTR_SPARSE_MMA_MASK
	.align		4
.L_4305:
        /*0028*/ 	.byte	0x03, 0x50
        /*002a*/ 	.short	0x0000


	//----- nvinfo : EIATTR_MAXREG_COUNT
	.align		4
        /*002c*/ 	.byte	0x03, 0x1b
        /*002e*/ 	.short	0x0080


	//----- nvinfo : EIATTR_MERCURY_ISA_VERSION
	.align		4
        /*0030*/ 	.byte	0x03, 0x5f
        /*0032*/ 	.short	0x0101


	//----- nvinfo : EIATTR_EXIT_INSTR_OFFSETS
	.align		4
        /*0034*/ 	.byte	0x04, 0x1c
        /*0036*/ 	.short	(.L_4307 - .L_4306)


	//   ....[0]....
.L_4306:
        /*0038*/ 	.word	0x00001970


	//   ....[1]....
        /*003c*/ 	.word	0x00003210


	//----- nvinfo : EIATTR_MAX_THREADS
	.align		4
.L_4307:
        /*0040*/ 	.byte	0x04, 0x05
        /*0042*/ 	.short	(.L_4309 - .L_4308)
.L_4308:
        /*0044*/ 	.word	0x00000080
        /*0048*/ 	.word	0x00000001
        /*004c*/ 	.word	0x00000001


	//----- nvinfo : EIATTR_CRS_STACK_SIZE
	.align		4
.L_4309:
        /*0050*/ 	.byte	0x04, 0x1e
        /*0052*/ 	.short	(.L_4311 - .L_4310)
.L_4310:
        /*0054*/ 	.word	0x00000000


	//----- nvinfo : EIATTR_CBANK_PARAM_SIZE
	.align		4
.L_4311:
        /*0058*/ 	.byte	0x03, 0x19
        /*005a*/ 	.short	0x0290


	//----- nvinfo : EIATTR_PARAM_CBANK
	.align		4
        /*005c*/ 	.byte	0x04, 0x0a
        /*005e*/ 	.short	(.L_4313 - .L_4312)
	.align		4
.L_4312:
        /*0060*/ 	.word	index@(.nv.constant0._ZN2at6native18elementwise_kernelILi128ELi2EZNS0_22gpu_kernel_impl_nocastINS0_13BinaryFunctorIlllZZZNS0_15binary_internal21div_trunc_kernel_cudaERNS_18TensorIteratorBaseEENKUlvE_clEvENKUlvE2_clEvEUlllE_EEEEvS6_RKT_EUliE_EEviT1_)
        /*0064*/ 	.short	0x0210
        /*0066*/ 	.short	0x0290


	//----- nvinfo : EIATTR_SW_WAR
	.align		4
.L_4313:
        /*0068*/ 	.byte	0x04, 0x36
        /*006a*/ 	.short	(.L_4315 - .L_4314)
.L_4314:
        /*006c*/ 	.word	0x00000008
.L_4315:


//--------------------- .nv.info._ZN2at6native27unrolled_elementwise_kernelINS0_13BinaryFunctorIlllZZZNS0_15binary_internal21div_trunc_kernel_cudaERNS_18TensorIteratorBaseEENKUlvE_clEvENKUlvE2_clEvEUlllE_EESt5arrayIPcLm3EELi4E23TrivialOffsetCalculatorILi2EjESD_ILi1EjENS0_6memory15LoadWithoutCastENSG_16StoreWithoutCastEEEviT_T0_T2_T3_T4_T5_ --------------------------
	.section	.nv.info._ZN2at6native27unrolled_elementwise_kernelINS0_13BinaryFunctorIlllZZZNS0_15binary_internal21div_trunc_kernel_cudaERNS_18TensorIteratorBaseEENKUlvE_clEvENKUlvE2_clEvEUlllE_EESt5arrayIPcLm3EELi4E23TrivialOffsetCalculatorILi2EjESD_ILi1EjENS0_6memory15LoadWithoutCastENSG_16StoreWithoutCastEEEviT_T0_T2_T3_T4_T5_,"",@"SHT_CUDA_INFO"
	.sectionflags	@""
	.align	4


	//----- nvinfo : EIATTR_CUDA_API_VERSION
	.align		4
        /*0000*/ 	.byte	0x04, 0x37
        /*0002*/ 	.short	(.L_4317 - .L_4316)
.L_4316:
        /*0004*/ 	.word	0x00000082


	//----- nvinfo : EIATTR_KPARAM_INFO
	.align		4
.L_4317:
        /*0008*/ 	.byte	0x04, 0x17
        /*000a*/ 	.short	(.L_4319 - .L_4318)
.L_4318:
        /*000c*/ 	.word	0x00000000
        /*0010*/ 	.short	0x0006
        /*0012*/ 	.short	0x0023
        /*0014*/ 	.byte	0x00, 0xf0, 0x05, 0x00


	//----- nvinfo : EIATTR_KPARAM_INFO
	.align		4
.L_4319:
        /*0018*/ 	.byte	0x04, 0x17
        /*001a*/ 	.short	(.L_4321 - .L_4320)
.L_4320:
        /*001c*/ 	.word	0x00000000
        /*0020*/ 	.short	0x0005
        /*0022*/ 	.short	0x0022
        /*0024*/ 	.byte	0x00, 0xf0, 0x05, 0x00


	//----- nvinfo : EIATTR_KPARAM_INFO
	.align		4
.L_4321:
        /*0028*/ 	.byte	0x04, 0x17
        /*002a*/ 	.short	(.L_4323 - .L_4322)
.L_4322:
        /*002c*/ 	.word	0x00000000
        /*0030*/ 	.short	0x0004
        /*0032*/ 	.short	0x0021
        /*0034*/ 	.byte	0x00, 0xf0, 0x05, 0x00


	//----- nvinfo : EIATTR_KPARAM_INFO
	.align		4
.L_4323:
        /*0038*/ 	.byte	0x04, 0x17
        /*003a*/ 	.short	(.L_4325 - .L_4324)
.L_4324:
        /*003c*/ 	.word	0x00000000
        /*0040*/ 	.short	0x0003
        /*0042*/ 	.short	0x0020
        /*0044*/ 	.byte	0x00, 0xf0, 0x05, 0x00


	//----- nvinfo : EIATTR_KPARAM_INFO
	.align		4
.L_4325:
        /*0048*/ 	.byte	0x04, 0x17
        /*004a*/ 	.short	(.L_4327 - .L_4326)
.L_4326:
        /*004c*/ 	.word	0x00000000
        /*0050*/ 	.short	0x0002
        /*0052*/ 	.short	0x0008
        /*0054*/ 	.byte	0x00, 0xf0, 0x61, 0x00


	//----- nvinfo : EIATTR_KPARAM_INFO
	.align		4
.L_4327:
        /*0058*/ 	.byte	0x04, 0x17
        /*005a*/ 	.short	(.L_4329 - .L_4328)
.L_4328:
        /*005c*/ 	.word	0x00000000
        /*0060*/ 	.short	0x0001
        /*0062*/ 	.short	0x0004
        /*0064*/ 	.byte	0x00, 0xf0, 0x05, 0x00


	//----- nvinfo : EIATTR_KPARAM_INFO
	.align		4
.L_4329:
        /*0068*/ 	.byte	0x04, 0x17
        /*006a*/ 	.short	(.L_4331 - .L_4330)
.L_4330:
        /*006c*/ 	.word	0x00000000
        /*0070*/ 	.short	0x0000
        /*0072*/ 	.short	0x0000
        /*0074*/ 	.byte	0x00, 0xf0, 0x11, 0x00


	//----- nvinfo : EIATTR_SPARSE_MMA_MASK
	.align		4
.L_4331:
        /*0078*/ 	.byte	0x03, 0x50
        /*007a*/ 	.short	0x0000


	//----- nvinfo : EIATTR_MAXREG_COUNT
	.align		4
        /*007c*/ 	.byte	0x03, 0x1b
        /*007e*/ 	.short	0x00ff


	//----- nvinfo : EIATTR_MERCURY_ISA_VERSION
	.align		4
        /*0080*/ 	.byte	0x03, 0x5f
        /*0082*/ 	.short	0x0101


	//----- nvinfo : EIATTR_EXIT_INSTR_OFFSETS
	.align		4
        /*0084*/ 	.byte	0x04, 0x1c
        /*0086*/ 	.short	(.L_4333 - .L_4332)


	//   ....[0]....
.L_4332:
        /*0088*/ 	.word	0x00000d50


	//   ....[1]....
        /*008c*/ 	.word	0x00000da0


	//----- nvinfo : EIATTR_MAX_THREADS
	.align		4
.L_4333:
        /*0090*/ 	.byte	0x04, 0x05
        /*0092*/ 	.short	(.L_4335 - .L_4334)
.L_4334:
        /*0094*/ 	.word	0x00000080
        /*0098*/ 	.word	0x00000001
        /*009c*/ 	.word	0x00000001


	//----- nvinfo : EIATTR_CRS_STACK_SIZE
	.align		4
.L_4335:
        /*00a0*/ 	.byte	0x04, 0x1e
        /*00a2*/ 	.short	(.L_4337 - .L_4336)
.L_4336:
        /*00a4*/ 	.word	0x00000000


	//----- nvinfo : EIATTR_CBANK_PARAM_SIZE
	.align		4
.L_4337:
        /*00a8*/ 	.byte	0x03, 0x19
        /*00aa*/ 	.short	0x0024


	//----- nvinfo : EIATTR_PARAM_CBANK
	.align		4
        /*00ac*/ 	.byte	0x04, 0x0a
        /*00ae*/ 	.short	(.L_4339 - .L_4338)
	.align		4
.L_4338:
        /*00b0*/ 	.word	index@(.nv.constant0._ZN2at6native27unrolled_elementwise_kernelINS0_13BinaryFunctorIlllZZZNS0_15binary_internal21div_trunc_kernel_cudaERNS_18TensorIteratorBaseEENKUlvE_clEvENKUlvE2_clEvEUlllE_EESt5arrayIPcLm3EELi4E23TrivialOffsetCalculatorILi2EjESD_ILi1EjENS0_6memory15LoadWithoutCastENSG_16StoreWithoutCastEEEviT_T0_T2_T3_T4_T5_)
        /*00b4*/ 	.short	0x0210
        /*00b6*/ 	.short	0x0024


	//----- nvinfo : EIATTR_SW_WAR
	.align		4
.L_4339:
        /*00b8*/ 	.byte	0x04, 0x36
        /*00ba*/ 	.short	(.L_4341 - .L_4340)
.L_4340:
        /*00bc*/ 	.word	0x00000008
.L_4341:


//--------------------- .nv.info._ZN2at6native29vectorized_elementwise_kernelILi2ENS0_13BinaryFunctorIlllZZZNS0_15binary_internal21div_trunc_kernel_cudaERNS_18TensorIteratorBaseEENKUlvE_clEvENKUlvE2_clEvEUlllE_EESt5arrayIPcLm3EEEEviT0_T1_ --------------------------
	.section	.nv.info._ZN2at6native29vectorized_elementwise_kernelILi2ENS0_13BinaryFunctorIlllZZZNS0_15binary_internal21div_trunc_kernel_cudaERNS_18TensorIteratorBaseEENKUlvE_clEvENKUlvE2_clEvEUlllE_EESt5arrayIPcLm3EEEEviT0_T1_,"",@"SHT_CUDA_INFO"
	.sectionflags	@""
	.align	4


	//----- nvinfo : EIATTR_CUDA_API_VERSION
	.align		4
        /*0000*/ 	.byte	0x04, 0x37
        /*0002*/ 	.short	(.L_4343 - .L_4342)
.L_4342:
        /*0004*/ 	.word	0x00000082


	//----- nvinfo : EIATTR_KPARAM_INFO
	.align		4
.L_4343:
        /*0008*/ 	.byte	0x04, 0x17
        /*000a*/ 	.short	(.L_4345 - .L_4344)
.L_4344:
        /*000c*/ 	.word	0x00000000
        /*0010*/ 	.short	0x0002
        /*0012*/ 	.short	0x0008
        /*0014*/ 	.byte	0x00, 0xf0, 0x61, 0x00


	//----- nvinfo : EIATTR_KPARAM_INFO
	.align		4
.L_4345:
        /*0018*/ 	.byte	0x04, 0x17
        /*001a*/ 	.short	(.L_4347 - .L_4346)
.L_4346:
        /*001c*/ 	.word	0x00000000
        /*0020*/ 	.short	0x0001
        /*0022*/ 	.short	0x0004
        /*0024*/ 	.byte	0x00, 0xf0, 0x05, 0x00


	//----- nvinfo : EIATTR_KPARAM_INFO
	.align		4
.L_4347:
        /*0028*/ 	.byte	0x04, 0x17
        /*002a*/ 	.short	(.L_4349 - .L_4348)
.L_4348:
        /*002c*/ 	.word	0x00000000
        /*0030*/ 	.short	0x0000
        /*0032*/ 	.short	0x0000
        /*0034*/ 	.byte	0x00, 0xf0, 0x11, 0x00


	//----- nvinfo : EIATTR_SPARSE_MMA_MASK
	.align		4
.L_4349:
        /*0038*/ 	.byte	0x03, 0x50
        /*003a*/ 	.short	0x0000


	//----- nvinfo : EIATTR_MAXREG_COUNT
	.align		4
        /*003c*/ 	.byte	0x03, 0x1b
        /*003e*/ 	.short	0x00ff


	//----- nvinfo : EIATTR_MERCURY_ISA_VERSION
	.align		4
        /*0040*/ 	.byte	0x03, 0x5f
        /*0042*/ 	.short	0x0101


	//----- nvinfo : EIATTR_EXIT_INSTR_OFFSETS
	.align		4
        /*0044*/ 	.byte	0x04, 0x1c
        /*0046*/ 	.short	(.L_4351 - .L_4350)


	//   ....[0]....
.L_4350:
        /*0048*/ 	.word	0x000012c0


	//   ....[1]....
        /*004c*/ 	.word	0x00002db0


	//   ....[2]....
        /*0050*/ 	.word	0x00002e00


	//----- nvinfo : EIATTR_MAX_THREADS
	.align		4
.L_4351:
        /*0054*/ 	.byte	0x04, 0x05
        /*0056*/ 	.short	(.L_4353 - .L_4352)
.L_4352:
        /*0058*/ 	.word	0x00000080
        /*005c*/ 	.word	0x00000001
        /*0060*/ 	.word	0x00000001


	//----- nvinfo : EIATTR_CRS_STACK_SIZE
	.align		4
.L_4353:
        /*0064*/ 	.byte	0x04, 0x1e
        /*0066*/ 	.short	(.L_4355 - .L_4354)
.L_4354:
        /*0068*/ 	.word	0x00000000


	//----- nvinfo : EIATTR_CBANK_PARAM_SIZE
	.align		4
.L_4355:
        /*006c*/ 	.byte	0x03, 0x19
        /*006e*/ 	.short	0x0020


	//----- nvinfo : EIATTR_PARAM_CBANK
	.align		4
        /*0070*/ 	.byte	0x04, 0x0a
        /*0072*/ 	.short	(.L_4357 - .L_4356)
	.align		4
.L_4356:
        /*0074*/ 	.word	index@(.nv.constant0._ZN2at6native29vectorized_elementwise_kernelILi2ENS0_13BinaryFunctorIlllZZZNS0_15binary_internal21div_trunc_kernel_cudaERNS_18TensorIteratorBaseEENKUlvE_clEvENKUlvE2_clEvEUlllE_EESt5arrayIPcLm3EEEEviT0_T1_)
        /*0078*/ 	.short	0x0210
        /*007a*/ 	.short	0x0020


	//----- nvinfo : EIATTR_SW_WAR
	.align		4
.L_4357:
        /*007c*/ 	.byte	0x04, 0x36
        /*007e*/ 	.short	(.L_4359 - .L_4358)
.L_4358:
        /*0080*/ 	.word	0x00000008
.L_4359:


//--------------------- .nv.info._ZN2at6native29vectorized_elementwise_kernelILi4ENS0_13BinaryFunctorIlllZZZNS0_15binary_internal21div_trunc_kernel_cudaERNS_18TensorIteratorBaseEENKUlvE_clEvENKUlvE2_clEvEUlllE_EESt5arrayIPcLm3EEEEviT0_T1_ --------------------------
	.section	.nv.info._ZN2at6native29vectorized_elementwise_kernelILi4ENS0_13BinaryFunctorIlllZZZNS0_15binary_internal21div_trunc_kernel_cudaERNS_18TensorIteratorBaseEENKUlvE_clEvENKUlvE2_clEvEUlllE_EESt5arrayIPcLm3EEEEviT0_T1_,"",@"SHT_CUDA_INFO"
	.sectionflags	@""
	.align	4


	//----- nvinfo : EIATTR_CUDA_API_VERSION
	.align		4
        /*0000*/ 	.byte	0x04, 0x37
        /*0002*/ 	.short	(.L_4361 - .L_4360)
.L_4360:
        /*0004*/ 	.word	0x00000082


	//----- nvinfo : EIATTR_KPARAM_INFO
	.align		4
.L_4361:
        /*0008*/ 	.byte	0x04, 0x17
        /*000a*/ 	.short	(.L_4363 - .L_4362)
.L_4362:
        /*000c*/ 	.word	0x00000000
        /*0010*/ 	.short	0x0002
        /*0012*/ 	.short	0x0008
        /*0014*/ 	.byte	0x00, 0xf0, 0x61, 0x00


	//----- nvinfo : EIATTR_KPARAM_INFO
	.align		4
.L_4363:
        /*0018*/ 	.byte	0x04, 0x17
        /*001a*/ 	.short	(.L_4365 - .L_4364)
.L_4364:
        /*001c*/ 	.word	0x00000000
        /*0020*/ 	.short	0x0001
        /*0022*/ 	.short	0x0004
        /*0024*/ 	.byte	0x00, 0xf0, 0x05, 0x00


	//----- nvinfo : EIATTR_KPARAM_INFO
	.align		4
.L_4365:
        /*0028*/ 	.byte	0x04, 0x17
        /*002a*/ 	.short	(.L_4367 - .L_4366)
.L_4366:
        /*002c*/ 	.word	0x00000000
        /*0030*/ 	.short	0x0000
        /*0032*/ 	.short	0x0000
        /*0034*/ 	.byte	0x00, 0xf0, 0x11, 0x00


	//----- nvinfo : EIATTR_SPARSE_MMA_MASK
	.align		4
.L_4367:
        /*0038*/ 	.byte	0x03, 0x50
        /*003a*/ 	.short	0x0000


	//----- nvinfo : EIATTR_MAXREG_COUNT
	.align		4
        /*003c*/ 	.byte	0x03, 0x1b
        /*003e*/ 	.short	0x00ff


	//----- nvinfo : EIATTR_MERCURY_ISA_VERSION
	.align		4
        /*0040*/ 	.byte	0x03, 0x5f
        /*0042*/ 	.short	0x0101


	//----- nvinfo : EIATTR_EXIT_INSTR_OFFSETS
	.align		4
        /*0044*/ 	.byte	0x04, 0x1c
        /*0046*/ 	.short	(.L_4369 - .L_4368)


	//   ....[0]....
.L_4368:
        /*0048*/ 	.word	0x000012c0


	//   ....[1]....
        /*004c*/ 	.word	0x00002db0


	//   ....[2]....
        /*0050*/ 	.word	0x00002e00


	//----- nvinfo : EIATTR_MAX_THREADS
	.align		4
.L_4369:
        /*0054*/ 	.byte	0x04, 0x05
        /*0056*/ 	.short	(.L_4371 - .L_4370)
.L_4370:
        /*0058*/ 	.word	0x00000080
        /*005c*/ 	.word	0x00000001
        /*0060*/ 	.word	0x00000001


	//----- nvinfo : EIATTR_CRS_STACK_SIZE
	.align		4
.L_4371:
        /*0064*/ 	.byte	0x04, 0x1e
        /*0066*/ 	.short	(.L_4373 - .L_4372)
.L_4372:
        /*0068*/ 	.word	0x00000000


	//----- nvinfo : EIATTR_CBANK_PARAM_SIZE
	.align		4
.L_4373:
        /*006c*/ 	.byte	0x03, 0x19
        /*006e*/ 	.short	0x0020


	//----- nvinfo : EIATTR_PARAM_CBANK
	.align		4
        /*0070*/ 	.byte	0x04, 0x0a
        /*0072*/ 	.short	(.L_4375 - .L_4374)
	.align		4
.L_4374:
        /*0074*/ 	.word	index@(.nv.constant0._ZN2at6native29vectorized_elementwise_kernelILi4ENS0_13BinaryFunctorIlllZZZNS0_15binary_internal21div_trunc_kernel_cudaERNS_18TensorIteratorBaseEENKUlvE_clEvENKUlvE2_clEvEUlllE_EESt5arrayIPcLm3EEEEviT0_T1_)
        /*0078*/ 	.short	0x0210
        /*007a*/ 	.short	0x0020


	//----- nvinfo : EIATTR_SW_WAR
	.align		4
.L_4375:
        /*007c*/ 	.byte	0x04, 0x36
        /*007e*/ 	.short	(.L_4377 - .L_4376)
.L_4376:
        /*0080*/ 	.word	0x00000008
.L_4377:


//--------------------- .nv.info._ZN2at6native29vectorized_elementwise_kernelILi8ENS0_13BinaryFunctorIlllZZZNS0_15binary_internal21div_trunc_kernel_cudaERNS_18TensorIteratorBaseEENKUlvE_clEvENKUlvE2_clEvEUlllE_EESt5arrayIPcLm3EEEEviT0_T1_ --------------------------
	.section	.nv.info._ZN2at6native29vectorized_elementwise_kernelILi8ENS0_13BinaryFunctorIlllZZZNS0_15binary_internal21div_trunc_kernel_cudaERNS_18TensorIteratorBaseEENKUlvE_clEvENKUlvE2_clEvEUlllE_EESt5arrayIPcLm3EEEEviT0_T1_,"",@"SHT_CUDA_INFO"
	.sectionflags	@""
	.align	4


	//----- nvinfo : EIATTR_CUDA_API_VERSION
	.align		4
        /*0000*/ 	.byte	0x04, 0x37
        /*0002*/ 	.short	(.L_4379 - .L_4378)
.L_4378:
        /*0004*/ 	.word	0x00000082


	//----- nvinfo : EIATTR_KPARAM_INFO
	.align		4
.L_4379:
        /*0008*/ 	.byte	0x04, 0x17
        /*000a*/ 	.short	(.L_4381 - .L_4380)
.L_4380:
        /*000c*/ 	.word	0x00000000
        /*0010*/ 	.short	0x0002
        /*0012*/ 	.short	0x0008
        /*0014*/ 	.byte	0x00, 0xf0, 0x61, 0x00


	//----- nvinfo : EIATTR_KPARAM_INFO
	.align		4
.L_4381:
        /*0018*/ 	.byte	0x04, 0x17
        /*001a*/ 	.short	(.L_4383 - .L_4382)
.L_4382:
        /*001c*/ 	.word	0x00000000
        /*0020*/ 	.short	0x0001
        /*0022*/ 	.short	0x0004
        /*0024*/ 	.byte	0x00, 0xf0, 0x05, 0x00


	//----- nvinfo : EIATTR_KPARAM_INFO
	.align		4
.L_4383:
        /*0028*/ 	.byte	0x04, 0x17
        /*002a*/ 	.short	(.L_4385 - .L_4384)
.L_4384:
        /*002c*/ 	.word	0x00000000
        /*0030*/ 	.short	0x0000
        /*0032*/ 	.short	0x0000
        /*0034*/ 	.byte	0x00, 0xf0, 0x11, 0x00


	//----- nvinfo : EIATTR_SPARSE_MMA_MASK
	.align		4
.L_4385:
        /*0038*/ 	.byte	0x03, 0x50
        /*003a*/ 	.short	0x0000


	//----- nvinfo : EIATTR_MAXREG_COUNT
	.align		4
        /*003c*/ 	.byte	0x03, 0x1b
        /*003e*/ 	.short	0x00ff


	//----- nvinfo : EIATTR_MERCURY_ISA_VERSION
	.align		4
        /*0040*/ 	.byte	0x03, 0x5f
        /*0042*/ 	.short	0x0101


	//----- nvinfo : EIATTR_EXIT_INSTR_OFFSETS
	.align		4
        /*0044*/ 	.byte	0x04, 0x1c
        /*0046*/ 	.short	(.L_4387 - .L_4386)


	//   ....[0]....
.L_4386:
        /*0048*/ 	.word	0x000012c0


	//   ....[1]....
        /*004c*/ 	.word	0x00002db0


	//   ....[2]....
        /*0050*/ 	.word	0x00002e00


	//----- nvinfo : EIATTR_MAX_THREADS
	.align		4
.L_4387:
        /*0054*/ 	.byte	0x04, 0x05
        /*0056*/ 	.short	(.L_4389 - .L_4388)
.L_4388:
        /*0058*/ 	.word	0x00000080
        /*005c*/ 	.word	0x00000001
        /*0060*/ 	.word	0x00000001


	//----- nvinfo : EIATTR_CRS_STACK_SIZE
	.align		4
.L_4389:
        /*0064*/ 	.byte	0x04, 0x1e
        /*0066*/ 	.short	(.L_4391 - .L_4390)
.L_4390:
        /*0068*/ 	.word	0x00000000


	//----- nvinfo : EIATTR_CBANK_PARAM_SIZE
	.align		4
.L_4391:
        /*006c*/ 	.byte	0x03, 0x19
        /*006e*/ 	.short	0x0020


	//----- nvinfo : EIATTR_PARAM_CBANK
	.align		4
        /*0070*/ 	.byte	0x04, 0x0a
        /*0072*/ 	.short	(.L_4393 - .L_4392)
	.align		4
.L_4392:
        /*0074*/ 	.word	index@(.nv.constant0._ZN2at6native29vectorized_elementwise_kernelILi8ENS0_13BinaryFunctorIlllZZZNS0_15binary_internal21div_trunc_kernel_cudaERNS_18TensorIteratorBaseEENKUlvE_clEvENKUlvE2_clEvEUlllE_EESt5arrayIPcLm3EEEEviT0_T1_)
        /*0078*/ 	.short	0x0210
        /*007a*/ 	.short	0x0020


	//----- nvinfo : EIATTR_SW_WAR
	.align		4
.L_4393:
        /*007c*/ 	.byte	0x04, 0x36
        /*007e*/ 	.short	(.L_4395 - .L_4394)
.L_4394:
        /*0080*/ 	.word	0x00000008
.L_4395:


//--------------------- .nv.info._ZN2at6native18elementwise_kernelILi128ELi4EZNS0_15gpu_kernel_implINS0_13BUnaryFunctorIlllZZZNS0_15binary_internal21div_trunc_kernel_cudaERNS_18TensorIteratorBaseEENKUlvE_clEvENKUlvE2_clEvEUlllE_EEEEvS6_RKT_EUliE_EEviT1_ --------------------------
	.section	.nv.info._ZN2at6native18elementwise_kernelILi128ELi4EZNS0_15gpu_kernel_implINS0_13BUnaryFunctorIlllZZZNS0_15binary_internal21div_trunc_kernel_cudaERNS_18TensorIteratorBaseEENKUlvE_clEvENKUlvE2_clEvEUlllE_EEEEvS6_RKT_EUliE_EEviT1_,"",@"SHT_CUDA_INFO"
	.sectionflags	@""
	.align	4


	//----- nvinfo : EIATTR_CUDA_API_VERSION
	.align		4
        /*0000*/ 	.byte	0x04, 0x37
        /*0002*/ 	.short	(.L_4397 - .L_4396)
.L_4396:
        /*0004*/ 	.word	0x00000082


	//----- nvinfo : EIATTR_KPARAM_INFO
	.align		4
.L_4397:
        /*0008*/ 	.byte	0x04, 0x17
        /*000a*/ 	.short	(.L_4399 - .L_4398)
.L_4398:
        /*000c*/ 	.word	0x00000000
        /*0010*/ 	.short	0x0001
        /*0012*/ 	.short	0x0008
        /*0014*/ 	.byte	0x00, 0xf0, 0xa1, 0x08


	//----- nvinfo : EIATTR_KPARAM_INFO
	.align		4
.L_4399:
        /*0018*/ 	.byte	0x04, 0x17
        /*001a*/ 	.short	(.L_4401 - .L_4400)
.L_4400:
        /*001c*/ 	.word	0x00000000
        /*0020*/ 	.short	0x0000
        /*0022*/ 	.short	0x0000
        /*0024*/ 	.byte	0x00, 0xf0, 0x11, 0x00


	//----- nvinfo : EIATTR_SPARSE_MMA_MASK
	.align		4
.L_4401:
        /*0028*/ 	.byte	0x03, 0x50
        /*002a*/ 	.short	0x0000


	//----- nvinfo : EIATTR_MAXREG_COUNT
	.align		4
        /*002c*/ 	.byte	0x03, 0x1b
        /*002e*/ 	.short	0x0080


	//----- nvinfo : EIATTR_EXTERNS
	.align		4
        /*0030*/ 	.byte	0x04, 0x0f
        /*0032*/ 	.short	(.L_4403 - .L_4402)


	//   ....[0]....
	.align		4
.L_4402:
        /*0034*/ 	.word	index@(__assertfail)


	//----- nvinfo : EIATTR_MERCURY_ISA_VERSION
	.align		4
.L_4403:
        /*0038*/ 	.byte	0x03, 0x5f
        /*003a*/ 	.short	0x0101


	//----- nvinfo : EIATTR_SYSCALL_OFFSETS
	.align		4
        /*003c*/ 	.byte	0x04, 0x46
        /*003e*/ 	.short	(.L_4405 - .L_4404)


	//   ....[0]....
.L_4404:
        /*0040*/ 	.word	0x000021d0


	//   ....[1]....
        /*0044*/ 	.word	0x00003230


	//   ....[2]....
        /*0048*/ 	.word	0x00005410


	//   ....[3]....
        /*004c*/ 	.word	0x00006470


	//   ....[4]....
        /*0050*/ 	.word	0x00008640


	//   ....[5]....
        /*0054*/ 	.word	0x000096a0


	//   ....[6]....
        /*0058*/ 	.word	0x0000b860


	//   ....[7]....
        /*005c*/ 	.word	0x0000c8c0


	//----- nvinfo : EIATTR_EXIT_INSTR_OFFSETS
	.align		4
.L_4405:
        /*0060*/ 	.byte	0x04, 0x1c
        /*0062*/ 	.short	(.L_4407 - .L_4406)


	//   ....[0]....
.L_4406:
        /*0064*/ 	.word	0x00009730


	//   ....[1]....
        /*0068*/ 	.word	0x0000bba0


	//   ....[2]....
        /*006c*/ 	.word	0x0000bbc0


	//   ....[3]....
        /*0070*/ 	.word	0x0000bc40


	//   ....[4]....
        /*0074*/ 	.word	0x0000bc60


	//   ....[5]....
        /*0078*/ 	.word	0x0000bc80


	//   ....[6]....
        /*007c*/ 	.word	0x0000bd10


	//   ....[7]....
        /*0080*/ 	.word	0x0000bd50


	//   ....[8]....
        /*0084*/ 	.word	0x0000bdf0


	//   ....[9]....
        /*0088*/ 	.word	0x0000be40


	//   ....[10]....
        /*008c*/ 	.word	0x0000be70


	//   ....[11]....
        /*0090*/ 	.word	0x0000bf40


	//   ....[12]....
        /*0094*/ 	.word	0x0000bf80


	//   ....[13]....
        /*0098*/ 	.word	0x0000c110


	//   ....[14]....
        /*009c*/ 	.word	0x0000c270


	//   ....[15]....
        /*00a0*/ 	.word	0x0000c2b0


	//   ....[16]....
        /*00a4*/ 	.word	0x0000c350


	//   ....[17]....
        /*00a8*/ 	.word	0x0000c4d0


	//   ....[18]....
        /*00ac*/ 	.word	0x0000c650


	//   ....[19]....
        /*00b0*/ 	.word	0x0000c7c0


	//   ....[20]....
        /*00b4*/ 	.word	0x0000c8d0


	//   ....[21]....
        /*00b8*/ 	.word	0x0000c8f0


	//   ....[22]....
        /*00bc*/ 	.word	0x0000c910


	//----- nvinfo : EIATTR_MAX_THREADS
	.align		4
.L_4407:
        /*00c0*/ 	.byte	0x04, 0x05
        /*00c2*/ 	.short	(.L_4409 - .L_4408)
.L_4408:
        /*00c4*/ 	.word	0x00000080
        /*00c8*/ 	.word	0x00000001
        /*00cc*/ 	.word	0x00000001


	//----- nvinfo : EIATTR_CRS_STACK_SIZE
	.align		4
.L_4409:
        /*00d0*/ 	.byte	0x04, 0x1e
        /*00d2*/ 	.short	(.L_4411 - .L_4410)
.L_4410:
        /*00d4*/ 	.word	0x00000000


	//----- nvinfo : EIATTR_CBANK_PARAM_SIZE
	.align		4
.L_4411:
        /*00d8*/ 	.byte	0x03, 0x19
        /*00da*/ 	.short	0x0230


	//----- nvinfo : EIATTR_PARAM_CBANK
	.align		4
        /*00dc*/ 	.byte	0x04, 0x0a
        /*00de*/ 	.short	(.L_4413 - .L_4412)
	.align		4
.L_4412:
        /*00e0*/ 	.word	index@(.nv.constant0._ZN2at6native18elementwise_kernelILi128ELi4EZNS0_15gpu_kernel_implINS0_13BUnaryFunctorIlllZZZNS0_15binary_internal21div_trunc_kernel_cudaERNS_18TensorIteratorBaseEENKUlvE_clEvENKUlvE2_clEvEUlllE_EEEEvS6_RKT_EUliE_EEviT1_)
        /*00e4*/ 	.short	0x0210
        /*00e6*/ 	.short	0x0230


	//----- nvinfo : EIATTR_SW_WAR
	.align		4
.L_4413:
        /*00e8*/ 	.byte	0x04, 0x36
        /*00ea*/ 	.short	(.L_4415 - .L_4414)
.L_4414:
        /*00ec*/ 	.word	0x00000008
.L_4415:


//--------------------- .nv.info._ZN2at6native27unrolled_elementwise_kernelINS0_13BUnaryFunctorIlllZZZNS0_15binary_internal21div_trunc_kernel_cudaERNS_18TensorIteratorBaseEENKUlvE_clEvENKUlvE2_clEvEUlllE_EESt5arrayIPcLm2EELi4E23TrivialOffsetCalculatorILi1EjESE_NS0_6memory12LoadWithCastILi1EEENSF_13StoreWithCastILi1EEEEEviT_T0_T2_T3_T4_T5_ --------------------------
	.section	.nv.info._ZN2at6native27unrolled_elementwise_kernelINS0_13BUnaryFunctorIlllZZZNS0_15binary_internal21div_trunc_kernel_cudaERNS_18TensorIteratorBaseEENKUlvE_clEvENKUlvE2_clEvEUlllE_EESt5arrayIPcLm2EELi4E23TrivialOffsetCalculatorILi1EjESE_NS0_6memory12LoadWithCastILi1EEENSF_13StoreWithCastILi1EEEEEviT_T0_T2_T3_T4_T5_,"",@"SHT_CUDA_INFO"
	.sectionflags	@""
	.align	4


	//----- nvinfo : EIATTR_CUDA_API_VERSION
	.align		4
        /*0000*/ 	.byte	0x04, 0x37
        /*0002*/ 	.short	(.L_4417 - .L_4416)
.L_4416:
        /*0004*/ 	.word	0x00000082


	//----- nvinfo : EIATTR_KPARAM_INFO
	.align		4
.L_4417:
        /*0008*/ 	.byte	0x04, 0x17
        /*000a*/ 	.short	(.L_4419 - .L_4418)
.L_4418:
        /*000c*/ 	.word	0x00000000
        /*0010*/ 	.short	0x0006
        /*0012*/ 	.short	0x0034
        /*0014*/ 	.byte	0x00, 0xf0, 0x21, 0x00


	//----- nvinfo : EIATTR_KPARAM_INFO
	.align		4
.L_4419:
        /*0018*/ 	.byte	0x04, 0x17
        /*001a*/ 	.short	(.L_4421 - .L_4420)
.L_4420:
        /*001c*/ 	.word	0x00000000
        /*0020*/ 	.short	0x0005
        /*0022*/ 	.short	0x002c
        /*0024*/ 	.byte	0x00, 0xf0, 0x21, 0x00


	//----- nvinfo : EIATTR_KPARAM_INFO
	.align		4
.L_4421:
        /*0028*/ 	.byte	0x04, 0x17
        /*002a*/ 	.short	(.L_4423 - .L_4422)
.L_4422:
        /*002c*/ 	.word	0x00000000
        /*0030*/ 	.short	0x0004
        /*0032*/ 	.short	0x0029
        /*0034*/ 	.byte	0x00, 0xf0, 0x05, 0x00


	//----- nvinfo : EIATTR_KPARAM_INFO
	.align		4
.L_4423:
        /*0038*/ 	.byte	0x04, 0x17
        /*003a*/ 	.short	(.L_4425 - .L_4424)
.L_4424:
        /*003c*/ 	.word	0x00000000
        /*0040*/ 	.short	0x0003
        /*0042*/ 	.short	0x0028
        /*0044*/ 	.byte	0x00, 0xf0, 0x05, 0x00


	//----- nvinfo : EIATTR_KPARAM_INFO
	.align		4
.L_4425:
        /*0048*/ 	.byte	0x04, 0x17
        /*004a*/ 	.short	(.L_4427 - .L_4426)
.L_4426:
        /*004c*/ 	.word	0x00000000
        /*0050*/ 	.short	0x0002
        /*0052*/ 	.short	0x0018
        /*0054*/ 	.byte	0x00, 0xf0, 0x41, 0x00


	//----- nvinfo : EIATTR_KPARAM_INFO
	.align		4
.L_4427:
        /*0058*/ 	.byte	0x04, 0x17
        /*005a*/ 	.short	(.L_4429 - .L_4428)
.L_4428:
        /*005c*/ 	.word	0x00000000
        /*0060*/ 	.short	0x0001
        /*0062*/ 	.short	0x0008
        /*0064*/ 	.byte	0x00, 0xf0, 0x41, 0x00


	//----- nvinfo : EIATTR_KPARAM_INFO
	.align		4
.L_4429:
        /*0068*/ 	.byte	0x04, 0x17
        /*006a*/ 	.short	(.L_4431 - .L_4430)
.L_4430:
        /*006c*/ 	.word	0x00000000
        /*0070*/ 	.short	0x0000
        /*0072*/ 	.short	0x0000
        /*0074*/ 	.byte	0x00, 0xf0, 0x11, 0x00


	//----- nvinfo : EIATTR_SPARSE_MMA_MASK
	.align		4
.L_4431:
        /*0078*/ 	.byte	0x03, 0x50
        /*007a*/ 	.short	0x0000


	//----- nvinfo : EIATTR_MAXREG_COUNT
	.align		4
        /*007c*/ 	.byte	0x03, 0x1b
        /*007e*/ 	.short	0x00ff


	//----- nvinfo : EIATTR_EXTERNS
	.align		4
        /*0080*/ 	.byte	0x04, 0x0f
        /*0082*/ 	.short	(.L_4433 - .L_4432)


	//   ....[0]....
	.align		4
.L_4432:
        /*0084*/ 	.word	index@(__assertfail)


	//----- nvinfo : EIATTR_MERCURY_ISA_VERSION
	.align		4
.L_4433:
        /*0088*/ 	.byte	0x03, 0x5f
        /*008a*/ 	.short	0x0101


	//----- nvinfo : EIATTR_SYSCALL_OFFSETS
	.align		4
        /*008c*/ 	.byte	0x04, 0x46
        /*008e*/ 	.short	(.L_4435 - .L_4434)


	//   ....[0]....
.L_4434:
        /*0090*/ 	.word	0x00000ef0


	//   ....[1]....
        /*0094*/ 	.word	0x00001df0


	//   ....[2]....
        /*0098*/ 	.word	0x00002d00


	//   ....[3]....
        /*009c*/ 	.word	0x00003be0


	//   ....[4]....
        /*00a0*/ 	.word	0x00005530


	//   ....[5]....
        /*00a4*/ 	.word	0x00006430


	//   ....[6]....
        /*00a8*/ 	.word	0x000072d0


	//   ....[7]....
        /*00ac*/ 	.word	0x00008190


	//----- nvinfo : EIATTR_EXIT_INSTR_OFFSETS
	.align		4
.L_4435:
        /*00b0*/ 	.byte	0x04, 0x1c
        /*00b2*/ 	.short	(.L_4437 - .L_4436)


	//   ....[0]....
.L_4436:
        /*00b4*/ 	.word	0x00007350


	//   ....[1]....
        /*00b8*/ 	.word	0x00007480


	//   ....[2]....
        /*00bc*/ 	.word	0x000074a0


	//   ....[3]....
        /*00c0*/ 	.word	0x00007520


	//   ....[4]....
        /*00c4*/ 	.word	0x00007540


	//   ....[5]....
        /*00c8*/ 	.word	0x00007560


	//   ....[6]....
        /*00cc*/ 	.word	0x000075f0


	//   ....[7]....
        /*00d0*/ 	.word	0x00007630


	//   ....[8]....
        /*00d4*/ 	.word	0x000076d0


	//   ....[9]....
        /*00d8*/ 	.word	0x00007720


	//   ....[10]....
        /*00dc*/ 	.word	0x00007750


	//   ....[11]....
        /*00e0*/ 	.word	0x00007820


	//   ....[12]....
        /*00e4*/ 	.word	0x00007860


	//   ....[13]....
        /*00e8*/ 	.word	0x000079f0


	//   ....[14]....
        /*00ec*/ 	.word	0x00007b50


	//   ....[15]....
        /*00f0*/ 	.word	0x00007b90


	//   ....[16]....
        /*00f4*/ 	.word	0x00007c30


	//   ....[17]....
        /*00f8*/ 	.word	0x00007db0


	//   ....[18]....
        /*00fc*/ 	.word	0x00007f30


	//   ....[19]....
        /*0100*/ 	.word	0x00008090


	//   ....[20]....
        /*0104*/ 	.word	0x000081a0


	//   ....[21]....
        /*0108*/ 	.word	0x000081c0


	//   ....[22]....
        /*010c*/ 	.word	0x000081e0


	//----- nvinfo : EIATTR_MAX_THREADS
	.align		4
.L_4437:
        /*0110*/ 	.byte	0x04, 0x05
        /*0112*/ 	.short	(.L_4439 - .L_4438)
.L_4438:
        /*0114*/ 	.word	0x00000080
        /*0118*/ 	.word	0x00000001
        /*011c*/ 	.word	0x00000001


	//----- nvinfo : EIATTR_CRS_STACK_SIZE
	.align		4
.L_4439:
        /*0120*/ 	.byte	0x04, 0x1e
        /*0122*/ 	.short	(.L_4441 - .L_4440)
.L_4440:
        /*0124*/ 	.word	0x00000000


	//----- nvinfo : EIATTR_CBANK_PARAM_SIZE
	.align		4
.L_4441:
        /*0128*/ 	.byte	0x03, 0x19
        /*012a*/ 	.short	0x003c


	//----- nvinfo : EIATTR_PARAM_CBANK
	.align		4
        /*012c*/ 	.byte	0x04, 0x0a
        /*012e*/ 	.short	(.L_4443 - .L_4442)
	.align		4
.L_4442:
        /*0130*/ 	.word	index@(.nv.constant0._ZN2at6native27unrolled_elementwise_kernelINS0_13BUnaryFunctorIlllZZZNS0_15binary_internal21div_trunc_kernel_cudaERNS_18TensorIteratorBaseEENKUlvE_clEvENKUlvE2_clEvEUlllE_EESt5arrayIPcLm2EELi4E23TrivialOffsetCalculatorILi1EjESE_NS0_6memory12LoadWithCastILi1EEENSF_13StoreWithCastILi1EEEEEviT_T0_T2_T3_T4_T5_)
        /*0134*/ 	.short	0x0210
        /*0136*/ 	.short	0x003c


	//----- nvinfo : EIATTR_SW_WAR
	.align		4
.L_4443:
        /*0138*/ 	.byte	0x04, 0x36
        /*013a*/ 	.short	(.L_4445 - .L_4444)
.L_4444:
        /*013c*/ 	.word	0x00000008
.L_4445:


//--------------------- .nv.info._ZN2at6native18elementwise_kernelILi128ELi2EZNS0_22gpu_kernel_impl_nocastINS0_13BUnaryFunctorIlllZZZNS0_15binary_internal21div_trunc_kernel_cudaERNS_18TensorIteratorBaseEENKUlvE_clEvENKUlvE2_clEvEUlllE_EEEEvS6_RKT_EUliE_EEviT1_ --------------------------
	.section	.nv.info._ZN2at6native18elementwise_kernelILi128ELi2EZNS0_22gpu_kernel_impl_nocastINS0_13BUnaryFunctorIlllZZZNS0_15binary_internal21div_trunc_kernel_cudaERNS_18TensorIteratorBaseEENKUlvE_clEvENKUlvE2_clEvEUlllE_EEEEvS6_RKT_EUliE_EEviT1_,"",@"SHT_CUDA_INFO"
	.sectionflags	@""
	.align	4


	//----- nvinfo : EIATTR_CUDA_API_VERSION
	.align		4
        /*0000*/ 	.byte	0x04, 0x37
        /*0002*/ 	.short	(.L_4447 - .L_4446)
.L_4446:
        /*0004*/ 	.word	0x00000082


	//----- nvinfo : EIATTR_KPARAM_INFO
	.align		4
.L_4447:
        /*0008*/ 	.byte	0x04, 0x17
        /*000a*/ 	.short	(.L_4449 - .L_4448)
.L_4448:
        /*000c*/ 	.word	0x00000000
        /*0010*/ 	.short	0x0001
        /*0012*/ 	.short	0x0008
        /*0014*/ 	.byte	0x00, 0xf0, 0x81, 0x08


	//----- nvinfo : EIATTR_KPARAM_INFO
	.align		4
.L_4449:
        /*0018*/ 	.byte	0x04, 0x17
        /*001a*/ 	.short	(.L_4451 - .L_4450)
.L_4450:
        /*001c*/ 	.word	0x00000000
        /*0020*/ 	.short	0x0000
        /*0022*/ 	.short	0x0000
        /*0024*/ 	.byte	0x00, 0xf0, 0x11, 0x00


	//----- nvinfo : EIATTR_SPARSE_MMA_MASK
	.align		4
.L_4451:
        /*0028*/ 	.byte	0x03, 0x50
        /*002a*/ 	.short	0x0000


	//----- nvinfo : EIATTR_MAXREG_COUNT
	.align		4
        /*002c*/ 	.byte	0x03, 0x1b
        /*002e*/ 	.short	0x0080


	//----- nvinfo : EIATTR_MERCURY_ISA_VERSION
	.align		4
        /*0030*/ 	.byte	0x03, 0x5f
        /*0032*/ 	.short	0x0101


	//----- nvinfo : EIATTR_EXIT_INSTR_OFFSETS
	.align		4
        /*0034*/ 	.byte	0x04, 0x1c
        /*0036*/ 	.short	(.L_4453 - .L_4452)


	//   ....[0]....
.L_4452:
        /*0038*/ 	.word	0x00001670


	//   ....[1]....
        /*003c*/ 	.word	0x00002bf0


	//----- nvinfo : EIATTR_MAX_THREADS
	.align		4
.L_4453:
        /*0040*/ 	.byte	0x04, 0x05
        /*0042*/ 	.short	(.L_4455 - .L_4454)
.L_4454:
        /*0044*/ 	.word	0x00000080
        /*0048*/ 	.word	0x00000001
        /*004c*/ 	.word	0x00000001


	//----- nvinfo : EIATTR_CRS_STACK_SIZE
	.align		4
.L_4455:
        /*0050*/ 	.byte	0x04, 0x1e
        /*0052*/ 	.short	(.L_4457 - .L_4456)
.L_4456:
        /*0054*/ 	.word	0x00000000


	//----- nvinfo : EIATTR_CBANK_PARAM_SIZE
	.align		4
.L_4457:
        /*0058*/ 	.byte	0x03, 0x19
        /*005a*/ 	.short	0x0228


	//----- nvinfo : EIATTR_PARAM_CBANK
	.align		4
        /*005c*/ 	.byte	0x04, 0x0a
        /*005e*/ 	.short	(.L_4459 - .L_4458)
	.align		4
.L_4458:
        /*0060*/ 	.word	index@(.nv.constant0._ZN2at6native18elementwise_kernelILi128ELi2EZNS0_22gpu_kernel_impl_nocastINS0_13BUnaryFunctorIlllZZZNS0_15binary_internal21div_trunc_kernel_cudaERNS_18TensorIteratorBaseEENKUlvE_clEvENKUlvE2_clEvEUlllE_EEEEvS6_RKT_EUliE_EEviT1_)
        /*0064*/ 	.short	0x0210
        /*0066*/ 	.short	0x0228


	//----- nvinfo : EIATTR_SW_WAR
	.align		4
.L_4459:
        /*0068*/ 	.byte	0x04, 0x36
        /*006a*/ 	.short	(.L_4461 - .L_4460)
.L_4460:
        /*006c*/ 	.word	0x00000008
.L_4461:


//--------------------- .nv.info._ZN2at6native27unrolled_elementwise_kernelINS0_13BUnaryFunctorIlllZZZNS0_15binary_internal21div_trunc_kernel_cudaERNS_18TensorIteratorBaseEENKUlvE_clEvENKUlvE2_clEvEUlllE_EESt5arrayIPcLm2EELi4E23TrivialOffsetCalculatorILi1EjESE_NS0_6memory15LoadWithoutCastENSF_16StoreWithoutCastEEEviT_T0_T2_T3_T4_T5_ --------------------------
	.section	.nv.info._ZN2at6native27unrolled_elementwise_kernelINS0_13BUnaryFunctorIlllZZZNS0_15binary_internal21div_trunc_kernel_cudaERNS_18TensorIteratorBaseEENKUlvE_clEvENKUlvE2_clEvEUlllE_EESt5arrayIPcLm2EELi4E23TrivialOffsetCalculatorILi1EjESE_NS0_6memory15LoadWithoutCastENSF_16StoreWithoutCastEEEviT_T0_T2_T3_T4_T5_,"",@"SHT_CUDA_INFO"
	.sectionflags	@""
	.align	4


	//----- nvinfo : EIATTR_CUDA_API_VERSION
	.align		4
        /*0000*/ 	.byte	0x04, 0x37
        /*0002*/ 	.short	(.L_4463 - .L_4462)
.L_4462:
        /*0004*/ 	.word	0x00000082


	//----- nvinfo : EIATTR_KPARAM_INFO
	.align		4
.L_4463:
        /*0008*/ 	.byte	0x04, 0x17
        /*000a*/ 	.short	(.L_4465 - .L_4464)
.L_4464:
        /*000c*/ 	.word	0x00000000
        /*0010*/ 	.short	0x0006
        /*0012*/ 	.short	0x002b
        /*0014*/ 	.byte	0x00, 0xf0, 0x05, 0x00


	//----- nvinfo : EIATTR_KPARAM_INFO
	.align		4
.L_4465:
        /*0018*/ 	.byte	0x04, 0x17
        /*001a*/ 	.short	(.L_4467 - .L_4466)
.L_4466:
        /*001c*/ 	.word	0x00000000
        /*0020*/ 	.short	0x0005
        /*0022*/ 	.short	0x002a
        /*0024*/ 	.byte	0x00, 0xf0, 0x05, 0x00


	//----- nvinfo : EIATTR_KPARAM_INFO
	.align		4
.L_4467:
        /*0028*/ 	.byte	0x04, 0x17
        /*002a*/ 	.short	(.L_4469 - .L_4468)
.L_4468:
        /*002c*/ 	.word	0x00000000
        /*0030*/ 	.short	0x0004
        /*0032*/ 	.short	0x0029
        /*0034*/ 	.byte	0x00, 0xf0, 0x05, 0x00


	//----- nvinfo : EIATTR_KPARAM_INFO
	.align		4
.L_4469:
        /*0038*/ 	.byte	0x04, 0x17
        /*003a*/ 	.short	(.L_4471 - .L_4470)
.L_4470:
        /*003c*/ 	.word	0x00000000
        /*0040*/ 	.short	0x0003
        /*0042*/ 	.short	0x0028
        /*0044*/ 	.byte	0x00, 0xf0, 0x05, 0x00


	//----- nvinfo : EIATTR_KPARAM_INFO
	.align		4
.L_4471:
        /*0048*/ 	.byte	0x04, 0x17
        /*004a*/ 	.short	(.L_4473 - .L_4472)
.L_4472:
        /*004c*/ 	.word	0x00000000
        /*0050*/ 	.short	0x0002
        /*0052*/ 	.short	0x0018
        /*0054*/ 	.byte	0x00, 0xf0, 0x41, 0x00


	//----- nvinfo : EIATTR_KPARAM_INFO
	.align		4
.L_4473:
        /*0058*/ 	.byte	0x04, 0x17
        /*005a*/ 	.short	(.L_4475 - .L_4474)
.L_4474:
        /*005c*/ 	.word	0x00000000
        /*0060*/ 	.short	0x0001
        /*0062*/ 	.short	0x0008
        /*0064*/ 	.byte	0x00, 0xf0, 0x41, 0x00


	//----- nvinfo : EIATTR_KPARAM_INFO
	.align		4
.L_4475:
        /*0068*/ 	.byte	0x04, 0x17
        /*006a*/ 	.short	(.L_4477 - .L_4476)
.L_4476:
        /*006c*/ 	.word	0x00000000
        /*0070*/ 	.short	0x0000
        /*0072*/ 	.short	0x0000
        /*0074*/ 	.byte	0x00, 0xf0, 0x11, 0x00


	//----- nvinfo : EIATTR_SPARSE_MMA_MASK
	.align		4
.L_4477:
        /*0078*/ 	.byte	0x03, 0x50
        /*007a*/ 	.short	0x0000


	//----- nvinfo : EIATTR_MAXREG_COUNT
	.align		4
        /*007c*/ 	.byte	0x03, 0x1b
        /*007e*/ 	.short	0x00ff


	//----- nvinfo : EIATTR_MERCURY_ISA_VERSION
	.align		4
        /*0080*/ 	.byte	0x03, 0x5f
        /*0082*/ 	.short	0x0101


	//----- nvinfo : EIATTR_EXIT_INSTR_OFFSETS
	.align		4
        /*0084*/ 	.byte	0x04, 0x1c
        /*0086*/ 	.short	(.L_4479 - .L_4478)


	//   ....[0]....
.L_4478:
        /*0088*/ 	.word	0x00000c60


	//   ....[1]....
        /*008c*/ 	.word	0x00000cb0


	//----- nvinfo : EIATTR_MAX_THREADS
	.align		4
.L_4479:
        /*0090*/ 	.byte	0x04, 0x05
        /*0092*/ 	.short	(.L_4481 - .L_4480)
.L_4480:
        /*0094*/ 	.word	0x00000080
        /*0098*/ 	.word	0x00000001
        /*009c*/ 	.word	0x00000001


	//----- nvinfo : EIATTR_CRS_STACK_SIZE
	.align		4
.L_4481:
        /*00a0*/ 	.byte	0x04, 0x1e
        /*00a2*/ 	.short	(.L_4483 - .L_4482)
.L_4482:
        /*00a4*/ 	.word	0x00000000


	//----- nvinfo : EIATTR_CBANK_PARAM_SIZE
	.align		4
.L_4483:
        /*00a8*/ 	.byte	0x03, 0x19
        /*00aa*/ 	.short	0x002c


	//----- nvinfo : EIATTR_PARAM_CBANK
	.align		4
        /*00ac*/ 	.byte	0x04, 0x0a
        /*00ae*/ 	.short	(.L_4485 - .L_4484)
	.align		4
.L_4484:
        /*00b0*/ 	.word	index@(.nv.constant0._ZN2at6native27unrolled_elementwise_kernelINS0_13BUnaryFunctorIlllZZZNS0_15binary_internal21div_trunc_kernel_cudaERNS_18TensorIteratorBaseEENKUlvE_clEvENKUlvE2_clEvEUlllE_EESt5arrayIPcLm2EELi4E23TrivialOffsetCalculatorILi1EjESE_NS0_6memory15LoadWithoutCastENSF_16StoreWithoutCastEEEviT_T0_T2_T3_T4_T5_)
        /*00b4*/ 	.short	0x0210
        /*00b6*/ 	.short	0x002c


	//----- nvinfo : EIATTR_SW_WAR
	.align		4
.L_4485:
        /*00b8*/ 	.byte	0x04, 0x36
        /*00ba*/ 	.short	(.L_4487 - .L_4486)
.L_4486:
        /*00bc*/ 	.word	0x00000008
.L_4487:


//--------------------- .nv.info._ZN2at6native29vectorized_elementwise_kernelILi2ENS0_13BUnaryFunctorIlllZZZNS0_15binary_internal21div_trunc_kernel_cudaERNS_18TensorIteratorBaseEENKUlvE_clEvENKUlvE2_clEvEUlllE_EESt5arrayIPcLm2EEEEviT0_T1_ --------------------------
	.section	.nv.info._ZN2at6native29vectorized_elementwise_kernelILi2ENS0_13BUnaryFunctorIlllZZZNS0_15binary_internal21div_trunc_kernel_cudaERNS_18TensorIteratorBaseEENKUlvE_clEvENKUlvE2_clEvEUlllE_EESt5arrayIPcLm2EEEEviT0_T1_,"",@"SHT_CUDA_INFO"
	.sectionflags	@""
	.align	4


	//----- nvinfo : EIATTR_CUDA_API_VERSION
	.align		4
        /*0000*/ 	.byte	0x04, 0x37
        /*0002*/ 	.short	(.L_4489 - .L_4488)
.L_4488:
        /*0004*/ 	.word	0x00000082


	//----- nvinfo : EIATTR_KPARAM_INFO
	.align		4
.L_4489:
        /*0008*/ 	.byte	0x04, 0x17
        /*000a*/ 	.short	(.L_4491 - .L_4490)
.L_4490:
        /*000c*/ 	.word	0x00000000
        /*0010*/ 	.short	0x0002
        /*0012*/ 	.short	0x0018
        /*0014*/ 	.byte	0x00, 0xf0, 0x41, 0x00


	//----- nvinfo : EIATTR_KPARAM_INFO
	.align		4
.L_4491:
        /*0018*/ 	.byte	0x04, 0x17
        /*001a*/ 	.short	(.L_4493 - .L_4492)
.L_4492:
        /*001c*/ 	.word	0x00000000
        /*0020*/ 	.short	0x0001
        /*0022*/ 	.short	0x0008
        /*0024*/ 	.byte	0x00, 0xf0, 0x41, 0x00


	//----- nvinfo : EIATTR_KPARAM_INFO
	.align		4
.L_4493:
        /*0028*/ 	.byte	0x04, 0x17
        /*002a*/ 	.short	(.L_4495 - .L_4494)
.L_4494:
        /*002c*/ 	.word	0x00000000
        /*0030*/ 	.short	0x0000
        /*0032*/ 	.short	0x0000
        /*0034*/ 	.byte	0x00, 0xf0, 0x11, 0x00


	//----- nvinfo : EIATTR_SPARSE_MMA_MASK
	.align		4
.L_4495:
        /*0038*/ 	.byte	0x03, 0x50
        /*003a*/ 	.short	0x0000


	//----- nvinfo : EIATTR_MAXREG_COUNT
	.align		4
        /*003c*/ 	.byte	0x03, 0x1b
        /*003e*/ 	.short	0x00ff


	//----- nvinfo : EIATTR_MERCURY_ISA_VERSION
	.align		4
        /*0040*/ 	.byte	0x03, 0x5f
        /*0042*/ 	.short	0x0101


	//----- nvinfo : EIATTR_EXIT_INSTR_OFFSETS
	.align		4
        /*0044*/ 	.byte	0x04, 0x1c
        /*0046*/ 	.short	(.L_4497 - .L_4496)


	//   ....[0]....
.L_4496:
        /*0048*/ 	.word	0x00001280


	//   ....[1]....
        /*004c*/ 	.word	0x00002bd0


	//   ....[2]....
        /*0050*/ 	.word	0x00002c20


	//----- nvinfo : EIATTR_MAX_THREADS
	.align		4
.L_4497:
        /*0054*/ 	.byte	0x04, 0x05
        /*0056*/ 	.short	(.L_4499 - .L_4498)
.L_4498:
        /*0058*/ 	.word	0x00000080
        /*005c*/ 	.word	0x00000001
        /*0060*/ 	.word	0x00000001


	//----- nvinfo : EIATTR_CRS_STACK_SIZE
	.align		4
.L_4499:
        /*0064*/ 	.byte	0x04, 0x1e
        /*0066*/ 	.short	(.L_4501 - .L_4500)
.L_4500:
        /*0068*/ 	.word	0x00000000


	//----- nvinfo : EIATTR_CBANK_PARAM_SIZE
	.align		4
.L_4501:
        /*006c*/ 	.byte	0x03, 0x19
        /*006e*/ 	.short	0x0028


	//----- nvinfo : EIATTR_PARAM_CBANK
	.align		4
        /*0070*/ 	.byte	0x04, 0x0a
        /*0072*/ 	.short	(.L_4503 - .L_4502)
	.align		4
.L_4502:
        /*0074*/ 	.word	index@(.nv.constant0._ZN2at6native29vectorized_elementwise_kernelILi2ENS0_13BUnaryFunctorIlllZZZNS0_15binary_internal21div_trunc_kernel_cudaERNS_18TensorIteratorBaseEENKUlvE_clEvENKUlvE2_clEvEUlllE_EESt5arrayIPcLm2EEEEviT0_T1_)
        /*0078*/ 	.short	0x0210
        /*007a*/ 	.short	0x0028


	//----- nvinfo : EIATTR_SW_WAR
	.align		4
.L_4503:
        /*007c*/ 	.byte	0x04, 0x36
        /*007e*/ 	.short	(.L_4505 - .L_4504)
.L_4504:
        /*0080*/ 	.word	0x00000008
.L_4505:


//--------------------- .nv.info._ZN2at6native29vectorized_elementwise_kernelILi4ENS0_13BUnaryFunctorIlllZZZNS0_15binary_internal21div_trunc_kernel_cudaERNS_18TensorIteratorBaseEENKUlvE_clEvENKUlvE2_clEvEUlllE_EESt5arrayIPcLm2EEEEviT0_T1_ --------------------------
	.section	.nv.info._ZN2at6native29vectorized_elementwise_kernelILi4ENS0_13BUnaryFunctorIlllZZZNS0_15binary_internal21div_trunc_kernel_cudaERNS_18TensorIteratorBaseEENKUlvE_clEvENKUlvE2_clEvEUlllE_EESt5arrayIPcLm2EEEEviT0_T1_,"",@"SHT_CUDA_INFO"
	.sectionflags	@""
	.align	4


	//----- nvinfo : EIATTR_CUDA_API_VERSION
	.align		4
        /*0000*/ 	.byte	0x04, 0x37
        /*0002*/ 	.short	(.L_4507 - .L_4506)
.L_4506:
        /*0004*/ 	.word	0x00000082


	//----- nvinfo : EIATTR_KPARAM_INFO
	.align		4
.L_4507:
        /*0008*/ 	.byte	0x04, 0x17
        /*000a*/ 	.short	(.L_4509 - .L_4508)
.L_4508:
        /*000c*/ 	.word	0x00000000
        /*0010*/ 	.short	0x0002
        /*0012*/ 	.short	0x0018
        /*0014*/ 	.byte	0x00, 0xf0, 0x41, 0x00


	//----- nvinfo : EIATTR_KPARAM_INFO
	.align		4
.L_4509:
        /*0018*/ 	.byte	0x04, 0x17
        /*001a*/ 	.short	(.L_4511 - .L_4510)
.L_4510:
        /*001c*/ 	.word	0x00000000
        /*0020*/ 	.short	0x0001
        /*0022*/ 	.short	0x0008
        /*0024*/ 	.byte	0x00, 0xf0, 0x41, 0x00


	//----- nvinfo : EIATTR_KPARAM_INFO
	.align		4
.L_4511:
        /*0028*/ 	.byte	0x04, 0x17
        /*002a*/ 	.short	(.L_4513 - .L_4512)
.L_4512:
        /*002c*/ 	.word	0x00000000
        /*0030*/ 	.short	0x0000
        /*0032*/ 	.short	0x0000
        /*0034*/ 	.byte	0x00, 0xf0, 0x11, 0x00


	//----- nvinfo : EIATTR_SPARSE_MMA_MASK
	.align		4
.L_4513:
        /*0038*/ 	.byte	0x03, 0x50
        /*003a*/ 	.short	0x0000


	//----- nvinfo : EIATTR_MAXREG_COUNT
	.align		4
        /*003c*/ 	.byte	0x03, 0x1b
        /*003e*/ 	.short	0x00ff


	//----- nvinfo : EIATTR_MERCURY_ISA_VERSION
	.align		4
        /*0040*/ 	.byte	0x03, 0x5f
        /*0042*/ 	.short	0x0101


	//----- nvinfo : EIATTR_EXIT_INSTR_OFFSETS
	.align		4
        /*0044*/ 	.byte	0x04, 0x1c
        /*0046*/ 	.short	(.L_4515 - .L_4514)


	//   ....[0]....
.L_4514:
        /*0048*/ 	.word	0x00001280


	//   ....[1]....
        /*004c*/ 	.word	0x00002bd0


	//   ....[2]....
        /*0050*/ 	.word	0x00002c20


	//----- nvinfo : EIATTR_MAX_THREADS
	.align		4
.L_4515:
        /*0054*/ 	.byte	0x04, 0x05
        /*0056*/ 	.short	(.L_4517 - .L_4516)
.L_4516:
        /*0058*/ 	.word	0x00000080
        /*005c*/ 	.word	0x00000001
        /*0060*/ 	.word	0x00000001


	//----- nvinfo : EIATTR_CRS_STACK_SIZE
	.align		4
.L_4517:
        /*0064*/ 	.byte	0x04, 0x1e
        /*0066*/ 	.short	(.L_4519 - .L_4518)
.L_4518:
        /*0068*/ 	.word	0x00000000


	//----- nvinfo : EIATTR_CBANK_PARAM_SIZE
	.align		4
.L_4519:
        /*006c*/ 	.byte	0x03, 0x19
        /*006e*/ 	.short	0x0028


	//----- nvinfo : EIATTR_PARAM_CBANK
	.align		4
        /*0070*/ 	.byte	0x04, 0x0a
        /*0072*/ 	.short	(.L_4521 - .L_4520)
	.align		4
.L_4520:
        /*0074*/ 	.word	index@(.nv.constant0._ZN2at6native29vectorized_elementwise_kernelILi4ENS0_13BUnaryFunctorIlllZZZNS0_15binary_internal21div_trunc_kernel_cudaERNS_18TensorIteratorBaseEENKUlvE_clEvENKUlvE2_clEvEUlllE_EESt5arrayIPcLm2EEEEviT0_T1_)
        /*0078*/ 	.short	0x0210
        /*007a*/ 	.short	0x0028


	//----- nvinfo : EIATTR_SW_WAR
	.align		4
.L_4521:
        /*007c*/ 	.byte	0x04, 0x36
        /*007e*/ 	.short	(.L_4523 - .L_4522)
.L_4522:
        /*0080*/ 	.word	0x00000008
.L_4523:


//--------------------- .nv.info._ZN2at6native29vectorized_elementwise_kernelILi8ENS0_13BUnaryFunctorIlllZZZNS0_15binary_internal21div_trunc_kernel_cudaERNS_18TensorIteratorBaseEENKUlvE_clEvENKUlvE2_clEvEUlllE_EESt5arrayIPcLm2EEEEviT0_T1_ --------------------------
	.section	.nv.info._ZN2at6native29vectorized_elementwise_kernelILi8ENS0_13BUnaryFunctorIlllZZZNS0_15binary_internal21div_trunc_kernel_cudaERNS_18TensorIteratorBaseEENKUlvE_clEvENKUlvE2_clEvEUlllE_EESt5arrayIPcLm2EEEEviT0_T1_,"",@"SHT_CUDA_INFO"
	.sectionflags	@""
	.align	4


	//----- nvinfo : EIATTR_CUDA_API_VERSION
	.align		4
        /*0000*/ 	.byte	0x04, 0x37
        /*0002*/ 	.short	(.L_4525 - .L_4524)
.L_4524:
        /*0004*/ 	.word	0x00000082


	//----- nvinfo : EIATTR_KPARAM_INFO
	.align		4
.L_4525:
        /*0008*/ 	.byte	0x04, 0x17
        /*000a*/ 	.short	(.L_4527 - .L_4526)
.L_4526:
        /*000c*/ 	.word	0x00000000
        /*0010*/ 	.short	0x0002
        /*0012*/ 	.short	0x0018
        /*0014*/ 	.byte	0x00, 0xf0, 0x41, 0x00


	//----- nvinfo : EIATTR_KPARAM_INFO
	.align		4
.L_4527:
        /*0018*/ 	.byte	0x04, 0x17
        /*001a*/ 	.short	(.L_4529 - .L_4528)
.L_4528:
        /*001c*/ 	.word	0x00000000
        /*0020*/ 	.short	0x0001
        /*0022*/ 	.short	0x0008
        /*0024*/ 	.byte	0x00, 0xf0, 0x41, 0x00


	//----- nvinfo : EIATTR_KPARAM_INFO
	.align		4
.L_4529:
        /*0028*/ 	.byte	0x04, 0x17
        /*002a*/ 	.short	(.L_4531 - .L_4530)
.L_4530:
        /*002c*/ 	.word	0x00000000
        /*0030*/ 	.short	0x0000
        /*0032*/ 	.short	0x0000
        /*0034*/ 	.byte	0x00, 0xf0, 0x11, 0x00


	//----- nvinfo : EIATTR_SPARSE_MMA_MASK
	.align		4
.L_4531:
        /*0038*/ 	.byte	0x03, 0x50
        /*003a*/ 	.short	0x0000


	//----- nvinfo : EIATTR_MAXREG_COUNT
	.align		4
        /*003c*/ 	.byte	0x03, 0x1b
        /*003e*/ 	.short	0x00ff


	//----- nvinfo : EIATTR_MERCURY_ISA_VERSION
	.align		4
        /*0040*/ 	.byte	0x03, 0x5f
        /*0042*/ 	.short	0x0101


	//----- nvinfo : EIATTR_EXIT_INSTR_OFFSETS
	.align		4
        /*0044*/ 	.byte	0x04, 0x1c
        /*0046*/ 	.short	(.L_4533 - .L_4532)


	//   ....[0]....
.L_4532:
        /*0048*/ 	.word	0x00001280


	//   ....[1]....
        /*004c*/ 	.word	0x00002bd0


	//   ....[2]....
        /*0050*/ 	.word	0x00002c20


	//----- nvinfo : EIATTR_MAX_THREADS
	.align		4
.L_4533:
        /*0054*/ 	.byte	0x04, 0x05
        /*0056*/ 	.short	(.L_4535 - .L_4534)
.L_4534:
        /*0058*/ 	.word	0x00000080
        /*005c*/ 	.word	0x00000001
        /*0060*/ 	.word	0x00000001


	//----- nvinfo : EIATTR_CRS_STACK_SIZE
	.align		4
.L_4535:
        /*0064*/ 	.byte	0x04, 0x1e
        /*0066*/ 	.short	(.L_4537 - .L_4536)
.L_4536:
        /*0068*/ 	.word	0x00000000


	//----- nvinfo : EIATTR_CBANK_PARAM_SIZE
	.align		4
.L_4537:
        /*006c*/ 	.byte	0x03, 0x19
        /*006e*/ 	.short	0x0028


	//----- nvinfo : EIATTR_PARAM_CBANK
	.align		4
        /*0070*/ 	.byte	0x04, 0x0a
        /*0072*/ 	.short	(.L_4539 - .L_4538)
	.align		4
.L_4538:
        /*0074*/ 	.word	index@(.nv.constant0._ZN2at6native29vectorized_elementwise_kernelILi8ENS0_13BUnaryFunctorIlllZZZNS0_15binary_internal21div_trunc_kernel_cudaERNS_18TensorIteratorBaseEENKUlvE_clEvENKUlvE2_clEvEUlllE_EESt5arrayIPcLm2EEEEviT0_T1_)
        /*0078*/ 	.short	0x0210
        /*007a*/ 	.short	0x0028


	//----- nvinfo : EIATTR_SW_WAR
	.align		4
.L_4539:
        /*007c*/ 	.byte	0x04, 0x36
        /*007e*/ 	.short	(.L_4541 - .L_4540)
.L_4540:
        /*0080*/ 	.word	0x00000008
.L_4541:


//--------------------- .nv.info._ZN2at6native18elementwise_kernelILi128ELi4EZNS0_15gpu_kernel_implINS0_13AUnaryFunctorIlllZZZNS0_15binary_internal21div_trunc_kernel_cudaERNS_18TensorIteratorBaseEENKUlvE_clEvENKUlvE2_clEvEUlllE_EEEEvS6_RKT_EUliE_EEviT1_ --------------------------
	.section	.nv.info._ZN2at6native18elementwise_kernelILi128ELi4EZNS0_15gpu_kernel_implINS0_13AUnaryFunctorIlllZZZNS0_15binary_internal21div_trunc_kernel_cudaERNS_18TensorIteratorBaseEENKUlvE_clEvENKUlvE2_clEvEUlllE_EEEEvS6_RKT_EUliE_EEviT1_,"",@"SHT_CUDA_INFO"
	.sectionflags	@""
	.align	4


	//----- nvinfo : EIATTR_CUDA_API_VERSION
	.align		4
        /*0000*/ 	.byte	0x04, 0x37
        /*0002*/ 	.short	(.L_4543 - .L_4542)
.L_4542:
        /*0004*/ 	.word	0x00000082


	//----- nvinfo : EIATTR_KPARAM_INFO
	.align		4
.L_4543:
        /*0008*/ 	.byte	0x04, 0x17
        /*000a*/ 	.short	(.L_4545 - .L_4544)
.L_4544:
        /*000c*/ 	.word	0x00000000
        /*0010*/ 	.short	0x0001
        /*0012*/ 	.short	0x0008
        /*0014*/ 	.byte	0x00, 0xf0, 0xa1, 0x08


	//----- nvinfo : EIATTR_KPARAM_INFO
	.align		4
.L_4545:
        /*0018*/ 	.byte	0x04, 0x17
        /*001a*/ 	.short	(.L_4547 - .L_4546)
.L_4546:
        /*001c*/ 	.word	0x00000000
        /*0020*/ 	.short	0x0000
        /*0022*/ 	.short	0x0000
        /*0024*/ 	.byte	0x00, 0xf0, 0x11, 0x00


	//----- nvinfo : EIATTR_SPARSE_MMA_MASK
	.align		4
.L_4547:
        /*0028*/ 	.byte	0x03, 0x50
        /*002a*/ 	.short	0x0000


	//----- nvinfo : EIATTR_MAXREG_COUNT
	.align		4
        /*002c*/ 	.byte	0x03, 0x1b
        /*002e*/ 	.short	0x0080


	//----- nvinfo : EIATTR_EXTERNS
	.align		4
        /*0030*/ 	.byte	0x04, 0x0f
        /*0032*/ 	.short	(.L_4549 - .L_4548)


	//   ....[0]....
	.align		4
.L_4548:
        /*0034*/ 	.word	index@(__assertfail)


	//----- nvinfo : EIATTR_MERCURY_ISA_VERSION
	.align		4
.L_4549:
        /*0038*/ 	.byte	0x03, 0x5f
        /*003a*/ 	.short	0x0101


	//----- nvinfo : EIATTR_SYSCALL_OFFSETS
	.align		4
        /*003c*/ 	.byte	0x04, 0x46
        /*003e*/ 	.short	(.L_4551 - .L_4550)


	//   ....[0]....
.L_4550:
        /*0040*/ 	.word	0x000021d0


	//   ....[1]....
        /*0044*/ 	.word	0x00003210


	//   ....[2]....
        /*0048*/ 	.word	0x000053f0


	//   ....[3]....
        /*004c*/ 	.word	0x00006430


	//   ....[4]....
        /*0050*/ 	.word	0x00008600


	//   ....[5]....
        /*0054*/ 	.word	0x00009640


	//   ....[6]....
        /*0058*/ 	.word	0x0000b800


	//   ....[7]....
        /*005c*/ 	.word	0x0000c840


	//----- nvinfo : EIATTR_EXIT_INSTR_OFFSETS
	.align		4
.L_4551:
        /*0060*/ 	.byte	0x04, 0x1c
        /*0062*/ 	.short	(.L_4553 - .L_4552)


	//   ....[0]....
.L_4552:
        /*0064*/ 	.word	0x000096d0


	//   ....[1]....
        /*0068*/ 	.word	0x0000bb20


	//   ....[2]....
        /*006c*/ 	.word	0x0000bb40


	//   ....[3]....
        /*0070*/ 	.word	0x0000bbc0


	//   ....[4]....
        /*0074*/ 	.word	0x0000bbe0


	//   ....[5]....
        /*0078*/ 	.word	0x0000bc00


	//   ....[6]....
        /*007c*/ 	.word	0x0000bc90


	//   ....[7]....
        /*0080*/ 	.word	0x0000bcd0


	//   ....[8]....
        /*0084*/ 	.word	0x0000bd70


	//   ....[9]....
        /*0088*/ 	.word	0x0000bdc0


	//   ....[10]....
        /*008c*/ 	.word	0x0000bdf0


	//   ....[11]....
        /*0090*/ 	.word	0x0000bec0


	//   ....[12]....
        /*0094*/ 	.word	0x0000bf00


	//   ....[13]....
        /*0098*/ 	.word	0x0000c090


	//   ....[14]....
        /*009c*/ 	.word	0x0000c1f0


	//   ....[15]....
        /*00a0*/ 	.word	0x0000c230


	//   ....[16]....
        /*00a4*/ 	.word	0x0000c2d0


	//   ....[17]....
        /*00a8*/ 	.word	0x0000c450


	//   ....[18]....
        /*00ac*/ 	.word	0x0000c5d0


	//   ....[19]....
        /*00b0*/ 	.word	0x0000c740


	//   ....[20]....
        /*00b4*/ 	.word	0x0000c850


	//   ....[21]....
        /*00b8*/ 	.word	0x0000c870


	//   ....[22]....
        /*00bc*/ 	.word	0x0000c890


	//----- nvinfo : EIATTR_MAX_THREADS
	.align		4
.L_4553:
        /*00c0*/ 	.byte	0x04, 0x05
        /*00c2*/ 	.short	(.L_4555 - .L_4554)
.L_4554:
        /*00c4*/ 	.word	0x00000080
        /*00c8*/ 	.word	0x00000001
        /*00cc*/ 	.word	0x00000001


	//----- nvinfo : EIATTR_CRS_STACK_SIZE
	.align		4
.L_4555:
        /*00d0*/ 	.byte	0x04, 0x1e
        /*00d2*/ 	.short	(.L_4557 - .L_4556)
.L_4556:
        /*00d4*/ 	.word	0x00000000


	//----- nvinfo : EIATTR_CBANK_PARAM_SIZE
	.align		4
.L_4557:
        /*00d8*/ 	.byte	0x03, 0x19
        /*00da*/ 	.short	0x0230


	//----- nvinfo : EIATTR_PARAM_CBANK
	.align		4
        /*00dc*/ 	.byte	0x04, 0x0a
        /*00de*/ 	.short	(.L_4559 - .L_4558)
	.align		4
.L_4558:
        /*00e0*/ 	.word	index@(.nv.constant0._ZN2at6native18elementwise_kernelILi128ELi4EZNS0_15gpu_kernel_implINS0_13AUnaryFunctorIlllZZZNS0_15binary_internal21div_trunc_kernel_cudaERNS_18TensorIteratorBaseEENKUlvE_clEvENKUlvE2_clEvEUlllE_EEEEvS6_RKT_EUliE_EEviT1_)
        /*00e4*/ 	.short	0x0210
        /*00e6*/ 	.short	0x0230


	//----- nvinfo : EIATTR_SW_WAR
	.align		4
.L_4559:
        /*00e8*/ 	.byte	0x04, 0x36
        /*00ea*/ 	.short	(.L_4561 - .L_4560)
.L_4560:
        /*00ec*/ 	.word	0x00000008
.L_4561:


//--------------------- .nv.info._ZN2at6native27unrolled_elementwise_kernelINS0_13AUnaryFunctorIlllZZZNS0_15binary_internal21div_trunc_kernel_cudaERNS_18TensorIteratorBaseEENKUlvE_clEvENKUlvE2_clEvEUlllE_EESt5arrayIPcLm2EELi4E23TrivialOffsetCalculatorILi1EjESE_NS0_6memory12LoadWithCastILi1EEENSF_13StoreWithCastILi1EEEEEviT_T0_T2_T3_T4_T5_ --------------------------
	.section	.nv.info._ZN2at6native27unrolled_elementwise_kernelINS0_13AUnaryFunctorIlllZZZNS0_15binary_internal21div_trunc_kernel_cudaERNS_18TensorIteratorBaseEENKUlvE_clEvENKUlvE2_clEvEUlllE_EESt5arrayIPcLm2EELi4E23TrivialOffsetCalculatorILi1EjESE_NS0_6memory12LoadWithCastILi1EEENSF_13StoreWithCastILi1EEEEEviT_T0_T2_T3_T4_T5_,"",@"SHT_CUDA_INFO"
	.sectionflags	@""
	.align	4


	//----- nvinfo : EIATTR_CUDA_API_VERSION
	.align		4
        /*0000*/ 	.byte	0x04, 0x37
        /*0002*/ 	.short	(.L_4563 - .L_4562)
.L_4562:
        /*0004*/ 	.word	0x00000082


	//----- nvinfo : EIATTR_KPARAM_INFO
	.align		4
.L_4563:
        /*0008*/ 	.byte	0x04, 0x17
        /*000a*/ 	.short	(.L_4565 - .L_4564)
.L_4564:
        /*000c*/ 	.word	0x00000000
        /*0010*/ 	.short	0x0006
        /*0012*/ 	.short	0x0034
        /*0014*/ 	.byte	0x00, 0xf0, 0x21, 0x00


	//----- nvinfo : EIATTR_KPARAM_INFO
	.align		4
.L_4565:
        /*0018*/ 	.byte	0x04, 0x17
        /*001a*/ 	.short	(.L_4567 - .L_4566)
.L_4566:
        /*001c*/ 	.word	0x00000000
        /*0020*/ 	.short	0x0005
        /*0022*/ 	.short	0x002c
        /*0024*/ 	.byte	0x00, 0xf0, 0x21, 0x00


	//----- nvinfo : EIATTR_KPARAM_INFO
	.align		4
.L_4567:
        /*0028*/ 	.byte	0x04, 0x17
        /*002a*/ 	.short	(.L_4569 - .L_4568)
.L_4568:
        /*002c*/ 	.word	0x00000000
        /*0030*/ 	.short	0x0004
        /*0032*/ 	.short	0x0029
        /*0034*/ 	.byte	0x00, 0xf0, 0x05, 0x00


	//----- nvinfo : EIATTR_KPARAM_INFO
	.align		4
.L_4569:
        /*0038*/ 	.byte	0x04, 0x17
        /*003a*/ 	.short	(.L_4571 - .L_4570)
.L_4570:
        /*003c*/ 	.word	0x00000000
        /*0040*/ 	.short	0x0003
        /*0042*/ 	.short	0x0028
        /*0044*/ 	.byte	0x00, 0xf0, 0x05, 0x00


	//----- nvinfo : EIATTR_KPARAM_INFO
	.align		4
.L_4571:
        /*0048*/ 	.byte	0x04, 0x17
        /*004a*/ 	.short	(.L_4573 - .L_4572)
.L_4572:
        /*004c*/ 	.word	0x00000000
        /*0050*/ 	.short	0x0002
        /*0052*/ 	.short	0x0018
        /*0054*/ 	.byte	0x00, 0xf0, 0x41, 0x00


	//----- nvinfo : EIATTR_KPARAM_INFO
	.align		4
.L_4573:
        /*0058*/ 	.byte	0x04, 0x17
        /*005a*/ 	.short	(.L_4575 - .L_4574)
.L_4574:
        /*005c*/ 	.word	0x00000000
        /*0060*/ 	.short	0x0001
        /*0062*/ 	.short	0x0008
        /*0064*/ 	.byte	0x00, 0xf0, 0x41, 0x00


	//----- nvinfo : EIATTR_KPARAM_INFO
	.align		4
.L_4575:
        /*0068*/ 	.byte	0x04, 0x17
        /*006a*/ 	.short	(.L_4577 - .L_4576)
.L_4576:
        /*006c*/ 	.word	0x00000000
        /*0070*/ 	.short	0x0000
        /*0072*/ 	.short	0x0000
        /*0074*/ 	.byte	0x00, 0xf0, 0x11, 0x00


	//----- nvinfo : EIATTR_SPARSE_MMA_MASK
	.align		4
.L_4577:
        /*0078*/ 	.byte	0x03, 0x50
        /*007a*/ 	.short	0x0000


	//----- nvinfo : EIATTR_MAXREG_COUNT
	.align		4
        /*007c*/ 	.byte	0x03, 0x1b
        /*007e*/ 	.short	0x00ff


	//----- nvinfo : EIATTR_EXTERNS
	.align		4
        /*0080*/ 	.byte	0x04, 0x0f
        /*0082*/ 	.short	(.L_4579 - .L_4578)


	//   ....[0]....
	.align		4
.L_4578:
        /*0084*/ 	.word	index@(__assertfail)


	//----- nvinfo : EIATTR_MERCURY_ISA_VERSION
	.align		4
.L_4579:
        /*0088*/ 	.byte	0x03, 0x5f
        /*008a*/ 	.short	0x0101


	//----- nvinfo : EIATTR_SYSCALL_OFFSETS
	.align		4
        /*008c*/ 	.byte	0x04, 0x46
        /*008e*/ 	.short	(.L_4581 - .L_4580)


	//   ....[0]....
.L_4580:
        /*0090*/ 	.word	0x00000ef0


	//   ....[1]....
        /*0094*/ 	.word	0x00001df0


	//   ....[2]....
        /*0098*/ 	.word	0x00002d00


	//   ....[3]....
        /*009c*/ 	.word	0x00003be0


	//   ....[4]....
        /*00a0*/ 	.word	0x00005530


	//   ....[5]....
        /*00a4*/ 	.word	0x00006430


	//   ....[6]....
        /*00a8*/ 	.word	0x000072d0


	//   ....[7]....
        /*00ac*/ 	.word	0x00008190


	//----- nvinfo : EIATTR_EXIT_INSTR_OFFSETS
	.align		4
.L_4581:
        /*00b0*/ 	.byte	0x04, 0x1c
        /*00b2*/ 	.short	(.L_4583 - .L_4582)


	//   ....[0]....
.L_4582:
        /*00b4*/ 	.word	0x00007350


	//   ....[1]....
        /*00b8*/ 	.word	0x00007480


	//   ....[2]....
        /*00bc*/ 	.word	0x000074a0


	//   ....[3]....
        /*00c0*/ 	.word	0x00007520


	//   ....[4]....
        /*00c4*/ 	.word	0x00007540


	//   ....[5]....
        /*00c8*/ 	.word	0x00007560


	//   ....[6]....
        /*00cc*/ 	.word	0x000075f0


	//   ....[7]....
        /*00d0*/ 	.word	0x00007630


	//   ....[8]....
        /*00d4*/ 	.word	0x000076d0


	//   ....[9]....
        /*00d8*/ 	.word	0x00007720


	//   ....[10]....
        /*00dc*/ 	.word	0x00007750


	//   ....[11]....
        /*00e0*/ 	.word	0x00007820


	//   ....[12]....
        /*00e4*/ 	.word	0x00007860


	//   ....[13]....
        /*00e8*/ 	.word	0x000079f0


	//   ....[14]....
        /*00ec*/ 	.word	0x00007b50


	//   ....[15]....
        /*00f0*/ 	.word	0x00007b90


	//   ....[16]....
        /*00f4*/ 	.word	0x00007c30


	//   ....[17]....
        /*00f8*/ 	.word	0x00007db0


	//   ....[18]....
        /*00fc*/ 	.word	0x00007f30


	//   ....[19]....
        /*0100*/ 	.word	0x00008090


	//   ....[20]....
        /*0104*/ 	.word	0x000081a0


	//   ....[21]....
        /*0108*/ 	.word	0x000081c0


	//   ....[22]....
        /*010c*/ 	.word	0x000081e0


	//----- nvinfo : EIATTR_MAX_THREADS
	.align		4
.L_4583:
        /*0110*/ 	.byte	0x04, 0x05
        /*0112*/ 	.short	(.L_4585 - .L_4584)
.L_4584:
        /*0114*/ 	.word	0x00000080
        /*0118*/ 	.word	0x00000001
        /*011c*/ 	.word	0x00000001


	//----- nvinfo : EIATTR_CRS_STACK_SIZE
	.align		4
.L_4585:
        /*0120*/ 	.byte	0x04, 0x1e
        /*0122*/ 	.short	(.L_4587 - .L_4586)
.L_4586:
        /*0124*/ 	.word	0x00000000


	//----- nvinfo : EIATTR_CBANK_PARAM_SIZE
	.align		4
.L_4587:
        /*0128*/ 	.byte	0x03, 0x19
        /*012a*/ 	.short	0x003c


	//----- nvinfo : EIATTR_PARAM_CBANK
	.align		4
        /*012c*/ 	.byte	0x04, 0x0a
        /*012e*/ 	.short	(.L_4589 - .L_4588)
	.align		4
.L_4588:
        /*0130*/ 	.word	index@(.nv.constant0._ZN2at6native27unrolled_elementwise_kernelINS0_13AUnaryFunctorIlllZZZNS0_15binary_internal21div_trunc_kernel_cudaERNS_18TensorIteratorBaseEENKUlvE_clEvENKUlvE2_clEvEUlllE_EESt5arrayIPcLm2EELi4E23TrivialOffsetCalculatorILi1EjESE_NS0_6memory12LoadWithCastILi1EEENSF_13StoreWithCastILi1EEEEEviT_T0_T2_T3_T4_T5_)
        /*0134*/ 	.short	0x0210
        /*0136*/ 	.short	0x003c


	//----- nvinfo : EIATTR_SW_WAR
	.align		4
.L_4589:
        /*0138*/ 	.byte	0x04, 0x36
        /*013a*/ 	.short	(.L_4591 - .L_4590)
.L_4590:
        /*013c*/ 	.word	0x00000008
.L_4591:


//--------------------- .nv.info._ZN2at6native18elementwise_kernelILi128ELi2EZNS0_22gpu_kernel_impl_nocastINS0_13AUnaryFunctorIlllZZZNS0_15binary_internal21div_trunc_kernel_cudaERNS_18TensorIteratorBaseEENKUlvE_clEvENKUlvE2_clEvEUlllE_EEEEvS6_RKT_EUliE_EEviT1_ --------------------------
	.section	.nv.info._ZN2at6native18elementwise_kernelILi128ELi2EZNS0_22gpu_kernel_impl_nocastINS0_13AUnaryFunctorIlllZZZNS0_15binary_internal21div_trunc_kernel_cudaERNS_18TensorIteratorBaseEENKUlvE_clEvENKUlvE2_clEvEUlllE_EEEEvS6_RKT_EUliE_EEviT1_,"",@"SHT_CUDA_INFO"
	.sectionflags	@""
	.align	4


	//----- nvinfo : EIATTR_CUDA_API_VERSION
	.align		4
        /*0000*/ 	.byte	0x04, 0x37
        /*0002*/ 	.short	(.L_4593 - .L_4592)
.L_4592:
        /*0004*/ 	.word	0x00000082


	//----- nvinfo : EIATTR_KPARAM_INFO
	.align		4
.L_4593:
        /*0008*/ 	.byte	0x04, 0x17
        /*000a*/ 	.short	(.L_4595 - .L_4594)
.L_4594:
        /*000c*/ 	.word	0x00000000
        /*0010*/ 	.short	0x0001
        /*0012*/ 	.short	0x0008
        /*0014*/ 	.byte	0x00, 0xf0, 0x81, 0x08


	//----- nvinfo : EIATTR_KPARAM_INFO
	.align		4
.L_4595:
        /*0018*/ 	.byte	0x04, 0x17
        /*001a*/ 	.short	(.L_4597 - .L_4596)
.L_4596:
        /*001c*/ 	.word	0x00000000
        /*0020*/ 	.short	0x0000
        /*0022*/ 	.short	0x0000
        /*0024*/ 	.byte	0x00, 0xf0, 0x11, 0x00


	//----- nvinfo : EIATTR_SPARSE_MMA_MASK
	.align		4
.L_4597:
        /*0028*/ 	.byte	0x03, 0x50
        /*002a*/ 	.short	0x0000


	//----- nvinfo : EIATTR_MAXREG_COUNT
	.align		4
        /*002c*/ 	.byte	0x03, 0x1b
        /*002e*/ 	.short	0x0080


	//----- nvinfo : EIATTR_MERCURY_ISA_VERSION
	.align		4
        /*0030*/ 	.byte	0x03, 0x5f
        /*0032*/ 	.short	0x0101


	//----- nvinfo : EIATTR_EXIT_INSTR_OFFSETS
	.align		4
        /*0034*/ 	.byte	0x04, 0x1c
        /*0036*/ 	.short	(.L_4599 - .L_4598)


	//   ....[0]....
.L_4598:
        /*0038*/ 	.word	0x00001630


	//   ....[1]....
        /*003c*/ 	.word	0x00002ba0


	//----- nvinfo : EIATTR_MAX_THREADS
	.align		4
.L_4599:
        /*0040*/ 	.byte	0x04, 0x05
        /*0042*/ 	.short	(.L_4601 - .L_4600)
.L_4600:
        /*0044*/ 	.word	0x00000080
        /*0048*/ 	.word	0x00000001
        /*004c*/ 	.word	0x00000001


	//----- nvinfo : EIATTR_CRS_STACK_SIZE
	.align		4
.L_4601:
        /*0050*/ 	.byte	0x04, 0x1e
        /*0052*/ 	.short	(.L_4603 - .L_4602)
.L_4602:
        /*0054*/ 	.word	0x00000000


	//----- nvinfo : EIATTR_CBANK_PARAM_SIZE
	.align		4
.L_4603:
        /*0058*/ 	.byte	0x03, 0x19
        /*005a*/ 	.short	0x0228


	//----- nvinfo : EIATTR_PARAM_CBANK
	.align		4
        /*005c*/ 	.byte	0x04, 0x0a
        /*005e*/ 	.short	(.L_4605 - .L_4604)
	.align		4
.L_4604:
        /*0060*/ 	.word	index@(.nv.constant0._ZN2at6native18elementwise_kernelILi128ELi2EZNS0_22gpu_kernel_impl_nocastINS0_13AUnaryFunctorIlllZZZNS0_15binary_internal21div_trunc_kernel_cudaERNS_18TensorIteratorBaseEENKUlvE_clEvENKUlvE2_clEvEUlllE_EEEEvS6_RKT_EUliE_EEviT1_)
        /*0064*/ 	.short	0x0210
        /*0066*/ 	.short	0x0228


	//----- nvinfo : EIATTR_SW_WAR
	.align		4
.L_4605:
        /*0068*/ 	.byte	0x04, 0x36
        /*006a*/ 	.short	(.L_4607 - .L_4606)
.L_4606:
        /*006c*/ 	.word	0x00000008
.L_4607:


//--------------------- .nv.info._ZN2at6native27unrolled_elementwise_kernelINS0_13AUnaryFunctorIlllZZZNS0_15binary_internal21div_trunc_kernel_cudaERNS_18TensorIteratorBaseEENKUlvE_clEvENKUlvE2_clEvEUlllE_EESt5arrayIPcLm2EELi4E23TrivialOffsetCalculatorILi1EjESE_NS0_6memory15LoadWithoutCastENSF_16StoreWithoutCastEEEviT_T0_T2_T3_T4_T5_ --------------------------
	.section	.nv.info._ZN2at6native27unrolled_elementwise_kernelINS0_13AUnaryFunctorIlllZZZNS0_15binary_internal21div_trunc_kernel_cudaERNS_18TensorIteratorBaseEENKUlvE_clEvENKUlvE2_clEvEUlllE_EESt5arrayIPcLm2EELi4E23TrivialOffsetCalculatorILi1EjESE_NS0_6memory15LoadWithoutCastENSF_16StoreWithoutCastEEEviT_T0_T2_T3_T4_T5_,"",@"SHT_CUDA_INFO"
	.sectionflags	@""
	.align	4


	//----- nvinfo : EIATTR_CUDA_API_VERSION
	.align		4
        /*0000*/ 	.byte	0x04, 0x37
        /*0002*/ 	.short	(.L_4609 - .L_4608)
.L_4608:
        /*0004*/ 	.word	0x00000082


	//----- nvinfo : EIATTR_KPARAM_INFO
	.align		4
.L_4609:
        /*0008*/ 	.byte	0x04, 0x17
        /*000a*/ 	.short	(.L_4611 - .L_4610)
.L_4610:
        /*000c*/ 	.word	0x00000000
        /*0010*/ 	.short	0x0006
        /*0012*/ 	.short	0x002b
        /*0014*/ 	.byte	0x00, 0xf0, 0x05, 0x00


	//----- nvinfo : EIATTR_KPARAM_INFO
	.align		4
.L_4611:
        /*0018*/ 	.byte	0x04, 0x17
        /*001a*/ 	.short	(.L_4613 - .L_4612)
.L_4612:
        /*001c*/ 	.word	0x00000000
        /*0020*/ 	.short	0x0005
        /*0022*/ 	.short	0x002a
        /*0024*/ 	.byte	0x00, 0xf0, 0x05, 0x00


	//----- nvinfo : EIATTR_KPARAM_INFO
	.align		4
.L_4613:
        /*0028*/ 	.byte	0x04, 0x17
        /*002a*/ 	.short	(.L_4615 - .L_4614)
.L_4614:
        /*002c*/ 	.word	0x00000000
        /*0030*/ 	.short	0x0004
        /*0032*/ 	.short	0x0029
        /*0034*/ 	.byte	0x00, 0xf0, 0x05, 0x00


	//----- nvinfo : EIATTR_KPARAM_INFO
	.align		4
.L_4615:
        /*0038*/ 	.byte	0x04, 0x17
        /*003a*/ 	.short	(.L_4617 - .L_4616)
.L_4616:
        /*003c*/ 	.word	0x00000000
        /*0040*/ 	.short	0x0003
        /*0042*/ 	.short	0x0028
        /*0044*/ 	.byte	0x00, 0xf0, 0x05, 0x00


	//----- nvinfo : EIATTR_KPARAM_INFO
	.align		4
.L_4617:
        /*0048*/ 	.byte	0x04, 0x17
        /*004a*/ 	.short	(.L_4619 - .L_4618)
.L_4618:
        /*004c*/ 	.word	0x00000000
        /*0050*/ 	.short	0x0002
        /*0052*/ 	.short	0x0018
        /*0054*/ 	.byte	0x00, 0xf0, 0x41, 0x00


	//----- nvinfo : EIATTR_KPARAM_INFO
	.align		4
.L_4619:
        /*0058*/ 	.byte	0x04, 0x17
        /*005a*/ 	.short	(.L_4621 - .L_4620)
.L_4620:
        /*005c*/ 	.word	0x00000000
        /*0060*/ 	.short	0x0001
        /*0062*/ 	.short	0x0008
        /*0064*/ 	.byte	0x00, 0xf0, 0x41, 0x00


	//----- nvinfo : EIATTR_KPARAM_INFO
	.align		4
.L_4621:
        /*0068*/ 	.byte	0x04, 0x17
        /*006a*/ 	.short	(.L_4623 - .L_4622)
.L_4622:
        /*006c*/ 	.word	0x00000000
        /*0070*/ 	.short	0x0000
        /*0072*/ 	.short	0x0000
        /*0074*/ 	.byte	0x00, 0xf0, 0x11, 0x00


	//----- nvinfo : EIATTR_SPARSE_MMA_MASK
	.align		4
.L_4623:
        /*0078*/ 	.byte	0x03, 0x50
        /*007a*/ 	.short	0x0000


	//----- nvinfo : EIATTR_MAXREG_COUNT
	.align		4
        /*007c*/ 	.byte	0x03, 0x1b
        /*007e*/ 	.short	0x00ff


	//----- nvinfo : EIATTR_MERCURY_ISA_VERSION
	.align		4
        /*0080*/ 	.byte	0x03, 0x5f
        /*0082*/ 	.short	0x0101


	//----- nvinfo : EIATTR_EXIT_INSTR_OFFSETS
	.align		4
        /*0084*/ 	.byte	0x04, 0x1c
        /*0086*/ 	.short	(.L_4625 - .L_4624)


	//   ....[0]....
.L_4624:
        /*0088*/ 	.word	0x00000c80


	//   ....[1]....
        /*008c*/ 	.word	0x00000cd0


	//----- nvinfo : EIATTR_MAX_THREADS
	.align		4
.L_4625:
        /*0090*/ 	.byte	0x04, 0x05
        /*0092*/ 	.short	(.L_4627 - .L_4626)
.L_4626:
        /*0094*/ 	.word	0x00000080
        /*0098*/ 	.word	0x00000001
        /*009c*/ 	.word	0x00000001


	//----- nvinfo : EIATTR_CRS_STACK_SIZE
	.align		4
.L_4627:
        /*00a0*/ 	.byte	0x04, 0x1e
        /*00a2*/ 	.short	(.L_4629 - .L_4628)
.L_4628:
        /*00a4*/ 	.word	0x00000000


	//----- nvinfo : EIATTR_CBANK_PARAM_SIZE
	.align		4
.L_4629:
        /*00a8*/ 	.byte	0x03, 0x19
        /*00aa*/ 	.short	0x002c


	//----- nvinfo : EIATTR_PARAM_CBANK
	.align		4
        /*00ac*/ 	.byte	0x04, 0x0a
        /*00ae*/ 	.short	(.L_4631 - .L_4630)
	.align		4
.L_4630:
        /*00b0*/ 	.word	index@(.nv.constant0._ZN2at6native27unrolled_elementwise_kernelINS0_13AUnaryFunctorIlllZZZNS0_15binary_internal21div_trunc_kernel_cudaERNS_18TensorIteratorBaseEENKUlvE_clEvENKUlvE2_clEvEUlllE_EESt5arrayIPcLm2EELi4E23TrivialOffsetCalculatorILi1EjESE_NS0_6memory15LoadWithoutCastENSF_16StoreWithoutCastEEEviT_T0_T2_T3_T4_T5_)
        /*00b4*/ 	.short	0x0210
        /*00b6*/ 	.short	0x002c


	//----- nvinfo : EIATTR_SW_WAR
	.align		4
.L_4631:
        /*00b8*/ 	.byte	0x04, 0x36
        /*00ba*/ 	.short	(.L_4633 - .L_4632)
.L_4632:
        /*00bc*/ 	.word	0x00000008
.L_4633:


//--------------------- .nv.info._ZN2at6native29vectorized_elementwise_kernelILi2ENS0_13AUnaryFunctorIlllZZZNS0_15binary_internal21div_trunc_kernel_cudaERNS_18TensorIteratorBaseEENKUlvE_clEvENKUlvE2_clEvEUlllE_EESt5arrayIPcLm2EEEEviT0_T1_ --------------------------
	.section	.nv.info._ZN2at6native29vectorized_elementwise_kernelILi2ENS0_13AUnaryFunctorIlllZZZNS0_15binary_internal21div_trunc_kernel_cudaERNS_18TensorIteratorBaseEENKUlvE_clEvENKUlvE2_clEvEUlllE_EESt5arrayIPcLm2EEEEviT0_T1_,"",@"SHT_CUDA_INFO"
	.sectionflags	@""
	.align	4


	//----- nvinfo : EIATTR_CUDA_API_VERSION
	.align		4
        /*0000*/ 	.byte	0x04, 0x37
        /*0002*/ 	.short	(.L_4635 - .L_4634)
.L_4634:
        /*0004*/ 	.word	0x00000082


	//----- nvinfo : EIATTR_KPARAM_INFO
	.align		4
.L_4635:
        /*0008*/ 	.byte	0x04, 0x17
        /*000a*/ 	.short	(.L_4637 - .L_4636)
.L_4636:
        /*000c*/ 	.word	0x00000000
        /*0010*/ 	.short	0x0002
        /*0012*/ 	.short	0x0018
        /*0014*/ 	.byte	0x00, 0xf0, 0x41, 0x00


	//----- nvinfo : EIATTR_KPARAM_INFO
	.align		4
.L_4637:
        /*0018*/ 	.byte	0x04, 0x17
        /*001a*/ 	.short	(.L_4639 - .L_4638)
.L_4638:
        /*001c*/ 	.word	0x00000000
        /*0020*/ 	.short	0x0001
        /*0022*/ 	.short	0x0008
        /*0024*/ 	.byte	0x00, 0xf0, 0x41, 0x00


	//----- nvinfo : EIATTR_KPARAM_INFO
	.align		4
.L_4639:
        /*0028*/ 	.byte	0x04, 0x17
        /*002a*/ 	.short	(.L_4641 - .L_4640)
.L_4640:
        /*002c*/ 	.word	0x00000000
        /*0030*/ 	.short	0x0000
        /*0032*/ 	.short	0x0000
        /*0034*/ 	.byte	0x00, 0xf0, 0x11, 0x00


	//----- nvinfo : EIATTR_SPARSE_MMA_MASK
	.align		4
.L_4641:
        /*0038*/ 	.byte	0x03, 0x50
        /*003a*/ 	.short	0x0000


	//----- nvinfo : EIATTR_MAXREG_COUNT
	.align		4
        /*003c*/ 	.byte	0x03, 0x1b
        /*003e*/ 	.short	0x00ff


	//----- nvinfo : EIATTR_MERCURY_ISA_VERSION
	.align		4
        /*0040*/ 	.byte	0x03, 0x5f
        /*0042*/ 	.short	0x0101


	//----- nvinfo : EIATTR_EXIT_INSTR_OFFSETS
	.align		4
        /*0044*/ 	.byte	0x04, 0x1c
        /*0046*/ 	.short	(.L_4643 - .L_4642)


	//   ....[0]....
.L_4642:
        /*0048*/ 	.word	0x00001280


	//   ....[1]....
        /*004c*/ 	.word	0x00002bc0


	//   ....[2]....
        /*0050*/ 	.word	0x00002c10


	//----- nvinfo : EIATTR_MAX_THREADS
	.align		4
.L_4643:
        /*0054*/ 	.byte	0x04, 0x05
        /*0056*/ 	.short	(.L_4645 - .L_4644)
.L_4644:
        /*0058*/ 	.word	0x00000080
        /*005c*/ 	.word	0x00000001
        /*0060*/ 	.word	0x00000001


	//----- nvinfo : EIATTR_CRS_STACK_SIZE
	.align		4
.L_4645:
        /*0064*/ 	.byte	0x04, 0x1e
        /*0066*/ 	.short	(.L_4647 - .L_4646)
.L_4646:
        /*0068*/ 	.word	0x00000000


	//----- nvinfo : EIATTR_CBANK_PARAM_SIZE
	.align		4
.L_4647:
        /*006c*/ 	.byte	0x03, 0x19
        /*006e*/ 	.short	0x0028


	//----- nvinfo : EIATTR_PARAM_CBANK
	.align		4
        /*0070*/ 	.byte	0x04, 0x0a
        /*0072*/ 	.short	(.L_4649 - .L_4648)
	.align		4
.L_4648:
        /*0074*/ 	.word	index@(.nv.constant0._ZN2at6native29vectorized_elementwise_kernelILi2ENS0_13AUnaryFunctorIlllZZZNS0_15binary_internal21div_trunc_kernel_cudaERNS_18TensorIteratorBaseEENKUlvE_clEvENKUlvE2_clEvEUlllE_EESt5arrayIPcLm2EEEEviT0_T1_)
        /*0078*/ 	.short	0x0210
        /*007a*/ 	.short	0x0028


	//----- nvinfo : EIATTR_SW_WAR
	.align		4
.L_4649:
        /*007c*/ 	.byte	0x04, 0x36
        /*007e*/ 	.short	(.L_4651 - .L_4650)
.L_4650:
        /*0080*/ 	.word	0x00000008
.L_4651:


//--------------------- .nv.info._ZN2at6native29vectorized_elementwise_kernelILi4ENS0_13AUnaryFunctorIlllZZZNS0_15binary_internal21div_trunc_kernel_cudaERNS_18TensorIteratorBaseEENKUlvE_clEvENKUlvE2_clEvEUlllE_EESt5arrayIPcLm2EEEEviT0_T1_ --------------------------
	.section	.nv.info._ZN2at6native29vectorized_elementwise_kernelILi4ENS0_13AUnaryFunctorIlllZZZNS0_15binary_internal21div_trunc_kernel_cudaERNS_18TensorIteratorBaseEENKUlvE_clEvENKUlvE2_clEvEUlllE_EESt5arrayIPcLm2EEEEviT0_T1_,"",@"SHT_CUDA_INFO"
	.sectionflags	@""
	.align	4


	//----- nvinfo : EIATTR_CUDA_API_VERSION
	.align		4
        /*0000*/ 	.byte	0x04, 0x37
        /*0002*/ 	.short	(.L_4653 - .L_4652)
.L_4652:
        /*0004*/ 	.word	0x00000082


	//----- nvinfo : EIATTR_KPARAM_INFO
	.align		4
.L_4653:
        /*0008*/ 	.byte	0x04, 0x17
        /*000a*/ 	.short	(.L_4655 - .L_4654)
.L_4654:
        /*000c*/ 	.word	0x00000000
        /*0010*/ 	.short	0x0002
        /*0012*/ 	.short	0x0018
        /*0014*/ 	.byte	0x00, 0xf0, 0x41, 0x00


	//----- nvinfo : EIATTR_KPARAM_INFO
	.align		4
.L_4655:
        /*0018*/ 	.byte	0x04, 0x17
        /*001a*/ 	.short	(.L_4657 - .L_4656)
.L_4656:
        /*001c*/ 	.word	0x00000000
        /*0020*/ 	.short	0x0001
        /*0022*/ 	.short	0x0008
        /*0024*/ 	.byte	0x00, 0xf0, 0x41, 0x00


	//----- nvinfo : EIATTR_KPARAM_INFO
	.align		4
.L_4657:
        /*0028*/ 	.byte	0x04, 0x17
        /*002a*/ 	.short	(.L_4659 - .L_4658)
.L_4658:
        /*002c*/ 	.word	0x00000000
        /*0030*/ 	.short	0x0000
        /*0032*/ 	.short	0x0000
        /*0034*/ 	.byte	0x00, 0xf0, 0x11, 0x00


	//----- nvinfo : EIATTR_SPARSE_MMA_MASK
	.align		4
.L_4659:
        /*0038*/ 	.byte	0x03, 0x50
        /*003a*/ 	.short	0x0000


	//----- nvinfo : EIATTR_MAXREG_COUNT
	.align		4
        /*003c*/ 	.byte	0x03, 0x1b
        /*003e*/ 	.short	0x00ff


	//----- nvinfo : EIATTR_MERCURY_ISA_VERSION
	.align		4
        /*0040*/ 	.byte	0x03, 0x5f
        /*0042*/ 	.short	0x0101


	//----- nvinfo : EIATTR_EXIT_INSTR_OFFSETS
	.align		4
        /*0044*/ 	.byte	0x04, 0x1c
        /*0046*/ 	.short	(.L_4661 - .L_4660)


	//   ....[0]....
.L_4660:
        /*0048*/ 	.word	0x00001280


	//   ....[1]....
        /*004c*/ 	.word	0x00002bc0


	//   ....[2]....
        /*0050*/ 	.word	0x00002c10


	//----- nvinfo : EIATTR_MAX_THREADS
	.align		4
.L_4661:
        /*0054*/ 	.byte	0x04, 0x05
        /*0056*/ 	.short	(.L_4663 - .L_4662)
.L_4662:
        /*0058*/ 	.word	0x00000080
        /*005c*/ 	.word	0x00000001
        /*0060*/ 	.word	0x00000001


	//----- nvinfo : EIATTR_CRS_STACK_SIZE
	.align		4
.L_4663:
        /*0064*/ 	.byte	0x04, 0x1e
        /*0066*/ 	.short	(.L_4665 - .L_4664)
.L_4664:
        /*0068*/ 	.word	0x00000000


	//----- nvinfo : EIATTR_CBANK_PARAM_SIZE
	.align		4
.L_4665:
        /*006c*/ 	.byte	0x03, 0x19
        /*006e*/ 	.short	0x0028


	//----- nvinfo : EIATTR_PARAM_CBANK
	.align		4
        /*0070*/ 	.byte	0x04, 0x0a
        /*0072*/ 	.short	(.L_4667 - .L_4666)
	.align		4
.L_4666:
        /*0074*/ 	.word	index@(.nv.constant0._ZN2at6native29vectorized_elementwise_kernelILi4ENS0_13AUnaryFunctorIlllZZZNS0_15binary_internal21div_trunc_kernel_cudaERNS_18TensorIteratorBaseEENKUlvE_clEvENKUlvE2_clEvEUlllE_EESt5arrayIPcLm2EEEEviT0_T1_)
        /*0078*/ 	.short	0x0210
        /*007a*/ 	.short	0x0028


	//----- nvinfo : EIATTR_SW_WAR
	.align		4
.L_4667:
        /*007c*/ 	.byte	0x04, 0x36
        /*007e*/ 	.short	(.L_4669 - .L_4668)
.L_4668:
        /*0080*/ 	.word	0x00000008
.L_4669:


//--------------------- .nv.info._ZN2at6native29vectorized_elementwise_kernelILi8ENS0_13AUnaryFunctorIlllZZZNS0_15binary_internal21div_trunc_kernel_cudaERNS_18TensorIteratorBaseEENKUlvE_clEvENKUlvE2_clEvEUlllE_EESt5arrayIPcLm2EEEEviT0_T1_ --------------------------
	.section	.nv.info._ZN2at6native29vectorized_elementwise_kernelILi8ENS0_13AUnaryFunctorIlllZZZNS0_15binary_internal21div_trunc_kernel_cudaERNS_18TensorIteratorBaseEENKUlvE_clEvENKUlvE2_clEvEUlllE_EESt5arrayIPcLm2EEEEviT0_T1_,"",@"SHT_CUDA_INFO"
	.sectionflags	@""
	.align	4


	//----- nvinfo : EIATTR_CUDA_API_VERSION
	.align		4
        /*0000*/ 	.byte	0x04, 0x37
        /*0002*/ 	.short	(.L_4671 - .L_4670)
.L_4670:
        /*0004*/ 	.word	0x00000082


	//----- nvinfo : EIATTR_KPARAM_INFO
	.align		4
.L_4671:
        /*0008*/ 	.byte	0x04, 0x17
        /*000a*/ 	.short	(.L_4673 - .L_4672)
.L_4672:
        /*000c*/ 	.word	0x00000000
        /*0010*/ 	.short	0x0002
        /*0012*/ 	.short	0x0018
        /*0014*/ 	.byte	0x00, 0xf0, 0x41, 0x00


	//----- nvinfo : EIATTR_KPARAM_INFO
	.align		4
.L_4673:
        /*0018*/ 	.byte	0x04, 0x17
        /*001a*/ 	.short	(.L_4675 - .L_4674)
.L_4674:
        /*001c*/ 	.word	0x00000000
        /*0020*/ 	.short	0x0001
        /*0022*/ 	.short	0x0008
        /*0024*/ 	.byte	0x00, 0xf0, 0x41, 0x00


	//----- nvinfo : EIATTR_KPARAM_INFO
	.align		4
.L_4675:
        /*0028*/ 	.byte	0x04, 0x17
        /*002a*/ 	.short	(.L_4677 - .L_4676)
.L_4676:
        /*002c*/ 	.word	0x00000000
        /*0030*/ 	.short	0x0000
        /*0032*/ 	.short	0x0000
        /*0034*/ 	.byte	0x00, 0xf0, 0x11, 0x00


	//----- nvinfo : EIATTR_SPARSE_MMA_MASK
	.align		4
.L_4677:
        /*0038*/ 	.byte	0x03, 0x50
        /*003a*/ 	.short	0x0000


	//----- nvinfo : EIATTR_MAXREG_COUNT
	.align		4
        /*003c*/ 	.byte	0x03, 0x1b
        /*003e*/ 	.short	0x00ff


	//----- nvinfo : EIATTR_MERCURY_ISA_VERSION
	.align		4
        /*0040*/ 	.byte	0x03, 0x5f
        /*0042*/ 	.short	0x0101


	//----- nvinfo : EIATTR_EXIT_INSTR_OFFSETS
	.align		4
        /*0044*/ 	.byte	0x04, 0x1c
        /*0046*/ 	.short	(.L_4679 - .L_4678)


	//   ....[0]....
.L_4678:
        /*0048*/ 	.word	0x00001280


	//   ....[1]....
        /*004c*/ 	.word	0x00002bc0


	//   ....[2]....
        /*0050*/ 	.word	0x00002c10


	//----- nvinfo : EIATTR_MAX_THREADS
	.align		4
.L_4679:
        /*0054*/ 	.byte	0x04, 0x05
        /*0056*/ 	.short	(.L_4681 - .L_4680)
.L_4680:
        /*0058*/ 	.word	0x00000080
        /*005c*/ 	.word	0x00000001
        /*0060*/ 	.word	0x00000001


	//----- nvinfo : EIATTR_CRS_STACK_SIZE
	.align		4
.L_4681:
        /*0064*/ 	.byte	0x04, 0x1e
        /*0066*/ 	.short	(.L_4683 - .L_4682)
.L_4682:
        /*0068*/ 	.word	0x00000000


	//----- nvinfo : EIATTR_CBANK_PARAM_SIZE
	.align		4
.L_4683:
        /*006c*/ 	.byte	0x03, 0x19
        /*006e*/ 	.short	0x0028


	//----- nvinfo : EIATTR_PARAM_CBANK
	.align		4
        /*0070*/ 	.byte	0x04, 0x0a
        /*0072*/ 	.short	(.L_4685 - .L_4684)
	.align		4
.L_4684:
        /*0074*/ 	.word	index@(.nv.constant0._ZN2at6native29vectorized_elementwise_kernelILi8ENS0_13AUnaryFunctorIlllZZZNS0_15binary_internal21div_trunc_kernel_cudaERNS_18TensorIteratorBaseEENKUlvE_clEvENKUlvE2_clEvEUlllE_EESt5arrayIPcLm2EEEEviT0_T1_)
        /*0078*/ 	.short	0x0210
        /*007a*/ 	.short	0x0028


	//----- nvinfo : EIATTR_SW_WAR
	.align		4
.L_4685:
        /*007c*/ 	.byte	0x04, 0x36
        /*007e*/ 	.short	(.L_4687 - .L_4686)
.L_4686:
        /*0080*/ 	.word	0x00000008
.L_4687:


//--------------------- .nv.info._ZN2at6native18elementwise_kernelILi128ELi4EZNS0_15gpu_kernel_implINS0_13BinaryFunctorIiiiZZZNS0_15binary_internal21div_trunc_kernel_cudaERNS_18TensorIteratorBaseEENKUlvE_clEvENKUlvE1_clEvEUliiE_EEEEvS6_RKT_EUliE_EEviT1_ --------------------------
	.section	.nv.info._ZN2at6native18elementwise_kernelILi128ELi4EZNS0_15gpu_kernel_implINS0_13BinaryFunctorIiiiZZZNS0_15binary_internal21div_trunc_kernel_cudaERNS_18TensorIteratorBaseEENKUlvE_clEvENKUlvE1_clEvEUliiE_EEEEvS6_RKT_EUliE_EEviT1_,"",@"SHT_CUDA_INFO"
	.sectionflags	@""
	.align	4


	//----- nvinfo : EIATTR_CUDA_API_VERSION
	.align		4
        /*0000*/ 	.byte	0x04, 0x37
        /*0002*/ 	.short	(.L_4689 - .L_4688)
.L_4688:
        /*0004*/ 	.word	0x00000082


	//----- nvinfo : EIATTR_KPARAM_INFO
	.align		4
.L_4689:
        /*0008*/ 	.byte	0x04, 0x17
        /*000a*/ 	.short	(.L_4691 - .L_4690)
.L_4690:
        /*000c*/ 	.word	0x00000000
        /*0010*/ 	.short	0x0001
        /*0012*/ 	.short	0x0008
        /*0014*/ 	.byte	0x00, 0xf0, 0x21, 0x0a


	//----- nvinfo : EIATTR_KPARAM_INFO
	.align		4
.L_4691:
        /*0018*/ 	.byte	0x04, 0x17
        /*001a*/ 	.short	(.L_4693 - .L_4692)
.L_4692:
        /*001c*/ 	.word	0x00000000
        /*0020*/ 	.short	0x0000
        /*0022*/ 	.short	0x0000
        /*0024*/ 	.byte	0x00, 0xf0, 0x11, 0x00


	//----- nvinfo : EIATTR_SPARSE_MMA_MASK
	.align		4
.L_4693:
        /*0028*/ 	.byte	0x03, 0x50
        /*002a*/ 	.short	0x0000


	//----- nvinfo : EIATTR_MAXREG_COUNT
	.align		4
        /*002c*/ 	.byte	0x03, 0x1b
        /*002e*/ 	.short	0x0080


	//----- nvinfo : EIATTR_EXTERNS
	.align		4
        /*0030*/ 	.byte	0x04, 0x0f
        /*0032*/ 	.short	(.L_4695 - .L_4694)


	//   ....[0]....
	.align		4
.L_4694:
        /*0034*/ 	.word	index@(__assertfail)


	//----- nvinfo : EIATTR_MERCURY_ISA_VERSION
	.align		4
.L_4695:
        /*0038*/ 	.byte	0x03, 0x5f
        /*003a*/ 	.short	0x0101


	//----- nvinfo : EIATTR_SYSCALL_OFFSETS
	.align		4
        /*003c*/ 	.byte	0x04, 0x46
        /*003e*/ 	.short	(.L_4697 - .L_4696)


	//   ....[0]....
.L_4696:
        /*0040*/ 	.word	0x000024b0


	//   ....[1]....
        /*0044*/ 	.word	0x000032b0


	//   ....[2]....
        /*0048*/ 	.word	0x00004280


	//   ....[3]....
        /*004c*/ 	.word	0x00006750


	//   ....[4]....
        /*0050*/ 	.word	0x00007550


	//   ....[5]....
        /*0054*/ 	.word	0x00008520


	//   ....[6]....
        /*0058*/ 	.word	0x0000a9e0


	//   ....[7]....
        /*005c*/ 	.word	0x0000b7e0


	//   ....[8]....
        /*0060*/ 	.word	0x0000c7b0


	//   ....[9]....
        /*0064*/ 	.word	0x0000ec60


	//   ....[10]....
        /*0068*/ 	.word	0x0000fa60


	//   ....[11]....
        /*006c*/ 	.word	0x00010a30


	//----- nvinfo : EIATTR_EXIT_INSTR_OFFSETS
	.align		4
.L_4697:
        /*0070*/ 	.byte	0x04, 0x1c
        /*0072*/ 	.short	(.L_4699 - .L_4698)


	//   ....[0]....
.L_4698:
        /*0074*/ 	.word	0x0000c850


	//   ....[1]....
        /*0078*/ 	.word	0x0000fd20


	//   ....[2]....
        /*007c*/ 	.word	0x0000fd40


	//   ....[3]....
        /*0080*/ 	.word	0x0000fdd0


	//   ....[4]....
        /*0084*/ 	.word	0x0000fdf0


	//   ....[5]....
        /*0088*/ 	.word	0x0000fe10


	//   ....[6]....
        /*008c*/ 	.word	0x0000fea0


	//   ....[7]....
        /*0090*/ 	.word	0x0000fee0


	//   ....[8]....
        /*0094*/ 	.word	0x0000ff80


	//   ....[9]....
        /*0098*/ 	.word	0x0000ffd0


	//   ....[10]....
        /*009c*/ 	.word	0x00010000


	//   ....[11]....
        /*00a0*/ 	.word	0x000100c0


	//   ....[12]....
        /*00a4*/ 	.word	0x00010100


	//   ....[13]....
        /*00a8*/ 	.word	0x00010290


	//   ....[14]....
        /*00ac*/ 	.word	0x000103f0


	//   ....[15]....
        /*00b0*/ 	.word	0x00010430


	//   ....[16]....
        /*00b4*/ 	.word	0x000104d0


	//   ....[17]....
        /*00b8*/ 	.word	0x00010650


	//   ....[18]....
        /*00bc*/ 	.word	0x000107d0


	//   ....[19]....
        /*00c0*/ 	.word	0x00010930


	//   ....[20]....
        /*00c4*/ 	.word	0x00010a40


	//   ....[21]....
        /*00c8*/ 	.word	0x00010a70


	//   ....[22]....
        /*00cc*/ 	.word	0x00010a90


	//----- nvinfo : EIATTR_MAX_THREADS
	.align		4
.L_4699:
        /*00d0*/ 	.byte	0x04, 0x05
        /*00d2*/ 	.short	(.L_4701 - .L_4700)
.L_4700:
        /*00d4*/ 	.word	0x00000080
        /*00d8*/ 	.word	0x00000001
        /*00dc*/ 	.word	0x00000001


	//----- nvinfo : EIATTR_CRS_STACK_SIZE
	.align		4
.L_4701:
        /*00e0*/ 	.byte	0x04, 0x1e
        /*00e2*/ 	.short	(.L_4703 - .L_4702)
.L_4702:
        /*00e4*/ 	.word	0x00000000


	//----- nvinfo : EIATTR_CBANK_PARAM_SIZE
	.align		4
.L_4703:
        /*00e8*/ 	.byte	0x03, 0x19
        /*00ea*/ 	.short	0x0290


	//----- nvinfo : EIATTR_PARAM_CBANK
	.align		4
        /*00ec*/ 	.byte	0x04, 0x0a
        /*00ee*/ 	.short	(.L_4705 - .L_4704)
	.align		4
.L_4704:
        /*00f0*/ 	.word	index@(.nv.constant0._ZN2at6native18elementwise_kernelILi128ELi4EZNS0_15gpu_kernel_implINS0_13BinaryFunctorIiiiZZZNS0_15binary_internal21div_trunc_kernel_cudaERNS_18TensorIteratorBaseEENKUlvE_clEvENKUlvE1_clEvEUliiE_EEEEvS6_RKT_EUliE_EEviT1_)
        /*00f4*/ 	.short	0x0210
        /*00f6*/ 	.short	0x0290


	//----- nvinfo : EIATTR_SW_WAR
	.align		4
.L_4705:
        /*00f8*/ 	.byte	0x04, 0x36
        /*00fa*/ 	.short	(.L_4707 - .L_4706)
.L_4706:
        /*00fc*/ 	.word	0x00000008
.L_4707:


//--------------------- .nv.info._ZN2at6native27unrolled_elementwise_kernelINS0_13BinaryFunctorIiiiZZZNS0_15binary_internal21div_trunc_kernel_cudaERNS_18TensorIteratorBaseEENKUlvE_clEvENKUlvE1_clEvEUliiE_EESt5arrayIPcLm3EELi4E23TrivialOffsetCalculatorILi2EjESD_ILi1EjENS0_6memory12LoadWithCastILi2EEENSG_13StoreWithCastILi1EEEEEviT_T0_T2_T3_T4_T5_ --------------------------
	.section	.nv.info._ZN2at6native27unrolled_elementwise_kernelINS0_13BinaryFunctorIiiiZZZNS0_15binary_internal21div_trunc_kernel_cudaERNS_18TensorIteratorBaseEENKUlvE_clEvENKUlvE1_clEvEUliiE_EESt5arrayIPcLm3EELi4E23TrivialOffsetCalculatorILi2EjESD_ILi1EjENS0_6memory12LoadWithCastILi2EEENSG_13StoreWithCastILi1EEEEEviT_T0_T2_T3_T4_T5_,"",@"SHT_CUDA_INFO"
	.sectionflags	@""
	.align	4


	//----- nvinfo : EIATTR_CUDA_API_VERSION
	.align		4
        /*0000*/ 	.byte	0x04, 0x37
        /*0002*/ 	.short	(.L_4709 - .L_4708)
.L_4708:
        /*0004*/ 	.word	0x00000082


	//----- nvinfo : EIATTR_KPARAM_INFO
	.align		4
.L_4709:
        /*0008*/ 	.byte	0x04, 0x17
        /*000a*/ 	.short	(.L_4711 - .L_4710)
.L_4710:
        /*000c*/ 	.word	0x00000000
        /*0010*/ 	.short	0x0006
        /*0012*/ 	.short	0x0030
        /*0014*/ 	.byte	0x00, 0xf0, 0x21, 0x00


	//----- nvinfo : EIATTR_KPARAM_INFO
	.align		4
.L_4711:
        /*0018*/ 	.byte	0x04, 0x17
        /*001a*/ 	.short	(.L_4713 - .L_4712)
.L_4712:
        /*001c*/ 	.word	0x00000000
        /*0020*/ 	.short	0x0005
        /*0022*/ 	.short	0x0024
        /*0024*/ 	.byte	0x00, 0xf0, 0x31, 0x00


	//----- nvinfo : EIATTR_KPARAM_INFO
	.align		4
.L_4713:
        /*0028*/ 	.byte	0x04, 0x17
        /*002a*/ 	.short	(.L_4715 - .L_4714)
.L_4714:
        /*002c*/ 	.word	0x00000000
        /*0030*/ 	.short	0x0004
        /*0032*/ 	.short	0x0021
        /*0034*/ 	.byte	0x00, 0xf0, 0x05, 0x00


	//----- nvinfo : EIATTR_KPARAM_INFO
	.align		4
.L_4715:
        /*0038*/ 	.byte	0x04, 0x17
        /*003a*/ 	.short	(.L_4717 - .L_4716)
.L_4716:
        /*003c*/ 	.word	0x00000000
        /*0040*/ 	.short	0x0003
        /*0042*/ 	.short	0x0020
        /*0044*/ 	.byte	0x00, 0xf0, 0x05, 0x00


	//----- nvinfo : EIATTR_KPARAM_INFO
	.align		4
.L_4717:
        /*0048*/ 	.byte	0x04, 0x17
        /*004a*/ 	.short	(.L_4719 - .L_4718)
.L_4718:
        /*004c*/ 	.word	0x00000000
        /*0050*/ 	.short	0x0002
        /*0052*/ 	.short	0x0008
        /*0054*/ 	.byte	0x00, 0xf0, 0x61, 0x00


	//----- nvinfo : EIATTR_KPARAM_INFO
	.align		4
.L_4719:
        /*0058*/ 	.byte	0x04, 0x17
        /*005a*/ 	.short	(.L_4721 - .L_4720)
.L_4720:
        /*005c*/ 	.word	0x00000000
        /*0060*/ 	.short	0x0001
        /*0062*/ 	.short	0x0004
        /*0064*/ 	.byte	0x00, 0xf0, 0x05, 0x00


	//----- nvinfo : EIATTR_KPARAM_INFO
	.align		4
.L_4721:
        /*0068*/ 	.byte	0x04, 0x17
        /*006a*/ 	.short	(.L_4723 - .L_4722)
.L_4722:
        /*006c*/ 	.word	0x00000000
        /*0070*/ 	.short	0x0000
        /*0072*/ 	.short	0x0000
        /*0074*/ 	.byte	0x00, 0xf0, 0x11, 0x00


	//----- nvinfo : EIATTR_SPARSE_MMA_MASK
	.align		4
.L_4723:
        /*0078*/ 	.byte	0x03, 0x50
        /*007a*/ 	.short	0x0000


	//----- nvinfo : EIATTR_MAXREG_COUNT
	.align		4
        /*007c*/ 	.byte	0x03, 0x1b
        /*007e*/ 	.short	0x00ff


	//----- nvinfo : EIATTR_EXTERNS
	.align		4
        /*0080*/ 	.byte	0x04, 0x0f
        /*0082*/ 	.short	(.L_4725 - .L_4724)


	//   ....[0]....
	.align		4
.L_4724:
        /*0084*/ 	.word	index@(__assertfail)


	//----- nvinfo : EIATTR_MERCURY_ISA_VERSION
	.align		4
.L_4725:
        /*0088*/ 	.byte	0x03, 0x5f
        /*008a*/ 	.short	0x0101


	//----- nvinfo : EIATTR_SYSCALL_OFFSETS
	.align		4
        /*008c*/ 	.byte	0x04, 0x46
        /*008e*/ 	.short	(.L_4727 - .L_4726)


	//   ....[0]....
.L_4726:
        /*0090*/ 	.word	0x00000eb0


	//   ....[1]....
        /*0094*/ 	.word	0x00001cc0


	//   ....[2]....
        /*0098*/ 	.word	0x00002b50


	//   ....[3]....
        /*009c*/ 	.word	0x00003960


	//   ....[4]....
        /*00a0*/ 	.word	0x00004800


	//   ....[5]....
        /*00a4*/ 	.word	0x00005620


	//   ....[6]....
        /*00a8*/ 	.word	0x000064a0


	//   ....[7]....
        /*00ac*/ 	.word	0x000072b0


	//   ....[8]....
        /*00b0*/ 	.word	0x00008a10


	//   ....[9]....
        /*00b4*/ 	.word	0x00009910


	//   ....[10]....
        /*00b8*/ 	.word	0x0000a7e0


	//   ....[11]....
        /*00bc*/ 	.word	0x0000b6b0


	//----- nvinfo : EIATTR_EXIT_INSTR_OFFSETS
	.align		4
.L_4727:
        /*00c0*/ 	.byte	0x04, 0x1c
        /*00c2*/ 	.short	(.L_4729 - .L_4728)


	//   ....[0]....
.L_4728:
        /*00c4*/ 	.word	0x0000a870


	//   ....[1]....
        /*00c8*/ 	.word	0x0000a9a0


	//   ....[2]....
        /*00cc*/ 	.word	0x0000a9c0


	//   ....[3]....
        /*00d0*/ 	.word	0x0000aa50


	//   ....[4]....
        /*00d4*/ 	.word	0x0000aa70


	//   ....[5]....
        /*00d8*/ 	.word	0x0000aa90


	//   ....[6]....
        /*00dc*/ 	.word	0x0000ab20


	//   ....[7]....
        /*00e0*/ 	.word	0x0000ab60


	//   ....[8]....
        /*00e4*/ 	.word	0x0000ac00


	//   ....[9]....
        /*00e8*/ 	.word	0x0000ac50


	//   ....[10]....
        /*00ec*/ 	.word	0x0000ac80


	//   ....[11]....
        /*00f0*/ 	.word	0x0000ad40


	//   ....[12]....
        /*00f4*/ 	.word	0x0000ad80


	//   ....[13]....
        /*00f8*/ 	.word	0x0000af10


	//   ....[14]....
        /*00fc*/ 	.word	0x0000b070


	//   ....[15]....
        /*0100*/ 	.word	0x0000b0b0


	//   ....[16]....
        /*0104*/ 	.word	0x0000b150


	//   ....[17]....
        /*0108*/ 	.word	0x0000b2d0


	//   ....[18]....
        /*010c*/ 	.word	0x0000b450


	//   ....[19]....
        /*0110*/ 	.word	0x0000b5b0


	//   ....[20]....
        /*0114*/ 	.word	0x0000b6c0


	//   ....[21]....
        /*0118*/ 	.word	0x0000b6f0


	//   ....[22]....
        /*011c*/ 	.word	0x0000b710


	//----- nvinfo : EIATTR_MAX_THREADS
	.align		4
.L_4729:
        /*0120*/ 	.byte	0x04, 0x05
        /*0122*/ 	.short	(.L_4731 - .L_4730)
.L_4730:
        /*0124*/ 	.word	0x00000080
        /*0128*/ 	.word	0x00000001
        /*012c*/ 	.word	0x00000001


	//----- nvinfo : EIATTR_CRS_STACK_SIZE
	.align		4
.L_4731:
        /*0130*/ 	.byte	0x04, 0x1e
        /*0132*/ 	.short	(.L_4733 - .L_4732)
.L_4732:
        /*0134*/ 	.word	0x00000000


	//----- nvinfo : EIATTR_CBANK_PARAM_SIZE
	.align		4
.L_4733:
        /*0138*/ 	.byte	0x03, 0x19
        /*013a*/ 	.short	0x0038


	//----- nvinfo : EIATTR_PARAM_CBANK
	.align		4
        /*013c*/ 	.byte	0x04, 0x0a
        /*013e*/ 	.short	(.L_4735 - .L_4734)
	.align		4
.L_4734:
        /*0140*/ 	.word	index@(.nv.constant0._ZN2at6native27unrolled_elementwise_kernelINS0_13BinaryFunctorIiiiZZZNS0_15binary_internal21div_trunc_kernel_cudaERNS_18TensorIteratorBaseEENKUlvE_clEvENKUlvE1_clEvEUliiE_EESt5arrayIPcLm3EELi4E23TrivialOffsetCalculatorILi2EjESD_ILi1EjENS0_6memory12LoadWithCastILi2EEENSG_13StoreWithCastILi1EEEEEviT_T0_T2_T3_T4_T5_)
        /*0144*/ 	.short	0x0210
        /*0146*/ 	.short	0x0038


	//----- nvinfo : EIATTR_SW_WAR
	.align		4
.L_4735:
        /*0148*/ 	.byte	0x04, 0x36
        /*014a*/ 	.short	(.L_4737 - .L_4736)
.L_4736:
        /*014c*/ 	.word	0x00000008
.L_4737:


//--------------------- .nv.info._ZN2at6native18elementwise_kernelILi128ELi2EZNS0_22gpu_kernel_impl_nocastINS0_13BinaryFunctorIiiiZZZNS0_15binary_internal21div_trunc_kernel_cudaERNS_18TensorIteratorBaseEENKUlvE_clEvENKUlvE1_clEvEUliiE_EEEEvS6_RKT_EUliE_EEviT1_ --------------------------
	.section	.nv.info._ZN2at6native18elementwise_kernelILi128ELi2EZNS0_22gpu_kernel_impl_nocastINS0_13BinaryFunctorIiiiZZZNS0_15binary_internal21div_trunc_kernel_cudaERNS_18TensorIteratorBaseEENKUlvE_clEvENKUlvE1_clEvEUliiE_EEEEvS6_RKT_EUliE_EEviT1_,"",@"SHT_CUDA_INFO"
	.sectionflags	@""
	.align	4


	//----- nvinfo : EIATTR_CUDA_API_VERSION
	.align		4
        /*0000*/ 	.byte	0x04, 0x37
        /*0002*/ 	.short	(.L_4739 - .L_4738)
.L_4738:
        /*0004*/ 	.word	0x00000082


	//----- nvinfo : EIATTR_KPARAM_INFO
	.align		4
.L_4739:
        /*0008*/ 	.byte	0x04, 0x17
        /*000a*/ 	.short	(.L_4741 - .L_4740)
.L_4740:
        /*000c*/ 	.word	0x00000000
        /*0010*/ 	.short	0x0001
        /*0012*/ 	.short	0x0008
        /*0014*/ 	.byte	0x00, 0xf0, 0x21, 0x0a


	//----- nvinfo : EIATTR_KPARAM_INFO
	.align		4
.L_4741:
        /*0018*/ 	.byte	0x04, 0x17
        /*001a*/ 	.short	(.L_4743 - .L_4742)
.L_4742:
        /*001c*/ 	.word	0x00000000
        /*0020*/ 	.short	0x0000
        /*0022*/ 	.short	0x0000
        /*0024*/ 	.byte	0x00, 0xf0, 0x11, 0x00


	//----- nvinfo : EIATTR_SPARSE_MMA_MASK
	.align		4
.L_4743:
        /*0028*/ 	.byte	0x03, 0x50
        /*002a*/ 	.short	0x0000


	//----- nvinfo : EIATTR_MAXREG_COUNT
	.align		4
        /*002c*/ 	.byte	0x03, 0x1b
        /*002e*/ 	.short	0x0080


	//----- nvinfo : EIATTR_MERCURY_ISA_VERSION
	.align		4
        /*0030*/ 	.byte	0x03, 0x5f
        /*0032*/ 	.short	0x0101


	//----- nvinfo : EIATTR_EXIT_INSTR_OFFSETS
	.align		4
        /*0034*/ 	.byte	0x04, 0x1c
        /*0036*/ 	.short	(.L_4745 - .L_4744)


	//   ....[0]....
.L_4744:
        /*0038*/ 	.word	0x00001930


	//   ....[1]....
        /*003c*/ 	.word	0x00003190


	//----- nvinfo : EIATTR_MAX_THREADS
	.align		4
.L_4745:
        /*0040*/ 	.byte	0x04, 0x05
        /*0042*/ 	.short	(.L_4747 - .L_4746)
.L_4746:
        /*0044*/ 	.word	0x00000080
        /*0048*/ 	.word	0x00000001
        /*004c*/ 	.word	0x00000001


	//----- nvinfo : EIATTR_CRS_STACK_SIZE
	.align		4
.L_4747:
        /*0050*/ 	.byte	0x04, 0x1e
        /*0052*/ 	.short	(.L_4749 - .L_4748)
.L_4748:
        /*0054*/ 	.word	0x00000000


	//----- nvinfo : EIATTR_CBANK_PARAM_SIZE
	.align		4
.L_4749:
        /*0058*/ 	.byte	0x03, 0x19
        /*005a*/ 	.short	0x0290


	//----- nvinfo : EIATTR_PARAM_CBANK
	.align		4
        /*005c*/ 	.byte	0x04, 0x0a
        /*005e*/ 	.short	(.L_4751 - .L_4750)
	.align		4
.L_4750:
        /*0060*/ 	.word	index@(.nv.constant0._ZN2at6native18elementwise_kernelILi128ELi2EZNS0_22gpu_kernel_impl_nocastINS0_13BinaryFunctorIiiiZZZNS0_15binary_internal21div_trunc_kernel_cudaERNS_18TensorIteratorBaseEENKUlvE_clEvENKUlvE1_clEvEUliiE_EEEEvS6_RKT_EUliE_EEviT1_)
        /*0064*/ 	.short	0x0210
        /*0066*/ 	.short	0x0290


	//----- nvinfo : EIATTR_SW_WAR
	.align		4
.L_4751:
        /*0068*/ 	.byte	0x04, 0x36
        /*006a*/ 	.short	(.L_4753 - .L_4752)
.L_4752:
        /*006c*/ 	.word	0x00000008
.L_4753:


//--------------------- .nv.info._ZN2at6native27unrolled_elementwise_kernelINS0_13BinaryFunctorIiiiZZZNS0_15binary_internal21div_trunc_kernel_cudaERNS_18TensorIteratorBaseEENKUlvE_clEvENKUlvE1_clEvEUliiE_EESt5arrayIPcLm3EELi4E23TrivialOffsetCalculatorILi2EjESD_ILi1EjENS0_6memory15LoadWithoutCastENSG_16StoreWithoutCastEEEviT_T0_T2_T3_T4_T5_ --------------------------
	.section	.nv.info._ZN2at6native27unrolled_elementwise_kernelINS0_13BinaryFunctorIiiiZZZNS0_15binary_internal21div_trunc_kernel_cudaERNS_18TensorIteratorBaseEENKUlvE_clEvENKUlvE1_clEvEUliiE_EESt5arrayIPcLm3EELi4E23TrivialOffsetCalculatorILi2EjESD_ILi1EjENS0_6memory15LoadWithoutCastENSG_16StoreWithoutCastEEEviT_T0_T2_T3_T4_T5_,"",@"SHT_CUDA_INFO"
	.sectionflags	@""
	.align	4


	//----- nvinfo : EIATTR_CUDA_API_VERSION
	.align		4
        /*0000*/ 	.byte	0x04, 0x37
        /*0002*/ 	.short	(.L_4755 - .L_4754)
.L_4754:
        /*0004*/ 	.word	0x00000082


	//----- nvinfo : EIATTR_KPARAM_INFO
	.align		4
.L_4755:
        /*0008*/ 	.byte	0x04, 0x17
        /*000a*/ 	.short	(.L_4757 - .L_4756)
.L_4756:
        /*000c*/ 	.word	0x00000000
        /*0010*/ 	.short	0x0006
        /*0012*/ 	.short	0x0023
        /*0014*/ 	.byte	0x00, 0xf0, 0x05, 0x00


	//----- nvinfo : EIATTR_KPARAM_INFO
	.align		4
.L_4757:
        /*0018*/ 	.byte	0x04, 0x17
        /*001a*/ 	.short	(.L_4759 - .L_4758)
.L_4758:
        /*001c*/ 	.word	0x00000000
        /*0020*/ 	.short	0x0005
        /*0022*/ 	.short	0x0022
        /*0024*/ 	.byte	0x00, 0xf0, 0x05, 0x00


	//----- nvinfo : EIATTR_KPARAM_INFO
	.align		4
.L_4759:
        /*0028*/ 	.byte	0x04, 0x17
        /*002a*/ 	.short	(.L_4761 - .L_4760)
.L_4760:
        /*002c*/ 	.word	0x00000000
        /*0030*/ 	.short	0x0004
        /*0032*/ 	.short	0x0021
        /*0034*/ 	.byte	0x00, 0xf0, 0x05, 0x00


	//----- nvinfo : EIATTR_KPARAM_INFO
	.align		4
.L_4761:
        /*0038*/ 	.byte	0x04, 0x17
        /*003a*/ 	.short	(.L_4763 - .L_4762)
.L_4762:
        /*003c*/ 	.word	0x00000000
        /*0040*/ 	.short	0x0003
        /*0042*/ 	.short	0x0020
        /*0044*/ 	.byte	0x00, 0xf0, 0x05, 0x00


	//----- nvinfo : EIATTR_KPARAM_INFO
	.align		4
.L_4763:
        /*0048*/ 	.byte	0x04, 0x17
        /*004a*/ 	.short	(.L_4765 - .L_4764)
.L_4764:
        /*004c*/ 	.word	0x00000000
        /*0050*/ 	.short	0x0002
        /*0052*/ 	.short	0x0008
        /*0054*/ 	.byte	0x00, 0xf0, 0x61, 0x00


	//----- nvinfo : EIATTR_KPARAM_INFO
	.align		4
.L_4765:
        /*0058*/ 	.byte	0x04, 0x17
        /*005a*/ 	.short	(.L_4767 - .L_4766)
.L_4766:
        /*005c*/ 	.word	0x00000000
        /*0060*/ 	.short	0x0001
        /*0062*/ 	.short	0x0004
        /*0064*/ 	.byte	0x00, 0xf0, 0x05, 0x00


	//----- nvinfo : EIATTR_KPARAM_INFO
	.align		4
.L_4767:
        /*0068*/ 	.byte	0x04, 0x17
        /*006a*/ 	.short	(.L_4769 - .L_4768)
.L_4768:
        /*006c*/ 	.word	0x00000000
        /*0070*/ 	.short	0x0000
        /*0072*/ 	.short	0x0000
        /*0074*/ 	.byte	0x00, 0xf0, 0x11, 0x00


	//----- nvinfo : EIATTR_SPARSE_MMA_MASK
	.align		4
.L_4769:
        /*0078*/ 	.byte	0x03, 0x50
        /*007a*/ 	.short	0x0000


	//----- nvinfo : EIATTR_MAXREG_COUNT
	.align		4
        /*007c*/ 	.byte	0x03, 0x1b
        /*007e*/ 	.short	0x00ff


	//----- nvinfo : EIATTR_MERCURY_ISA_VERSION
	.align		4
        /*0080*/ 	.byte	0x03, 0x5f
        /*0082*/ 	.short	0x0101


	//----- nvinfo : EIATTR_EXIT_INSTR_OFFSETS
	.align		4
        /*0084*/ 	.byte	0x04, 0x1c
        /*0086*/ 	.short	(.L_4771 - .L_4770)


	//   ....[0]....
.L_4770:
        /*0088*/ 	.word	0x00000bc0


	//   ....[1]....
        /*008c*/ 	.word	0x00000c10


	//----- nvinfo : EIATTR_MAX_THREADS
	.align		4
.L_4771:
        /*0090*/ 	.byte	0x04, 0x05
        /*0092*/ 	.short	(.L_4773 - .L_4772)
.L_4772:
        /*0094*/ 	.word	0x00000080
        /*0098*/ 	.word	0x00000001
        /*009c*/ 	.word	0x00000001


	//----- nvinfo : EIATTR_CRS_STACK_SIZE
	.align		4
.L_4773:
        /*00a0*/ 	.byte	0x04, 0x1e
        /*00a2*/ 	.short	(.L_4775 - .L_4774)
.L_4774:
        /*00a4*/ 	.word	0x00000000


	//----- nvinfo : EIATTR_CBANK_PARAM_SIZE
	.align		4
.L_4775:
        /*00a8*/ 	.byte	0x03, 0x19
        /*00aa*/ 	.short	0x0024


	//----- nvinfo : EIATTR_PARAM_CBANK
	.align		4
        /*00ac*/ 	.byte	0x04, 0x0a
        /*00ae*/ 	.short	(.L_4777 - .L_4776)
	.align		4
.L_4776:
        /*00b0*/ 	.word	index@(.nv.constant0._ZN2at6native27unrolled_elementwise_kernelINS0_13BinaryFunctorIiiiZZZNS0_15binary_internal21div_trunc_kernel_cudaERNS_18TensorIteratorBaseEENKUlvE_clEvENKUlvE1_clEvEUliiE_EESt5arrayIPcLm3EELi4E23TrivialOffsetCalculatorILi2EjESD_ILi1EjENS0_6memory15LoadWithoutCastENSG_16StoreWithoutCastEEEviT_T0_T2_T3_T4_T5_)
        /*00b4*/ 	.short	0x0210
        /*00b6*/ 	.short	0x0024


	//----- nvinfo : EIATTR_SW_WAR
	.align		4
.L_4777:
        /*00b8*/ 	.byte	0x04, 0x36
        /*00ba*/ 	.short	(.L_4779 - .L_4778)
.L_4778:
        /*00bc*/ 	.word	0x00000008
.L_4779:


//--------------------- .nv.info._ZN2at6native29vectorized_elementwise_kernelILi2ENS0_13BinaryFunctorIiiiZZZNS0_15binary_internal21div_trunc_kernel_cudaERNS_18TensorIteratorBaseEENKUlvE_clEvENKUlvE1_clEvEUliiE_EESt5arrayIPcLm3EEEEviT0_T1_ --------------------------
	.section	.nv.info._ZN2at6native29vectorized_elementwise_kernelILi2ENS0_13BinaryFunctorIiiiZZZNS0_15binary_internal21div_trunc_kernel_cudaERNS_18TensorIteratorBaseEENKUlvE_clEvENKUlvE1_clEvEUliiE_EESt5arrayIPcLm3EEEEviT0_T1_,"",@"SHT_CUDA_INFO"
	.sectionflags	@""
	.align	4


	//----- nvinfo : EIATTR_CUDA_API_VERSION
	.align		4
        /*0000*/ 	.byte	0x04, 0x37
        /*0002*/ 	.short	(.L_4781 - .L_4780)
.L_4780:
        /*0004*/ 	.word	0x00000082


	//----- nvinfo : EIATTR_KPARAM_INFO
	.align		4
.L_4781:
        /*0008*/ 	.byte	0x04, 0x17
        /*000a*/ 	.short	(.L_4783 - .L_4782)
.L_4782:
        /*000c*/ 	.word	0x00000000
        /*0010*/ 	.short	0x0002
        /*0012*/ 	.short	0x0008
        /*0014*/ 	.byte	0x00, 0xf0, 0x61, 0x00


	//----- nvinfo : EIATTR_KPARAM_INFO
	.align		4
.L_4783:
        /*0018*/ 	.byte	0x04, 0x17
        /*001a*/ 	.short	(.L_4785 - .L_4784)
.L_4784:
        /*001c*/ 	.word	0x00000000
        /*0020*/ 	.short	0x0001
        /*0022*/ 	.short	0x0004
        /*0024*/ 	.byte	0x00, 0xf0, 0x05, 0x00


	//----- nvinfo : EIATTR_KPARAM_INFO
	.align		4
.L_4785:
        /*0028*/ 	.byte	0x04, 0x17
        /*002a*/ 	.short	(.L_4787 - .L_4786)
.L_4786:
        /*002c*/ 	.word	0x00000000
        /*0030*/ 	.short	0x0000
        /*0032*/ 	.short	0x0000
        /*0034*/ 	.byte	0x00, 0xf0, 0x11, 0x00


	//----- nvinfo : EIATTR_SPARSE_MMA_MASK
	.align		4
.L_4787:
        /*0038*/ 	.byte	0x03, 0x50
        /*003a*/ 	.short	0x0000


	//----- nvinfo : EIATTR_MAXREG_COUNT
	.align		4
        /*003c*/ 	.byte	0x03, 0x1b
        /*003e*/ 	.short	0x00ff


	//----- nvinfo : EIATTR_MERCURY_ISA_VERSION
	.align		4
        /*0040*/ 	.byte	0x03, 0x5f
        /*0042*/ 	.short	0x0101


	//----- nvinfo : EIATTR_EXIT_INSTR_OFFSETS
	.align		4
        /*0044*/ 	.byte	0x04, 0x1c
        /*0046*/ 	.short	(.L_4789 - .L_4788)


	//   ....[0]....
.L_4788:
        /*0048*/ 	.word	0x00000e10


	//   ....[1]....
        /*004c*/ 	.word	0x000025b0


	//   ....[2]....
        /*0050*/ 	.word	0x00002600


	//----- nvinfo : EIATTR_MAX_THREADS
	.align		4
.L_4789:
        /*0054*/ 	.byte	0x04, 0x05
        /*0056*/ 	.short	(.L_4791 - .L_4790)
.L_4790:
        /*0058*/ 	.word	0x00000080
        /*005c*/ 	.word	0x00000001
        /*0060*/ 	.word	0x00000001


	//----- nvinfo : EIATTR_CRS_STACK_SIZE
	.align		4
.L_4791:
        /*0064*/ 	.byte	0x04, 0x1e
        /*0066*/ 	.short	(.L_4793 - .L_4792)
.L_4792:
        /*0068*/ 	.word	0x00000000


	//----- nvinfo : EIATTR_CBANK_PARAM_SIZE
	.align		4
.L_4793:
        /*006c*/ 	.byte	0x03, 0x19
        /*006e*/ 	.short	0x0020


	//----- nvinfo : EIATTR_PARAM_CBANK
	.align		4
        /*0070*/ 	.byte	0x04, 0x0a
        /*0072*/ 	.short	(.L_4795 - .L_4794)
	.align		4
.L_4794:
        /*0074*/ 	.word	index@(.nv.constant0._ZN2at6native29vectorized_elementwise_kernelILi2ENS0_13BinaryFunctorIiiiZZZNS0_15binary_internal21div_trunc_kernel_cudaERNS_18TensorIteratorBaseEENKUlvE_clEvENKUlvE1_clEvEUliiE_EESt5arrayIPcLm3EEEEviT0_T1_)
        /*0078*/ 	.short	0x0210
        /*007a*/ 	.short	0x0020


	//----- nvinfo : EIATTR_SW_WAR
	.align		4
.L_4795:
        /*007c*/ 	.byte	0x04, 0x36
        /*007e*/ 	.short	(.L_4797 - .L_4796)
.L_4796:
        /*0080*/ 	.word	0x00000008
.L_4797:


//--------------------- .nv.info._ZN2at6native29vectorized_elementwise_kernelILi4ENS0_13BinaryFunctorIiiiZZZNS0_15binary_internal21div_trunc_kernel_cudaERNS_18TensorIteratorBaseEENKUlvE_clEvENKUlvE1_clEvEUliiE_EESt5arrayIPcLm3EEEEviT0_T1_ --------------------------
	.section	.nv.info._ZN2at6native29vectorized_elementwise_kernelILi4ENS0_13BinaryFunctorIiiiZZZNS0_15binary_internal21div_trunc_kernel_cudaERNS_18TensorIteratorBaseEENKUlvE_clEvENKUlvE1_clEvEUliiE_EESt5arrayIPcLm3EEEEviT0_T1_,"",@"SHT_CUDA_INFO"
	.sectionflags	@""
	.align	4


	//----- nvinfo : EIATTR_CUDA_API_VERSION
	.align		4
        /*0000*/ 	.byte	0x04, 0x37
        /*0002*/ 	.short	(.L_4799 - .L_4798)
.L_4798:
        /*0004*/ 	.word	0x00000082


	//----- nvinfo : EIATTR_KPARAM_INFO
	.align		4
.L_4799:
        /*0008*/ 	.byte	0x04, 0x17
        /*000a*/ 	.short	(.L_4801 - .L_4800)
.L_4800:
        /*000c*/ 	.word	0x00000000
        /*0010*/ 	.short	0x0002
        /*0012*/ 	.short	0x0008
        /*0014*/ 	.byte	0x00, 0xf0, 0x61, 0x00


	//----- nvinfo : EIATTR_KPARAM_INFO
	.align		4
.L_4801:
        /*0018*/ 	.byte	0x04, 0x17
        /*001a*/ 	.short	(.L_4803 - .L_4802)
.L_4802:
        /*001c*/ 	.word	0x00000000
        /*0020*/ 	.short	0x0001
        /*0022*/ 	.short	0x0004
        /*0024*/ 	.byte	0x00, 0xf0, 0x05, 0x00


	//----- nvinfo : EIATTR_KPARAM_INFO
	.align		4
.L_4803:
        /*0028*/ 	.byte	0x04, 0x17
        /*002a*/ 	.short	(.L_4805 - .L_4804)
.L_4804:
        /*002c*/ 	.word	0x00000000
        /*0030*/ 	.short	0x0000
        /*0032*/ 	.short	0x0000
        /*0034*/ 	.byte	0x00, 0xf0, 0x11, 0x00


	//----- nvinfo : EIATTR_SPARSE_MMA_MASK
	.align		4
.L_4805:
        /*0038*/ 	.byte	0x03, 0x50
        /*003a*/ 	.short	0x0000


	//----- nvinfo : EIATTR_MAXREG_COUNT
	.align		4
        /*003c*/ 	.byte	0x03, 0x1b
        /*003e*/ 	.short	0x00ff


	//----- nvinfo : EIATTR_MERCURY_ISA_VERSION
	.align		4
        /*0040*/ 	.byte	0x03, 0x5f
        /*0042*/ 	.short	0x0101


	//----- nvinfo : EIATTR_EXIT_INSTR_OFFSETS
	.align		4
        /*0044*/ 	.byte	0x04, 0x1c
        /*0046*/ 	.short	(.L_4807 - .L_4806)


	//   ....[0]....
.L_4806:
        /*0048*/ 	.word	0x00000e10


	//   ....[1]....
        /*004c*/ 	.word	0x000025b0


	//   ....[2]....
        /*0050*/ 	.word	0x00002600


	//----- nvinfo : EIATTR_MAX_THREADS
	.align		4
.L_4807:
        /*0054*/ 	.byte	0x04, 0x05
        /*0056*/ 	.short	(.L_4809 - .L_4808)
.L_4808:
        /*0058*/ 	.word	0x00000080
        /*005c*/ 	.word	0x00000001
        /*0060*/ 	.word	0x00000001


	//----- nvinfo : EIATTR_CRS_STACK_SIZE
	.align		4
.L_4809:
        /*0064*/ 	.byte	0x04, 0x1e
        /*0066*/ 	.short	(.L_4811 - .L_4810)
.L_4810:
        /*0068*/ 	.word	0x00000000


	//----- nvinfo : EIATTR_CBANK_PARAM_SIZE
	.align		4
.L_4811:
        /*006c*/ 	.byte	0x03, 0x19
        /*006e*/ 	.short	0x0020


	//----- nvinfo : EIATTR_PARAM_CBANK
	.align		4
        /*0070*/ 	.byte	0x04, 0x0a
        /*0072*/ 	.short	(.L_4813 - .L_4812)
	.align		4
.L_4812:
        /*0074*/ 	.word	index@(.nv.constant0._ZN2at6native29vectorized_elementwise_kernelILi4ENS0_13BinaryFunctorIiiiZZZNS0_15binary_internal21div_trunc_kernel_cudaERNS_18TensorIteratorBaseEENKUlvE_clEvENKUlvE1_clEvEUliiE_EESt5arrayIPcLm3EEEEviT0_T1_)
        /*0078*/ 	.short	0x0210
        /*007a*/ 	.short	0x0020


	//----- nvinfo : EIATTR_SW_WAR
	.align		4
.L_4813:
        /*007c*/ 	.byte	0x04, 0x36
        /*007e*/ 	.short	(.L_4815 - .L_4814)
.L_4814:
        /*0080*/ 	.word	0x00000008
.L_4815:


//--------------------- .nv.info._ZN2at6native29vectorized_elementwise_kernelILi8ENS0_13BinaryFunctorIiiiZZZNS0_15binary_internal21div_trunc_kernel_cudaERNS_18TensorIteratorBaseEENKUlvE_clEvENKUlvE1_clEvEUliiE_EESt5arrayIPcLm3EEEEviT0_T1_ --------------------------
	.section	.nv.info._ZN2at6native29vectorized_elementwise_kernelILi8ENS0_13BinaryFunctorIiiiZZZNS0_15binary_internal21div_trunc_kernel_cudaERNS_18TensorIteratorBaseEENKUlvE_clEvENKUlvE1_clEvEUliiE_EESt5arrayIPcLm3EEEEviT0_T1_,"",@"SHT_CUDA_INFO"
	.sectionflags	@""
	.align	4


	//----- nvinfo : EIATTR_CUDA_API_VERSION
	.align		4
        /*0000*/ 	.byte	0x04, 0x37
        /*0002*/ 	.short	(.L_4817 - .L_4816)
.L_4816:
        /*0004*/ 	.word	0x00000082


	//----- nvinfo : EIATTR_KPARAM_INFO
	.align		4
.L_4817:
        /*0008*/ 	.byte	0x04, 0x17
        /*000a*/ 	.short	(.L_4819 - .L_4818)
.L_4818:
        /*000c*/ 	.word	0x00000000
        /*0010*/ 	.short	0x0002
        /*0012*/ 	.short	0x0008
        /*0014*/ 	.byte	0x00, 0xf0, 0x61, 0x00


	//----- nvinfo : EIATTR_KPARAM_INFO
	.align		4
.L_4819:
        /*0018*/ 	.byte	0x04, 0x17
        /*001a*/ 	.short	(.L_4821 - .L_4820)
.L_4820:
        /*001c*/ 	.word	0x00000000
        /*0020*/ 	.short	0x0001
        /*0022*/ 	.short	0x0004
        /*0024*/ 	.byte	0x00, 0xf0, 0x05, 0x00


	//----- nvinfo : EIATTR_KPARAM_INFO
	.align		4
.L_4821:
        /*0028*/ 	.byte	0x04, 0x17
        /*002a*/ 	.short	(.L_4823 - .L_4822)
.L_4822:
        /*002c*/ 	.word	0x00000000
        /*0030*/ 	.short	0x0000
        /*0032*/ 	.short	0x0000
        /*0034*/ 	.byte	0x00, 0xf0, 0x11, 0x00


	//----- nvinfo : EIATTR_SPARSE_MMA_MASK
	.align		4
.L_4823:
        /*0038*/ 	.byte	0x03, 0x50
        /*003a*/ 	.short	0x0000


	//----- nvinfo : EIATTR_MAXREG_COUNT
	.align		4
        /*003c*/ 	.byte	0x03, 0x1b
        /*003e*/ 	.short	0x00ff


	//----- nvinfo : EIATTR_MERCURY_ISA_VERSION
	.align		4
        /*0040*/ 	.byte	0x03, 0x5f
        /*0042*/ 	.short	0x0101


	//----- nvinfo : EIATTR_EXIT_INSTR_OFFSETS
	.align		4
        /*0044*/ 	.byte	0x04, 0x1c
        /*0046*/ 	.short	(.L_4825 - .L_4824)


	//   ....[0]....
.L_4824:
        /*0048*/ 	.word	0x00000e10


	//   ....[1]....
        /*004c*/ 	.word	0x000025b0


	//   ....[2]....
        /*0050*/ 	.word	0x00002600


	//----- nvinfo : EIATTR_MAX_THREADS
	.align		4
.L_4825:
        /*0054*/ 	.byte	0x04, 0x05
        /*0056*/ 	.short	(.L_4827 - .L_4826)
.L_4826:
        /*0058*/ 	.word	0x00000080
        /*005c*/ 	.word	0x00000001
        /*0060*/ 	.word	0x00000001


	//----- nvinfo : EIATTR_CRS_STACK_SIZE
	.align		4
.L_4827:
        /*0064*/ 	.byte	0x04, 0x1e
        /*0066*/ 	.short	(.L_4829 - .L_4828)
.L_4828:
        /*0068*/ 	.word	0x00000000


	//----- nvinfo : EIATTR_CBANK_PARAM_SIZE
	.align		4
.L_4829:
        /*006c*/ 	.byte	0x03, 0x19
        /*006e*/ 	.short	0x0020


	//----- nvinfo : EIATTR_PARAM_CBANK
	.align		4
        /*0070*/ 	.byte	0x04, 0x0a
        /*0072*/ 	.short	(.L_4831 - .L_4830)
	.align		4
.L_4830:
        /*0074*/ 	.word	index@(.nv.constant0._ZN2at6native29vectorized_elementwise_kernelILi8ENS0_13BinaryFunctorIiiiZZZNS0_15binary_internal21div_trunc_kernel_cudaERNS_18TensorIteratorBaseEENKUlvE_clEvENKUlvE1_clEvEUliiE_EESt5arrayIPcLm3EEEEviT0_T1_)
        /*0078*/ 	.short	0x0210
        /*007a*/ 	.short	0x0020


	//----- nvinfo : EIATTR_SW_WAR
	.align		4
.L_4831:
        /*007c*/ 	.byte	0x04, 0x36
        /*007e*/ 	.short	(.L_4833 - .L_4832)
.L_4832:
        /*0080*/ 	.word	0x00000008
.L_4833:


//--------------------- .nv.info._ZN2at6native18elementwise_kernelILi128ELi4EZNS0_15gpu_kernel_implINS0_13BUnaryFunctorIiiiZZZNS0_15binary_internal21div_trunc_kernel_cudaERNS_18TensorIteratorBaseEENKUlvE_clEvENKUlvE1_clEvEUliiE_EEEEvS6_RKT_EUliE_EEviT1_ --------------------------
	.section	.nv.info._ZN2at6native18elementwise_kernelILi128ELi4EZNS0_15gpu_kernel_implINS0_13BUnaryFunctorIiiiZZZNS0_15binary_internal21div_trunc_kernel_cudaERNS_18TensorIteratorBaseEENKUlvE_clEvENKUlvE1_clEvEUliiE_EEEEvS6_RKT_EUliE_EEviT1_,"",@"SHT_CUDA_INFO"
	.sectionflags	@""
	.align	4


	//----- nvinfo : EIATTR_CUDA_API_VERSION
	.align		4
        /*0000*/ 	.byte	0x04, 0x37
        /*0002*/ 	.short	(.L_4835 - .L_4834)
.L_4834:
        /*0004*/ 	.word	0x00000082


	//----- nvinfo : EIATTR_KPARAM_INFO
	.align		4
.L_4835:
        /*0008*/ 	.byte	0x04, 0x17
        /*000a*/ 	.short	(.L_4837 - .L_4836)
.L_4836:
        /*000c*/ 	.word	0x00000000
        /*0010*/ 	.short	0x0001
        /*0012*/ 	.short	0x0008
        /*0014*/ 	.byte	0x00, 0xf0, 0x81, 0x08


	//----- nvinfo : EIATTR_KPARAM_INFO
	.align		4
.L_4837:
        /*0018*/ 	.byte	0x04, 0x17
        /*001a*/ 	.short	(.L_4839 - .L_4838)
.L_4838:
        /*001c*/ 	.word	0x00000000
        /*0020*/ 	.short	0x0000
        /*0022*/ 	.short	0x0000
        /*0024*/ 	.byte	0x00, 0xf0, 0x11, 0x00


	//----- nvinfo : EIATTR_SPARSE_MMA_MASK
	.align		4
.L_4839:
        /*0028*/ 	.byte	0x03, 0x50
        /*002a*/ 	.short	0x0000


	//----- nvinfo : EIATTR_MAXREG_COUNT
	.align		4
        /*002c*/ 	.byte	0x03, 0x1b
        /*002e*/ 	.short	0x0080


	//----- nvinfo : EIATTR_EXTERNS
	.align		4
        /*0030*/ 	.byte	0x04, 0x0f
        /*0032*/ 	.short	(.L_4841 - .L_4840)


	//   ....[0]....
	.align		4
.L_4840:
        /*0034*/ 	.word	index@(__assertfail)


	//----- nvinfo : EIATTR_MERCURY_ISA_VERSION
	.align		4
.L_4841:
        /*0038*/ 	.byte	0x03, 0x5f
        /*003a*/ 	.short	0x0101


	//----- nvinfo : EIATTR_SYSCALL_OFFSETS
	.align		4
        /*003c*/ 	.byte	0x04, 0x46
        /*003e*/ 	.short	(.L_4843 - .L_4842)


	//   ....[0]....
.L_4842:
        /*0040*/ 	.word	0x00002180


	//   ....[1]....
        /*0044*/ 	.word	0x00003140


	//   ....[2]....
        /*0048*/ 	.word	0x000052e0


	//   ....[3]....
        /*004c*/ 	.word	0x000062b0


	//   ....[4]....
        /*0050*/ 	.word	0x00008440


	//   ....[5]....
        /*0054*/ 	.word	0x00009410


	//   ....[6]....
        /*0058*/ 	.word	0x0000b590


	//   ....[7]....
        /*005c*/ 	.word	0x0000c560


	//----- nvinfo : EIATTR_EXIT_INSTR_OFFSETS
	.align		4
.L_4843:
        /*0060*/ 	.byte	0x04, 0x1c
        /*0062*/ 	.short	(.L_4845 - .L_4844)


	//   ....[0]....
.L_4844:
        /*0064*/ 	.word	0x000094b0


	//   ....[1]....
        /*0068*/ 	.word	0x0000b850


	//   ....[2]....
        /*006c*/ 	.word	0x0000b870


	//   ....[3]....
        /*0070*/ 	.word	0x0000b900


	//   ....[4]....
        /*0074*/ 	.word	0x0000b920


	//   ....[5]....
        /*0078*/ 	.word	0x0000b940


	//   ....[6]....
        /*007c*/ 	.word	0x0000b9d0


	//   ....[7]....
        /*0080*/ 	.word	0x0000ba10


	//   ....[8]....
        /*0084*/ 	.word	0x0000bab0


	//   ....[9]....
        /*0088*/ 	.word	0x0000bb00


	//   ....[10]....
        /*008c*/ 	.word	0x0000bb30


	//   ....[11]....
        /*0090*/ 	.word	0x0000bbf0


	//   ....[12]....
        /*0094*/ 	.word	0x0000bc30


	//   ....[13]....
        /*0098*/ 	.word	0x0000bdc0


	//   ....[14]....
        /*009c*/ 	.word	0x0000bf20


	//   ....[15]....
        /*00a0*/ 	.word	0x0000bf60


	//   ....[16]....
        /*00a4*/ 	.word	0x0000c000


	//   ....[17]....
        /*00a8*/ 	.word	0x0000c180


	//   ....[18]....
        /*00ac*/ 	.word	0x0000c300


	//   ....[19]....
        /*00b0*/ 	.word	0x0000c460


	//   ....[20]....
        /*00b4*/ 	.word	0x0000c570


	//   ....[21]....
        /*00b8*/ 	.word	0x0000c5a0


	//   ....[22]....
        /*00bc*/ 	.word	0x0000c5c0


	//----- nvinfo : EIATTR_MAX_THREADS
	.align		4
.L_4845:
        /*00c0*/ 	.byte	0x04, 0x05
        /*00c2*/ 	.short	(.L_4847 - .L_4846)
.L_4846:
        /*00c4*/ 	.word	0x00000080
        /*00c8*/ 	.word	0x00000001
        /*00cc*/ 	.word	0x00000001


	//----- nvinfo : EIATTR_CRS_STACK_SIZE
	.align		4
.L_4847:
        /*00d0*/ 	.byte	0x04, 0x1e
        /*00d2*/ 	.short	(.L_4849 - .L_4848)
.L_4848:
        /*00d4*/ 	.word	0x00000000


	//----- nvinfo : EIATTR_CBANK_PARAM_SIZE
	.align		4
.L_4849:
        /*00d8*/ 	.byte	0x03, 0x19
        /*00da*/ 	.short	0x0228


	//----- nvinfo : EIATTR_PARAM_CBANK
	.align		4
        /*00dc*/ 	.byte	0x04, 0x0a
        /*00de*/ 	.short	(.L_4851 - .L_4850)
	.align		4
.L_4850:
        /*00e0*/ 	.word	index@(.nv.constant0._ZN2at6native18elementwise_kernelILi128ELi4EZNS0_15gpu_kernel_implINS0_13BUnaryFunctorIiiiZZZNS0_15binary_internal21div_trunc_kernel_cudaERNS_18TensorIteratorBaseEENKUlvE_clEvENKUlvE1_clEvEUliiE_EEEEvS6_RKT_EUliE_EEviT1_)
        /*00e4*/ 	.short	0x0210
        /*00e6*/ 	.short	0x0228


	//----- nvinfo : EIATTR_SW_WAR
	.align		4
.L_4851:
        /*00e8*/ 	.byte	0x04, 0x36
        /*00ea*/ 	.short	(.L_4853 - .L_4852)
.L_4852:
        /*00ec*/ 	.word	0x00000008
.L_4853:


//--------------------- .nv.info._ZN2at6native27unrolled_elementwise_kernelINS0_13BUnaryFunctorIiiiZZZNS0_15binary_internal21div_trunc_kernel_cudaERNS_18TensorIteratorBaseEENKUlvE_clEvENKUlvE1_clEvEUliiE_EESt5arrayIPcLm2EELi4E23TrivialOffsetCalculatorILi1EjESE_NS0_6memory12LoadWithCastILi1EEENSF_13StoreWithCastILi1EEEEEviT_T0_T2_T3_T4_T5_ --------------------------
	.section	.nv.info._ZN2at6native27unrolled_elementwise_kernelINS0_13BUnaryFunctorIiiiZZZNS0_15binary_internal21div_trunc_kernel_cudaERNS_18TensorIteratorBaseEENKUlvE_clEvENKUlvE1_clEvEUliiE_EESt5arrayIPcLm2EELi4E23TrivialOffsetCalculatorILi1EjESE_NS0_6memory12LoadWithCastILi1EEENSF_13StoreWithCastILi1EEEEEviT_T0_T2_T3_T4_T5_,"",@"SHT_CUDA_INFO"
	.sectionflags	@""
	.align	4


	//----- nvinfo : EIATTR_CUDA_API_VERSION
	.align		4
        /*0000*/ 	.byte	0x04, 0x37
        /*0002*/ 	.short	(.L_4855 - .L_4854)
.L_4854:
        /*0004*/ 	.word	0x00000082


	//----- nvinfo : EIATTR_KPARAM_INFO
	.align		4
.L_4855:
        /*0008*/ 	.byte	0x04, 0x17
        /*000a*/ 	.short	(.L_4857 - .L_4856)
.L_4856:
        /*000c*/ 	.word	0x00000000
        /*0010*/ 	.short	0x0006
        /*0012*/ 	.short	0x002c
        /*0014*/ 	.byte	0x00, 0xf0, 0x21, 0x00


	//----- nvinfo : EIATTR_KPARAM_INFO
	.align		4
.L_4857:
        /*0018*/ 	.byte	0x04, 0x17
        /*001a*/ 	.short	(.L_4859 - .L_4858)
.L_4858:
        /*001c*/ 	.word	0x00000000
        /*0020*/ 	.short	0x0005
        /*0022*/ 	.short	0x0024
        /*0024*/ 	.byte	0x00, 0xf0, 0x21, 0x00


	//----- nvinfo : EIATTR_KPARAM_INFO
	.align		4
.L_4859:
        /*0028*/ 	.byte	0x04, 0x17
        /*002a*/ 	.short	(.L_4861 - .L_4860)
.L_4860:
        /*002c*/ 	.word	0x00000000
        /*0030*/ 	.short	0x0004
        /*0032*/ 	.short	0x0021
        /*0034*/ 	.byte	0x00, 0xf0, 0x05, 0x00


	//----- nvinfo : EIATTR_KPARAM_INFO
	.align		4
.L_4861:
        /*0038*/ 	.byte	0x04, 0x17
        /*003a*/ 	.short	(.L_4863 - .L_4862)
.L_4862:
        /*003c*/ 	.word	0x00000000
        /*0040*/ 	.short	0x0003
        /*0042*/ 	.short	0x0020
        /*0044*/ 	.byte	0x00, 0xf0, 0x05, 0x00


	//----- nvinfo : EIATTR_KPARAM_INFO
	.align		4
.L_4863:
        /*0048*/ 	.byte	0x04, 0x17
        /*004a*/ 	.short	(.L_4865 - .L_4864)
.L_4864:
        /*004c*/ 	.word	0x00000000
        /*0050*/ 	.short	0x0002
        /*0052*/ 	.short	0x0010
        /*0054*/ 	.byte	0x00, 0xf0, 0x41, 0x00


	//----- nvinfo : EIATTR_KPARAM_INFO
	.align		4
.L_4865:
        /*0058*/ 	.byte	0x04, 0x17
        /*005a*/ 	.short	(.L_4867 - .L_4866)
.L_4866:
        /*005c*/ 	.word	0x00000000
        /*0060*/ 	.short	0x0001
        /*0062*/ 	.short	0x0004
        /*0064*/ 	.byte	0x00, 0xf0, 0x21, 0x00


	//----- nvinfo : EIATTR_KPARAM_INFO
	.align		4
.L_4867:
        /*0068*/ 	.byte	0x04, 0x17
        /*006a*/ 	.short	(.L_4869 - .L_4868)
.L_4868:
        /*006c*/ 	.word	0x00000000
        /*0070*/ 	.short	0x0000
        /*0072*/ 	.short	0x0000
        /*0074*/ 	.byte	0x00, 0xf0, 0x11, 0x00


	//----- nvinfo : EIATTR_SPARSE_MMA_MASK
	.align		4
.L_4869:
        /*0078*/ 	.byte	0x03, 0x50
        /*007a*/ 	.short	0x0000


	//----- nvinfo : EIATTR_MAXREG_COUNT
	.align		4
        /*007c*/ 	.byte	0x03, 0x1b
        /*007e*/ 	.short	0x00ff


	//----- nvinfo : EIATTR_EXTERNS
	.align		4
        /*0080*/ 	.byte	0x04, 0x0f
        /*0082*/ 	.short	(.L_4871 - .L_4870)


	//   ....[0]....
	.align		4
.L_4870:
        /*0084*/ 	.word	index@(__assertfail)


	//----- nvinfo : EIATTR_MERCURY_ISA_VERSION
	.align		4
.L_4871:
        /*0088*/ 	.byte	0x03, 0x5f
        /*008a*/ 	.short	0x0101


	//----- nvinfo : EIATTR_SYSCALL_OFFSETS
	.align		4
        /*008c*/ 	.byte	0x04, 0x46
        /*008e*/ 	.short	(.L_4873 - .L_4872)


	//   ....[0]....
.L_4872:
        /*0090*/ 	.word	0x00000e90


	//   ....[1]....
        /*0094*/ 	.word	0x00001d20


	//   ....[2]....
        /*0098*/ 	.word	0x00002bc0


	//   ....[3]....
        /*009c*/ 	.word	0x00003a20


	//   ....[4]....
        /*00a0*/ 	.word	0x000051c0


	//   ....[5]....
        /*00a4*/ 	.word	0x000060c0


	//   ....[6]....
        /*00a8*/ 	.word	0x00006f90


	//   ....[7]....
        /*00ac*/ 	.word	0x00007e60


	//----- nvinfo : EIATTR_EXIT_INSTR_OFFSETS
	.align		4
.L_4873:
        /*00b0*/ 	.byte	0x04, 0x1c
        /*00b2*/ 	.short	(.L_4875 - .L_4874)


	//   ....[0]....
.L_4874:
        /*00b4*/ 	.word	0x00007020


	//   ....[1]....
        /*00b8*/ 	.word	0x00007150


	//   ....[2]....
        /*00bc*/ 	.word	0x00007170


	//   ....[3]....
        /*00c0*/ 	.word	0x00007200


	//   ....[4]....
        /*00c4*/ 	.word	0x00007220


	//   ....[5]....
        /*00c8*/ 	.word	0x00007240


	//   ....[6]....
        /*00cc*/ 	.word	0x000072d0


	//   ....[7]....
        /*00d0*/ 	.word	0x00007310


	//   ....[8]....
        /*00d4*/ 	.word	0x000073b0


	//   ....[9]....
        /*00d8*/ 	.word	0x00007400


	//   ....[10]....
        /*00dc*/ 	.word	0x00007430


	//   ....[11]....
        /*00e0*/ 	.word	0x000074f0


	//   ....[12]....
        /*00e4*/ 	.word	0x00007530


	//   ....[13]....
        /*00e8*/ 	.word	0x000076c0


	//   ....[14]....
        /*00ec*/ 	.word	0x00007820


	//   ....[15]....
        /*00f0*/ 	.word	0x00007860


	//   ....[16]....
        /*00f4*/ 	.word	0x00007900


	//   ....[17]....
        /*00f8*/ 	.word	0x00007a80


	//   ....[18]....
        /*00fc*/ 	.word	0x00007c00


	//   ....[19]....
        /*0100*/ 	.word	0x00007d60


	//   ....[20]....
        /*0104*/ 	.word	0x00007e70


	//   ....[21]....
        /*0108*/ 	.word	0x00007ea0


	//   ....[22]....
        /*010c*/ 	.word	0x00007ec0


	//----- nvinfo : EIATTR_MAX_THREADS
	.align		4
.L_4875:
        /*0110*/ 	.byte	0x04, 0x05
        /*0112*/ 	.short	(.L_4877 - .L_4876)
.L_4876:
        /*0114*/ 	.word	0x00000080
        /*0118*/ 	.word	0x00000001
        /*011c*/ 	.word	0x00000001


	//----- nvinfo : EIATTR_CRS_STACK_SIZE
	.align		4
.L_4877:
        /*0120*/ 	.byte	0x04, 0x1e
        /*0122*/ 	.short	(.L_4879 - .L_4878)
.L_4878:
        /*0124*/ 	.word	0x00000000


	//----- nvinfo : EIATTR_CBANK_PARAM_SIZE
	.align		4
.L_4879:
        /*0128*/ 	.byte	0x03, 0x19
        /*012a*/ 	.short	0x0034


	//----- nvinfo : EIATTR_PARAM_CBANK
	.align		4
        /*012c*/ 	.byte	0x04, 0x0a
        /*012e*/ 	.short	(.L_4881 - .L_4880)
	.align		4
.L_4880:
        /*0130*/ 	.word	index@(.nv.constant0._ZN2at6native27unrolled_elementwise_kernelINS0_13BUnaryFunctorIiiiZZZNS0_15binary_internal21div_trunc_kernel_cudaERNS_18TensorIteratorBaseEENKUlvE_clEvENKUlvE1_clEvEUliiE_EESt5arrayIPcLm2EELi4E23TrivialOffsetCalculatorILi1EjESE_NS0_6memory12LoadWithCastILi1EEENSF_13StoreWithCastILi1EEEEEviT_T0_T2_T3_T4_T5_)
        /*0134*/ 	.short	0x0210
        /*0136*/ 	.short	0x0034


	//----- nvinfo : EIATTR_SW_WAR
	.align		4
.L_4881:
        /*0138*/ 	.byte	0x04, 0x36
        /*013a*/ 	.short	(.L_4883 - .L_4882)
.L_4882:
        /*013c*/ 	.word	0x00000008
.L_4883:


//--------------------- .nv.info._ZN2at6native18elementwise_kernelILi128ELi2EZNS0_22gpu_kernel_impl_nocastINS0_13BUnaryFunctorIiiiZZZNS0_15binary_internal21div_trunc_kernel_cudaERNS_18TensorIteratorBaseEENKUlvE_clEvENKUlvE1_clEvEUliiE_EEEEvS6_RKT_EUliE_EEviT1_ --------------------------
	.section	.nv.info._ZN2at6native18elementwise_kernelILi128ELi2EZNS0_22gpu_kernel_impl_nocastINS0_13BUnaryFunctorIiiiZZZNS0_15binary_internal21div_trunc_kernel_cudaERNS_18TensorIteratorBaseEENKUlvE_clEvENKUlvE1_clEvEUliiE_EEEEvS6_RKT_EUliE_EEviT1_,"",@"SHT_CUDA_INFO"
	.sectionflags	@""
	.align	4


	//----- nvinfo : EIATTR_CUDA_API_VERSION
	.align		4
        /*0000*/ 	.byte	0x04, 0x37
        /*0002*/ 	.short	(.L_4885 - .L_4884)
.L_4884:
        /*0004*/ 	.word	0x00000082


	//----- nvinfo : EIATTR_KPARAM_INFO
	.align		4
.L_4885:
        /*0008*/ 	.byte	0x04, 0x17
        /*000a*/ 	.short	(.L_4887 - .L_4886)
.L_4886:
        /*000c*/ 	.word	0x00000000
        /*0010*/ 	.short	0x0001
        /*0012*/ 	.short	0x0008
        /*0014*/ 	.byte	0x00, 0xf0, 0x61, 0x08


	//----- nvinfo : EIATTR_KPARAM_INFO
	.align		4
.L_4887:
        /*0018*/ 	.byte	0x04, 0x17
        /*001a*/ 	.short	(.L_4889 - .L_4888)
.L_4888:
        /*001c*/ 	.word	0x00000000
        /*0020*/ 	.short	0x0000
        /*0022*/ 	.short	0x0000
        /*0024*/ 	.byte	0x00, 0xf0, 0x11, 0x00


	//----- nvinfo : EIATTR_SPARSE_MMA_MASK
	.align		4
.L_4889:
        /*0028*/ 	.byte	0x03, 0x50
        /*002a*/ 	.short	0x0000


	//----- nvinfo : EIATTR_MAXREG_COUNT
	.align		4
        /*002c*/ 	.byte	0x03, 0x1b
        /*002e*/ 	.short	0x0080


	//----- nvinfo : EIATTR_MERCURY_ISA_VERSION
	.align		4
        /*0030*/ 	.byte	0x03, 0x5f
        /*0032*/ 	.short	0x0101


	//----- nvinfo : EIATTR_EXIT_INSTR_OFFSETS
	.align		4
        /*0034*/ 	.byte	0x04, 0x1c
        /*0036*/ 	.short	(.L_4891 - .L_4890)


	//   ....[0]....
.L_4890:
        /*0038*/ 	.word	0x000015c0


	//   ....[1]....
        /*003c*/ 	.word	0x00002ac0


	//----- nvinfo : EIATTR_MAX_THREADS
	.align		4
.L_4891:
        /*0040*/ 	.byte	0x04, 0x05
        /*0042*/ 	.short	(.L_4893 - .L_4892)
.L_4892:
        /*0044*/ 	.word	0x00000080
        /*0048*/ 	.word	0x00000001
        /*004c*/ 	.word	0x00000001


	//----- nvinfo : EIATTR_CRS_STACK_SIZE
	.align		4
.L_4893:
        /*0050*/ 	.byte	0x04, 0x1e
        /*0052*/ 	.short	(.L_4895 - .L_4894)
.L_4894:
        /*0054*/ 	.word	0x00000000


	//----- nvinfo : EIATTR_CBANK_PARAM_SIZE
	.align		4
.L_4895:
        /*0058*/ 	.byte	0x03, 0x19
        /*005a*/ 	.short	0x0220


	//----- nvinfo : EIATTR_PARAM_CBANK
	.align		4
        /*005c*/ 	.byte	0x04, 0x0a
        /*005e*/ 	.short	(.L_4897 - .L_4896)
	.align		4
.L_4896:
        /*0060*/ 	.word	index@(.nv.constant0._ZN2at6native18elementwise_kernelILi128ELi2EZNS0_22gpu_kernel_impl_nocastINS0_13BUnaryFunctorIiiiZZZNS0_15binary_internal21div_trunc_kernel_cudaERNS_18TensorIteratorBaseEENKUlvE_clEvENKUlvE1_clEvEUliiE_EEEEvS6_RKT_EUliE_EEviT1_)
        /*0064*/ 	.short	0x0210
        /*0066*/ 	.short	0x0220


	//----- nvinfo : EIATTR_SW_WAR
	.align		4
.L_4897:
        /*0068*/ 	.byte	0x04, 0x36
        /*006a*/ 	.short	(.L_4899 - .L_4898)
.L_4898:
        /*006c*/ 	.word	0x00000008
.L_4899:


//--------------------- .nv.info._ZN2at6native27unrolled_elementwise_kernelINS0_13BUnaryFunctorIiiiZZZNS0_15binary_internal21div_trunc_kernel_cudaERNS_18TensorIteratorBaseEENKUlvE_clEvENKUlvE1_clEvEUliiE_EESt5arrayIPcLm2EELi4E23TrivialOffsetCalculatorILi1EjESE_NS0_6memory15LoadWithoutCastENSF_16StoreWithoutCastEEEviT_T0_T2_T3_T4_T5_ --------------------------
	.section	.nv.info._ZN2at6native27unrolled_elementwise_kernelINS0_13BUnaryFunctorIiiiZZZNS0_15binary_internal21div_trunc_kernel_cudaERNS_18TensorIteratorBaseEENKUlvE_clEvENKUlvE1_clEvEUliiE_EESt5arrayIPcLm2EELi4E23TrivialOffsetCalculatorILi1EjESE_NS0_6memory15LoadWithoutCastENSF_16StoreWithoutCastEEEviT_T0_T2_T3_T4_T5_,"",@"SHT_CUDA_INFO"
	.sectionflags	@""
	.align	4


	//----- nvinfo : EIATTR_CUDA_API_VERSION
	.align		4
        /*0000*/ 	.byte	0x04, 0x37
        /*0002*/ 	.short	(.L_4901 - .L_4900)
.L_4900:
        /*0004*/ 	.word	0x00000082


	//----- nvinfo : EIATTR_KPARAM_INFO
	.align		4
.L_4901:
        /*0008*/ 	.byte	0x04, 0x17
        /*000a*/ 	.short	(.L_4903 - .L_4902)
.L_4902:
        /*000c*/ 	.word	0x00000000
        /*0010*/ 	.short	0x0006
        /*0012*/ 	.short	0x0023
        /*0014*/ 	.byte	0x00, 0xf0, 0x05, 0x00


	//----- nvinfo : EIATTR_KPARAM_INFO
	.align		4
.L_4903:
        /*0018*/ 	.byte	0x04, 0x17
        /*001a*/ 	.short	(.L_4905 - .L_4904)
.L_4904:
        /*001c*/ 	.word	0x00000000
        /*0020*/ 	.short	0x0005
        /*0022*/ 	.short	0x0022
        /*0024*/ 	.byte	0x00, 0xf0, 0x05, 0x00


	//----- nvinfo : EIATTR_KPARAM_INFO
	.align		4
.L_4905:
        /*0028*/ 	.byte	0x04, 0x17
        /*002a*/ 	.short	(.L_4907 - .L_4906)
.L_4906:
        /*002c*/ 	.word	0x00000000
        /*0030*/ 	.short	0x0004
        /*0032*/ 	.short	0x0021
        /*0034*/ 	.byte	0x00, 0xf0, 0x05, 0x00


	//----- nvinfo : EIATTR_KPARAM_INFO
	.align		4
.L_4907:
        /*0038*/ 	.byte	0x04, 0x17
        /*003a*/ 	.short	(.L_4909 - .L_4908)
.L_4908:
        /*003c*/ 	.word	0x00000000
        /*0040*/ 	.short	0x0003
        /*0042*/ 	.short	0x0020
        /*0044*/ 	.byte	0x00, 0xf0, 0x05, 0x00


	//----- nvinfo : EIATTR_KPARAM_INFO
	.align		4
.L_4909:
        /*0048*/ 	.byte	0x04, 0x17
        /*004a*/ 	.short	(.L_4911 - .L_4910)
.L_4910:
        /*004c*/ 	.word	0x00000000
        /*0050*/ 	.short	0x0002
        /*0052*/ 	.short	0x0010
        /*0054*/ 	.byte	0x00, 0xf0, 0x41, 0x00


	//----- nvinfo : EIATTR_KPARAM_INFO
	.align		4
.L_4911:
        /*0058*/ 	.byte	0x04, 0x17
        /*005a*/ 	.short	(.L_4913 - .L_4912)
.L_4912:
        /*005c*/ 	.word	0x00000000
        /*0060*/ 	.short	0x0001
        /*0062*/ 	.short	0x0004
        /*0064*/ 	.byte	0x00, 0xf0, 0x21, 0x00


	//----- nvinfo : EIATTR_KPARAM_INFO
	.align		4
.L_4913:
        /*0068*/ 	.byte	0x04, 0x17
        /*006a*/ 	.short	(.L_4915 - .L_4914)
.L_4914:
        /*006c*/ 	.word	0x00000000
        /*0070*/ 	.short	0x0000
        /*0072*/ 	.short	0x0000
        /*0074*/ 	.byte	0x00, 0xf0, 0x11, 0x00


	//----- nvinfo : EIATTR_SPARSE_MMA_MASK
	.align		4
.L_4915:
        /*0078*/ 	.byte	0x03, 0x50
        /*007a*/ 	.short	0x0000


	//----- nvinfo : EIATTR_MAXREG_COUNT
	.align		4
        /*007c*/ 	.byte	0x03, 0x1b
        /*007e*/ 	.short	0x00ff


	//----- nvinfo : EIATTR_MERCURY_ISA_VERSION
	.align		4
        /*0080*/ 	.byte	0x03, 0x5f
        /*0082*/ 	.short	0x0101


	//----- nvinfo : EIATTR_EXIT_INSTR_OFFSETS
	.align		4
        /*0084*/ 	.byte	0x04, 0x1c
        /*0086*/ 	.short	(.L_4917 - .L_4916)


	//   ....[0]....
.L_4916:
        /*0088*/ 	.word	0x00000ac0


	//   ....[1]....
        /*008c*/ 	.word	0x00000b10


	//----- nvinfo : EIATTR_MAX_THREADS
	.align		4
.L_4917:
        /*0090*/ 	.byte	0x04, 0x05
        /*0092*/ 	.short	(.L_4919 - .L_4918)
.L_4918:
        /*0094*/ 	.word	0x00000080
        /*0098*/ 	.word	0x00000001
        /*009c*/ 	.word	0x00000001


	//----- nvinfo : EIATTR_CRS_STACK_SIZE
	.align		4
.L_4919:
        /*00a0*/ 	.byte	0x04, 0x1e
        /*00a2*/ 	.short	(.L_4921 - .L_4920)
.L_4920:
        /*00a4*/ 	.word	0x00000000


	//----- nvinfo : EIATTR_CBANK_PARAM_SIZE
	.align		4
.L_4921:
        /*00a8*/ 	.byte	0x03, 0x19
        /*00aa*/ 	.short	0x0024


	//----- nvinfo : EIATTR_PARAM_CBANK
	.align		4
        /*00ac*/ 	.byte	0x04, 0x0a
        /*00ae*/ 	.short	(.L_4923 - .L_4922)
	.align		4
.L_4922:
        /*00b0*/ 	.word	index@(.nv.constant0._ZN2at6native27unrolled_elementwise_kernelINS0_13BUnaryFunctorIiiiZZZNS0_15binary_internal21div_trunc_kernel_cudaERNS_18TensorIteratorBaseEENKUlvE_clEvENKUlvE1_clEvEUliiE_EESt5arrayIPcLm2EELi4E23TrivialOffsetCalculatorILi1EjESE_NS0_6memory15LoadWithoutCastENSF_16StoreWithoutCastEEEviT_T0_T2_T3_T4_T5_)
        /*00b4*/ 	.short	0x0210
        /*00b6*/ 	.short	0x0024


	//----- nvinfo : EIATTR_SW_WAR
	.align		4
.L_4923:
        /*00b8*/ 	.byte	0x04, 0x36
        /*00ba*/ 	.short	(.L_4925 - .L_4924)
.L_4924:
        /*00bc*/ 	.word	0x00000008
.L_4925:


//--------------------- .nv.info._ZN2at6native29vectorized_elementwise_kernelILi2ENS0_13BUnaryFunctorIiiiZZZNS0_15binary_internal21div_trunc_kernel_cudaERNS_18TensorIteratorBaseEENKUlvE_clEvENKUlvE1_clEvEUliiE_EESt5arrayIPcLm2EEEEviT0_T1_ --------------------------
	.section	.nv.info._ZN2at6native29vectorized_elementwise_kernelILi2ENS0_13BUnaryFunctorIiiiZZZNS0_15binary_internal21div_trunc_kernel_cudaERNS_18TensorIteratorBaseEENKUlvE_clEvENKUlvE1_clEvEUliiE_EESt5arrayIPcLm2EEEEviT0_T1_,"",@"SHT_CUDA_INFO"
	.sectionflags	@""
	.align	4


	//----- nvinfo : EIATTR_CUDA_API_VERSION
	.align		4
        /*0000*/ 	.byte	0x04, 0x37
        /*0002*/ 	.short	(.L_4927 - .L_4926)
.L_4926:
        /*0004*/ 	.word	0x00000082


	//----- nvinfo : EIATTR_KPARAM_INFO
	.align		4
.L_4927:
        /*0008*/ 	.byte	0x04, 0x17
        /*000a*/ 	.short	(.L_4929 - .L_4928)
.L_4928:
        /*000c*/ 	.word	0x00000000
        /*0010*/ 	.short	0x0002
        /*0012*/ 	.short	0x0010
        /*0014*/ 	.byte	0x00, 0xf0, 0x41, 0x00


	//----- nvinfo : EIATTR_KPARAM_INFO
	.align		4
.L_4929:
        /*0018*/ 	.byte	0x04, 0x17
        /*001a*/ 	.short	(.L_4931 - .L_4930)
.L_4930:
        /*001c*/ 	.word	0x00000000
        /*0020*/ 	.short	0x0001
        /*0022*/ 	.short	0x0004
        /*0024*/ 	.byte	0x00, 0xf0, 0x21, 0x00


	//----- nvinfo : EIATTR_KPARAM_INFO
	.align		4
.L_4931:
        /*0028*/ 	.byte	0x04, 0x17
        /*002a*/ 	.short	(.L_4933 - .L_4932)
.L_4932:
        /*002c*/ 	.word	0x00000000
        /*0030*/ 	.short	0x0000
        /*0032*/ 	.short	0x0000
        /*0034*/ 	.byte	0x00, 0xf0, 0x11, 0x00


	//----- nvinfo : EIATTR_SPARSE_MMA_MASK
	.align		4
.L_4933:
        /*0038*/ 	.byte	0x03, 0x50
        /*003a*/ 	.short	0x0000


	//----- nvinfo : EIATTR_MAXREG_COUNT
	.align		4
        /*003c*/ 	.byte	0x03, 0x1b
        /*003e*/ 	.short	0x00ff


	//----- nvinfo : EIATTR_MERCURY_ISA_VERSION
	.align		4
        /*0040*/ 	.byte	0x03, 0x5f
        /*0042*/ 	.short	0x0101


	//----- nvinfo : EIATTR_EXIT_INSTR_OFFSETS
	.align		4
        /*0044*/ 	.byte	0x04, 0x1c
        /*0046*/ 	.short	(.L_4935 - .L_4934)


	//   ....[0]....
.L_4934:
        /*0048*/ 	.word	0x000008c0


	//   ....[1]....
        /*004c*/ 	.word	0x00001ec0


	//   ....[2]....
        /*0050*/ 	.word	0x00001f10


	//----- nvinfo : EIATTR_MAX_THREADS
	.align		4
.L_4935:
        /*0054*/ 	.byte	0x04, 0x05
        /*0056*/ 	.short	(.L_4937 - .L_4936)
.L_4936:
        /*0058*/ 	.word	0x00000080
        /*005c*/ 	.word	0x00000001
        /*0060*/ 	.word	0x00000001


	//----- nvinfo : EIATTR_CRS_STACK_SIZE
	.align		4
.L_4937:
        /*0064*/ 	.byte	0x04, 0x1e
        /*0066*/ 	.short	(.L_4939 - .L_4938)
.L_4938:
        /*0068*/ 	.word	0x00000000


	//----- nvinfo : EIATTR_CBANK_PARAM_SIZE
	.align		4
.L_4939:
        /*006c*/ 	.byte	0x03, 0x19
        /*006e*/ 	.short	0x0020


	//----- nvinfo : EIATTR_PARAM_CBANK
	.align		4
        /*0070*/ 	.byte	0x04, 0x0a
        /*0072*/ 	.short	(.L_4941 - .L_4940)
	.align		4
.L_4940:
        /*0074*/ 	.word	index@(.nv.constant0._ZN2at6native29vectorized_elementwise_kernelILi2ENS0_13BUnaryFunctorIiiiZZZNS0_15binary_internal21div_trunc_kernel_cudaERNS_18TensorIteratorBaseEENKUlvE_clEvENKUlvE1_clEvEUliiE_EESt5arrayIPcLm2EEEEviT0_T1_)
        /*0078*/ 	.short	0x0210
        /*007a*/ 	.short	0x0020


	//----- nvinfo : EIATTR_SW_WAR
	.align		4
.L_4941:
        /*007c*/ 	.byte	0x04, 0x36
        /*007e*/ 	.short	(.L_4943 - .L_4942)
.L_4942:
        /*0080*/ 	.word	0x00000008
.L_4943:


//--------------------- .nv.info._ZN2at6native29vectorized_elementwise_kernelILi4ENS0_13BUnaryFunctorIiiiZZZNS0_15binary_internal21div_trunc_kernel_cudaERNS_18TensorIteratorBaseEENKUlvE_clEvENKUlvE1_clEvEUliiE_EESt5arrayIPcLm2EEEEviT0_T1_ --------------------------
	.section	.nv.info._ZN2at6native29vectorized_elementwise_kernelILi4ENS0_13BUnaryFunctorIiiiZZZNS0_15binary_internal21div_trunc_kernel_cudaERNS_18TensorIteratorBaseEENKUlvE_clEvENKUlvE1_clEvEUliiE_EESt5arrayIPcLm2EEEEviT0_T1_,"",@"SHT_CUDA_INFO"
	.sectionflags	@""
	.align	4


	//----- nvinfo : EIATTR_CUDA_API_VERSION
	.align		4
        /*0000*/ 	.byte	0x04, 0x37
        /*0002*/ 	.short	(.L_4945 - .L_4944)
.L_4944:
        /*0004*/ 	.word	0x00000082


	//----- nvinfo : EIATTR_KPARAM_INFO
	.align		4
.L_4945:
        /*0008*/ 	.byte	0x04, 0x17
        /*000a*/ 	.short	(.L_4947 - .L_4946)
.L_4946:
        /*000c*/ 	.word	0x00000000
        /*0010*/ 	.short	0x0002
        /*0012*/ 	.short	0x0010
        /*0014*/ 	.byte	0x00, 0xf0, 0x41, 0x00


	//----- nvinfo : EIATTR_KPARAM_INFO
	.align		4
.L_4947:
        /*0018*/ 	.byte	0x04, 0x17
        /*001a*/ 	.short	(.L_4949 - .L_4948)
.L_4948:
        /*001c*/ 	.word	0x00000000
        /*0020*/ 	.short	0x0001
        /*0022*/ 	.short	0x0004
        /*0024*/ 	.byte	0x00, 0xf0, 0x21, 0x00


	//----- nvinfo : EIATTR_KPARAM_INFO
	.align		4
.L_4949:
        /*0028*/ 	.byte	0x04, 0x17
        /*002a*/ 	.short	(.L_4951 - .L_4950)
.L_4950:
        /*002c*/ 	.word	0x00000000
        /*0030*/ 	.short	0x0000
        /*0032*/ 	.short	0x0000
        /*0034*/ 	.byte	0x00, 0xf0, 0x11, 0x00


	//----- nvinfo : EIATTR_SPARSE_MMA_MASK
	.align		4
.L_4951:
        /*0038*/ 	.byte	0x03, 0x50
        /*003a*/ 	.short	0x0000


	//----- nvinfo : EIATTR_MAXREG_COUNT
	.align		4
        /*003c*/ 	.byte	0x03, 0x1b
        /*003e*/ 	.short	0x00ff


	//----- nvinfo : EIATTR_MERCURY_ISA_VERSION
	.align		4
        /*0040*/ 	.byte	0x03, 0x5f
        /*0042*/ 	.short	0x0101


	//----- nvinfo : EIATTR_EXIT_INSTR_OFFSETS
	.align		4
        /*0044*/ 	.byte	0x04, 0x1c
        /*0046*/ 	.short	(.L_4953 - .L_4952)


	//   ....[0]....
.L_4952:
        /*0048*/ 	.word	0x000008a0


	//   ....[1]....
        /*004c*/ 	.word	0x00001ea0


	//   ....[2]....
        /*0050*/ 	.word	0x00001ef0


	//----- nvinfo : EIATTR_MAX_THREADS
	.align		4
.L_4953:
        /*0054*/ 	.byte	0x04, 0x05
        /*0056*/ 	.short	(.L_4955 - .L_4954)
.L_4954:
        /*0058*/ 	.word	0x00000080
        /*005c*/ 	.word	0x00000001
        /*0060*/ 	.word	0x00000001


	//----- nvinfo : EIATTR_CRS_STACK_SIZE
	.align		4
.L_4955:
        /*0064*/ 	.byte	0x04, 0x1e
        /*0066*/ 	.short	(.L_4957 - .L_4956)
.L_4956:
        /*0068*/ 	.word	0x00000000


	//----- nvinfo : EIATTR_CBANK_PARAM_SIZE
	.align		4
.L_4957:
        /*006c*/ 	.byte	0x03, 0x19
        /*006e*/ 	.short	0x0020


	//----- nvinfo : EIATTR_PARAM_CBANK
	.align		4
        /*0070*/ 	.byte	0x04, 0x0a
        /*0072*/ 	.short	(.L_4959 - .L_4958)
	.align		4
.L_4958:
        /*0074*/ 	.word	index@(.nv.constant0._ZN2at6native29vectorized_elementwise_kernelILi4ENS0_13BUnaryFunctorIiiiZZZNS0_15binary_internal21div_trunc_kernel_cudaERNS_18TensorIteratorBaseEENKUlvE_clEvENKUlvE1_clEvEUliiE_EESt5arrayIPcLm2EEEEviT0_T1_)
        /*0078*/ 	.short	0x0210
        /*007a*/ 	.short	0x0020


	//----- nvinfo : EIATTR_SW_WAR
	.align		4
.L_4959:
        /*007c*/ 	.byte	0x04, 0x36
        /*007e*/ 	.short	(.L_4961 - .L_4960)
.L_4960:
        /*0080*/ 	.word	0x00000008
.L_4961:


//--------------------- .nv.info._ZN2at6native29vectorized_elementwise_kernelILi8ENS0_13BUnaryFunctorIiiiZZZNS0_15binary_internal21div_trunc_kernel_cudaERNS_18TensorIteratorBaseEENKUlvE_clEvENKUlvE1_clEvEUliiE_EESt5arrayIPcLm2EEEEviT0_T1_ --------------------------
	.section	.nv.info._ZN2at6native29vectorized_elementwise_kernelILi8ENS0_13BUnaryFunctorIiiiZZZNS0_15binary_internal21div_trunc_kernel_cudaERNS_18TensorIteratorBaseEENKUlvE_clEvENKUlvE1_clEvEUliiE_EESt5arrayIPcLm2EEEEviT0_T1_,"",@"SHT_CUDA_INFO"
	.sectionflags	@""
	.align	4


	//----- nvinfo : EIATTR_CUDA_API_VERSION
	.align		4
        /*0000*/ 	.byte	0x04, 0x37
        /*0002*/ 	.short	(.L_4963 - .L_4962)
.L_4962:
        /*0004*/ 	.word	0x00000082


	//----- nvinfo : EIATTR_KPARAM_INFO
	.align		4
.L_4963:
        /*0008*/ 	.byte	0x04, 0x17
        /*000a*/ 	.short	(.L_4965 - .L_4964)
.L_4964:
        /*000c*/ 	.word	0x00000000
        /*0010*/ 	.short	0x0002
        /*0012*/ 	.short	0x0010
        /*0014*/ 	.byte	0x00, 0xf0, 0x41, 0x00


	//----- nvinfo : EIATTR_KPARAM_INFO
	.align		4
.L_4965:
        /*0018*/ 	.byte	0x04, 0x17
        /*001a*/ 	.short	(.L_4967 - .L_4966)
.L_4966:
        /*001c*/ 	.word	0x00000000
        /*0020*/ 	.short	0x0001
        /*0022*/ 	.short	0x0004
        /*0024*/ 	.byte	0x00, 0xf0, 0x21, 0x00


	//----- nvinfo : EIATTR_KPARAM_INFO
	.align		4
.L_4967:
        /*0028*/ 	.byte	0x04, 0x17
        /*002a*/ 	.short	(.L_4969 - .L_4968)
.L_4968:
        /*002c*/ 	.word	0x00000000
        /*0030*/ 	.short	0x0000
        /*0032*/ 	.short	0x0000
        /*0034*/ 	.byte	0x00, 0xf0, 0x11, 0x00


	//----- nvinfo : EIATTR_SPARSE_MMA_MASK
	.align		4
.L_4969:
        /*0038*/ 	.byte	0x03, 0x50
        /*003a*/ 	.short	0x0000


	//----- nvinfo : EIATTR_MAXREG_COUNT
	.align		4
        /*003c*/ 	.byte	0x03, 0x1b
        /*003e*/ 	.short	0x00ff


	//----- nvinfo : EIATTR_MERCURY_ISA_VERSION
	.align		4
        /*0040*/ 	.byte	0x03, 0x5f
        /*0042*/ 	.short	0x0101


	//----- nvinfo : EIATTR_EXIT_INSTR_OFFSETS
	.align		4
        /*0044*/ 	.byte	0x04, 0x1c
        /*0046*/ 	.short	(.L_4971 - .L_4970)


	//   ....[0]....
.L_4970:
        /*0048*/ 	.word	0x000008a0


	//   ....[1]....
        /*004c*/ 	.word	0x00001ea0


	//   ....[2]....
        /*0050*/ 	.word	0x00001ef0


	//----- nvinfo : EIATTR_MAX_THREADS
	.align		4
.L_4971:
        /*0054*/ 	.byte	0x04, 0x05
        /*0056*/ 	.short	(.L_4973 - .L_4972)
.L_4972:
        /*0058*/ 	.word	0x00000080
        /*005c*/ 	.word	0x00000001
        /*0060*/ 	.word	0x00000001


	//----- nvinfo : EIATTR_CRS_STACK_SIZE
	.align		4
.L_4973:
        /*0064*/ 	.byte	0x04, 0x1e
        /*0066*/ 	.short	(.L_4975 - .L_4974)
.L_4974:
        /*0068*/ 	.word	0x00000000


	//----- nvinfo : EIATTR_CBANK_PARAM_SIZE
	.align		4
.L_4975:
        /*006c*/ 	.byte	0x03, 0x19
        /*006e*/ 	.short	0x0020


	//----- nvinfo : EIATTR_PARAM_CBANK
	.align		4
        /*0070*/ 	.byte	0x04, 0x0a
        /*0072*/ 	.short	(.L_4977 - .L_4976)
	.align		4
.L_4976:
        /*0074*/ 	.word	index@(.nv.constant0._ZN2at6native29vectorized_elementwise_kernelILi8ENS0_13BUnaryFunctorIiiiZZZNS0_15binary_internal21div_trunc_kernel_cudaERNS_18TensorIteratorBaseEENKUlvE_clEvENKUlvE1_clEvEUliiE_EESt5arrayIPcLm2EEEEviT0_T1_)
        /*0078*/ 	.short	0x0210
        /*007a*/ 	.short	0x0020


	//----- nvinfo : EIATTR_SW_WAR
	.align		4
.L_4977:
        /*007c*/ 	.byte	0x04, 0x36
        /*007e*/ 	.short	(.L_4979 - .L_4978)
.L_4978:
        /*0080*/ 	.word	0x00000008
.L_4979:


//--------------------- .nv.info._ZN2at6native18elementwise_kernelILi128ELi4EZNS0_15gpu_kernel_implINS0_13AUnaryFunctorIiiiZZZNS0_15binary_internal21div_trunc_kernel_cudaERNS_18TensorIteratorBaseEENKUlvE_clEvENKUlvE1_clEvEUliiE_EEEEvS6_RKT_EUliE_EEviT1_ --------------------------
	.section	.nv.info._ZN2at6native18elementwise_kernelILi128ELi4EZNS0_15gpu_kernel_implINS0_13AUnaryFunctorIiiiZZZNS0_15binary_internal21div_trunc_kernel_cudaERNS_18TensorIteratorBaseEENKUlvE_clEvENKUlvE1_clEvEUliiE_EEEEvS6_RKT_EUliE_EEviT1_,"",@"SHT_CUDA_INFO"
	.sectionflags	@""
	.align	4


	//----- nvinfo : EIATTR_CUDA_API_VERSION
	.align		4
        /*0000*/ 	.byte	0x04, 0x37
        /*0002*/ 	.short	(.L_4981 - .L_4980)
.L_4980:
        /*0004*/ 	.word	0x00000082


	//----- nvinfo : EIATTR_KPARAM_INFO
	.align		4
.L_4981:
        /*0008*/ 	.byte	0x04, 0x17
        /*000a*/ 	.short	(.L_4983 - .L_4982)
.L_4982:
        /*000c*/ 	.word	0x00000000
        /*0010*/ 	.short	0x0001
        /*0012*/ 	.short	0x0008
        /*0014*/ 	.byte	0x00, 0xf0, 0x81, 0x08


	//----- nvinfo : EIATTR_KPARAM_INFO
	.align		4
.L_4983:
        /*0018*/ 	.byte	0x04, 0x17
        /*001a*/ 	.short	(.L_4985 - .L_4984)
.L_4984:
        /*001c*/ 	.word	0x00000000
        /*0020*/ 	.short	0x0000
        /*0022*/ 	.short	0x0000
        /*0024*/ 	.byte	0x00, 0xf0, 0x11, 0x00


	//----- nvinfo : EIATTR_SPARSE_MMA_MASK
	.align		4
.L_4985:
        /*0028*/ 	.byte	0x03, 0x50
        /*002a*/ 	.short	0x0000


	//----- nvinfo : EIATTR_MAXREG_COUNT
	.align		4
        /*002c*/ 	.byte	0x03, 0x1b
        /*002e*/ 	.short	0x0080


	//----- nvinfo : EIATTR_EXTERNS
	.align		4
        /*0030*/ 	.byte	0x04, 0x0f
        /*0032*/ 	.short	(.L_4987 - .L_4986)


	//   ....[0]....
	.align		4
.L_4986:
        /*0034*/ 	.word	index@(__assertfail)


	//----- nvinfo : EIATTR_MERCURY_ISA_VERSION
	.align		4
.L_4987:
        /*0038*/ 	.byte	0x03, 0x5f
        /*003a*/ 	.short	0x0101


	//----- nvinfo : EIATTR_SYSCALL_OFFSETS
	.align		4
        /*003c*/ 	.byte	0x04, 0x46
        /*003e*/ 	.short	(.L_4989 - .L_4988)


	//   ....[0]....
.L_4988:
        /*0040*/ 	.word	0x00002180


	//   ....[1]....
        /*0044*/ 	.word	0x00003160


	//   ....[2]....
        /*0048*/ 	.word	0x00005300


	//   ....[3]....
        /*004c*/ 	.word	0x000062d0


	//   ....[4]....
        /*0050*/ 	.word	0x00008460


	//   ....[5]....
        /*0054*/ 	.word	0x00009430


	//   ....[6]....
        /*0058*/ 	.word	0x0000b5b0


	//   ....[7]....
        /*005c*/ 	.word	0x0000c580


	//----- nvinfo : EIATTR_EXIT_INSTR_OFFSETS
	.align		4
.L_4989:
        /*0060*/ 	.byte	0x04, 0x1c
        /*0062*/ 	.short	(.L_4991 - .L_4990)


	//   ....[0]....
.L_4990:
        /*0064*/ 	.word	0x000094d0


	//   ....[1]....
        /*0068*/ 	.word	0x0000b870


	//   ....[2]....
        /*006c*/ 	.word	0x0000b890


	//   ....[3]....
        /*0070*/ 	.word	0x0000b920


	//   ....[4]....
        /*0074*/ 	.word	0x0000b940


	//   ....[5]....
        /*0078*/ 	.word	0x0000b960


	//   ....[6]....
        /*007c*/ 	.word	0x0000b9f0


	//   ....[7]....
        /*0080*/ 	.word	0x0000ba30


	//   ....[8]....
        /*0084*/ 	.word	0x0000bad0


	//   ....[9]....
        /*0088*/ 	.word	0x0000bb20


	//   ....[10]....
        /*008c*/ 	.word	0x0000bb50


	//   ....[11]....
        /*0090*/ 	.word	0x0000bc10


	//   ....[12]....
        /*0094*/ 	.word	0x0000bc50


	//   ....[13]....
        /*0098*/ 	.word	0x0000bde0


	//   ....[14]....
        /*009c*/ 	.word	0x0000bf40


	//   ....[15]....
        /*00a0*/ 	.word	0x0000bf80


	//   ....[16]....
        /*00a4*/ 	.word	0x0000c020


	//   ....[17]....
        /*00a8*/ 	.word	0x0000c1a0


	//   ....[18]....
        /*00ac*/ 	.word	0x0000c320


	//   ....[19]....
        /*00b0*/ 	.word	0x0000c480


	//   ....[20]....
        /*00b4*/ 	.word	0x0000c590


	//   ....[21]....
        /*00b8*/ 	.word	0x0000c5c0


	//   ....[22]....
        /*00bc*/ 	.word	0x0000c5e0


	//----- nvinfo : EIATTR_MAX_THREADS
	.align		4
.L_4991:
        /*00c0*/ 	.byte	0x04, 0x05
        /*00c2*/ 	.short	(.L_4993 - .L_4992)
.L_4992:
        /*00c4*/ 	.word	0x00000080
        /*00c8*/ 	.word	0x00000001
        /*00cc*/ 	.word	0x00000001


	//----- nvinfo : EIATTR_CRS_STACK_SIZE
	.align		4
.L_4993:
        /*00d0*/ 	.byte	0x04, 0x1e
        /*00d2*/ 	.short	(.L_4995 - .L_4994)
.L_4994:
        /*00d4*/ 	.word	0x00000000


	//----- nvinfo : EIATTR_CBANK_PARAM_SIZE
	.align		4
.L_4995:
        /*00d8*/ 	.byte	0x03, 0x19
        /*00da*/ 	.short	0x0228


	//----- nvinfo : EIATTR_PARAM_CBANK
	.align		4
        /*00dc*/ 	.byte	0x04, 0x0a
        /*00de*/ 	.short	(.L_4997 - .L_4996)
	.align		4
.L_4996:
        /*00e0*/ 	.word	index@(.nv.constant0._ZN2at6native18elementwise_kernelILi128ELi4EZNS0_15gpu_kernel_implINS0_13AUnaryFunctorIiiiZZZNS0_15binary_internal21div_trunc_kernel_cudaERNS_18TensorIteratorBaseEENKUlvE_clEvENKUlvE1_clEvEUliiE_EEEEvS6_RKT_EUliE_EEviT1_)
        /*00e4*/ 	.short	0x0210
        /*00e6*/ 	.short	0x0228


	//----- nvinfo : EIATTR_SW_WAR
	.align		4
.L_4997:
        /*00e8*/ 	.byte	0x04, 0x36
        /*00ea*/ 	.short	(.L_4999 - .L_4998)
.L_4998:
        /*00ec*/ 	.word	0x00000008
.L_4999:


//--------------------- .nv.info._ZN2at6native27unrolled_elementwise_kernelINS0_13AUnaryFunctorIiiiZZZNS0_15binary_internal21div_trunc_kernel_cudaERNS_18TensorIteratorBaseEENKUlvE_clEvENKUlvE1_clEvEUliiE_EESt5arrayIPcLm2EELi4E23TrivialOffsetCalculatorILi1EjESE_NS0_6memory12LoadWithCastILi1EEENSF_13StoreWithCastILi1EEEEEviT_T0_T2_T3_T4_T5_ --------------------------
	.section	.nv.info._ZN2at6native27unrolled_elementwise_kernelINS0_13AUnaryFunctorIiiiZZZNS0_15binary_internal21div_trunc_kernel_cudaERNS_18TensorIteratorBaseEENKUlvE_clEvENKUlvE1_clEvEUliiE_EESt5arrayIPcLm2EELi4E23TrivialOffsetCalculatorILi1EjESE_NS0_6memory12LoadWithCastILi1EEENSF_13StoreWithCastILi1EEEEEviT_T0_T2_T3_T4_T5_,"",@"SHT_CUDA_INFO"
	.sectionflags	@""
	.align	4


	//----- nvinfo : EIATTR_CUDA_API_VERSION
	.align		4
        /*0000*/ 	.byte	0x04, 0x37
        /*0002*/ 	.short	(.L_5001 - .L_5000)
.L_5000:
        /*0004*/ 	.word	0x00000082


	//----- nvinfo : EIATTR_KPARAM_INFO
	.align		4
.L_5001:
        /*0008*/ 	.byte	0x04, 0x17
        /*000a*/ 	.short	(.L_5003 - .L_5002)
.L_5002:
        /*000c*/ 	.word	0x00000000
        /*0010*/ 	.short	0x0006
        /*0012*/ 	.short	0x002c
        /*0014*/ 	.byte	0x00, 0xf0, 0x21, 0x00


	//----- nvinfo : EIATTR_KPARAM_INFO
	.align		4
.L_5003:
        /*0018*/ 	.byte	0x04, 0x17
        /*001a*/ 	.short	(.L_5005 - .L_5004)
.L_5004:
        /*001c*/ 	.word	0x00000000
        /*0020*/ 	.short	0x0005
        /*0022*/ 	.short	0x0024
        /*0024*/ 	.byte	0x00, 0xf0, 0x21, 0x00


	//----- nvinfo : EIATTR_KPARAM_INFO
	.align		4
.L_5005:
        /*0028*/ 	.byte	0x04, 0x17
        /*002a*/ 	.short	(.L_5007 - .L_5006)
.L_5006:
        /*002c*/ 	.word	0x00000000
        /*0030*/ 	.short	0x0004
        /*0032*/ 	.short	0x0021
        /*0034*/ 	.byte	0x00, 0xf0, 0x05, 0x00


	//----- nvinfo : EIATTR_KPARAM_INFO
	.align		4
.L_5007:
        /*0038*/ 	.byte	0x04, 0x17
        /*003a*/ 	.short	(.L_5009 - .L_5008)
.L_5008:
        /*003c*/ 	.word	0x00000000
        /*0040*/ 	.short	0x0003
        /*0042*/ 	.short	0x0020
        /*0044*/ 	.byte	0x00, 0xf0, 0x05, 0x00


	//----- nvinfo : EIATTR_KPARAM_INFO
	.align		4
.L_5009:
        /*0048*/ 	.byte	0x04, 0x17
        /*004a*/ 	.short	(.L_5011 - .L_5010)
.L_5010:
        /*004c*/ 	.word	0x00000000
        /*0050*/ 	.short	0x0002
        /*0052*/ 	.short	0x0010
        /*0054*/ 	.byte	0x00, 0xf0, 0x41, 0x00


	//----- nvinfo : EIATTR_KPARAM_INFO
	.align		4
.L_5011:
        /*0058*/ 	.byte	0x04, 0x17
        /*005a*/ 	.short	(.L_5013 - .L_5012)
.L_5012:
        /*005c*/ 	.word	0x00000000
        /*0060*/ 	.short	0x0001
        /*0062*/ 	.short	0x0004
        /*0064*/ 	.byte	0x00, 0xf0, 0x21, 0x00


	//----- nvinfo : EIATTR_KPARAM_INFO
	.align		4
.L_5013:
        /*0068*/ 	.byte	0x04, 0x17
        /*006a*/ 	.short	(.L_5015 - .L_5014)
.L_5014:
        /*006c*/ 	.word	0x00000000
        /*0070*/ 	.short	0x0000
        /*0072*/ 	.short	0x0000
        /*0074*/ 	.byte	0x00, 0xf0, 0x11, 0x00


	//----- nvinfo : EIATTR_SPARSE_MMA_MASK
	.align		4
.L_5015:
        /*0078*/ 	.byte	0x03, 0x50
        /*007a*/ 	.short	0x0000


	//----- nvinfo : EIATTR_MAXREG_COUNT
	.align		4
        /*007c*/ 	.byte	0x03, 0x1b
        /*007e*/ 	.short	0x00ff


	//----- nvinfo : EIATTR_EXTERNS
	.align		4
        /*0080*/ 	.byte	0x04, 0x0f
        /*0082*/ 	.short	(.L_5017 - .L_5016)


	//   ....[0]....
	.align		4
.L_5016:
        /*0084*/ 	.word	index@(__assertfail)


	//----- nvinfo : EIATTR_MERCURY_ISA_VERSION
	.align		4
.L_5017:
        /*0088*/ 	.byte	0x03, 0x5f
        /*008a*/ 	.short	0x0101


	//----- nvinfo : EIATTR_SYSCALL_OFFSETS
	.align		4
        /*008c*/ 	.byte	0x04, 0x46
        /*008e*/ 	.short	(.L_5019 - .L_5018)


	//   ....[0]....
.L_5018:
        /*0090*/ 	.word	0x00000ea0


	//   ....[1]....
        /*0094*/ 	.word	0x00001d30


	//   ....[2]....
        /*0098*/ 	.word	0x00002bd0


	//   ....[3]....
        /*009c*/ 	.word	0x00003a30


	//   ....[4]....
        /*00a0*/ 	.word	0x000051f0


	//   ....[5]....
        /*00a4*/ 	.word	0x000060f0


	//   ....[6]....
        /*00a8*/ 	.word	0x00006fc0


	//   ....[7]....
        /*00ac*/ 	.word	0x00007e90


	//----- nvinfo : EIATTR_EXIT_INSTR_OFFSETS
	.align		4
.L_5019:
        /*00b0*/ 	.byte	0x04, 0x1c
        /*00b2*/ 	.short	(.L_5021 - .L_5020)


	//   ....[0]....
.L_5020:
        /*00b4*/ 	.word	0x00007050


	//   ....[1]....
        /*00b8*/ 	.word	0x00007180


	//   ....[2]....
        /*00bc*/ 	.word	0x000071a0


	//   ....[3]....
        /*00c0*/ 	.word	0x00007230


	//   ....[4]....
        /*00c4*/ 	.word	0x00007250


	//   ....[5]....
        /*00c8*/ 	.word	0x00007270


	//   ....[6]....
        /*00cc*/ 	.word	0x00007300


	//   ....[7]....
        /*00d0*/ 	.word	0x00007340


	//   ....[8]....
        /*00d4*/ 	.word	0x000073e0


	//   ....[9]....
        /*00d8*/ 	.word	0x00007430


	//   ....[10]....
        /*00dc*/ 	.word	0x00007460


	//   ....[11]....
        /*00e0*/ 	.word	0x00007520


	//   ....[12]....
        /*00e4*/ 	.word	0x00007560


	//   ....[13]....
        /*00e8*/ 	.word	0x000076f0


	//   ....[14]....
        /*00ec*/ 	.word	0x00007850


	//   ....[15]....
        /*00f0*/ 	.word	0x00007890


	//   ....[16]....
        /*00f4*/ 	.word	0x00007930


	//   ....[17]....
        /*00f8*/ 	.word	0x00007ab0


	//   ....[18]....
        /*00fc*/ 	.word	0x00007c30


	//   ....[19]....
        /*0100*/ 	.word	0x00007d90


	//   ....[20]....
        /*0104*/ 	.word	0x00007ea0


	//   ....[21]....
        /*0108*/ 	.word	0x00007ed0


	//   ....[22]....
        /*010c*/ 	.word	0x00007ef0


	//----- nvinfo : EIATTR_MAX_THREADS
	.align		4
.L_5021:
        /*0110*/ 	.byte	0x04, 0x05
        /*0112*/ 	.short	(.L_5023 - .L_5022)
.L_5022:
        /*0114*/ 	.word	0x00000080
        /*0118*/ 	.word	0x00000001
        /*011c*/ 	.word	0x00000001


	//----- nvinfo : EIATTR_CRS_STACK_SIZE
	.align		4
.L_5023:
        /*0120*/ 	.byte	0x04, 0x1e
        /*0122*/ 	.short	(.L_5025 - .L_5024)
.L_5024:
        /*0124*/ 	.word	0x00000000


	//----- nvinfo : EIATTR_CBANK_PARAM_SIZE
	.align		4
.L_5025:
        /*0128*/ 	.byte	0x03, 0x19
        /*012a*/ 	.short	0x0034


	//----- nvinfo : EIATTR_PARAM_CBANK
	.align		4
        /*012c*/ 	.byte	0x04, 0x0a
        /*012e*/ 	.short	(.L_5027 - .L_5026)
	.align		4
.L_5026:
        /*0130*/ 	.word	index@(.nv.constant0._ZN2at6native27unrolled_elementwise_kernelINS0_13AUnaryFunctorIiiiZZZNS0_15binary_internal21div_trunc_kernel_cudaERNS_18TensorIteratorBaseEENKUlvE_clEvENKUlvE1_clEvEUliiE_EESt5arrayIPcLm2EELi4E23TrivialOffsetCalculatorILi1EjESE_NS0_6memory12LoadWithCastILi1EEENSF_13StoreWithCastILi1EEEEEviT_T0_T2_T3_T4_T5_)
        /*0134*/ 	.short	0x0210
        /*0136*/ 	.short	0x0034


	//----- nvinfo : EIATTR_SW_WAR
	.align		4
.L_5027:
        /*0138*/ 	.byte	0x04, 0x36
        /*013a*/ 	.short	(.L_5029 - .L_5028)
.L_5028:
        /*013c*/ 	.word	0x00000008
.L_5029:


//--------------------- .nv.info._ZN2at6native18elementwise_kernelILi128ELi2EZNS0_22gpu_kernel_impl_nocastINS0_13AUnaryFunctorIiiiZZZNS0_15binary_internal21div_trunc_kernel_cudaERNS_18TensorIteratorBaseEENKUlvE_clEvENKUlvE1_clEvEUliiE_EEEEvS6_RKT_EUliE_EEviT1_ --------------------------
	.section	.nv.info._ZN2at6native18elementwise_kernelILi128ELi2EZNS0_22gpu_kernel_impl_nocastINS0_13AUnaryFunctorIiiiZZZNS0_15binary_internal21div_trunc_kernel_cudaERNS_18TensorIteratorBaseEENKUlvE_clEvENKUlvE1_clEvEUliiE_EEEEvS6_RKT_EUliE_EEviT1_,"",@"SHT_CUDA_INFO"
	.sectionflags	@""
	.align	4


	//----- nvinfo : EIATTR_CUDA_API_VERSION
	.align		4
        /*0000*/ 	.byte	0x04, 0x37
        /*0002*/ 	.short	(.L_5031 - .L_5030)
.L_5030:
        /*0004*/ 	.word	0x00000082


	//----- nvinfo : EIATTR_KPARAM_INFO
	.align		4
.L_5031:
        /*0008*/ 	.byte	0x04, 0x17
        /*000a*/ 	.short	(.L_5033 - .L_5032)
.L_5032:
        /*000c*/ 	.word	0x00000000
        /*0010*/ 	.short	0x0001
        /*0012*/ 	.short	0x0008
        /*0014*/ 	.byte	0x00, 0xf0, 0x61, 0x08


	//----- nvinfo : EIATTR_KPARAM_INFO
	.align		4
.L_5033:
        /*0018*/ 	.byte	0x04, 0x17
        /*001a*/ 	.short	(.L_5035 - .L_5034)
.L_5034:
        /*001c*/ 	.word	0x00000000
        /*0020*/ 	.short	0x0000
        /*0022*/ 	.short	0x0000
        /*0024*/ 	.byte	0x00, 0xf0, 0x11, 0x00


	//----- nvinfo : EIATTR_SPARSE_MMA_MASK
	.align		4
.L_5035:
        /*0028*/ 	.byte	0x03, 0x50
        /*002a*/ 	.short	0x0000


	//----- nvinfo : EIATTR_MAXREG_COUNT
	.align		4
        /*002c*/ 	.byte	0x03, 0x1b
        /*002e*/ 	.short	0x0080


	//----- nvinfo : EIATTR_MERCURY_ISA_VERSION
	.align		4
        /*0030*/ 	.byte	0x03, 0x5f
        /*0032*/ 	.short	0x0101


	//----- nvinfo : EIATTR_EXIT_INSTR_OFFSETS
	.align		4
        /*0034*/ 	.byte	0x04, 0x1c
        /*0036*/ 	.short	(.L_5037 - .L_5036)


	//   ....[0]....
.L_5036:
        /*0038*/ 	.word	0x000015d0


	//   ....[1]....
        /*003c*/ 	.word	0x00002af0


	//----- nvinfo : EIATTR_MAX_THREADS
	.align		4
.L_5037:
        /*0040*/ 	.byte	0x04, 0x05
        /*0042*/ 	.short	(.L_5039 - .L_5038)
.L_5038:
        /*0044*/ 	.word	0x00000080
        /*0048*/ 	.word	0x00000001
        /*004c*/ 	.word	0x00000001


	//----- nvinfo : EIATTR_CRS_STACK_SIZE
	.align		4
.L_5039:
        /*0050*/ 	.byte	0x04, 0x1e
        /*0052*/ 	.short	(.L_5041 - .L_5040)
.L_5040:
        /*0054*/ 	.word	0x00000000


	//----- nvinfo : EIATTR_CBANK_PARAM_SIZE
	.align		4
.L_5041:
        /*0058*/ 	.byte	0x03, 0x19
        /*005a*/ 	.short	0x0220


	//----- nvinfo : EIATTR_PARAM_CBANK
	.align		4
        /*005c*/ 	.byte	0x04, 0x0a
        /*005e*/ 	.short	(.L_5043 - .L_5042)
	.align		4
.L_5042:
        /*0060*/ 	.word	index@(.nv.constant0._ZN2at6native18elementwise_kernelILi128ELi2EZNS0_22gpu_kernel_impl_nocastINS0_13AUnaryFunctorIiiiZZZNS0_15binary_internal21div_trunc_kernel_cudaERNS_18TensorIteratorBaseEENKUlvE_clEvENKUlvE1_clEvEUliiE_EEEEvS6_RKT_EUliE_EEviT1_)
        /*0064*/ 	.short	0x0210
        /*0066*/ 	.short	0x0220


	//----- nvinfo : EIATTR_SW_WAR
	.align		4
.L_5043:
        /*0068*/ 	.byte	0x04, 0x36
        /*006a*/ 	.short	(.L_5045 - .L_5044)
.L_5044:
        /*006c*/ 	.word	0x00000008
.L_5045:


//--------------------- .nv.info._ZN2at6native27unrolled_elementwise_kernelINS0_13AUnaryFunctorIiiiZZZNS0_15binary_internal21div_trunc_kernel_cudaERNS_18TensorIteratorBaseEENKUlvE_clEvENKUlvE1_clEvEUliiE_EESt5arrayIPcLm2EELi4E23TrivialOffsetCalculatorILi1EjESE_NS0_6memory15LoadWithoutCastENSF_16StoreWithoutCastEEEviT_T0_T2_T3_T4_T5_ --------------------------
	.section	.nv.info._ZN2at6native27unrolled_elementwise_kernelINS0_13AUnaryFunctorIiiiZZZNS0_15binary_internal21div_trunc_kernel_cudaERNS_18TensorIteratorBaseEENKUlvE_clEvENKUlvE1_clEvEUliiE_EESt5arrayIPcLm2EELi4E23TrivialOffsetCalculatorILi1EjESE_NS0_6memory15LoadWithoutCastENSF_16StoreWithoutCastEEEviT_T0_T2_T3_T4_T5_,"",@"SHT_CUDA_INFO"
	.sectionflags	@""
	.align	4


	//----- nvinfo : EIATTR_CUDA_API_VERSION
	.align		4
        /*0000*/ 	.byte	0x04, 0x37
        /*0002*/ 	.short	(.L_5047 - .L_5046)
.L_5046:
        /*0004*/ 	.word	0x00000082


	//----- nvinfo : EIATTR_KPARAM_INFO
	.align		4
.L_5047:
        /*0008*/ 	.byte	0x04, 0x17
        /*000a*/ 	.short	(.L_5049 - .L_5048)
.L_5048:
        /*000c*/ 	.word	0x00000000
        /*0010*/ 	.short	0x0006
        /*0012*/ 	.short	0x0023
        /*0014*/ 	.byte	0x00, 0xf0, 0x05, 0x00


	//----- nvinfo : EIATTR_KPARAM_INFO
	.align		4
.L_5049:
        /*0018*/ 	.byte	0x04, 0x17
        /*001a*/ 	.short	(.L_5051 - .L_5050)
.L_5050:
        /*001c*/ 	.word	0x00000000
        /*0020*/ 	.short	0x0005
        /*0022*/ 	.short	0x0022
        /*0024*/ 	.byte	0x00, 0xf0, 0x05, 0x00


	//----- nvinfo : EIATTR_KPARAM_INFO
	.align		4
.L_5051:
        /*0028*/ 	.byte	0x04, 0x17
        /*002a*/ 	.short	(.L_5053 - .L_5052)
.L_5052:
        /*002c*/ 	.word	0x00000000
        /*0030*/ 	.short	0x0004
        /*0032*/ 	.short	0x0021
        /*0034*/ 	.byte	0x00, 0xf0, 0x05, 0x00


	//----- nvinfo : EIATTR_KPARAM_INFO
	.align		4
.L_5053:
        /*0038*/ 	.byte	0x04, 0x17
        /*003a*/ 	.short	(.L_5055 - .L_5054)
.L_5054:
        /*003c*/ 	.word	0x00000000
        /*0040*/ 	.short	0x0003
        /*0042*/ 	.short	0x0020
        /*0044*/ 	.byte	0x00, 0xf0, 0x05, 0x00


	//----- nvinfo : EIATTR_KPARAM_INFO
	.align		4
.L_5055:
        /*0048*/ 	.byte	0x04, 0x17
        /*004a*/ 	.short	(.L_5057 - .L_5056)
.L_5056:
        /*004c*/ 	.word	0x00000000
        /*0050*/ 	.short	0x0002
        /*0052*/ 	.short	0x0010
        /*0054*/ 	.byte	0x00, 0xf0, 0x41, 0x00


	//----- nvinfo : EIATTR_KPARAM_INFO
	.align		4
.L_5057:
        /*0058*/ 	.byte	0x04, 0x17
        /*005a*/ 	.short	(.L_5059 - .L_5058)
.L_5058:
        /*005c*/ 	.word	0x00000000
        /*0060*/ 	.short	0x0001
        /*0062*/ 	.short	0x0004
        /*0064*/ 	.byte	0x00, 0xf0, 0x21, 0x00


	//----- nvinfo : EIATTR_KPARAM_INFO
	.align		4
.L_5059:
        /*0068*/ 	.byte	0x04, 0x17
        /*006a*/ 	.short	(.L_5061 - .L_5060)
.L_5060:
        /*006c*/ 	.word	0x00000000
        /*0070*/ 	.short	0x0000
        /*0072*/ 	.short	0x0000
        /*0074*/ 	.byte	0x00, 0xf0, 0x11, 0x00


	//----- nvinfo : EIATTR_SPARSE_MMA_MASK
	.align		4
.L_5061:
        /*0078*/ 	.byte	0x03, 0x50
        /*007a*/ 	.short	0x0000


	//----- nvinfo : EIATTR_MAXREG_COUNT
	.align		4
        /*007c*/ 	.byte	0x03, 0x1b
        /*007e*/ 	.short	0x00ff


	//----- nvinfo : EIATTR_MERCURY_ISA_VERSION
	.align		4
        /*0080*/ 	.byte	0x03, 0x5f
        /*0082*/ 	.short	0x0101


	//----- nvinfo : EIATTR_EXIT_INSTR_OFFSETS
	.align		4
        /*0084*/ 	.byte	0x04, 0x1c
        /*0086*/ 	.short	(.L_5063 - .L_5062)


	//   ....[0]....
.L_5062:
        /*0088*/ 	.word	0x00000b10


	//   ....[1]....
        /*008c*/ 	.word	0x00000b60


	//----- nvinfo : EIATTR_MAX_THREADS
	.align		4
.L_5063:
        /*0090*/ 	.byte	0x04, 0x05
        /*0092*/ 	.short	(.L_5065 - .L_5064)
.L_5064:
        /*0094*/ 	.word	0x00000080
        /*0098*/ 	.word	0x00000001
        /*009c*/ 	.word	0x00000001


	//----- nvinfo : EIATTR_CRS_STACK_SIZE
	.align		4
.L_5065:
        /*00a0*/ 	.byte	0x04, 0x1e
        /*00a2*/ 	.short	(.L_5067 - .L_5066)
.L_5066:
        /*00a4*/ 	.word	0x00000000


	//----- nvinfo : EIATTR_CBANK_PARAM_SIZE
	.align		4
.L_5067:
        /*00a8*/ 	.byte	0x03, 0x19
        /*00aa*/ 	.short	0x0024


	//----- nvinfo : EIATTR_PARAM_CBANK
	.align		4
        /*00ac*/ 	.byte	0x04, 0x0a
        /*00ae*/ 	.short	(.L_5069 - .L_5068)
	.align		4
.L_5068:
        /*00b0*/ 	.word	index@(.nv.constant0._ZN2at6native27unrolled_elementwise_kernelINS0_13AUnaryFunctorIiiiZZZNS0_15binary_internal21div_trunc_kernel_cudaERNS_18TensorIteratorBaseEENKUlvE_clEvENKUlvE1_clEvEUliiE_EESt5arrayIPcLm2EELi4E23TrivialOffsetCalculatorILi1EjESE_NS0_6memory15LoadWithoutCastENSF_16StoreWithoutCastEEEviT_T0_T2_T3_T4_T5_)
        /*00b4*/ 	.short	0x0210
        /*00b6*/ 	.short	0x0024


	//----- nvinfo : EIATTR_SW_WAR
	.align		4
.L_5069:
        /*00b8*/ 	.byte	0x04, 0x36
        /*00ba*/ 	.short	(.L_5071 - .L_5070)
.L_5070:
        /*00bc*/ 	.word	0x00000008
.L_5071:


//--------------------- .nv.info._ZN2at6native29vectorized_elementwise_kernelILi2ENS0_13AUnaryFunctorIiiiZZZNS0_15binary_internal21div_trunc_kernel_cudaERNS_18TensorIteratorBaseEENKUlvE_clEvENKUlvE1_clEvEUliiE_EESt5arrayIPcLm2EEEEviT0_T1_ --------------------------
	.section	.nv.info._ZN2at6native29vectorized_elementwise_kernelILi2ENS0_13AUnaryFunctorIiiiZZZNS0_15binary_internal21div_trunc_kernel_cudaERNS_18TensorIteratorBaseEENKUlvE_clEvENKUlvE1_clEvEUliiE_EESt5arrayIPcLm2EEEEviT0_T1_,"",@"SHT_CUDA_INFO"
	.sectionflags	@""
	.align	4


	//----- nvinfo : EIATTR_CUDA_API_VERSION
	.align		4
        /*0000*/ 	.byte	0x04, 0x37
        /*0002*/ 	.short	(.L_5073 - .L_5072)
.L_5072:
        /*0004*/ 	.word	0x00000082


	//----- nvinfo : EIATTR_KPARAM_INFO
	.align		4
.L_5073:
        /*0008*/ 	.byte	0x04, 0x17
        /*000a*/ 	.short	(.L_5075 - .L_5074)
.L_5074:
        /*000c*/ 	.word	0x00000000
        /*0010*/ 	.short	0x0002
        /*0012*/ 	.short	0x0010
        /*0014*/ 	.byte	0x00, 0xf0, 0x41, 0x00


	//----- nvinfo : EIATTR_KPARAM_INFO
	.align		4
.L_5075:
        /*0018*/ 	.byte	0x04, 0x17
        /*001a*/ 	.short	(.L_5077 - .L_5076)
.L_5076:
        /*001c*/ 	.word	0x00000000
        /*0020*/ 	.short	0x0001
        /*0022*/ 	.short	0x0004
        /*0024*/ 	.byte	0x00, 0xf0, 0x21, 0x00


	//----- nvinfo : EIATTR_KPARAM_INFO
	.align		4
.L_5077:
        /*0028*/ 	.byte	0x04, 0x17
        /*002a*/ 	.short	(.L_5079 - .L_5078)
.L_5078:
        /*002c*/ 	.word	0x00000000
        /*0030*/ 	.short	0x0000
        /*0032*/ 	.short	0x0000
        /*0034*/ 	.byte	0x00, 0xf0, 0x11, 0x00


	//----- nvinfo : EIATTR_SPARSE_MMA_MASK
	.align		4
.L_5079:
        /*0038*/ 	.byte	0x03, 0x50
        /*003a*/ 	.short	0x0000


	//----- nvinfo : EIATTR_MAXREG_COUNT
	.align		4
        /*003c*/ 	.byte	0x03, 0x1b
        /*003e*/ 	.short	0x00ff


	//----- nvinfo : EIATTR_MERCURY_ISA_VERSION
	.align		4
        /*0040*/ 	.byte	0x03, 0x5f
        /*0042*/ 	.short	0x0101


	//----- nvinfo : EIATTR_EXIT_INSTR_OFFSETS
	.align		4
        /*0044*/ 	.byte	0x04, 0x1c
        /*0046*/ 	.short	(.L_5081 - .L_5080)


	//   ....[0]....
.L_5080:
        /*0048*/ 	.word	0x00000da0


	//   ....[1]....
        /*004c*/ 	.word	0x000023e0


	//   ....[2]....
        /*0050*/ 	.word	0x00002430


	//----- nvinfo : EIATTR_MAX_THREADS
	.align		4
.L_5081:
        /*0054*/ 	.byte	0x04, 0x05
        /*0056*/ 	.short	(.L_5083 - .L_5082)
.L_5082:
        /*0058*/ 	.word	0x00000080
        /*005c*/ 	.word	0x00000001
        /*0060*/ 	.word	0x00000001


	//----- nvinfo : EIATTR_CRS_STACK_SIZE
	.align		4
.L_5083:
        /*0064*/ 	.byte	0x04, 0x1e
        /*0066*/ 	.short	(.L_5085 - .L_5084)
.L_5084:
        /*0068*/ 	.word	0x00000000


	//----- nvinfo : EIATTR_CBANK_PARAM_SIZE
	.align		4
.L_5085:
        /*006c*/ 	.byte	0x03, 0x19
        /*006e*/ 	.short	0x0020


	//----- nvinfo : EIATTR_PARAM_CBANK
	.align		4
        /*0070*/ 	.byte	0x04, 0x0a
        /*0072*/ 	.short	(.L_5087 - .L_5086)
	.align		4
.L_5086:
        /*0074*/ 	.word	index@(.nv.constant0._ZN2at6native29vectorized_elementwise_kernelILi2ENS0_13AUnaryFunctorIiiiZZZNS0_15binary_internal21div_trunc_kernel_cudaERNS_18TensorIteratorBaseEENKUlvE_clEvENKUlvE1_clEvEUliiE_EESt5arrayIPcLm2EEEEviT0_T1_)
        /*0078*/ 	.short	0x0210
        /*007a*/ 	.short	0x0020


	//----- nvinfo : EIATTR_SW_WAR
	.align		4
.L_5087:
        /*007c*/ 	.byte	0x04, 0x36
        /*007e*/ 	.short	(.L_5089 - .L_5088)
.L_5088:
        /*0080*/ 	.word	0x00000008
.L_5089:


//--------------------- .nv.info._ZN2at6native29vectorized_elementwise_kernelILi4ENS0_13AUnaryFunctorIiiiZZZNS0_15binary_internal21div_trunc_kernel_cudaERNS_18TensorIteratorBaseEENKUlvE_clEvENKUlvE1_clEvEUliiE_EESt5arrayIPcLm2EEEEviT0_T1_ --------------------------
	.section	.nv.info._ZN2at6native29vectorized_elementwise_kernelILi4ENS0_13AUnaryFunctorIiiiZZZNS0_15binary_internal21div_trunc_kernel_cudaERNS_18TensorIteratorBaseEENKUlvE_clEvENKUlvE1_clEvEUliiE_EESt5arrayIPcLm2EEEEviT0_T1_,"",@"SHT_CUDA_INFO"
	.sectionflags	@""
	.align	4


	//----- nvinfo : EIATTR_CUDA_API_VERSION
	.align		4
        /*0000*/ 	.byte	0x04, 0x37
        /*0002*/ 	.short	(.L_5091 - .L_5090)
.L_5090:
        /*0004*/ 	.word	0x00000082


	//----- nvinfo : EIATTR_KPARAM_INFO
	.align		4
.L_5091:
        /*0008*/ 	.byte	0x04, 0x17
        /*000a*/ 	.short	(.L_5093 - .L_5092)
.L_5092:
        /*000c*/ 	.word	0x00000000
        /*0010*/ 	.short	0x0002
        /*0012*/ 	.short	0x0010
        /*0014*/ 	.byte	0x00, 0xf0, 0x41, 0x00


	//----- nvinfo : EIATTR_KPARAM_INFO
	.align		4
.L_5093:
        /*0018*/ 	.byte	0x04, 0x17
        /*001a*/ 	.short	(.L_5095 - .L_5094)
.L_5094:
        /*001c*/ 	.word	0x00000000
        /*0020*/ 	.short	0x0001
        /*0022*/ 	.short	0x0004
        /*0024*/ 	.byte	0x00, 0xf0, 0x21, 0x00


	//----- nvinfo : EIATTR_KPARAM_INFO
	.align		4
.L_5095:
        /*0028*/ 	.byte	0x04, 0x17
        /*002a*/ 	.short	(.L_5097 - .L_5096)
.L_5096:
        /*002c*/ 	.word	0x00000000
        /*0030*/ 	.short	0x0000
        /*0032*/ 	.short	0x0000
        /*0034*/ 	.byte	0x00, 0xf0, 0x11, 0x00


	//----- nvinfo : EIATTR_SPARSE_MMA_MASK
	.align		4
.L_5097:
        /*0038*/ 	.byte	0x03, 0x50
        /*003a*/ 	.short	0x0000


	//----- nvinfo : EIATTR_MAXREG_COUNT
	.align		4
        /*003c*/ 	.byte	0x03, 0x1b
        /*003e*/ 	.short	0x00ff


	//----- nvinfo : EIATTR_MERCURY_ISA_VERSION
	.align		4
        /*0040*/ 	.byte	0x03, 0x5f
        /*0042*/ 	.short	0x0101


	//----- nvinfo : EIATTR_EXIT_INSTR_OFFSETS
	.align		4
        /*0044*/ 	.byte	0x04, 0x1c
        /*0046*/ 	.short	(.L_5099 - .L_5098)


	//   ....[0]....
.L_5098:
        /*0048*/ 	.word	0x00000d30


	//   ....[1]....
        /*004c*/ 	.word	0x00002370


	//   ....[2]....
        /*0050*/ 	.word	0x000023c0


	//----- nvinfo : EIATTR_MAX_THREADS
	.align		4
.L_5099:
        /*0054*/ 	.byte	0x04, 0x05
        /*0056*/ 	.short	(.L_5101 - .L_5100)
.L_5100:
        /*0058*/ 	.word	0x00000080
        /*005c*/ 	.word	0x00000001
        /*0060*/ 	.word	0x00000001


	//----- nvinfo : EIATTR_CRS_STACK_SIZE
	.align		4
.L_5101:
        /*0064*/ 	.byte	0x04, 0x1e
        /*0066*/ 	.short	(.L_5103 - .L_5102)
.L_5102:
        /*0068*/ 	.word	0x00000000


	//----- nvinfo : EIATTR_CBANK_PARAM_SIZE
	.align		4
.L_5103:
        /*006c*/ 	.byte	0x03, 0x19
        /*006e*/ 	.short	0x0020


	//----- nvinfo : EIATTR_PARAM_CBANK
	.align		4
        /*0070*/ 	.byte	0x04, 0x0a
        /*0072*/ 	.short	(.L_5105 - .L_5104)
	.align		4
.L_5104:
        /*0074*/ 	.word	index@(.nv.constant0._ZN2at6native29vectorized_elementwise_kernelILi4ENS0_13AUnaryFunctorIiiiZZZNS0_15binary_internal21div_trunc_kernel_cudaERNS_18TensorIteratorBaseEENKUlvE_clEvENKUlvE1_clEvEUliiE_EESt5arrayIPcLm2EEEEviT0_T1_)
        /*0078*/ 	.short	0x0210
        /*007a*/ 	.short	0x0020


	//----- nvinfo : EIATTR_SW_WAR
	.align		4
.L_5105:
        /*007c*/ 	.byte	0x04, 0x36
        /*007e*/ 	.short	(.L_5107 - .L_5106)
.L_5106:
        /*0080*/ 	.word	0x00000008
.L_5107:


//--------------------- .nv.info._ZN2at6native29vectorized_elementwise_kernelILi8ENS0_13AUnaryFunctorIiiiZZZNS0_15binary_internal21div_trunc_kernel_cudaERNS_18TensorIteratorBaseEENKUlvE_clEvENKUlvE1_clEvEUliiE_EESt5arrayIPcLm2EEEEviT0_T1_ --------------------------
	.section	.nv.info._ZN2at6native29vectorized_elementwise_kernelILi8ENS0_13AUnaryFunctorIiiiZZZNS0_15binary_internal21div_trunc_kernel_cudaERNS_18TensorIteratorBaseEENKUlvE_clEvENKUlvE1_clEvEUliiE_EESt5arrayIPcLm2EEEEviT0_T1_,"",@"SHT_CUDA_INFO"
	.sectionflags	@""
	.align	4


	//----- nvinfo : EIATTR_CUDA_API_VERSION
	.align		4
        /*0000*/ 	.byte	0x04, 0x37
        /*0002*/ 	.short	(.L_5109 - .L_5108)
.L_5108:
        /*0004*/ 	.word	0x00000082


	//----- nvinfo : EIATTR_KPARAM_INFO
	.align		4
.L_5109:
        /*0008*/ 	.byte	0x04, 0x17
        /*000a*/ 	.short	(.L_5111 - .L_5110)
.L_5110:
        /*000c*/ 	.word	0x00000000
        /*0010*/ 	.short	0x0002
        /*0012*/ 	.short	0x0010
        /*0014*/ 	.byte	0x00, 0xf0, 0x41, 0x00


	//----- nvinfo : EIATTR_KPARAM_INFO
	.align		4
.L_5111:
        /*0018*/ 	.byte	0x04, 0x17
        /*001a*/ 	.short	(.L_5113 - .L_5112)
.L_5112:
        /*001c*/ 	.word	0x00000000
        /*0020*/ 	.short	0x0001
        /*0022*/ 	.short	0x0004
        /*0024*/ 	.byte	0x00, 0xf0, 0x21, 0x00


	//----- nvinfo : EIATTR_KPARAM_INFO
	.align		4
.L_5113:
        /*0028*/ 	.byte	0x04, 0x17
        /*002a*/ 	.short	(.L_5115 - .L_5114)
.L_5114:
        /*002c*/ 	.word	0x00000000
        /*0030*/ 	.short	0x0000
        /*0032*/ 	.short	0x0000
        /*0034*/ 	.byte	0x00, 0xf0, 0x11, 0x00


	//----- nvinfo : EIATTR_SPARSE_MMA_MASK
	.align		4
.L_5115:
        /*0038*/ 	.byte	0x03, 0x50
        /*003a*/ 	.short	0x0000


	//----- nvinfo : EIATTR_MAXREG_COUNT
	.align		4
        /*003c*/ 	.byte	0x03, 0x1b
        /*003e*/ 	.short	0x00ff


	//----- nvinfo : EIATTR_MERCURY_ISA_VERSION
	.align		4
        /*0040*/ 	.byte	0x03, 0x5f
        /*0042*/ 	.short	0x0101


	//----- nvinfo : EIATTR_EXIT_INSTR_OFFSETS
	.align		4
        /*0044*/ 	.byte	0x04, 0x1c
        /*0046*/ 	.short	(.L_5117 - .L_5116)


	//   ....[0]....
.L_5116:
        /*0048*/ 	.word	0x00000d30


	//   ....[1]....
        /*004c*/ 	.word	0x00002370


	//   ....[2]....
        /*0050*/ 	.word	0x000023c0


	//----- nvinfo : EIATTR_MAX_THREADS
	.align		4
.L_5117:
        /*0054*/ 	.byte	0x04, 0x05
        /*0056*/ 	.short	(.L_5119 - .L_5118)
.L_5118:
        /*0058*/ 	.word	0x00000080
        /*005c*/ 	.word	0x00000001
        /*0060*/ 	.word	0x00000001


	//----- nvinfo : EIATTR_CRS_STACK_SIZE
	.align		4
.L_5119:
        /*0064*/ 	.byte	0x04, 0x1e
        /*0066*/ 	.short	(.L_5121 - .L_5120)
.L_5120:
        /*0068*/ 	.word	0x00000000


	//----- nvinfo : EIATTR_CBANK_PARAM_SIZE
	.align		4
.L_5121:
        /*006c*/ 	.byte	0x03, 0x19
        /*006e*/ 	.short	0x0020


	//----- nvinfo : EIATTR_PARAM_CBANK
	.align		4
        /*0070*/ 	.byte	0x04, 0x0a
        /*0072*/ 	.short	(.L_5123 - .L_5122)
	.align		4
.L_5122:
        /*0074*/ 	.word	index@(.nv.constant0._ZN2at6native29vectorized_elementwise_kernelILi8ENS0_13AUnaryFunctorIiiiZZZNS0_15binary_internal21div_trunc_kernel_cudaERNS_18TensorIteratorBaseEENKUlvE_clEvENKUlvE1_clEvEUliiE_EESt5arrayIPcLm2EEEEviT0_T1_)
        /*0078*/ 	.short	0x0210
        /*007a*/ 	.short	0x0020


	//----- nvinfo : EIATTR_SW_WAR
	.align		4
.L_5123:
        /*007c*/ 	.byte	0x04, 0x36
        /*007e*/ 	.short	(.L_5125 - .L_5124)
.L_5124:
        /*0080*/ 	.word	0x00000008
.L_5125:


//--------------------- .nv.info._ZN2at6native18elementwise_kernelILi128ELi4EZNS0_15gpu_kernel_implINS0_13BinaryFunctorIaaaZZZNS0_15binary_internal21div_trunc_kernel_cudaERNS_18TensorIteratorBaseEENKUlvE_clEvENKUlvE0_clEvEUlaaE_EEEEvS6_RKT_EUliE_EEviT1_ --------------------------
	.section	.nv.info._ZN2at6native18elementwise_kernelILi128ELi4EZNS0_15gpu_kernel_implINS0_13BinaryFunctorIaaaZZZNS0_15binary_internal21div_trunc_kernel_cudaERNS_18TensorIteratorBaseEENKUlvE_clEvENKUlvE0_clEvEUlaaE_EEEEvS6_RKT_EUliE_EEviT1_,"",@"SHT_CUDA_INFO"
	.sectionflags	@""
	.align	4


	//----- nvinfo : EIATTR_CUDA_API_VERSION
	.align		4
        /*0000*/ 	.byte	0x04, 0x37
        /*0002*/ 	.short	(.L_5127 - .L_5126)
.L_5126:
        /*0004*/ 	.word	0x00000082


	//----- nvinfo : EIATTR_KPARAM_INFO
	.align		4
.L_5127:
        /*0008*/ 	.byte	0x04, 0x17
        /*000a*/ 	.short	(.L_5129 - .L_5128)
.L_5128:
        /*000c*/ 	.word	0x00000000
        /*0010*/ 	.short	0x0001
        /*0012*/ 	.short	0x0008
        /*0014*/ 	.byte	0x00, 0xf0, 0x21, 0x0a


	//----- nvinfo : EIATTR_KPARAM_INFO
	.align		4
.L_5129:
        /*0018*/ 	.byte	0x04, 0x17
        /*001a*/ 	.short	(.L_5131 - .L_5130)
.L_5130:
        /*001c*/ 	.word	0x00000000
        /*0020*/ 	.short	0x0000
        /*0022*/ 	.short	0x0000
        /*0024*/ 	.byte	0x00, 0xf0, 0x11, 0x00


	//----- nvinfo : EIATTR_SPARSE_MMA_MASK
	.align		4
.L_5131:
        /*0028*/ 	.byte	0x03, 0x50
        /*002a*/ 	.short	0x0000


	//----- nvinfo : EIATTR_MAXREG_COUNT
	.align		4
        /*002c*/ 	.byte	0x03, 0x1b
        /*002e*/ 	.short	0x0080


	//----- nvinfo : EIATTR_EXTERNS
	.align		4
        /*0030*/ 	.byte	0x04, 0x0f
        /*0032*/ 	.short	(.L_5133 - .L_5132)


	//   ....[0]....
	.align		4
.L_5132:
        /*0034*/ 	.word	index@(__assertfail)


	//----- nvinfo : EIATTR_MERCURY_ISA_VERSION
	.align		4
.L_5133:
        /*0038*/ 	.byte	0x03, 0x5f
        /*003a*/ 	.short	0x0101


	//----- nvinfo : EIATTR_SYSCALL_OFFSETS
	.align		4
        /*003c*/ 	.byte	0x04, 0x46
        /*003e*/ 	.short	(.L_5135 - .L_5134)


	//   ....[0]....
.L_5134:
        /*0040*/ 	.word	0x00002520


	//   ....[1]....
        /*0044*/ 	.word	0x000033a0


	//   ....[2]....
        /*0048*/ 	.word	0x00004460


	//   ....[3]....
        /*004c*/ 	.word	0x000069d0


	//   ....[4]....
        /*0050*/ 	.word	0x00007850


	//   ....[5]....
        /*0054*/ 	.word	0x00008910


	//   ....[6]....
        /*0058*/ 	.word	0x0000ae70


	//   ....[7]....
        /*005c*/ 	.word	0x0000bcf0


	//   ....[8]....
        /*0060*/ 	.word	0x0000cdb0


	//   ....[9]....
        /*0064*/ 	.word	0x0000f300


	//   ....[10]....
        /*0068*/ 	.word	0x00010180


	//   ....[11]....
        /*006c*/ 	.word	0x00011240


	//----- nvinfo : EIATTR_EXIT_INSTR_OFFSETS
	.align		4
.L_5135:
        /*0070*/ 	.byte	0x04, 0x1c
        /*0072*/ 	.short	(.L_5137 - .L_5136)


	//   ....[0]....
.L_5136:
        /*0074*/ 	.word	0x0000ce80


	//   ....[1]....
        /*0078*/ 	.word	0x00010470


	//   ....[2]....
        /*007c*/ 	.word	0x00010490


	//   ....[3]....
        /*0080*/ 	.word	0x00010550


	//   ....[4]....
        /*0084*/ 	.word	0x00010580


	//   ....[5]....
        /*0088*/ 	.word	0x000105c0


	//   ....[6]....
        /*008c*/ 	.word	0x00010650


	//   ....[7]....
        /*0090*/ 	.word	0x00010690


	//   ....[8]....
        /*0094*/ 	.word	0x00010730


	//   ....[9]....
        /*0098*/ 	.word	0x00010780


	//   ....[10]....
        /*009c*/ 	.word	0x000107d0


	//   ....[11]....
        /*00a0*/ 	.word	0x00010890


	//   ....[12]....
        /*00a4*/ 	.word	0x000108f0


	//   ....[13]....
        /*00a8*/ 	.word	0x00010a80


	//   ....[14]....
        /*00ac*/ 	.word	0x00010be0


	//   ....[15]....
        /*00b0*/ 	.word	0x00010c20


	//   ....[16]....
        /*00b4*/ 	.word	0x00010ce0


	//   ....[17]....
        /*00b8*/ 	.word	0x00010e60


	//   ....[18]....
        /*00bc*/ 	.word	0x00010fe0


	//   ....[19]....
        /*00c0*/ 	.word	0x00011140


	//   ....[20]....
        /*00c4*/ 	.word	0x00011250


	//   ....[21]....
        /*00c8*/ 	.word	0x000112a0


	//   ....[22]....
        /*00cc*/ 	.word	0x000112d0


	//----- nvinfo : EIATTR_MAX_THREADS
	.align		4
.L_5137:
        /*00d0*/ 	.byte	0x04, 0x05
        /*00d2*/ 	.short	(.L_5139 - .L_5138)
.L_5138:
        /*00d4*/ 	.word	0x00000080
        /*00d8*/ 	.word	0x00000001
        /*00dc*/ 	.word	0x00000001


	//----- nvinfo : EIATTR_CRS_STACK_SIZE
	.align		4
.L_5139:
        /*00e0*/ 	.byte	0x04, 0x1e
        /*00e2*/ 	.short	(.L_5141 - .L_5140)
.L_5140:
        /*00e4*/ 	.word	0x00000000


	//----- nvinfo : EIATTR_CBANK_PARAM_SIZE
	.align		4
.L_5141:
        /*00e8*/ 	.byte	0x03, 0x19
        /*00ea*/ 	.short	0x0290


	//----- nvinfo : EIATTR_PARAM_CBANK
	.align		4
        /*00ec*/ 	.byte	0x04, 0x0a
        /*00ee*/ 	.short	(.L_5143 - .L_5142)
	.align		4
.L_5142:
        /*00f0*/ 	.word	index@(.nv.constant0._ZN2at6native18elementwise_kernelILi128ELi4EZNS0_15gpu_kernel_implINS0_13BinaryFunctorIaaaZZZNS0_15binary_internal21div_trunc_kernel_cudaERNS_18TensorIteratorBaseEENKUlvE_clEvENKUlvE0_clEvEUlaaE_EEEEvS6_RKT_EUliE_EEviT1_)
        /*00f4*/ 	.short	0x0210
        /*00f6*/ 	.short	0x0290


	//----- nvinfo : EIATTR_SW_WAR
	.align		4
.L_5143:
        /*00f8*/ 	.byte	0x04, 0x36
        /*00fa*/ 	.short	(.L_5145 - .L_5144)
.L_5144:
        /*00fc*/ 	.word	0x00000008
.L_5145:


//--------------------- .nv.info._ZN2at6native27unrolled_elementwise_kernelINS0_13BinaryFunctorIaaaZZZNS0_15binary_internal21div_trunc_kernel_cudaERNS_18TensorIteratorBaseEENKUlvE_clEvENKUlvE0_clEvEUlaaE_EESt5arrayIPcLm3EELi4E23TrivialOffsetCalculatorILi2EjESD_ILi1EjENS0_6memory12LoadWithCastILi2EEENSG_13StoreWithCastILi1EEEEEviT_T0_T2_T3_T4_T5_ --------------------------
	.section	.nv.info._ZN2at6native27unrolled_elementwise_kernelINS0_13BinaryFunctorIaaaZZZNS0_15binary_internal21div_trunc_kernel_cudaERNS_18TensorIteratorBaseEENKUlvE_clEvENKUlvE0_clEvEUlaaE_EESt5arrayIPcLm3EELi4E23TrivialOffsetCalculatorILi2EjESD_ILi1EjENS0_6memory12LoadWithCastILi2EEENSG_13StoreWithCastILi1EEEEEviT_T0_T2_T3_T4_T5_,"",@"SHT_CUDA_INFO"
	.sectionflags	@""
	.align	4


	//----- nvinfo : EIATTR_CUDA_API_VERSION
	.align		4
        /*0000*/ 	.byte	0x04, 0x37
        /*0002*/ 	.short	(.L_5147 - .L_5146)
.L_5146:
        /*0004*/ 	.word	0x00000082


	//----- nvinfo : EIATTR_KPARAM_INFO
	.align		4
.L_5147:
        /*0008*/ 	.byte	0x04, 0x17
        /*000a*/ 	.short	(.L_5149 - .L_5148)
.L_5148:
        /*000c*/ 	.word	0x00000000
        /*0010*/ 	.short	0x0006
        /*0012*/ 	.short	0x0030
        /*0014*/ 	.byte	0x00, 0xf0, 0x21, 0x00


	//----- nvinfo : EIATTR_KPARAM_INFO
	.align		4
.L_5149:
        /*0018*/ 	.byte	0x04, 0x17
        /*001a*/ 	.short	(.L_5151 - .L_5150)
.L_5150:
        /*001c*/ 	.word	0x00000000
        /*0020*/ 	.short	0x0005
        /*0022*/ 	.short	0x0024
        /*0024*/ 	.byte	0x00, 0xf0, 0x31, 0x00


	//----- nvinfo : EIATTR_KPARAM_INFO
	.align		4
.L_5151:
        /*0028*/ 	.byte	0x04, 0x17
        /*002a*/ 	.short	(.L_5153 - .L_5152)
.L_5152:
        /*002c*/ 	.word	0x00000000
        /*0030*/ 	.short	0x0004
        /*0032*/ 	.short	0x0021
        /*0034*/ 	.byte	0x00, 0xf0, 0x05, 0x00


	//----- nvinfo : EIATTR_KPARAM_INFO
	.align		4
.L_5153:
        /*0038*/ 	.byte	0x04, 0x17
        /*003a*/ 	.short	(.L_5155 - .L_5154)
.L_5154:
        /*003c*/ 	.word	0x00000000
        /*0040*/ 	.short	0x0003
        /*0042*/ 	.short	0x0020
        /*0044*/ 	.byte	0x00, 0xf0, 0x05, 0x00


	//----- nvinfo : EIATTR_KPARAM_INFO
	.align		4
.L_5155:
        /*0048*/ 	.byte	0x04, 0x17
        /*004a*/ 	.short	(.L_5157 - .L_5156)
.L_5156:
        /*004c*/ 	.word	0x00000000
        /*0050*/ 	.short	0x0002
        /*0052*/ 	.short	0x0008
        /*0054*/ 	.byte	0x00, 0xf0, 0x61, 0x00


	//----- nvinfo : EIATTR_KPARAM_INFO
	.align		4
.L_5157:
        /*0058*/ 	.byte	0x04, 0x17
        /*005a*/ 	.short	(.L_5159 - .L_5158)
.L_5158:
        /*005c*/ 	.word	0x00000000
        /*0060*/ 	.short	0x0001
        /*0062*/ 	.short	0x0004
        /*0064*/ 	.byte	0x00, 0xf0, 0x05, 0x00


	//----- nvinfo : EIATTR_KPARAM_INFO
	.align		4
.L_5159:
        /*0068*/ 	.byte	0x04, 0x17
        /*006a*/ 	.short	(.L_5161 - .L_5160)
.L_5160:
        /*006c*/ 	.word	0x00000000
        /*0070*/ 	.short	0x0000
        /*0072*/ 	.short	0x0000
        /*0074*/ 	.byte	0x00, 0xf0, 0x11, 0x00


	//----- nvinfo : EIATTR_SPARSE_MMA_MASK
	.align		4
.L_5161:
        /*0078*/ 	.byte	0x03, 0x50
        /*007a*/ 	.short	0x0000


	//----- nvinfo : EIATTR_MAXREG_COUNT
	.align		4
        /*007c*/ 	.byte	0x03, 0x1b
        /*007e*/ 	.short	0x00ff


	//----- nvinfo : EIATTR_EXTERNS
	.align		4
        /*0080*/ 	.byte	0x04, 0x0f
        /*0082*/ 	.short	(.L_5163 - .L_5162)


	//   ....[0]....
	.align		4
.L_5162:
        /*0084*/ 	.word	index@(__assertfail)


	//----- nvinfo : EIATTR_MERCURY_ISA_VERSION
	.align		4
.L_5163:
        /*0088*/ 	.byte	0x03, 0x5f
        /*008a*/ 	.short	0x0101


	//----- nvinfo : EIATTR_SYSCALL_OFFSETS
	.align		4
        /*008c*/ 	.byte	0x04, 0x46
        /*008e*/ 	.short	(.L_5165 - .L_5164)


	//   ....[0]....
.L_5164:
        /*0090*/ 	.word	0x00000f30


	//   ....[1]....
        /*0094*/ 	.word	0x00001dc0


	//   ....[2]....
        /*0098*/ 	.word	0x00002cd0


	//   ....[3]....
        /*009c*/ 	.word	0x00003b60


	//   ....[4]....
        /*00a0*/ 	.word	0x00004a80


	//   ....[5]....
        /*00a4*/ 	.word	0x00005920


	//   ....[6]....
        /*00a8*/ 	.word	0x00006820


	//   ....[7]....
        /*00ac*/ 	.word	0x000076c0


	//   ....[8]....
        /*00b0*/ 	.word	0x00008fd0


	//   ....[9]....
        /*00b4*/ 	.word	0x0000a000


	//   ....[10]....
        /*00b8*/ 	.word	0x0000aff0


	//   ....[11]....
        /*00bc*/ 	.word	0x0000bfe0


	//----- nvinfo : EIATTR_EXIT_INSTR_OFFSETS
	.align		4
.L_5165:
        /*00c0*/ 	.byte	0x04, 0x1c
        /*00c2*/ 	.short	(.L_5167 - .L_5166)


	//   ....[0]....
.L_5166:
        /*00c4*/ 	.word	0x0000b0d0


	//   ....[1]....
        /*00c8*/ 	.word	0x0000b200


	//   ....[2]....
        /*00cc*/ 	.word	0x0000b220


	//   ....[3]....
        /*00d0*/ 	.word	0x0000b2e0


	//   ....[4]....
        /*00d4*/ 	.word	0x0000b320


	//   ....[5]....
        /*00d8*/ 	.word	0x0000b360


	//   ....[6]....
        /*00dc*/ 	.word	0x0000b3f0


	//   ....[7]....
        /*00e0*/ 	.word	0x0000b430


	//   ....[8]....
        /*00e4*/ 	.word	0x0000b4d0


	//   ....[9]....
        /*00e8*/ 	.word	0x0000b520


	//   ....[10]....
        /*00ec*/ 	.word	0x0000b570


	//   ....[11]....
        /*00f0*/ 	.word	0x0000b630


	//   ....[12]....
        /*00f4*/ 	.word	0x0000b690


	//   ....[13]....
        /*00f8*/ 	.word	0x0000b820


	//   ....[14]....
        /*00fc*/ 	.word	0x0000b980


	//   ....[15]....
        /*0100*/ 	.word	0x0000b9c0


	//   ....[16]....
        /*0104*/ 	.word	0x0000ba80


	//   ....[17]....
        /*0108*/ 	.word	0x0000bc00


	//   ....[18]....
        /*010c*/ 	.word	0x0000bd80


	//   ....[19]....
        /*0110*/ 	.word	0x0000bee0


	//   ....[20]....
        /*0114*/ 	.word	0x0000bff0


	//   ....[21]....
        /*0118*/ 	.word	0x0000c050


	//   ....[22]....
        /*011c*/ 	.word	0x0000c090


	//----- nvinfo : EIATTR_MAX_THREADS
	.align		4
.L_5167:
        /*0120*/ 	.byte	0x04, 0x05
        /*0122*/ 	.short	(.L_5169 - .L_5168)
.L_5168:
        /*0124*/ 	.word	0x00000080
        /*0128*/ 	.word	0x00000001
        /*012c*/ 	.word	0x00000001


	//----- nvinfo : EIATTR_CRS_STACK_SIZE
	.align		4
.L_5169:
        /*0130*/ 	.byte	0x04, 0x1e
        /*0132*/ 	.short	(.L_5171 - .L_5170)
.L_5170:
        /*0134*/ 	.word	0x00000000


	//----- nvinfo : EIATTR_CBANK_PARAM_SIZE
	.align		4
.L_5171:
        /*0138*/ 	.byte	0x03, 0x19
        /*013a*/ 	.short	0x0038


	//----- nvinfo : EIATTR_PARAM_CBANK
	.align		4
        /*013c*/ 	.byte	0x04, 0x0a
        /*013e*/ 	.short	(.L_5173 - .L_5172)
	.align		4
.L_5172:
        /*0140*/ 	.word	index@(.nv.constant0._ZN2at6native27unrolled_elementwise_kernelINS0_13BinaryFunctorIaaaZZZNS0_15binary_internal21div_trunc_kernel_cudaERNS_18TensorIteratorBaseEENKUlvE_clEvENKUlvE0_clEvEUlaaE_EESt5arrayIPcLm3EELi4E23TrivialOffsetCalculatorILi2EjESD_ILi1EjENS0_6memory12LoadWithCastILi2EEENSG_13StoreWithCastILi1EEEEEviT_T0_T2_T3_T4_T5_)
        /*0144*/ 	.short	0x0210
        /*0146*/ 	.short	0x0038


	//----- nvinfo : EIATTR_SW_WAR
	.align		4
.L_5173:
        /*0148*/ 	.byte	0x04, 0x36
        /*014a*/ 	.short	(.L_5175 - .L_5174)
.L_5174:
        /*014c*/ 	.word	0x00000008
.L_5175:


//--------------------- .nv.info._ZN2at6native18elementwise_kernelILi128ELi4EZNS0_22gpu_kernel_impl_nocastINS0_13BinaryFunctorIaaaZZZNS0_15binary_internal21div_trunc_kernel_cudaERNS_18TensorIteratorBaseEENKUlvE_clEvENKUlvE0_clEvEUlaaE_EEEEvS6_RKT_EUliE_EEviT1_ --------------------------
	.section	.nv.info._ZN2at6native18elementwise_kernelILi128ELi4EZNS0_22gpu_kernel_impl_nocastINS0_13BinaryFunctorIaaaZZZNS0_15binary_internal21div_trunc_kernel_cudaERNS_18TensorIteratorBaseEENKUlvE_clEvENKUlvE0_clEvEUlaaE_EEEEvS6_RKT_EUliE_EEviT1_,"",@"SHT_CUDA_INFO"
	.sectionflags	@""
	.align	4


	//----- nvinfo : EIATTR_CUDA_API_VERSION
	.align		4
        /*0000*/ 	.byte	0x04, 0x37
        /*0002*/ 	.short	(.L_5177 - .L_5176)
.L_5176:
        /*0004*/ 	.word	0x00000082


	//----- nvinfo : EIATTR_KPARAM_INFO
	.align		4
.L_5177:
        /*0008*/ 	.byte	0x04, 0x17
        /*000a*/ 	.short	(.L_5179 - .L_5178)
.L_5178:
        /*000c*/ 	.word	0x00000000
        /*0010*/ 	.short	0x0001
        /*0012*/ 	.short	0x0008
        /*0014*/ 	.byte	0x00, 0xf0, 0x21, 0x0a


	//----- nvinfo : EIATTR_KPARAM_INFO
	.align		4
.L_5179:
        /*0018*/ 	.byte	0x04, 0x17
        /*001a*/ 	.short	(.L_5181 - .L_5180)
.L_5180:
        /*001c*/ 	.word	0x00000000
        /*0020*/ 	.short	0x0000
        /*0022*/ 	.short	0x0000
        /*0024*/ 	.byte	0x00, 0xf0, 0x11, 0x00


	//----- nvinfo : EIATTR_SPARSE_MMA_MASK
	.align		4
.L_5181:
        /*0028*/ 	.byte	0x03, 0x50
        /*002a*/ 	.short	0x0000


	//----- nvinfo : EIATTR_MAXREG_COUNT
	.align		4
        /*002c*/ 	.byte	0x03, 0x1b
        /*002e*/ 	.short	0x0080


	//----- nvinfo : EIATTR_MERCURY_ISA_VERSION
	.align		4
        /*0030*/ 	.byte	0x03, 0x5f
        /*0032*/ 	.short	0x0101


	//----- nvinfo : EIATTR_EXIT_INSTR_OFFSETS
	.align		4
        /*0034*/ 	.byte	0x04, 0x1c
        /*0036*/ 	.short	(.L_5183 - .L_5182)


	//   ....[0]....
.L_5182:
        /*0038*/ 	.word	0x00004a40


	//   ....[1]....
        /*003c*/ 	.word	0x000062a0


	//----- nvinfo : EIATTR_MAX_THREADS
	.align		4
.L_5183:
        /*0040*/ 	.byte	0x04, 0x05
        /*0042*/ 	.short	(.L_5185 - .L_5184)
.L_5184:
        /*0044*/ 	.word	0x00000080
        /*0048*/ 	.word	0x00000001
        /*004c*/ 	.word	0x00000001


	//----- nvinfo : EIATTR_CRS_STACK_SIZE
	.align		4
.L_5185:
        /*0050*/ 	.byte	0x04, 0x1e
        /*0052*/ 	.short	(.L_5187 - .L_5186)
.L_5186:
        /*0054*/ 	.word	0x00000000


	//----- nvinfo : EIATTR_CBANK_PARAM_SIZE
	.align		4
.L_5187:
        /*0058*/ 	.byte	0x03, 0x19
        /*005a*/ 	.short	0x0290


	//----- nvinfo : EIATTR_PARAM_CBANK
	.align		4
        /*005c*/ 	.byte	0x04, 0x0a
        /*005e*/ 	.short	(.L_5189 - .L_5188)
	.align		4
.L_5188:
        /*0060*/ 	.word	index@(.nv.constant0._ZN2at6native18elementwise_kernelILi128ELi4EZNS0_22gpu_kernel_impl_nocastINS0_13BinaryFunctorIaaaZZZNS0_15binary_internal21div_trunc_kernel_cudaERNS_18TensorIteratorBaseEENKUlvE_clEvENKUlvE0_clEvEUlaaE_EEEEvS6_RKT_EUliE_EEviT1_)
        /*0064*/ 	.short	0x0210
        /*0066*/ 	.short	0x0290


	//----- nvinfo : EIATTR_SW_WAR
	.align		4
.L_5189:
        /*0068*/ 	.byte	0x04, 0x36
        /*006a*/ 	.short	(.L_5191 - .L_5190)
.L_5190:
        /*006c*/ 	.word	0x00000008
.L_5191:


//--------------------- .nv.info._ZN2at6native27unrolled_elementwise_kernelINS0_13BinaryFunctorIaaaZZZNS0_15binary_internal21div_trunc_kernel_cudaERNS_18TensorIteratorBaseEENKUlvE_clEvENKUlvE0_clEvEUlaaE_EESt5arrayIPcLm3EELi4E23TrivialOffsetCalculatorILi2EjESD_ILi1EjENS0_6memory15LoadWithoutCastENSG_16StoreWithoutCastEEEviT_T0_T2_T3_T4_T5_ --------------------------
	.section	.nv.info._ZN2at6native27unrolled_elementwise_kernelINS0_13BinaryFunctorIaaaZZZNS0_15binary_internal21div_trunc_kernel_cudaERNS_18TensorIteratorBaseEENKUlvE_clEvENKUlvE0_clEvEUlaaE_EESt5arrayIPcLm3EELi4E23TrivialOffsetCalculatorILi2EjESD_ILi1EjENS0_6memory15LoadWithoutCastENSG_16StoreWithoutCastEEEviT_T0_T2_T3_T4_T5_,"",@"SHT_CUDA_INFO"
	.sectionflags	@""
	.align	4


	//----- nvinfo : EIATTR_CUDA_API_VERSION
	.align		4
        /*0000*/ 	.byte	0x04, 0x37
        /*0002*/ 	.short	(.L_5193 - .L_5192)
.L_5192:
        /*0004*/ 	.word	0x00000082


	//----- nvinfo : EIATTR_KPARAM_INFO
	.align		4
.L_5193:
        /*0008*/ 	.byte	0x04, 0x17
        /*000a*/ 	.short	(.L_5195 - .L_5194)
.L_5194:
        /*000c*/ 	.word	0x00000000
        /*0010*/ 	.short	0x0006
        /*0012*/ 	.short	0x0023
        /*0014*/ 	.byte	0x00, 0xf0, 0x05, 0x00


	//----- nvinfo : EIATTR_KPARAM_INFO
	.align		4
.L_5195:
        /*0018*/ 	.byte	0x04, 0x17
        /*001a*/ 	.short	(.L_5197 - .L_5196)
.L_5196:
        /*001c*/ 	.word	0x00000000
        /*0020*/ 	.short	0x0005
        /*0022*/ 	.short	0x0022
        /*0024*/ 	.byte	0x00, 0xf0, 0x05, 0x00


	//----- nvinfo : EIATTR_KPARAM_INFO
	.align		4
.L_5197:
        /*0028*/ 	.byte	0x04, 0x17
        /*002a*/ 	.short	(.L_5199 - .L_5198)
.L_5198:
        /*002c*/ 	.word	0x00000000
        /*0030*/ 	.short	0x0004
        /*0032*/ 	.short	0x0021
        /*0034*/ 	.byte	0x00, 0xf0, 0x05, 0x00


	//----- nvinfo : EIATTR_KPARAM_INFO
	.align		4
.L_5199:
        /*0038*/ 	.byte	0x04, 0x17
        /*003a*/ 	.short	(.L_5201 - .L_5200)
.L_5200:
        /*003c*/ 	.word	0x00000000
        /*0040*/ 	.short	0x0003
        /*0042*/ 	.short	0x0020
        /*0044*/ 	.byte	0x00, 0xf0, 0x05, 0x00


	//----- nvinfo : EIATTR_KPARAM_INFO
	.align		4
.L_5201:
        /*0048*/ 	.byte	0x04, 0x17
        /*004a*/ 	.short	(.L_5203 - .L_5202)
.L_5202:
        /*004c*/ 	.word	0x00000000
        /*0050*/ 	.short	0x0002
        /*0052*/ 	.short	0x0008
        /*0054*/ 	.byte	0x00, 0xf0, 0x61, 0x00


	//----- nvinfo : EIATTR_KPARAM_INFO
	.align		4
.L_5203:
        /*0058*/ 	.byte	0x04, 0x17
        /*005a*/ 	.short	(.L_5205 - .L_5204)
.L_5204:
        /*005c*/ 	.word	0x00000000
        /*0060*/ 	.short	0x0001
        /*0062*/ 	.short	0x0004
        /*0064*/ 	.byte	0x00, 0xf0, 0x05, 0x00


	//----- nvinfo : EIATTR_KPARAM_INFO
	.align		4
.L_5205:
        /*0068*/ 	.byte	0x04, 0x17
        /*006a*/ 	.short	(.L_5207 - .L_5206)
.L_5206:
        /*006c*/ 	.word	0x00000000
        /*0070*/ 	.short	0x0000
        /*0072*/ 	.short	0x0000
        /*0074*/ 	.byte	0x00, 0xf0, 0x11, 0x00


	//----- nvinfo : EIATTR_SPARSE_MMA_MASK
	.align		4
.L_5207:
        /*0078*/ 	.byte	0x03, 0x50
        /*007a*/ 	.short	0x0000


	//----- nvinfo : EIATTR_MAXREG_COUNT
	.align		4
        /*007c*/ 	.byte	0x03, 0x1b
        /*007e*/ 	.short	0x00ff


	//----- nvinfo : EIATTR_MERCURY_ISA_VERSION
	.align		4
        /*0080*/ 	.byte	0x03, 0x5f
        /*0082*/ 	.short	0x0101


	//----- nvinfo : EIATTR_EXIT_INSTR_OFFSETS
	.align		4
        /*0084*/ 	.byte	0x04, 0x1c
        /*0086*/ 	.short	(.L_5209 - .L_5208)


	//   ....[0]....
.L_5208:
        /*0088*/ 	.word	0x00000c50


	//   ....[1]....
        /*008c*/ 	.word	0x00000cb0


	//----- nvinfo : EIATTR_MAX_THREADS
	.align		4
.L_5209:
        /*0090*/ 	.byte	0x04, 0x05
        /*0092*/ 	.short	(.L_5211 - .L_5210)
.L_5210:
        /*0094*/ 	.word	0x00000080
        /*0098*/ 	.word	0x00000001
        /*009c*/ 	.word	0x00000001


	//----- nvinfo : EIATTR_CRS_STACK_SIZE
	.align		4
.L_5211:
        /*00a0*/ 	.byte	0x04, 0x1e
        /*00a2*/ 	.short	(.L_5213 - .L_5212)
.L_5212:
        /*00a4*/ 	.word	0x00000000


	//----- nvinfo : EIATTR_CBANK_PARAM_SIZE
	.align		4
.L_5213:
        /*00a8*/ 	.byte	0x03, 0x19
        /*00aa*/ 	.short	0x0024


	//----- nvinfo : EIATTR_PARAM_CBANK
	.align		4
        /*00ac*/ 	.byte	0x04, 0x0a
        /*00ae*/ 	.short	(.L_5215 - .L_5214)
	.align		4
.L_5214:
        /*00b0*/ 	.word	index@(.nv.constant0._ZN2at6native27unrolled_elementwise_kernelINS0_13BinaryFunctorIaaaZZZNS0_15binary_internal21div_trunc_kernel_cudaERNS_18TensorIteratorBaseEENKUlvE_clEvENKUlvE0_clEvEUlaaE_EESt5arrayIPcLm3EELi4E23TrivialOffsetCalculatorILi2EjESD_ILi1EjENS0_6memory15LoadWithoutCastENSG_16StoreWithoutCastEEEviT_T0_T2_T3_T4_T5_)
        /*00b4*/ 	.short	0x0210
        /*00b6*/ 	.short	0x0024


	//----- nvinfo : EIATTR_SW_WAR
	.align		4
.L_5215:
        /*00b8*/ 	.byte	0x04, 0x36
        /*00ba*/ 	.short	(.L_5217 - .L_5216)
.L_5216:
        /*00bc*/ 	.word	0x00000008
.L_5217:


//--------------------- .nv.info._ZN2at6native29vectorized_elementwise_kernelILi2ENS0_13BinaryFunctorIaaaZZZNS0_15binary_internal21div_trunc_kernel_cudaERNS_18TensorIteratorBaseEENKUlvE_clEvENKUlvE0_clEvEUlaaE_EESt5arrayIPcLm3EEEEviT0_T1_ --------------------------
	.section	.nv.info._ZN2at6native29vectorized_elementwise_kernelILi2ENS0_13BinaryFunctorIaaaZZZNS0_15binary_internal21div_trunc_kernel_cudaERNS_18TensorIteratorBaseEENKUlvE_clEvENKUlvE0_clEvEUlaaE_EESt5arrayIPcLm3EEEEviT0_T1_,"",@"SHT_CUDA_INFO"
	.sectionflags	@""
	.align	4


	//----- nvinfo : EIATTR_CUDA_API_VERSION
	.align		4
        /*0000*/ 	.byte	0x04, 0x37
        /*0002*/ 	.short	(.L_5219 - .L_5218)
.L_5218:
        /*0004*/ 	.word	0x00000082


	//----- nvinfo : EIATTR_KPARAM_INFO
	.align		4
.L_5219:
        /*0008*/ 	.byte	0x04, 0x17
        /*000a*/ 	.short	(.L_5221 - .L_5220)
.L_5220:
        /*000c*/ 	.word	0x00000000
        /*0010*/ 	.short	0x0002
        /*0012*/ 	.short	0x0008
        /*0014*/ 	.byte	0x00, 0xf0, 0x61, 0x00


	//----- nvinfo : EIATTR_KPARAM_INFO
	.align		4
.L_5221:
        /*0018*/ 	.byte	0x04, 0x17
        /*001a*/ 	.short	(.L_5223 - .L_5222)
.L_5222:
        /*001c*/ 	.word	0x00000000
        /*0020*/ 	.short	0x0001
        /*0022*/ 	.short	0x0004
        /*0024*/ 	.byte	0x00, 0xf0, 0x05, 0x00


	//----- nvinfo : EIATTR_KPARAM_INFO
	.align		4
.L_5223:
        /*0028*/ 	.byte	0x04, 0x17
        /*002a*/ 	.short	(.L_5225 - .L_5224)
.L_5224:
        /*002c*/ 	.word	0x00000000
        /*0030*/ 	.short	0x0000
        /*0032*/ 	.short	0x0000
        /*0034*/ 	.byte	0x00, 0xf0, 0x11, 0x00


	//----- nvinfo : EIATTR_SPARSE_MMA_MASK
	.align		4
.L_5225:
        /*0038*/ 	.byte	0x03, 0x50
        /*003a*/ 	.short	0x0000


	//----- nvinfo : EIATTR_MAXREG_COUNT
	.align		4
        /*003c*/ 	.byte	0x03, 0x1b
        /*003e*/ 	.short	0x00ff


	//----- nvinfo : EIATTR_MERCURY_ISA_VERSION
	.align		4
        /*0040*/ 	.byte	0x03, 0x5f
        /*0042*/ 	.short	0x0101


	//----- nvinfo : EIATTR_EXIT_INSTR_OFFSETS
	.align		4
        /*0044*/ 	.byte	0x04, 0x1c
        /*0046*/ 	.short	(.L_5227 - .L_5226)


	//   ....[0]....
.L_5226:
        /*0048*/ 	.word	0x00001050


	//   ....[1]....
        /*004c*/ 	.word	0x00002960


	//   ....[2]....
        /*0050*/ 	.word	0x000029c0


	//----- nvinfo : EIATTR_MAX_THREADS
	.align		4
.L_5227:
        /*0054*/ 	.byte	0x04, 0x05
        /*0056*/ 	.short	(.L_5229 - .L_5228)
.L_5228:
        /*0058*/ 	.word	0x00000080
        /*005c*/ 	.word	0x00000001
        /*0060*/ 	.word	0x00000001


	//----- nvinfo : EIATTR_CRS_STACK_SIZE
	.align		4
.L_5229:
        /*0064*/ 	.byte	0x04, 0x1e
        /*0066*/ 	.short	(.L_5231 - .L_5230)
.L_5230:
        /*0068*/ 	.word	0x00000000


	//----- nvinfo : EIATTR_CBANK_PARAM_SIZE
	.align		4
.L_5231:
        /*006c*/ 	.byte	0x03, 0x19
        /*006e*/ 	.short	0x0020


	//----- nvinfo : EIATTR_PARAM_CBANK
	.align		4
        /*0070*/ 	.byte	0x04, 0x0a
        /*0072*/ 	.short	(.L_5233 - .L_5232)
	.align		4
.L_5232:
        /*0074*/ 	.word	index@(.nv.constant0._ZN2at6native29vectorized_elementwise_kernelILi2ENS0_13BinaryFunctorIaaaZZZNS0_15binary_internal21div_trunc_kernel_cudaERNS_18TensorIteratorBaseEENKUlvE_clEvENKUlvE0_clEvEUlaaE_EESt5arrayIPcLm3EEEEviT0_T1_)
        /*0078*/ 	.short	0x0210
        /*007a*/ 	.short	0x0020


	//----- nvinfo : EIATTR_SW_WAR
	.align		4
.L_5233:
        /*007c*/ 	.byte	0x04, 0x36
        /*007e*/ 	.short	(.L_5235 - .L_5234)
.L_5234:
        /*0080*/ 	.word	0x00000008
.L_5235:


//--------------------- .nv.info._ZN2at6native29vectorized_elementwise_kernelILi4ENS0_13BinaryFunctorIaaaZZZNS0_15binary_internal21div_trunc_kernel_cudaERNS_18TensorIteratorBaseEENKUlvE_clEvENKUlvE0_clEvEUlaaE_EESt5arrayIPcLm3EEEEviT0_T1_ --------------------------
	.section	.nv.info._ZN2at6native29vectorized_elementwise_kernelILi4ENS0_13BinaryFunctorIaaaZZZNS0_15binary_internal21div_trunc_kernel_cudaERNS_18TensorIteratorBaseEENKUlvE_clEvENKUlvE0_clEvEUlaaE_EESt5arrayIPcLm3EEEEviT0_T1_,"",@"SHT_CUDA_INFO"
	.sectionflags	@""
	.align	4


	//----- nvinfo : EIATTR_CUDA_API_VERSION
	.align		4
        /*0000*/ 	.byte	0x04, 0x37
        /*0002*/ 	.short	(.L_5237 - .L_5236)
.L_5236:
        /*0004*/ 	.word	0x00000082


	//----- nvinfo : EIATTR_KPARAM_INFO
	.align		4
.L_5237:
        /*0008*/ 	.byte	0x04, 0x17
        /*000a*/ 	.short	(.L_5239 - .L_5238)
.L_5238:
        /*000c*/ 	.word	0x00000000
        /*0010*/ 	.short	0x0002
        /*0012*/ 	.short	0x0008
        /*0014*/ 	.byte	0x00, 0xf0, 0x61, 0x00


	//----- nvinfo : EIATTR_KPARAM_INFO
	.align		4
.L_5239:
        /*0018*/ 	.byte	0x04, 0x17
        /*001a*/ 	.short	(.L_5241 - .L_5240)
.L_5240:
        /*001c*/ 	.word	0x00000000
        /*0020*/ 	.short	0x0001
        /*0022*/ 	.short	0x0004
        /*0024*/ 	.byte	0x00, 0xf0, 0x05, 0x00


	//----- nvinfo : EIATTR_KPARAM_INFO
	.align		4
.L_5241:
        /*0028*/ 	.byte	0x04, 0x17
        /*002a*/ 	.short	(.L_5243 - .L_5242)
.L_5242:
        /*002c*/ 	.word	0x00000000
        /*0030*/ 	.short	0x0000
        /*0032*/ 	.short	0x0000
        /*0034*/ 	.byte	0x00, 0xf0, 0x11, 0x00


	//----- nvinfo : EIATTR_SPARSE_MMA_MASK
	.align		4
.L_5243:
        /*0038*/ 	.byte	0x03, 0x50
        /*003a*/ 	.short	0x0000


	//----- nvinfo : EIATTR_MAXREG_COUNT
	.align		4
        /*003c*/ 	.byte	0x03, 0x1b
        /*003e*/ 	.short	0x00ff


	//----- nvinfo : EIATTR_MERCURY_ISA_VERSION
	.align		4
        /*0040*/ 	.byte	0x03, 0x5f
        /*0042*/ 	.short	0x0101


	//----- nvinfo : EIATTR_EXIT_INSTR_OFFSETS
	.align		4
        /*0044*/ 	.byte	0x04, 0x1c
        /*0046*/ 	.short	(.L_5245 - .L_5244)


	//   ....[0]....
.L_5244:
        /*0048*/ 	.word	0x00001020


	//   ....[1]....
        /*004c*/ 	.word	0x00002930


	//   ....[2]....
        /*0050*/ 	.word	0x00002990


	//----- nvinfo : EIATTR_MAX_THREADS
	.align		4
.L_5245:
        /*0054*/ 	.byte	0x04, 0x05
        /*0056*/ 	.short	(.L_5247 - .L_5246)
.L_5246:
        /*0058*/ 	.word	0x00000080
        /*005c*/ 	.word	0x00000001
        /*0060*/ 	.word	0x00000001


	//----- nvinfo : EIATTR_CRS_STACK_SIZE
	.align		4
.L_5247:
        /*0064*/ 	.byte	0x04, 0x1e
        /*0066*/ 	.short	(.L_5249 - .L_5248)
.L_5248:
        /*0068*/ 	.word	0x00000000


	//----- nvinfo : EIATTR_CBANK_PARAM_SIZE
	.align		4
.L_5249:
        /*006c*/ 	.byte	0x03, 0x19
        /*006e*/ 	.short	0x0020


	//----- nvinfo : EIATTR_PARAM_CBANK
	.align		4
        /*0070*/ 	.byte	0x04, 0x0a
        /*0072*/ 	.short	(.L_5251 - .L_5250)
	.align		4
.L_5250:
        /*0074*/ 	.word	index@(.nv.constant0._ZN2at6native29vectorized_elementwise_kernelILi4ENS0_13BinaryFunctorIaaaZZZNS0_15binary_internal21div_trunc_kernel_cudaERNS_18TensorIteratorBaseEENKUlvE_clEvENKUlvE0_clEvEUlaaE_EESt5arrayIPcLm3EEEEviT0_T1_)
        /*0078*/ 	.short	0x0210
        /*007a*/ 	.short	0x0020


	//----- nvinfo : EIATTR_SW_WAR
	.align		4
.L_5251:
        /*007c*/ 	.byte	0x04, 0x36
        /*007e*/ 	.short	(.L_5253 - .L_5252)
.L_5252:
        /*0080*/ 	.word	0x00000008
.L_5253:


//--------------------- .nv.info._ZN2at6native29vectorized_elementwise_kernelILi8ENS0_13BinaryFunctorIaaaZZZNS0_15binary_internal21div_trunc_kernel_cudaERNS_18TensorIteratorBaseEENKUlvE_clEvENKUlvE0_clEvEUlaaE_EESt5arrayIPcLm3EEEEviT0_T1_ --------------------------
	.section	.nv.info._ZN2at6native29vectorized_elementwise_kernelILi8ENS0_13BinaryFunctorIaaaZZZNS0_15binary_internal21div_trunc_kernel_cudaERNS_18TensorIteratorBaseEENKUlvE_clEvENKUlvE0_clEvEUlaaE_EESt5arrayIPcLm3EEEEviT0_T1_,"",@"SHT_CUDA_INFO"
	.sectionflags	@""
	.align	4


	//----- nvinfo : EIATTR_CUDA_API_VERSION
	.align		4
        /*0000*/ 	.byte	0x04, 0x37
        /*0002*/ 	.short	(.L_5255 - .L_5254)
.L_5254:
        /*0004*/ 	.word	0x00000082


	//----- nvinfo : EIATTR_KPARAM_INFO
	.align		4
.L_5255:
        /*0008*/ 	.byte	0x04, 0x17
        /*000a*/ 	.short	(.L_5257 - .L_5256)
.L_5256:
        /*000c*/ 	.word	0x00000000
        /*0010*/ 	.short	0x0002
        /*0012*/ 	.short	0x0008
        /*0014*/ 	.byte	0x00, 0xf0, 0x61, 0x00


	//----- nvinfo : EIATTR_KPARAM_INFO
	.align		4
.L_5257:
        /*0018*/ 	.byte	0x04, 0x17
        /*001a*/ 	.short	(.L_5259 - .L_5258)
.L_5258:
        /*001c*/ 	.word	0x00000000
        /*0020*/ 	.short	0x0001
        /*0022*/ 	.short	0x0004
        /*0024*/ 	.byte	0x00, 0xf0, 0x05, 0x00


	//----- nvinfo : EIATTR_KPARAM_INFO
	.align		4
.L_5259:
        /*0028*/ 	.byte	0x04, 0x17
        /*002a*/ 	.short	(.L_5261 - .L_5260)
.L_5260:
        /*002c*/ 	.word	0x00000000
        /*0030*/ 	.short	0x0000
        /*0032*/ 	.short	0x0000
        /*0034*/ 	.byte	0x00, 0xf0, 0x11, 0x00


	//----- nvinfo : EIATTR_SPARSE_MMA_MASK
	.align		4
.L_5261:
        /*0038*/ 	.byte	0x03, 0x50
        /*003a*/ 	.short	0x0000


	//----- nvinfo : EIATTR_MAXREG_COUNT
	.align		4
        /*003c*/ 	.byte	0x03, 0x1b
        /*003e*/ 	.short	0x00ff


	//----- nvinfo : EIATTR_MERCURY_ISA_VERSION
	.align		4
        /*0040*/ 	.byte	0x03, 0x5f
        /*0042*/ 	.short	0x0101


	//----- nvinfo : EIATTR_EXIT_INSTR_OFFSETS
	.align		4
        /*0044*/ 	.byte	0x04, 0x1c
        /*0046*/ 	.short	(.L_5263 - .L_5262)


	//   ....[0]....
.L_5262:
        /*0048*/ 	.word	0x00001160


	//   ....[1]....
        /*004c*/ 	.word	0x00002a70


	//   ....[2]....
        /*0050*/ 	.word	0x00002ad0


	//----- nvinfo : EIATTR_MAX_THREADS
	.align		4
.L_5263:
        /*0054*/ 	.byte	0x04, 0x05
        /*0056*/ 	.short	(.L_5265 - .L_5264)
.L_5264:
        /*0058*/ 	.word	0x00000080
        /*005c*/ 	.word	0x00000001
        /*0060*/ 	.word	0x00000001


	//----- nvinfo : EIATTR_CRS_STACK_SIZE
	.align		4
.L_5265:
        /*0064*/ 	.byte	0x04, 0x1e
        /*0066*/ 	.short	(.L_5267 - .L_5266)
.L_5266:
        /*0068*/ 	.word	0x00000000


	//----- nvinfo : EIATTR_CBANK_PARAM_SIZE
	.align		4
.L_5267:
        /*006c*/ 	.byte	0x03, 0x19
        /*006e*/ 	.short	0x0020


	//----- nvinfo : EIATTR_PARAM_CBANK
	.align		4
        /*0070*/ 	.byte	0x04, 0x0a
        /*0072*/ 	.short	(.L_5269 - .L_5268)
	.align		4
.L_5268:
        /*0074*/ 	.word	index@(.nv.constant0._ZN2at6native29vectorized_elementwise_kernelILi8ENS0_13BinaryFunctorIaaaZZZNS0_15binary_internal21div_trunc_kernel_cudaERNS_18TensorIteratorBaseEENKUlvE_clEvENKUlvE0_clEvEUlaaE_EESt5arrayIPcLm3EEEEviT0_T1_)
        /*0078*/ 	.short	0x0210
        /*007a*/ 	.short	0x0020


	//----- nvinfo : EIATTR_SW_WAR
	.align		4
.L_5269:
        /*007c*/ 	.byte	0x04, 0x36
        /*007e*/ 	.short	(.L_5271 - .L_5270)
.L_5270:
        /*0080*/ 	.word	0x00000008
.L_5271:


//--------------------- .nv.info._ZN2at6native18elementwise_kernelILi128ELi4EZNS0_15gpu_kernel_implINS0_13BUnaryFunctorIaaaZZZNS0_15binary_internal21div_trunc_kernel_cudaERNS_18TensorIteratorBaseEENKUlvE_clEvENKUlvE0_clEvEUlaaE_EEEEvS6_RKT_EUliE_EEviT1_ --------------------------
	.section	.nv.info._ZN2at6native18elementwise_kernelILi128ELi4EZNS0_15gpu_kernel_implINS0_13BUnaryFunctorIaaaZZZNS0_15binary_internal21div_trunc_kernel_cudaERNS_18TensorIteratorBaseEENKUlvE_clEvENKUlvE0_clEvEUlaaE_EEEEvS6_RKT_EUliE_EEviT1_,"",@"SHT_CUDA_INFO"
	.sectionflags	@""
	.align	4


	//----- nvinfo : EIATTR_CUDA_API_VERSION
	.align		4
        /*0000*/ 	.byte	0x04, 0x37
        /*0002*/ 	.short	(.L_5273 - .L_5272)
.L_5272:
        /*0004*/ 	.word	0x00000082


	//----- nvinfo : EIATTR_KPARAM_INFO
	.align		4
.L_5273:
        /*0008*/ 	.byte	0x04, 0x17
        /*000a*/ 	.short	(.L_5275 - .L_5274)
.L_5274:
        /*000c*/ 	.word	0x00000000
        /*0010*/ 	.short	0x0001
        /*0012*/ 	.short	0x0008
        /*0014*/ 	.byte	0x00, 0xf0, 0x61, 0x08


	//----- nvinfo : EIATTR_KPARAM_INFO
	.align		4
.L_5275:
        /*0018*/ 	.byte	0x04, 0x17
        /*001a*/ 	.short	(.L_5277 - .L_5276)
.L_5276:
        /*001c*/ 	.word	0x00000000
        /*0020*/ 	.short	0x0000
        /*0022*/ 	.short	0x0000
        /*0024*/ 	.byte	0x00, 0xf0, 0x11, 0x00


	//----- nvinfo : EIATTR_SPARSE_MMA_MASK
	.align		4
.L_5277:
        /*0028*/ 	.byte	0x03, 0x50
        /*002a*/ 	.short	0x0000


	//----- nvinfo : EIATTR_MAXREG_COUNT
	.align		4
        /*002c*/ 	.byte	0x03, 0x1b
        /*002e*/ 	.short	0x0080


	//----- nvinfo : EIATTR_EXTERNS
	.align		4
        /*0030*/ 	.byte	0x04, 0x0f
        /*0032*/ 	.short	(.L_5279 - .L_5278)


	//   ....[0]....
	.align		4
.L_5278:
        /*0034*/ 	.word	index@(__assertfail)


	//----- nvinfo : EIATTR_MERCURY_ISA_VERSION
	.align		4
.L_5279:
        /*0038*/ 	.byte	0x03, 0x5f
        /*003a*/ 	.short	0x0101


	//----- nvinfo : EIATTR_SYSCALL_OFFSETS
	.align		4
        /*003c*/ 	.byte	0x04, 0x46
        /*003e*/ 	.short	(.L_5281 - .L_5280)


	//   ....[0]....
.L_5280:
        /*0040*/ 	.word	0x000021f0


	//   ....[1]....
        /*0044*/ 	.word	0x000032c0


	//   ....[2]....
        /*0048*/ 	.word	0x00005500


	//   ....[3]....
        /*004c*/ 	.word	0x000065d0


	//   ....[4]....
        /*0050*/ 	.word	0x00008800


	//   ....[5]....
        /*0054*/ 	.word	0x000098d0


	//   ....[6]....
        /*0058*/ 	.word	0x0000baf0


	//   ....[7]....
        /*005c*/ 	.word	0x0000cbc0


	//----- nvinfo : EIATTR_EXIT_INSTR_OFFSETS
	.align		4
.L_5281:
        /*0060*/ 	.byte	0x04, 0x1c
        /*0062*/ 	.short	(.L_5283 - .L_5282)


	//   ....[0]....
.L_5282:
        /*0064*/ 	.word	0x000099a0


	//   ....[1]....
        /*0068*/ 	.word	0x0000bdf0


	//   ....[2]....
        /*006c*/ 	.word	0x0000be10


	//   ....[3]....
        /*0070*/ 	.word	0x0000bed0


	//   ....[4]....
        /*0074*/ 	.word	0x0000bf00


	//   ....[5]....
        /*0078*/ 	.word	0x0000bf40


	//   ....[6]....
        /*007c*/ 	.word	0x0000bfd0


	//   ....[7]....
        /*0080*/ 	.word	0x0000c010


	//   ....[8]....
        /*0084*/ 	.word	0x0000c0b0


	//   ....[9]....
        /*0088*/ 	.word	0x0000c100


	//   ....[10]....
        /*008c*/ 	.word	0x0000c150


	//   ....[11]....
        /*0090*/ 	.word	0x0000c210


	//   ....[12]....
        /*0094*/ 	.word	0x0000c270


	//   ....[13]....
        /*0098*/ 	.word	0x0000c400


	//   ....[14]....
        /*009c*/ 	.word	0x0000c560


	//   ....[15]....
        /*00a0*/ 	.word	0x0000c5a0


	//   ....[16]....
        /*00a4*/ 	.word	0x0000c660


	//   ....[17]....
        /*00a8*/ 	.word	0x0000c7e0


	//   ....[18]....
        /*00ac*/ 	.word	0x0000c960


	//   ....[19]....
        /*00b0*/ 	.word	0x0000cac0


	//   ....[20]....
        /*00b4*/ 	.word	0x0000cbd0


	//   ....[21]....
        /*00b8*/ 	.word	0x0000cc20


	//   ....[22]....
        /*00bc*/ 	.word	0x0000cc50


	//----- nvinfo : EIATTR_MAX_THREADS
	.align		4
.L_5283:
        /*00c0*/ 	.byte	0x04, 0x05
        /*00c2*/ 	.short	(.L_5285 - .L_5284)
.L_5284:
        /*00c4*/ 	.word	0x00000080
        /*00c8*/ 	.word	0x00000001
        /*00cc*/ 	.word	0x00000001


	//----- nvinfo : EIATTR_CRS_STACK_SIZE
	.align		4
.L_5285:
        /*00d0*/ 	.byte	0x04, 0x1e
        /*00d2*/ 	.short	(.L_5287 - .L_5286)
.L_5286:
        /*00d4*/ 	.word	0x00000000


	//----- nvinfo : EIATTR_CBANK_PARAM_SIZE
	.align		4
.L_5287:
        /*00d8*/ 	.byte	0x03, 0x19
        /*00da*/ 	.short	0x0220


	//----- nvinfo : EIATTR_PARAM_CBANK
	.align		4
        /*00dc*/ 	.byte	0x04, 0x0a
        /*00de*/ 	.short	(.L_5289 - .L_5288)
	.align		4
.L_5288:
        /*00e0*/ 	.word	index@(.nv.constant0._ZN2at6native18elementwise_kernelILi128ELi4EZNS0_15gpu_kernel_implINS0_13BUnaryFunctorIaaaZZZNS0_15binary_internal21div_trunc_kernel_cudaERNS_18TensorIteratorBaseEENKUlvE_clEvENKUlvE0_clEvEUlaaE_EEEEvS6_RKT_EUliE_EEviT1_)
        /*00e4*/ 	.short	0x0210
        /*00e6*/ 	.short	0x0220


	//----- nvinfo : EIATTR_SW_WAR
	.align		4
.L_5289:
        /*00e8*/ 	.byte	0x04, 0x36
        /*00ea*/ 	.short	(.L_5291 - .L_5290)
.L_5290:
        /*00ec*/ 	.word	0x00000008
.L_5291:


//--------------------- .nv.info._ZN2at6native27unrolled_elementwise_kernelINS0_13BUnaryFunctorIaaaZZZNS0_15binary_internal21div_trunc_kernel_cudaERNS_18TensorIteratorBaseEENKUlvE_clEvENKUlvE0_clEvEUlaaE_EESt5arrayIPcLm2EELi4E23TrivialOffsetCalculatorILi1EjESE_NS0_6memory12LoadWithCastILi1EEENSF_13StoreWithCastILi1EEEEEviT_T0_T2_T3_T4_T5_ --------------------------
	.section	.nv.info._ZN2at6native27unrolled_elementwise_kernelINS0_13BUnaryFunctorIaaaZZZNS0_15binary_internal21div_trunc_kernel_cudaERNS_18TensorIteratorBaseEENKUlvE_clEvENKUlvE0_clEvEUlaaE_EESt5arrayIPcLm2EELi4E23TrivialOffsetCalculatorILi1EjESE_NS0_6memory12LoadWithCastILi1EEENSF_13StoreWithCastILi1EEEEEviT_T0_T2_T3_T4_T5_,"",@"SHT_CUDA_INFO"
	.sectionflags	@""
	.align	4


	//----- nvinfo : EIATTR_CUDA_API_VERSION
	.align		4
        /*0000*/ 	.byte	0x04, 0x37
        /*0002*/ 	.short	(.L_5293 - .L_5292)
.L_5292:
        /*0004*/ 	.word	0x00000082


	//----- nvinfo : EIATTR_KPARAM_INFO
	.align		4
.L_5293:
        /*0008*/ 	.byte	0x04, 0x17
        /*000a*/ 	.short	(.L_5295 - .L_5294)
.L_5294:
        /*000c*/ 	.word	0x00000000
        /*0010*/ 	.short	0x0006
        /*0012*/ 	.short	0x0024
        /*0014*/ 	.byte	0x00, 0xf0, 0x21, 0x00


	//----- nvinfo : EIATTR_KPARAM_INFO
	.align		4
.L_5295:
        /*0018*/ 	.byte	0x04, 0x17
        /*001a*/ 	.short	(.L_5297 - .L_5296)
.L_5296:
        /*001c*/ 	.word	0x00000000
        /*0020*/ 	.short	0x0005
        /*0022*/ 	.short	0x001c
        /*0024*/ 	.byte	0x00, 0xf0, 0x21, 0x00


	//----- nvinfo : EIATTR_KPARAM_INFO
	.align		4
.L_5297:
        /*0028*/ 	.byte	0x04, 0x17
        /*002a*/ 	.short	(.L_5299 - .L_5298)
.L_5298:
        /*002c*/ 	.word	0x00000000
        /*0030*/ 	.short	0x0004
        /*0032*/ 	.short	0x0019
        /*0034*/ 	.byte	0x00, 0xf0, 0x05, 0x00


	//----- nvinfo : EIATTR_KPARAM_INFO
	.align		4
.L_5299:
        /*0038*/ 	.byte	0x04, 0x17
        /*003a*/ 	.short	(.L_5301 - .L_5300)
.L_5300:
        /*003c*/ 	.word	0x00000000
        /*0040*/ 	.short	0x0003
        /*0042*/ 	.short	0x0018
        /*0044*/ 	.byte	0x00, 0xf0, 0x05, 0x00


	//----- nvinfo : EIATTR_KPARAM_INFO
	.align		4
.L_5301:
        /*0048*/ 	.byte	0x04, 0x17
        /*004a*/ 	.short	(.L_5303 - .L_5302)
.L_5302:
        /*004c*/ 	.word	0x00000000
        /*0050*/ 	.short	0x0002
        /*0052*/ 	.short	0x0008
        /*0054*/ 	.byte	0x00, 0xf0, 0x41, 0x00


	//----- nvinfo : EIATTR_KPARAM_INFO
	.align		4
.L_5303:
        /*0058*/ 	.byte	0x04, 0x17
        /*005a*/ 	.short	(.L_5305 - .L_5304)
.L_5304:
        /*005c*/ 	.word	0x00000000
        /*0060*/ 	.short	0x0001
        /*0062*/ 	.short	0x0004
        /*0064*/ 	.byte	0x00, 0xf0, 0x09, 0x00


	//----- nvinfo : EIATTR_KPARAM_INFO
	.align		4
.L_5305:
        /*0068*/ 	.byte	0x04, 0x17
        /*006a*/ 	.short	(.L_5307 - .L_5306)
.L_5306:
        /*006c*/ 	.word	0x00000000
        /*0070*/ 	.short	0x0000
        /*0072*/ 	.short	0x0000
        /*0074*/ 	.byte	0x00, 0xf0, 0x11, 0x00


	//----- nvinfo : EIATTR_SPARSE_MMA_MASK
	.align		4
.L_5307:
        /*0078*/ 	.byte	0x03, 0x50
        /*007a*/ 	.short	0x0000


	//----- nvinfo : EIATTR_MAXREG_COUNT
	.align		4
        /*007c*/ 	.byte	0x03, 0x1b
        /*007e*/ 	.short	0x00ff


	//----- nvinfo : EIATTR_EXTERNS
	.align		4
        /*0080*/ 	.byte	0x04, 0x0f
        /*0082*/ 	.short	(.L_5309 - .L_5308)


	//   ....[0]....
	.align		4
.L_5308:
        /*0084*/ 	.word	index@(__assertfail)


	//----- nvinfo : EIATTR_MERCURY_ISA_VERSION
	.align		4
.L_5309:
        /*0088*/ 	.byte	0x03, 0x5f
        /*008a*/ 	.short	0x0101


	//----- nvinfo : EIATTR_SYSCALL_OFFSETS
	.align		4
        /*008c*/ 	.byte	0x04, 0x46
        /*008e*/ 	.short	(.L_5311 - .L_5310)


	//   ....[0]....
.L_5310:
        /*0090*/ 	.word	0x00000f10


	//   ....[1]....
        /*0094*/ 	.word	0x00001e20


	//   ....[2]....
        /*0098*/ 	.word	0x00002d40


	//   ....[3]....
        /*009c*/ 	.word	0x00003c40


	//   ....[4]....
        /*00a0*/ 	.word	0x00005540


	//   ....[5]....
        /*00a4*/ 	.word	0x00006570


	//   ....[6]....
        /*00a8*/ 	.word	0x00007560


	//   ....[7]....
        /*00ac*/ 	.word	0x00008550


	//----- nvinfo : EIATTR_EXIT_INSTR_OFFSETS
	.align		4
.L_5311:
        /*00b0*/ 	.byte	0x04, 0x1c
        /*00b2*/ 	.short	(.L_5313 - .L_5312)


	//   ....[0]....
.L_5312:
        /*00b4*/ 	.word	0x00007640


	//   ....[1]....
        /*00b8*/ 	.word	0x00007770


	//   ....[2]....
        /*00bc*/ 	.word	0x00007790


	//   ....[3]....
        /*00c0*/ 	.word	0x00007850


	//   ....[4]....
        /*00c4*/ 	.word	0x00007890


	//   ....[5]....
        /*00c8*/ 	.word	0x000078d0


	//   ....[6]....
        /*00cc*/ 	.word	0x00007960


	//   ....[7]....
        /*00d0*/ 	.word	0x000079a0


	//   ....[8]....
        /*00d4*/ 	.word	0x00007a40


	//   ....[9]....
        /*00d8*/ 	.word	0x00007a90


	//   ....[10]....
        /*00dc*/ 	.word	0x00007ae0


	//   ....[11]....
        /*00e0*/ 	.word	0x00007ba0


	//   ....[12]....
        /*00e4*/ 	.word	0x00007c00


	//   ....[13]....
        /*00e8*/ 	.word	0x00007d90


	//   ....[14]....
        /*00ec*/ 	.word	0x00007ef0


	//   ....[15]....
        /*00f0*/ 	.word	0x00007f30


	//   ....[16]....
        /*00f4*/ 	.word	0x00007ff0


	//   ....[17]....
        /*00f8*/ 	.word	0x00008170


	//   ....[18]....
        /*00fc*/ 	.word	0x000082f0


	//   ....[19]....
        /*0100*/ 	.word	0x00008450


	//   ....[20]....
        /*0104*/ 	.word	0x00008560


	//   ....[21]....
        /*0108*/ 	.word	0x000085c0


	//   ....[22]....
        /*010c*/ 	.word	0x00008600


	//----- nvinfo : EIATTR_MAX_THREADS
	.align		4
.L_5313:
        /*0110*/ 	.byte	0x04, 0x05
        /*0112*/ 	.short	(.L_5315 - .L_5314)
.L_5314:
        /*0114*/ 	.word	0x00000080
        /*0118*/ 	.word	0x00000001
        /*011c*/ 	.word	0x00000001


	//----- nvinfo : EIATTR_CRS_STACK_SIZE
	.align		4
.L_5315:
        /*0120*/ 	.byte	0x04, 0x1e
        /*0122*/ 	.short	(.L_5317 - .L_5316)
.L_5316:
        /*0124*/ 	.word	0x00000000


	//----- nvinfo : EIATTR_CBANK_PARAM_SIZE
	.align		4
.L_5317:
        /*0128*/ 	.byte	0x03, 0x19
        /*012a*/ 	.short	0x002c


	//----- nvinfo : EIATTR_PARAM_CBANK
	.align		4
        /*012c*/ 	.byte	0x04, 0x0a
        /*012e*/ 	.short	(.L_5319 - .L_5318)
	.align		4
.L_5318:
        /*0130*/ 	.word	index@(.nv.constant0._ZN2at6native27unrolled_elementwise_kernelINS0_13BUnaryFunctorIaaaZZZNS0_15binary_internal21div_trunc_kernel_cudaERNS_18TensorIteratorBaseEENKUlvE_clEvENKUlvE0_clEvEUlaaE_EESt5arrayIPcLm2EELi4E23TrivialOffsetCalculatorILi1EjESE_NS0_6memory12LoadWithCastILi1EEENSF_13StoreWithCastILi1EEEEEviT_T0_T2_T3_T4_T5_)
        /*0134*/ 	.short	0x0210
        /*0136*/ 	.short	0x002c


	//----- nvinfo : EIATTR_SW_WAR
	.align		4
.L_5319:
        /*0138*/ 	.byte	0x04, 0x36
        /*013a*/ 	.short	(.L_5321 - .L_5320)
.L_5320:
        /*013c*/ 	.word	0x00000008
.L_5321:


//--------------------- .nv.info._ZN2at6native18elementwise_kernelILi128ELi4EZNS0_22gpu_kernel_impl_nocastINS0_13BUnaryFunctorIaaaZZZNS0_15binary_internal21div_trunc_kernel_cudaERNS_18TensorIteratorBaseEENKUlvE_clEvENKUlvE0_clEvEUlaaE_EEEEvS6_RKT_EUliE_EEviT1_ --------------------------
	.section	.nv.info._ZN2at6native18elementwise_kernelILi128ELi4EZNS0_22gpu_kernel_impl_nocastINS0_13BUnaryFunctorIaaaZZZNS0_15binary_internal21div_trunc_kernel_cudaERNS_18TensorIteratorBaseEENKUlvE_clEvENKUlvE0_clEvEUlaaE_EEEEvS6_RKT_EUliE_EEviT1_,"",@"SHT_CUDA_INFO"
	.sectionflags	@""
	.align	4


	//----- nvinfo : EIATTR_CUDA_API_VERSION
	.align		4
        /*0000*/ 	.byte	0x04, 0x37
        /*0002*/ 	.short	(.L_5323 - .L_5322)
.L_5322:
        /*0004*/ 	.word	0x00000082


	//----- nvinfo : EIATTR_KPARAM_INFO
	.align		4
.L_5323:
        /*0008*/ 	.byte	0x04, 0x17
        /*000a*/ 	.short	(.L_5325 - .L_5324)
.L_5324:
        /*000c*/ 	.word	0x00000000
        /*0010*/ 	.short	0x0001
        /*0012*/ 	.short	0x0008
        /*0014*/ 	.byte	0x00, 0xf0, 0x61, 0x08


	//----- nvinfo : EIATTR_KPARAM_INFO
	.align		4
.L_5325:
        /*0018*/ 	.byte	0x04, 0x17
        /*001a*/ 	.short	(.L_5327 - .L_5326)
.L_5326:
        /*001c*/ 	.word	0x00000000
        /*0020*/ 	.short	0x0000
        /*0022*/ 	.short	0x0000
        /*0024*/ 	.byte	0x00, 0xf0, 0x11, 0x00


	//----- nvinfo : EIATTR_SPARSE_MMA_MASK
	.align		4
.L_5327:
        /*0028*/ 	.byte	0x03, 0x50
        /*002a*/ 	.short	0x0000


	//----- nvinfo : EIATTR_MAXREG_COUNT
	.align		4
        /*002c*/ 	.byte	0x03, 0x1b
        /*002e*/ 	.short	0x0080


	//----- nvinfo : EIATTR_MERCURY_ISA_VERSION
	.align		4
        /*0030*/ 	.byte	0x03, 0x5f
        /*0032*/ 	.short	0x0101


	//----- nvinfo : EIATTR_EXIT_INSTR_OFFSETS
	.align		4
        /*0034*/ 	.byte	0x04, 0x1c
        /*0036*/ 	.short	(.L_5329 - .L_5328)


	//   ....[0]....
.L_5328:
        /*0038*/ 	.word	0x00004070


	//   ....[1]....
        /*003c*/ 	.word	0x00005590


	//----- nvinfo : EIATTR_MAX_THREADS
	.align		4
.L_5329:
        /*0040*/ 	.byte	0x04, 0x05
        /*0042*/ 	.short	(.L_5331 - .L_5330)
.L_5330:
        /*0044*/ 	.word	0x00000080
        /*0048*/ 	.word	0x00000001
        /*004c*/ 	.word	0x00000001


	//----- nvinfo : EIATTR_CRS_STACK_SIZE
	.align		4
.L_5331:
        /*0050*/ 	.byte	0x04, 0x1e
        /*0052*/ 	.short	(.L_5333 - .L_5332)
.L_5332:
        /*0054*/ 	.word	0x00000000


	//----- nvinfo : EIATTR_CBANK_PARAM_SIZE
	.align		4
.L_5333:
        /*0058*/ 	.byte	0x03, 0x19
        /*005a*/ 	.short	0x0220


	//----- nvinfo : EIATTR_PARAM_CBANK
	.align		4
        /*005c*/ 	.byte	0x04, 0x0a
        /*005e*/ 	.short	(.L_5335 - .L_5334)
	.align		4
.L_5334:
        /*0060*/ 	.word	index@(.nv.constant0._ZN2at6native18elementwise_kernelILi128ELi4EZNS0_22gpu_kernel_impl_nocastINS0_13BUnaryFunctorIaaaZZZNS0_15binary_internal21div_trunc_kernel_cudaERNS_18TensorIteratorBaseEENKUlvE_clEvENKUlvE0_clEvEUlaaE_EEEEvS6_RKT_EUliE_EEviT1_)
        /*0064*/ 	.short	0x0210
        /*0066*/ 	.short	0x0220


	//----- nvinfo : EIATTR_SW_WAR
	.align		4
.L_5335:
        /*0068*/ 	.byte	0x04, 0x36
        /*006a*/ 	.short	(.L_5337 - .L_5336)
.L_5336:
        /*006c*/ 	.word	0x00000008
.L_5337:


//--------------------- .nv.info._ZN2at6native27unrolled_elementwise_kernelINS0_13BUnaryFunctorIaaaZZZNS0_15binary_internal21div_trunc_kernel_cudaERNS_18TensorIteratorBaseEENKUlvE_clEvENKUlvE0_clEvEUlaaE_EESt5arrayIPcLm2EELi4E23TrivialOffsetCalculatorILi1EjESE_NS0_6memory15LoadWithoutCastENSF_16StoreWithoutCastEEEviT_T0_T2_T3_T4_T5_ --------------------------
	.section	.nv.info._ZN2at6native27unrolled_elementwise_kernelINS0_13BUnaryFunctorIaaaZZZNS0_15binary_internal21div_trunc_kernel_cudaERNS_18TensorIteratorBaseEENKUlvE_clEvENKUlvE0_clEvEUlaaE_EESt5arrayIPcLm2EELi4E23TrivialOffsetCalculatorILi1EjESE_NS0_6memory15LoadWithoutCastENSF_16StoreWithoutCastEEEviT_T0_T2_T3_T4_T5_,"",@"SHT_CUDA_INFO"
	.sectionflags	@""
	.align	4


	//----- nvinfo : EIATTR_CUDA_API_VERSION
	.align		4
        /*0000*/ 	.byte	0x04, 0x37
        /*0002*/ 	.short	(.L_5339 - .L_5338)
.L_5338:
        /*0004*/ 	.word	0x00000082


	//----- nvinfo : EIATTR_KPARAM_INFO
	.align		4
.L_5339:
        /*0008*/ 	.byte	0x04, 0x17
        /*000a*/ 	.short	(.L_5341 - .L_5340)
.L_5340:
        /*000c*/ 	.word	0x00000000
        /*0010*/ 	.short	0x0006
        /*0012*/ 	.short	0x001b
        /*0014*/ 	.byte	0x00, 0xf0, 0x05, 0x00


	//----- nvinfo : EIATTR_KPARAM_INFO
	.align		4
.L_5341:
        /*0018*/ 	.byte	0x04, 0x17
        /*001a*/ 	.short	(.L_5343 - .L_5342)
.L_5342:
        /*001c*/ 	.word	0x00000000
        /*0020*/ 	.short	0x0005
        /*0022*/ 	.short	0x001a
        /*0024*/ 	.byte	0x00, 0xf0, 0x05, 0x00


	//----- nvinfo : EIATTR_KPARAM_INFO
	.align		4
.L_5343:
        /*0028*/ 	.byte	0x04, 0x17
        /*002a*/ 	.short	(.L_5345 - .L_5344)
.L_5344:
        /*002c*/ 	.word	0x00000000
        /*0030*/ 	.short	0x0004
        /*0032*/ 	.short	0x0019
        /*0034*/ 	.byte	0x00, 0xf0, 0x05, 0x00


	//----- nvinfo : EIATTR_KPARAM_INFO
	.align		4
.L_5345:
        /*0038*/ 	.byte	0x04, 0x17
        /*003a*/ 	.short	(.L_5347 - .L_5346)
.L_5346:
        /*003c*/ 	.word	0x00000000
        /*0040*/ 	.short	0x0003
        /*0042*/ 	.short	0x0018
        /*0044*/ 	.byte	0x00, 0xf0, 0x05, 0x00


	//----- nvinfo : EIATTR_KPARAM_INFO
	.align		4
.L_5347:
        /*0048*/ 	.byte	0x04, 0x17
        /*004a*/ 	.short	(.L_5349 - .L_5348)
.L_5348:
        /*004c*/ 	.word	0x00000000
        /*0050*/ 	.short	0x0002
        /*0052*/ 	.short	0x0008
        /*0054*/ 	.byte	0x00, 0xf0, 0x41, 0x00


	//----- nvinfo : EIATTR_KPARAM_INFO
	.align		4
.L_5349:
        /*0058*/ 	.byte	0x04, 0x17
        /*005a*/ 	.short	(.L_5351 - .L_5350)
.L_5350:
        /*005c*/ 	.word	0x00000000
        /*0060*/ 	.short	0x0001
        /*0062*/ 	.short	0x0004
        /*0064*/ 	.byte	0x00, 0xf0, 0x09, 0x00


	//----- nvinfo : EIATTR_KPARAM_INFO
	.align		4
.L_5351:
        /*0068*/ 	.byte	0x04, 0x17
        /*006a*/ 	.short	(.L_5353 - .L_5352)
.L_5352:
        /*006c*/ 	.word	0x00000000
        /*0070*/ 	.short	0x0000
        /*0072*/ 	.short	0x0000
        /*0074*/ 	.byte	0x00, 0xf0, 0x11, 0x00


	//----- nvinfo : EIATTR_SPARSE_MMA_MASK
	.align		4
.L_5353:
        /*0078*/ 	.byte	0x03, 0x50
        /*007a*/ 	.short	0x0000


	//----- nvinfo : EIATTR_MAXREG_COUNT
	.align		4
        /*007c*/ 	.byte	0x03, 0x1b
        /*007e*/ 	.short	0x00ff


	//----- nvinfo : EIATTR_MERCURY_ISA_VERSION
	.align		4
        /*0080*/ 	.byte	0x03, 0x5f
        /*0082*/ 	.short	0x0101


	//----- nvinfo : EIATTR_EXIT_INSTR_OFFSETS
	.align		4
        /*0084*/ 	.byte	0x04, 0x1c
        /*0086*/ 	.short	(.L_5355 - .L_5354)


	//   ....[0]....
.L_5354:
        /*0088*/ 	.word	0x00000b60


	//   ....[1]....
        /*008c*/ 	.word	0x00000bc0


	//----- nvinfo : EIATTR_MAX_THREADS
	.align		4
.L_5355:
        /*0090*/ 	.byte	0x04, 0x05
        /*0092*/ 	.short	(.L_5357 - .L_5356)
.L_5356:
        /*0094*/ 	.word	0x00000080
        /*0098*/ 	.word	0x00000001
        /*009c*/ 	.word	0x00000001


	//----- nvinfo : EIATTR_CRS_STACK_SIZE
	.align		4
.L_5357:
        /*00a0*/ 	.byte	0x04, 0x1e
        /*00a2*/ 	.short	(.L_5359 - .L_5358)
.L_5358:
        /*00a4*/ 	.word	0x00000000


	//----- nvinfo : EIATTR_CBANK_PARAM_SIZE
	.align		4
.L_5359:
        /*00a8*/ 	.byte	0x03, 0x19
        /*00aa*/ 	.short	0x001c


	//----- nvinfo : EIATTR_PARAM_CBANK
	.align		4
        /*00ac*/ 	.byte	0x04, 0x0a
        /*00ae*/ 	.short	(.L_5361 - .L_5360)
	.align		4
.L_5360:
        /*00b0*/ 	.word	index@(.nv.constant0._ZN2at6native27unrolled_elementwise_kernelINS0_13BUnaryFunctorIaaaZZZNS0_15binary_internal21div_trunc_kernel_cudaERNS_18TensorIteratorBaseEENKUlvE_clEvENKUlvE0_clEvEUlaaE_EESt5arrayIPcLm2EELi4E23TrivialOffsetCalculatorILi1EjESE_NS0_6memory15LoadWithoutCastENSF_16StoreWithoutCastEEEviT_T0_T2_T3_T4_T5_)
        /*00b4*/ 	.short	0x0210
        /*00b6*/ 	.short	0x001c


	//----- nvinfo : EIATTR_SW_WAR
	.align		4
.L_5361:
        /*00b8*/ 	.byte	0x04, 0x36
        /*00ba*/ 	.short	(.L_5363 - .L_5362)
.L_5362:
        /*00bc*/ 	.word	0x00000008
.L_5363:


//--------------------- .nv.info._ZN2at6native29vectorized_elementwise_kernelILi2ENS0_13BUnaryFunctorIaaaZZZNS0_15binary_internal21div_trunc_kernel_cudaERNS_18TensorIteratorBaseEENKUlvE_clEvENKUlvE0_clEvEUlaaE_EESt5arrayIPcLm2EEEEviT0_T1_ --------------------------
	.section	.nv.info._ZN2at6native29vectorized_elementwise_kernelILi2ENS0_13BUnaryFunctorIaaaZZZNS0_15binary_internal21div_trunc_kernel_cudaERNS_18TensorIteratorBaseEENKUlvE_clEvENKUlvE0_clEvEUlaaE_EESt5arrayIPcLm2EEEEviT0_T1_,"",@"SHT_CUDA_INFO"
	.sectionflags	@""
	.align	4


	//----- nvinfo : EIATTR_CUDA_API_VERSION
	.align		4
        /*0000*/ 	.byte	0x04, 0x37
        /*0002*/ 	.short	(.L_5365 - .L_5364)
.L_5364:
        /*0004*/ 	.word	0x00000082


	//----- nvinfo : EIATTR_KPARAM_INFO
	.align		4
.L_5365:
        /*0008*/ 	.byte	0x04, 0x17
        /*000a*/ 	.short	(.L_5367 - .L_5366)
.L_5366:
        /*000c*/ 	.word	0x00000000
        /*0010*/ 	.short	0x0002
        /*0012*/ 	.short	0x0008
        /*0014*/ 	.byte	0x00, 0xf0, 0x41, 0x00


	//----- nvinfo : EIATTR_KPARAM_INFO
	.align		4
.L_5367:
        /*0018*/ 	.byte	0x04, 0x17
        /*001a*/ 	.short	(.L_5369 - .L_5368)
.L_5368:
        /*001c*/ 	.word	0x00000000
        /*0020*/ 	.short	0x0001
        /*0022*/ 	.short	0x0004
        /*0024*/ 	.byte	0x00, 0xf0, 0x09, 0x00


	//----- nvinfo : EIATTR_KPARAM_INFO
	.align		4
.L_5369:
        /*0028*/ 	.byte	0x04, 0x17
        /*002a*/ 	.short	(.L_5371 - .L_5370)
.L_5370:
        /*002c*/ 	.word	0x00000000
        /*0030*/ 	.short	0x0000
        /*0032*/ 	.short	0x0000
        /*0034*/ 	.byte	0x00, 0xf0, 0x11, 0x00


	//----- nvinfo : EIATTR_SPARSE_MMA_MASK
	.align		4
.L_5371:
        /*0038*/ 	.byte	0x03, 0x50
        /*003a*/ 	.short	0x0000


	//----- nvinfo : EIATTR_MAXREG_COUNT
	.align		4
        /*003c*/ 	.byte	0x03, 0x1b
        /*003e*/ 	.short	0x00ff


	//----- nvinfo : EIATTR_MERCURY_ISA_VERSION
	.align		4
        /*0040*/ 	.byte	0x03, 0x5f
        /*0042*/ 	.short	0x0101


	//----- nvinfo : EIATTR_EXIT_INSTR_OFFSETS
	.align		4
        /*0044*/ 	.byte	0x04, 0x1c
        /*0046*/ 	.short	(.L_5373 - .L_5372)


	//   ....[0]....
.L_5372:
        /*0048*/ 	.word	0x000009c0


	//   ....[1]....
        /*004c*/ 	.word	0x00002070


	//   ....[2]....
        /*0050*/ 	.word	0x000020d0


	//----- nvinfo : EIATTR_MAX_THREADS
	.align		4
.L_5373:
        /*0054*/ 	.byte	0x04, 0x05
        /*0056*/ 	.short	(.L_5375 - .L_5374)
.L_5374:
        /*0058*/ 	.word	0x00000080
        /*005c*/ 	.word	0x00000001
        /*0060*/ 	.word	0x00000001


	//----- nvinfo : EIATTR_CRS_STACK_SIZE
	.align		4
.L_5375:
        /*0064*/ 	.byte	0x04, 0x1e
        /*0066*/ 	.short	(.L_5377 - .L_5376)
.L_5376:
        /*0068*/ 	.word	0x00000000


	//----- nvinfo : EIATTR_CBANK_PARAM_SIZE
	.align		4
.L_5377:
        /*006c*/ 	.byte	0x03, 0x19
        /*006e*/ 	.short	0x0018


	//----- nvinfo : EIATTR_PARAM_CBANK
	.align		4
        /*0070*/ 	.byte	0x04, 0x0a
        /*0072*/ 	.short	(.L_5379 - .L_5378)
	.align		4
.L_5378:
        /*0074*/ 	.word	index@(.nv.constant0._ZN2at6native29vectorized_elementwise_kernelILi2ENS0_13BUnaryFunctorIaaaZZZNS0_15binary_internal21div_trunc_kernel_cudaERNS_18TensorIteratorBaseEENKUlvE_clEvENKUlvE0_clEvEUlaaE_EESt5arrayIPcLm2EEEEviT0_T1_)
        /*0078*/ 	.short	0x0210
        /*007a*/ 	.short	0x0018


	//----- nvinfo : EIATTR_SW_WAR
	.align		4
.L_5379:
        /*007c*/ 	.byte	0x04, 0x36
        /*007e*/ 	.short	(.L_5381 - .L_5380)
.L_5380:
        /*0080*/ 	.word	0x00000008
.L_5381:


//--------------------- .nv.info._ZN2at6native29vectorized_elementwise_kernelILi4ENS0_13BUnaryFunctorIaaaZZZNS0_15binary_internal21div_trunc_kernel_cudaERNS_18TensorIteratorBaseEENKUlvE_clEvENKUlvE0_clEvEUlaaE_EESt5arrayIPcLm2EEEEviT0_T1_ --------------------------
	.section	.nv.info._ZN2at6native29vectorized_elementwise_kernelILi4ENS0_13BUnaryFunctorIaaaZZZNS0_15binary_internal21div_trunc_kernel_cudaERNS_18TensorIteratorBaseEENKUlvE_clEvENKUlvE0_clEvEUlaaE_EESt5arrayIPcLm2EEEEviT0_T1_,"",@"SHT_CUDA_INFO"
	.sectionflags	@""
	.align	4


	//----- nvinfo : EIATTR_CUDA_API_VERSION
	.align		4
        /*0000*/ 	.byte	0x04, 0x37
        /*0002*/ 	.short	(.L_5383 - .L_5382)
.L_5382:
        /*0004*/ 	.word	0x00000082


	//----- nvinfo : EIATTR_KPARAM_INFO
	.align		4
.L_5383:
        /*0008*/ 	.byte	0x04, 0x17
        /*000a*/ 	.short	(.L_5385 - .L_5384)
.L_5384:
        /*000c*/ 	.word	0x00000000
        /*0010*/ 	.short	0x0002
        /*0012*/ 	.short	0x0008
        /*0014*/ 	.byte	0x00, 0xf0, 0x41, 0x00


	//----- nvinfo : EIATTR_KPARAM_INFO
	.align		4
.L_5385:
        /*0018*/ 	.byte	0x04, 0x17
        /*001a*/ 	.short	(.L_5387 - .L_5386)
.L_5386:
        /*001c*/ 	.word	0x00000000
        /*0020*/ 	.short	0x0001
        /*0022*/ 	.short	0x0004
        /*0024*/ 	.byte	0x00, 0xf0, 0x09, 0x00


	//----- nvinfo : EIATTR_KPARAM_INFO
	.align		4
.L_5387:
        /*0028*/ 	.byte	0x04, 0x17
        /*002a*/ 	.short	(.L_5389 - .L_5388)
.L_5388:
        /*002c*/ 	.word	0x00000000
        /*0030*/ 	.short	0x0000
        /*0032*/ 	.short	0x0000
        /*0034*/ 	.byte	0x00, 0xf0, 0x11, 0x00


	//----- nvinfo : EIATTR_SPARSE_MMA_MASK
	.align		4
.L_5389:
        /*0038*/ 	.byte	0x03, 0x50
        /*003a*/ 	.short	0x0000


	//----- nvinfo : EIATTR_MAXREG_COUNT
	.align		4
        /*003c*/ 	.byte	0x03, 0x1b
        /*003e*/ 	.short	0x00ff


	//----- nvinfo : EIATTR_MERCURY_ISA_VERSION
	.align		4
        /*0040*/ 	.byte	0x03, 0x5f
        /*0042*/ 	.short	0x0101


	//----- nvinfo : EIATTR_EXIT_INSTR_OFFSETS
	.align		4
        /*0044*/ 	.byte	0x04, 0x1c
        /*0046*/ 	.short	(.L_5391 - .L_5390)


	//   ....[0]....
.L_5390:
        /*0048*/ 	.word	0x000009a0


	//   ....[1]....
        /*004c*/ 	.word	0x00002050


	//   ....[2]....
        /*0050*/ 	.word	0x000020b0


	//----- nvinfo : EIATTR_MAX_THREADS
	.align		4
.L_5391:
        /*0054*/ 	.byte	0x04, 0x05
        /*0056*/ 	.short	(.L_5393 - .L_5392)
.L_5392:
        /*0058*/ 	.word	0x00000080
        /*005c*/ 	.word	0x00000001
        /*0060*/ 	.word	0x00000001


	//----- nvinfo : EIATTR_CRS_STACK_SIZE
	.align		4
.L_5393:
        /*0064*/ 	.byte	0x04, 0x1e
        /*0066*/ 	.short	(.L_5395 - .L_5394)
.L_5394:
        /*0068*/ 	.word	0x00000000


	//----- nvinfo : EIATTR_CBANK_PARAM_SIZE
	.align		4
.L_5395:
        /*006c*/ 	.byte	0x03, 0x19
        /*006e*/ 	.short	0x0018


	//----- nvinfo : EIATTR_PARAM_CBANK
	.align		4
        /*0070*/ 	.byte	0x04, 0x0a
        /*0072*/ 	.short	(.L_5397 - .L_5396)
	.align		4
.L_5396:
        /*0074*/ 	.word	index@(.nv.constant0._ZN2at6native29vectorized_elementwise_kernelILi4ENS0_13BUnaryFunctorIaaaZZZNS0_15binary_internal21div_trunc_kernel_cudaERNS_18TensorIteratorBaseEENKUlvE_clEvENKUlvE0_clEvEUlaaE_EESt5arrayIPcLm2EEEEviT0_T1_)
        /*0078*/ 	.short	0x0210
        /*007a*/ 	.short	0x0018


	//----- nvinfo : EIATTR_SW_WAR
	.align		4
.L_5397:
        /*007c*/ 	.byte	0x04, 0x36
        /*007e*/ 	.short	(.L_5399 - .L_5398)
.L_5398:
        /*0080*/ 	.word	0x00000008
.L_5399:


//--------------------- .nv.info._ZN2at6native29vectorized_elementwise_kernelILi8ENS0_13BUnaryFunctorIaaaZZZNS0_15binary_internal21div_trunc_kernel_cudaERNS_18TensorIteratorBaseEENKUlvE_clEvENKUlvE0_clEvEUlaaE_EESt5arrayIPcLm2EEEEviT0_T1_ --------------------------
	.section	.nv.info._ZN2at6native29vectorized_elementwise_kernelILi8ENS0_13BUnaryFunctorIaaaZZZNS0_15binary_internal21div_trunc_kernel_cudaERNS_18TensorIteratorBaseEENKUlvE_clEvENKUlvE0_clEvEUlaaE_EESt5arrayIPcLm2EEEEviT0_T1_,"",@"SHT_CUDA_INFO"
	.sectionflags	@""
	.align	4


	//----- nvinfo : EIATTR_CUDA_API_VERSION
	.align		4
        /*0000*/ 	.byte	0x04, 0x37
        /*0002*/ 	.short	(.L_5401 - .L_5400)
.L_5400:
        /*0004*/ 	.word	0x00000082


	//----- nvinfo : EIATTR_KPARAM_INFO
	.align		4
.L_5401:
        /*0008*/ 	.byte	0x04, 0x17
        /*000a*/ 	.short	(.L_5403 - .L_5402)
.L_5402:
        /*000c*/ 	.word	0x00000000
        /*0010*/ 	.short	0x0002
        /*0012*/ 	.short	0x0008
        /*0014*/ 	.byte	0x00, 0xf0, 0x41, 0x00


	//----- nvinfo : EIATTR_KPARAM_INFO
	.align		4
.L_5403:
        /*0018*/ 	.byte	0x04, 0x17
        /*001a*/ 	.short	(.L_5405 - .L_5404)
.L_5404:
        /*001c*/ 	.word	0x00000000
        /*0020*/ 	.short	0x0001
        /*0022*/ 	.short	0x0004
        /*0024*/ 	.byte	0x00, 0xf0, 0x09, 0x00


	//----- nvinfo : EIATTR_KPARAM_INFO
	.align		4
.L_5405:
        /*0028*/ 	.byte	0x04, 0x17
        /*002a*/ 	.short	(.L_5407 - .L_5406)
.L_5406:
        /*002c*/ 	.word	0x00000000
        /*0030*/ 	.short	0x0000
        /*0032*/ 	.short	0x0000
        /*0034*/ 	.byte	0x00, 0xf0, 0x11, 0x00


	//----- nvinfo : EIATTR_SPARSE_MMA_MASK
	.align		4
.L_5407:
        /*0038*/ 	.byte	0x03, 0x50
        /*003a*/ 	.short	0x0000


	//----- nvinfo : EIATTR_MAXREG_COUNT
	.align		4
        /*003c*/ 	.byte	0x03, 0x1b
        /*003e*/ 	.short	0x00ff


	//----- nvinfo : EIATTR_MERCURY_ISA_VERSION
	.align		4
        /*0040*/ 	.byte	0x03, 0x5f
        /*0042*/ 	.short	0x0101


	//----- nvinfo : EIATTR_EXIT_INSTR_OFFSETS
	.align		4
        /*0044*/ 	.byte	0x04, 0x1c
        /*0046*/ 	.short	(.L_5409 - .L_5408)


	//   ....[0]....
.L_5408:
        /*0048*/ 	.word	0x00000a80


	//   ....[1]....
        /*004c*/ 	.word	0x00002130


	//   ....[2]....
        /*0050*/ 	.word	0x00002190


	//----- nvinfo : EIATTR_MAX_THREADS
	.align		4
.L_5409:
        /*0054*/ 	.byte	0x04, 0x05
        /*0056*/ 	.short	(.L_5411 - .L_5410)
.L_5410:
        /*0058*/ 	.word	0x00000080
        /*005c*/ 	.word	0x00000001
        /*0060*/ 	.word	0x00000001


	//----- nvinfo : EIATTR_CRS_STACK_SIZE
	.align		4
.L_5411:
        /*0064*/ 	.byte	0x04, 0x1e
        /*0066*/ 	.short	(.L_5413 - .L_5412)
.L_5412:
        /*0068*/ 	.word	0x00000000


	//----- nvinfo : EIATTR_CBANK_PARAM_SIZE
	.align		4
.L_5413:
        /*006c*/ 	.byte	0x03, 0x19
        /*006e*/ 	.short	0x0018


	//----- nvinfo : EIATTR_PARAM_CBANK
	.align		4
        /*0070*/ 	.byte	0x04, 0x0a
        /*0072*/ 	.short	(.L_5415 - .L_5414)
	.align		4
.L_5414:
        /*0074*/ 	.word	index@(.nv.constant0._ZN2at6native29vectorized_elementwise_kernelILi8ENS0_13BUnaryFunctorIaaaZZZNS0_15binary_internal21div_trunc_kernel_cudaERNS_18TensorIteratorBaseEENKUlvE_clEvENKUlvE0_clEvEUlaaE_EESt5arrayIPcLm2EEEEviT0_T1_)
        /*0078*/ 	.short	0x0210
        /*007a*/ 	.short	0x0018


	//----- nvinfo : EIATTR_SW_WAR
	.align		4
.L_5415:
        /*007c*/ 	.byte	0x04, 0x36
        /*007e*/ 	.short	(.L_5417 - .L_5416)
.L_5416:
        /*0080*/ 	.word	0x00000008
.L_5417:


//--------------------- .nv.info._ZN2at6native18elementwise_kernelILi128ELi4EZNS0_15gpu_kernel_implINS0_13AUnaryFunctorIaaaZZZNS0_15binary_internal21div_trunc_kernel_cudaERNS_18TensorIteratorBaseEENKUlvE_clEvENKUlvE0_clEvEUlaaE_EEEEvS6_RKT_EUliE_EEviT1_ --------------------------
	.section	.nv.info._ZN2at6native18elementwise_kernelILi128ELi4EZNS0_15gpu_kernel_implINS0_13AUnaryFunctorIaaaZZZNS0_15binary_internal21div_trunc_kernel_cudaERNS_18TensorIteratorBaseEENKUlvE_clEvENKUlvE0_clEvEUlaaE_EEEEvS6_RKT_EUliE_EEviT1_,"",@"SHT_CUDA_INFO"
	.sectionflags	@""
	.align	4


	//----- nvinfo : EIATTR_CUDA_API_VERSION
	.align		4
        /*0000*/ 	.byte	0x04, 0x37
        /*0002*/ 	.short	(.L_5419 - .L_5418)
.L_5418:
        /*0004*/ 	.word	0x00000082


	//----- nvinfo : EIATTR_KPARAM_INFO
	.align		4
.L_5419:
        /*0008*/ 	.byte	0x04, 0x17
        /*000a*/ 	.short	(.L_5421 - .L_5420)
.L_5420:
        /*000c*/ 	.word	0x00000000
        /*0010*/ 	.short	0x0001
        /*0012*/ 	.short	0x0008
        /*0014*/ 	.byte	0x00, 0xf0, 0x61, 0x08


	//----- nvinfo : EIATTR_KPARAM_INFO
	.align		4
.L_5421:
        /*0018*/ 	.byte	0x04, 0x17
        /*001a*/ 	.short	(.L_5423 - .L_5422)
.L_5422:
        /*001c*/ 	.word	0x00000000
        /*0020*/ 	.short	0x0000
        /*0022*/ 	.short	0x0000
        /*0024*/ 	.byte	0x00, 0xf0, 0x11, 0x00


	//----- nvinfo : EIATTR_SPARSE_MMA_MASK
	.align		4
.L_5423:
        /*0028*/ 	.byte	0x03, 0x50
        /*002a*/ 	.short	0x0000


	//----- nvinfo : EIATTR_MAXREG_COUNT
	.align		4
        /*002c*/ 	.byte	0x03, 0x1b
        /*002e*/ 	.short	0x0080


	//----- nvinfo : EIATTR_EXTERNS
	.align		4
        /*0030*/ 	.byte	0x04, 0x0f
        /*0032*/ 	.short	(.L_5425 - .L_5424)


	//   ....[0]....
	.align		4
.L_5424:
        /*0034*/ 	.word	index@(__assertfail)


	//----- nvinfo : EIATTR_MERCURY_ISA_VERSION
	.align		4
.L_5425:
        /*0038*/ 	.byte	0x03, 0x5f
        /*003a*/ 	.short	0x0101


	//----- nvinfo : EIATTR_SYSCALL_OFFSETS
	.align		4
        /*003c*/ 	.byte	0x04, 0x46
        /*003e*/ 	.short	(.L_5427 - .L_5426)


	//   ....[0]....
.L_5426:
        /*0040*/ 	.word	0x000021f0


	//   ....[1]....
        /*0044*/ 	.word	0x000032c0


	//   ....[2]....
        /*0048*/ 	.word	0x00005510


	//   ....[3]....
        /*004c*/ 	.word	0x000065e0


	//   ....[4]....
        /*0050*/ 	.word	0x00008820


	//   ....[5]....
        /*0054*/ 	.word	0x000098f0


	//   ....[6]....
        /*0058*/ 	.word	0x0000bb20


	//   ....[7]....
        /*005c*/ 	.word	0x0000cbf0


	//----- nvinfo : EIATTR_EXIT_INSTR_OFFSETS
	.align		4
.L_5427:
        /*0060*/ 	.byte	0x04, 0x1c
        /*0062*/ 	.short	(.L_5429 - .L_5428)


	//   ....[0]....
.L_5428:
        /*0064*/ 	.word	0x000099d0


	//   ....[1]....
        /*0068*/ 	.word	0x0000be10


	//   ....[2]....
        /*006c*/ 	.word	0x0000be30


	//   ....[3]....
        /*0070*/ 	.word	0x0000bef0


	//   ....[4]....
        /*0074*/ 	.word	0x0000bf20


	//   ....[5]....
        /*0078*/ 	.word	0x0000bf60


	//   ....[6]....
        /*007c*/ 	.word	0x0000bff0


	//   ....[7]....
        /*0080*/ 	.word	0x0000c030


	//   ....[8]....
        /*0084*/ 	.word	0x0000c0d0


	//   ....[9]....
        /*0088*/ 	.word	0x0000c120


	//   ....[10]....
        /*008c*/ 	.word	0x0000c170


	//   ....[11]....
        /*0090*/ 	.word	0x0000c230


	//   ....[12]....
        /*0094*/ 	.word	0x0000c290


	//   ....[13]....
        /*0098*/ 	.word	0x0000c420


	//   ....[14]....
        /*009c*/ 	.word	0x0000c580


	//   ....[15]....
        /*00a0*/ 	.word	0x0000c5c0


	//   ....[16]....
        /*00a4*/ 	.word	0x0000c680


	//   ....[17]....
        /*00a8*/ 	.word	0x0000c800


	//   ....[18]....
        /*00ac*/ 	.word	0x0000c980


	//   ....[19]....
        /*00b0*/ 	.word	0x0000caf0


	//   ....[20]....
        /*00b4*/ 	.word	0x0000cc00


	//   ....[21]....
        /*00b8*/ 	.word	0x0000cc60


	//   ....[22]....
        /*00bc*/ 	.word	0x0000cc90


	//----- nvinfo : EIATTR_MAX_THREADS
	.align		4
.L_5429:
        /*00c0*/ 	.byte	0x04, 0x05
        /*00c2*/ 	.short	(.L_5431 - .L_5430)
.L_5430:
        /*00c4*/ 	.word	0x00000080
        /*00c8*/ 	.word	0x00000001
        /*00cc*/ 	.word	0x00000001


	//----- nvinfo : EIATTR_CRS_STACK_SIZE
	.align		4
.L_5431:
        /*00d0*/ 	.byte	0x04, 0x1e
        /*00d2*/ 	.short	(.L_5433 - .L_5432)
.L_5432:
        /*00d4*/ 	.word	0x00000000


	//----- nvinfo : EIATTR_CBANK_PARAM_SIZE
	.align		4
.L_5433:
        /*00d8*/ 	.byte	0x03, 0x19
        /*00da*/ 	.short	0x0220


	//----- nvinfo : EIATTR_PARAM_CBANK
	.align		4
        /*00dc*/ 	.byte	0x04, 0x0a
        /*00de*/ 	.short	(.L_5435 - .L_5434)
	.align		4
.L_5434:
        /*00e0*/ 	.word	index@(.nv.constant0._ZN2at6native18elementwise_kernelILi128ELi4EZNS0_15gpu_kernel_implINS0_13AUnaryFunctorIaaaZZZNS0_15binary_internal21div_trunc_kernel_cudaERNS_18TensorIteratorBaseEENKUlvE_clEvENKUlvE0_clEvEUlaaE_EEEEvS6_RKT_EUliE_EEviT1_)
        /*00e4*/ 	.short	0x0210
        /*00e6*/ 	.short	0x0220


	//----- nvinfo : EIATTR_SW_WAR
	.align		4
.L_5435:
        /*00e8*/ 	.byte	0x04, 0x36
        /*00ea*/ 	.short	(.L_5437 - .L_5436)
.L_5436:
        /*00ec*/ 	.word	0x00000008
.L_5437:


//--------------------- .nv.info._ZN2at6native27unrolled_elementwise_kernelINS0_13AUnaryFunctorIaaaZZZNS0_15binary_internal21div_trunc_kernel_cudaERNS_18TensorIteratorBaseEENKUlvE_clEvENKUlvE0_clEvEUlaaE_EESt5arrayIPcLm2EELi4E23TrivialOffsetCalculatorILi1EjESE_NS0_6memory12LoadWithCastILi1EEENSF_13StoreWithCastILi1EEEEEviT_T0_T2_T3_T4_T5_ --------------------------
	.section	.nv.info._ZN2at6native27unrolled_elementwise_kernelINS0_13AUnaryFunctorIaaaZZZNS0_15binary_internal21div_trunc_kernel_cudaERNS_18TensorIteratorBaseEENKUlvE_clEvENKUlvE0_clEvEUlaaE_EESt5arrayIPcLm2EELi4E23TrivialOffsetCalculatorILi1EjESE_NS0_6memory12LoadWithCastILi1EEENSF_13StoreWithCastILi1EEEEEviT_T0_T2_T3_T4_T5_,"",@"SHT_CUDA_INFO"
	.sectionflags	@""
	.align	4


	//----- nvinfo : EIATTR_CUDA_API_VERSION
	.align		4
        /*0000*/ 	.byte	0x04, 0x37
        /*0002*/ 	.short	(.L_5439 - .L_5438)
.L_5438:
        /*0004*/ 	.word	0x00000082


	//----- nvinfo : EIATTR_KPARAM_INFO
	.align		4
.L_5439:
        /*0008*/ 	.byte	0x04, 0x17
        /*000a*/ 	.short	(.L_5441 - .L_5440)
.L_5440:
        /*000c*/ 	.word	0x00000000
        /*0010*/ 	.short	0x0006
        /*0012*/ 	.short	0x0024
        /*0014*/ 	.byte	0x00, 0xf0, 0x21, 0x00


	//----- nvinfo : EIATTR_KPARAM_INFO
	.align		4
.L_5441:
        /*0018*/ 	.byte	0x04, 0x17
        /*001a*/ 	.short	(.L_5443 - .L_5442)
.L_5442:
        /*001c*/ 	.word	0x00000000
        /*0020*/ 	.short	0x0005
        /*0022*/ 	.short	0x001c
        /*0024*/ 	.byte	0x00, 0xf0, 0x21, 0x00


	//----- nvinfo : EIATTR_KPARAM_INFO
	.align		4
.L_5443:
        /*0028*/ 	.byte	0x04, 0x17
        /*002a*/ 	.short	(.L_5445 - .L_5444)
.L_5444:
        /*002c*/ 	.word	0x00000000
        /*0030*/ 	.short	0x0004
        /*0032*/ 	.short	0x0019
        /*0034*/ 	.byte	0x00, 0xf0, 0x05, 0x00


	//----- nvinfo : EIATTR_KPARAM_INFO
	.align		4
.L_5445:
        /*0038*/ 	.byte	0x04, 0x17
        /*003a*/ 	.short	(.L_5447 - .L_5446)
.L_5446:
        /*003c*/ 	.word	0x00000000
        /*0040*/ 	.short	0x0003
        /*0042*/ 	.short	0x0018
        /*0044*/ 	.byte	0x00, 0xf0, 0x05, 0x00


	//----- nvinfo : EIATTR_KPARAM_INFO
	.align		4
.L_5447:
        /*0048*/ 	.byte	0x04, 0x17
        /*004a*/ 	.short	(.L_5449 - .L_5448)
.L_5448:
        /*004c*/ 	.word	0x00000000
        /*0050*/ 	.short	0x0002
        /*0052*/ 	.short	0x0008
        /*0054*/ 	.byte	0x00, 0xf0, 0x41, 0x00


	//----- nvinfo : EIATTR_KPARAM_INFO
	.align		4
.L_5449:
        /*0058*/ 	.byte	0x04, 0x17
        /*005a*/ 	.short	(.L_5451 - .L_5450)
.L_5450:
        /*005c*/ 	.word	0x00000000
        /*0060*/ 	.short	0x0001
        /*0062*/ 	.short	0x0004
        /*0064*/ 	.byte	0x00, 0xf0, 0x09, 0x00


	//----- nvinfo : EIATTR_KPARAM_INFO
	.align		4
.L_5451:
        /*0068*/ 	.byte	0x04, 0x17
        /*006a*/ 	.short	(.L_5453 - .L_5452)
.L_5452:
        /*006c*/ 	.word	0x00000000
        /*0070*/ 	.short	0x0000
        /*0072*/ 	.short	0x0000
        /*0074*/ 	.byte	0x00, 0xf0, 0x11, 0x00


	//----- nvinfo : EIATTR_SPARSE_MMA_MASK
	.align		4
.L_5453:
        /*0078*/ 	.byte	0x03, 0x50
        /*007a*/ 	.short	0x0000


	//----- nvinfo : EIATTR_MAXREG_COUNT
	.align		4
        /*007c*/ 	.byte	0x03, 0x1b
        /*007e*/ 	.short	0x00ff


	//----- nvinfo : EIATTR_EXTERNS
	.align		4
        /*0080*/ 	.byte	0x04, 0x0f
        /*0082*/ 	.short	(.L_5455 - .L_5454)


	//   ....[0]....
	.align		4
.L_5454:
        /*0084*/ 	.word	index@(__assertfail)


	//----- nvinfo : EIATTR_MERCURY_ISA_VERSION
	.align		4
.L_5455:
        /*0088*/ 	.byte	0x03, 0x5f
        /*008a*/ 	.short	0x0101


	//----- nvinfo : EIATTR_SYSCALL_OFFSETS
	.align		4
        /*008c*/ 	.byte	0x04, 0x46
        /*008e*/ 	.short	(.L_5457 - .L_5456)


	//   ....[0]....
.L_5456:
        /*0090*/ 	.word	0x00000f10


	//   ....[1]....
        /*0094*/ 	.word	0x00001e20


	//   ....[2]....
        /*0098*/ 	.word	0x00002d40


	//   ....[3]....
        /*009c*/ 	.word	0x00003c40


	//   ....[4]....
        /*00a0*/ 	.word	0x00005520


	//   ....[5]....
        /*00a4*/ 	.word	0x00006550


	//   ....[6]....
        /*00a8*/ 	.word	0x00007540


	//   ....[7]....
        /*00ac*/ 	.word	0x00008530


	//----- nvinfo : EIATTR_EXIT_INSTR_OFFSETS
	.align		4
.L_5457:
        /*00b0*/ 	.byte	0x04, 0x1c
        /*00b2*/ 	.short	(.L_5459 - .L_5458)


	//   ....[0]....
.L_5458:
        /*00b4*/ 	.word	0x00007620


	//   ....[1]....
        /*00b8*/ 	.word	0x00007750


	//   ....[2]....
        /*00bc*/ 	.word	0x00007770


	//   ....[3]....
        /*00c0*/ 	.word	0x00007830


	//   ....[4]....
        /*00c4*/ 	.word	0x00007870


	//   ....[5]....
        /*00c8*/ 	.word	0x000078b0


	//   ....[6]....
        /*00cc*/ 	.word	0x00007940


	//   ....[7]....
        /*00d0*/ 	.word	0x00007980


	//   ....[8]....
        /*00d4*/ 	.word	0x00007a20


	//   ....[9]....
        /*00d8*/ 	.word	0x00007a70


	//   ....[10]....
        /*00dc*/ 	.word	0x00007ac0


	//   ....[11]....
        /*00e0*/ 	.word	0x00007b80


	//   ....[12]....
        /*00e4*/ 	.word	0x00007be0


	//   ....[13]....
        /*00e8*/ 	.word	0x00007d70


	//   ....[14]....
        /*00ec*/ 	.word	0x00007ed0


	//   ....[15]....
        /*00f0*/ 	.word	0x00007f10


	//   ....[16]....
        /*00f4*/ 	.word	0x00007fd0


	//   ....[17]....
        /*00f8*/ 	.word	0x00008150


	//   ....[18]....
        /*00fc*/ 	.word	0x000082d0


	//   ....[19]....
        /*0100*/ 	.word	0x00008430


	//   ....[20]....
        /*0104*/ 	.word	0x00008540


	//   ....[21]....
        /*0108*/ 	.word	0x000085a0


	//   ....[22]....
        /*010c*/ 	.word	0x000085e0


	//----- nvinfo : EIATTR_MAX_THREADS
	.align		4
.L_5459:
        /*0110*/ 	.byte	0x04, 0x05
        /*0112*/ 	.short	(.L_5461 - .L_5460)
.L_5460:
        /*0114*/ 	.word	0x00000080
        /*0118*/ 	.word	0x00000001
        /*011c*/ 	.word	0x00000001


	//----- nvinfo : EIATTR_CRS_STACK_SIZE
	.align		4
.L_5461:
        /*0120*/ 	.byte	0x04, 0x1e
        /*0122*/ 	.short	(.L_5463 - .L_5462)
.L_5462:
        /*0124*/ 	.word	0x00000000


	//----- nvinfo : EIATTR_CBANK_PARAM_SIZE
	.align		4
.L_5463:
        /*0128*/ 	.byte	0x03, 0x19
        /*012a*/ 	.short	0x002c


	//----- nvinfo : EIATTR_PARAM_CBANK
	.align		4
        /*012c*/ 	.byte	0x04, 0x0a
        /*012e*/ 	.short	(.L_5465 - .L_5464)
	.align		4
.L_5464:
        /*0130*/ 	.word	index@(.nv.constant0._ZN2at6native27unrolled_elementwise_kernelINS0_13AUnaryFunctorIaaaZZZNS0_15binary_internal21div_trunc_kernel_cudaERNS_18TensorIteratorBaseEENKUlvE_clEvENKUlvE0_clEvEUlaaE_EESt5arrayIPcLm2EELi4E23TrivialOffsetCalculatorILi1EjESE_NS0_6memory12LoadWithCastILi1EEENSF_13StoreWithCastILi1EEEEEviT_T0_T2_T3_T4_T5_)
        /*0134*/ 	.short	0x0210
        /*0136*/ 	.short	0x002c


	//----- nvinfo : EIATTR_SW_WAR
	.align		4
.L_5465:
        /*0138*/ 	.byte	0x04, 0x36
        /*013a*/ 	.short	(.L_5467 - .L_5466)
.L_5466:
        /*013c*/ 	.word	0x00000008
.L_5467:


//--------------------- .nv.info._ZN2at6native18elementwise_kernelILi128ELi4EZNS0_22gpu_kernel_impl_nocastINS0_13AUnaryFunctorIaaaZZZNS0_15binary_internal21div_trunc_kernel_cudaERNS_18TensorIteratorBaseEENKUlvE_clEvENKUlvE0_clEvEUlaaE_EEEEvS6_RKT_EUliE_EEviT1_ --------------------------
	.section	.nv.info._ZN2at6native18elementwise_kernelILi128ELi4EZNS0_22gpu_kernel_impl_nocastINS0_13AUnaryFunctorIaaaZZZNS0_15binary_internal21div_trunc_kernel_cudaERNS_18TensorIteratorBaseEENKUlvE_clEvENKUlvE0_clEvEUlaaE_EEEEvS6_RKT_EUliE_EEviT1_,"",@"SHT_CUDA_INFO"
	.sectionflags	@""
	.align	4


	//----- nvinfo : EIATTR_CUDA_API_VERSION
	.align		4
        /*0000*/ 	.byte	0x04, 0x37
        /*0002*/ 	.short	(.L_5469 - .L_5468)
.L_5468:
        /*0004*/ 	.word	0x00000082


	//----- nvinfo : EIATTR_KPARAM_INFO
	.align		4
.L_5469:
        /*0008*/ 	.byte	0x04, 0x17
        /*000a*/ 	.short	(.L_5471 - .L_5470)
.L_5470:
        /*000c*/ 	.word	0x00000000
        /*0010*/ 	.short	0x0001
        /*0012*/ 	.short	0x0008
        /*0014*/ 	.byte	0x00, 0xf0, 0x61, 0x08


	//----- nvinfo : EIATTR_KPARAM_INFO
	.align		4
.L_5471:
        /*0018*/ 	.byte	0x04, 0x17
        /*001a*/ 	.short	(.L_5473 - .L_5472)
.L_5472:
        /*001c*/ 	.word	0x00000000
        /*0020*/ 	.short	0x0000
        /*0022*/ 	.short	0x0000
        /*0024*/ 	.byte	0x00, 0xf0, 0x11, 0x00


	//----- nvinfo : EIATTR_SPARSE_MMA_MASK
	.align		4
.L_5473:
        /*0028*/ 	.byte	0x03, 0x50
        /*002a*/ 	.short	0x0000


	//----- nvinfo : EIATTR_MAXREG_COUNT
	.align		4
        /*002c*/ 	.byte	0x03, 0x1b
        /*002e*/ 	.short	0x0080


	//----- nvinfo : EIATTR_MERCURY_ISA_VERSION
	.align		4
        /*0030*/ 	.byte	0x03, 0x5f
        /*0032*/ 	.short	0x0101


	//----- nvinfo : EIATTR_EXIT_INSTR_OFFSETS
	.align		4
        /*0034*/ 	.byte	0x04, 0x1c
        /*0036*/ 	.short	(.L_5475 - .L_5474)


	//   ....[0]....
.L_5474:
        /*0038*/ 	.word	0x00004050


	//   ....[1]....
        /*003c*/ 	.word	0x00005550


	//----- nvinfo : EIATTR_MAX_THREADS
	.align		4
.L_5475:
        /*0040*/ 	.byte	0x04, 0x05
        /*0042*/ 	.short	(.L_5477 - .L_5476)
.L_5476:
        /*0044*/ 	.word	0x00000080
        /*0048*/ 	.word	0x00000001
        /*004c*/ 	.word	0x00000001


	//----- nvinfo : EIATTR_CRS_STACK_SIZE
	.align		4
.L_5477:
        /*0050*/ 	.byte	0x04, 0x1e
        /*0052*/ 	.short	(.L_5479 - .L_5478)
.L_5478:
        /*0054*/ 	.word	0x00000000


	//----- nvinfo : EIATTR_CBANK_PARAM_SIZE
	.align		4
.L_5479:
        /*0058*/ 	.byte	0x03, 0x19
        /*005a*/ 	.short	0x0220


	//----- nvinfo : EIATTR_PARAM_CBANK
	.align		4
        /*005c*/ 	.byte	0x04, 0x0a
        /*005e*/ 	.short	(.L_5481 - .L_5480)
	.align		4
.L_5480:
        /*0060*/ 	.word	index@(.nv.constant0._ZN2at6native18elementwise_kernelILi128ELi4EZNS0_22gpu_kernel_impl_nocastINS0_13AUnaryFunctorIaaaZZZNS0_15binary_internal21div_trunc_kernel_cudaERNS_18TensorIteratorBaseEENKUlvE_clEvENKUlvE0_clEvEUlaaE_EEEEvS6_RKT_EUliE_EEviT1_)
        /*0064*/ 	.short	0x0210
        /*0066*/ 	.short	0x0220


	//----- nvinfo : EIATTR_SW_WAR
	.align		4
.L_5481:
        /*0068*/ 	.byte	0x04, 0x36
        /*006a*/ 	.short	(.L_5483 - .L_5482)
.L_5482:
        /*006c*/ 	.word	0x00000008
.L_5483:


//--------------------- .nv.info._ZN2at6native27unrolled_elementwise_kernelINS0_13AUnaryFunctorIaaaZZZNS0_15binary_internal21div_trunc_kernel_cudaERNS_18TensorIteratorBaseEENKUlvE_clEvENKUlvE0_clEvEUlaaE_EESt5arrayIPcLm2EELi4E23TrivialOffsetCalculatorILi1EjESE_NS0_6memory15LoadWithoutCastENSF_16StoreWithoutCastEEEviT_T0_T2_T3_T4_T5_ --------------------------
	.section	.nv.info._ZN2at6native27unrolled_elementwise_kernelINS0_13AUnaryFunctorIaaaZZZNS0_15binary_internal21div_trunc_kernel_cudaERNS_18TensorIteratorBaseEENKUlvE_clEvENKUlvE0_clEvEUlaaE_EESt5arrayIPcLm2EELi4E23TrivialOffsetCalculatorILi1EjESE_NS0_6memory15LoadWithoutCastENSF_16StoreWithoutCastEEEviT_T0_T2_T3_T4_T5_,"",@"SHT_CUDA_INFO"
	.sectionflags	@""
	.align	4


	//----- nvinfo : EIATTR_CUDA_API_VERSION
	.align		4
        /*0000*/ 	.byte	0x04, 0x37
        /*0002*/ 	.short	(.L_5485 - .L_5484)
.L_5484:
        /*0004*/ 	.word	0x00000082


	//----- nvinfo : EIATTR_KPARAM_INFO
	.align		4
.L_5485:
        /*0008*/ 	.byte	0x04, 0x17
        /*000a*/ 	.short	(.L_5487 - .L_5486)
.L_5486:
        /*000c*/ 	.word	0x00000000
        /*0010*/ 	.short	0x0006
        /*0012*/ 	.short	0x001b
        /*0014*/ 	.byte	0x00, 0xf0, 0x05, 0x00


	//----- nvinfo : EIATTR_KPARAM_INFO
	.align		4
.L_5487:
        /*0018*/ 	.byte	0x04, 0x17
        /*001a*/ 	.short	(.L_5489 - .L_5488)
.L_5488:
        /*001c*/ 	.word	0x00000000
        /*0020*/ 	.short	0x0005
        /*0022*/ 	.short	0x001a
        /*0024*/ 	.byte	0x00, 0xf0, 0x05, 0x00


	//----- nvinfo : EIATTR_KPARAM_INFO
	.align		4
.L_5489:
        /*0028*/ 	.byte	0x04, 0x17
        /*002a*/ 	.short	(.L_5491 - .L_5490)
.L_5490:
        /*002c*/ 	.word	0x00000000
        /*0030*/ 	.short	0x0004
        /*0032*/ 	.short	0x0019
        /*0034*/ 	.byte	0x00, 0xf0, 0x05, 0x00


	//----- nvinfo : EIATTR_KPARAM_INFO
	.align		4
.L_5491:
        /*0038*/ 	.byte	0x04, 0x17
        /*003a*/ 	.short	(.L_5493 - .L_5492)
.L_5492:
        /*003c*/ 	.word	0x00000000
        /*0040*/ 	.short	0x0003
        /*0042*/ 	.short	0x0018
        /*0044*/ 	.byte	0x00, 0xf0, 0x05, 0x00


	//----- nvinfo : EIATTR_KPARAM_INFO
	.align		4
.L_5493:
        /*0048*/ 	.byte	0x04, 0x17
        /*004a*/ 	.short	(.L_5495 - .L_5494)
.L_5494:
        /*004c*/ 	.word	0x00000000
        /*0050*/ 	.short	0x0002
        /*0052*/ 	.short	0x0008
        /*0054*/ 	.byte	0x00, 0xf0, 0x41, 0x00


	//----- nvinfo : EIATTR_KPARAM_INFO
	.align		4
.L_5495:
        /*0058*/ 	.byte	0x04, 0x17
        /*005a*/ 	.short	(.L_5497 - .L_5496)
.L_5496:
        /*005c*/ 	.word	0x00000000
        /*0060*/ 	.short	0x0001
        /*0062*/ 	.short	0x0004
        /*0064*/ 	.byte	0x00, 0xf0, 0x09, 0x00


	//----- nvinfo : EIATTR_KPARAM_INFO
	.align		4
.L_5497:
        /*0068*/ 	.byte	0x04, 0x17
        /*006a*/ 	.short	(.L_5499 - .L_5498)
.L_5498:
        /*006c*/ 	.word	0x00000000
        /*0070*/ 	.short	0x0000
        /*0072*/ 	.short	0x0000
        /*0074*/ 	.byte	0x00, 0xf0, 0x11, 0x00


	//----- nvinfo : EIATTR_SPARSE_MMA_MASK
	.align		4
.L_5499:
        /*0078*/ 	.byte	0x03, 0x50
        /*007a*/ 	.short	0x0000


	//----- nvinfo : EIATTR_MAXREG_COUNT
	.align		4
        /*007c*/ 	.byte	0x03, 0x1b
        /*007e*/ 	.short	0x00ff


	//----- nvinfo : EIATTR_MERCURY_ISA_VERSION
	.align		4
        /*0080*/ 	.byte	0x03, 0x5f
        /*0082*/ 	.short	0x0101


	//----- nvinfo : EIATTR_EXIT_INSTR_OFFSETS
	.align		4
        /*0084*/ 	.byte	0x04, 0x1c
        /*0086*/ 	.short	(.L_5501 - .L_5500)


	//   ....[0]....
.L_5500:
        /*0088*/ 	.word	0x00000b50


	//   ....[1]....
        /*008c*/ 	.word	0x00000bb0


	//----- nvinfo : EIATTR_MAX_THREADS
	.align		4
.L_5501:
        /*0090*/ 	.byte	0x04, 0x05
        /*0092*/ 	.short	(.L_5503 - .L_5502)
.L_5502:
        /*0094*/ 	.word	0x00000080
        /*0098*/ 	.word	0x00000001
        /*009c*/ 	.word	0x00000001


	//----- nvinfo : EIATTR_CRS_STACK_SIZE
	.align		4
.L_5503:
        /*00a0*/ 	.byte	0x04, 0x1e
        /*00a2*/ 	.short	(.L_5505 - .L_5504)
.L_5504:
        /*00a4*/ 	.word	0x00000000


	//----- nvinfo : EIATTR_CBANK_PARAM_SIZE
	.align		4
.L_5505:
        /*00a8*/ 	.byte	0x03, 0x19
        /*00aa*/ 	.short	0x001c


	//----- nvinfo : EIATTR_PARAM_CBANK
	.align		4
        /*00ac*/ 	.byte	0x04, 0x0a
        /*00ae*/ 	.short	(.L_5507 - .L_5506)
	.align		4
.L_5506:
        /*00b0*/ 	.word	index@(.nv.constant0._ZN2at6native27unrolled_elementwise_kernelINS0_13AUnaryFunctorIaaaZZZNS0_15binary_internal21div_trunc_kernel_cudaERNS_18TensorIteratorBaseEENKUlvE_clEvENKUlvE0_clEvEUlaaE_EESt5arrayIPcLm2EELi4E23TrivialOffsetCalculatorILi1EjESE_NS0_6memory15LoadWithoutCastENSF_16StoreWithoutCastEEEviT_T0_T2_T3_T4_T5_)
        /*00b4*/ 	.short	0x0210
        /*00b6*/ 	.short	0x001c


	//----- nvinfo : EIATTR_SW_WAR
	.align		4
.L_5507:
        /*00b8*/ 	.byte	0x04, 0x36
        /*00ba*/ 	.short	(.L_5509 - .L_5508)
.L_5508:
        /*00bc*/ 	.word	0x00000008
.L_5509:


//--------------------- .nv.info._ZN2at6native29vectorized_elementwise_kernelILi2ENS0_13AUnaryFunctorIaaaZZZNS0_15binary_internal21div_trunc_kernel_cudaERNS_18TensorIteratorBaseEENKUlvE_clEvENKUlvE0_clEvEUlaaE_EESt5arrayIPcLm2EEEEviT0_T1_ --------------------------
	.section	.nv.info._ZN2at6native29vectorized_elementwise_kernelILi2ENS0_13AUnaryFunctorIaaaZZZNS0_15binary_internal21div_trunc_kernel_cudaERNS_18TensorIteratorBaseEENKUlvE_clEvENKUlvE0_clEvEUlaaE_EESt5arrayIPcLm2EEEEviT0_T1_,"",@"SHT_CUDA_INFO"
	.sectionflags	@""
	.align	4


	//----- nvinfo : EIATTR_CUDA_API_VERSION
	.align		4
        /*0000*/ 	.byte	0x04, 0x37
        /*0002*/ 	.short	(.L_5511 - .L_5510)
.L_5510:
        /*0004*/ 	.word	0x00000082


	//----- nvinfo : EIATTR_KPARAM_INFO
	.align		4
.L_5511:
        /*0008*/ 	.byte	0x04, 0x17
        /*000a*/ 	.short	(.L_5513 - .L_5512)
.L_5512:
        /*000c*/ 	.word	0x00000000
        /*0010*/ 	.short	0x0002
        /*0012*/ 	.short	0x0008
        /*0014*/ 	.byte	0x00, 0xf0, 0x41, 0x00


	//----- nvinfo : EIATTR_KPARAM_INFO
	.align		4
.L_5513:
        /*0018*/ 	.byte	0x04, 0x17
        /*001a*/ 	.short	(.L_5515 - .L_5514)
.L_5514:
        /*001c*/ 	.word	0x00000000
        /*0020*/ 	.short	0x0001
        /*0022*/ 	.short	0x0004
        /*0024*/ 	.byte	0x00, 0xf0, 0x09, 0x00


	//----- nvinfo : EIATTR_KPARAM_INFO
	.align		4
.L_5515:
        /*0028*/ 	.byte	0x04, 0x17
        /*002a*/ 	.short	(.L_5517 - .L_5516)
.L_5516:
        /*002c*/ 	.word	0x00000000
        /*0030*/ 	.short	0x0000
        /*0032*/ 	.short	0x0000
        /*0034*/ 	.byte	0x00, 0xf0, 0x11, 0x00


	//----- nvinfo : EIATTR_SPARSE_MMA_MASK
	.align		4
.L_5517:
        /*0038*/ 	.byte	0x03, 0x50
        /*003a*/ 	.short	0x0000


	//----- nvinfo : EIATTR_MAXREG_COUNT
	.align		4
        /*003c*/ 	.byte	0x03, 0x1b
        /*003e*/ 	.short	0x00ff


	//----- nvinfo : EIATTR_MERCURY_ISA_VERSION
	.align		4
        /*0040*/ 	.byte	0x03, 0x5f
        /*0042*/ 	.short	0x0101


	//----- nvinfo : EIATTR_EXIT_INSTR_OFFSETS
	.align		4
        /*0044*/ 	.byte	0x04, 0x1c
        /*0046*/ 	.short	(.L_5519 - .L_5518)


	//   ....[0]....
.L_5518:
        /*0048*/ 	.word	0x00000ee0


	//   ....[1]....
        /*004c*/ 	.word	0x000025c0


	//   ....[2]....
        /*0050*/ 	.word	0x00002620


	//----- nvinfo : EIATTR_MAX_THREADS
	.align		4
.L_5519:
        /*0054*/ 	.byte	0x04, 0x05
        /*0056*/ 	.short	(.L_5521 - .L_5520)
.L_5520:
        /*0058*/ 	.word	0x00000080
        /*005c*/ 	.word	0x00000001
        /*0060*/ 	.word	0x00000001


	//----- nvinfo : EIATTR_CRS_STACK_SIZE
	.align		4
.L_5521:
        /*0064*/ 	.byte	0x04, 0x1e
        /*0066*/ 	.short	(.L_5523 - .L_5522)
.L_5522:
        /*0068*/ 	.word	0x00000000


	//----- nvinfo : EIATTR_CBANK_PARAM_SIZE
	.align		4
.L_5523:
        /*006c*/ 	.byte	0x03, 0x19
        /*006e*/ 	.short	0x0018


	//----- nvinfo : EIATTR_PARAM_CBANK
	.align		4
        /*0070*/ 	.byte	0x04, 0x0a
        /*0072*/ 	.short	(.L_5525 - .L_5524)
	.align		4
.L_5524:
        /*0074*/ 	.word	index@(.nv.constant0._ZN2at6native29vectorized_elementwise_kernelILi2ENS0_13AUnaryFunctorIaaaZZZNS0_15binary_internal21div_trunc_kernel_cudaERNS_18TensorIteratorBaseEENKUlvE_clEvENKUlvE0_clEvEUlaaE_EESt5arrayIPcLm2EEEEviT0_T1_)
        /*0078*/ 	.short	0x0210
        /*007a*/ 	.short	0x0018


	//----- nvinfo : EIATTR_SW_WAR
	.align		4
.L_5525:
        /*007c*/ 	.byte	0x04, 0x36
        /*007e*/ 	.short	(.L_5527 - .L_5526)
.L_5526:
        /*0080*/ 	.word	0x00000008
.L_5527:


//--------------------- .nv.info._ZN2at6native29vectorized_elementwise_kernelILi4ENS0_13AUnaryFunctorIaaaZZZNS0_15binary_internal21div_trunc_kernel_cudaERNS_18TensorIteratorBaseEENKUlvE_clEvENKUlvE0_clEvEUlaaE_EESt5arrayIPcLm2EEEEviT0_T1_ --------------------------
	.section	.nv.info._ZN2at6native29vectorized_elementwise_kernelILi4ENS0_13AUnaryFunctorIaaaZZZNS0_15binary_internal21div_trunc_kernel_cudaERNS_18TensorIteratorBaseEENKUlvE_clEvENKUlvE0_clEvEUlaaE_EESt5arrayIPcLm2EEEEviT0_T1_,"",@"SHT_CUDA_INFO"
	.sectionflags	@""
	.align	4


	//----- nvinfo : EIATTR_CUDA_API_VERSION
	.align		4
        /*0000*/ 	.byte	0x04, 0x37
        /*0002*/ 	.short	(.L_5529 - .L_5528)
.L_5528:
        /*0004*/ 	.word	0x00000082


	//----- nvinfo : EIATTR_KPARAM_INFO
	.align		4
.L_5529:
        /*0008*/ 	.byte	0x04, 0x17
        /*000a*/ 	.short	(.L_5531 - .L_5530)
.L_5530:
        /*000c*/ 	.word	0x00000000
        /*0010*/ 	.short	0x0002
        /*0012*/ 	.short	0x0008
        /*0014*/ 	.byte	0x00, 0xf0, 0x41, 0x00


	//----- nvinfo : EIATTR_KPARAM_INFO
	.align		4
.L_5531:
        /*0018*/ 	.byte	0x04, 0x17
        /*001a*/ 	.short	(.L_5533 - .L_5532)
.L_5532:
        /*001c*/ 	.word	0x00000000
        /*0020*/ 	.short	0x0001
        /*0022*/ 	.short	0x0004
        /*0024*/ 	.byte	0x00, 0xf0, 0x09, 0x00


	//----- nvinfo : EIATTR_KPARAM_INFO
	.align		4
.L_5533:
        /*0028*/ 	.byte	0x04, 0x17
        /*002a*/ 	.short	(.L_5535 - .L_5534)
.L_5534:
        /*002c*/ 	.word	0x00000000
        /*0030*/ 	.short	0x0000
        /*0032*/ 	.short	0x0000
        /*0034*/ 	.byte	0x00, 0xf0, 0x11, 0x00


	//----- nvinfo : EIATTR_SPARSE_MMA_MASK
	.align		4
.L_5535:
        /*0038*/ 	.byte	0x03, 0x50
        /*003a*/ 	.short	0x0000


	//----- nvinfo : EIATTR_MAXREG_COUNT
	.align		4
        /*003c*/ 	.byte	0x03, 0x1b
        /*003e*/ 	.short	0x00ff


	//----- nvinfo : EIATTR_MERCURY_ISA_VERSION
	.align		4
        /*0040*/ 	.byte	0x03, 0x5f
        /*0042*/ 	.short	0x0101


	//----- nvinfo : EIATTR_EXIT_INSTR_OFFSETS
	.align		4
        /*0044*/ 	.byte	0x04, 0x1c
        /*0046*/ 	.short	(.L_5537 - .L_5536)


	//   ....[0]....
.L_5536:
        /*0048*/ 	.word	0x00000ea0


	//   ....[1]....
        /*004c*/ 	.word	0x00002570


	//   ....[2]....
        /*0050*/ 	.word	0x000025d0


	//----- nvinfo : EIATTR_MAX_THREADS
	.align		4
.L_5537:
        /*0054*/ 	.byte	0x04, 0x05
        /*0056*/ 	.short	(.L_5539 - .L_5538)
.L_5538:
        /*0058*/ 	.word	0x00000080
        /*005c*/ 	.word	0x00000001
        /*0060*/ 	.word	0x00000001


	//----- nvinfo : EIATTR_CRS_STACK_SIZE
	.align		4
.L_5539:
        /*0064*/ 	.byte	0x04, 0x1e
        /*0066*/ 	.short	(.L_5541 - .L_5540)
.L_5540:
        /*0068*/ 	.word	0x00000000


	//----- nvinfo : EIATTR_CBANK_PARAM_SIZE
	.align		4
.L_5541:
        /*006c*/ 	.byte	0x03, 0x19
        /*006e*/ 	.short	0x0018


	//----- nvinfo : EIATTR_PARAM_CBANK
	.align		4
        /*0070*/ 	.byte	0x04, 0x0a
        /*0072*/ 	.short	(.L_5543 - .L_5542)
	.align		4
.L_5542:
        /*0074*/ 	.word	index@(.nv.constant0._ZN2at6native29vectorized_elementwise_kernelILi4ENS0_13AUnaryFunctorIaaaZZZNS0_15binary_internal21div_trunc_kernel_cudaERNS_18TensorIteratorBaseEENKUlvE_clEvENKUlvE0_clEvEUlaaE_EESt5arrayIPcLm2EEEEviT0_T1_)
        /*0078*/ 	.short	0x0210
        /*007a*/ 	.short	0x0018


	//----- nvinfo : EIATTR_SW_WAR
	.align		4
.L_5543:
        /*007c*/ 	.byte	0x04, 0x36
        /*007e*/ 	.short	(.L_5545 - .L_5544)
.L_5544:
        /*0080*/ 	.word	0x00000008
.L_5545:


//--------------------- .nv.info._ZN2at6native29vectorized_elementwise_kernelILi8ENS0_13AUnaryFunctorIaaaZZZNS0_15binary_internal21div_trunc_kernel_cudaERNS_18TensorIteratorBaseEENKUlvE_clEvENKUlvE0_clEvEUlaaE_EESt5arrayIPcLm2EEEEviT0_T1_ --------------------------
	.section	.nv.info._ZN2at6native29vectorized_elementwise_kernelILi8ENS0_13AUnaryFunctorIaaaZZZNS0_15binary_internal21div_trunc_kernel_cudaERNS_18TensorIteratorBaseEENKUlvE_clEvENKUlvE0_clEvEUlaaE_EESt5arrayIPcLm2EEEEviT0_T1_,"",@"SHT_CUDA_INFO"
	.sectionflags	@""
	.align	4


	//----- nvinfo : EIATTR_CUDA_API_VERSION
	.align		4
        /*0000*/ 	.byte	0x04, 0x37
        /*0002*/ 	.short	(.L_5547 - .L_5546)
.L_5546:
        /*0004*/ 	.word	0x00000082


	//----- nvinfo : EIATTR_KPARAM_INFO
	.align		4
.L_5547:
        /*0008*/ 	.byte	0x04, 0x17
        /*000a*/ 	.short	(.L_5549 - .L_5548)
.L_5548:
        /*000c*/ 	.word	0x00000000
        /*0010*/ 	.short	0x0002
        /*0012*/ 	.short	0x0008
        /*0014*/ 	.byte	0x00, 0xf0, 0x41, 0x00


	//----- nvinfo : EIATTR_KPARAM_INFO
	.align		4
.L_5549:
        /*0018*/ 	.byte	0x04, 0x17
        /*001a*/ 	.short	(.L_5551 - .L_5550)
.L_5550:
        /*001c*/ 	.word	0x00000000
        /*0020*/ 	.short	0x0001
        /*0022*/ 	.short	0x0004
        /*0024*/ 	.byte	0x00, 0xf0, 0x09, 0x00


	//----- nvinfo : EIATTR_KPARAM_INFO
	.align		4
.L_5551:
        /*0028*/ 	.byte	0x04, 0x17
        /*002a*/ 	.short	(.L_5553 - .L_5552)
.L_5552:
        /*002c*/ 	.word	0x00000000
        /*0030*/ 	.short	0x0000
        /*0032*/ 	.short	0x0000
        /*0034*/ 	.byte	0x00, 0xf0, 0x11, 0x00


	//----- nvinfo : EIATTR_SPARSE_MMA_MASK
	.align		4
.L_5553:
        /*0038*/ 	.byte	0x03, 0x50
        /*003a*/ 	.short	0x0000


	//----- nvinfo : EIATTR_MAXREG_COUNT
	.align		4
        /*003c*/ 	.byte	0x03, 0x1b
        /*003e*/ 	.short	0x00ff


	//----- nvinfo : EIATTR_MERCURY_ISA_VERSION
	.align		4
        /*0040*/ 	.byte	0x03, 0x5f
        /*0042*/ 	.short	0x0101


	//----- nvinfo : EIATTR_EXIT_INSTR_OFFSETS
	.align		4
        /*0044*/ 	.byte	0x04, 0x1c
        /*0046*/ 	.short	(.L_5555 - .L_5554)


	//   ....[0]....
.L_5554:
        /*0048*/ 	.word	0x00000f30


	//   ....[1]....
        /*004c*/ 	.word	0x00002600


	//   ....[2]....
        /*0050*/ 	.word	0x00002660


	//----- nvinfo : EIATTR_MAX_THREADS
	.align		4
.L_5555:
        /*0054*/ 	.byte	0x04, 0x05
        /*0056*/ 	.short	(.L_5557 - .L_5556)
.L_5556:
        /*0058*/ 	.word	0x00000080
        /*005c*/ 	.word	0x00000001
        /*0060*/ 	.word	0x00000001


	//----- nvinfo : EIATTR_CRS_STACK_SIZE
	.align		4
.L_5557:
        /*0064*/ 	.byte	0x04, 0x1e
        /*0066*/ 	.short	(.L_5559 - .L_5558)
.L_5558:
        /*0068*/ 	.word	0x00000000


	//----- nvinfo : EIATTR_CBANK_PARAM_SIZE
	.align		4
.L_5559:
        /*006c*/ 	.byte	0x03, 0x19
        /*006e*/ 	.short	0x0018


	//----- nvinfo : EIATTR_PARAM_CBANK
	.align		4
        /*0070*/ 	.byte	0x04, 0x0a
        /*0072*/ 	.short	(.L_5561 - .L_5560)
	.align		4
.L_5560:
        /*0074*/ 	.word	index@(.nv.constant0._ZN2at6native29vectorized_elementwise_kernelILi8ENS0_13AUnaryFunctorIaaaZZZNS0_15binary_internal21div_trunc_kernel_cudaERNS_18TensorIteratorBaseEENKUlvE_clEvENKUlvE0_clEvEUlaaE_EESt5arrayIPcLm2EEEEviT0_T1_)
        /*0078*/ 	.short	0x0210
        /*007a*/ 	.short	0x0018


	//----- nvinfo : EIATTR_SW_WAR
	.align		4
.L_5561:
        /*007c*/ 	.byte	0x04, 0x36
        /*007e*/ 	.short	(.L_5563 - .L_5562)
.L_5562:
        /*0080*/ 	.word	0x00000008
.L_5563:


//--------------------- .nv.info._ZN2at6native18elementwise_kernelILi128ELi4EZNS0_15gpu_kernel_implINS0_13BinaryFunctorIhhhZZZNS0_15binary_internal21div_trunc_kernel_cudaERNS_18TensorIteratorBaseEENKUlvE_clEvENKUlvE_clEvEUlhhE_EEEEvS6_RKT_EUliE_EEviT1_ --------------------------
	.section	.nv.info._ZN2at6native18elementwise_kernelILi128ELi4EZNS0_15gpu_kernel_implINS0_13BinaryFunctorIhhhZZZNS0_15binary_internal21div_trunc_kernel_cudaERNS_18TensorIteratorBaseEENKUlvE_clEvENKUlvE_clEvEUlhhE_EEEEvS6_RKT_EUliE_EEviT1_,"",@"SHT_CUDA_INFO"
	.sectionflags	@""
	.align	4


	//----- nvinfo : EIATTR_CUDA_API_VERSION
	.align		4
        /*0000*/ 	.byte	0x04, 0x37
        /*0002*/ 	.short	(.L_5565 - .L_5564)
.L_5564:
        /*0004*/ 	.word	0x00000082


	//----- nvinfo : EIATTR_KPARAM_INFO
	.align		4
.L_5565:
        /*0008*/ 	.byte	0x04, 0x17
        /*000a*/ 	.short	(.L_5567 - .L_5566)
.L_5566:
        /*000c*/ 	.word	0x00000000
        /*0010*/ 	.short	0x0001
        /*0012*/ 	.short	0x0008
        /*0014*/ 	.byte	0x00, 0xf0, 0x21, 0x0a


	//----- nvinfo : EIATTR_KPARAM_INFO
	.align		4
.L_5567:
        /*0018*/ 	.byte	0x04, 0x17
        /*001a*/ 	.short	(.L_5569 - .L_5568)
.L_5568:
        /*001c*/ 	.word	0x00000000
        /*0020*/ 	.short	0x0000
        /*0022*/ 	.short	0x0000
        /*0024*/ 	.byte	0x00, 0xf0, 0x11, 0x00


	//----- nvinfo : EIATTR_SPARSE_MMA_MASK
	.align		4
.L_5569:
        /*0028*/ 	.byte	0x03, 0x50
        /*002a*/ 	.short	0x0000


	//----- nvinfo : EIATTR_MAXREG_COUNT
	.align		4
        /*002c*/ 	.byte	0x03, 0x1b
        /*002e*/ 	.short	0x0080


	//----- nvinfo : EIATTR_EXTERNS
	.align		4
        /*0030*/ 	.byte	0x04, 0x0f
        /*0032*/ 	.short	(.L_5571 - .L_5570)


	//   ....[0]....
	.align		4
.L_5570:
        /*0034*/ 	.word	index@(__assertfail)


	//----- nvinfo : EIATTR_MERCURY_ISA_VERSION
	.align		4
.L_5571:
        /*0038*/ 	.byte	0x03, 0x5f
        /*003a*/ 	.short	0x0101


	//----- nvinfo : EIATTR_SYSCALL_OFFSETS
	.align		4
        /*003c*/ 	.byte	0x04, 0x46
        /*003e*/ 	.short	(.L_5573 - .L_5572)


	//   ....[0]....
.L_5572:
        /*0040*/ 	.word	0x00002560


	//   ....[1]....
        /*0044*/ 	.word	0x00003420


	//   ....[2]....
        /*0048*/ 	.word	0x000042d0


	//   ....[3]....
        /*004c*/ 	.word	0x00006870


	//   ....[4]....
        /*0050*/ 	.word	0x00007730


	//   ....[5]....
        /*0054*/ 	.word	0x000085e0


	//   ....[6]....
        /*0058*/ 	.word	0x0000ab70


	//   ....[7]....
        /*005c*/ 	.word	0x0000ba30


	//   ....[8]....
        /*0060*/ 	.word	0x0000c8e0


	//   ....[9]....
        /*0064*/ 	.word	0x0000ee60


	//   ....[10]....
        /*0068*/ 	.word	0x0000fd20


	//   ....[11]....
        /*006c*/ 	.word	0x00010bd0


	//----- nvinfo : EIATTR_EXIT_INSTR_OFFSETS
	.align		4
.L_5573:
        /*0070*/ 	.byte	0x04, 0x1c
        /*0072*/ 	.short	(.L_5575 - .L_5574)


	//   ....[0]....
.L_5574:
        /*0074*/ 	.word	0x0000c9a0


	//   ....[1]....
        /*0078*/ 	.word	0x0000fea0


	//   ....[2]....
        /*007c*/ 	.word	0x0000fec0


	//   ....[3]....
        /*0080*/ 	.word	0x0000ff60


	//   ....[4]....
        /*0084*/ 	.word	0x0000ff90


	//   ....[5]....
        /*0088*/ 	.word	0x0000ffb0


	//   ....[6]....
        /*008c*/ 	.word	0x00010040


	//   ....[7]....
        /*0090*/ 	.word	0x00010080


	//   ....[8]....
        /*0094*/ 	.word	0x00010120


	//   ....[9]....
        /*0098*/ 	.word	0x00010170


	//   ....[10]....
        /*009c*/ 	.word	0x000101a0


	//   ....[11]....
        /*00a0*/ 	.word	0x00010260


	//   ....[12]....
        /*00a4*/ 	.word	0x000102a0


	//   ....[13]....
        /*00a8*/ 	.word	0x00010430


	//   ....[14]....
        /*00ac*/ 	.word	0x00010590


	//   ....[15]....
        /*00b0*/ 	.word	0x000105d0


	//   ....[16]....
        /*00b4*/ 	.word	0x00010670


	//   ....[17]....
        /*00b8*/ 	.word	0x000107f0


	//   ....[18]....
        /*00bc*/ 	.word	0x00010970


	//   ....[19]....
        /*00c0*/ 	.word	0x00010ad0


	//   ....[20]....
        /*00c4*/ 	.word	0x00010be0


	//   ....[21]....
        /*00c8*/ 	.word	0x00010c20


	//   ....[22]....
        /*00cc*/ 	.word	0x00010c50


	//----- nvinfo : EIATTR_MAX_THREADS
	.align		4
.L_5575:
        /*00d0*/ 	.byte	0x04, 0x05
        /*00d2*/ 	.short	(.L_5577 - .L_5576)
.L_5576:
        /*00d4*/ 	.word	0x00000080
        /*00d8*/ 	.word	0x00000001
        /*00dc*/ 	.word	0x00000001


	//----- nvinfo : EIATTR_CRS_STACK_SIZE
	.align		4
.L_5577:
        /*00e0*/ 	.byte	0x04, 0x1e
        /*00e2*/ 	.short	(.L_5579 - .L_5578)
.L_5578:
        /*00e4*/ 	.word	0x00000000


	//----- nvinfo : EIATTR_CBANK_PARAM_SIZE
	.align		4
.L_5579:
        /*00e8*/ 	.byte	0x03, 0x19
        /*00ea*/ 	.short	0x0290


	//----- nvinfo : EIATTR_PARAM_CBANK
	.align		4
        /*00ec*/ 	.byte	0x04, 0x0a
        /*00ee*/ 	.short	(.L_5581 - .L_5580)
	.align		4
.L_5580:
        /*00f0*/ 	.word	index@(.nv.constant0._ZN2at6native18elementwise_kernelILi128ELi4EZNS0_15gpu_kernel_implINS0_13BinaryFunctorIhhhZZZNS0_15binary_internal21div_trunc_kernel_cudaERNS_18TensorIteratorBaseEENKUlvE_clEvENKUlvE_clEvEUlhhE_EEEEvS6_RKT_EUliE_EEviT1_)
        /*00f4*/ 	.short	0x0210
        /*00f6*/ 	.short	0x0290


	//----- nvinfo : EIATTR_SW_WAR
	.align		4
.L_5581:
        /*00f8*/ 	.byte	0x04, 0x36
        /*00fa*/ 	.short	(.L_5583 - .L_5582)
.L_5582:
        /*00fc*/ 	.word	0x00000008
.L_5583:


//--------------------- .nv.info._ZN2at6native27unrolled_elementwise_kernelINS0_13BinaryFunctorIhhhZZZNS0_15binary_internal21div_trunc_kernel_cudaERNS_18TensorIteratorBaseEENKUlvE_clEvENKUlvE_clEvEUlhhE_EESt5arrayIPcLm3EELi4E23TrivialOffsetCalculatorILi2EjESD_ILi1EjENS0_6memory12LoadWithCastILi2EEENSG_13StoreWithCastILi1EEEEEviT_T0_T2_T3_T4_T5_ --------------------------
	.section	.nv.info._ZN2at6native27unrolled_elementwise_kernelINS0_13BinaryFunctorIhhhZZZNS0_15binary_internal21div_trunc_kernel_cudaERNS_18TensorIteratorBaseEENKUlvE_clEvENKUlvE_clEvEUlhhE_EESt5arrayIPcLm3EELi4E23TrivialOffsetCalculatorILi2EjESD_ILi1EjENS0_6memory12LoadWithCastILi2EEENSG_13StoreWithCastILi1EEEEEviT_T0_T2_T3_T4_T5_,"",@"SHT_CUDA_INFO"
	.sectionflags	@""
	.align	4


	//----- nvinfo : EIATTR_CUDA_API_VERSION
	.align		4
        /*0000*/ 	.byte	0x04, 0x37
        /*0002*/ 	.short	(.L_5585 - .L_5584)
.L_5584:
        /*0004*/ 	.word	0x00000082


	//----- nvinfo : EIATTR_KPARAM_INFO
	.align		4
.L_5585:
        /*0008*/ 	.byte	0x04, 0x17
        /*000a*/ 	.short	(.L_5587 - .L_5586)
.L_5586:
        /*000c*/ 	.word	0x00000000
        /*0010*/ 	.short	0x0006
        /*0012*/ 	.short	0x0030
        /*0014*/ 	.byte	0x00, 0xf0, 0x21, 0x00


	//----- nvinfo : EIATTR_KPARAM_INFO
	.align		4
.L_5587:
        /*0018*/ 	.byte	0x04, 0x17
        /*001a*/ 	.short	(.L_5589 - .L_5588)
.L_5588:
        /*001c*/ 	.word	0x00000000
        /*0020*/ 	.short	0x0005
        /*0022*/ 	.short	0x0024
        /*0024*/ 	.byte	0x00, 0xf0, 0x31, 0x00


	//----- nvinfo : EIATTR_KPARAM_INFO
	.align		4
.L_5589:
        /*0028*/ 	.byte	0x04, 0x17
        /*002a*/ 	.short	(.L_5591 - .L_5590)
.L_5590:
        /*002c*/ 	.word	0x00000000
        /*0030*/ 	.short	0x0004
        /*0032*/ 	.short	0x0021
        /*0034*/ 	.byte	0x00, 0xf0, 0x05, 0x00


	//----- nvinfo : EIATTR_KPARAM_INFO
	.align		4
.L_5591:
        /*0038*/ 	.byte	0x04, 0x17
        /*003a*/ 	.short	(.L_5593 - .L_5592)
.L_5592:
        /*003c*/ 	.word	0x00000000
        /*0040*/ 	.short	0x0003
        /*0042*/ 	.short	0x0020
        /*0044*/ 	.byte	0x00, 0xf0, 0x05, 0x00


	//----- nvinfo : EIATTR_KPARAM_INFO
	.align		4
.L_5593:
        /*0048*/ 	.byte	0x04, 0x17
        /*004a*/ 	.short	(.L_5595 - .L_5594)
.L_5594:
        /*004c*/ 	.word	0x00000000
        /*0050*/ 	.short	0x0002
        /*0052*/ 	.short	0x0008
        /*0054*/ 	.byte	0x00, 0xf0, 0x61, 0x00


	//----- nvinfo : EIATTR_KPARAM_INFO
	.align		4
.L_5595:
        /*0058*/ 	.byte	0x04, 0x17
        /*005a*/ 	.short	(.L_5597 - .L_5596)
.L_5596:
        /*005c*/ 	.word	0x00000000
        /*0060*/ 	.short	0x0001
        /*0062*/ 	.short	0x0004
        /*0064*/ 	.byte	0x00, 0xf0, 0x05, 0x00


	//----- nvinfo : EIATTR_KPARAM_INFO
	.align		4
.L_5597:
        /*0068*/ 	.byte	0x04, 0x17
        /*006a*/ 	.short	(.L_5599 - .L_5598)
.L_5598:
        /*006c*/ 	.word	0x00000000
        /*0070*/ 	.short	0x0000
        /*0072*/ 	.short	0x0000
        /*0074*/ 	.byte	0x00, 0xf0, 0x11, 0x00


	//----- nvinfo : EIATTR_SPARSE_MMA_MASK
	.align		4
.L_5599:
        /*0078*/ 	.byte	0x03, 0x50
        /*007a*/ 	.short	0x0000


	//----- nvinfo : EIATTR_MAXREG_COUNT
	.align		4
        /*007c*/ 	.byte	0x03, 0x1b
        /*007e*/ 	.short	0x00ff


	//----- nvinfo : EIATTR_EXTERNS
	.align		4
        /*0080*/ 	.byte	0x04, 0x0f
        /*0082*/ 	.short	(.L_5601 - .L_5600)


	//   ....[0]....
	.align		4
.L_5600:
        /*0084*/ 	.word	index@(__assertfail)


	//----- nvinfo : EIATTR_MERCURY_ISA_VERSION
	.align		4
.L_5601:
        /*0088*/ 	.byte	0x03, 0x5f
        /*008a*/ 	.short	0x0101


	//----- nvinfo : EIATTR_SYSCALL_OFFSETS
	.align		4
        /*008c*/ 	.byte	0x04, 0x46
        /*008e*/ 	.short	(.L_5603 - .L_5602)


	//   ....[0]....
.L_5602:
        /*0090*/ 	.word	0x00000f70


	//   ....[1]....
        /*0094*/ 	.word	0x00001e40


	//   ....[2]....
        /*0098*/ 	.word	0x00002d90


	//   ....[3]....
        /*009c*/ 	.word	0x00003c60


	//   ....[4]....
        /*00a0*/ 	.word	0x00004bc0


	//   ....[5]....
        /*00a4*/ 	.word	0x00005aa0


	//   ....[6]....
        /*00a8*/ 	.word	0x000069e0


	//   ....[7]....
        /*00ac*/ 	.word	0x000078c0


	//   ....[8]....
        /*00b0*/ 	.word	0x00008c50


	//   ....[9]....
        /*00b4*/ 	.word	0x00009c80


	//   ....[10]....
        /*00b8*/ 	.word	0x0000ac70


	//   ....[11]....
        /*00bc*/ 	.word	0x0000bc60


	//----- nvinfo : EIATTR_EXIT_INSTR_OFFSETS
	.align		4
.L_5603:
        /*00c0*/ 	.byte	0x04, 0x1c
        /*00c2*/ 	.short	(.L_5605 - .L_5604)


	//   ....[0]....
.L_5604:
        /*00c4*/ 	.word	0x0000ad20


	//   ....[1]....
        /*00c8*/ 	.word	0x0000ae50


	//   ....[2]....
        /*00cc*/ 	.word	0x0000ae70


	//   ....[3]....
        /*00d0*/ 	.word	0x0000af10


	//   ....[4]....
        /*00d4*/ 	.word	0x0000af40


	//   ....[5]....
        /*00d8*/ 	.word	0x0000af70


	//   ....[6]....
        /*00dc*/ 	.word	0x0000b010


	//   ....[7]....
        /*00e0*/ 	.word	0x0000b060


	//   ....[8]....
        /*00e4*/ 	.word	0x0000b110


	//   ....[9]....
        /*00e8*/ 	.word	0x0000b170


	//   ....[10]....
        /*00ec*/ 	.word	0x0000b1b0


	//   ....[11]....
        /*00f0*/ 	.word	0x0000b270


	//   ....[12]....
        /*00f4*/ 	.word	0x0000b2c0


	//   ....[13]....
        /*00f8*/ 	.word	0x0000b460


	//   ....[14]....
        /*00fc*/ 	.word	0x0000b5d0


	//   ....[15]....
        /*0100*/ 	.word	0x0000b620


	//   ....[16]....
        /*0104*/ 	.word	0x0000b6d0


	//   ....[17]....
        /*0108*/ 	.word	0x0000b860


	//   ....[18]....
        /*010c*/ 	.word	0x0000b9f0


	//   ....[19]....
        /*0110*/ 	.word	0x0000bb60


	//   ....[20]....
        /*0114*/ 	.word	0x0000bc70


	//   ....[21]....
        /*0118*/ 	.word	0x0000bcb0


	//   ....[22]....
        /*011c*/ 	.word	0x0000bce0


	//----- nvinfo : EIATTR_MAX_THREADS
	.align		4
.L_5605:
        /*0120*/ 	.byte	0x04, 0x05
        /*0122*/ 	.short	(.L_5607 - .L_5606)
.L_5606:
        /*0124*/ 	.word	0x00000080
        /*0128*/ 	.word	0x00000001
        /*012c*/ 	.word	0x00000001


	//----- nvinfo : EIATTR_CRS_STACK_SIZE
	.align		4
.L_5607:
        /*0130*/ 	.byte	0x04, 0x1e
        /*0132*/ 	.short	(.L_5609 - .L_5608)
.L_5608:
        /*0134*/ 	.word	0x00000000


	//----- nvinfo : EIATTR_CBANK_PARAM_SIZE
	.align		4
.L_5609:
        /*0138*/ 	.byte	0x03, 0x19
        /*013a*/ 	.short	0x0038


	//----- nvinfo : EIATTR_PARAM_CBANK
	.align		4
        /*013c*/ 	.byte	0x04, 0x0a
        /*013e*/ 	.short	(.L_5611 - .L_5610)
	.align		4
.L_5610:
        /*0140*/ 	.word	index@(.nv.constant0._ZN2at6native27unrolled_elementwise_kernelINS0_13BinaryFunctorIhhhZZZNS0_15binary_internal21div_trunc_kernel_cudaERNS_18TensorIteratorBaseEENKUlvE_clEvENKUlvE_clEvEUlhhE_EESt5arrayIPcLm3EELi4E23TrivialOffsetCalculatorILi2EjESD_ILi1EjENS0_6memory12LoadWithCastILi2EEENSG_13StoreWithCastILi1EEEEEviT_T0_T2_T3_T4_T5_)
        /*0144*/ 	.short	0x0210
        /*0146*/ 	.short	0x0038


	//----- nvinfo : EIATTR_SW_WAR
	.align		4
.L_5611:
        /*0148*/ 	.byte	0x04, 0x36
        /*014a*/ 	.short	(.L_5613 - .L_5612)
.L_5612:
        /*014c*/ 	.word	0x00000008
.L_5613:


//--------------------- .nv.info._ZN2at6native18elementwise_kernelILi128ELi4EZNS0_22gpu_kernel_impl_nocastINS0_13BinaryFunctorIhhhZZZNS0_15binary_internal21div_trunc_kernel_cudaERNS_18TensorIteratorBaseEENKUlvE_clEvENKUlvE_clEvEUlhhE_EEEEvS6_RKT_EUliE_EEviT1_ --------------------------
	.section	.nv.info._ZN2at6native18elementwise_kernelILi128ELi4EZNS0_22gpu_kernel_impl_nocastINS0_13BinaryFunctorIhhhZZZNS0_15binary_internal21div_trunc_kernel_cudaERNS_18TensorIteratorBaseEENKUlvE_clEvENKUlvE_clEvEUlhhE_EEEEvS6_RKT_EUliE_EEviT1_,"",@"SHT_CUDA_INFO"
	.sectionflags	@""
	.align	4


	//----- nvinfo : EIATTR_CUDA_API_VERSION
	.align		4
        /*0000*/ 	.byte	0x04, 0x37
        /*0002*/ 	.short	(.L_5615 - .L_5614)
.L_5614:
        /*0004*/ 	.word	0x00000082


	//----- nvinfo : EIATTR_KPARAM_INFO
	.align		4
.L_5615:
        /*0008*/ 	.byte	0x04, 0x17
        /*000a*/ 	.short	(.L_5617 - .L_5616)
.L_5616:
        /*000c*/ 	.word	0x00000000
        /*0010*/ 	.short	0x0001
        /*0012*/ 	.short	0x0008
        /*0014*/ 	.byte	0x00, 0xf0, 0x21, 0x0a


	//----- nvinfo : EIATTR_KPARAM_INFO
	.align		4
.L_5617:
        /*0018*/ 	.byte	0x04, 0x17
        /*001a*/ 	.short	(.L_5619 - .L_5618)
.L_5618:
        /*001c*/ 	.word	0x00000000
        /*0020*/ 	.short	0x0000
        /*0022*/ 	.short	0x0000
        /*0024*/ 	.byte	0x00, 0xf0, 0x11, 0x00


	//----- nvinfo : EIATTR_SPARSE_MMA_MASK
	.align		4
.L_5619:
        /*0028*/ 	.byte	0x03, 0x50
        /*002a*/ 	.short	0x0000


	//----- nvinfo : EIATTR_MAXREG_COUNT
	.align		4
        /*002c*/ 	.byte	0x03, 0x1b
        /*002e*/ 	.short	0x0080


	//----- nvinfo : EIATTR_MERCURY_ISA_VERSION
	.align		4
        /*0030*/ 	.byte	0x03, 0x5f
        /*0032*/ 	.short	0x0101


	//----- nvinfo : EIATTR_EXIT_INSTR_OFFSETS
	.align		4
        /*0034*/ 	.byte	0x04, 0x1c
        /*0036*/ 	.short	(.L_5621 - .L_5620)


	//   ....[0]....
.L_5620:
        /*0038*/ 	.word	0x00004670


	//   ....[1]....
        /*003c*/ 	.word	0x00005d70


	//----- nvinfo : EIATTR_MAX_THREADS
	.align		4
.L_5621:
        /*0040*/ 	.byte	0x04, 0x05
        /*0042*/ 	.short	(.L_5623 - .L_5622)
.L_5622:
        /*0044*/ 	.word	0x00000080
        /*0048*/ 	.word	0x00000001
        /*004c*/ 	.word	0x00000001


	//----- nvinfo : EIATTR_CRS_STACK_SIZE
	.align		4
.L_5623:
        /*0050*/ 	.byte	0x04, 0x1e
        /*0052*/ 	.short	(.L_5625 - .L_5624)
.L_5624:
        /*0054*/ 	.word	0x00000000


	//----- nvinfo : EIATTR_CBANK_PARAM_SIZE
	.align		4
.L_5625:
        /*0058*/ 	.byte	0x03, 0x19
        /*005a*/ 	.short	0x0290


	//----- nvinfo : EIATTR_PARAM_CBANK
	.align		4
        /*005c*/ 	.byte	0x04, 0x0a
        /*005e*/ 	.short	(.L_5627 - .L_5626)
	.align		4
.L_5626:
        /*0060*/ 	.word	index@(.nv.constant0._ZN2at6native18elementwise_kernelILi128ELi4EZNS0_22gpu_kernel_impl_nocastINS0_13BinaryFunctorIhhhZZZNS0_15binary_internal21div_trunc_kernel_cudaERNS_18TensorIteratorBaseEENKUlvE_clEvENKUlvE_clEvEUlhhE_EEEEvS6_RKT_EUliE_EEviT1_)
        /*0064*/ 	.short	0x0210
        /*0066*/ 	.short	0x0290


	//----- nvinfo : EIATTR_SW_WAR
	.align		4
.L_5627:
        /*0068*/ 	.byte	0x04, 0x36
        /*006a*/ 	.short	(.L_5629 - .L_5628)
.L_5628:
        /*006c*/ 	.word	0x00000008
.L_5629:


//--------------------- .nv.info._ZN2at6native27unrolled_elementwise_kernelINS0_13BinaryFunctorIhhhZZZNS0_15binary_internal21div_trunc_kernel_cudaERNS_18TensorIteratorBaseEENKUlvE_clEvENKUlvE_clEvEUlhhE_EESt5arrayIPcLm3EELi4E23TrivialOffsetCalculatorILi2EjESD_ILi1EjENS0_6memory15LoadWithoutCastENSG_16StoreWithoutCastEEEviT_T0_T2_T3_T4_T5_ --------------------------
	.section	.nv.info._ZN2at6native27unrolled_elementwise_kernelINS0_13BinaryFunctorIhhhZZZNS0_15binary_internal21div_trunc_kernel_cudaERNS_18TensorIteratorBaseEENKUlvE_clEvENKUlvE_clEvEUlhhE_EESt5arrayIPcLm3EELi4E23TrivialOffsetCalculatorILi2EjESD_ILi1EjENS0_6memory15LoadWithoutCastENSG_16StoreWithoutCastEEEviT_T0_T2_T3_T4_T5_,"",@"SHT_CUDA_INFO"
	.sectionflags	@""
	.align	4


	//----- nvinfo : EIATTR_CUDA_API_VERSION
	.align		4
        /*0000*/ 	.byte	0x04, 0x37
        /*0002*/ 	.short	(.L_5631 - .L_5630)
.L_5630:
        /*0004*/ 	.word	0x00000082


	//----- nvinfo : EIATTR_KPARAM_INFO
	.align		4
.L_5631:
        /*0008*/ 	.byte	0x04, 0x17
        /*000a*/ 	.short	(.L_5633 - .L_5632)
.L_5632:
        /*000c*/ 	.word	0x00000000
        /*0010*/ 	.short	0x0006
        /*0012*/ 	.short	0x0023
        /*0014*/ 	.byte	0x00, 0xf0, 0x05, 0x00


	//----- nvinfo : EIATTR_KPARAM_INFO
	.align		4
.L_5633:
        /*0018*/ 	.byte	0x04, 0x17
        /*001a*/ 	.short	(.L_5635 - .L_5634)
.L_5634:
        /*001c*/ 	.word	0x00000000
        /*0020*/ 	.short	0x0005
        /*0022*/ 	.short	0x0022
        /*0024*/ 	.byte	0x00, 0xf0, 0x05, 0x00


	//----- nvinfo : EIATTR_KPARAM_INFO
	.align		4
.L_5635:
        /*0028*/ 	.byte	0x04, 0x17
        /*002a*/ 	.short	(.L_5637 - .L_5636)
.L_5636:
        /*002c*/ 	.word	0x00000000
        /*0030*/ 	.short	0x0004
        /*0032*/ 	.short	0x0021
        /*0034*/ 	.byte	0x00, 0xf0, 0x05, 0x00


	//----- nvinfo : EIATTR_KPARAM_INFO
	.align		4
.L_5637:
        /*0038*/ 	.byte	0x04, 0x17
        /*003a*/ 	.short	(.L_5639 - .L_5638)
.L_5638:
        /*003c*/ 	.word	0x00000000
        /*0040*/ 	.short	0x0003
        /*0042*/ 	.short	0x0020
        /*0044*/ 	.byte	0x00, 0xf0, 0x05, 0x00


	//----- nvinfo : EIATTR_KPARAM_INFO
	.align		4
.L_5639:
        /*0048*/ 	.byte	0x04, 0x17
        /*004a*/ 	.short	(.L_5641 - .L_5640)
.L_5640:
        /*004c*/ 	.word	0x00000000
        /*0050*/ 	.short	0x0002
        /*0052*/ 	.short	0x0008
        /*0054*/ 	.byte	0x00, 0xf0, 0x61, 0x00


	//----- nvinfo : EIATTR_KPARAM_INFO
	.align		4
.L_5641:
        /*0058*/ 	.byte	0x04, 0x17
        /*005a*/ 	.short	(.L_5643 - .L_5642)
.L_5642:
        /*005c*/ 	.word	0x00000000
        /*0060*/ 	.short	0x0001
        /*0062*/ 	.short	0x0004
        /*0064*/ 	.byte	0x00, 0xf0, 0x05, 0x00


	//----- nvinfo : EIATTR_KPARAM_INFO
	.align		4
.L_5643:
        /*0068*/ 	.byte	0x04, 0x17
        /*006a*/ 	.short	(.L_5645 - .L_5644)
.L_5644:
        /*006c*/ 	.word	0x00000000
        /*0070*/ 	.short	0x0000
        /*0072*/ 	.short	0x0000
        /*0074*/ 	.byte	0x00, 0xf0, 0x11, 0x00


	//----- nvinfo : EIATTR_SPARSE_MMA_MASK
	.align		4
.L_5645:
        /*0078*/ 	.byte	0x03, 0x50
        /*007a*/ 	.short	0x0000


	//----- nvinfo : EIATTR_MAXREG_COUNT
	.align		4
        /*007c*/ 	.byte	0x03, 0x1b
        /*007e*/ 	.short	0x00ff


	//----- nvinfo : EIATTR_MERCURY_ISA_VERSION
	.align		4
        /*0080*/ 	.byte	0x03, 0x5f
        /*0082*/ 	.short	0x0101


	//----- nvinfo : EIATTR_EXIT_INSTR_OFFSETS
	.align		4
        /*0084*/ 	.byte	0x04, 0x1c
        /*0086*/ 	.short	(.L_5647 - .L_5646)


	//   ....[0]....
.L_5646:
        /*0088*/ 	.word	0x00000780


	//   ....[1]....
        /*008c*/ 	.word	0x000007e0


	//----- nvinfo : EIATTR_MAX_THREADS
	.align		4
.L_5647:
        /*0090*/ 	.byte	0x04, 0x05
        /*0092*/ 	.short	(.L_5649 - .L_5648)
.L_5648:
        /*0094*/ 	.word	0x00000080
        /*0098*/ 	.word	0x00000001
        /*009c*/ 	.word	0x00000001


	//----- nvinfo : EIATTR_CRS_STACK_SIZE
	.align		4
.L_5649:
        /*00a0*/ 	.byte	0x04, 0x1e
        /*00a2*/ 	.short	(.L_5651 - .L_5650)
.L_5650:
        /*00a4*/ 	.word	0x00000000


	//----- nvinfo : EIATTR_CBANK_PARAM_SIZE
	.align		4
.L_5651:
        /*00a8*/ 	.byte	0x03, 0x19
        /*00aa*/ 	.short	0x0024


	//----- nvinfo : EIATTR_PARAM_CBANK
	.align		4
        /*00ac*/ 	.byte	0x04, 0x0a
        /*00ae*/ 	.short	(.L_5653 - .L_5652)
	.align		4
.L_5652:
        /*00b0*/ 	.word	index@(.nv.constant0._ZN2at6native27unrolled_elementwise_kernelINS0_13BinaryFunctorIhhhZZZNS0_15binary_internal21div_trunc_kernel_cudaERNS_18TensorIteratorBaseEENKUlvE_clEvENKUlvE_clEvEUlhhE_EESt5arrayIPcLm3EELi4E23TrivialOffsetCalculatorILi2EjESD_ILi1EjENS0_6memory15LoadWithoutCastENSG_16StoreWithoutCastEEEviT_T0_T2_T3_T4_T5_)
        /*00b4*/ 	.short	0x0210
        /*00b6*/ 	.short	0x0024


	//----- nvinfo : EIATTR_SW_WAR
	.align		4
.L_5653:
        /*00b8*/ 	.byte	0x04, 0x36
        /*00ba*/ 	.short	(.L_5655 - .L_5654)
.L_5654:
        /*00bc*/ 	.word	0x00000008
.L_5655:


//--------------------- .nv.info._ZN2at6native29vectorized_elementwise_kernelILi2ENS0_13BinaryFunctorIhhhZZZNS0_15binary_internal21div_trunc_kernel_cudaERNS_18TensorIteratorBaseEENKUlvE_clEvENKUlvE_clEvEUlhhE_EESt5arrayIPcLm3EEEEviT0_T1_ --------------------------
	.section	.nv.info._ZN2at6native29vectorized_elementwise_kernelILi2ENS0_13BinaryFunctorIhhhZZZNS0_15binary_internal21div_trunc_kernel_cudaERNS_18TensorIteratorBaseEENKUlvE_clEvENKUlvE_clEvEUlhhE_EESt5arrayIPcLm3EEEEviT0_T1_,"",@"SHT_CUDA_INFO"
	.sectionflags	@""
	.align	4


	//----- nvinfo : EIATTR_CUDA_API_VERSION
	.align		4
        /*0000*/ 	.byte	0x04, 0x37
        /*0002*/ 	.short	(.L_5657 - .L_5656)
.L_5656:
        /*0004*/ 	.word	0x00000082


	//----- nvinfo : EIATTR_KPARAM_INFO
	.align		4
.L_5657:
        /*0008*/ 	.byte	0x04, 0x17
        /*000a*/ 	.short	(.L_5659 - .L_5658)
.L_5658:
        /*000c*/ 	.word	0x00000000
        /*0010*/ 	.short	0x0002
        /*0012*/ 	.short	0x0008
        /*0014*/ 	.byte	0x00, 0xf0, 0x61, 0x00


	//----- nvinfo : EIATTR_KPARAM_INFO
	.align		4
.L_5659:
        /*0018*/ 	.byte	0x04, 0x17
        /*001a*/ 	.short	(.L_5661 - .L_5660)
.L_5660:
        /*001c*/ 	.word	0x00000000
        /*0020*/ 	.short	0x0001
        /*0022*/ 	.short	0x0004
        /*0024*/ 	.byte	0x00, 0xf0, 0x05, 0x00


	//----- nvinfo : EIATTR_KPARAM_INFO
	.align		4
.L_5661:
        /*0028*/ 	.byte	0x04, 0x17
        /*002a*/ 	.short	(.L_5663 - .L_5662)
.L_5662:
        /*002c*/ 	.word	0x00000000
        /*0030*/ 	.short	0x0000
        /*0032*/ 	.short	0x0000
        /*0034*/ 	.byte	0x00, 0xf0, 0x11, 0x00


	//----- nvinfo : EIATTR_SPARSE_MMA_MASK
	.align		4
.L_5663:
        /*0038*/ 	.byte	0x03, 0x50
        /*003a*/ 	.short	0x0000


	//----- nvinfo : EIATTR_MAXREG_COUNT
	.align		4
        /*003c*/ 	.byte	0x03, 0x1b
        /*003e*/ 	.short	0x00ff


	//----- nvinfo : EIATTR_MERCURY_ISA_VERSION
	.align		4
        /*0040*/ 	.byte	0x03, 0x5f
        /*0042*/ 	.short	0x0101


	//----- nvinfo : EIATTR_EXIT_INSTR_OFFSETS
	.align		4
        /*0044*/ 	.byte	0x04, 0x1c
        /*0046*/ 	.short	(.L_5665 - .L_5664)


	//   ....[0]....
.L_5664:
        /*0048*/ 	.word	0x000005e0


	//   ....[1]....
        /*004c*/ 	.word	0x00001520


	//   ....[2]....
        /*0050*/ 	.word	0x00001580


	//----- nvinfo : EIATTR_MAX_THREADS
	.align		4
.L_5665:
        /*0054*/ 	.byte	0x04, 0x05
        /*0056*/ 	.short	(.L_5667 - .L_5666)
.L_5666:
        /*0058*/ 	.word	0x00000080
        /*005c*/ 	.word	0x00000001
        /*0060*/ 	.word	0x00000001


	//----- nvinfo : EIATTR_CRS_STACK_SIZE
	.align		4
.L_5667:
        /*0064*/ 	.byte	0x04, 0x1e
        /*0066*/ 	.short	(.L_5669 - .L_5668)
.L_5668:
        /*0068*/ 	.word	0x00000000


	//----- nvinfo : EIATTR_CBANK_PARAM_SIZE
	.align		4
.L_5669:
        /*006c*/ 	.byte	0x03, 0x19
        /*006e*/ 	.short	0x0020


	//----- nvinfo : EIATTR_PARAM_CBANK
	.align		4
        /*0070*/ 	.byte	0x04, 0x0a
        /*0072*/ 	.short	(.L_5671 - .L_5670)
	.align		4
.L_5670:
        /*0074*/ 	.word	index@(.nv.constant0._ZN2at6native29vectorized_elementwise_kernelILi2ENS0_13BinaryFunctorIhhhZZZNS0_15binary_internal21div_trunc_kernel_cudaERNS_18TensorIteratorBaseEENKUlvE_clEvENKUlvE_clEvEUlhhE_EESt5arrayIPcLm3EEEEviT0_T1_)
        /*0078*/ 	.short	0x0210
        /*007a*/ 	.short	0x0020


	//----- nvinfo : EIATTR_SW_WAR
	.align		4
.L_5671:
        /*007c*/ 	.byte	0x04, 0x36
        /*007e*/ 	.short	(.L_5673 - .L_5672)
.L_5672:
        /*0080*/ 	.word	0x00000008
.L_5673:


//--------------------- .nv.info._ZN2at6native29vectorized_elementwise_kernelILi4ENS0_13BinaryFunctorIhhhZZZNS0_15binary_internal21div_trunc_kernel_cudaERNS_18TensorIteratorBaseEENKUlvE_clEvENKUlvE_clEvEUlhhE_EESt5arrayIPcLm3EEEEviT0_T1_ --------------------------
	.section	.nv.info._ZN2at6native29vectorized_elementwise_kernelILi4ENS0_13BinaryFunctorIhhhZZZNS0_15binary_internal21div_trunc_kernel_cudaERNS_18TensorIteratorBaseEENKUlvE_clEvENKUlvE_clEvEUlhhE_EESt5arrayIPcLm3EEEEviT0_T1_,"",@"SHT_CUDA_INFO"
	.sectionflags	@""
	.align	4


	//----- nvinfo : EIATTR_CUDA_API_VERSION
	.align		4
        /*0000*/ 	.byte	0x04, 0x37
        /*0002*/ 	.short	(.L_5675 - .L_5674)
.L_5674:
        /*0004*/ 	.word	0x00000082


	//----- nvinfo : EIATTR_KPARAM_INFO
	.align		4
.L_5675:
        /*0008*/ 	.byte	0x04, 0x17
        /*000a*/ 	.short	(.L_5677 - .L_5676)
.L_5676:
        /*000c*/ 	.word	0x00000000
        /*0010*/ 	.short	0x0002
        /*0012*/ 	.short	0x0008
        /*0014*/ 	.byte	0x00, 0xf0, 0x61, 0x00


	//----- nvinfo : EIATTR_KPARAM_INFO
	.align		4
.L_5677:
        /*0018*/ 	.byte	0x04, 0x17
        /*001a*/ 	.short	(.L_5679 - .L_5678)
.L_5678:
        /*001c*/ 	.word	0x00000000
        /*0020*/ 	.short	0x0001
        /*0022*/ 	.short	0x0004
        /*0024*/ 	.byte	0x00, 0xf0, 0x05, 0x00


	//----- nvinfo : EIATTR_KPARAM_INFO
	.align		4
.L_5679:
        /*0028*/ 	.byte	0x04, 0x17
        /*002a*/ 	.short	(.L_5681 - .L_5680)
.L_5680:
        /*002c*/ 	.word	0x00000000
        /*0030*/ 	.short	0x0000
        /*0032*/ 	.short	0x0000
        /*0034*/ 	.byte	0x00, 0xf0, 0x11, 0x00


	//----- nvinfo : EIATTR_SPARSE_MMA_MASK
	.align		4
.L_5681:
        /*0038*/ 	.byte	0x03, 0x50
        /*003a*/ 	.short	0x0000


	//----- nvinfo : EIATTR_MAXREG_COUNT
	.align		4
        /*003c*/ 	.byte	0x03, 0x1b
        /*003e*/ 	.short	0x00ff


	//----- nvinfo : EIATTR_MERCURY_ISA_VERSION
	.align		4
        /*0040*/ 	.byte	0x03, 0x5f
        /*0042*/ 	.short	0x0101


	//----- nvinfo : EIATTR_EXIT_INSTR_OFFSETS
	.align		4
        /*0044*/ 	.byte	0x04, 0x1c
        /*0046*/ 	.short	(.L_5683 - .L_5682)


	//   ....[0]....
.L_5682:
        /*0048*/ 	.word	0x000005c0


	//   ....[1]....
        /*004c*/ 	.word	0x00001500


	//   ....[2]....
        /*0050*/ 	.word	0x00001560


	//----- nvinfo : EIATTR_MAX_THREADS
	.align		4
.L_5683:
        /*0054*/ 	.byte	0x04, 0x05
        /*0056*/ 	.short	(.L_5685 - .L_5684)
.L_5684:
        /*0058*/ 	.word	0x00000080
        /*005c*/ 	.word	0x00000001
        /*0060*/ 	.word	0x00000001


	//----- nvinfo : EIATTR_CRS_STACK_SIZE
	.align		4
.L_5685:
        /*0064*/ 	.byte	0x04, 0x1e
        /*0066*/ 	.short	(.L_5687 - .L_5686)
.L_5686:
        /*0068*/ 	.word	0x00000000


	//----- nvinfo : EIATTR_CBANK_PARAM_SIZE
	.align		4
.L_5687:
        /*006c*/ 	.byte	0x03, 0x19
        /*006e*/ 	.short	0x0020


	//----- nvinfo : EIATTR_PARAM_CBANK
	.align		4
        /*0070*/ 	.byte	0x04, 0x0a
        /*0072*/ 	.short	(.L_5689 - .L_5688)
	.align		4
.L_5688:
        /*0074*/ 	.word	index@(.nv.constant0._ZN2at6native29vectorized_elementwise_kernelILi4ENS0_13BinaryFunctorIhhhZZZNS0_15binary_internal21div_trunc_kernel_cudaERNS_18TensorIteratorBaseEENKUlvE_clEvENKUlvE_clEvEUlhhE_EESt5arrayIPcLm3EEEEviT0_T1_)
        /*0078*/ 	.short	0x0210
        /*007a*/ 	.short	0x0020


	//----- nvinfo : EIATTR_SW_WAR
	.align		4
.L_5689:
        /*007c*/ 	.byte	0x04, 0x36
        /*007e*/ 	.short	(.L_5691 - .L_5690)
.L_5690:
        /*0080*/ 	.word	0x00000008
.L_5691:


//--------------------- .nv.info._ZN2at6native29vectorized_elementwise_kernelILi8ENS0_13BinaryFunctorIhhhZZZNS0_15binary_internal21div_trunc_kernel_cudaERNS_18TensorIteratorBaseEENKUlvE_clEvENKUlvE_clEvEUlhhE_EESt5arrayIPcLm3EEEEviT0_T1_ --------------------------
	.section	.nv.info._ZN2at6native29vectorized_elementwise_kernelILi8ENS0_13BinaryFunctorIhhhZZZNS0_15binary_internal21div_trunc_kernel_cudaERNS_18TensorIteratorBaseEENKUlvE_clEvENKUlvE_clEvEUlhhE_EESt5arrayIPcLm3EEEEviT0_T1_,"",@"SHT_CUDA_INFO"
	.sectionflags	@""
	.align	4


	//----- nvinfo : EIATTR_CUDA_API_VERSION
	.align		4
        /*0000*/ 	.byte	0x04, 0x37
        /*0002*/ 	.short	(.L_5693 - .L_5692)
.L_5692:
        /*0004*/ 	.word	0x00000082


	//----- nvinfo : EIATTR_KPARAM_INFO
	.align		4
.L_5693:
        /*0008*/ 	.byte	0x04, 0x17
        /*000a*/ 	.short	(.L_5695 - .L_5694)
.L_5694:
        /*000c*/ 	.word	0x00000000
        /*0010*/ 	.short	0x0002
        /*0012*/ 	.short	0x0008
        /*0014*/ 	.byte	0x00, 0xf0, 0x61, 0x00


	//----- nvinfo : EIATTR_KPARAM_INFO
	.align		4
.L_5695:
        /*0018*/ 	.byte	0x04, 0x17
        /*001a*/ 	.short	(.L_5697 - .L_5696)
.L_5696:
        /*001c*/ 	.word	0x00000000
        /*0020*/ 	.short	0x0001
        /*0022*/ 	.short	0x0004
        /*0024*/ 	.byte	0x00, 0xf0, 0x05, 0x00


	//----- nvinfo : EIATTR_KPARAM_INFO
	.align		4
.L_5697:
        /*0028*/ 	.byte	0x04, 0x17
        /*002a*/ 	.short	(.L_5699 - .L_5698)
.L_5698:
        /*002c*/ 	.word	0x00000000
        /*0030*/ 	.short	0x0000
        /*0032*/ 	.short	0x0000
        /*0034*/ 	.byte	0x00, 0xf0, 0x11, 0x00


	//----- nvinfo : EIATTR_SPARSE_MMA_MASK
	.align		4
.L_5699:
        /*0038*/ 	.byte	0x03, 0x50
        /*003a*/ 	.short	0x0000


	//----- nvinfo : EIATTR_MAXREG_COUNT
	.align		4
        /*003c*/ 	.byte	0x03, 0x1b
        /*003e*/ 	.short	0x00ff


	//----- nvinfo : EIATTR_MERCURY_ISA_VERSION
	.align		4
        /*0040*/ 	.byte	0x03, 0x5f
        /*0042*/ 	.short	0x0101


	//----- nvinfo : EIATTR_EXIT_INSTR_OFFSETS
	.align		4
        /*0044*/ 	.byte	0x04, 0x1c
        /*0046*/ 	.short	(.L_5701 - .L_5700)


	//   ....[0]....
.L_5700:
        /*0048*/ 	.word	0x00000690


	//   ....[1]....
        /*004c*/ 	.word	0x000015d0


	//   ....[2]....
        /*0050*/ 	.word	0x00001630


	//----- nvinfo : EIATTR_MAX_THREADS
	.align		4
.L_5701:
        /*0054*/ 	.byte	0x04, 0x05
        /*0056*/ 	.short	(.L_5703 - .L_5702)
.L_5702:
        /*0058*/ 	.word	0x00000080
        /*005c*/ 	.word	0x00000001
        /*0060*/ 	.word	0x00000001


	//----- nvinfo : EIATTR_CRS_STACK_SIZE
	.align		4
.L_5703:
        /*0064*/ 	.byte	0x04, 0x1e
        /*0066*/ 	.short	(.L_5705 - .L_5704)
.L_5704:
        /*0068*/ 	.word	0x00000000


	//----- nvinfo : EIATTR_CBANK_PARAM_SIZE
	.align		4
.L_5705:
        /*006c*/ 	.byte	0x03, 0x19
        /*006e*/ 	.short	0x0020


	//----- nvinfo : EIATTR_PARAM_CBANK
	.align		4
        /*0070*/ 	.byte	0x04, 0x0a
        /*0072*/ 	.short	(.L_5707 - .L_5706)
	.align		4
.L_5706:
        /*0074*/ 	.word	index@(.nv.constant0._ZN2at6native29vectorized_elementwise_kernelILi8ENS0_13BinaryFunctorIhhhZZZNS0_15binary_internal21div_trunc_kernel_cudaERNS_18TensorIteratorBaseEENKUlvE_clEvENKUlvE_clEvEUlhhE_EESt5arrayIPcLm3EEEEviT0_T1_)
        /*0078*/ 	.short	0x0210
        /*007a*/ 	.short	0x0020


	//----- nvinfo : EIATTR_SW_WAR
	.align		4
.L_5707:
        /*007c*/ 	.byte	0x04, 0x36
        /*007e*/ 	.short	(.L_5709 - .L_5708)
.L_5708:
        /*0080*/ 	.word	0x00000008
.L_5709:


//--------------------- .nv.info._ZN2at6native18elementwise_kernelILi128ELi4EZNS0_15gpu_kernel_implINS0_13BUnaryFunctorIhhhZZZNS0_15binary_internal21div_trunc_kernel_cudaERNS_18TensorIteratorBaseEENKUlvE_clEvENKUlvE_clEvEUlhhE_EEEEvS6_RKT_EUliE_EEviT1_ --------------------------
	.section	.nv.info._ZN2at6native18elementwise_kernelILi128ELi4EZNS0_15gpu_kernel_implINS0_13BUnaryFunctorIhhhZZZNS0_15binary_internal21div_trunc_kernel_cudaERNS_18TensorIteratorBaseEENKUlvE_clEvENKUlvE_clEvEUlhhE_EEEEvS6_RKT_EUliE_EEviT1_,"",@"SHT_CUDA_INFO"
	.sectionflags	@""
	.align	4


	//----- nvinfo : EIATTR_CUDA_API_VERSION
	.align		4
        /*0000*/ 	.byte	0x04, 0x37
        /*0002*/ 	.short	(.L_5711 - .L_5710)
.L_5710:
        /*0004*/ 	.word	0x00000082


	//----- nvinfo : EIATTR_KPARAM_INFO
	.align		4
.L_5711:
        /*0008*/ 	.byte	0x04, 0x17
        /*000a*/ 	.short	(.L_5713 - .L_5712)
.L_5712:
        /*000c*/ 	.word	0x00000000
        /*0010*/ 	.short	0x0001
        /*0012*/ 	.short	0x0008
        /*0014*/ 	.byte	0x00, 0xf0, 0x61, 0x08


	//----- nvinfo : EIATTR_KPARAM_INFO
	.align		4
.L_5713:
        /*0018*/ 	.byte	0x04, 0x17
        /*001a*/ 	.short	(.L_5715 - .L_5714)
.L_5714:
        /*001c*/ 	.word	0x00000000
        /*0020*/ 	.short	0x0000
        /*0022*/ 	.short	0x0000
        /*0024*/ 	.byte	0x00, 0xf0, 0x11, 0x00


	//----- nvinfo : EIATTR_SPARSE_MMA_MASK
	.align		4
.L_5715:
        /*0028*/ 	.byte	0x03, 0x50
        /*002a*/ 	.short	0x0000


	//----- nvinfo : EIATTR_MAXREG_COUNT
	.align		4
        /*002c*/ 	.byte	0x03, 0x1b
        /*002e*/ 	.short	0x0080


	//----- nvinfo : EIATTR_EXTERNS
	.align		4
        /*0030*/ 	.byte	0x04, 0x0f
        /*0032*/ 	.short	(.L_5717 - .L_5716)


	//   ....[0]....
	.align		4
.L_5716:
        /*0034*/ 	.word	index@(__assertfail)


	//----- nvinfo : EIATTR_MERCURY_ISA_VERSION
	.align		4
.L_5717:
        /*0038*/ 	.byte	0x03, 0x5f
        /*003a*/ 	.short	0x0101


	//----- nvinfo : EIATTR_SYSCALL_OFFSETS
	.align		4
        /*003c*/ 	.byte	0x04, 0x46
        /*003e*/ 	.short	(.L_5719 - .L_5718)


	//   ....[0]....
.L_5718:
        /*0040*/ 	.word	0x00002230


	//   ....[1]....
        /*0044*/ 	.word	0x000030e0


	//   ....[2]....
        /*0048*/ 	.word	0x00005350


	//   ....[3]....
        /*004c*/ 	.word	0x00006200


	//   ....[4]....
        /*0050*/ 	.word	0x00008460


	//   ....[5]....
        /*0054*/ 	.word	0x00009310


	//   ....[6]....
        /*0058*/ 	.word	0x0000b560


	//   ....[7]....
        /*005c*/ 	.word	0x0000c410


	//----- nvinfo : EIATTR_EXIT_INSTR_OFFSETS
	.align		4
.L_5719:
        /*0060*/ 	.byte	0x04, 0x1c
        /*0062*/ 	.short	(.L_5721 - .L_5720)


	//   ....[0]....
.L_5720:
        /*0064*/ 	.word	0x000093d0


	//   ....[1]....
        /*0068*/ 	.word	0x0000b6e0


	//   ....[2]....
        /*006c*/ 	.word	0x0000b700


	//   ....[3]....
        /*0070*/ 	.word	0x0000b7a0


	//   ....[4]....
        /*0074*/ 	.word	0x0000b7d0


	//   ....[5]....
        /*0078*/ 	.word	0x0000b7f0


	//   ....[6]....
        /*007c*/ 	.word	0x0000b880


	//   ....[7]....
        /*0080*/ 	.word	0x0000b8c0


	//   ....[8]....
        /*0084*/ 	.word	0x0000b960


	//   ....[9]....
        /*0088*/ 	.word	0x0000b9b0


	//   ....[10]....
        /*008c*/ 	.word	0x0000b9e0


	//   ....[11]....
        /*0090*/ 	.word	0x0000baa0


	//   ....[12]....
        /*0094*/ 	.word	0x0000bae0


	//   ....[13]....
        /*0098*/ 	.word	0x0000bc70


	//   ....[14]....
        /*009c*/ 	.word	0x0000bdd0


	//   ....[15]....
        /*00a0*/ 	.word	0x0000be10


	//   ....[16]....
        /*00a4*/ 	.word	0x0000beb0


	//   ....[17]....
        /*00a8*/ 	.word	0x0000c030


	//   ....[18]....
        /*00ac*/ 	.word	0x0000c1b0


	//   ....[19]....
        /*00b0*/ 	.word	0x0000c310


	//   ....[20]....
        /*00b4*/ 	.word	0x0000c420


	//   ....[21]....
        /*00b8*/ 	.word	0x0000c460


	//   ....[22]....
        /*00bc*/ 	.word	0x0000c490


	//----- nvinfo : EIATTR_MAX_THREADS
	.align		4
.L_5721:
        /*00c0*/ 	.byte	0x04, 0x05
        /*00c2*/ 	.short	(.L_5723 - .L_5722)
.L_5722:
        /*00c4*/ 	.word	0x00000080
        /*00c8*/ 	.word	0x00000001
        /*00cc*/ 	.word	0x00000001


	//----- nvinfo : EIATTR_CRS_STACK_SIZE
	.align		4
.L_5723:
        /*00d0*/ 	.byte	0x04, 0x1e
        /*00d2*/ 	.short	(.L_5725 - .L_5724)
.L_5724:
        /*00d4*/ 	.word	0x00000000


	//----- nvinfo : EIATTR_CBANK_PARAM_SIZE
	.align		4
.L_5725:
        /*00d8*/ 	.byte	0x03, 0x19
        /*00da*/ 	.short	0x0220


	//----- nvinfo : EIATTR_PARAM_CBANK
	.align		4
        /*00dc*/ 	.byte	0x04, 0x0a
        /*00de*/ 	.short	(.L_5727 - .L_5726)
	.align		4
.L_5726:
        /*00e0*/ 	.word	index@(.nv.constant0._ZN2at6native18elementwise_kernelILi128ELi4EZNS0_15gpu_kernel_implINS0_13BUnaryFunctorIhhhZZZNS0_15binary_internal21div_trunc_kernel_cudaERNS_18TensorIteratorBaseEENKUlvE_clEvENKUlvE_clEvEUlhhE_EEEEvS6_RKT_EUliE_EEviT1_)
        /*00e4*/ 	.short	0x0210
        /*00e6*/ 	.short	0x0220


	//----- nvinfo : EIATTR_SW_WAR
	.align		4
.L_5727:
        /*00e8*/ 	.byte	0x04, 0x36
        /*00ea*/ 	.short	(.L_5729 - .L_5728)
.L_5728:
        /*00ec*/ 	.word	0x00000008
.L_5729:


//--------------------- .nv.info._ZN2at6native27unrolled_elementwise_kernelINS0_13BUnaryFunctorIhhhZZZNS0_15binary_internal21div_trunc_kernel_cudaERNS_18TensorIteratorBaseEENKUlvE_clEvENKUlvE_clEvEUlhhE_EESt5arrayIPcLm2EELi4E23TrivialOffsetCalculatorILi1EjESE_NS0_6memory12LoadWithCastILi1EEENSF_13StoreWithCastILi1EEEEEviT_T0_T2_T3_T4_T5_ --------------------------
	.section	.nv.info._ZN2at6native27unrolled_elementwise_kernelINS0_13BUnaryFunctorIhhhZZZNS0_15binary_internal21div_trunc_kernel_cudaERNS_18TensorIteratorBaseEENKUlvE_clEvENKUlvE_clEvEUlhhE_EESt5arrayIPcLm2EELi4E23TrivialOffsetCalculatorILi1EjESE_NS0_6memory12LoadWithCastILi1EEENSF_13StoreWithCastILi1EEEEEviT_T0_T2_T3_T4_T5_,"",@"SHT_CUDA_INFO"
	.sectionflags	@""
	.align	4


	//----- nvinfo : EIATTR_CUDA_API_VERSION
	.align		4
        /*0000*/ 	.byte	0x04, 0x37
        /*0002*/ 	.short	(.L_5731 - .L_5730)
.L_5730:
        /*0004*/ 	.word	0x00000082


	//----- nvinfo : EIATTR_KPARAM_INFO
	.align		4
.L_5731:
        /*0008*/ 	.byte	0x04, 0x17
        /*000a*/ 	.short	(.L_5733 - .L_5732)
.L_5732:
        /*000c*/ 	.word	0x00000000
        /*0010*/ 	.short	0x0006
        /*0012*/ 	.short	0x0024
        /*0014*/ 	.byte	0x00, 0xf0, 0x21, 0x00


	//----- nvinfo : EIATTR_KPARAM_INFO
	.align		4
.L_5733:
        /*0018*/ 	.byte	0x04, 0x17
        /*001a*/ 	.short	(.L_5735 - .L_5734)
.L_5734:
        /*001c*/ 	.word	0x00000000
        /*0020*/ 	.short	0x0005
        /*0022*/ 	.short	0x001c
        /*0024*/ 	.byte	0x00, 0xf0, 0x21, 0x00


	//----- nvinfo : EIATTR_KPARAM_INFO
	.align		4
.L_5735:
        /*0028*/ 	.byte	0x04, 0x17
        /*002a*/ 	.short	(.L_5737 - .L_5736)
.L_5736:
        /*002c*/ 	.word	0x00000000
        /*0030*/ 	.short	0x0004
        /*0032*/ 	.short	0x0019
        /*0034*/ 	.byte	0x00, 0xf0, 0x05, 0x00


	//----- nvinfo : EIATTR_KPARAM_INFO
	.align		4
.L_5737:
        /*0038*/ 	.byte	0x04, 0x17
        /*003a*/ 	.short	(.L_5739 - .L_5738)
.L_5738:
        /*003c*/ 	.word	0x00000000
        /*0040*/ 	.short	0x0003
        /*0042*/ 	.short	0x0018
        /*0044*/ 	.byte	0x00, 0xf0, 0x05, 0x00


	//----- nvinfo : EIATTR_KPARAM_INFO
	.align		4
.L_5739:
        /*0048*/ 	.byte	0x04, 0x17
        /*004a*/ 	.short	(.L_5741 - .L_5740)
.L_5740:
        /*004c*/ 	.word	0x00000000
        /*0050*/ 	.short	0x0002
        /*0052*/ 	.short	0x0008
        /*0054*/ 	.byte	0x00, 0xf0, 0x41, 0x00


	//----- nvinfo : EIATTR_KPARAM_INFO
	.align		4
.L_5741:
        /*0058*/ 	.byte	0x04, 0x17
        /*005a*/ 	.short	(.L_5743 - .L_5742)
.L_5742:
        /*005c*/ 	.word	0x00000000
        /*0060*/ 	.short	0x0001
        /*0062*/ 	.short	0x0004
        /*0064*/ 	.byte	0x00, 0xf0, 0x09, 0x00


	//----- nvinfo : EIATTR_KPARAM_INFO
	.align		4
.L_5743:
        /*0068*/ 	.byte	0x04, 0x17
        /*006a*/ 	.short	(.L_5745 - .L_5744)
.L_5744:
        /*006c*/ 	.word	0x00000000
        /*0070*/ 	.short	0x0000
        /*0072*/ 	.short	0x0000
        /*0074*/ 	.byte	0x00, 0xf0, 0x11, 0x00


	//----- nvinfo : EIATTR_SPARSE_MMA_MASK
	.align		4
.L_5745:
        /*0078*/ 	.byte	0x03, 0x50
        /*007a*/ 	.short	0x0000


	//----- nvinfo : EIATTR_MAXREG_COUNT
	.align		4
        /*007c*/ 	.byte	0x03, 0x1b
        /*007e*/ 	.short	0x00ff


	//----- nvinfo : EIATTR_EXTERNS
	.align		4
        /*0080*/ 	.byte	0x04, 0x0f
        /*0082*/ 	.short	(.L_5747 - .L_5746)


	//   ....[0]....
	.align		4
.L_5746:
        /*0084*/ 	.word	index@(__assertfail)


	//----- nvinfo : EIATTR_MERCURY_ISA_VERSION
	.align		4
.L_5747:
        /*0088*/ 	.byte	0x03, 0x5f
        /*008a*/ 	.short	0x0101


	//----- nvinfo : EIATTR_SYSCALL_OFFSETS
	.align		4
        /*008c*/ 	.byte	0x04, 0x46
        /*008e*/ 	.short	(.L_5749 - .L_5748)


	//   ....[0]....
.L_5748:
        /*0090*/ 	.word	0x00000f50


	//   ....[1]....
        /*0094*/ 	.word	0x00001ea0


	//   ....[2]....
        /*0098*/ 	.word	0x00002e00


	//   ....[3]....
        /*009c*/ 	.word	0x00003d30


	//   ....[4]....
        /*00a0*/ 	.word	0x00005090


	//   ....[5]....
        /*00a4*/ 	.word	0x000060c0


	//   ....[6]....
        /*00a8*/ 	.word	0x000070b0


	//   ....[7]....
        /*00ac*/ 	.word	0x000080a0


	//----- nvinfo : EIATTR_EXIT_INSTR_OFFSETS
	.align		4
.L_5749:
        /*00b0*/ 	.byte	0x04, 0x1c
        /*00b2*/ 	.short	(.L_5751 - .L_5750)


	//   ....[0]....
.L_5750:
        /*00b4*/ 	.word	0x00007160


	//   ....[1]....
        /*00b8*/ 	.word	0x00007290


	//   ....[2]....
        /*00bc*/ 	.word	0x000072b0


	//   ....[3]....
        /*00c0*/ 	.word	0x00007350


	//   ....[4]....
        /*00c4*/ 	.word	0x00007380


	//   ....[5]....
        /*00c8*/ 	.word	0x000073b0


	//   ....[6]....
        /*00cc*/ 	.word	0x00007450


	//   ....[7]....
        /*00d0*/ 	.word	0x000074a0


	//   ....[8]....
        /*00d4*/ 	.word	0x00007550


	//   ....[9]....
        /*00d8*/ 	.word	0x000075b0


	//   ....[10]....
        /*00dc*/ 	.word	0x000075f0


	//   ....[11]....
        /*00e0*/ 	.word	0x000076b0


	//   ....[12]....
        /*00e4*/ 	.word	0x00007700


	//   ....[13]....
        /*00e8*/ 	.word	0x000078a0


	//   ....[14]....
        /*00ec*/ 	.word	0x00007a10


	//   ....[15]....
        /*00f0*/ 	.word	0x00007a60


	//   ....[16]....
        /*00f4*/ 	.word	0x00007b10


	//   ....[17]....
        /*00f8*/ 	.word	0x00007ca0


	//   ....[18]....
        /*00fc*/ 	.word	0x00007e30


	//   ....[19]....
        /*0100*/ 	.word	0x00007fa0


	//   ....[20]....
        /*0104*/ 	.word	0x000080b0


	//   ....[21]....
        /*0108*/ 	.word	0x000080f0


	//   ....[22]....
        /*010c*/ 	.word	0x00008120


	//----- nvinfo : EIATTR_MAX_THREADS
	.align		4
.L_5751:
        /*0110*/ 	.byte	0x04, 0x05
        /*0112*/ 	.short	(.L_5753 - .L_5752)
.L_5752:
        /*0114*/ 	.word	0x00000080
        /*0118*/ 	.word	0x00000001
        /*011c*/ 	.word	0x00000001


	//----- nvinfo : EIATTR_CRS_STACK_SIZE
	.align		4
.L_5753:
        /*0120*/ 	.byte	0x04, 0x1e
        /*0122*/ 	.short	(.L_5755 - .L_5754)
.L_5754:
        /*0124*/ 	.word	0x00000000


	//----- nvinfo : EIATTR_CBANK_PARAM_SIZE
	.align		4
.L_5755:
        /*0128*/ 	.byte	0x03, 0x19
        /*012a*/ 	.short	0x002c


	//----- nvinfo : EIATTR_PARAM_CBANK
	.align		4
        /*012c*/ 	.byte	0x04, 0x0a
        /*012e*/ 	.short	(.L_5757 - .L_5756)
	.align		4
.L_5756:
        /*0130*/ 	.word	index@(.nv.constant0._ZN2at6native27unrolled_elementwise_kernelINS0_13BUnaryFunctorIhhhZZZNS0_15binary_internal21div_trunc_kernel_cudaERNS_18TensorIteratorBaseEENKUlvE_clEvENKUlvE_clEvEUlhhE_EESt5arrayIPcLm2EELi4E23TrivialOffsetCalculatorILi1EjESE_NS0_6memory12LoadWithCastILi1EEENSF_13StoreWithCastILi1EEEEEviT_T0_T2_T3_T4_T5_)
        /*0134*/ 	.short	0x0210
        /*0136*/ 	.short	0x002c


	//----- nvinfo : EIATTR_SW_WAR
	.align		4
.L_5757:
        /*0138*/ 	.byte	0x04, 0x36
        /*013a*/ 	.short	(.L_5759 - .L_5758)
.L_5758:
        /*013c*/ 	.word	0x00000008
.L_5759:


//--------------------- .nv.info._ZN2at6native18elementwise_kernelILi128ELi4EZNS0_22gpu_kernel_impl_nocastINS0_13BUnaryFunctorIhhhZZZNS0_15binary_internal21div_trunc_kernel_cudaERNS_18TensorIteratorBaseEENKUlvE_clEvENKUlvE_clEvEUlhhE_EEEEvS6_RKT_EUliE_EEviT1_ --------------------------
	.section	.nv.info._ZN2at6native18elementwise_kernelILi128ELi4EZNS0_22gpu_kernel_impl_nocastINS0_13BUnaryFunctorIhhhZZZNS0_15binary_internal21div_trunc_kernel_cudaERNS_18TensorIteratorBaseEENKUlvE_clEvENKUlvE_clEvEUlhhE_EEEEvS6_RKT_EUliE_EEviT1_,"",@"SHT_CUDA_INFO"
	.sectionflags	@""
	.align	4


	//----- nvinfo : EIATTR_CUDA_API_VERSION
	.align		4
        /*0000*/ 	.byte	0x04, 0x37
        /*0002*/ 	.short	(.L_5761 - .L_5760)
.L_5760:
        /*0004*/ 	.word	0x00000082


	//----- nvinfo : EIATTR_KPARAM_INFO
	.align		4
.L_5761:
        /*0008*/ 	.byte	0x04, 0x17
        /*000a*/ 	.short	(.L_5763 - .L_5762)
.L_5762:
        /*000c*/ 	.word	0x00000000
        /*0010*/ 	.short	0x0001
        /*0012*/ 	.short	0x0008
        /*0014*/ 	.byte	0x00, 0xf0, 0x61, 0x08


	//----- nvinfo : EIATTR_KPARAM_INFO
	.align		4
.L_5763:
        /*0018*/ 	.byte	0x04, 0x17
        /*001a*/ 	.short	(.L_5765 - .L_5764)
.L_5764:
        /*001c*/ 	.word	0x00000000
        /*0020*/ 	.short	0x0000
        /*0022*/ 	.short	0x0000
        /*0024*/ 	.byte	0x00, 0xf0, 0x11, 0x00


	//----- nvinfo : EIATTR_SPARSE_MMA_MASK
	.align		4
.L_5765:
        /*0028*/ 	.byte	0x03, 0x50
        /*002a*/ 	.short	0x0000


	//----- nvinfo : EIATTR_MAXREG_COUNT
	.align		4
        /*002c*/ 	.byte	0x03, 0x1b
        /*002e*/ 	.short	0x0080


	//----- nvinfo : EIATTR_MERCURY_ISA_VERSION
	.align		4
        /*0030*/ 	.byte	0x03, 0x5f
        /*0032*/ 	.short	0x0101


	//----- nvinfo : EIATTR_EXIT_INSTR_OFFSETS
	.align		4
        /*0034*/ 	.byte	0x04, 0x1c
        /*0036*/ 	.short	(.L_5767 - .L_5766)


	//   ....[0]....
.L_5766:
        /*0038*/ 	.word	0x00003c60


	//   ....[1]....
        /*003c*/ 	.word	0x00005000


	//----- nvinfo : EIATTR_MAX_THREADS
	.align		4
.L_5767:
        /*0040*/ 	.byte	0x04, 0x05
        /*0042*/ 	.short	(.L_5769 - .L_5768)
.L_5768:
        /*0044*/ 	.word	0x00000080
        /*0048*/ 	.word	0x00000001
        /*004c*/ 	.word	0x00000001


	//----- nvinfo : EIATTR_CRS_STACK_SIZE
	.align		4
.L_5769:
        /*0050*/ 	.byte	0x04, 0x1e
        /*0052*/ 	.short	(.L_5771 - .L_5770)
.L_5770:
        /*0054*/ 	.word	0x00000000


	//----- nvinfo : EIATTR_CBANK_PARAM_SIZE
	.align		4
.L_5771:
        /*0058*/ 	.byte	0x03, 0x19
        /*005a*/ 	.short	0x0220


	//----- nvinfo : EIATTR_PARAM_CBANK
	.align		4
        /*005c*/ 	.byte	0x04, 0x0a
        /*005e*/ 	.short	(.L_5773 - .L_5772)
	.align		4
.L_5772:
        /*0060*/ 	.word	index@(.nv.constant0._ZN2at6native18elementwise_kernelILi128ELi4EZNS0_22gpu_kernel_impl_nocastINS0_13BUnaryFunctorIhhhZZZNS0_15binary_internal21div_trunc_kernel_cudaERNS_18TensorIteratorBaseEENKUlvE_clEvENKUlvE_clEvEUlhhE_EEEEvS6_RKT_EUliE_EEviT1_)
        /*0064*/ 	.short	0x0210
        /*0066*/ 	.short	0x0220


	//----- nvinfo : EIATTR_SW_WAR
	.align		4
.L_5773:
        /*0068*/ 	.byte	0x04, 0x36
        /*006a*/ 	.short	(.L_5775 - .L_5774)
.L_5774:
        /*006c*/ 	.word	0x00000008
.L_5775:


//--------------------- .nv.info._ZN2at6native27unrolled_elementwise_kernelINS0_13BUnaryFunctorIhhhZZZNS0_15binary_internal21div_trunc_kernel_cudaERNS_18TensorIteratorBaseEENKUlvE_clEvENKUlvE_clEvEUlhhE_EESt5arrayIPcLm2EELi4E23TrivialOffsetCalculatorILi1EjESE_NS0_6memory15LoadWithoutCastENSF_16StoreWithoutCastEEEviT_T0_T2_T3_T4_T5_ --------------------------
	.section	.nv.info._ZN2at6native27unrolled_elementwise_kernelINS0_13BUnaryFunctorIhhhZZZNS0_15binary_internal21div_trunc_kernel_cudaERNS_18TensorIteratorBaseEENKUlvE_clEvENKUlvE_clEvEUlhhE_EESt5arrayIPcLm2EELi4E23TrivialOffsetCalculatorILi1EjESE_NS0_6memory15LoadWithoutCastENSF_16StoreWithoutCastEEEviT_T0_T2_T3_T4_T5_,"",@"SHT_CUDA_INFO"
	.sectionflags	@""
	.align	4


	//----- nvinfo : EIATTR_CUDA_API_VERSION
	.align		4
        /*0000*/ 	.byte	0x04, 0x37
        /*0002*/ 	.short	(.L_5777 - .L_5776)
.L_5776:
        /*0004*/ 	.word	0x00000082


	//----- nvinfo : EIATTR_KPARAM_INFO
	.align		4
.L_5777:
        /*0008*/ 	.byte	0x04, 0x17
        /*000a*/ 	.short	(.L_5779 - .L_5778)
.L_5778:
        /*000c*/ 	.word	0x00000000
        /*0010*/ 	.short	0x0006
        /*0012*/ 	.short	0x001b
        /*0014*/ 	.byte	0x00, 0xf0, 0x05, 0x00


	//----- nvinfo : EIATTR_KPARAM_INFO
	.align		4
.L_5779:
        /*0018*/ 	.byte	0x04, 0x17
        /*001a*/ 	.short	(.L_5781 - .L_5780)
.L_5780:
        /*001c*/ 	.word	0x00000000
        /*0020*/ 	.short	0x0005
        /*0022*/ 	.short	0x001a
        /*0024*/ 	.byte	0x00, 0xf0, 0x05, 0x00


	//----- nvinfo : EIATTR_KPARAM_INFO
	.align		4
.L_5781:
        /*0028*/ 	.byte	0x04, 0x17
        /*002a*/ 	.short	(.L_5783 - .L_5782)
.L_5782:
        /*002c*/ 	.word	0x00000000
        /*0030*/ 	.short	0x0004
        /*0032*/ 	.short	0x0019
        /*0034*/ 	.byte	0x00, 0xf0, 0x05, 0x00


	//----- nvinfo : EIATTR_KPARAM_INFO
	.align		4
.L_5783:
        /*0038*/ 	.byte	0x04, 0x17
        /*003a*/ 	.short	(.L_5785 - .L_5784)
.L_5784:
        /*003c*/ 	.word	0x00000000
        /*0040*/ 	.short	0x0003
        /*0042*/ 	.short	0x0018
        /*0044*/ 	.byte	0x00, 0xf0, 0x05, 0x00


	//----- nvinfo : EIATTR_KPARAM_INFO
	.align		4
.L_5785:
        /*0048*/ 	.byte	0x04, 0x17
        /*004a*/ 	.short	(.L_5787 - .L_5786)
.L_5786:
        /*004c*/ 	.word	0x00000000
        /*0050*/ 	.short	0x0002
        /*0052*/ 	.short	0x0008
        /*0054*/ 	.byte	0x00, 0xf0, 0x41, 0x00


	//----- nvinfo : EIATTR_KPARAM_INFO
	.align		4
.L_5787:
        /*0058*/ 	.byte	0x04, 0x17
        /*005a*/ 	.short	(.L_5789 - .L_5788)
.L_5788:
        /*005c*/ 	.word	0x00000000
        /*0060*/ 	.short	0x0001
        /*0062*/ 	.short	0x0004
        /*0064*/ 	.byte	0x00, 0xf0, 0x09, 0x00


	//----- nvinfo : EIATTR_KPARAM_INFO
	.align		4
.L_5789:
        /*0068*/ 	.byte	0x04, 0x17
        /*006a*/ 	.short	(.L_5791 - .L_5790)
.L_5790:
        /*006c*/ 	.word	0x00000000
        /*0070*/ 	.short	0x0000
        /*0072*/ 	.short	0x0000
        /*0074*/ 	.byte	0x00, 0xf0, 0x11, 0x00


	//----- nvinfo : EIATTR_SPARSE_MMA_MASK
	.align		4
.L_5791:
        /*0078*/ 	.byte	0x03, 0x50
        /*007a*/ 	.short	0x0000


	//----- nvinfo : EIATTR_MAXREG_COUNT
	.align		4
        /*007c*/ 	.byte	0x03, 0x1b
        /*007e*/ 	.short	0x00ff


	//----- nvinfo : EIATTR_MERCURY_ISA_VERSION
	.align		4
        /*0080*/ 	.byte	0x03, 0x5f
        /*0082*/ 	.short	0x0101


	//----- nvinfo : EIATTR_EXIT_INSTR_OFFSETS
	.align		4
        /*0084*/ 	.byte	0x04, 0x1c
        /*0086*/ 	.short	(.L_5793 - .L_5792)


	//   ....[0]....
.L_5792:
        /*0088*/ 	.word	0x00000650


	//   ....[1]....
        /*008c*/ 	.word	0x000006b0


	//----- nvinfo : EIATTR_MAX_THREADS
	.align		4
.L_5793:
        /*0090*/ 	.byte	0x04, 0x05
        /*0092*/ 	.short	(.L_5795 - .L_5794)
.L_5794:
        /*0094*/ 	.word	0x00000080
        /*0098*/ 	.word	0x00000001
        /*009c*/ 	.word	0x00000001


	//----- nvinfo : EIATTR_CRS_STACK_SIZE
	.align		4
.L_5795:
        /*00a0*/ 	.byte	0x04, 0x1e
        /*00a2*/ 	.short	(.L_5797 - .L_5796)
.L_5796:
        /*00a4*/ 	.word	0x00000000


	//----- nvinfo : EIATTR_CBANK_PARAM_SIZE
	.align		4
.L_5797:
        /*00a8*/ 	.byte	0x03, 0x19
        /*00aa*/ 	.short	0x001c


	//----- nvinfo : EIATTR_PARAM_CBANK
	.align		4
        /*00ac*/ 	.byte	0x04, 0x0a
        /*00ae*/ 	.short	(.L_5799 - .L_5798)
	.align		4
.L_5798:
        /*00b0*/ 	.word	index@(.nv.constant0._ZN2at6native27unrolled_elementwise_kernelINS0_13BUnaryFunctorIhhhZZZNS0_15binary_internal21div_trunc_kernel_cudaERNS_18TensorIteratorBaseEENKUlvE_clEvENKUlvE_clEvEUlhhE_EESt5arrayIPcLm2EELi4E23TrivialOffsetCalculatorILi1EjESE_NS0_6memory15LoadWithoutCastENSF_16StoreWithoutCastEEEviT_T0_T2_T3_T4_T5_)
        /*00b4*/ 	.short	0x0210
        /*00b6*/ 	.short	0x001c


	//----- nvinfo : EIATTR_SW_WAR
	.align		4
.L_5799:
        /*00b8*/ 	.byte	0x04, 0x36
        /*00ba*/ 	.short	(.L_5801 - .L_5800)
.L_5800:
        /*00bc*/ 	.word	0x00000008
.L_5801:


//--------------------- .nv.info._ZN2at6native29vectorized_elementwise_kernelILi2ENS0_13BUnaryFunctorIhhhZZZNS0_15binary_internal21div_trunc_kernel_cudaERNS_18TensorIteratorBaseEENKUlvE_clEvENKUlvE_clEvEUlhhE_EESt5arrayIPcLm2EEEEviT0_T1_ --------------------------
	.section	.nv.info._ZN2at6native29vectorized_elementwise_kernelILi2ENS0_13BUnaryFunctorIhhhZZZNS0_15binary_internal21div_trunc_kernel_cudaERNS_18TensorIteratorBaseEENKUlvE_clEvENKUlvE_clEvEUlhhE_EESt5arrayIPcLm2EEEEviT0_T1_,"",@"SHT_CUDA_INFO"
	.sectionflags	@""
	.align	4


	//----- nvinfo : EIATTR_CUDA_API_VERSION
	.align		4
        /*0000*/ 	.byte	0x04, 0x37
        /*0002*/ 	.short	(.L_5803 - .L_5802)
.L_5802:
        /*0004*/ 	.word	0x00000082


	//----- nvinfo : EIATTR_KPARAM_INFO
	.align		4
.L_5803:
        /*0008*/ 	.byte	0x04, 0x17
        /*000a*/ 	.short	(.L_5805 - .L_5804)
.L_5804:
        /*000c*/ 	.word	0x00000000
        /*0010*/ 	.short	0x0002
        /*0012*/ 	.short	0x0008
        /*0014*/ 	.byte	0x00, 0xf0, 0x41, 0x00


	//----- nvinfo : EIATTR_KPARAM_INFO
	.align		4
.L_5805:
        /*0018*/ 	.byte	0x04, 0x17
        /*001a*/ 	.short	(.L_5807 - .L_5806)
.L_5806:
        /*001c*/ 	.word	0x00000000
        /*0020*/ 	.short	0x0001
        /*0022*/ 	.short	0x0004
        /*0024*/ 	.byte	0x00, 0xf0, 0x09, 0x00


	//----- nvinfo : EIATTR_KPARAM_INFO
	.align		4
.L_5807:
        /*0028*/ 	.byte	0x04, 0x17
        /*002a*/ 	.short	(.L_5809 - .L_5808)
.L_5808:
        /*002c*/ 	.word	0x00000000
        /*0030*/ 	.short	0x0000
        /*0032*/ 	.short	0x0000
        /*0034*/ 	.byte	0x00, 0xf0, 0x11, 0x00


	//----- nvinfo : EIATTR_SPARSE_MMA_MASK
	.align		4
.L_5809:
        /*0038*/ 	.byte	0x03, 0x50
        /*003a*/ 	.short	0x0000


	//----- nvinfo : EIATTR_MAXREG_COUNT
	.align		4
        /*003c*/ 	.byte	0x03, 0x1b
        /*003e*/ 	.short	0x00ff


	//----- nvinfo : EIATTR_MERCURY_ISA_VERSION
	.align		4
        /*0040*/ 	.byte	0x03, 0x5f
        /*0042*/ 	.short	0x0101


	//----- nvinfo : EIATTR_EXIT_INSTR_OFFSETS
	.align		4
        /*0044*/ 	.byte	0x04, 0x1c
        /*0046*/ 	.short	(.L_5811 - .L_5810)


	//   ....[0]....
.L_5810:
        /*0048*/ 	.word	0x000004d0


	//   ....[1]....
        /*004c*/ 	.word	0x00001190


	//   ....[2]....
        /*0050*/ 	.word	0x000011f0


	//----- nvinfo : EIATTR_MAX_THREADS
	.align		4
.L_5811:
        /*0054*/ 	.byte	0x04, 0x05
        /*0056*/ 	.short	(.L_5813 - .L_5812)
.L_5812:
        /*0058*/ 	.word	0x00000080
        /*005c*/ 	.word	0x00000001
        /*0060*/ 	.word	0x00000001


	//----- nvinfo : EIATTR_CRS_STACK_SIZE
	.align		4
.L_5813:
        /*0064*/ 	.byte	0x04, 0x1e
        /*0066*/ 	.short	(.L_5815 - .L_5814)
.L_5814:
        /*0068*/ 	.word	0x00000000


	//----- nvinfo : EIATTR_CBANK_PARAM_SIZE
	.align		4
.L_5815:
        /*006c*/ 	.byte	0x03, 0x19
        /*006e*/ 	.short	0x0018


	//----- nvinfo : EIATTR_PARAM_CBANK
	.align		4
        /*0070*/ 	.byte	0x04, 0x0a
        /*0072*/ 	.short	(.L_5817 - .L_5816)
	.align		4
.L_5816:
        /*0074*/ 	.word	index@(.nv.constant0._ZN2at6native29vectorized_elementwise_kernelILi2ENS0_13BUnaryFunctorIhhhZZZNS0_15binary_internal21div_trunc_kernel_cudaERNS_18TensorIteratorBaseEENKUlvE_clEvENKUlvE_clEvEUlhhE_EESt5arrayIPcLm2EEEEviT0_T1_)
        /*0078*/ 	.short	0x0210
        /*007a*/ 	.short	0x0018


	//----- nvinfo : EIATTR_SW_WAR
	.align		4
.L_5817:
        /*007c*/ 	.byte	0x04, 0x36
        /*007e*/ 	.short	(.L_5819 - .L_5818)
.L_5818:
        /*0080*/ 	.word	0x00000008
.L_5819:


//--------------------- .nv.info._ZN2at6native29vectorized_elementwise_kernelILi4ENS0_13BUnaryFunctorIhhhZZZNS0_15binary_internal21div_trunc_kernel_cudaERNS_18TensorIteratorBaseEENKUlvE_clEvENKUlvE_clEvEUlhhE_EESt5arrayIPcLm2EEEEviT0_T1_ --------------------------
	.section	.nv.info._ZN2at6native29vectorized_elementwise_kernelILi4ENS0_13BUnaryFunctorIhhhZZZNS0_15binary_internal21div_trunc_kernel_cudaERNS_18TensorIteratorBaseEENKUlvE_clEvENKUlvE_clEvEUlhhE_EESt5arrayIPcLm2EEEEviT0_T1_,"",@"SHT_CUDA_INFO"
	.sectionflags	@""
	.align	4


	//----- nvinfo : EIATTR_CUDA_API_VERSION
	.align		4
        /*0000*/ 	.byte	0x04, 0x37
        /*0002*/ 	.short	(.L_5821 - .L_5820)
.L_5820:
        /*0004*/ 	.word	0x00000082


	//----- nvinfo : EIATTR_KPARAM_INFO
	.align		4
.L_5821:
        /*0008*/ 	.byte	0x04, 0x17
        /*000a*/ 	.short	(.L_5823 - .L_5822)
.L_5822:
        /*000c*/ 	.word	0x00000000
        /*0010*/ 	.short	0x0002
        /*0012*/ 	.short	0x0008
        /*0014*/ 	.byte	0x00, 0xf0, 0x41, 0x00


	//----- nvinfo : EIATTR_KPARAM_INFO
	.align		4
.L_5823:
        /*0018*/ 	.byte	0x04, 0x17
        /*001a*/ 	.short	(.L_5825 - .L_5824)
.L_5824:
        /*001c*/ 	.word	0x00000000
        /*0020*/ 	.short	0x0001
        /*0022*/ 	.short	0x0004
        /*0024*/ 	.byte	0x00, 0xf0, 0x09, 0x00


	//----- nvinfo : EIATTR_KPARAM_INFO
	.align		4
.L_5825:
        /*0028*/ 	.byte	0x04, 0x17
        /*002a*/ 	.short	(.L_5827 - .L_5826)
.L_5826:
        /*002c*/ 	.word	0x00000000
        /*0030*/ 	.short	0x0000
        /*0032*/ 	.short	0x0000
        /*0034*/ 	.byte	0x00, 0xf0, 0x11, 0x00


	//----- nvinfo : EIATTR_SPARSE_MMA_MASK
	.align		4
.L_5827:
        /*0038*/ 	.byte	0x03, 0x50
        /*003a*/ 	.short	0x0000


	//----- nvinfo : EIATTR_MAXREG_COUNT
	.align		4
        /*003c*/ 	.byte	0x03, 0x1b
        /*003e*/ 	.short	0x00ff


	//----- nvinfo : EIATTR_MERCURY_ISA_VERSION
	.align		4
        /*0040*/ 	.byte	0x03, 0x5f
        /*0042*/ 	.short	0x0101


	//----- nvinfo : EIATTR_EXIT_INSTR_OFFSETS
	.align		4
        /*0044*/ 	.byte	0x04, 0x1c
        /*0046*/ 	.short	(.L_5829 - .L_5828)


	//   ....[0]....
.L_5828:
        /*0048*/ 	.word	0x000004d0


	//   ....[1]....
        /*004c*/ 	.word	0x00001190


	//   ....[2]....
        /*0050*/ 	.word	0x000011f0


	//----- nvinfo : EIATTR_MAX_THREADS
	.align		4
.L_5829:
        /*0054*/ 	.byte	0x04, 0x05
        /*0056*/ 	.short	(.L_5831 - .L_5830)
.L_5830:
        /*0058*/ 	.word	0x00000080
        /*005c*/ 	.word	0x00000001
        /*0060*/ 	.word	0x00000001


	//----- nvinfo : EIATTR_CRS_STACK_SIZE
	.align		4
.L_5831:
        /*0064*/ 	.byte	0x04, 0x1e
        /*0066*/ 	.short	(.L_5833 - .L_5832)
.L_5832:
        /*0068*/ 	.word	0x00000000


	//----- nvinfo : EIATTR_CBANK_PARAM_SIZE
	.align		4
.L_5833:
        /*006c*/ 	.byte	0x03, 0x19
        /*006e*/ 	.short	0x0018


	//----- nvinfo : EIATTR_PARAM_CBANK
	.align		4
        /*0070*/ 	.byte	0x04, 0x0a
        /*0072*/ 	.short	(.L_5835 - .L_5834)
	.align		4
.L_5834:
        /*0074*/ 	.word	index@(.nv.constant0._ZN2at6native29vectorized_elementwise_kernelILi4ENS0_13BUnaryFunctorIhhhZZZNS0_15binary_internal21div_trunc_kernel_cudaERNS_18TensorIteratorBaseEENKUlvE_clEvENKUlvE_clEvEUlhhE_EESt5arrayIPcLm2EEEEviT0_T1_)
        /*0078*/ 	.short	0x0210
        /*007a*/ 	.short	0x0018


	//----- nvinfo : EIATTR_SW_WAR
	.align		4
.L_5835:
        /*007c*/ 	.byte	0x04, 0x36
        /*007e*/ 	.short	(.L_5837 - .L_5836)
.L_5836:
        /*0080*/ 	.word	0x00000008
.L_5837:


//--------------------- .nv.info._ZN2at6native29vectorized_elementwise_kernelILi8ENS0_13BUnaryFunctorIhhhZZZNS0_15binary_internal21div_trunc_kernel_cudaERNS_18TensorIteratorBaseEENKUlvE_clEvENKUlvE_clEvEUlhhE_EESt5arrayIPcLm2EEEEviT0_T1_ --------------------------
	.section	.nv.info._ZN2at6native29vectorized_elementwise_kernelILi8ENS0_13BUnaryFunctorIhhhZZZNS0_15binary_internal21div_trunc_kernel_cudaERNS_18TensorIteratorBaseEENKUlvE_clEvENKUlvE_clEvEUlhhE_EESt5arrayIPcLm2EEEEviT0_T1_,"",@"SHT_CUDA_INFO"
	.sectionflags	@""
	.align	4


	//----- nvinfo : EIATTR_CUDA_API_VERSION
	.align		4
        /*0000*/ 	.byte	0x04, 0x37
        /*0002*/ 	.short	(.L_5839 - .L_5838)
.L_5838:
        /*0004*/ 	.word	0x00000082


	//----- nvinfo : EIATTR_KPARAM_INFO
	.align		4
.L_5839:
        /*0008*/ 	.byte	0x04, 0x17
        /*000a*/ 	.short	(.L_5841 - .L_5840)
.L_5840:
        /*000c*/ 	.word	0x00000000
        /*0010*/ 	.short	0x0002
        /*0012*/ 	.short	0x0008
        /*0014*/ 	.byte	0x00, 0xf0, 0x41, 0x00


	//----- nvinfo : EIATTR_KPARAM_INFO
	.align		4
.L_5841:
        /*0018*/ 	.byte	0x04, 0x17
        /*001a*/ 	.short	(.L_5843 - .L_5842)
.L_5842:
        /*001c*/ 	.word	0x00000000
        /*0020*/ 	.short	0x0001
        /*0022*/ 	.short	0x0004
        /*0024*/ 	.byte	0x00, 0xf0, 0x09, 0x00


	//----- nvinfo : EIATTR_KPARAM_INFO
	.align		4
.L_5843:
        /*0028*/ 	.byte	0x04, 0x17
        /*002a*/ 	.short	(.L_5845 - .L_5844)
.L_5844:
        /*002c*/ 	.word	0x00000000
        /*0030*/ 	.short	0x0000
        /*0032*/ 	.short	0x0000
        /*0034*/ 	.byte	0x00, 0xf0, 0x11, 0x00


	//----- nvinfo : EIATTR_SPARSE_MMA_MASK
	.align		4
.L_5845:
        /*0038*/ 	.byte	0x03, 0x50
        /*003a*/ 	.short	0x0000


	//----- nvinfo : EIATTR_MAXREG_COUNT
	.align		4
        /*003c*/ 	.byte	0x03, 0x1b
        /*003e*/ 	.short	0x00ff


	//----- nvinfo : EIATTR_MERCURY_ISA_VERSION
	.align		4
        /*0040*/ 	.byte	0x03, 0x5f
        /*0042*/ 	.short	0x0101


	//----- nvinfo : EIATTR_EXIT_INSTR_OFFSETS
	.align		4
        /*0044*/ 	.byte	0x04, 0x1c
        /*0046*/ 	.short	(.L_5847 - .L_5846)


	//   ....[0]....
.L_5846:
        /*0048*/ 	.word	0x00000530


	//   ....[1]....
        /*004c*/ 	.word	0x000011f0


	//   ....[2]....
        /*0050*/ 	.word	0x00001250


	//----- nvinfo : EIATTR_MAX_THREADS
	.align		4
.L_5847:
        /*0054*/ 	.byte	0x04, 0x05
        /*0056*/ 	.short	(.L_5849 - .L_5848)
.L_5848:
        /*0058*/ 	.word	0x00000080
        /*005c*/ 	.word	0x00000001
        /*0060*/ 	.word	0x00000001


	//----- nvinfo : EIATTR_CRS_STACK_SIZE
	.align		4
.L_5849:
        /*0064*/ 	.byte	0x04, 0x1e
        /*0066*/ 	.short	(.L_5851 - .L_5850)
.L_5850:
        /*0068*/ 	.word	0x00000000


	//----- nvinfo : EIATTR_CBANK_PARAM_SIZE
	.align		4
.L_5851:
        /*006c*/ 	.byte	0x03, 0x19
        /*006e*/ 	.short	0x0018


	//----- nvinfo : EIATTR_PARAM_CBANK
	.align		4
        /*0070*/ 	.byte	0x04, 0x0a
        /*0072*/ 	.short	(.L_5853 - .L_5852)
	.align		4
.L_5852:
        /*0074*/ 	.word	index@(.nv.constant0._ZN2at6native29vectorized_elementwise_kernelILi8ENS0_13BUnaryFunctorIhhhZZZNS0_15binary_internal21div_trunc_kernel_cudaERNS_18TensorIteratorBaseEENKUlvE_clEvENKUlvE_clEvEUlhhE_EESt5arrayIPcLm2EEEEviT0_T1_)
        /*0078*/ 	.short	0x0210
        /*007a*/ 	.short	0x0018


	//----- nvinfo : EIATTR_SW_WAR
	.align		4
.L_5853:
        /*007c*/ 	.byte	0x04, 0x36
        /*007e*/ 	.short	(.L_5855 - .L_5854)
.L_5854:
        /*0080*/ 	.word	0x00000008
.L_5855:


//--------------------- .nv.info._ZN2at6native18elementwise_kernelILi128ELi4EZNS0_15gpu_kernel_implINS0_13AUnaryFunctorIhhhZZZNS0_15binary_internal21div_trunc_kernel_cudaERNS_18TensorIteratorBaseEENKUlvE_clEvENKUlvE_clEvEUlhhE_EEEEvS6_RKT_EUliE_EEviT1_ --------------------------
	.section	.nv.info._ZN2at6native18elementwise_kernelILi128ELi4EZNS0_15gpu_kernel_implINS0_13AUnaryFunctorIhhhZZZNS0_15binary_internal21div_trunc_kernel_cudaERNS_18TensorIteratorBaseEENKUlvE_clEvENKUlvE_clEvEUlhhE_EEEEvS6_RKT_EUliE_EEviT1_,"",@"SHT_CUDA_INFO"
	.sectionflags	@""
	.align	4


	//----- nvinfo : EIATTR_CUDA_API_VERSION
	.align		4
        /*0000*/ 	.byte	0x04, 0x37
        /*0002*/ 	.short	(.L_5857 - .L_5856)
.L_5856:
        /*0004*/ 	.word	0x00000082


	//----- nvinfo : EIATTR_KPARAM_INFO
	.align		4
.L_5857:
        /*0008*/ 	.byte	0x04, 0x17
        /*000a*/ 	.short	(.L_5859 - .L_5858)
.L_5858:
        /*000c*/ 	.word	0x00000000
        /*0010*/ 	.short	0x0001
        /*0012*/ 	.short	0x0008
        /*0014*/ 	.byte	0x00, 0xf0, 0x61, 0x08


	//----- nvinfo : EIATTR_KPARAM_INFO
	.align		4
.L_5859:
        /*0018*/ 	.byte	0x04, 0x17
        /*001a*/ 	.short	(.L_5861 - .L_5860)
.L_5860:
        /*001c*/ 	.word	0x00000000
        /*0020*/ 	.short	0x0000
        /*0022*/ 	.short	0x0000
        /*0024*/ 	.byte	0x00, 0xf0, 0x11, 0x00


	//----- nvinfo : EIATTR_SPARSE_MMA_MASK
	.align		4
.L_5861:
        /*0028*/ 	.byte	0x03, 0x50
        /*002a*/ 	.short	0x0000


	//----- nvinfo : EIATTR_MAXREG_COUNT
	.align		4
        /*002c*/ 	.byte	0x03, 0x1b
        /*002e*/ 	.short	0x0080


	//----- nvinfo : EIATTR_EXTERNS
	.align		4
        /*0030*/ 	.byte	0x04, 0x0f
        /*0032*/ 	.short	(.L_5863 - .L_5862)


	//   ....[0]....
	.align		4
.L_5862:
        /*0034*/ 	.word	index@(__assertfail)


	//----- nvinfo : EIATTR_MERCURY_ISA_VERSION
	.align		4
.L_5863:
        /*0038*/ 	.byte	0x03, 0x5f
        /*003a*/ 	.short	0x0101


	//----- nvinfo : EIATTR_SYSCALL_OFFSETS
	.align		4
        /*003c*/ 	.byte	0x04, 0x46
        /*003e*/ 	.short	(.L_5865 - .L_5864)


	//   ....[0]....
.L_5864:
        /*0040*/ 	.word	0x00002230


	//   ....[1]....
        /*0044*/ 	.word	0x000030e0


	//   ....[2]....
        /*0048*/ 	.word	0x00005350


	//   ....[3]....
        /*004c*/ 	.word	0x00006200


	//   ....[4]....
        /*0050*/ 	.word	0x00008460


	//   ....[5]....
        /*0054*/ 	.word	0x00009310


	//   ....[6]....
        /*0058*/ 	.word	0x0000b560


	//   ....[7]....
        /*005c*/ 	.word	0x0000c410


	//----- nvinfo : EIATTR_EXIT_INSTR_OFFSETS
	.align		4
.L_5865:
        /*0060*/ 	.byte	0x04, 0x1c
        /*0062*/ 	.short	(.L_5867 - .L_5866)


	//   ....[0]....
.L_5866:
        /*0064*/ 	.word	0x000093d0


	//   ....[1]....
        /*0068*/ 	.word	0x0000b6e0


	//   ....[2]....
        /*006c*/ 	.word	0x0000b700


	//   ....[3]....
        /*0070*/ 	.word	0x0000b7a0


	//   ....[4]....
        /*0074*/ 	.word	0x0000b7d0


	//   ....[5]....
        /*0078*/ 	.word	0x0000b7f0


	//   ....[6]....
        /*007c*/ 	.word	0x0000b880


	//   ....[7]....
        /*0080*/ 	.word	0x0000b8c0


	//   ....[8]....
        /*0084*/ 	.word	0x0000b960


	//   ....[9]....
        /*0088*/ 	.word	0x0000b9b0


	//   ....[10]....
        /*008c*/ 	.word	0x0000b9e0


	//   ....[11]....
        /*0090*/ 	.word	0x0000baa0


	//   ....[12]....
        /*0094*/ 	.word	0x0000bae0


	//   ....[13]....
        /*0098*/ 	.word	0x0000bc70


	//   ....[14]....
        /*009c*/ 	.word	0x0000bdd0


	//   ....[15]....
        /*00a0*/ 	.word	0x0000be10


	//   ....[16]....
        /*00a4*/ 	.word	0x0000beb0


	//   ....[17]....
        /*00a8*/ 	.word	0x0000c030


	//   ....[18]....
        /*00ac*/ 	.word	0x0000c1b0


	//   ....[19]....
        /*00b0*/ 	.word	0x0000c310


	//   ....[20]....
        /*00b4*/ 	.word	0x0000c420


	//   ....[21]....
        /*00b8*/ 	.word	0x0000c460


	//   ....[22]....
        /*00bc*/ 	.word	0x0000c490


	//----- nvinfo : EIATTR_MAX_THREADS
	.align		4
.L_5867:
        /*00c0*/ 	.byte	0x04, 0x05
        /*00c2*/ 	.short	(.L_5869 - .L_5868)
.L_5868:
        /*00c4*/ 	.word	0x00000080
        /*00c8*/ 	.word	0x00000001
        /*00cc*/ 	.word	0x00000001


	//----- nvinfo : EIATTR_CRS_STACK_SIZE
	.align		4
.L_5869:
        /*00d0*/ 	.byte	0x04, 0x1e
        /*00d2*/ 	.short	(.L_5871 - .L_5870)
.L_5870:
        /*00d4*/ 	.word	0x00000000


	//----- nvinfo : EIATTR_CBANK_PARAM_SIZE
	.align		4
.L_5871:
        /*00d8*/ 	.byte	0x03, 0x19
        /*00da*/ 	.short	0x0220


	//----- nvinfo : EIATTR_PARAM_CBANK
	.align		4
        /*00dc*/ 	.byte	0x04, 0x0a
        /*00de*/ 	.short	(.L_5873 - .L_5872)
	.align		4
.L_5872:
        /*00e0*/ 	.word	index@(.nv.constant0._ZN2at6native18elementwise_kernelILi128ELi4EZNS0_15gpu_kernel_implINS0_13AUnaryFunctorIhhhZZZNS0_15binary_internal21div_trunc_kernel_cudaERNS_18TensorIteratorBaseEENKUlvE_clEvENKUlvE_clEvEUlhhE_EEEEvS6_RKT_EUliE_EEviT1_)
        /*00e4*/ 	.short	0x0210
        /*00e6*/ 	.short	0x0220


	//----- nvinfo : EIATTR_SW_WAR
	.align		4
.L_5873:
        /*00e8*/ 	.byte	0x04, 0x36
        /*00ea*/ 	.short	(.L_5875 - .L_5874)
.L_5874:
        /*00ec*/ 	.word	0x00000008
.L_5875:


//--------------------- .nv.info._ZN2at6native27unrolled_elementwise_kernelINS0_13AUnaryFunctorIhhhZZZNS0_15binary_internal21div_trunc_kernel_cudaERNS_18TensorIteratorBaseEENKUlvE_clEvENKUlvE_clEvEUlhhE_EESt5arrayIPcLm2EELi4E23TrivialOffsetCalculatorILi1EjESE_NS0_6memory12LoadWithCastILi1EEENSF_13StoreWithCastILi1EEEEEviT_T0_T2_T3_T4_T5_ --------------------------
	.section	.nv.info._ZN2at6native27unrolled_elementwise_kernelINS0_13AUnaryFunctorIhhhZZZNS0_15binary_internal21div_trunc_kernel_cudaERNS_18TensorIteratorBaseEENKUlvE_clEvENKUlvE_clEvEUlhhE_EESt5arrayIPcLm2EELi4E23TrivialOffsetCalculatorILi1EjESE_NS0_6memory12LoadWithCastILi1EEENSF_13StoreWithCastILi1EEEEEviT_T0_T2_T3_T4_T5_,"",@"SHT_CUDA_INFO"
	.sectionflags	@""
	.align	4


	//----- nvinfo : EIATTR_CUDA_API_VERSION
	.align		4
        /*0000*/ 	.byte	0x04, 0x37
        /*0002*/ 	.short	(.L_5877 - .L_5876)
.L_5876:
        /*0004*/ 	.word	0x00000082


	//----- nvinfo : EIATTR_KPARAM_INFO
	.align		4
.L_5877:
        /*0008*/ 	.byte	0x04, 0x17
        /*000a*/ 	.short	(.L_5879 - .L_5878)
.L_5878:
        /*000c*/ 	.word	0x00000000
        /*0010*/ 	.short	0x0006
        /*0012*/ 	.short	0x0024
        /*0014*/ 	.byte	0x00, 0xf0, 0x21, 0x00


	//----- nvinfo : EIATTR_KPARAM_INFO
	.align		4
.L_5879:
        /*0018*/ 	.byte	0x04, 0x17
        /*001a*/ 	.short	(.L_5881 - .L_5880)
.L_5880:
        /*001c*/ 	.word	0x00000000
        /*0020*/ 	.short	0x0005
        /*0022*/ 	.short	0x001c
        /*0024*/ 	.byte	0x00, 0xf0, 0x21, 0x00


	//----- nvinfo : EIATTR_KPARAM_INFO
	.align		4
.L_5881:
        /*0028*/ 	.byte	0x04, 0x17
        /*002a*/ 	.short	(.L_5883 - .L_5882)
.L_5882:
        /*002c*/ 	.word	0x00000000
        /*0030*/ 	.short	0x0004
        /*0032*/ 	.short	0x0019
        /*0034*/ 	.byte	0x00, 0xf0, 0x05, 0x00


	//----- nvinfo : EIATTR_KPARAM_INFO
	.align		4
.L_5883:
        /*0038*/ 	.byte	0x04, 0x17
        /*003a*/ 	.short	(.L_5885 - .L_5884)
.L_5884:
        /*003c*/ 	.word	0x00000000
        /*0040*/ 	.short	0x0003
        /*0042*/ 	.short	0x0018
        /*0044*/ 	.byte	0x00, 0xf0, 0x05, 0x00


	//----- nvinfo : EIATTR_KPARAM_INFO
	.align		4
.L_5885:
        /*0048*/ 	.byte	0x04, 0x17
        /*004a*/ 	.short	(.L_5887 - .L_5886)
.L_5886:
        /*004c*/ 	.word	0x00000000
        /*0050*/ 	.short	0x0002
        /*0052*/ 	.short	0x0008
        /*0054*/ 	.byte	0x00, 0xf0, 0x41, 0x00


	//----- nvinfo : EIATTR_KPARAM_INFO
	.align		4
.L_5887:
        /*0058*/ 	.byte	0x04, 0x17
        /*005a*/ 	.short	(.L_5889 - .L_5888)
.L_5888:
        /*005c*/ 	.word	0x00000000
        /*0060*/ 	.short	0x0001
        /*0062*/ 	.short	0x0004
        /*0064*/ 	.byte	0x00, 0xf0, 0x09, 0x00


	//----- nvinfo : EIATTR_KPARAM_INFO
	.align		4
.L_5889:
        /*0068*/ 	.byte	0x04, 0x17
        /*006a*/ 	.short	(.L_5891 - .L_5890)
.L_5890:
        /*006c*/ 	.word	0x00000000
        /*0070*/ 	.short	0x0000
        /*0072*/ 	.short	0x0000
        /*0074*/ 	.byte	0x00, 0xf0, 0x11, 0x00


	//----- nvinfo : EIATTR_SPARSE_MMA_MASK
	.align		4
.L_5891:
        /*0078*/ 	.byte	0x03, 0x50
        /*007a*/ 	.short	0x0000


	//----- nvinfo : EIATTR_MAXREG_COUNT
	.align		4
        /*007c*/ 	.byte	0x03, 0x1b
        /*007e*/ 	.short	0x00ff


	//----- nvinfo : EIATTR_EXTERNS
	.align		4
        /*0080*/ 	.byte	0x04, 0x0f
        /*0082*/ 	.short	(.L_5893 - .L_5892)


	//   ....[0]....
	.align		4
.L_5892:
        /*0084*/ 	.word	index@(__assertfail)


	//----- nvinfo : EIATTR_MERCURY_ISA_VERSION
	.align		4
.L_5893:
        /*0088*/ 	.byte	0x03, 0x5f
        /*008a*/ 	.short	0x0101


	//----- nvinfo : EIATTR_SYSCALL_OFFSETS
	.align		4
        /*008c*/ 	.byte	0x04, 0x46
        /*008e*/ 	.short	(.L_5895 - .L_5894)


	//   ....[0]....
.L_5894:
        /*0090*/ 	.word	0x00000f50


	//   ....[1]....
        /*0094*/ 	.word	0x00001ea0


	//   ....[2]....
        /*0098*/ 	.word	0x00002e00


	//   ....[3]....
        /*009c*/ 	.word	0x00003d30


	//   ....[4]....
        /*00a0*/ 	.word	0x00005090


	//   ....[5]....
        /*00a4*/ 	.word	0x000060c0


	//   ....[6]....
        /*00a8*/ 	.word	0x000070b0


	//   ....[7]....
        /*00ac*/ 	.word	0x000080a0


	//----- nvinfo : EIATTR_EXIT_INSTR_OFFSETS
	.align		4
.L_5895:
        /*00b0*/ 	.byte	0x04, 0x1c
        /*00b2*/ 	.short	(.L_5897 - .L_5896)


	//   ....[0]....
.L_5896:
        /*00b4*/ 	.word	0x00007160


	//   ....[1]....
        /*00b8*/ 	.word	0x00007290


	//   ....[2]....
        /*00bc*/ 	.word	0x000072b0


	//   ....[3]....
        /*00c0*/ 	.word	0x00007350


	//   ....[4]....
        /*00c4*/ 	.word	0x00007380


	//   ....[5]....
        /*00c8*/ 	.word	0x000073b0


	//   ....[6]....
        /*00cc*/ 	.word	0x00007450


	//   ....[7]....
        /*00d0*/ 	.word	0x000074a0


	//   ....[8]....
        /*00d4*/ 	.word	0x00007550


	//   ....[9]....
        /*00d8*/ 	.word	0x000075b0


	//   ....[10]....
        /*00dc*/ 	.word	0x000075f0


	//   ....[11]....
        /*00e0*/ 	.word	0x000076b0


	//   ....[12]....
        /*00e4*/ 	.word	0x00007700


	//   ....[13]....
        /*00e8*/ 	.word	0x000078a0


	//   ....[14]....
        /*00ec*/ 	.word	0x00007a10


	//   ....[15]....
        /*00f0*/ 	.word	0x00007a60


	//   ....[16]....
        /*00f4*/ 	.word	0x00007b10


	//   ....[17]....
        /*00f8*/ 	.word	0x00007ca0


	//   ....[18]....
        /*00fc*/ 	.word	0x00007e30


	//   ....[19]....
        /*0100*/ 	.word	0x00007fa0


	//   ....[20]....
        /*0104*/ 	.word	0x000080b0


	//   ....[21]....
        /*0108*/ 	.word	0x000080f0


	//   ....[22]....
        /*010c*/ 	.word	0x00008120


	//----- nvinfo : EIATTR_MAX_THREADS
	.align		4
.L_5897:
        /*0110*/ 	.byte	0x04, 0x05
        /*0112*/ 	.short	(.L_5899 - .L_5898)
.L_5898:
        /*0114*/ 	.word	0x00000080
        /*0118*/ 	.word	0x00000001
        /*011c*/ 	.word	0x00000001


	//----- nvinfo : EIATTR_CRS_STACK_SIZE
	.align		4
.L_5899:
        /*0120*/ 	.byte	0x04, 0x1e
        /*0122*/ 	.short	(.L_5901 - .L_5900)
.L_5900:
        /*0124*/ 	.word	0x00000000


	//----- nvinfo : EIATTR_CBANK_PARAM_SIZE
	.align		4
.L_5901:
        /*0128*/ 	.byte	0x03, 0x19
        /*012a*/ 	.short	0x002c


	//----- nvinfo : EIATTR_PARAM_CBANK
	.align		4
        /*012c*/ 	.byte	0x04, 0x0a
        /*012e*/ 	.short	(.L_5903 - .L_5902)
	.align		4
.L_5902:
        /*0130*/ 	.word	index@(.nv.constant0._ZN2at6native27unrolled_elementwise_kernelINS0_13AUnaryFunctorIhhhZZZNS0_15binary_internal21div_trunc_kernel_cudaERNS_18TensorIteratorBaseEENKUlvE_clEvENKUlvE_clEvEUlhhE_EESt5arrayIPcLm2EELi4E23TrivialOffsetCalculatorILi1EjESE_NS0_6memory12LoadWithCastILi1EEENSF_13StoreWithCastILi1EEEEEviT_T0_T2_T3_T4_T5_)
        /*0134*/ 	.short	0x0210
        /*0136*/ 	.short	0x002c


	//----- nvinfo : EIATTR_SW_WAR
	.align		4
.L_5903:
        /*0138*/ 	.byte	0x04, 0x36
        /*013a*/ 	.short	(.L_5905 - .L_5904)
.L_5904:
        /*013c*/ 	.word	0x00000008
.L_5905:


//--------------------- .nv.info._ZN2at6native18elementwise_kernelILi128ELi4EZNS0_22gpu_kernel_impl_nocastINS0_13AUnaryFunctorIhhhZZZNS0_15binary_internal21div_trunc_kernel_cudaERNS_18TensorIteratorBaseEENKUlvE_clEvENKUlvE_clEvEUlhhE_EEEEvS6_RKT_EUliE_EEviT1_ --------------------------
	.section	.nv.info._ZN2at6native18elementwise_kernelILi128ELi4EZNS0_22gpu_kernel_impl_nocastINS0_13AUnaryFunctorIhhhZZZNS0_15binary_internal21div_trunc_kernel_cudaERNS_18TensorIteratorBaseEENKUlvE_clEvENKUlvE_clEvEUlhhE_EEEEvS6_RKT_EUliE_EEviT1_,"",@"SHT_CUDA_INFO"
	.sectionflags	@""
	.align	4


	//----- nvinfo : EIATTR_CUDA_API_VERSION
	.align		4
        /*0000*/ 	.byte	0x04, 0x37
        /*0002*/ 	.short	(.L_5907 - .L_5906)
.L_5906:
        /*0004*/ 	.word	0x00000082


	//----- nvinfo : EIATTR_KPARAM_INFO
	.align		4
.L_5907:
        /*0008*/ 	.byte	0x04, 0x17
        /*000a*/ 	.short	(.L_5909 - .L_5908)
.L_5908:
        /*000c*/ 	.word	0x00000000
        /*0010*/ 	.short	0x0001
        /*0012*/ 	.short	0x0008
        /*0014*/ 	.byte	0x00, 0xf0, 0x61, 0x08


	//----- nvinfo : EIATTR_KPARAM_INFO
	.align		4
.L_5909:
        /*0018*/ 	.byte	0x04, 0x17
        /*001a*/ 	.short	(.L_5911 - .L_5910)
.L_5910:
        /*001c*/ 	.word	0x00000000
        /*0020*/ 	.short	0x0000
        /*0022*/ 	.short	0x0000
        /*0024*/ 	.byte	0x00, 0xf0, 0x11, 0x00


	//----- nvinfo : EIATTR_SPARSE_MMA_MASK
	.align		4
.L_5911:
        /*0028*/ 	.byte	0x03, 0x50
        /*002a*/ 	.short	0x0000


	//----- nvinfo : EIATTR_MAXREG_COUNT
	.align		4
        /*002c*/ 	.byte	0x03, 0x1b
        /*002e*/ 	.short	0x0080


	//----- nvinfo : EIATTR_MERCURY_ISA_VERSION
	.align		4
        /*0030*/ 	.byte	0x03, 0x5f
        /*0032*/ 	.short	0x0101


	//----- nvinfo : EIATTR_EXIT_INSTR_OFFSETS
	.align		4
        /*0034*/ 	.byte	0x04, 0x1c
        /*0036*/ 	.short	(.L_5913 - .L_5912)


	//   ....[0]....
.L_5912:
        /*0038*/ 	.word	0x00003c60


	//   ....[1]....
        /*003c*/ 	.word	0x00005000


	//----- nvinfo : EIATTR_MAX_THREADS
	.align		4
.L_5913:
        /*0040*/ 	.byte	0x04, 0x05
        /*0042*/ 	.short	(.L_5915 - .L_5914)
.L_5914:
        /*0044*/ 	.word	0x00000080
        /*0048*/ 	.word	0x00000001
        /*004c*/ 	.word	0x00000001


	//----- nvinfo : EIATTR_CRS_STACK_SIZE
	.align		4
.L_5915:
        /*0050*/ 	.byte	0x04, 0x1e
        /*0052*/ 	.short	(.L_5917 - .L_5916)
.L_5916:
        /*0054*/ 	.word	0x00000000


	//----- nvinfo : EIATTR_CBANK_PARAM_SIZE
	.align		4
.L_5917:
        /*0058*/ 	.byte	0x03, 0x19
        /*005a*/ 	.short	0x0220


	//----- nvinfo : EIATTR_PARAM_CBANK
	.align		4
        /*005c*/ 	.byte	0x04, 0x0a
        /*005e*/ 	.short	(.L_5919 - .L_5918)
	.align		4
.L_5918:
        /*0060*/ 	.word	index@(.nv.constant0._ZN2at6native18elementwise_kernelILi128ELi4EZNS0_22gpu_kernel_impl_nocastINS0_13AUnaryFunctorIhhhZZZNS0_15binary_internal21div_trunc_kernel_cudaERNS_18TensorIteratorBaseEENKUlvE_clEvENKUlvE_clEvEUlhhE_EEEEvS6_RKT_EUliE_EEviT1_)
        /*0064*/ 	.short	0x0210
        /*0066*/ 	.short	0x0220


	//----- nvinfo : EIATTR_SW_WAR
	.align		4
.L_5919:
        /*0068*/ 	.byte	0x04, 0x36
        /*006a*/ 	.short	(.L_5921 - .L_5920)
.L_5920:
        /*006c*/ 	.word	0x00000008
.L_5921:


//--------------------- .nv.info._ZN2at6native27unrolled_elementwise_kernelINS0_13AUnaryFunctorIhhhZZZNS0_15binary_internal21div_trunc_kernel_cudaERNS_18TensorIteratorBaseEENKUlvE_clEvENKUlvE_clEvEUlhhE_EESt5arrayIPcLm2EELi4E23TrivialOffsetCalculatorILi1EjESE_NS0_6memory15LoadWithoutCastENSF_16StoreWithoutCastEEEviT_T0_T2_T3_T4_T5_ --------------------------
	.section	.nv.info._ZN2at6native27unrolled_elementwise_kernelINS0_13AUnaryFunctorIhhhZZZNS0_15binary_internal21div_trunc_kernel_cudaERNS_18TensorIteratorBaseEENKUlvE_clEvENKUlvE_clEvEUlhhE_EESt5arrayIPcLm2EELi4E23TrivialOffsetCalculatorILi1EjESE_NS0_6memory15LoadWithoutCastENSF_16StoreWithoutCastEEEviT_T0_T2_T3_T4_T5_,"",@"SHT_CUDA_INFO"
	.sectionflags	@""
	.align	4


	//----- nvinfo : EIATTR_CUDA_API_VERSION
	.align		4
        /*0000*/ 	.byte	0x04, 0x37
        /*0002*/ 	.short	(.L_5923 - .L_5922)
.L_5922:
        /*0004*/ 	.word	0x00000082


	//----- nvinfo : EIATTR_KPARAM_INFO
	.align		4
.L_5923:
        /*0008*/ 	.byte	0x04, 0x17
        /*000a*/ 	.short	(.L_5925 - .L_5924)
.L_5924:
        /*000c*/ 	.word	0x00000000
        /*0010*/ 	.short	0x0006
        /*0012*/ 	.short	0x001b
        /*0014*/ 	.byte	0x00, 0xf0, 0x05, 0x00


	//----- nvinfo : EIATTR_KPARAM_INFO
	.align		4
.L_5925:
        /*0018*/ 	.byte	0x04, 0x17
        /*001a*/ 	.short	(.L_5927 - .L_5926)
.L_5926:
        /*001c*/ 	.word	0x00000000
        /*0020*/ 	.short	0x0005
        /*0022*/ 	.short	0x001a
        /*0024*/ 	.byte	0x00, 0xf0, 0x05, 0x00


	//----- nvinfo : EIATTR_KPARAM_INFO
	.align		4
.L_5927:
        /*0028*/ 	.byte	0x04, 0x17
        /*002a*/ 	.short	(.L_5929 - .L_5928)
.L_5928:
        /*002c*/ 	.word	0x00000000
        /*0030*/ 	.short	0x0004
        /*0032*/ 	.short	0x0019
        /*0034*/ 	.byte	0x00, 0xf0, 0x05, 0x00


	//----- nvinfo : EIATTR_KPARAM_INFO
	.align		4
.L_5929:
        /*0038*/ 	.byte	0x04, 0x17
        /*003a*/ 	.short	(.L_5931 - .L_5930)
.L_5930:
        /*003c*/ 	.word	0x00000000
        /*0040*/ 	.short	0x0003
        /*0042*/ 	.short	0x0018
        /*0044*/ 	.byte	0x00, 0xf0, 0x05, 0x00


	//----- nvinfo : EIATTR_KPARAM_INFO
	.align		4
.L_5931:
        /*0048*/ 	.byte	0x04, 0x17
        /*004a*/ 	.short	(.L_5933 - .L_5932)
.L_5932:
        /*004c*/ 	.word	0x00000000
        /*0050*/ 	.short	0x0002
        /*0052*/ 	.short	0x0008
        /*0054*/ 	.byte	0x00, 0xf0, 0x41, 0x00


	//----- nvinfo : EIATTR_KPARAM_INFO
	.align		4
.L_5933:
        /*0058*/ 	.byte	0x04, 0x17
        /*005a*/ 	.short	(.L_5935 - .L_5934)
.L_5934:
        /*005c*/ 	.word	0x00000000
        /*0060*/ 	.short	0x0001
        /*0062*/ 	.short	0x0004
        /*0064*/ 	.byte	0x00, 0xf0, 0x09, 0x00


	//----- nvinfo : EIATTR_KPARAM_INFO
	.align		4
.L_5935:
        /*0068*/ 	.byte	0x04, 0x17
        /*006a*/ 	.short	(.L_5937 - .L_5936)
.L_5936:
        /*006c*/ 	.word	0x00000000
        /*0070*/ 	.short	0x0000
        /*0072*/ 	.short	0x0000
        /*0074*/ 	.byte	0x00, 0xf0, 0x11, 0x00


	//----- nvinfo : EIATTR_SPARSE_MMA_MASK
	.align		4
.L_5937:
        /*0078*/ 	.byte	0x03, 0x50
        /*007a*/ 	.short	0x0000


	//----- nvinfo : EIATTR_MAXREG_COUNT
	.align		4
        /*007c*/ 	.byte	0x03, 0x1b
        /*007e*/ 	.short	0x00ff


	//----- nvinfo : EIATTR_MERCURY_ISA_VERSION
	.align		4
        /*0080*/ 	.byte	0x03, 0x5f
        /*0082*/ 	.short	0x0101


	//----- nvinfo : EIATTR_EXIT_INSTR_OFFSETS
	.align		4
        /*0084*/ 	.byte	0x04, 0x1c
        /*0086*/ 	.short	(.L_5939 - .L_5938)


	//   ....[0]....
.L_5938:
        /*0088*/ 	.word	0x00000650


	//   ....[1]....
        /*008c*/ 	.word	0x000006b0


	//----- nvinfo : EIATTR_MAX_THREADS
	.align		4
.L_5939:
        /*0090*/ 	.byte	0x04, 0x05
        /*0092*/ 	.short	(.L_5941 - .L_5940)
.L_5940:
        /*0094*/ 	.word	0x00000080
        /*0098*/ 	.word	0x00000001
        /*009c*/ 	.word	0x00000001


	//----- nvinfo : EIATTR_CRS_STACK_SIZE
	.align		4
.L_5941:
        /*00a0*/ 	.byte	0x04, 0x1e
        /*00a2*/ 	.short	(.L_5943 - .L_5942)
.L_5942:
        /*00a4*/ 	.word	0x00000000


	//----- nvinfo : EIATTR_CBANK_PARAM_SIZE
	.align		4
.L_5943:
        /*00a8*/ 	.byte	0x03, 0x19
        /*00aa*/ 	.short	0x001c


	//----- nvinfo : EIATTR_PARAM_CBANK
	.align		4
        /*00ac*/ 	.byte	0x04, 0x0a
        /*00ae*/ 	.short	(.L_5945 - .L_5944)
	.align		4
.L_5944:
        /*00b0*/ 	.word	index@(.nv.constant0._ZN2at6native27unrolled_elementwise_kernelINS0_13AUnaryFunctorIhhhZZZNS0_15binary_internal21div_trunc_kernel_cudaERNS_18TensorIteratorBaseEENKUlvE_clEvENKUlvE_clEvEUlhhE_EESt5arrayIPcLm2EELi4E23TrivialOffsetCalculatorILi1EjESE_NS0_6memory15LoadWithoutCastENSF_16StoreWithoutCastEEEviT_T0_T2_T3_T4_T5_)
        /*00b4*/ 	.short	0x0210
        /*00b6*/ 	.short	0x001c


	//----- nvinfo : EIATTR_SW_WAR
	.align		4
.L_5945:
        /*00b8*/ 	.byte	0x04, 0x36
        /*00ba*/ 	.short	(.L_5947 - .L_5946)
.L_5946:
        /*00bc*/ 	.word	0x00000008
.L_5947:


//--------------------- .nv.info._ZN2at6native29vectorized_elementwise_kernelILi2ENS0_13AUnaryFunctorIhhhZZZNS0_15binary_internal21div_trunc_kernel_cudaERNS_18TensorIteratorBaseEENKUlvE_clEvENKUlvE_clEvEUlhhE_EESt5arrayIPcLm2EEEEviT0_T1_ --------------------------
	.section	.nv.info._ZN2at6native29vectorized_elementwise_kernelILi2ENS0_13AUnaryFunctorIhhhZZZNS0_15binary_internal21div_trunc_kernel_cudaERNS_18TensorIteratorBaseEENKUlvE_clEvENKUlvE_clEvEUlhhE_EESt5arrayIPcLm2EEEEviT0_T1_,"",@"SHT_CUDA_INFO"
	.sectionflags	@""
	.align	4


	//----- nvinfo : EIATTR_CUDA_API_VERSION
	.align		4
        /*0000*/ 	.byte	0x04, 0x37
        /*0002*/ 	.short	(.L_5949 - .L_5948)
.L_5948:
        /*0004*/ 	.word	0x00000082


	//----- nvinfo : EIATTR_KPARAM_INFO
	.align		4
.L_5949:
        /*0008*/ 	.byte	0x04, 0x17
        /*000a*/ 	.short	(.L_5951 - .L_5950)
.L_5950:
        /*000c*/ 	.word	0x00000000
        /*0010*/ 	.short	0x0002
        /*0012*/ 	.short	0x0008
        /*0014*/ 	.byte	0x00, 0xf0, 0x41, 0x00


	//----- nvinfo : EIATTR_KPARAM_INFO
	.align		4
.L_5951:
        /*0018*/ 	.byte	0x04, 0x17
        /*001a*/ 	.short	(.L_5953 - .L_5952)
.L_5952:
        /*001c*/ 	.word	0x00000000
        /*0020*/ 	.short	0x0001
        /*0022*/ 	.short	0x0004
        /*0024*/ 	.byte	0x00, 0xf0, 0x09, 0x00


	//----- nvinfo : EIATTR_KPARAM_INFO
	.align		4
.L_5953:
        /*0028*/ 	.byte	0x04, 0x17
        /*002a*/ 	.short	(.L_5955 - .L_5954)
.L_5954:
        /*002c*/ 	.word	0x00000000
        /*0030*/ 	.short	0x0000
        /*0032*/ 	.short	0x0000
        /*0034*/ 	.byte	0x00, 0xf0, 0x11, 0x00


	//----- nvinfo : EIATTR_SPARSE_MMA_MASK
	.align		4
.L_5955:
        /*0038*/ 	.byte	0x03, 0x50
        /*003a*/ 	.short	0x0000


	//----- nvinfo : EIATTR_MAXREG_COUNT
	.align		4
        /*003c*/ 	.byte	0x03, 0x1b
        /*003e*/ 	.short	0x00ff


	//----- nvinfo : EIATTR_MERCURY_ISA_VERSION
	.align		4
        /*0040*/ 	.byte	0x03, 0x5f
        /*0042*/ 	.short	0x0101


	//----- nvinfo : EIATTR_EXIT_INSTR_OFFSETS
	.align		4
        /*0044*/ 	.byte	0x04, 0x1c
        /*0046*/ 	.short	(.L_5957 - .L_5956)


	//   ....[0]....
.L_5956:
        /*0048*/ 	.word	0x000004d0


	//   ....[1]....
        /*004c*/ 	.word	0x00001190


	//   ....[2]....
        /*0050*/ 	.word	0x000011f0


	//----- nvinfo : EIATTR_MAX_THREADS
	.align		4
.L_5957:
        /*0054*/ 	.byte	0x04, 0x05
        /*0056*/ 	.short	(.L_5959 - .L_5958)
.L_5958:
        /*0058*/ 	.word	0x00000080
        /*005c*/ 	.word	0x00000001
        /*0060*/ 	.word	0x00000001


	//----- nvinfo : EIATTR_CRS_STACK_SIZE
	.align		4
.L_5959:
        /*0064*/ 	.byte	0x04, 0x1e
        /*0066*/ 	.short	(.L_5961 - .L_5960)
.L_5960:
        /*0068*/ 	.word	0x00000000


	//----- nvinfo : EIATTR_CBANK_PARAM_SIZE
	.align		4
.L_5961:
        /*006c*/ 	.byte	0x03, 0x19
        /*006e*/ 	.short	0x0018


	//----- nvinfo : EIATTR_PARAM_CBANK
	.align		4
        /*0070*/ 	.byte	0x04, 0x0a
        /*0072*/ 	.short	(.L_5963 - .L_5962)
	.align		4
.L_5962:
        /*0074*/ 	.word	index@(.nv.constant0._ZN2at6native29vectorized_elementwise_kernelILi2ENS0_13AUnaryFunctorIhhhZZZNS0_15binary_internal21div_trunc_kernel_cudaERNS_18TensorIteratorBaseEENKUlvE_clEvENKUlvE_clEvEUlhhE_EESt5arrayIPcLm2EEEEviT0_T1_)
        /*0078*/ 	.short	0x0210
        /*007a*/ 	.short	0x0018


	//----- nvinfo : EIATTR_SW_WAR
	.align		4
.L_5963:
        /*007c*/ 	.byte	0x04, 0x36
        /*007e*/ 	.short	(.L_5965 - .L_5964)
.L_5964:
        /*0080*/ 	.word	0x00000008
.L_5965:


//--------------------- .nv.info._ZN2at6native29vectorized_elementwise_kernelILi4ENS0_13AUnaryFunctorIhhhZZZNS0_15binary_internal21div_trunc_kernel_cudaERNS_18TensorIteratorBaseEENKUlvE_clEvENKUlvE_clEvEUlhhE_EESt5arrayIPcLm2EEEEviT0_T1_ --------------------------
	.section	.nv.info._ZN2at6native29vectorized_elementwise_kernelILi4ENS0_13AUnaryFunctorIhhhZZZNS0_15binary_internal21div_trunc_kernel_cudaERNS_18TensorIteratorBaseEENKUlvE_clEvENKUlvE_clEvEUlhhE_EESt5arrayIPcLm2EEEEviT0_T1_,"",@"SHT_CUDA_INFO"
	.sectionflags	@""
	.align	4


	//----- nvinfo : EIATTR_CUDA_API_VERSION
	.align		4
        /*0000*/ 	.byte	0x04, 0x37
        /*0002*/ 	.short	(.L_5967 - .L_5966)
.L_5966:
        /*0004*/ 	.word	0x00000082


	//----- nvinfo : EIATTR_KPARAM_INFO
	.align		4
.L_5967:
        /*0008*/ 	.byte	0x04, 0x17
        /*000a*/ 	.short	(.L_5969 - .L_5968)
.L_5968:
        /*000c*/ 	.word	0x00000000
        /*0010*/ 	.short	0x0002
        /*0012*/ 	.short	0x0008
        /*0014*/ 	.byte	0x00, 0xf0, 0x41, 0x00


	//----- nvinfo : EIATTR_KPARAM_INFO
	.align		4
.L_5969:
        /*0018*/ 	.byte	0x04, 0x17
        /*001a*/ 	.short	(.L_5971 - .L_5970)
.L_5970:
        /*001c*/ 	.word	0x00000000
        /*0020*/ 	.short	0x0001
        /*0022*/ 	.short	0x0004
        /*0024*/ 	.byte	0x00, 0xf0, 0x09, 0x00


	//----- nvinfo : EIATTR_KPARAM_INFO
	.align		4
.L_5971:
        /*0028*/ 	.byte	0x04, 0x17
        /*002a*/ 	.short	(.L_5973 - .L_5972)
.L_5972:
        /*002c*/ 	.word	0x00000000
        /*0030*/ 	.short	0x0000
        /*0032*/ 	.short	0x0000
        /*0034*/ 	.byte	0x00, 0xf0, 0x11, 0x00


	//----- nvinfo : EIATTR_SPARSE_MMA_MASK
	.align		4
.L_5973:
        /*0038*/ 	.byte	0x03, 0x50
        /*003a*/ 	.short	0x0000


	//----- nvinfo : EIATTR_MAXREG_COUNT
	.align		4
        /*003c*/ 	.byte	0x03, 0x1b
        /*003e*/ 	.short	0x00ff


	//----- nvinfo : EIATTR_MERCURY_ISA_VERSION
	.align		4
        /*0040*/ 	.byte	0x03, 0x5f
        /*0042*/ 	.short	0x0101


	//----- nvinfo : EIATTR_EXIT_INSTR_OFFSETS
	.align		4
        /*0044*/ 	.byte	0x04, 0x1c
        /*0046*/ 	.short	(.L_5975 - .L_5974)


	//   ....[0]....
.L_5974:
        /*0048*/ 	.word	0x000004d0


	//   ....[1]....
        /*004c*/ 	.word	0x00001190


	//   ....[2]....
        /*0050*/ 	.word	0x000011f0


	//----- nvinfo : EIATTR_MAX_THREADS
	.align		4
.L_5975:
        /*0054*/ 	.byte	0x04, 0x05
        /*0056*/ 	.short	(.L_5977 - .L_5976)
.L_5976:
        /*0058*/ 	.word	0x00000080
        /*005c*/ 	.word	0x00000001
        /*0060*/ 	.word	0x00000001


	//----- nvinfo : EIATTR_CRS_STACK_SIZE
	.align		4
.L_5977:
        /*0064*/ 	.byte	0x04, 0x1e
        /*0066*/ 	.short	(.L_5979 - .L_5978)
.L_5978:
        /*0068*/ 	.word	0x00000000


	//----- nvinfo : EIATTR_CBANK_PARAM_SIZE
	.align		4
.L_5979:
        /*006c*/ 	.byte	0x03, 0x19
        /*006e*/ 	.short	0x0018


	//----- nvinfo : EIATTR_PARAM_CBANK
	.align		4
        /*0070*/ 	.byte	0x04, 0x0a
        /*0072*/ 	.short	(.L_5981 - .L_5980)
	.align		4
.L_5980:
        /*0074*/ 	.word	index@(.nv.constant0._ZN2at6native29vectorized_elementwise_kernelILi4ENS0_13AUnaryFunctorIhhhZZZNS0_15binary_internal21div_trunc_kernel_cudaERNS_18TensorIteratorBaseEENKUlvE_clEvENKUlvE_clEvEUlhhE_EESt5arrayIPcLm2EEEEviT0_T1_)
        /*0078*/ 	.short	0x0210
        /*007a*/ 	.short	0x0018


	//----- nvinfo : EIATTR_SW_WAR
	.align		4
.L_5981:
        /*007c*/ 	.byte	0x04, 0x36
        /*007e*/ 	.short	(.L_5983 - .L_5982)
.L_5982:
        /*0080*/ 	.word	0x00000008
.L_5983:


//--------------------- .nv.info._ZN2at6native29vectorized_elementwise_kernelILi8ENS0_13AUnaryFunctorIhhhZZZNS0_15binary_internal21div_trunc_kernel_cudaERNS_18TensorIteratorBaseEENKUlvE_clEvENKUlvE_clEvEUlhhE_EESt5arrayIPcLm2EEEEviT0_T1_ --------------------------
	.section	.nv.info._ZN2at6native29vectorized_elementwise_kernelILi8ENS0_13AUnaryFunctorIhhhZZZNS0_15binary_internal21div_trunc_kernel_cudaERNS_18TensorIteratorBaseEENKUlvE_clEvENKUlvE_clEvEUlhhE_EESt5arrayIPcLm2EEEEviT0_T1_,"",@"SHT_CUDA_INFO"
	.sectionflags	@""
	.align	4


	//----- nvinfo : EIATTR_CUDA_API_VERSION
	.align		4
        /*0000*/ 	.byte	0x04, 0x37
        /*0002*/ 	.short	(.L_5985 - .L_5984)
.L_5984:
        /*0004*/ 	.word	0x00000082


	//----- nvinfo : EIATTR_KPARAM_INFO
	.align		4
.L_5985:
        /*0008*/ 	.byte	0x04, 0x17
        /*000a*/ 	.short	(.L_5987 - .L_5986)
.L_5986:
        /*000c*/ 	.word	0x00000000
        /*0010*/ 	.short	0x0002
        /*0012*/ 	.short	0x0008
        /*0014*/ 	.byte	0x00, 0xf0, 0x41, 0x00


	//----- nvinfo : EIATTR_KPARAM_INFO
	.align		4
.L_5987:
        /*0018*/ 	.byte	0x04, 0x17
        /*001a*/ 	.short	(.L_5989 - .L_5988)
.L_5988:
        /*001c*/ 	.word	0x00000000
        /*0020*/ 	.short	0x0001
        /*0022*/ 	.short	0x0004
        /*0024*/ 	.byte	0x00, 0xf0, 0x09, 0x00


	//----- nvinfo : EIATTR_KPARAM_INFO
	.align		4
.L_5989:
        /*0028*/ 	.byte	0x04, 0x17
        /*002a*/ 	.short	(.L_5991 - .L_5990)
.L_5990:
        /*002c*/ 	.word	0x00000000
        /*0030*/ 	.short	0x0000
        /*0032*/ 	.short	0x0000
        /*0034*/ 	.byte	0x00, 0xf0, 0x11, 0x00


	//----- nvinfo : EIATTR_SPARSE_MMA_MASK
	.align		4
.L_5991:
        /*0038*/ 	.byte	0x03, 0x50
        /*003a*/ 	.short	0x0000


	//----- nvinfo : EIATTR_MAXREG_COUNT
	.align		4
        /*003c*/ 	.byte	0x03, 0x1b
        /*003e*/ 	.short	0x00ff


	//----- nvinfo : EIATTR_MERCURY_ISA_VERSION
	.align		4
        /*0040*/ 	.byte	0x03, 0x5f
        /*0042*/ 	.short	0x0101


	//----- nvinfo : EIATTR_EXIT_INSTR_OFFSETS
	.align		4
        /*0044*/ 	.byte	0x04, 0x1c
        /*0046*/ 	.short	(.L_5993 - .L_5992)


	//   ....[0]....
.L_5992:
        /*0048*/ 	.word	0x00000530


	//   ....[1]....
        /*004c*/ 	.word	0x000011f0


	//   ....[2]....
        /*0050*/ 	.word	0x00001250


	//----- nvinfo : EIATTR_MAX_THREADS
	.align		4
.L_5993:
        /*0054*/ 	.byte	0x04, 0x05
        /*0056*/ 	.short	(.L_5995 - .L_5994)
.L_5994:
        /*0058*/ 	.word	0x00000080
        /*005c*/ 	.word	0x00000001
        /*0060*/ 	.word	0x00000001


	//----- nvinfo : EIATTR_CRS_STACK_SIZE
	.align		4
.L_5995:
        /*0064*/ 	.byte	0x04, 0x1e
        /*0066*/ 	.short	(.L_5997 - .L_5996)
.L_5996:
        /*0068*/ 	.word	0x00000000


	//----- nvinfo : EIATTR_CBANK_PARAM_SIZE
	.align		4
.L_5997:
        /*006c*/ 	.byte	0x03, 0x19
        /*006e*/ 	.short	0x0018


	//----- nvinfo : EIATTR_PARAM_CBANK
	.align		4
        /*0070*/ 	.byte	0x04, 0x0a
        /*0072*/ 	.short	(.L_5999 - .L_5998)
	.align		4
.L_5998:
        /*0074*/ 	.word	index@(.nv.constant0._ZN2at6native29vectorized_elementwise_kernelILi8ENS0_13AUnaryFunctorIhhhZZZNS0_15binary_internal21div_trunc_kernel_cudaERNS_18TensorIteratorBaseEENKUlvE_clEvENKUlvE_clEvEUlhhE_EESt5arrayIPcLm2EEEEviT0_T1_)
        /*0078*/ 	.short	0x0210
        /*007a*/ 	.short	0x0018


	//----- nvinfo : EIATTR_SW_WAR
	.align		4
.L_5999:
        /*007c*/ 	.byte	0x04, 0x36
        /*007e*/ 	.short	(.L_6001 - .L_6000)
.L_6000:
        /*0080*/ 	.word	0x00000008
.L_6001:


//--------------------- .nv.callgraph             --------------------------
	.section	.nv.callgraph,"",@"SHT_CUDA_CALLGRAPH"
	.align	4
	.sectionentsize	8
	.align		4
        /*0000*/ 	.word	0x00000000
	.align		4
        /*0004*/ 	.word	0xffffffff
	.align		4
        /*0008*/ 	.word	index@(_ZN2at6native18elementwise_kernelILi128ELi4EZNS0_15gpu_kernel_implINS0_13BinaryFunctorIN3c108BFloat16ES5_S5_ZZZNS0_15binary_internal21div_trunc_kernel_cudaERNS_18TensorIteratorBaseEENKUlvE1_clEvENKUlvE2_clEvEUlS5_S5_E_EEEEvS8_RKT_EUliE_EEviT1_)
	.align		4
        /*000c*/ 	.word	index@(__assertfail)
	.align		4
        /*0010*/ 	.word	index@(_ZN2at6native27unrolled_elementwise_kernelINS0_13BinaryFunctorIN3c108BFloat16ES4_S4_ZZZNS0_15binary_internal21div_trunc_kernel_cudaERNS_18TensorIteratorBaseEENKUlvE1_clEvENKUlvE2_clEvEUlS4_S4_E_EESt5arrayIPcLm3EELi4E23TrivialOffsetCalculatorILi2EjESF_ILi1EjENS0_6memory12LoadWithCastILi2EEENSI_13StoreWithCastILi1EEEEEviT_T0_T2_T3_T4_T5_)
	.align		4
        /*0014*/ 	.word	index@(__assertfail)
	.align		4
        /*0018*/ 	.word	index@(_ZN2at6native18elementwise_kernelILi128ELi4EZNS0_15gpu_kernel_implINS0_13BUnaryFunctorIN3c108BFloat16ES5_S5_ZZZNS0_15binary_internal21div_trunc_kernel_cudaERNS_18TensorIteratorBaseEENKUlvE1_clEvENKUlvE2_clEvEUlS5_S5_E_EEEEvS8_RKT_EUliE_EEviT1_)
	.align		4
        /*001c*/ 	.word	index@(__assertfail)
	.align		4
        /*0020*/ 	.word	index@(_ZN2at6native27unrolled_elementwise_kernelINS0_13BUnaryFunctorIN3c108BFloat16ES4_S4_ZZZNS0_15binary_internal21div_trunc_kernel_cudaERNS_18TensorIteratorBaseEENKUlvE1_clEvENKUlvE2_clEvEUlS4_S4_E_EESt5arrayIPcLm2EELi4E23TrivialOffsetCalculatorILi1EjESG_NS0_6memory12LoadWithCastILi1EEENSH_13StoreWithCastILi1EEEEEviT_T0_T2_T3_T4_T5_)
	.align		4
        /*0024*/ 	.word	index@(__assertfail)
	.align		4
        /*0028*/ 	.word	index@(_ZN2at6native18elementwise_kernelILi128ELi4EZNS0_15gpu_kernel_implINS0_13AUnaryFunctorIN3c108BFloat16ES5_S5_ZZZNS0_15binary_internal21div_trunc_kernel_cudaERNS_18TensorIteratorBaseEENKUlvE1_clEvENKUlvE2_clEvEUlS5_S5_E_EEEEvS8_RKT_EUliE_EEviT1_)
	.align		4
        /*002c*/ 	.word	index@(__assertfail)
	.align		4
        /*0030*/ 	.word	index@(_ZN2at6native27unrolled_elementwise_kernelINS0_13AUnaryFunctorIN3c108BFloat16ES4_S4_ZZZNS0_15binary_internal21div_trunc_kernel_cudaERNS_18TensorIteratorBaseEENKUlvE1_clEvENKUlvE2_clEvEUlS4_S4_E_EESt5arrayIPcLm2EELi4E23TrivialOffsetCalculatorILi1EjESG_NS0_6memory12LoadWithCastILi1EEENSH_13StoreWithCastILi1EEEEEviT_T0_T2_T3_T4_T5_)
	.align		4
        /*0034*/ 	.word	index@(__assertfail)
	.align		4
        /*0038*/ 	.word	index@(_ZN2at6native18elementwise_kernelILi128ELi4EZNS0_15gpu_kernel_implINS0_13BinaryFunctorIN3c104HalfES5_S5_ZZZNS0_15binary_internal21div_trunc_kernel_cudaERNS_18TensorIteratorBaseEENKUlvE1_clEvENKUlvE1_clEvEUlS5_S5_E_EEEEvS8_RKT_EUliE_EEviT1_)
	.align		4
        /*003c*/ 	.word	index@(__assertfail)
	.align		4
        /*0040*/ 	.word	index@(_ZN2at6native27unrolled_elementwise_kernelINS0_13BinaryFunctorIN3c104HalfES4_S4_ZZZNS0_15binary_internal21div_trunc_kernel_cudaERNS_18TensorIteratorBaseEENKUlvE1_clEvENKUlvE1_clEvEUlS4_S4_E_EESt5arrayIPcLm3EELi4E23TrivialOffsetCalculatorILi2EjESF_ILi1EjENS0_6memory12LoadWithCastILi2EEENSI_13StoreWithCastILi1EEEEEviT_T0_T2_T3_T4_T5_)
	.align		4
        /*0044*/ 	.word	index@(__assertfail)
	.align		4
        /*0048*/ 	.word	index@(_ZN2at6native18elementwise_kernelILi128ELi4EZNS0_15gpu_kernel_implINS0_13BUnaryFunctorIN3c104HalfES5_S5_ZZZNS0_15binary_internal21div_trunc_kernel_cudaERNS_18TensorIteratorBaseEENKUlvE1_clEvENKUlvE1_clEvEUlS5_S5_E_EEEEvS8_RKT_EUliE_EEviT1_)
	.align		4
        /*004c*/ 	.word	index@(__assertfail)
	.align		4
        /*0050*/ 	.word	index@(_ZN2at6native27unrolled_elementwise_kernelINS0_13BUnaryFunctorIN3c104HalfES4_S4_ZZZNS0_15binary_internal21div_trunc_kernel_cudaERNS_18TensorIteratorBaseEENKUlvE1_clEvENKUlvE1_clEvEUlS4_S4_E_EESt5arrayIPcLm2EELi4E23TrivialOffsetCalculatorILi1EjESG_NS0_6memory12LoadWithCastILi1EEENSH_13StoreWithCastILi1EEEEEviT_T0_T2_T3_T4_T5_)
	.align		4
        /*0054*/ 	.word	index@(__assertfail)
	.align		4
        /*0058*/ 	.word	index@(_ZN2at6native18elementwise_kernelILi128ELi4EZNS0_15gpu_kernel_implINS0_13AUnaryFunctorIN3c104HalfES5_S5_ZZZNS0_15binary_internal21div_trunc_kernel_cudaERNS_18TensorIteratorBaseEENKUlvE1_clEvENKUlvE1_clEvEUlS5_S5_E_EEEEvS8_RKT_EUliE_EEviT1_)
	.align		4
        /*005c*/ 	.word	index@(__assertfail)
	.align		4
        /*0060*/ 	.word	index@(_ZN2at6native27unrolled_elementwise_kernelINS0_13AUnaryFunctorIN3c104HalfES4_S4_ZZZNS0_15binary_internal21div_trunc_kernel_cudaERNS_18TensorIteratorBaseEENKUlvE1_clEvENKUlvE1_clEvEUlS4_S4_E_EESt5arrayIPcLm2EELi4E23TrivialOffsetCalculatorILi1EjESG_NS0_6memory12LoadWithCastILi1EEENSH_13StoreWithCastILi1EEEEEviT_T0_T2_T3_T4_T5_)
	.align		4
        /*0064*/ 	.word	index@(__assertfail)
	.align		4
        /*0068*/ 	.word	index@(_ZN2at6native18elementwise_kernelILi128ELi4EZNS0_15gpu_kernel_implINS0_13BinaryFunctorIfffZZZNS0_15binary_internal21div_trunc_kernel_cudaERNS_18TensorIteratorBaseEENKUlvE1_clEvENKUlvE0_clEvEUlffE_EEEEvS6_RKT_EUliE_EEviT1_)
	.align		4
        /*006c*/ 	.word	index@(__assertfail)
	.align		4
        /*0070*/ 	.word	index@(_ZN2at6native27unrolled_elementwise_kernelINS0_13BinaryFunctorIfffZZZNS0_15binary_internal21div_trunc_kernel_cudaERNS_18TensorIteratorBaseEENKUlvE1_clEvENKUlvE0_clEvEUlffE_EESt5arrayIPcLm3EELi4E23TrivialOffsetCalculatorILi2EjESD_ILi1EjENS0_6memory12LoadWithCastILi2EEENSG_13StoreWithCastILi1EEEEEviT_T0_T2_T3_T4_T5_)
	.align		4
        /*0074*/ 	.word	index@(__assertfail)
	.align		4
        /*0078*/ 	.word	index@(_ZN2at6native18elementwise_kernelILi128ELi4EZNS0_15gpu_kernel_implINS0_13BUnaryFunctorIfffZZZNS0_15binary_internal21div_trunc_kernel_cudaERNS_18TensorIteratorBaseEENKUlvE1_clEvENKUlvE0_clEvEUlffE_EEEEvS6_RKT_EUliE_EEviT1_)
	.align		4
        /*007c*/ 	.word	index@(__assertfail)
	.align		4
        /*0080*/ 	.word	index@(_ZN2at6native27unrolled_elementwise_kernelINS0_13BUnaryFunctorIfffZZZNS0_15binary_internal21div_trunc_kernel_cudaERNS_18TensorIteratorBaseEENKUlvE1_clEvENKUlvE0_clEvEUlffE_EESt5arrayIPcLm2EELi4E23TrivialOffsetCalculatorILi1EjESE_NS0_6memory12LoadWithCastILi1EEENSF_13StoreWithCastILi1EEEEEviT_T0_T2_T3_T4_T5_)
	.align		4
        /*0084*/ 	.word	index@(__assertfail)
	.align		4
        /*0088*/ 	.word	index@(_ZN2at6native18elementwise_kernelILi128ELi4EZNS0_15gpu_kernel_implINS0_13AUnaryFunctorIfffZZZNS0_15binary_internal21div_trunc_kernel_cudaERNS_18TensorIteratorBaseEENKUlvE1_clEvENKUlvE0_clEvEUlffE_EEEEvS6_RKT_EUliE_EEviT1_)
	.align		4
        /*008c*/ 	.word	index@(__assertfail)
	.align		4
        /*0090*/ 	.word	index@(_ZN2at6native27unrolled_elementwise_kernelINS0_13AUnaryFunctorIfffZZZNS0_15binary_internal21div_trunc_kernel_cudaERNS_18TensorIteratorBaseEENKUlvE1_clEvENKUlvE0_clEvEUlffE_EESt5arrayIPcLm2EELi4E23TrivialOffsetCalculatorILi1EjESE_NS0_6memory12LoadWithCastILi1EEENSF_13StoreWithCastILi1EEEEEviT_T0_T2_T3_T4_T5_)
	.align		4
        /*0094*/ 	.word	index@(__assertfail)
	.align		4
        /*0098*/ 	.word	index@(_ZN2at6native18elementwise_kernelILi128ELi4EZNS0_15gpu_kernel_implINS0_13BinaryFunctorIdddZZZNS0_15binary_internal21div_trunc_kernel_cudaERNS_18TensorIteratorBaseEENKUlvE1_clEvENKUlvE_clEvEUlddE_EEEEvS6_RKT_EUliE_EEviT1_)
	.align		4
        /*009c*/ 	.word	index@(__assertfail)
	.align		4
        /*00a0*/ 	.word	index@(_ZN2at6native27unrolled_elementwise_kernelINS0_13BinaryFunctorIdddZZZNS0_15binary_internal21div_trunc_kernel_cudaERNS_18TensorIteratorBaseEENKUlvE1_clEvENKUlvE_clEvEUlddE_EESt5arrayIPcLm3EELi4E23TrivialOffsetCalculatorILi2EjESD_ILi1EjENS0_6memory12LoadWithCastILi2EEENSG_13StoreWithCastILi1EEEEEviT_T0_T2_T3_T4_T5_)
	.align		4
        /*00a4*/ 	.word	index@(__assertfail)
	.align		4
        /*00a8*/ 	.word	index@(_ZN2at6native18elementwise_kernelILi128ELi4EZNS0_15gpu_kernel_implINS0_13BUnaryFunctorIdddZZZNS0_15binary_internal21div_trunc_kernel_cudaERNS_18TensorIteratorBaseEENKUlvE1_clEvENKUlvE_clEvEUlddE_EEEEvS6_RKT_EUliE_EEviT1_)
	.align		4
        /*00ac*/ 	.word	index@(__assertfail)
	.align		4
        /*00b0*/ 	.word	index@(_ZN2at6native27unrolled_elementwise_kernelINS0_13BUnaryFunctorIdddZZZNS0_15binary_internal21div_trunc_kernel_cudaERNS_18TensorIteratorBaseEENKUlvE1_clEvENKUlvE_clEvEUlddE_EESt5arrayIPcLm2EELi4E23TrivialOffsetCalculatorILi1EjESE_NS0_6memory12LoadWithCastILi1EEENSF_13StoreWithCastILi1EEEEEviT_T0_T2_T3_T4_T5_)
	.align		4
        /*00b4*/ 	.word	index@(__assertfail)
	.align		4
        /*00b8*/ 	.word	index@(_ZN2at6native18elementwise_kernelILi128ELi4EZNS0_15gpu_kernel_implINS0_13AUnaryFunctorIdddZZZNS0_15binary_internal21div_trunc_kernel_cudaERNS_18TensorIteratorBaseEENKUlvE1_clEvENKUlvE_clEvEUlddE_EEEEvS6_RKT_EUliE_EEviT1_)
	.align		4
        /*00bc*/ 	.word	index@(__assertfail)
	.align		4
        /*00c0*/ 	.word	index@(_ZN2at6native27unrolled_elementwise_kernelINS0_13AUnaryFunctorIdddZZZNS0_15binary_internal21div_trunc_kernel_cudaERNS_18TensorIteratorBaseEENKUlvE1_clEvENKUlvE_clEvEUlddE_EESt5arrayIPcLm2EELi4E23TrivialOffsetCalculatorILi1EjESE_NS0_6memory12LoadWithCastILi1EEENSF_13StoreWithCastILi1EEEEEviT_T0_T2_T3_T4_T5_)
	.align		4
        /*00c4*/ 	.word	index@(__assertfail)
	.align		4
        /*00c8*/ 	.word	index@(_ZN2at6native18elementwise_kernelILi128ELi4EZNS0_15gpu_kernel_implIZZZNS0_15binary_internal21div_trunc_kernel_cudaERNS_18TensorIteratorBaseEENKUlvE0_clEvENKUlvE2_clEvEUlN3c108BFloat16EE_EEvS5_RKT_EUliE_EEviT1_)
	.align		4
        /*00cc*/ 	.word	index@(__assertfail)
	.align		4
        /*00d0*/ 	.word	index@(_ZN2at6native27unrolled_elementwise_kernelIZZZNS0_15binary_internal21div_trunc_kernel_cudaERNS_18TensorIteratorBaseEENKUlvE0_clEvENKUlvE2_clEvEUlN3c108BFloat16EE_St5arrayIPcLm2EELi4E23TrivialOffsetCalculatorILi1EjESE_NS0_6memory12LoadWithCastILi1EEENSF_13StoreWithCastILi1EEEEEviT_T0_T2_T3_T4_T5_)
	.align		4
        /*00d4*/ 	.word	index@(__assertfail)
	.align		4
        /*00d8*/ 	.word	index@(_ZN2at6native18elementwise_kernelILi128ELi4EZNS0_15gpu_kernel_implIZZZNS0_15binary_internal21div_trunc_kernel_cudaERNS_18TensorIteratorBaseEENKUlvE0_clEvENKUlvE1_clEvEUlN3c104HalfEE_EEvS5_RKT_EUliE_EEviT1_)
	.align		4
        /*00dc*/ 	.word	index@(__assertfail)
	.align		4
        /*00e0*/ 	.word	index@(_ZN2at6native27unrolled_elementwise_kernelIZZZNS0_15binary_internal21div_trunc_kernel_cudaERNS_18TensorIteratorBaseEENKUlvE0_clEvENKUlvE1_clEvEUlN3c104HalfEE_St5arrayIPcLm2EELi4E23TrivialOffsetCalculatorILi1EjESE_NS0_6memory12LoadWithCastILi1EEENSF_13StoreWithCastILi1EEEEEviT_T0_T2_T3_T4_T5_)
	.align		4
        /*00e4*/ 	.word	index@(__assertfail)
	.align		4
        /*00e8*/ 	.word	index@(_ZN2at6native18elementwise_kernelILi128ELi4EZNS0_15gpu_kernel_implIZZZNS0_15binary_internal21div_trunc_kernel_cudaERNS_18TensorIteratorBaseEENKUlvE0_clEvENKUlvE0_clEvEUlfE_EEvS5_RKT_EUliE_EEviT1_)
	.align		4
        /*00ec*/ 	.word	index@(__assertfail)
	.align		4
        /*00f0*/ 	.word	index@(_ZN2at6native27unrolled_elementwise_kernelIZZZNS0_15binary_internal21div_trunc_kernel_cudaERNS_18TensorIteratorBaseEENKUlvE0_clEvENKUlvE0_clEvEUlfE_St5arrayIPcLm2EELi4E23TrivialOffsetCalculatorILi1EjESC_NS0_6memory12LoadWithCastILi1EEENSD_13StoreWithCastILi1EEEEEviT_T0_T2_T3_T4_T5_)
	.align		4
        /*00f4*/ 	.word	index@(__assertfail)
	.align		4
        /*00f8*/ 	.word	index@(_ZN2at6native18elementwise_kernelILi128ELi4EZNS0_15gpu_kernel_implIZZZNS0_15binary_internal21div_trunc_kernel_cudaERNS_18TensorIteratorBaseEENKUlvE0_clEvENKUlvE_clEvEUldE_EEvS5_RKT_EUliE_EEviT1_)
	.align		4
        /*00fc*/ 	.word	index@(__assertfail)
	.align		4
        /*0100*/ 	.word	index@(_ZN2at6native27unrolled_elementwise_kernelIZZZNS0_15binary_internal21div_trunc_kernel_cudaERNS_18TensorIteratorBaseEENKUlvE0_clEvENKUlvE_clEvEUldE_St5arrayIPcLm2EELi4E23TrivialOffsetCalculatorILi1EjESC_NS0_6memory12LoadWithCastILi1EEENSD_13StoreWithCastILi1EEEEEviT_T0_T2_T3_T4_T5_)
	.align		4
        /*0104*/ 	.word	index@(__assertfail)
	.align		4
        /*0108*/ 	.word	index@(_ZN2at6native18elementwise_kernelILi128ELi4EZNS0_15gpu_kernel_implINS0_13BinaryFunctorIsssZZZNS0_15binary_internal21div_trunc_kernel_cudaERNS_18TensorIteratorBaseEENKUlvE_clEvENKUlvE3_clEvEUlssE_EEEEvS6_RKT_EUliE_EEviT1_)
	.align		4
        /*010c*/ 	.word	index@(__assertfail)
	.align		4
        /*0110*/ 	.word	index@(_ZN2at6native27unrolled_elementwise_kernelINS0_13BinaryFunctorIsssZZZNS0_15binary_internal21div_trunc_kernel_cudaERNS_18TensorIteratorBaseEENKUlvE_clEvENKUlvE3_clEvEUlssE_EESt5arrayIPcLm3EELi4E23TrivialOffsetCalculatorILi2EjESD_ILi1EjENS0_6memory12LoadWithCastILi2EEENSG_13StoreWithCastILi1EEEEEviT_T0_T2_T3_T4_T5_)
	.align		4
        /*0114*/ 	.word	index@(__assertfail)
	.align		4
        /*0118*/ 	.word	index@(_ZN2at6native18elementwise_kernelILi128ELi4EZNS0_15gpu_kernel_implINS0_13BUnaryFunctorIsssZZZNS0_15binary_internal21div_trunc_kernel_cudaERNS_18TensorIteratorBaseEENKUlvE_clEvENKUlvE3_clEvEUlssE_EEEEvS6_RKT_EUliE_EEviT1_)
	.align		4
        /*011c*/ 	.word	index@(__assertfail)
	.align		4
        /*0120*/ 	.word	index@(_ZN2at6native27unrolled_elementwise_kernelINS0_13BUnaryFunctorIsssZZZNS0_15binary_internal21div_trunc_kernel_cudaERNS_18TensorIteratorBaseEENKUlvE_clEvENKUlvE3_clEvEUlssE_EESt5arrayIPcLm2EELi4E23TrivialOffsetCalculatorILi1EjESE_NS0_6memory12LoadWithCastILi1EEENSF_13StoreWithCastILi1EEEEEviT_T0_T2_T3_T4_T5_)
	.align		4
        /*0124*/ 	.word	index@(__assertfail)
	.align		4
        /*0128*/ 	.word	index@(_ZN2at6native18elementwise_kernelILi128ELi4EZNS0_15gpu_kernel_implINS0_13AUnaryFunctorIsssZZZNS0_15binary_internal21div_trunc_kernel_cudaERNS_18TensorIteratorBaseEENKUlvE_clEvENKUlvE3_clEvEUlssE_EEEEvS6_RKT_EUliE_EEviT1_)
	.align		4
        /*012c*/ 	.word	index@(__assertfail)
	.align		4
        /*0130*/ 	.word	index@(_ZN2at6native27unrolled_elementwise_kernelINS0_13AUnaryFunctorIsssZZZNS0_15binary_internal21div_trunc_kernel_cudaERNS_18TensorIteratorBaseEENKUlvE_clEvENKUlvE3_clEvEUlssE_EESt5arrayIPcLm2EELi4E23TrivialOffsetCalculatorILi1EjESE_NS0_6memory12LoadWithCastILi1EEENSF_13StoreWithCastILi1EEEEEviT_T0_T2_T3_T4_T5_)
	.align		4
        /*0134*/ 	.word	index@(__assertfail)
	.align		4
        /*0138*/ 	.word	index@(_ZN2at6native18elementwise_kernelILi128ELi4EZNS0_15gpu_kernel_implINS0_13BinaryFunctorIlllZZZNS0_15binary_internal21div_trunc_kernel_cudaERNS_18TensorIteratorBaseEENKUlvE_clEvENKUlvE2_clEvEUlllE_EEEEvS6_RKT_EUliE_EEviT1_)
	.align		4
        /*013c*/ 	.word	index@(__assertfail)
	.align		4
        /*0140*/ 	.word	index@(_ZN2at6native27unrolled_elementwise_kernelINS0_13BinaryFunctorIlllZZZNS0_15binary_internal21div_trunc_kernel_cudaERNS_18TensorIteratorBaseEENKUlvE_clEvENKUlvE2_clEvEUlllE_EESt5arrayIPcLm3EELi4E23TrivialOffsetCalculatorILi2EjESD_ILi1EjENS0_6memory12LoadWithCastILi2EEENSG_13StoreWithCastILi1EEEEEviT_T0_T2_T3_T4_T5_)
	.align		4
        /*0144*/ 	.word	index@(__assertfail)
	.align		4
        /*0148*/ 	.word	index@(_ZN2at6native18elementwise_kernelILi128ELi4EZNS0_15gpu_kernel_implINS0_13BUnaryFunctorIlllZZZNS0_15binary_internal21div_trunc_kernel_cudaERNS_18TensorIteratorBaseEENKUlvE_clEvENKUlvE2_clEvEUlllE_EEEEvS6_RKT_EUliE_EEviT1_)
	.align		4
        /*014c*/ 	.word	index@(__assertfail)
	.align		4
        /*0150*/ 	.word	index@(_ZN2at6native27unrolled_elementwise_kernelINS0_13BUnaryFunctorIlllZZZNS0_15binary_internal21div_trunc_kernel_cudaERNS_18TensorIteratorBaseEENKUlvE_clEvENKUlvE2_clEvEUlllE_EESt5arrayIPcLm2EELi4E23TrivialOffsetCalculatorILi1EjESE_NS0_6memory12LoadWithCastILi1EEENSF_13StoreWithCastILi1EEEEEviT_T0_T2_T3_T4_T5_)
	.align		4
        /*0154*/ 	.word	index@(__assertfail)
	.align		4
        /*0158*/ 	.word	index@(_ZN2at6native18elementwise_kernelILi128ELi4EZNS0_15gpu_kernel_implINS0_13AUnaryFunctorIlllZZZNS0_15binary_internal21div_trunc_kernel_cudaERNS_18TensorIteratorBaseEENKUlvE_clEvENKUlvE2_clEvEUlllE_EEEEvS6_RKT_EUliE_EEviT1_)
	.align		4
        /*015c*/ 	.word	index@(__assertfail)
	.align		4
        /*0160*/ 	.word	index@(_ZN2at6native27unrolled_elementwise_kernelINS0_13AUnaryFunctorIlllZZZNS0_15binary_internal21div_trunc_kernel_cudaERNS_18TensorIteratorBaseEENKUlvE_clEvENKUlvE2_clEvEUlllE_EESt5arrayIPcLm2EELi4E23TrivialOffsetCalculatorILi1EjESE_NS0_6memory12LoadWithCastILi1EEENSF_13StoreWithCastILi1EEEEEviT_T0_T2_T3_T4_T5_)
	.align		4
        /*0164*/ 	.word	index@(__assertfail)
	.align		4
        /*0168*/ 	.word	index@(_ZN2at6native18elementwise_kernelILi128ELi4EZNS0_15gpu_kernel_implINS0_13BinaryFunctorIiiiZZZNS0_15binary_internal21div_trunc_kernel_cudaERNS_18TensorIteratorBaseEENKUlvE_clEvENKUlvE1_clEvEUliiE_EEEEvS6_RKT_EUliE_EEviT1_)
	.align		4
        /*016c*/ 	.word	index@(__assertfail)
	.align		4
        /*0170*/ 	.word	index@(_ZN2at6native27unrolled_elementwise_kernelINS0_13BinaryFunctorIiiiZZZNS0_15binary_internal21div_trunc_kernel_cudaERNS_18TensorIteratorBaseEENKUlvE_clEvENKUlvE1_clEvEUliiE_EESt5arrayIPcLm3EELi4E23TrivialOffsetCalculatorILi2EjESD_ILi1EjENS0_6memory12LoadWithCastILi2EEENSG_13StoreWithCastILi1EEEEEviT_T0_T2_T3_T4_T5_)
	.align		4
        /*0174*/ 	.word	index@(__assertfail)
	.align		4
        /*0178*/ 	.word	index@(_ZN2at6native18elementwise_kernelILi128ELi4EZNS0_15gpu_kernel_implINS0_13BUnaryFunctorIiiiZZZNS0_15binary_internal21div_trunc_kernel_cudaERNS_18TensorIteratorBaseEENKUlvE_clEvENKUlvE1_clEvEUliiE_EEEEvS6_RKT_EUliE_EEviT1_)
	.align		4
        /*017c*/ 	.word	index@(__assertfail)
	.align		4
        /*0180*/ 	.word	index@(_ZN2at6native27unrolled_elementwise_kernelINS0_13BUnaryFunctorIiiiZZZNS0_15binary_internal21div_trunc_kernel_cudaERNS_18TensorIteratorBaseEENKUlvE_clEvENKUlvE1_clEvEUliiE_EESt5arrayIPcLm2EELi4E23TrivialOffsetCalculatorILi1EjESE_NS0_6memory12LoadWithCastILi1EEENSF_13StoreWithCastILi1EEEEEviT_T0_T2_T3_T4_T5_)
	.align		4
        /*0184*/ 	.word	index@(__assertfail)
	.align		4
        /*0188*/ 	.word	index@(_ZN2at6native18elementwise_kernelILi128ELi4EZNS0_15gpu_kernel_implINS0_13AUnaryFunctorIiiiZZZNS0_15binary_internal21div_trunc_kernel_cudaERNS_18TensorIteratorBaseEENKUlvE_clEvENKUlvE1_clEvEUliiE_EEEEvS6_RKT_EUliE_EEviT1_)
	.align		4
        /*018c*/ 	.word	index@(__assertfail)
	.align		4
        /*0190*/ 	.word	index@(_ZN2at6native27unrolled_elementwise_kernelINS0_13AUnaryFunctorIiiiZZZNS0_15binary_internal21div_trunc_kernel_cudaERNS_18TensorIteratorBaseEENKUlvE_clEvENKUlvE1_clEvEUliiE_EESt5arrayIPcLm2EELi4E23TrivialOffsetCalculatorILi1EjESE_NS0_6memory12LoadWithCastILi1EEENSF_13StoreWithCastILi1EEEEEviT_T0_T2_T3_T4_T5_)
	.align		4
        /*0194*/ 	.word	index@(__assertfail)
	.align		4
        /*0198*/ 	.word	index@(_ZN2at6native18elementwise_kernelILi128ELi4EZNS0_15gpu_kernel_implINS0_13BinaryFunctorIaaaZZZNS0_15binary_internal21div_trunc_kernel_cudaERNS_18TensorIteratorBaseEENKUlvE_clEvENKUlvE0_clEvEUlaaE_EEEEvS6_RKT_EUliE_EEviT1_)
	.align		4
        /*019c*/ 	.word	index@(__assertfail)
	.align		4
        /*01a0*/ 	.word	index@(_ZN2at6native27unrolled_elementwise_kernelINS0_13BinaryFunctorIaaaZZZNS0_15binary_internal21div_trunc_kernel_cudaERNS_18TensorIteratorBaseEENKUlvE_clEvENKUlvE0_clEvEUlaaE_EESt5arrayIPcLm3EELi4E23TrivialOffsetCalculatorILi2EjESD_ILi1EjENS0_6memory12LoadWithCastILi2EEENSG_13StoreWithCastILi1EEEEEviT_T0_T2_T3_T4_T5_)
	.align		4
        /*01a4*/ 	.word	index@(__assertfail)
	.align		4
        /*01a8*/ 	.word	index@(_ZN2at6native18elementwise_kernelILi128ELi4EZNS0_15gpu_kernel_implINS0_13BUnaryFunctorIaaaZZZNS0_15binary_internal21div_trunc_kernel_cudaERNS_18TensorIteratorBaseEENKUlvE_clEvENKUlvE0_clEvEUlaaE_EEEEvS6_RKT_EUliE_EEviT1_)
	.align		4
        /*01ac*/ 	.word	index@(__assertfail)
	.align		4
        /*01b0*/ 	.word	index@(_ZN2at6native27unrolled_elementwise_kernelINS0_13BUnaryFunctorIaaaZZZNS0_15binary_internal21div_trunc_kernel_cudaERNS_18TensorIteratorBaseEENKUlvE_clEvENKUlvE0_clEvEUlaaE_EESt5arrayIPcLm2EELi4E23TrivialOffsetCalculatorILi1EjESE_NS0_6memory12LoadWithCastILi1EEENSF_13StoreWithCastILi1EEEEEviT_T0_T2_T3_T4_T5_)
	.align		4
        /*01b4*/ 	.word	index@(__assertfail)
	.align		4
        /*01b8*/ 	.word	index@(_ZN2at6native18elementwise_kernelILi128ELi4EZNS0_15gpu_kernel_implINS0_13AUnaryFunctorIaaaZZZNS0_15binary_internal21div_trunc_kernel_cudaERNS_18TensorIteratorBaseEENKUlvE_clEvENKUlvE0_clEvEUlaaE_EEEEvS6_RKT_EUliE_EEviT1_)
	.align		4
        /*01bc*/ 	.word	index@(__assertfail)
	.align		4
        /*01c0*/ 	.word	index@(_ZN2at6native27unrolled_elementwise_kernelINS0_13AUnaryFunctorIaaaZZZNS0_15binary_internal21div_trunc_kernel_cudaERNS_18TensorIteratorBaseEENKUlvE_clEvENKUlvE0_clEvEUlaaE_EESt5arrayIPcLm2EELi4E23TrivialOffsetCalculatorILi1EjESE_NS0_6memory12LoadWithCastILi1EEENSF_13StoreWithCastILi1EEEEEviT_T0_T2_T3_T4_T5_)
	.align		4
        /*01c4*/ 	.word	index@(__assertfail)
	.align		4
        /*01c8*/ 	.word	index@(_ZN2at6native18elementwise_kernelILi128ELi4EZNS0_15gpu_kernel_implINS0_13BinaryFunctorIhhhZZZNS0_15binary_internal21div_trunc_kernel_cudaERNS_18TensorIteratorBaseEENKUlvE_clEvENKUlvE_clEvEUlhhE_EEEEvS6_RKT_EUliE_EEviT1_)
	.align		4
        /*01cc*/ 	.word	index@(__assertfail)
	.align		4
        /*01d0*/ 	.word	index@(_ZN2at6native27unrolled_elementwise_kernelINS0_13BinaryFunctorIhhhZZZNS0_15binary_internal21div_trunc_kernel_cudaERNS_18TensorIteratorBaseEENKUlvE_clEvENKUlvE_clEvEUlhhE_EESt5arrayIPcLm3EELi4E23TrivialOffsetCalculatorILi2EjESD_ILi1EjENS0_6memory12LoadWithCastILi2EEENSG_13StoreWithCastILi1EEEEEviT_T0_T2_T3_T4_T5_)
	.align		4
        /*01d4*/ 	.word	index@(__assertfail)
	.align		4
        /*01d8*/ 	.word	index@(_ZN2at6native18elementwise_kernelILi128ELi4EZNS0_15gpu_kernel_implINS0_13BUnaryFunctorIhhhZZZNS0_15binary_internal21div_trunc_kernel_cudaERNS_18TensorIteratorBaseEENKUlvE_clEvENKUlvE_clEvEUlhhE_EEEEvS6_RKT_EUliE_EEviT1_)
	.align		4
        /*01dc*/ 	.word	index@(__assertfail)
	.align		4
        /*01e0*/ 	.word	index@(_ZN2at6native27unrolled_elementwise_kernelINS0_13BUnaryFunctorIhhhZZZNS0_15binary_internal21div_trunc_kernel_cudaERNS_18TensorIteratorBaseEENKUlvE_clEvENKUlvE_clEvEUlhhE_EESt5arrayIPcLm2EELi4E23TrivialOffsetCalculatorILi1EjESE_NS0_6memory12LoadWithCastILi1EEENSF_13StoreWithCastILi1EEEEEviT_T0_T2_T3_T4_T5_)
	.align		4
        /*01e4*/ 	.word	index@(__assertfail)
	.align		4
        /*01e8*/ 	.word	index@(_ZN2at6native18elementwise_kernelILi128ELi4EZNS0_15gpu_kernel_implINS0_13AUnaryFunctorIhhhZZZNS0_15binary_internal21div_trunc_kernel_cudaERNS_18TensorIteratorBaseEENKUlvE_clEvENKUlvE_clEvEUlhhE_EEEEvS6_RKT_EUliE_EEviT1_)
	.align		4
        /*01ec*/ 	.word	index@(__assertfail)
	.align		4
        /*01f0*/ 	.word	index@(_ZN2at6native27unrolled_elementwise_kernelINS0_13AUnaryFunctorIhhhZZZNS0_15binary_internal21div_trunc_kernel_cudaERNS_18TensorIteratorBaseEENKUlvE_clEvENKUlvE_clEvEUlhhE_EESt5arrayIPcLm2EELi4E23TrivialOffsetCalculatorILi1EjESE_NS0_6memory12LoadWithCastILi1EEENSF_13StoreWithCastILi1EEEEEviT_T0_T2_T3_T4_T5_)
	.align		4
        /*01f4*/ 	.word	index@(__assertfail)
	.align		4
        /*01f8*/ 	.word	0x00000000
	.align		4
        /*01fc*/ 	.word	0xfffffffe
	.align		4
        /*0200*/ 	.word	0x00000000
	.align		4
        /*0204*/ 	.word	0xfffffffd
	.align		4
        /*0208*/ 	.word	0x00000000
	.align		4
        /*020c*/ 	.word	0xfffffffc


//--------------------- .nv.constant4             --------------------------
	.section	.nv.constant4,"a",@progbits
	.align	8
	.align		8
.nv.constant4:
        /*0000*/ 	.dword	__assertfail
	.align		8
        /*0008*/ 	.dword	__unnamed_1
	.align		8
        /*0010*/ 	.dword	__unnamed_2
	.align		8
        /*0018*/ 	.dword	__unnamed_3
	.align		8
        /*0020*/ 	.dword	__unnamed_4
	.align		8
        /*0028*/ 	.dword	__unnamed_5
	.align		8
        /*0030*/ 	.dword	__unnamed_6
	.align		8
        /*0038*/ 	.dword	__unnamed_7
	.align		8
        /*0040*/ 	.dword	__unnamed_8
	.align		8
        /*0048*/ 	.dword	__unnamed_9
	.align		8
        /*0050*/ 	.dword	__unnamed_10
	.align		8
        /*0058*/ 	.dword	__unnamed_11
	.align		8
        /*0060*/ 	.dword	__unnamed_12
	.align		8
        /*0068*/ 	.dword	__unnamed_13
	.align		8
        /*0070*/ 	.dword	__unnamed_14
	.align		8
        /*0078*/ 	.dword	__unnamed_15
	.align		8
        /*0080*/ 	.dword	__unnamed_16
	.align		8
        /*0088*/ 	.dword	__unnamed_17
	.align		8
        /*0090*/ 	.dword	__unnamed_18
	.align		8
        /*0098*/ 	.dword	_ZN54_INTERNAL_5269a03e_23_BinaryDivTruncKernel_cu_888bb6954cuda3std3__45__cpo5beginE
	.align		8
        /*00a0*/ 	.dword	_ZN54_INTERNAL_5269a03e_23_BinaryDivTruncKernel_cu_888bb6954cuda3std3__45__cpo3endE
	.align		8
        /*00a8*/ 	.dword	_ZN54_INTERNAL_5269a03e_23_BinaryDivTruncKernel_cu_888bb6954cuda3std3__45__cpo6cbeginE
	.align		8
        /*00b0*/ 	.dword	_ZN54_INTERNAL_5269a03e_23_BinaryDivTruncKernel_cu_888bb6954cuda3std3__45__cpo4cendE
	.align		8
        /*00b8*/ 	.dword	_ZN54_INTERNAL_5269a03e_23_BinaryDivTruncKernel_cu_888bb6954cuda3std3__45__cpo6rbeginE
	.align		8
        /*00c0*/ 	.dword	_ZN54_INTERNAL_5269a03e_23_BinaryDivTruncKernel_cu_888bb6954cuda3std3__45__cpo4rendE
	.align		8
        /*00c8*/ 	.dword	_ZN54_INTERNAL_5269a03e_23_BinaryDivTruncKernel_cu_888bb6954cuda3std3__45__cpo7crbeginE
	.align		8
        /*00d0*/ 	.dword	_ZN54_INTERNAL_5269a03e_23_BinaryDivTruncKernel_cu_888bb6954cuda3std3__45__cpo5crendE
	.align		8
        /*00d8*/ 	.dword	_ZN54_INTERNAL_5269a03e_23_BinaryDivTruncKernel_cu_888bb6954cuda3std3__456_GLOBAL__N__5269a03e_23_BinaryDivTruncKernel_cu_888bb6956ignoreE
	.align		8
        /*00e0*/ 	.dword	_ZN54_INTERNAL_5269a03e_23_BinaryDivTruncKernel_cu_888bb6954cuda3std3__419piecewise_constructE
	.align		8
        /*00e8*/ 	.dword	_ZN54_INTERNAL_5269a03e_23_BinaryDivTruncKernel_cu_888bb6954cuda3std3__48in_placeE
	.align		8
        /*00f0*/ 	.dword	_ZN54_INTERNAL_5269a03e_23_BinaryDivTruncKernel_cu_888bb6954cuda3std3__420unreachable_sentinelE
	.align		8
        /*00f8*/ 	.dword	_ZN54_INTERNAL_5269a03e_23_BinaryDivTruncKernel_cu_888bb6954cuda3std6ranges3__45__cpo4swapE
	.align		8
        /*0100*/ 	.dword	_ZN54_INTERNAL_5269a03e_23_BinaryDivTruncKernel_cu_888bb6954cuda3std6ranges3__45__cpo9iter_moveE
	.align		8
        /*0108*/ 	.dword	_ZN54_INTERNAL_5269a03e_23_BinaryDivTruncKernel_cu_888bb6954cuda3std6ranges3__45__cpo5beginE
	.align		8
        /*0110*/ 	.dword	_ZN54_INTERNAL_5269a03e_23_BinaryDivTruncKernel_cu_888bb6954cuda3std6ranges3__45__cpo3endE
	.align		8
        /*0118*/ 	.dword	_ZN54_INTERNAL_5269a03e_23_BinaryDivTruncKernel_cu_888bb6954cuda3std6ranges3__45__cpo6cbeginE
	.align		8
        /*0120*/ 	.dword	_ZN54_INTERNAL_5269a03e_23_BinaryDivTruncKernel_cu_888bb6954cuda3std6ranges3__45__cpo4cendE
	.align		8
        /*0128*/ 	.dword	_ZN54_INTERNAL_5269a03e_23_BinaryDivTruncKernel_cu_888bb6954cuda3std6ranges3__45__cpo7advanceE
	.align		8
        /*0130*/ 	.dword	_ZN54_INTERNAL_5269a03e_23_BinaryDivTruncKernel_cu_888bb6954cuda3std6ranges3__45__cpo9iter_swapE
	.align		8
        /*0138*/ 	.dword	_ZN54_INTERNAL_5269a03e_23_BinaryDivTruncKernel_cu_888bb6954cuda3std6ranges3__45__cpo4nextE
	.align		8
        /*0140*/ 	.dword	_ZN54_INTERNAL_5269a03e_23_BinaryDivTruncKernel_cu_888bb6954cuda3std6ranges3__45__cpo4prevE
	.align		8
        /*0148*/ 	.dword	_ZN54_INTERNAL_5269a03e_23_BinaryDivTruncKernel_cu_888bb6954cuda3std6ranges3__45__cpo4dataE
	.align		8
        /*0150*/ 	.dword	_ZN54_INTERNAL_5269a03e_23_BinaryDivTruncKernel_cu_888bb6954cuda3std6ranges3__45__cpo5cdataE
	.align		8
        /*0158*/ 	.dword	_ZN54_INTERNAL_5269a03e_23_BinaryDivTruncKernel_cu_888bb6954cuda3std6ranges3__45__cpo4sizeE
	.align		8
        /*0160*/ 	.dword	_ZN54_INTERNAL_5269a03e_23_BinaryDivTruncKernel_cu_888bb6954cuda3std6ranges3__45__cpo5ssizeE
	.align		8
        /*0168*/ 	.dword	_ZN54_INTERNAL_5269a03e_23_BinaryDivTruncKernel_cu_888bb6954cuda3std6ranges3__45__cpo8distanceE
	.align		8
        /*0170*/ 	.dword	_ZN54_INTERNAL_5269a03e_23_BinaryDivTruncKernel_cu_888bb6956thrust23THRUST_300001_SM_900_NS6system6detail10sequential3seqE
	.align		8
        /*0178*/ 	.dword	$str$5
	.align		8
        /*0180*/ 	.dword	$str$6


//--------------------- .text._ZN2at6native18elementwise_kernelILi128ELi4EZNS0_15gpu_kernel_implINS0_13BinaryFunctorIN3c108BFloat16ES5_S5_ZZZNS0_15binary_internal21div_trunc_kernel_cudaERNS_18TensorIteratorBaseEENKUlvE1_clEvENKUlvE2_clEvEUlS5_S5_E_EEEEvS8_RKT_EUliE_EEviT1_ --------------------------
	.section	.text._ZN2at6native18elementwise_kernelILi128ELi4EZNS0_15gpu_kernel_implINS0_13BinaryFunctorIN3c108BFloat16ES5_S5_ZZZNS0_15binary_internal21div_trunc_kernel_cudaERNS_18TensorIteratorBaseEENKUlvE1_clEvENKUlvE2_clEvEUlS5_S5_E_EEEEvS8_RKT_EUliE_EEviT1_,"ax",@progbits
	.align	128
        .global         _ZN2at6native18elementwise_kernelILi128ELi4EZNS0_15gpu_kernel_implINS0_13BinaryFunctorIN3c108BFloat16ES5_S5_ZZZNS0_15binary_internal21div_trunc_kernel_cudaERNS_18TensorIteratorBaseEENKUlvE1_clEvENKUlvE2_clEvEUlS5_S5_E_EEEEvS8_RKT_EUliE_EEviT1_
        .type           _ZN2at6native18elementwise_kernelILi128ELi4EZNS0_15gpu_kernel_implINS0_13BinaryFunctorIN3c108BFloat16ES5_S5_ZZZNS0_15binary_internal21div_trunc_kernel_cudaERNS_18TensorIteratorBaseEENKUlvE1_clEvENKUlvE2_clEvEUlS5_S5_E_EEEEvS8_RKT_EUliE_EEviT1_,@function
        .size           _ZN2at6native18elementwise_kernelILi128ELi4EZNS0_15gpu_kernel_implINS0_13BinaryFunctorIN3c108BFloat16ES5_S5_ZZZNS0_15binary_internal21div_trunc_kernel_cudaERNS_18TensorIteratorBaseEENKUlvE1_clEvENKUlvE2_clEvEUlS5_S5_E_EEEEvS8_RKT_EUliE_EEviT1_,(.L_x_22760 - _ZN2at6native18elementwise_kernelILi128ELi4EZNS0_15gpu_kernel_implINS0_13BinaryFunctorIN3c108BFloat16ES5_S5_ZZZNS0_15binary_internal21div_trunc_kernel_cudaERNS_18TensorIteratorBaseEENKUlvE1_clEvENKUlvE2_clEvEUlS5_S5_E_EEEEvS8_RKT_EUliE_EEviT1_)
        .other          _ZN2at6native18elementwise_kernelILi128ELi4EZNS0_15gpu_kernel_implINS0_13BinaryFunctorIN3c108BFloat16ES5_S5_ZZZNS0_15binary_internal21div_trunc_kernel_cudaERNS_18TensorIteratorBaseEENKUlvE1_clEvENKUlvE2_clEvEUlS5_S5_E_EEEEvS8_RKT_EUliE_EEviT1_,@"STO_CUDA_ENTRY STV_DEFAULT"
_ZN2at6native18elementwise_kernelILi128ELi4EZNS0_15gpu_kernel_implINS0_13BinaryFunctorIN3c108BFloat16ES5_S5_ZZZNS0_15binary_internal21div_trunc_kernel_cudaERNS_18TensorIteratorBaseEENKUlvE1_clEvENKUlvE2_clEvEUlS5_S5_E_EEEEvS8_RKT_EUliE_EEviT1_:
.text._ZN2at6native18elementwise_kernelILi128ELi4EZNS0_15gpu_kernel_implINS0_13BinaryFunctorIN3c108BFloat16ES5_S5_ZZZNS0_15binary_internal21div_trunc_kernel_cudaERNS_18TensorIteratorBaseEENKUlvE1_clEvENKUlvE2_clEvEUlS5_S5_E_EEEEvS8_RKT_EUliE_EEviT1_:
[----:B------:R-:W0:Y:S01]  /*0000*/  LDC R1, c[0x0][0x28] ;  /* 0x00000a00ff017b82 */ /* 0x000e220000000800 */
[----:B------:R-:W1:Y:S01]  /*0010*/  S2R R18, SR_CTAID.X ;  /* 0x0000000000127919 */ /* 0x000e620000002500 */
[----:B------:R-:W-:Y:S01]  /*0020*/  ULDC UR4, c[0x0][0x210] ;  /* 0x0000840000047ab9 */ /* 0x000fe20000000800 */
[----:B------:R-:W-:Y:S01]  /*0030*/  ULDC.64 UR36, c[0x0][0x208] ;  /* 0x0000820000247ab9 */ /* 0x000fe20000000a00 */
[----:B------:R-:W-:Y:S01]  /*0040*/  BSSY B6, `(.L_x_0) ;  /* 0x0000471000067945 */ /* 0x000fe20003800000 */
[----:B------:R-:W1:Y:S02]  /*0050*/  S2R R23, SR_TID.X ;  /* 0x0000000000177919 */ /* 0x000e640000002100 */
[----:B-1----:R-:W-:-:S05]  /*0060*/  IMAD R19, R18, 0x200, R23 ;  /* 0x0000020012137824 */ /* 0x002fca00078e0217 */
[----:B------:R-:W-:-:S13]  /*0070*/  ISETP.GE.AND P0, PT, R19, UR4, PT ;  /* 0x0000000413007c0c */ /* 0x000fda000bf06270 */
[----:B0-----:R-:W-:Y:S05]  /*0080*/  @P0 BRA `(.L_x_1) ;  /* 0x0000004400b00947 */ /* 0x001fea0003800000 */
[----:B------:R-:W0:Y:S01]  /*0090*/  LDC R6, c[0x0][0x218] ;  /* 0x00008600ff067b82 */ /* 0x000e220000000800 */
[----:B------:R-:W-:Y:S02]  /*00a0*/  IMAD.MOV.U32 R22, RZ, RZ, RZ ;  /* 0x000000ffff167224 */ /* 0x000fe400078e00ff */
[----:B------:R-:W-:Y:S02]  /*00b0*/  IMAD.MOV.U32 R0, RZ, RZ, RZ ;  /* 0x000000ffff007224 */ /* 0x000fe400078e00ff */
[----:B------:R-:W-:Y:S01]  /*00c0*/  IMAD.MOV.U32 R16, RZ, RZ, RZ ;  /* 0x000000ffff107224 */ /* 0x000fe200078e00ff */
[----:B0-----:R-:W-:-:S13]  /*00d0*/  ISETP.NE.AND P0, PT, R6, RZ, PT ;  /* 0x000000ff0600720c */ /* 0x001fda0003f05270 */
[----:B------:R-:W-:Y:S05]  /*00e0*/  @!P0 BRA `(.L_x_2) ;  /* 0x0000001400788947 */ /* 0x000fea0003800000 */
[----:B------:R-:W-:Y:S01]  /*00f0*/  IMAD.MOV.U32 R2, RZ, RZ, RZ ;  /* 0x000000ffff027224 */ /* 0x000fe200078e00ff */
[----:B------:R-:W-:Y:S01]  /*0100*/  ULDC.64 UR4, c[0x0][0x220] ;  /* 0x0000880000047ab9 */ /* 0x000fe20000000a00 */
[----:B------:R-:W-:Y:S01]  /*0110*/  IMAD.MOV.U32 R3, RZ, RZ, R19 ;  /* 0x000000ffff037224 */ /* 0x000fe200078e0013 */
[----:B------:R-:W-:Y:S01]  /*0120*/  ISETP.NE.AND P0, PT, R6, 0x1, PT ;  /* 0x000000010600780c */ /* 0x000fe20003f05270 */
[----:B------:R-:W-:Y:S01]  /*0130*/  ULDC UR6, c[0x0][0x350] ;  /* 0x0000d40000067ab9 */ /* 0x000fe20000000800 */
[----:B------:R-:W-:Y:S01]  /*0140*/  IMAD.HI.U32 R4, R19, UR4, R2 ;  /* 0x0000000413047c27 */ /* 0x000fe2000f8e0002 */
[----:B------:R-:W-:-:S04]  /*0150*/  ULDC UR4, c[0x0][0x21c] ;  /* 0x0000870000047ab9 */ /* 0x000fc80000000800 */
[----:B------:R-:W-:-:S05]  /*0160*/  SHF.R.U32.HI R5, RZ, UR5, R4 ;  /* 0x00000005ff057c19 */ /* 0x000fca0008011604 */
[----:B------:R-:W-:-:S04]  /*0170*/  IMAD.MOV R0, RZ, RZ, -R5 ;  /* 0x000000ffff007224 */ /* 0x000fc800078e0a05 */
[----:B------:R-:W-:Y:S01]  /*0180*/  IMAD R19, R0, UR4, R19 ;  /* 0x0000000400137c24 */ /* 0x000fe2000f8e0213 */
[----:B------:R-:W-:-:S03]  /*0190*/  ULDC.64 UR4, c[0x0][0x348] ;  /* 0x0000d20000047ab9 */ /* 0x000fc60000000a00 */
[C---:B------:R-:W-:Y:S02]  /*01a0*/  IMAD R16, R19.reuse, UR4, RZ ;  /* 0x0000000413107c24 */ /* 0x040fe4000f8e02ff */
[C---:B------:R-:W-:Y:S02]  /*01b0*/  IMAD R0, R19.reuse, UR5, RZ ;  /* 0x0000000513007c24 */ /* 0x040fe4000f8e02ff */
[----:B------:R-:W-:Y:S01]  /*01c0*/  IMAD R22, R19, UR6, RZ ;  /* 0x0000000613167c24 */ /* 0x000fe2000f8e02ff */
[----:B------:R-:W-:Y:S06]  /*01d0*/  @!P0 BRA `(.L_x_2) ;  /* 0x00000014003c8947 */ /* 0x000fec0003800000 */
[----:B------:R-:W-:Y:S01]  /*01e0*/  IMAD.MOV.U32 R4, RZ, RZ, RZ ;  /* 0x000000ffff047224 */ /* 0x000fe200078e00ff */
[----:B------:R-:W-:Y:S01]  /*01f0*/  ULDC.64 UR8, c[0x0][0x228] ;  /* 0x00008a0000087ab9 */ /* 0x000fe20000000a00 */
[----:B------:R-:W-:Y:S01]  /*0200*/  ULDC UR4, c[0x0][0x230] ;  /* 0x00008c0000047ab9 */ /* 0x000fe20000000800 */
[----:B------:R-:W-:Y:S01]  /*0210*/  ISETP.NE.AND P0, PT, R6, 0x2, PT ;  /* 0x000000020600780c */ /* 0x000fe20003f05270 */
[----:B------:R-:W-:-:S05]  /*0220*/  IMAD.HI.U32 R2, R5, UR9, R4 ;  /* 0x0000000905027c27 */ /* 0x000fca000f8e0004 */
[----:B------:R-:W-:Y:S01]  /*0230*/  SHF.R.U32.HI R3, RZ, UR4, R2 ;  /* 0x00000004ff037c19 */ /* 0x000fe20008011602 */
[----:B------:R-:W-:-:S04]  /*0240*/  ULDC UR4, c[0x0][0x354] ;  /* 0x0000d50000047ab9 */ /* 0x000fc80000000800 */
[----:B------:R-:W-:-:S04]  /*0250*/  IMAD.MOV R4, RZ, RZ, -R3 ;  /* 0x000000ffff047224 */ /* 0x000fc800078e0a03 */
[----:B------:R-:W-:Y:S01]  /*0260*/  IMAD R5, R4, UR8, R5 ;  /* 0x0000000804057c24 */ /* 0x000fe2000f8e0205 */
[----:B------:R-:W-:-:S03]  /*0270*/  ULDC.64 UR8, c[0x0][0x358] ;  /* 0x0000d60000087ab9 */ /* 0x000fc60000000a00 */
[C---:B------:R-:W-:Y:S02]  /*0280*/  IMAD R22, R5.reuse, UR9, RZ ;  /* 0x0000000905167c24 */ /* 0x040fe4000f8e02ff */
[C---:B------:R-:W-:Y:S02]  /*0290*/  IMAD R16, R5.reuse, UR4, R16 ;  /* 0x0000000405107c24 */ /* 0x040fe4000f8e0210 */
[----:B------:R-:W-:Y:S02]  /*02a0*/  IMAD R0, R5, UR8, R0 ;  /* 0x0000000805007c24 */ /* 0x000fe4000f8e0200 */
[----:B------:R-:W-:Y:S01]  /*02b0*/  IMAD R22, R19, UR6, R22 ;  /* 0x0000000613167c24 */ /* 0x000fe2000f8e0216 */
[----:B------:R-:W-:Y:S06]  /*02c0*/  @!P0 BRA `(.L_x_2) ;  /* 0x0000001400008947 */ /* 0x000fec0003800000 */
[----:B------:R-:W-:Y:S01]  /*02d0*/  IMAD.MOV.U32 R2, RZ, RZ, RZ ;  /* 0x000000ffff027224 */ /* 0x000fe200078e00ff */
[----:B------:R-:W-:Y:S01]  /*02e0*/  ULDC.64 UR4, c[0x0][0x238] ;  /* 0x00008e0000047ab9 */ /* 0x000fe20000000a00 */
        /* <DEDUP_REMOVED lines=8> */
[C---:B------:R-:W-:Y:S02]  /*0370*/  IMAD R16, R3.reuse, UR4, R16 ;  /* 0x0000000403107c24 */ /* 0x040fe4000f8e0210 */
[C---:B------:R-:W-:Y:S02]  /*0380*/  IMAD R0, R3.reuse, UR5, R0 ;  /* 0x0000000503007c24 */ /* 0x040fe4000f8e0200 */
[----:B------:R-:W-:Y:S01]  /*0390*/  IMAD R22, R3, UR6, R22 ;  /* 0x0000000603167c24 */ /* 0x000fe2000f8e0216 */
        /* <DEDUP_REMOVED lines=297> */
[----:B------:R-:W-:Y:S02]  /*1630*/  ULDC UR6, c[0x0][0x470] ;  /* 0x00011c0000067ab9 */ /* 0x000fe40000000800 */
        /* <DEDUP_REMOVED lines=8> */
[----:B------:R-:W-:-:S07]  /*16c0*/  IMAD R22, R3, UR6, R22 ;  /* 0x0000000603167c24 */ /* 0x000fce000f8e0216 */
.L_x_2:
[----:B------:R-:W0:Y:S01]  /*16d0*/  LDC.U8 R5, c[0x0][0x492] ;  /* 0x00012480ff057b82 */ /* 0x000e220000000000 */
[----:B------:R-:W-:Y:S01]  /*16e0*/  ULDC.64 UR4, c[0x0][0x478] ;  /* 0x00011e0000047ab9 */ /* 0x000fe20000000a00 */
[----:B------:R-:W-:Y:S01]  /*16f0*/  ULDC.64 UR6, c[0x0][0x480] ;  /* 0x0001200000067ab9 */ /* 0x000fe20000000a00 */
[----:B------:R-:W-:Y:S02]  /*1700*/  IADD3 R16, P1, R16, UR4, RZ ;  /* 0x0000000410107c10 */ /* 0x000fe4000ff3e0ff */
[----:B------:R-:W-:-:S03]  /*1710*/  IADD3 R2, P2, R0, UR6, RZ ;  /* 0x0000000600027c10 */ /* 0x000fc6000ff5e0ff */
[----:B------:R-:W-:Y:S02]  /*1720*/  IMAD.X R17, RZ, RZ, UR5, P1 ;  /* 0x00000005ff117e24 */ /* 0x000fe400088e06ff */
[----:B------:R-:W-:Y:S01]  /*1730*/  IMAD.X R3, RZ, RZ, UR7, P2 ;  /* 0x00000007ff037e24 */ /* 0x000fe200090e06ff */
[----:B0-----:R-:W-:-:S04]  /*1740*/  PRMT R4, R5, 0x9910, RZ ;  /* 0x0000991005047816 */ /* 0x001fc800000000ff */
[----:B------:R-:W-:-:S13]  /*1750*/  ISETP.GT.AND P0, PT, R4, 0x9, PT ;  /* 0x000000090400780c */ /* 0x000fda0003f04270 */
[----:B------:R-:W-:Y:S05]  /*1760*/  @P0 BRA `(.L_x_3) ;  /* 0x0000000400300947 */ /* 0x000fea0003800000 */
[----:B------:R-:W-:-:S13]  /*1770*/  ISETP.GT.AND P0, PT, R4, 0x4, PT ;  /* 0x000000040400780c */ /* 0x000fda0003f04270 */
[----:B------:R-:W-:Y:S05]  /*1780*/  @P0 BRA `(.L_x_4) ;  /* 0x0000000000940947 */ /* 0x000fea0003800000 */
[----:B------:R-:W-:-:S13]  /*1790*/  ISETP.GT.AND P0, PT, R4, 0x1, PT ;  /* 0x000000010400780c */ /* 0x000fda0003f04270 */
[----:B------:R-:W-:Y:S05]  /*17a0*/  @P0 BRA `(.L_x_5) ;  /* 0x0000000000380947 */ /* 0x000fea0003800000 */
[----:B------:R-:W-:-:S13]  /*17b0*/  ISETP.NE.AND P0, PT, R5, RZ, PT ;  /* 0x000000ff0500720c */ /* 0x000fda0003f05270 */
[----:B------:R-:W-:Y:S05]  /*17c0*/  @!P0 BRA `(.L_x_6) ;  /* 0x00000000001c8947 */ /* 0x000fea0003800000 */
[----:B------:R-:W-:-:S13]  /*17d0*/  ISETP.NE.AND P0, PT, R4, 0x1, PT ;  /* 0x000000010400780c */ /* 0x000fda0003f05270 */
[----:B------:R-:W-:Y:S05]  /*17e0*/  @P0 BRA `(.L_x_7) ;  /* 0x0000000c00840947 */ /* 0x000fea0003800000 */
[----:B------:R-:W2:Y:S02]  /*17f0*/  LDG.E.S8 R2, desc[UR36][R2.64] ;  /* 0x0000002402027981 */ /* 0x000ea4000c1e1300 */
[----:B--2---:R-:W0:Y:S02]  /*1800*/  I2F.S16 R0, R2 ;  /* 0x0000000200007306 */ /* 0x004e240000101400 */
[----:B0-----:R-:W-:-:S04]  /*1810*/  F2FP.BF16.F32.PACK_AB R0, RZ, R0 ;  /* 0x00000000ff00723e */ /* 0x001fc800000010ff */
[----:B------:R-:W-:Y:S01]  /*1820*/  PRMT R19, R0, 0x7610, R19 ;  /* 0x0000761000137816 */ /* 0x000fe20000000013 */
[----:B------:R-:W-:Y:S06]  /*1830*/  BRA `(.L_x_8) ;  /* 0x0000000c00dc7947 */ /* 0x000fec0003800000 */
.L_x_6:
[----:B------:R-:W2:Y:S02]  /*1840*/  LDG.E.U8 R2, desc[UR36][R2.64] ;  /* 0x0000002402027981 */ /* 0x000ea4000c1e1100 */
[----:B--2---:R-:W-:-:S04]  /*1850*/  I2FP.F32.U32 R0, R2 ;  /* 0x0000000200007245 */ /* 0x004fc80000201000 */
[----:B------:R-:W-:-:S04]  /*1860*/  F2FP.BF16.F32.PACK_AB R0, RZ, R0 ;  /* 0x00000000ff00723e */ /* 0x000fc800000010ff */
[----:B------:R-:W-:Y:S01]  /*1870*/  PRMT R19, R0, 0x7610, R19 ;  /* 0x0000761000137816 */ /* 0x000fe20000000013 */
[----:B------:R-:W-:Y:S06]  /*1880*/  BRA `(.L_x_8) ;  /* 0x0000000c00c87947 */ /* 0x000fec0003800000 */
.L_x_5:
[----:B------:R-:W-:-:S13]  /*1890*/  ISETP.NE.AND P0, PT, R4, 0x2, PT ;  /* 0x000000020400780c */ /* 0x000fda0003f05270 */
[----:B------:R-:W-:Y:S05]  /*18a0*/  @!P0 BRA `(.L_x_9) ;  /* 0x0000000000388947 */ /* 0x000fea0003800000 */
[----:B------:R-:W-:-:S13]  /*18b0*/  ISETP.NE.AND P0, PT, R4, 0x3, PT ;  /* 0x000000030400780c */ /* 0x000fda0003f05270 */
[----:B------:R-:W-:Y:S05]  /*18c0*/  @!P0 BRA `(.L_x_10) ;  /* 0x00000000001c8947 */ /* 0x000fea0003800000 */
[----:B------:R-:W-:-:S13]  /*18d0*/  ISETP.NE.AND P0, PT, R4, 0x4, PT ;  /* 0x000000040400780c */ /* 0x000fda0003f05270 */
[----:B------:R-:W-:Y:S05]  /*18e0*/  @P0 BRA `(.L_x_7) ;  /* 0x0000000c00440947 */ /* 0x000fea0003800000 */
[----:B------:R-:W2:Y:S02]  /*18f0*/  LDG.E.64 R2, desc[UR36][R2.64] ;  /* 0x0000002402027981 */ /* 0x000ea4000c1e1b00 */
[----:B--2---:R-:W0:Y:S02]  /*1900*/  I2F.S64 R0, R2 ;  /* 0x0000000200007312 */ /* 0x004e240000301400 */
[----:B0-----:R-:W-:-:S04]  /*1910*/  F2FP.BF16.F32.PACK_AB R0, RZ, R0 ;  /* 0x00000000ff00723e */ /* 0x001fc800000010ff */
[----:B------:R-:W-:Y:S01]  /*1920*/  PRMT R19, R0, 0x7610, R19 ;  /* 0x0000761000137816 */ /* 0x000fe20000000013 */
[----:B------:R-:W-:Y:S06]  /*1930*/  BRA `(.L_x_8) ;  /* 0x0000000c009c7947 */ /* 0x000fec0003800000 */
.L_x_10:
[----:B------:R-:W2:Y:S02]  /*1940*/  LDG.E R2, desc[UR36][R2.64] ;  /* 0x0000002402027981 */ /* 0x000ea4000c1e1900 */
[----:B--2---:R-:W-:-:S04]  /*1950*/  I2FP.F32.S32 R0, R2 ;  /* 0x0000000200007245 */ /* 0x004fc80000201400 */
[----:B------:R-:W-:-:S04]  /*1960*/  F2FP.BF16.F32.PACK_AB R0, RZ, R0 ;  /* 0x00000000ff00723e */ /* 0x000fc800000010ff */
[----:B------:R-:W-:Y:S01]  /*1970*/  PRMT R19, R0, 0x7610, R19 ;  /* 0x0000761000137816 */ /* 0x000fe20000000013 */
[----:B------:R-:W-:Y:S06]  /*1980*/  BRA `(.L_x_8) ;  /* 0x0000000c00887947 */ /* 0x000fec0003800000 */
.L_x_9:
[----:B------:R-:W2:Y:S02]  /*1990*/  LDG.E.U16 R2, desc[UR36][R2.64] ;  /* 0x0000002402027981 */ /* 0x000ea4000c1e1500 */
[----:B--2---:R-:W0:Y:S02]  /*19a0*/  I2F.S16 R0, R2 ;  /* 0x0000000200007306 */ /* 0x004e240000101400 */
[----:B0-----:R-:W-:-:S04]  /*19b0*/  F2FP.BF16.F32.PACK_AB R0, RZ, R0 ;  /* 0x00000000ff00723e */ /* 0x001fc800000010ff */
[----:B------:R-:W-:Y:S01]  /*19c0*/  PRMT R19, R0, 0x7610, R19 ;  /* 0x0000761000137816 */ /* 0x000fe20000000013 */
[----:B------:R-:W-:Y:S06]  /*19d0*/  BRA `(.L_x_8) ;  /* 0x0000000c00747947 */ /* 0x000fec0003800000 */
.L_x_4:
[----:B------:R-:W-:-:S13]  /*19e0*/  ISETP.GT.AND P0, PT, R4, 0x6, PT ;  /* 0x000000060400780c */ /* 0x000fda0003f04270 */
[----:B------:R-:W-:Y:S05]  /*19f0*/  @P0 BRA `(.L_x_11) ;  /* 0x0000000000300947 */ /* 0x000fea0003800000 */
[----:B------:R-:W-:-:S13]  /*1a00*/  ISETP.NE.AND P0, PT, R4, 0x5, PT ;  /* 0x000000050400780c */ /* 0x000fda0003f05270 */
[----:B------:R-:W-:Y:S05]  /*1a10*/  @!P0 BRA `(.L_x_12) ;  /* 0x0000000000148947 */ /* 0x000fea0003800000 */
[----:B------:R-:W-:-:S13]  /*1a20*/  ISETP.NE.AND P0, PT, R4, 0x6, PT ;  /* 0x000000060400780c */ /* 0x000fda0003f05270 */
[----:B------:R-:W-:Y:S05]  /*1a30*/  @P0 BRA `(.L_x_7) ;  /* 0x0000000800f00947 */ /* 0x000fea0003800000 */
[----:B------:R-:W2:Y:S02]  /*1a40*/  LDG.E R2, desc[UR36][R2.64] ;  /* 0x0000002402027981 */ /* 0x000ea4000c1e1900 */
[----:B--2---:R-:W-:Y:S01]  /*1a50*/  F2FP.BF16.F32.PACK_AB R19, RZ, R2 ;  /* 0x00000002ff13723e */ /* 0x004fe200000010ff */
[----:B------:R-:W-:Y:S06]  /*1a60*/  BRA `(.L_x_8) ;  /* 0x0000000c00507947 */ /* 0x000fec0003800000 */
.L_x_12:
[----:B------:R-:W2:Y:S02]  /*1a70*/  LDG.E.U16 R0, desc[UR36][R2.64] ;  /* 0x0000002402007981 */ /* 0x000ea4000c1e1500 */
[----:B--2---:R-:W-:-:S05]  /*1a80*/  HADD2.F32 R0, -RZ, R0.H0_H0 ;  /* 0x20000000ff007230 */ /* 0x004fca0000004100 */
[----:B------:R-:W-:-:S04]  /*1a90*/  F2FP.BF16.F32.PACK_AB R0, RZ, R0 ;  /* 0x00000000ff00723e */ /* 0x000fc800000010ff */
[----:B------:R-:W-:Y:S01]  /*1aa0*/  PRMT R19, R0, 0x7610, R19 ;  /* 0x0000761000137816 */ /* 0x000fe20000000013 */
[----:B------:R-:W-:Y:S06]  /*1ab0*/  BRA `(.L_x_8) ;  /* 0x0000000c003c7947 */ /* 0x000fec0003800000 */
.L_x_11:
[----:B------:R-:W-:-:S13]  /*1ac0*/  ISETP.NE.AND P0, PT, R4, 0x7, PT ;  /* 0x000000070400780c */ /* 0x000fda0003f05270 */
[----:B------:R-:W-:Y:S05]  /*1ad0*/  @!P0 BRA `(.L_x_13) ;  /* 0x0000000000308947 */ /* 0x000fea0003800000 */
[----:B------:R-:W-:-:S13]  /*1ae0*/  ISETP.NE.AND P0, PT, R4, 0x8, PT ;  /* 0x000000080400780c */ /* 0x000fda0003f05270 */
[----:B------:R-:W-:Y:S05]  /*1af0*/  @!P0 BRA `(.L_x_14) ;  /* 0x0000000000148947 */ /* 0x000fea0003800000 */
[----:B------:R-:W-:-:S13]  /*1b00*/  ISETP.NE.AND P0, PT, R4, 0x9, PT ;  /* 0x000000090400780c */ /* 0x000fda0003f05270 */
[----:B------:R-:W-:Y:S05]  /*1b10*/  @P0 BRA `(.L_x_7) ;  /* 0x0000000800b80947 */ /* 0x000fea0003800000 */
[----:B------:R-:W2:Y:S02]  /*1b20*/  LDG.E R2, desc[UR36][R2.64] ;  /* 0x0000002402027981 */ /* 0x000ea4000c1e1900 */
[----:B--2---:R-:W-:Y:S01]  /*1b30*/  F2FP.BF16.F32.PACK_AB R19, RZ, R2 ;  /* 0x00000002ff13723e */ /* 0x004fe200000010ff */
[----:B------:R-:W-:Y:S06]  /*1b40*/  BRA `(.L_x_8) ;  /* 0x0000000c00187947 */ /* 0x000fec0003800000 */
.L_x_14:
[----:B------:R-:W2:Y:S02]  /*1b50*/  LDG.E.U16 R2, desc[UR36][R2.64] ;  /* 0x0000002402027981 */ /* 0x000ea4000c1e1500 */
[----:B--2---:R-:W-:-:S05]  /*1b60*/  HADD2.F32 R0, -RZ, R2.H0_H0 ;  /* 0x20000002ff007230 */ /* 0x004fca0000004100 */
[----:B------:R-:W-:-:S04]  /*1b70*/  F2FP.BF16.F32.PACK_AB R0, RZ, R0 ;  /* 0x00000000ff00723e */ /* 0x000fc800000010ff */
[----:B------:R-:W-:Y:S01]  /*1b80*/  PRMT R19, R0, 0x7610, R19 ;  /* 0x0000761000137816 */ /* 0x000fe20000000013 */
[----:B------:R-:W-:Y:S06]  /*1b90*/  BRA `(.L_x_8) ;  /* 0x0000000c00047947 */ /* 0x000fec0003800000 */
.L_x_13:
[----:B------:R-:W2:Y:S01]  /*1ba0*/  LDG.E.64 R2, desc[UR36][R2.64] ;  /* 0x0000002402027981 */ /* 0x000ea2000c1e1b00 */
[----:B------:R-:W-:Y:S01]  /*1bb0*/  UMOV UR4, 0xf0000000 ;  /* 0xf000000000047882 */ /* 0x000fe20000000000 */
[----:B------:R-:W-:Y:S01]  /*1bc0*/  UMOV UR5, 0x380fffff ;  /* 0x380fffff00057882 */ /* 0x000fe20000000000 */
[----:B--2---:R-:W0:Y:S01]  /*1bd0*/  F2F.F32.F64 R0, R2 ;  /* 0x0000000200007310 */ /* 0x004e220000301000 */
[----:B------:R-:W-:-:S14]  /*1be0*/  DSETP.GEU.AND P0, PT, |R2|, UR4, PT ;  /* 0x0000000402007e2a */ /* 0x000fdc000bf0e200 */
[----:B0-----:R-:W-:-:S05]  /*1bf0*/  @!P0 FMUL R0, R0, 1.175494350822287508e-38 ;  /* 0x0080000000008820 */ /* 0x001fca0000400000 */
[----:B------:R-:W-:-:S04]  /*1c00*/  F2FP.BF16.F32.PACK_AB R0, RZ, R0 ;  /* 0x00000000ff00723e */ /* 0x000fc800000010ff */
[----:B------:R-:W-:Y:S01]  /*1c10*/  PRMT R19, R0, 0x7610, R19 ;  /* 0x0000761000137816 */ /* 0x000fe20000000013 */
[----:B------:R-:W-:Y:S06]  /*1c20*/  BRA `(.L_x_8) ;  /* 0x0000000800e07947 */ /* 0x000fec0003800000 */
.L_x_3:
[----:B------:R-:W-:-:S13]  /*1c30*/  ISETP.GT.AND P0, PT, R4, 0x18, PT ;  /* 0x000000180400780c */ /* 0x000fda0003f04270 */
[----:B------:R-:W-:Y:S05]  /*1c40*/  @P0 BRA `(.L_x_15) ;  /* 0x0000000400080947 */ /* 0x000fea0003800000 */
[----:B------:R-:W-:-:S13]  /*1c50*/  ISETP.GT.AND P0, PT, R4, 0xe, PT ;  /* 0x0000000e0400780c */ /* 0x000fda0003f04270 */
[----:B------:R-:W-:Y:S05]  /*1c60*/  @P0 BRA `(.L_x_16) ;  /* 0x00000000004c0947 */ /* 0x000fea0003800000 */
[----:B------:R-:W-:-:S13]  /*1c70*/  ISETP.NE.AND P0, PT, R4, 0xa, PT ;  /* 0x0000000a0400780c */ /* 0x000fda0003f05270 */
[----:B------:R-:W-:Y:S05]  /*1c80*/  @!P0 BRA `(.L_x_17) ;  /* 0x0000000000208947 */ /* 0x000fea0003800000 */
[----:B------:R-:W-:-:S13]  /*1c90*/  ISETP.NE.AND P0, PT, R4, 0xb, PT ;  /* 0x0000000b0400780c */ /* 0x000fda0003f05270 */
[----:B------:R-:W-:Y:S05]  /*1ca0*/  @P0 BRA `(.L_x_7) ;  /* 0x0000000800540947 */ /* 0x000fea0003800000 */
[----:B------:R-:W2:Y:S02]  /*1cb0*/  LDG.E.U8 R2, desc[UR36][R2.64] ;  /* 0x0000002402027981 */ /* 0x000ea4000c1e1100 */
[----:B--2---:R-:W-:-:S04]  /*1cc0*/  ISETP.NE.AND P0, PT, R2, RZ, PT ;  /* 0x000000ff0200720c */ /* 0x004fc80003f05270 */
[----:B------:R-:W-:-:S04]  /*1cd0*/  FSEL R0, RZ, 1, !P0 ;  /* 0x3f800000ff007808 */ /* 0x000fc80004000000 */
[----:B------:R-:W-:-:S04]  /*1ce0*/  F2FP.BF16.F32.PACK_AB R0, RZ, R0 ;  /* 0x00000000ff00723e */ /* 0x000fc800000010ff */
[----:B------:R-:W-:Y:S01]  /*1cf0*/  PRMT R19, R0, 0x7610, R19 ;  /* 0x0000761000137816 */ /* 0x000fe20000000013 */
[----:B------:R-:W-:Y:S06]  /*1d00*/  BRA `(.L_x_8) ;  /* 0x0000000800a87947 */ /* 0x000fec0003800000 */
.L_x_17:
        /* <DEDUP_REMOVED lines=9> */
.L_x_16:
[----:B------:R-:W-:-:S13]  /*1da0*/  ISETP.NE.AND P0, PT, R4, 0xf, PT ;  /* 0x0000000f0400780c */ /* 0x000fda0003f05270 */
[----:B------:R-:W-:Y:S05]  /*1db0*/  @!P0 BRA `(.L_x_18) ;  /* 0x0000000000a48947 */ /* 0x000fea0003800000 */
[----:B------:R-:W-:-:S13]  /*1dc0*/  ISETP.NE.AND P0, PT, R4, 0x17, PT ;  /* 0x000000170400780c */ /* 0x000fda0003f05270 */
[----:B------:R-:W-:Y:S05]  /*1dd0*/  @!P0 BRA `(.L_x_19) ;  /* 0x0000000000608947 */ /* 0x000fea0003800000 */
[----:B------:R-:W-:-:S13]  /*1de0*/  ISETP.NE.AND P0, PT, R4, 0x18, PT ;  /* 0x000000180400780c */ /* 0x000fda0003f05270 */
[----:B------:R-:W-:Y:S05]  /*1df0*/  @P0 BRA `(.L_x_7) ;  /* 0x0000000800000947 */ /* 0x000fea0003800000 */
[----:B------:R-:W2:Y:S01]  /*1e00*/  LDG.E.U8 R0, desc[UR36][R2.64] ;  /* 0x0000002402007981 */ /* 0x000ea2000c1e1100 */
[----:B------:R-:W-:Y:S02]  /*1e10*/  IMAD.MOV.U32 R8, RZ, RZ, -0x800000 ;  /* 0xff800000ff087424 */ /* 0x000fe400078e00ff */
[----:B--2---:R-:W-:-:S05]  /*1e20*/  IMAD.SHL.U32 R0, R0, 0x1000000, RZ ;  /* 0x0100000000007824 */ /* 0x004fca00078e00ff */
[----:B------:R-:W-:-:S04]  /*1e30*/  LOP3.LUT R4, R0, 0x7f000000, RZ, 0xc0, !PT ;  /* 0x7f00000000047812 */ /* 0x000fc800078ec0ff */
[----:B------:R-:W0:Y:S01]  /*1e40*/  FLO.U32 R5, R4 ;  /* 0x0000000400057300 */ /* 0x000e2200000e0000 */
[C---:B------:R-:W-:Y:S02]  /*1e50*/  VIADD R6, R4.reuse, 0x1000000 ;  /* 0x0100000004067836 */ /* 0x040fe40000000000 */
[----:B------:R-:W-:-:S03]  /*1e60*/  VIADD R2, R4, 0xffffffff ;  /* 0xffffffff04027836 */ /* 0x000fc60000000000 */
[----:B------:R-:W-:Y:S02]  /*1e70*/  SHF.R.S32.HI R6, RZ, 0x8, R6 ;  /* 0x00000008ff067819 */ /* 0x000fe40000011406 */
[----:B------:R-:W-:Y:S02]  /*1e80*/  SHF.R.S32.HI R2, RZ, 0x1f, R2 ;  /* 0x0000001fff027819 */ /* 0x000fe40000011402 */
[----:B0-----:R-:W-:-:S04]  /*1e90*/  IADD3 R5, -R5, 0x1f, RZ ;  /* 0x0000001f05057810 */ /* 0x001fc80007ffe1ff */
[C---:B------:R-:W-:Y:S01]  /*1ea0*/  ISETP.GT.U32.AND P0, PT, R5.reuse, 0x4, PT ;  /* 0x000000040500780c */ /* 0x040fe20003f04070 */
[----:B------:R-:W-:-:S05]  /*1eb0*/  VIADD R5, R5, 0xfffffffc ;  /* 0xfffffffc05057836 */ /* 0x000fca0000000000 */
[----:B------:R-:W-:-:S05]  /*1ec0*/  SEL R5, R5, RZ, P0 ;  /* 0x000000ff05057207 */ /* 0x000fca0000000000 */
[----:B------:R-:W-:Y:S01]  /*1ed0*/  IMAD R8, R5, R8, 0x3c000000 ;  /* 0x3c00000005087424 */ /* 0x000fe200078e0208 */
[----:B------:R-:W-:-:S04]  /*1ee0*/  SHF.L.U32 R5, R4, R5, RZ ;  /* 0x0000000504057219 */ /* 0x000fc800000006ff */
[----:B------:R-:W-:-:S04]  /*1ef0*/  LEA.HI R5, R5, R8, RZ, 0x1c ;  /* 0x0000000805057211 */ /* 0x000fc800078fe0ff */
[----:B------:R-:W-:-:S04]  /*1f00*/  LOP3.LUT R5, R5, 0x7f800000, R6, 0xf8, !PT ;  /* 0x7f80000005057812 */ /* 0x000fc800078ef806 */
[----:B------:R-:W-:-:S04]  /*1f10*/  LOP3.LUT R5, R5, R2, RZ, 0x30, !PT ;  /* 0x0000000205057212 */ /* 0x000fc800078e30ff */
[----:B------:R-:W-:-:S04]  /*1f20*/  LOP3.LUT R5, R5, 0x80000000, R0, 0xf8, !PT ;  /* 0x8000000005057812 */ /* 0x000fc800078ef800 */
[----:B------:R-:W-:-:S04]  /*1f30*/  F2FP.BF16.F32.PACK_AB R5, RZ, R5 ;  /* 0x00000005ff05723e */ /* 0x000fc800000010ff */
[----:B------:R-:W-:Y:S01]  /*1f40*/  PRMT R19, R5, 0x7610, R19 ;  /* 0x0000761005137816 */ /* 0x000fe20000000013 */
[----:B------:R-:W-:Y:S06]  /*1f50*/  BRA `(.L_x_8) ;  /* 0x0000000800147947 */ /* 0x000fec0003800000 */
.L_x_19:
[----:B------:R-:W2:Y:S02]  /*1f60*/  LDG.E.U8 R2, desc[UR36][R2.64] ;  /* 0x0000002402027981 */ /* 0x000ea4000c1e1100 */
[C---:B--2---:R-:W-:Y:S02]  /*1f70*/  IMAD.SHL.U32 R0, R2.reuse, 0x2000000, RZ ;  /* 0x0200000002007824 */ /* 0x044fe400078e00ff */
[----:B------:R-:W-:-:S03]  /*1f80*/  IMAD.SHL.U32 R5, R2, 0x1000000, RZ ;  /* 0x0100000002057824 */ /* 0x000fc600078e00ff */
[----:B------:R-:W-:-:S13]  /*1f90*/  ISETP.GE.U32.AND P0, PT, R0, 0x8000000, PT ;  /* 0x080000000000780c */ /* 0x000fda0003f06070 */
[C---:B------:R-:W-:Y:S02]  /*1fa0*/  @!P0 IMAD.SHL.U32 R0, R2.reuse, 0x100, RZ ;  /* 0x0000010002008824 */ /* 0x040fe400078e00ff */
[----:B------:R-:W-:-:S03]  /*1fb0*/  @P0 IMAD.SHL.U32 R4, R2, 0x200000, RZ ;  /* 0x0020000002040824 */ /* 0x000fc600078e00ff */
[----:B------:R-:W-:Y:S02]  /*1fc0*/  @!P0 LOP3.LUT R0, R0, 0x7f00, RZ, 0xc0, !PT ;  /* 0x00007f0000008812 */ /* 0x000fe400078ec0ff */
[----:B------:R-:W-:Y:S02]  /*1fd0*/  @P0 LOP3.LUT R4, R4, 0x70000000, RZ, 0xfc, !PT ;  /* 0x7000000004040812 */ /* 0x000fe400078efcff */
[----:B------:R-:W-:-:S03]  /*1fe0*/  @!P0 LOP3.LUT R0, R0, 0x3f000000, RZ, 0xfc, !PT ;  /* 0x3f00000000008812 */ /* 0x000fc600078efcff */
[----:B------:R-:W-:Y:S02]  /*1ff0*/  @P0 FMUL.FTZ R4, R4, 1.9259299443872358531e-34 ;  /* 0x0780000004040820 */ /* 0x000fe40000410000 */
[----:B------:R-:W-:-:S05]  /*2000*/  @!P0 FADD.FTZ R4, R0, -0.5 ;  /* 0xbf00000000048421 */ /* 0x000fca0000010000 */
[----:B------:R-:W-:-:S04]  /*2010*/  LOP3.LUT R4, R4, 0x80000000, R5, 0xf8, !PT ;  /* 0x8000000004047812 */ /* 0x000fc800078ef805 */
[----:B------:R-:W-:-:S04]  /*2020*/  F2FP.BF16.F32.PACK_AB R4, RZ, R4 ;  /* 0x00000004ff04723e */ /* 0x000fc800000010ff */
[----:B------:R-:W-:Y:S01]  /*2030*/  PRMT R19, R4, 0x7610, R19 ;  /* 0x0000761004137816 */ /* 0x000fe20000000013 */
[----:B------:R-:W-:Y:S06]  /*2040*/  BRA `(.L_x_8) ;  /* 0x0000000400d87947 */ /* 0x000fec0003800000 */
.L_x_18:
[----:B------:R0:W5:Y:S01]  /*2050*/  LDG.E.U16 R19, desc[UR36][R2.64] ;  /* 0x0000002402137981 */ /* 0x000162000c1e1500 */
[----:B------:R-:W-:Y:S05]  /*2060*/  BRA `(.L_x_8) ;  /* 0x0000000400d07947 */ /* 0x000fea0003800000 */
.L_x_15:
[----:B------:R-:W-:-:S13]  /*2070*/  ISETP.GT.AND P0, PT, R4, 0x1b, PT ;  /* 0x0000001b0400780c */ /* 0x000fda0003f04270 */
[----:B------:R-:W-:Y:S05]  /*2080*/  @P0 BRA `(.L_x_20) ;  /* 0x0000000400140947 */ /* 0x000fea0003800000 */
[----:B------:R-:W-:-:S13]  /*2090*/  ISETP.NE.AND P0, PT, R4, 0x19, PT ;  /* 0x000000190400780c */ /* 0x000fda0003f05270 */
[----:B------:R-:W-:Y:S05]  /*20a0*/  @!P0 BRA `(.L_x_21) ;  /* 0x0000000000988947 */ /* 0x000fea0003800000 */
[----:B------:R-:W-:-:S13]  /*20b0*/  ISETP.NE.AND P0, PT, R4, 0x1a, PT ;  /* 0x0000001a0400780c */ /* 0x000fda0003f05270 */
[----:B------:R-:W-:Y:S05]  /*20c0*/  @!P0 BRA `(.L_x_22) ;  /* 0x00000000001c8947 */ /* 0x000fea0003800000 */
[----:B------:R-:W-:-:S13]  /*20d0*/  ISETP.NE.AND P0, PT, R4, 0x1b, PT ;  /* 0x0000001b0400780c */ /* 0x000fda0003f05270 */
[----:B------:R-:W-:Y:S05]  /*20e0*/  @P0 BRA `(.L_x_7) ;  /* 0x0000000400440947 */ /* 0x000fea0003800000 */
[----:B------:R-:W2:Y:S02]  /*20f0*/  LDG.E.U16 R0, desc[UR36][R2.64] ;  /* 0x0000002402007981 */ /* 0x000ea4000c1e1500 */
[----:B--2---:R-:W-:-:S04]  /*2100*/  I2FP.F32.U32 R0, R0 ;  /* 0x0000000000007245 */ /* 0x004fc80000201000 */
[----:B------:R-:W-:-:S04]  /*2110*/  F2FP.BF16.F32.PACK_AB R0, RZ, R0 ;  /* 0x00000000ff00723e */ /* 0x000fc800000010ff */
[----:B------:R-:W-:Y:S01]  /*2120*/  PRMT R19, R0, 0x7610, R19 ;  /* 0x0000761000137816 */ /* 0x000fe20000000013 */
[----:B------:R-:W-:Y:S06]  /*2130*/  BRA `(.L_x_8) ;  /* 0x00000004009c7947 */ /* 0x000fec0003800000 */
.L_x_22:
[----:B------:R-:W2:Y:S01]  /*2140*/  LDG.E.U8 R2, desc[UR36][R2.64] ;  /* 0x0000002402027981 */ /* 0x000ea2000c1e1100 */
[----:B------:R-:W-:Y:S01]  /*2150*/  BSSY B0, `(.L_x_23) ;  /* 0x0000018000007945 */ /* 0x000fe20003800000 */
[----:B------:R-:W-:Y:S01]  /*2160*/  IMAD.MOV.U32 R0, RZ, RZ, RZ ;  /* 0x000000ffff007224 */ /* 0x000fe200078e00ff */
[----:B--2---:R-:W-:-:S13]  /*2170*/  ISETP.NE.AND P0, PT, R2, RZ, PT ;  /* 0x000000ff0200720c */ /* 0x004fda0003f05270 */
[----:B------:R-:W-:Y:S05]  /*2180*/  @!P0 BRA `(.L_x_24) ;  /* 0x0000000000508947 */ /* 0x000fea0003800000 */
[----:B------:R-:W-:-:S13]  /*2190*/  ISETP.NE.AND P0, PT, R2, 0x80, PT ;  /* 0x000000800200780c */ /* 0x000fda0003f05270 */
[----:B------:R-:W-:Y:S01]  /*21a0*/  @!P0 IMAD.MOV.U32 R0, RZ, RZ, 0x7f800001 ;  /* 0x7f800001ff008424 */ /* 0x000fe200078e00ff */
[----:B------:R-:W-:Y:S06]  /*21b0*/  @!P0 BRA `(.L_x_24) ;  /* 0x0000000000448947 */ /* 0x000fec0003800000 */
[C---:B------:R-:W-:Y:S01]  /*21c0*/  LOP3.LUT P0, R0, R2.reuse, 0x78, RZ, 0xc0, !PT ;  /* 0x0000007802007812 */ /* 0x040fe2000780c0ff */
[----:B------:R-:W-:Y:S01]  /*21d0*/  BSSY B1, `(.L_x_25) ;  /* 0x000000c000017945 */ /* 0x000fe20003800000 */
[----:B------:R-:W-:Y:S02]  /*21e0*/  SHF.R.U32.HI R3, RZ, 0x7, R2 ;  /* 0x00000007ff037819 */ /* 0x000fe40000011602 */
[----:B------:R-:W-:Y:S02]  /*21f0*/  LOP3.LUT R2, R2, 0x7, RZ, 0xc0, !PT ;  /* 0x0000000702027812 */ /* 0x000fe400078ec0ff */
[----:B------:R-:W-:Y:S01]  /*2200*/  SHF.R.U32.HI R0, RZ, 0x3, R0 ;  /* 0x00000003ff007819 */ /* 0x000fe20000011600 */
[----:B------:R-:W-:-:S06]  /*2210*/  IMAD.U32 R4, R3, -0x80000000, RZ ;  /* 0x8000000003047824 */ /* 0x000fcc00078e00ff */
[----:B------:R-:W-:Y:S05]  /*2220*/  @P0 BRA `(.L_x_26) ;  /* 0x0000000000180947 */ /* 0x000fea0003800000 */
[----:B------:R-:W0:Y:S02]  /*2230*/  FLO.U32 R3, R2 ;  /* 0x0000000200037300 */ /* 0x000e2400000e0000 */
[----:B0-----:R-:W-:-:S04]  /*2240*/  IADD3 R3, -R3, 0x1f, RZ ;  /* 0x0000001f03037810 */ /* 0x001fc80007ffe1ff */
[----:B------:R-:W-:Y:S01]  /*2250*/  IADD3 R0, R0, 0x1d, -R3 ;  /* 0x0000001d00007810 */ /* 0x000fe20007ffe803 */
[----:B------:R-:W-:-:S05]  /*2260*/  VIADD R5, R3, 0xffffffe4 ;  /* 0xffffffe403057836 */ /* 0x000fca0000000000 */
[----:B------:R-:W-:-:S04]  /*2270*/  SHF.L.U32 R5, R2, R5, RZ ;  /* 0x0000000502057219 */ /* 0x000fc800000006ff */
[----:B------:R-:W-:-:S07]  /*2280*/  LOP3.LUT R2, R5, 0x7, RZ, 0xc0, !PT ;  /* 0x0000000705027812 */ /* 0x000fce00078ec0ff */
.L_x_26:
[----:B------:R-:W-:Y:S05]  /*2290*/  BSYNC B1 ;  /* 0x0000000000017941 */ /* 0x000fea0003800000 */
.L_x_25:
[----:B------:R-:W-:Y:S01]  /*22a0*/  LEA R3, R0, 0x3b800000, 0x17 ;  /* 0x3b80000000037811 */ /* 0x000fe200078eb8ff */
[----:B------:R-:W-:-:S05]  /*22b0*/  IMAD.SHL.U32 R0, R2, 0x100000, RZ ;  /* 0x0010000002007824 */ /* 0x000fca00078e00ff */
[----:B------:R-:W-:-:S07]  /*22c0*/  LOP3.LUT R0, R3, R0, R4, 0xfe, !PT ;  /* 0x0000000003007212 */ /* 0x000fce00078efe04 */
.L_x_24:
[----:B------:R-:W-:Y:S05]  /*22d0*/  BSYNC B0 ;  /* 0x0000000000007941 */ /* 0x000fea0003800000 */
.L_x_23:
[----:B------:R-:W-:-:S04]  /*22e0*/  F2FP.BF16.F32.PACK_AB R0, RZ, R0 ;  /* 0x00000000ff00723e */ /* 0x000fc800000010ff */
[----:B------:R-:W-:Y:S01]  /*22f0*/  PRMT R19, R0, 0x7610, R19 ;  /* 0x0000761000137816 */ /* 0x000fe20000000013 */
[----:B------:R-:W-:Y:S06]  /*2300*/  BRA `(.L_x_8) ;  /* 0x0000000400287947 */ /* 0x000fec0003800000 */
.L_x_21:
        /* <DEDUP_REMOVED lines=21> */
.L_x_30:
[----:B------:R-:W-:Y:S05]  /*2460*/  BSYNC B1 ;  /* 0x0000000000017941 */ /* 0x000fea0003800000 */
.L_x_29:
[----:B------:R-:W-:Y:S01]  /*2470*/  LEA R3, R0, 0x37800000, 0x17 ;  /* 0x3780000000037811 */ /* 0x000fe200078eb8ff */
[----:B------:R-:W-:-:S05]  /*2480*/  IMAD.SHL.U32 R0, R2, 0x200000, RZ ;  /* 0x0020000002007824 */ /* 0x000fca00078e00ff */
[----:B------:R-:W-:-:S07]  /*2490*/  LOP3.LUT R0, R3, R0, R4, 0xfe, !PT ;  /* 0x0000000003007212 */ /* 0x000fce00078efe04 */
.L_x_28:
[----:B------:R-:W-:Y:S05]  /*24a0*/  BSYNC B0 ;  /* 0x0000000000007941 */ /* 0x000fea0003800000 */
.L_x_27:
[----:B------:R-:W-:-:S04]  /*24b0*/  F2FP.BF16.F32.PACK_AB R0, RZ, R0 ;  /* 0x00000000ff00723e */ /* 0x000fc800000010ff */
[----:B------:R-:W-:Y:S01]  /*24c0*/  PRMT R19, R0, 0x7610, R19 ;  /* 0x0000761000137816 */ /* 0x000fe20000000013 */
[----:B------:R-:W-:Y:S06]  /*24d0*/  BRA `(.L_x_8) ;  /* 0x0000000000b47947 */ /* 0x000fec0003800000 */
.L_x_20:
[----:B------:R-:W-:-:S13]  /*24e0*/  ISETP.NE.AND P0, PT, R4, 0x1c, PT ;  /* 0x0000001c0400780c */ /* 0x000fda0003f05270 */
[----:B------:R-:W-:Y:S05]  /*24f0*/  @!P0 BRA `(.L_x_31) ;  /* 0x00000000009c8947 */ /* 0x000fea0003800000 */
[----:B------:R-:W-:-:S13]  /*2500*/  ISETP.NE.AND P0, PT, R4, 0x1d, PT ;  /* 0x0000001d0400780c */ /* 0x000fda0003f05270 */
[----:B------:R-:W-:Y:S05]  /*2510*/  @!P0 BRA `(.L_x_32) ;  /* 0x0000000000808947 */ /* 0x000fea0003800000 */
[----:B------:R-:W-:-:S13]  /*2520*/  ISETP.NE.AND P0, PT, R4, 0x2c, PT ;  /* 0x0000002c0400780c */ /* 0x000fda0003f05270 */
[----:B------:R-:W-:Y:S05]  /*2530*/  @P0 BRA `(.L_x_7) ;  /* 0x0000000000300947 */ /* 0x000fea0003800000 */
[----:B------:R-:W2:Y:S01]  /*2540*/  LDG.E.U8 R2, desc[UR36][R2.64] ;  /* 0x0000002402027981 */ /* 0x000ea2000c1e1100 */
[----:B------:R-:W-:Y:S01]  /*2550*/  BSSY B0, `(.L_x_33) ;  /* 0x0000007000007945 */ /* 0x000fe20003800000 */
[----:B------:R-:W-:Y:S01]  /*2560*/  IMAD.MOV.U32 R0, RZ, RZ, 0x400000 ;  /* 0x00400000ff007424 */ /* 0x000fe200078e00ff */
[----:B--2---:R-:W-:-:S13]  /*2570*/  ISETP.NE.AND P0, PT, R2, RZ, PT ;  /* 0x000000ff0200720c */ /* 0x004fda0003f05270 */
[----:B------:R-:W-:Y:S05]  /*2580*/  @!P0 BRA `(.L_x_34) ;  /* 0x00000000000c8947 */ /* 0x000fea0003800000 */
[----:B------:R-:W-:-:S13]  /*2590*/  ISETP.NE.AND P0, PT, R2, 0xff, PT ;  /* 0x000000ff0200780c */ /* 0x000fda0003f05270 */
[----:B------:R-:W-:Y:S02]  /*25a0*/  @!P0 IMAD.MOV.U32 R0, RZ, RZ, 0x7f800001 ;  /* 0x7f800001ff008424 */ /* 0x000fe400078e00ff */
[----:B------:R-:W-:-:S07]  /*25b0*/  @P0 IMAD.SHL.U32 R0, R2, 0x800000, RZ ;  /* 0x0080000002000824 */ /* 0x000fce00078e00ff */
.L_x_34:
[----:B------:R-:W-:Y:S05]  /*25c0*/  BSYNC B0 ;  /* 0x0000000000007941 */ /* 0x000fea0003800000 */
.L_x_33:
[----:B------:R-:W-:-:S04]  /*25d0*/  F2FP.BF16.F32.PACK_AB R0, RZ, R0 ;  /* 0x00000000ff00723e */ /* 0x000fc800000010ff */
[----:B------:R-:W-:Y:S01]  /*25e0*/  PRMT R19, R0, 0x7610, R19 ;  /* 0x0000761000137816 */ /* 0x000fe20000000013 */
[----:B------:R-:W-:Y:S06]  /*25f0*/  BRA `(.L_x_8) ;  /* 0x00000000006c7947 */ /* 0x000fec0003800000 */
.L_x_7:
[----:B------:R-:W-:Y:S01]  /*2600*/  MOV R2, 0x0 ;  /* 0x0000000000027802 */ /* 0x000fe20000000f00 */
[----:B------:R-:W-:Y:S01]  /*2610*/  ULDC.64 UR4, c[0x4][0x178] ;  /* 0x01005e0000047ab9 */ /* 0x000fe20000000a00 */
[----:B------:R-:W-:Y:S01]  /*2620*/  ULDC.64 UR6, c[0x4][0x88] ;  /* 0x0100220000067ab9 */ /* 0x000fe20000000a00 */
[----:B------:R-:W-:Y:S02]  /*2630*/  IMAD.U32 R4, RZ, RZ, UR4 ;  /* 0x00000004ff047e24 */ /* 0x000fe4000f8e00ff */
[----:B------:R-:W-:Y:S01]  /*2640*/  IMAD.U32 R5, RZ, RZ, UR5 ;  /* 0x00000005ff057e24 */ /* 0x000fe2000f8e00ff */
[----:B------:R-:W0:Y:S01]  /*2650*/  LDC.64 R2, c[0x4][R2] ;  /* 0x0100000002027b82 */ /* 0x000e220000000a00 */
[----:B------:R-:W-:Y:S01]  /*2660*/  ULDC.64 UR4, c[0x4][0x180] ;  /* 0x0100600000047ab9 */ /* 0x000fe20000000a00 */
[----:B------:R-:W-:Y:S02]  /*2670*/  IMAD.U32 R10, RZ, RZ, UR6 ;  /* 0x00000006ff0a7e24 */ /* 0x000fe4000f8e00ff */
[----:B------:R-:W-:-:S02]  /*2680*/  IMAD.U32 R6, RZ, RZ, UR4 ;  /* 0x00000004ff067e24 */ /* 0x000fc4000f8e00ff */
[----:B------:R-:W-:Y:S02]  /*2690*/  IMAD.U32 R7, RZ, RZ, UR5 ;  /* 0x00000005ff077e24 */ /* 0x000fe4000f8e00ff */
[----:B------:R-:W-:Y:S02]  /*26a0*/  IMAD.U32 R11, RZ, RZ, UR7 ;  /* 0x00000007ff0b7e24 */ /* 0x000fe4000f8e00ff */
[----:B------:R-:W-:Y:S02]  /*26b0*/  IMAD.MOV.U32 R8, RZ, RZ, 0x4e ;  /* 0x0000004eff087424 */ /* 0x000fe400078e00ff */
[----:B------:R-:W-:Y:S02]  /*26c0*/  IMAD.MOV.U32 R12, RZ, RZ, 0x1 ;  /* 0x00000001ff0c7424 */ /* 0x000fe400078e00ff */
[----:B------:R-:W-:-:S07]  /*26d0*/  IMAD.MOV.U32 R13, RZ, RZ, RZ ;  /* 0x000000ffff0d7224 */ /* 0x000fce00078e00ff */
[----:B------:R-:W-:-:S07]  /*26e0*/  LEPC R20, `(.L_x_35) ;  /* 0x000000001014794e */ /* 0x000fce0000000000 */
[----:B0-----:R-:W-:Y:S05]  /*26f0*/  CALL.ABS.NOINC R2 ;  /* 0x0000000002007343 */ /* 0x001fea0003c00000 */
.L_x_35:
[----:B------:R-:W-:Y:S01]  /*2700*/  PRMT R19, RZ, 0x7610, R19 ;  /* 0x00007610ff137816 */ /* 0x000fe20000000013 */
[----:B------:R-:W-:Y:S06]  /*2710*/  BRA `(.L_x_8) ;  /* 0x0000000000247947 */ /* 0x000fec0003800000 */
.L_x_32:
[----:B------:R-:W2:Y:S02]  /*2720*/  LDG.E.64 R2, desc[UR36][R2.64] ;  /* 0x0000002402027981 */ /* 0x000ea4000c1e1b00 */
[----:B--2---:R-:W0:Y:S02]  /*2730*/  I2F.U64 R0, R2 ;  /* 0x0000000200007312 */ /* 0x004e240000301000 */
[----:B0-----:R-:W-:-:S04]  /*2740*/  F2FP.BF16.F32.PACK_AB R0, RZ, R0 ;  /* 0x00000000ff00723e */ /* 0x001fc800000010ff */
[----:B------:R-:W-:Y:S01]  /*2750*/  PRMT R19, R0, 0x7610, R19 ;  /* 0x0000761000137816 */ /* 0x000fe20000000013 */
[----:B------:R-:W-:Y:S06]  /*2760*/  BRA `(.L_x_8) ;  /* 0x0000000000107947 */ /* 0x000fec0003800000 */
.L_x_31:
[----:B------:R-:W2:Y:S02]  /*2770*/  LDG.E R2, desc[UR36][R2.64] ;  /* 0x0000002402027981 */ /* 0x000ea4000c1e1900 */
[----:B--2---:R-:W-:-:S04]  /*2780*/  I2FP.F32.U32 R0, R2 ;  /* 0x0000000200007245 */ /* 0x004fc80000201000 */
[----:B------:R-:W-:-:S04]  /*2790*/  F2FP.BF16.F32.PACK_AB R0, RZ, R0 ;  /* 0x00000000ff00723e */ /* 0x000fc800000010ff */
[----:B------:R-:W-:-:S07]  /*27a0*/  PRMT R19, R0, 0x7610, R19 ;  /* 0x0000761000137816 */ /* 0x000fce0000000013 */
.L_x_8:
[----:B------:R-:W1:Y:S01]  /*27b0*/  LDC.U8 R4, c[0x0][0x493] ;  /* 0x000124c0ff047b82 */ /* 0x000e620000000000 */
[----:B------:R-:W-:Y:S02]  /*27c0*/  ULDC.64 UR4, c[0x0][0x488] ;  /* 0x0001220000047ab9 */ /* 0x000fe40000000a00 */
[----:B0-----:R-:W-:-:S05]  /*27d0*/  IADD3 R2, P1, R22, UR4, RZ ;  /* 0x0000000416027c10 */ /* 0x001fca000ff3e0ff */
[----:B------:R-:W-:Y:S01]  /*27e0*/  IMAD.X R3, RZ, RZ, UR5, P1 ;  /* 0x00000005ff037e24 */ /* 0x000fe200088e06ff */
[----:B-1----:R-:W-:-:S04]  /*27f0*/  PRMT R0, R4, 0x9910, RZ ;  /* 0x0000991004007816 */ /* 0x002fc800000000ff */
        /* <DEDUP_REMOVED lines=12> */
[----:B0-----:R-:W-:Y:S01]  /*28c0*/  F2FP.BF16.F32.PACK_AB R0, RZ, R0 ;  /* 0x00000000ff00723e */ /* 0x001fe200000010ff */
[----:B------:R-:W-:Y:S06]  /*28d0*/  BRA `(.L_x_41) ;  /* 0x0000000c00a07947 */ /* 0x000fec0003800000 */
.L_x_39:
[----:B------:R-:W2:Y:S02]  /*28e0*/  LDG.E.U8 R2, desc[UR36][R2.64] ;  /* 0x0000002402027981 */ /* 0x000ea4000c1e1100 */
[----:B--2---:R-:W-:-:S04]  /*28f0*/  I2FP.F32.U32 R0, R2 ;  /* 0x0000000200007245 */ /* 0x004fc80000201000 */
[----:B------:R-:W-:Y:S01]  /*2900*/  F2FP.BF16.F32.PACK_AB R0, RZ, R0 ;  /* 0x00000000ff00723e */ /* 0x000fe200000010ff */
[----:B------:R-:W-:Y:S06]  /*2910*/  BRA `(.L_x_41) ;  /* 0x0000000c00907947 */ /* 0x000fec0003800000 */
.L_x_38:
        /* <DEDUP_REMOVED lines=8> */
[----:B0-----:R-:W-:Y:S01]  /*29a0*/  F2FP.BF16.F32.PACK_AB R0, RZ, R0 ;  /* 0x00000000ff00723e */ /* 0x001fe200000010ff */
[----:B------:R-:W-:Y:S06]  /*29b0*/  BRA `(.L_x_41) ;  /* 0x0000000c00687947 */ /* 0x000fec0003800000 */
.L_x_43:
[----:B------:R-:W2:Y:S02]  /*29c0*/  LDG.E R2, desc[UR36][R2.64] ;  /* 0x0000002402027981 */ /* 0x000ea4000c1e1900 */
[----:B--2---:R-:W-:-:S04]  /*29d0*/  I2FP.F32.S32 R0, R2 ;  /* 0x0000000200007245 */ /* 0x004fc80000201400 */
[----:B------:R-:W-:Y:S01]  /*29e0*/  F2FP.BF16.F32.PACK_AB R0, RZ, R0 ;  /* 0x00000000ff00723e */ /* 0x000fe200000010ff */
[----:B------:R-:W-:Y:S06]  /*29f0*/  BRA `(.L_x_41) ;  /* 0x0000000c00587947 */ /* 0x000fec0003800000 */
.L_x_42:
[----:B------:R-:W2:Y:S02]  /*2a00*/  LDG.E.U16 R2, desc[UR36][R2.64] ;  /* 0x0000002402027981 */ /* 0x000ea4000c1e1500 */
[----:B--2---:R-:W0:Y:S02]  /*2a10*/  I2F.S16 R0, R2 ;  /* 0x0000000200007306 */ /* 0x004e240000101400 */
[----:B0-----:R-:W-:Y:S01]  /*2a20*/  F2FP.BF16.F32.PACK_AB R0, RZ, R0 ;  /* 0x00000000ff00723e */ /* 0x001fe200000010ff */
[----:B------:R-:W-:Y:S06]  /*2a30*/  BRA `(.L_x_41) ;  /* 0x0000000c00487947 */ /* 0x000fec0003800000 */
.L_x_37:
        /* <DEDUP_REMOVED lines=9> */
.L_x_45:
[----:B------:R-:W2:Y:S02]  /*2ad0*/  LDG.E.U16 R0, desc[UR36][R2.64] ;  /* 0x0000002402007981 */ /* 0x000ea4000c1e1500 */
[----:B--2---:R-:W-:-:S05]  /*2ae0*/  HADD2.F32 R0, -RZ, R0.H0_H0 ;  /* 0x20000000ff007230 */ /* 0x004fca0000004100 */
[----:B------:R-:W-:Y:S01]  /*2af0*/  F2FP.BF16.F32.PACK_AB R0, RZ, R0 ;  /* 0x00000000ff00723e */ /* 0x000fe200000010ff */
[----:B------:R-:W-:Y:S06]  /*2b00*/  BRA `(.L_x_41) ;  /* 0x0000000c00147947 */ /* 0x000fec0003800000 */
.L_x_44:
        /* <DEDUP_REMOVED lines=9> */
.L_x_47:
[----:B------:R-:W2:Y:S02]  /*2ba0*/  LDG.E.U16 R2, desc[UR36][R2.64] ;  /* 0x0000002402027981 */ /* 0x000ea4000c1e1500 */
[----:B--2---:R-:W-:-:S05]  /*2bb0*/  HADD2.F32 R0, -RZ, R2.H0_H0 ;  /* 0x20000002ff007230 */ /* 0x004fca0000004100 */
[----:B------:R-:W-:Y:S01]  /*2bc0*/  F2FP.BF16.F32.PACK_AB R0, RZ, R0 ;  /* 0x00000000ff00723e */ /* 0x000fe200000010ff */
[----:B------:R-:W-:Y:S06]  /*2bd0*/  BRA `(.L_x_41) ;  /* 0x0000000800e07947 */ /* 0x000fec0003800000 */
.L_x_46:
[----:B------:R-:W2:Y:S01]  /*2be0*/  LDG.E.64 R2, desc[UR36][R2.64] ;  /* 0x0000002402027981 */ /* 0x000ea2000c1e1b00 */
[----:B------:R-:W-:Y:S01]  /*2bf0*/  UMOV UR4, 0xf0000000 ;  /* 0xf000000000047882 */ /* 0x000fe20000000000 */
[----:B------:R-:W-:Y:S01]  /*2c00*/  UMOV UR5, 0x380fffff ;  /* 0x380fffff00057882 */ /* 0x000fe20000000000 */
[----:B--2---:R-:W0:Y:S01]  /*2c10*/  F2F.F32.F64 R0, R2 ;  /* 0x0000000200007310 */ /* 0x004e220000301000 */
[----:B------:R-:W-:-:S14]  /*2c20*/  DSETP.GEU.AND P0, PT, |R2|, UR4, PT ;  /* 0x0000000402007e2a */ /* 0x000fdc000bf0e200 */
[----:B0-----:R-:W-:-:S05]  /*2c30*/  @!P0 FMUL R0, R0, 1.175494350822287508e-38 ;  /* 0x0080000000008820 */ /* 0x001fca0000400000 */
[----:B------:R-:W-:Y:S01]  /*2c40*/  F2FP.BF16.F32.PACK_AB R0, RZ, R0 ;  /* 0x00000000ff00723e */ /* 0x000fe200000010ff */
[----:B------:R-:W-:Y:S06]  /*2c50*/  BRA `(.L_x_41) ;  /* 0x0000000800c07947 */ /* 0x000fec0003800000 */
.L_x_36:
        /* <DEDUP_REMOVED lines=11> */
[----:B------:R-:W-:Y:S01]  /*2d10*/  F2FP.BF16.F32.PACK_AB R0, RZ, R0 ;  /* 0x00000000ff00723e */ /* 0x000fe200000010ff */
[----:B------:R-:W-:Y:S06]  /*2d20*/  BRA `(.L_x_41) ;  /* 0x00000008008c7947 */ /* 0x000fec0003800000 */
.L_x_50:
        /* <DEDUP_REMOVED lines=8> */
.L_x_49:
        /* <DEDUP_REMOVED lines=28> */
.L_x_52:
        /* <DEDUP_REMOVED lines=15> */
.L_x_51:
[----:B------:R0:W5:Y:S01]  /*3060*/  LDG.E.U16 R0, desc[UR36][R2.64] ;  /* 0x0000002402007981 */ /* 0x000162000c1e1500 */
[----:B------:R-:W-:Y:S05]  /*3070*/  BRA `(.L_x_41) ;  /* 0x0000000400b87947 */ /* 0x000fea0003800000 */
.L_x_48:
        /* <DEDUP_REMOVED lines=10> */
[----:B------:R-:W-:Y:S01]  /*3120*/  F2FP.BF16.F32.PACK_AB R0, RZ, R0 ;  /* 0x00000000ff00723e */ /* 0x000fe200000010ff */
[----:B------:R-:W-:Y:S06]  /*3130*/  BRA `(.L_x_41) ;  /* 0x0000000400887947 */ /* 0x000fec0003800000 */
.L_x_55:
        /* <DEDUP_REMOVED lines=21> */
.L_x_59:
[----:B------:R-:W-:Y:S05]  /*3290*/  BSYNC B1 ;  /* 0x0000000000017941 */ /* 0x000fea0003800000 */
.L_x_58:
[----:B------:R-:W-:Y:S01]  /*32a0*/  LEA R3, R0, 0x3b800000, 0x17 ;  /* 0x3b80000000037811 */ /* 0x000fe200078eb8ff */
[----:B------:R-:W-:-:S05]  /*32b0*/  IMAD.SHL.U32 R0, R2, 0x100000, RZ ;  /* 0x0010000002007824 */ /* 0x000fca00078e00ff */
[----:B------:R-:W-:-:S07]  /*32c0*/  LOP3.LUT R0, R3, R0, R4, 0xfe, !PT ;  /* 0x0000000003007212 */ /* 0x000fce00078efe04 */
.L_x_57:
[----:B------:R-:W-:Y:S05]  /*32d0*/  BSYNC B0 ;  /* 0x0000000000007941 */ /* 0x000fea0003800000 */
.L_x_56:
[----:B------:R-:W-:Y:S01]  /*32e0*/  F2FP.BF16.F32.PACK_AB R0, RZ, R0 ;  /* 0x00000000ff00723e */ /* 0x000fe200000010ff */
[----:B------:R-:W-:Y:S06]  /*32f0*/  BRA `(.L_x_41) ;  /* 0x0000000400187947 */ /* 0x000fec0003800000 */
.L_x_54:
        /* <DEDUP_REMOVED lines=21> */
.L_x_63:
[----:B------:R-:W-:Y:S05]  /*3450*/  BSYNC B1 ;  /* 0x0000000000017941 */ /* 0x000fea0003800000 */
.L_x_62:
[----:B------:R-:W-:Y:S01]  /*3460*/  LEA R3, R0, 0x37800000, 0x17 ;  /* 0x3780000000037811 */ /* 0x000fe200078eb8ff */
[----:B------:R-:W-:-:S05]  /*3470*/  IMAD.SHL.U32 R0, R2, 0x200000, RZ ;  /* 0x0020000002007824 */ /* 0x000fca00078e00ff */
[----:B------:R-:W-:-:S07]  /*3480*/  LOP3.LUT R0, R3, R0, R4, 0xfe, !PT ;  /* 0x0000000003007212 */ /* 0x000fce00078efe04 */
.L_x_61:
[----:B------:R-:W-:Y:S05]  /*3490*/  BSYNC B0 ;  /* 0x0000000000007941 */ /* 0x000fea0003800000 */
.L_x_60:
[----:B------:R-:W-:Y:S01]  /*34a0*/  F2FP.BF16.F32.PACK_AB R0, RZ, R0 ;  /* 0x00000000ff00723e */ /* 0x000fe200000010ff */
[----:B------:R-:W-:Y:S06]  /*34b0*/  BRA `(.L_x_41) ;  /* 0x0000000000a87947 */ /* 0x000fec0003800000 */
.L_x_53:
        /* <DEDUP_REMOVED lines=14> */
.L_x_67:
[----:B------:R-:W-:Y:S05]  /*35a0*/  BSYNC B0 ;  /* 0x0000000000007941 */ /* 0x000fea0003800000 */
.L_x_66:
[----:B------:R-:W-:Y:S01]  /*35b0*/  F2FP.BF16.F32.PACK_AB R0, RZ, R0 ;  /* 0x00000000ff00723e */ /* 0x000fe200000010ff */
[----:B------:R-:W-:Y:S06]  /*35c0*/  BRA `(.L_x_41) ;  /* 0x0000000000647947 */ /* 0x000fec0003800000 */
.L_x_40:
        /* <DEDUP_REMOVED lines=15> */
[----:B0----5:R-:W-:Y:S05]  /*36c0*/  CALL.ABS.NOINC R2 ;  /* 0x0000000002007343 */ /* 0x021fea0003c00000 */
.L_x_68:
[----:B------:R-:W-:Y:S01]  /*36d0*/  PRMT R0, RZ, 0x7610, R0 ;  /* 0x00007610ff007816 */ /* 0x000fe20000000000 */
[----:B------:R-:W-:Y:S06]  /*36e0*/  BRA `(.L_x_41) ;  /* 0x00000000001c7947 */ /* 0x000fec0003800000 */
.L_x_65:
[----:B------:R-:W2:Y:S02]  /*36f0*/  LDG.E.64 R2, desc[UR36][R2.64] ;  /* 0x0000002402027981 */ /* 0x000ea4000c1e1b00 */
[----:B--2---:R-:W0:Y:S02]  /*3700*/  I2F.U64 R0, R2 ;  /* 0x0000000200007312 */ /* 0x004e240000301000 */
[----:B0-----:R-:W-:Y:S01]  /*3710*/  F2FP.BF16.F32.PACK_AB R0, RZ, R0 ;  /* 0x00000000ff00723e */ /* 0x001fe200000010ff */
[----:B------:R-:W-:Y:S06]  /*3720*/  BRA `(.L_x_41) ;  /* 0x00000000000c7947 */ /* 0x000fec0003800000 */
.L_x_64:
[----:B------:R-:W2:Y:S02]  /*3730*/  LDG.E R2, desc[UR36][R2.64] ;  /* 0x0000002402027981 */ /* 0x000ea4000c1e1900 */
[----:B--2---:R-:W-:-:S04]  /*3740*/  I2FP.F32.U32 R0, R2 ;  /* 0x0000000200007245 */ /* 0x004fc80000201000 */
[----:B------:R-:W-:-:S07]  /*3750*/  F2FP.BF16.F32.PACK_AB R0, RZ, R0 ;  /* 0x00000000ff00723e */ /* 0x000fce00000010ff */
.L_x_41:
[----:B-----5:R-:W-:Y:S01]  /*3760*/  IMAD.U32 R0, R0, 0x10000, RZ ;  /* 0x0001000000007824 */ /* 0x020fe200078e00ff */
[----:B------:R-:W0:Y:S01]  /*3770*/  LDC.U8 R4, c[0x0][0x491] ;  /* 0x00012440ff047b82 */ /* 0x000e220000000000 */
[----:B------:R-:W-:-:S04]  /*3780*/  IMAD.U32 R19, R19, 0x10000, RZ ;  /* 0x0001000013137824 */ /* 0x000fc800078e00ff */
[----:B------:R-:W1:Y:S02]  /*3790*/  MUFU.RCP R0, R0 ;  /* 0x0000000000007308 */ /* 0x000e640000001000 */
[----:B-1----:R-:W-:Y:S01]  /*37a0*/  FMUL.FTZ R19, R19, R0 ;  /* 0x0000000013137220 */ /* 0x002fe20000410000 */
[----:B0-----:R-:W-:-:S05]  /*37b0*/  PRMT R3, R4, 0x9910, RZ ;  /* 0x0000991004037816 */ /* 0x001fca00000000ff */
[----:B------:R-:W0:Y:S01]  /*37c0*/  F2F.BF16.F32 R19, R19 ;  /* 0x0000001300137304 */ /* 0x000e220000202000 */
[----:B------:R-:W-:Y:S01]  /*37d0*/  ISETP.GT.AND P0, PT, R3, 0x9, PT ;  /* 0x000000090300780c */ /* 0x000fe20003f04270 */
[----:B0-----:R-:W-:-:S06]  /*37e0*/  IMAD.U32 R2, R19, 0x10000, RZ ;  /* 0x0001000013027824 */ /* 0x001fcc00078e00ff */
[----:B------:R-:W0:Y:S08]  /*37f0*/  FRND.TRUNC R2, R2 ;  /* 0x0000000200027307 */ /* 0x000e30000020d000 */
[----:B0-----:R0:W1:Y:S01]  /*3800*/  F2F.BF16.F32 R5, R2 ;  /* 0x0000000200057304 */ /* 0x0010620000202000 */
        /* <DEDUP_REMOVED lines=9> */
[----:B-1----:R-:W-:-:S04]  /*38a0*/  IMAD.U32 R0, R5, 0x10000, RZ ;  /* 0x0001000005007824 */ /* 0x002fc800078e00ff */
[----:B------:R-:W1:Y:S02]  /*38b0*/  F2I.FTZ.TRUNC.NTZ R3, R0 ;  /* 0x0000000000037305 */ /* 0x000e64000021f100 */
[----:B-1----:R1:W-:Y:S01]  /*38c0*/  STG.E.U8 desc[UR36][R16.64], R3 ;  /* 0x0000000310007986 */ /* 0x0023e2000c101124 */
[----:B------:R-:W-:Y:S05]  /*38d0*/  BRA `(.L_x_74) ;  /* 0x0000000c00947947 */ /* 0x000fea0003800000 */
.L_x_72:
[----:B-1----:R-:W-:-:S06]  /*38e0*/  IMAD.U32 R3, R5, 0x10000, RZ ;  /* 0x0001000005037824 */ /* 0x002fcc00078e00ff */
[----:B0-----:R-:W0:Y:S02]  /*38f0*/  F2I.S64.TRUNC R2, R3 ;  /* 0x0000000300027311 */ /* 0x001e24000020d900 */
[----:B0-----:R2:W-:Y:S01]  /*3900*/  STG.E.U8 desc[UR36][R16.64], R2 ;  /* 0x0000000210007986 */ /* 0x0015e2000c101124 */
[----:B------:R-:W-:Y:S05]  /*3910*/  BRA `(.L_x_74) ;  /* 0x0000000c00847947 */ /* 0x000fea0003800000 */
.L_x_71:
[----:B------:R-:W-:-:S13]  /*3920*/  ISETP.NE.AND P0, PT, R3, 0x2, PT ;  /* 0x000000020300780c */ /* 0x000fda0003f05270 */
[----:B------:R-:W-:Y:S05]  /*3930*/  @!P0 BRA `(.L_x_75) ;  /* 0x0000000000308947 */ /* 0x000fea0003800000 */
[----:B------:R-:W-:-:S13]  /*3940*/  ISETP.NE.AND P0, PT, R3, 0x3, PT ;  /* 0x000000030300780c */ /* 0x000fda0003f05270 */
[----:B------:R-:W-:Y:S05]  /*3950*/  @!P0 BRA `(.L_x_76) ;  /* 0x0000000000188947 */ /* 0x000fea0003800000 */
[----:B------:R-:W-:-:S13]  /*3960*/  ISETP.NE.AND P0, PT, R3, 0x4, PT ;  /* 0x000000040300780c */ /* 0x000fda0003f05270 */
[----:B------:R-:W-:Y:S05]  /*3970*/  @P0 BRA `(.L_x_73) ;  /* 0x0000000c000c0947 */ /* 0x000fea0003800000 */
[----:B01----:R-:W-:-:S06]  /*3980*/  IMAD.U32 R2, R5, 0x10000, RZ ;  /* 0x0001000005027824 */ /* 0x003fcc00078e00ff */
[----:B------:R-:W0:Y:S02]  /*3990*/  F2I.S64.TRUNC R2, R2 ;  /* 0x0000000200027311 */ /* 0x000e24000020d900 */
[----:B0-----:R0:W-:Y:S01]  /*39a0*/  STG.E.64 desc[UR36][R16.64], R2 ;  /* 0x0000000210007986 */ /* 0x0011e2000c101b24 */
[----:B------:R-:W-:Y:S05]  /*39b0*/  BRA `(.L_x_74) ;  /* 0x0000000c005c7947 */ /* 0x000fea0003800000 */
.L_x_76:
[----:B-1----:R-:W-:-:S06]  /*39c0*/  IMAD.U32 R5, R5, 0x10000, RZ ;  /* 0x0001000005057824 */ /* 0x002fcc00078e00ff */
[----:B------:R-:W1:Y:S02]  /*39d0*/  F2I.FTZ.TRUNC.NTZ R5, R5 ;  /* 0x0000000500057305 */ /* 0x000e64000021f100 */
[----:B-1----:R4:W-:Y:S01]  /*39e0*/  STG.E desc[UR36][R16.64], R5 ;  /* 0x0000000510007986 */ /* 0x0029e2000c101924 */
[----:B------:R-:W-:Y:S05]  /*39f0*/  BRA `(.L_x_74) ;  /* 0x0000000c004c7947 */ /* 0x000fea0003800000 */
.L_x_75:
[----:B-1----:R-:W-:-:S06]  /*3a00*/  IMAD.U32 R5, R5, 0x10000, RZ ;  /* 0x0001000005057824 */ /* 0x002fcc00078e00ff */
[----:B------:R-:W1:Y:S02]  /*3a10*/  F2I.FTZ.TRUNC.NTZ R5, R5 ;  /* 0x0000000500057305 */ /* 0x000e64000021f100 */
[----:B-1----:R3:W-:Y:S01]  /*3a20*/  STG.E.U16 desc[UR36][R16.64], R5 ;  /* 0x0000000510007986 */ /* 0x0027e2000c101524 */
[----:B------:R-:W-:Y:S05]  /*3a30*/  BRA `(.L_x_74) ;  /* 0x0000000c003c7947 */ /* 0x000fea0003800000 */
.L_x_70:
[----:B------:R-:W-:-:S13]  /*3a40*/  ISETP.GT.AND P0, PT, R3, 0x6, PT ;  /* 0x000000060300780c */ /* 0x000fda0003f04270 */
[----:B------:R-:W-:Y:S05]  /*3a50*/  @P0 BRA `(.L_x_77) ;  /* 0x00000000002c0947 */ /* 0x000fea0003800000 */
[----:B------:R-:W-:-:S13]  /*3a60*/  ISETP.NE.AND P0, PT, R3, 0x5, PT ;  /* 0x000000050300780c */ /* 0x000fda0003f05270 */
[----:B------:R-:W-:Y:S05]  /*3a70*/  @!P0 BRA `(.L_x_78) ;  /* 0x0000000000148947 */ /* 0x000fea0003800000 */
[----:B------:R-:W-:-:S13]  /*3a80*/  ISETP.NE.AND P0, PT, R3, 0x6, PT ;  /* 0x000000060300780c */ /* 0x000fda0003f05270 */
[----:B------:R-:W-:Y:S05]  /*3a90*/  @P0 BRA `(.L_x_73) ;  /* 0x0000000800c40947 */ /* 0x000fea0003800000 */
[----:B-1----:R-:W-:-:S05]  /*3aa0*/  IMAD.U32 R5, R5, 0x10000, RZ ;  /* 0x0001000005057824 */ /* 0x002fca00078e00ff */
[----:B------:R1:W-:Y:S01]  /*3ab0*/  STG.E desc[UR36][R16.64], R5 ;  /* 0x0000000510007986 */ /* 0x0003e2000c101924 */
[----:B------:R-:W-:Y:S05]  /*3ac0*/  BRA `(.L_x_74) ;  /* 0x0000000c00187947 */ /* 0x000fea0003800000 */
.L_x_78:
[----:B-1----:R-:W-:-:S05]  /*3ad0*/  IMAD.U32 R0, R5, 0x10000, RZ ;  /* 0x0001000005007824 */ /* 0x002fca00078e00ff */
[----:B------:R-:W-:-:S05]  /*3ae0*/  F2FP.F16.F32.PACK_AB R0, RZ, R0 ;  /* 0x00000000ff00723e */ /* 0x000fca00000000ff */
[----:B------:R1:W-:Y:S01]  /*3af0*/  STG.E.U16 desc[UR36][R16.64], R0 ;  /* 0x0000000010007986 */ /* 0x0003e2000c101524 */
[----:B------:R-:W-:Y:S05]  /*3b00*/  BRA `(.L_x_74) ;  /* 0x0000000c00087947 */ /* 0x000fea0003800000 */
.L_x_77:
[----:B------:R-:W-:-:S13]  /*3b10*/  ISETP.NE.AND P0, PT, R3, 0x7, PT ;  /* 0x000000070300780c */ /* 0x000fda0003f05270 */
[----:B------:R-:W-:Y:S05]  /*3b20*/  @!P0 BRA `(.L_x_79) ;  /* 0x0000000000348947 */ /* 0x000fea0003800000 */
[----:B------:R-:W-:-:S13]  /*3b30*/  ISETP.NE.AND P0, PT, R3, 0x8, PT ;  /* 0x000000080300780c */ /* 0x000fda0003f05270 */
[----:B------:R-:W-:Y:S05]  /*3b40*/  @!P0 BRA `(.L_x_80) ;  /* 0x0000000000188947 */ /* 0x000fea0003800000 */
[----:B------:R-:W-:-:S13]  /*3b50*/  ISETP.NE.AND P0, PT, R3, 0x9, PT ;  /* 0x000000090300780c */ /* 0x000fda0003f05270 */
[----:B------:R-:W-:Y:S05]  /*3b60*/  @P0 BRA `(.L_x_73) ;  /* 0x0000000800900947 */ /* 0x000fea0003800000 */
[----:B01----:R-:W-:Y:S02]  /*3b70*/  IMAD.U32 R2, R5, 0x10000, RZ ;  /* 0x0001000005027824 */ /* 0x003fe400078e00ff */
[----:B------:R-:W-:-:S05]  /*3b80*/  IMAD.MOV.U32 R3, RZ, RZ, RZ ;  /* 0x000000ffff037224 */ /* 0x000fca00078e00ff */
[----:B------:R0:W-:Y:S01]  /*3b90*/  STG.E.64 desc[UR36][R16.64], R2 ;  /* 0x0000000210007986 */ /* 0x0001e2000c101b24 */
[----:B------:R-:W-:Y:S05]  /*3ba0*/  BRA `(.L_x_74) ;  /* 0x0000000800e07947 */ /* 0x000fea0003800000 */
.L_x_80:
[----:B-1----:R-:W-:-:S05]  /*3bb0*/  IMAD.U32 R5, R5, 0x10000, RZ ;  /* 0x0001000005057824 */ /* 0x002fca00078e00ff */
[----:B------:R-:W-:-:S04]  /*3bc0*/  F2FP.F16.F32.PACK_AB R3, RZ, R5 ;  /* 0x00000005ff03723e */ /* 0x000fc800000000ff */
[----:B------:R-:W-:-:S05]  /*3bd0*/  PRMT R3, R3, 0x5410, RZ ;  /* 0x0000541003037816 */ /* 0x000fca00000000ff */
[----:B------:R1:W-:Y:S01]  /*3be0*/  STG.E desc[UR36][R16.64], R3 ;  /* 0x0000000310007986 */ /* 0x0003e2000c101924 */
[----:B------:R-:W-:Y:S05]  /*3bf0*/  BRA `(.L_x_74) ;  /* 0x0000000800cc7947 */ /* 0x000fea0003800000 */
.L_x_79:
[----:B01----:R-:W-:-:S04]  /*3c00*/  IMAD.U32 R2, R5, 0x10000, RZ ;  /* 0x0001000005027824 */ /* 0x003fc800078e00ff */
[----:B------:R-:W-:-:S06]  /*3c10*/  FMUL.FTZ R2, R2, 1 ;  /* 0x3f80000002027820 */ /* 0x000fcc0000410000 */
[----:B------:R-:W0:Y:S02]  /*3c20*/  F2F.F64.F32 R2, R2 ;  /* 0x0000000200027310 */ /* 0x000e240000201800 */
[----:B0-----:R0:W-:Y:S01]  /*3c30*/  STG.E.64 desc[UR36][R16.64], R2 ;  /* 0x0000000210007986 */ /* 0x0011e2000c101b24 */
[----:B------:R-:W-:Y:S05]  /*3c40*/  BRA `(.L_x_74) ;  /* 0x0000000800b87947 */ /* 0x000fea0003800000 */
.L_x_69:
        /* <DEDUP_REMOVED lines=8> */
[----:B-1----:R-:W-:-:S05]  /*3cd0*/  IMAD.U32 R5, R5, 0x10000, RZ ;  /* 0x0001000005057824 */ /* 0x002fca00078e00ff */
[----:B------:R-:W-:-:S04]  /*3ce0*/  FSETP.NEU.FTZ.AND P0, PT, R5, RZ, PT ;  /* 0x000000ff0500720b */ /* 0x000fc80003f1d000 */
[----:B------:R-:W-:-:S05]  /*3cf0*/  SEL R3, RZ, 0x1, !P0 ;  /* 0x00000001ff037807 */ /* 0x000fca0004000000 */
[----:B------:R1:W-:Y:S01]  /*3d00*/  STG.E.U8 desc[UR36][R16.64], R3 ;  /* 0x0000000310007986 */ /* 0x0003e2000c101124 */
[----:B------:R-:W-:Y:S05]  /*3d10*/  BRA `(.L_x_74) ;  /* 0x0000000800847947 */ /* 0x000fea0003800000 */
.L_x_83:
[----:B-1----:R-:W-:Y:S01]  /*3d20*/  IMAD.U32 R5, R5, 0x10000, RZ ;  /* 0x0001000005057824 */ /* 0x002fe200078e00ff */
[----:B------:R-:W-:-:S03]  /*3d30*/  CS2R R6, SRZ ;  /* 0x0000000000067805 */ /* 0x000fc6000001ff00 */
[----:B------:R-:W-:-:S06]  /*3d40*/  FMUL.FTZ R5, R5, 1 ;  /* 0x3f80000005057820 */ /* 0x000fcc0000410000 */
[----:B------:R-:W1:Y:S02]  /*3d50*/  F2F.F64.F32 R4, R5 ;  /* 0x0000000500047310 */ /* 0x000e640000201800 */
[----:B-1----:R1:W-:Y:S01]  /*3d60*/  STG.E.128 desc[UR36][R16.64], R4 ;  /* 0x0000000410007986 */ /* 0x0023e2000c101d24 */
[----:B------:R-:W-:Y:S05]  /*3d70*/  BRA `(.L_x_74) ;  /* 0x00000008006c7947 */ /* 0x000fea0003800000 */
.L_x_82:
[----:B------:R-:W-:-:S13]  /*3d80*/  ISETP.NE.AND P0, PT, R3, 0xf, PT ;  /* 0x0000000f0300780c */ /* 0x000fda0003f05270 */
[----:B------:R-:W-:Y:S05]  /*3d90*/  @!P0 BRA `(.L_x_84) ;  /* 0x0000000000b48947 */ /* 0x000fea0003800000 */
[----:B------:R-:W-:-:S13]  /*3da0*/  ISETP.NE.AND P0, PT, R3, 0x17, PT ;  /* 0x000000170300780c */ /* 0x000fda0003f05270 */
[----:B------:R-:W-:Y:S05]  /*3db0*/  @!P0 BRA `(.L_x_85) ;  /* 0x0000000000548947 */ /* 0x000fea0003800000 */
[----:B------:R-:W-:-:S13]  /*3dc0*/  ISETP.NE.AND P0, PT, R3, 0x18, PT ;  /* 0x000000180300780c */ /* 0x000fda0003f05270 */
[----:B------:R-:W-:Y:S05]  /*3dd0*/  @P0 BRA `(.L_x_73) ;  /* 0x0000000400f40947 */ /* 0x000fea0003800000 */
[----:B-1----:R-:W-:Y:S01]  /*3de0*/  IMAD.U32 R5, R5, 0x10000, RZ ;  /* 0x0001000005057824 */ /* 0x002fe200078e00ff */
[----:B------:R-:W-:Y:S04]  /*3df0*/  BSSY B0, `(.L_x_86) ;  /* 0x000000e000007945 */ /* 0x000fe80003800000 */
[C---:B0-----:R-:W-:Y:S02]  /*3e00*/  LOP3.LUT R2, R5.reuse, 0x7fffffff, RZ, 0xc0, !PT ;  /* 0x7fffffff05027812 */ /* 0x041fe400078ec0ff */
[----:B------:R-:W-:Y:S02]  /*3e10*/  LOP3.LUT R0, R5, 0x80000000, RZ, 0xc0, !PT ;  /* 0x8000000005007812 */ /* 0x000fe400078ec0ff */
[----:B------:R-:W-:Y:S02]  /*3e20*/  ISETP.GT.U32.AND P0, PT, R2, 0x43efffff, PT ;  /* 0x43efffff0200780c */ /* 0x000fe40003f04070 */
[----:B------:R-:W-:Y:S01]  /*3e30*/  SHF.R.U32.HI R3, RZ, 0x18, R0 ;  /* 0x00000018ff037819 */ /* 0x000fe20000011600 */
[----:B------:R-:W-:-:S10]  /*3e40*/  IMAD.MOV.U32 R0, RZ, RZ, 0x7f ;  /* 0x0000007fff007424 */ /* 0x000fd400078e00ff */
[----:B------:R-:W-:Y:S05]  /*3e50*/  @P0 BRA `(.L_x_87) ;  /* 0x00000000001c0947 */ /* 0x000fea0003800000 */
[----:B------:R-:W-:-:S13]  /*3e60*/  ISETP.GE.U32.AND P0, PT, R2, 0x3c800000, PT ;  /* 0x3c8000000200780c */ /* 0x000fda0003f06070 */
[----:B------:R-:W-:Y:S01]  /*3e70*/  @P0 SHF.R.U32.HI R0, RZ, 0x14, R5 ;  /* 0x00000014ff000819 */ /* 0x000fe20000011605 */
[----:B------:R-:W-:-:S03]  /*3e80*/  @!P0 FADD.FTZ R2, R2, 16384 ;  /* 0x4680000002028421 */ /* 0x000fc60000010000 */
[----:B------:R-:W-:-:S04]  /*3e90*/  @P0 LOP3.LUT R0, R0, 0x1, RZ, 0xc0, !PT ;  /* 0x0000000100000812 */ /* 0x000fc800078ec0ff */
[----:B------:R-:W-:-:S04]  /*3ea0*/  @P0 IADD3 R0, R5, 0x407ffff, R0 ;  /* 0x0407ffff05000810 */ /* 0x000fc80007ffe000 */
[----:B------:R-:W-:Y:S01]  /*3eb0*/  @P0 SHF.R.U32.HI R0, RZ, 0x14, R0 ;  /* 0x00000014ff000819 */ /* 0x000fe20000011600 */
[----:B------:R-:W-:-:S07]  /*3ec0*/  @!P0 VIADD R0, R2, 0xb9800000 ;  /* 0xb980000002008836 */ /* 0x000fce0000000000 */
.L_x_87:
[----:B------:R-:W-:Y:S05]  /*3ed0*/  BSYNC B0 ;  /* 0x0000000000007941 */ /* 0x000fea0003800000 */
.L_x_86:
[----:B------:R-:W-:-:S05]  /*3ee0*/  LOP3.LUT R3, R0, R3, RZ, 0xfc, !PT ;  /* 0x0000000300037212 */ /* 0x000fca00078efcff */
[----:B------:R0:W-:Y:S01]  /*3ef0*/  STG.E.U8 desc[UR36][R16.64], R3 ;  /* 0x0000000310007986 */ /* 0x0001e2000c101124 */
[----:B------:R-:W-:Y:S05]  /*3f00*/  BRA `(.L_x_74) ;  /* 0x0000000800087947 */ /* 0x000fea0003800000 */
.L_x_85:
[----:B-1----:R-:W-:Y:S01]  /*3f10*/  IMAD.U32 R5, R5, 0x10000, RZ ;  /* 0x0001000005057824 */ /* 0x002fe200078e00ff */
[----:B------:R-:W-:Y:S04]  /*3f20*/  BSSY B0, `(.L_x_88) ;  /* 0x000000f000007945 */ /* 0x000fe80003800000 */
[----:B0-----:R-:W-:-:S04]  /*3f30*/  LOP3.LUT R2, R5, 0x7fffffff, RZ, 0xc0, !PT ;  /* 0x7fffffff05027812 */ /* 0x001fc800078ec0ff */
[----:B------:R-:W-:-:S13]  /*3f40*/  ISETP.GT.U32.AND P0, PT, R2, 0x477fffff, PT ;  /* 0x477fffff0200780c */ /* 0x000fda0003f04070 */
[----:B------:R-:W-:Y:S05]  /*3f50*/  @P0 BRA `(.L_x_89) ;  /* 0x0000000000200947 */ /* 0x000fea0003800000 */
[----:B------:R-:W-:-:S13]  /*3f60*/  ISETP.GE.U32.AND P0, PT, R2, 0x38800000, PT ;  /* 0x388000000200780c */ /* 0x000fda0003f06070 */
[----:B------:R-:W-:Y:S01]  /*3f70*/  @P0 SHF.R.U32.HI R0, RZ, 0x15, R5 ;  /* 0x00000015ff000819 */ /* 0x000fe20000011605 */
[----:B------:R-:W-:-:S03]  /*3f80*/  @!P0 FADD.FTZ R2, R2, 128 ;  /* 0x4300000002028421 */ /* 0x000fc60000010000 */
[----:B------:R-:W-:-:S04]  /*3f90*/  @P0 LOP3.LUT R0, R0, 0x1, RZ, 0xc0, !PT ;  /* 0x0000000100000812 */ /* 0x000fc800078ec0ff */
[----:B------:R-:W-:-:S04]  /*3fa0*/  @P0 IADD3 R0, R5, 0x80fffff, R0 ;  /* 0x080fffff05000810 */ /* 0x000fc80007ffe000 */
[----:B------:R-:W-:Y:S01]  /*3fb0*/  @P0 SHF.R.U32.HI R0, RZ, 0x15, R0 ;  /* 0x00000015ff000819 */ /* 0x000fe20000011600 */
[----:B------:R-:W-:Y:S01]  /*3fc0*/  @!P0 VIADD R0, R2, 0xbd000000 ;  /* 0xbd00000002008836 */ /* 0x000fe20000000000 */
[----:B------:R-:W-:Y:S06]  /*3fd0*/  BRA `(.L_x_90) ;  /* 0x00000000000c7947 */ /* 0x000fec0003800000 */
.L_x_89:
[----:B------:R-:W-:Y:S01]  /*3fe0*/  IMAD.MOV.U32 R0, RZ, RZ, 0x7f ;  /* 0x0000007fff007424 */ /* 0x000fe200078e00ff */
[----:B------:R-:W-:-:S04]  /*3ff0*/  ISETP.GT.U32.AND P0, PT, R2, 0x7f800000, PT ;  /* 0x7f8000000200780c */ /* 0x000fc80003f04070 */
[----:B------:R-:W-:-:S09]  /*4000*/  SEL R0, R0, 0x7c, P0 ;  /* 0x0000007c00007807 */ /* 0x000fd20000000000 */
.L_x_90:
[----:B------:R-:W-:Y:S05]  /*4010*/  BSYNC B0 ;  /* 0x0000000000007941 */ /* 0x000fea0003800000 */
.L_x_88:
[----:B------:R-:W-:-:S04]  /*4020*/  LOP3.LUT R2, R5, 0x80000000, RZ, 0xc0, !PT ;  /* 0x8000000005027812 */ /* 0x000fc800078ec0ff */
[----:B------:R-:W-:-:S04]  /*4030*/  SHF.R.U32.HI R3, RZ, 0x18, R2 ;  /* 0x00000018ff037819 */ /* 0x000fc80000011602 */
[----:B------:R-:W-:-:S05]  /*4040*/  LOP3.LUT R3, R0, R3, RZ, 0xfc, !PT ;  /* 0x0000000300037212 */ /* 0x000fca00078efcff */
[----:B------:R0:W-:Y:S01]  /*4050*/  STG.E.U8 desc[UR36][R16.64], R3 ;  /* 0x0000000310007986 */ /* 0x0001e2000c101124 */
[----:B------:R-:W-:Y:S05]  /*4060*/  BRA `(.L_x_74) ;  /* 0x0000000400b07947 */ /* 0x000fea0003800000 */
.L_x_84:
[----:B-1----:R1:W-:Y:S01]  /*4070*/  STG.E.U16 desc[UR36][R16.64], R5 ;  /* 0x0000000510007986 */ /* 0x0023e2000c101524 */
[----:B------:R-:W-:Y:S05]  /*4080*/  BRA `(.L_x_74) ;  /* 0x0000000400a87947 */ /* 0x000fea0003800000 */
.L_x_81:
        /* <DEDUP_REMOVED lines=8> */
[----:B-1----:R-:W-:-:S06]  /*4110*/  IMAD.U32 R3, R5, 0x10000, RZ ;  /* 0x0001000005037824 */ /* 0x002fcc00078e00ff */
[----:B------:R-:W1:Y:S02]  /*4120*/  F2I.FTZ.U32.TRUNC.NTZ R3, R3 ;  /* 0x0000000300037305 */ /* 0x000e64000021f000 */
[----:B-1----:R1:W-:Y:S01]  /*4130*/  STG.E.U16 desc[UR36][R16.64], R3 ;  /* 0x0000000310007986 */ /* 0x0023e2000c101524 */
[----:B------:R-:W-:Y:S05]  /*4140*/  BRA `(.L_x_74) ;  /* 0x0000000400787947 */ /* 0x000fea0003800000 */
.L_x_93:
[----:B-1----:R-:W-:Y:S01]  /*4150*/  IMAD.U32 R5, R5, 0x10000, RZ ;  /* 0x0001000005057824 */ /* 0x002fe200078e00ff */
[----:B------:R-:W-:Y:S01]  /*4160*/  BSSY B0, `(.L_x_94) ;  /* 0x0000014000007945 */ /* 0x000fe20003800000 */
[----:B------:R-:W-:-:S03]  /*4170*/  IMAD.MOV.U32 R8, RZ, RZ, 0x80 ;  /* 0x00000080ff087424 */ /* 0x000fc600078e00ff */
[----:B0-----:R-:W-:-:S04]  /*4180*/  LOP3.LUT R2, R5, 0x7fffffff, RZ, 0xc0, !PT ;  /* 0x7fffffff05027812 */ /* 0x001fc800078ec0ff */
[----:B------:R-:W-:-:S13]  /*4190*/  ISETP.GT.U32.AND P0, PT, R2, 0x437fffff, PT ;  /* 0x437fffff0200780c */ /* 0x000fda0003f04070 */
[----:B------:R-:W-:Y:S05]  /*41a0*/  @P0 BRA `(.L_x_95) ;  /* 0x00000000003c0947 */ /* 0x000fea0003800000 */
[----:B------:R-:W-:-:S13]  /*41b0*/  ISETP.GE.U32.AND P0, PT, R2, 0x3c000000, PT ;  /* 0x3c0000000200780c */ /* 0x000fda0003f06070 */
[----:B------:R-:W-:-:S04]  /*41c0*/  @P0 SHF.R.U32.HI R0, RZ, 0x14, R5 ;  /* 0x00000014ff000819 */ /* 0x000fc80000011605 */
[----:B------:R-:W-:-:S04]  /*41d0*/  @P0 LOP3.LUT R0, R0, 0x1, RZ, 0xc0, !PT ;  /* 0x0000000100000812 */ /* 0x000fc800078ec0ff */
[----:B------:R-:W-:-:S04]  /*41e0*/  @P0 IADD3 R0, R5, 0x487ffff, R0 ;  /* 0x0487ffff05000810 */ /* 0x000fc80007ffe000 */
[----:B------:R-:W-:-:S04]  /*41f0*/  @P0 SHF.R.U32.HI R0, RZ, 0x14, R0 ;  /* 0x00000014ff000819 */ /* 0x000fc80000011600 */
[----:B------:R-:W-:Y:S01]  /*4200*/  @P0 LOP3.LUT R0, R0, 0xff, RZ, 0xc0, !PT ;  /* 0x000000ff00000812 */ /* 0x000fe200078ec0ff */
[----:B------:R-:W-:Y:S06]  /*4210*/  @P0 BRA `(.L_x_96) ;  /* 0x0000000000100947 */ /* 0x000fec0003800000 */
[----:B------:R-:W-:Y:S01]  /*4220*/  FADD.FTZ R0, R2, 8192 ;  /* 0x4600000002007421 */ /* 0x000fe20000010000 */
[----:B------:R-:W-:-:S04]  /*4230*/  PRMT R8, RZ, 0x7610, R8 ;  /* 0x00007610ff087816 */ /* 0x000fc80000000008 */
[----:B------:R-:W-:-:S13]  /*4240*/  LOP3.LUT P0, R0, R0, 0xff, RZ, 0xc0, !PT ;  /* 0x000000ff00007812 */ /* 0x000fda000780c0ff */
[----:B------:R-:W-:Y:S05]  /*4250*/  @!P0 BRA `(.L_x_95) ;  /* 0x0000000000108947 */ /* 0x000fea0003800000 */
.L_x_96:
[----:B------:R-:W-:-:S04]  /*4260*/  LOP3.LUT R2, R5, 0x80000000, RZ, 0xc0, !PT ;  /* 0x8000000005027812 */ /* 0x000fc800078ec0ff */
[----:B------:R-:W-:-:S04]  /*4270*/  SHF.R.U32.HI R3, RZ, 0x18, R2 ;  /* 0x00000018ff037819 */ /* 0x000fc80000011602 */
[----:B------:R-:W-:-:S04]  /*4280*/  LOP3.LUT R0, R0, R3, RZ, 0xfc, !PT ;  /* 0x0000000300007212 */ /* 0x000fc800078efcff */
[----:B------:R-:W-:-:S07]  /*4290*/  PRMT R8, R0, 0x7610, R8 ;  /* 0x0000761000087816 */ /* 0x000fce0000000008 */
.L_x_95:
[----:B------:R-:W-:Y:S05]  /*42a0*/  BSYNC B0 ;  /* 0x0000000000007941 */ /* 0x000fea0003800000 */
.L_x_94:
[----:B------:R0:W-:Y:S01]  /*42b0*/  STG.E.U8 desc[UR36][R16.64], R8 ;  /* 0x0000000810007986 */ /* 0x0001e2000c101124 */
[----:B------:R-:W-:Y:S05]  /*42c0*/  BRA `(.L_x_74) ;  /* 0x0000000400187947 */ /* 0x000fea0003800000 */
.L_x_92:
        /* <DEDUP_REMOVED lines=17> */
.L_x_99:
[----:B------:R-:W-:-:S04]  /*43e0*/  LOP3.LUT R2, R5, 0x80000000, RZ, 0xc0, !PT ;  /* 0x8000000005027812 */ /* 0x000fc800078ec0ff */
[----:B------:R-:W-:-:S04]  /*43f0*/  SHF.R.U32.HI R3, RZ, 0x18, R2 ;  /* 0x00000018ff037819 */ /* 0x000fc80000011602 */
[----:B------:R-:W-:-:S04]  /*4400*/  LOP3.LUT R0, R0, R3, RZ, 0xfc, !PT ;  /* 0x0000000300007212 */ /* 0x000fc800078efcff */
[----:B------:R-:W-:-:S07]  /*4410*/  PRMT R8, R0, 0x7610, R8 ;  /* 0x0000761000087816 */ /* 0x000fce0000000008 */
.L_x_98:
[----:B------:R-:W-:Y:S05]  /*4420*/  BSYNC B0 ;  /* 0x0000000000007941 */ /* 0x000fea0003800000 */
.L_x_97:
[----:B------:R0:W-:Y:S01]  /*4430*/  STG.E.U8 desc[UR36][R16.64], R8 ;  /* 0x0000000810007986 */ /* 0x0001e2000c101124 */
[----:B------:R-:W-:Y:S05]  /*4440*/  BRA `(.L_x_74) ;  /* 0x0000000000b87947 */ /* 0x000fea0003800000 */
.L_x_91:
[----:B------:R-:W-:-:S13]  /*4450*/  ISETP.NE.AND P0, PT, R3, 0x1c, PT ;  /* 0x0000001c0300780c */ /* 0x000fda0003f05270 */
[----:B------:R-:W-:Y:S05]  /*4460*/  @!P0 BRA `(.L_x_100) ;  /* 0x0000000000a48947 */ /* 0x000fea0003800000 */
[----:B------:R-:W-:-:S13]  /*4470*/  ISETP.NE.AND P0, PT, R3, 0x1d, PT ;  /* 0x0000001d0300780c */ /* 0x000fda0003f05270 */
[----:B------:R-:W-:Y:S05]  /*4480*/  @!P0 BRA `(.L_x_101) ;  /* 0x00000000008c8947 */ /* 0x000fea0003800000 */
[----:B------:R-:W-:-:S13]  /*4490*/  ISETP.NE.AND P0, PT, R3, 0x2c, PT ;  /* 0x0000002c0300780c */ /* 0x000fda0003f05270 */
[----:B------:R-:W-:Y:S05]  /*44a0*/  @P0 BRA `(.L_x_73) ;  /* 0x0000000000400947 */ /* 0x000fea0003800000 */
[----:B-1----:R-:W-:Y:S02]  /*44b0*/  IMAD.U32 R5, R5, 0x10000, RZ ;  /* 0x0001000005057824 */ /* 0x002fe400078e00ff */
[----:B------:R-:W-:-:S03]  /*44c0*/  IMAD.MOV.U32 R3, RZ, RZ, 0xff ;  /* 0x000000ffff037424 */ /* 0x000fc600078e00ff */
[----:B------:R-:W-:-:S04]  /*44d0*/  SHF.R.U32.HI R4, RZ, 0x17, R5 ;  /* 0x00000017ff047819 */ /* 0x000fc80000011605 */
[----:B0-----:R-:W-:-:S04]  /*44e0*/  LOP3.LUT R2, R4, 0xff, RZ, 0xc0, !PT ;  /* 0x000000ff04027812 */ /* 0x001fc800078ec0ff */
[----:B------:R-:W-:-:S13]  /*44f0*/  ISETP.NE.AND P1, PT, R2, 0xff, PT ;  /* 0x000000ff0200780c */ /* 0x000fda0003f25270 */
[--C-:B------:R-:W-:Y:S02]  /*4500*/  @P1 SHF.R.U32.HI R0, RZ, 0x16, R5.reuse ;  /* 0x00000016ff001819 */ /* 0x100fe40000011605 */
[----:B------:R-:W-:Y:S02]  /*4510*/  @P1 LOP3.LUT P0, RZ, R2, 0x3fffff, R5, 0xf8, !PT ;  /* 0x003fffff02ff1812 */ /* 0x000fe4000780f805 */
[----:B------:R-:W-:-:S04]  /*4520*/  @P1 LOP3.LUT R0, R0, 0x1, RZ, 0xc0, !PT ;  /* 0x0000000100001812 */ /* 0x000fc800078ec0ff */
[----:B------:R-:W-:Y:S01]  /*4530*/  @P1 ISETP.EQ.U32.AND P2, PT, R0, 0x1, P0 ;  /* 0x000000010000180c */ /* 0x000fe20000742070 */
[----:B------:R-:W-:Y:S01]  /*4540*/  @P1 VIADD R0, R4, 0x1 ;  /* 0x0000000104001836 */ /* 0x000fe20000000000 */
[----:B------:R-:W-:Y:S02]  /*4550*/  PLOP3.LUT P0, PT, PT, PT, PT, 0x80, 0x0 ;  /* 0x000000000000781c */ /* 0x000fe40003f0f070 */
[----:B------:R-:W-:-:S13]  /*4560*/  @P1 PLOP3.LUT P0, PT, P2, PT, PT, 0x80, 0x0 ;  /* 0x000000000000181c */ /* 0x000fda000170f070 */
[----:B------:R-:W-:-:S04]  /*4570*/  @!P0 IMAD.MOV R0, RZ, RZ, R4 ;  /* 0x000000ffff008224 */ /* 0x000fc800078e0204 */
[----:B------:R-:W-:-:S05]  /*4580*/  @P1 IMAD.MOV.U32 R3, RZ, RZ, R0 ;  /* 0x000000ffff031224 */ /* 0x000fca00078e0000 */
[----:B------:R0:W-:Y:S01]  /*4590*/  STG.E.U8 desc[UR36][R16.64], R3 ;  /* 0x0000000310007986 */ /* 0x0001e2000c101124 */
[----:B------:R-:W-:Y:S05]  /*45a0*/  BRA `(.L_x_74) ;  /* 0x0000000000607947 */ /* 0x000fea0003800000 */
.L_x_73:
[----:B0-----:R-:W-:Y:S01]  /*45b0*/  MOV R2, 0x0 ;  /* 0x0000000000027802 */ /* 0x001fe20000000f00 */
[----:B------:R-:W-:Y:S01]  /*45c0*/  ULDC.64 UR4, c[0x4][0x178] ;  /* 0x01005e0000047ab9 */ /* 0x000fe20000000a00 */
[----:B------:R-:W-:Y:S01]  /*45d0*/  ULDC.64 UR6, c[0x4][0x180] ;  /* 0x0100600000067ab9 */ /* 0x000fe20000000a00 */
[----:B------:R-:W-:Y:S02]  /*45e0*/  IMAD.U32 R4, RZ, RZ, UR4 ;  /* 0x00000004ff047e24 */ /* 0x000fe4000f8e00ff */
[----:B-1----:R-:W-:Y:S01]  /*45f0*/  IMAD.U32 R5, RZ, RZ, UR5 ;  /* 0x00000005ff057e24 */ /* 0x002fe2000f8e00ff */
        /* <DEDUP_REMOVED lines=11> */
.L_x_102:
[----:B------:R-:W-:Y:S05]  /*46b0*/  BRA `(.L_x_74) ;  /* 0x00000000001c7947 */ /* 0x000fea0003800000 */
.L_x_101:
[----:B01----:R-:W-:-:S06]  /*46c0*/  IMAD.U32 R2, R5, 0x10000, RZ ;  /* 0x0001000005027824 */ /* 0x003fcc00078e00ff */
[----:B------:R-:W0:Y:S02]  /*46d0*/  F2I.U64.TRUNC R2, R2 ;  /* 0x0000000200027311 */ /* 0x000e24000020d800 */
[----:B0-----:R0:W-:Y:S01]  /*46e0*/  STG.E.64 desc[UR36][R16.64], R2 ;  /* 0x0000000210007986 */ /* 0x0011e2000c101b24 */
[----:B------:R-:W-:Y:S05]  /*46f0*/  BRA `(.L_x_74) ;  /* 0x00000000000c7947 */ /* 0x000fea0003800000 */
.L_x_100:
[----:B-1----:R-:W-:-:S06]  /*4700*/  IMAD.U32 R5, R5, 0x10000, RZ ;  /* 0x0001000005057824 */ /* 0x002fcc00078e00ff */
[----:B------:R-:W1:Y:S02]  /*4710*/  F2I.FTZ.U32.TRUNC.NTZ R5, R5 ;  /* 0x0000000500057305 */ /* 0x000e64000021f000 */
[----:B-1----:R1:W-:Y:S02]  /*4720*/  STG.E desc[UR36][R16.64], R5 ;  /* 0x0000000510007986 */ /* 0x0023e4000c101924 */
.L_x_74:
[----:B------:R-:W-:-:S04]  /*4730*/  IMAD R18, R18, 0x200, R23 ;  /* 0x0000020012127824 */ /* 0x000fc800078e0217 */
[----:B------:R-:W-:-:S07]  /*4740*/  VIADD R19, R18, 0x80 ;  /* 0x0000008012137836 */ /* 0x000fce0000000000 */
.L_x_1:
[----:B------:R-:W-:Y:S05]  /*4750*/  BSYNC B6 ;  /* 0x0000000000067941 */ /* 0x000fea0003800000 */
.L_x_0:
[----:B------:R-:W-:Y:S01]  /*4760*/  ULDC UR4, c[0x0][0x210] ;  /* 0x0000840000047ab9 */ /* 0x000fe20000000800 */
[----:B------:R-:W-:Y:S01]  /*4770*/  BSSY B6, `(.L_x_103) ;  /* 0x000046c000067945 */ /* 0x000fe20003800000 */
[----:B------:R-:W-:-:S13]  /*4780*/  ISETP.GE.AND P0, PT, R19, UR4, PT ;  /* 0x0000000413007c0c */ /* 0x000fda000bf06270 */
[----:B------:R-:W-:Y:S05]  /*4790*/  @P0 BRA `(.L_x_104) ;  /* 0x0000004400a40947 */ /* 0x000fea0003800000 */
[----:B-1----:R-:W1:Y:S01]  /*47a0*/  LDC R6, c[0x0][0x218] ;  /* 0x00008600ff067b82 */ /* 0x002e620000000800 */
[----:B------:R-:W-:Y:S02]  /*47b0*/  IMAD.MOV.U32 R18, RZ, RZ, RZ ;  /* 0x000000ffff127224 */ /* 0x000fe400078e00ff */
[----:B------:R-:W-:Y:S02]  /*47c0*/  IMAD.MOV.U32 R0, RZ, RZ, RZ ;  /* 0x000000ffff007224 */ /* 0x000fe400078e00ff */
[----:B0-234-:R-:W-:Y:S01]  /*47d0*/  IMAD.MOV.U32 R16, RZ, RZ, RZ ;  /* 0x000000ffff107224 */ /* 0x01dfe200078e00ff */
[----:B-1----:R-:W-:-:S13]  /*47e0*/  ISETP.NE.AND P0, PT, R6, RZ, PT ;  /* 0x000000ff0600720c */ /* 0x002fda0003f05270 */
[----:B------:R-:W-:Y:S05]  /*47f0*/  @!P0 BRA `(.L_x_105) ;  /* 0x0000001400708947 */ /* 0x000fea0003800000 */
        /* <DEDUP_REMOVED lines=348> */
.L_x_105:
        /* <DEDUP_REMOVED lines=23> */
.L_x_109:
[----:B------:R-:W2:Y:S02]  /*5f30*/  LDG.E.U8 R2, desc[UR36][R2.64] ;  /* 0x0000002402027981 */ /* 0x000ea4000c1e1100 */
[----:B--2---:R-:W-:-:S04]  /*5f40*/  I2FP.F32.U32 R0, R2 ;  /* 0x0000000200007245 */ /* 0x004fc80000201000 */
[----:B------:R-:W-:-:S04]  /*5f50*/  F2FP.BF16.F32.PACK_AB R0, RZ, R0 ;  /* 0x00000000ff00723e */ /* 0x000fc800000010ff */
[----:B------:R-:W-:Y:S01]  /*5f60*/  PRMT R22, R0, 0x7610, R22 ;  /* 0x0000761000167816 */ /* 0x000fe20000000016 */
[----:B------:R-:W-:Y:S06]  /*5f70*/  BRA `(.L_x_111) ;  /* 0x0000000c00c87947 */ /* 0x000fec0003800000 */
.L_x_108:
        /* <DEDUP_REMOVED lines=11> */
.L_x_113:
[----:B------:R-:W2:Y:S02]  /*6030*/  LDG.E R2, desc[UR36][R2.64] ;  /* 0x0000002402027981 */ /* 0x000ea4000c1e1900 */
[----:B--2---:R-:W-:-:S04]  /*6040*/  I2FP.F32.S32 R0, R2 ;  /* 0x0000000200007245 */ /* 0x004fc80000201400 */
[----:B------:R-:W-:-:S04]  /*6050*/  F2FP.BF16.F32.PACK_AB R0, RZ, R0 ;  /* 0x00000000ff00723e */ /* 0x000fc800000010ff */
[----:B------:R-:W-:Y:S01]  /*6060*/  PRMT R22, R0, 0x7610, R22 ;  /* 0x0000761000167816 */ /* 0x000fe20000000016 */
[----:B------:R-:W-:Y:S06]  /*6070*/  BRA `(.L_x_111) ;  /* 0x0000000c00887947 */ /* 0x000fec0003800000 */
.L_x_112:
[----:B------:R-:W2:Y:S02]  /*6080*/  LDG.E.U16 R2, desc[UR36][R2.64] ;  /* 0x0000002402027981 */ /* 0x000ea4000c1e1500 */
[----:B--2---:R-:W0:Y:S02]  /*6090*/  I2F.S16 R0, R2 ;  /* 0x0000000200007306 */ /* 0x004e240000101400 */
[----:B0-----:R-:W-:-:S04]  /*60a0*/  F2FP.BF16.F32.PACK_AB R0, RZ, R0 ;  /* 0x00000000ff00723e */ /* 0x001fc800000010ff */
[----:B------:R-:W-:Y:S01]  /*60b0*/  PRMT R22, R0, 0x7610, R22 ;  /* 0x0000761000167816 */ /* 0x000fe20000000016 */
[----:B------:R-:W-:Y:S06]  /*60c0*/  BRA `(.L_x_111) ;  /* 0x0000000c00747947 */ /* 0x000fec0003800000 */
.L_x_107:
        /* <DEDUP_REMOVED lines=9> */
.L_x_115:
[----:B------:R-:W2:Y:S02]  /*6160*/  LDG.E.U16 R0, desc[UR36][R2.64] ;  /* 0x0000002402007981 */ /* 0x000ea4000c1e1500 */
[----:B--2---:R-:W-:-:S05]  /*6170*/  HADD2.F32 R0, -RZ, R0.H0_H0 ;  /* 0x20000000ff007230 */ /* 0x004fca0000004100 */
[----:B------:R-:W-:-:S04]  /*6180*/  F2FP.BF16.F32.PACK_AB R0, RZ, R0 ;  /* 0x00000000ff00723e */ /* 0x000fc800000010ff */
[----:B------:R-:W-:Y:S01]  /*6190*/  PRMT R22, R0, 0x7610, R22 ;  /* 0x0000761000167816 */ /* 0x000fe20000000016 */
[----:B------:R-:W-:Y:S06]  /*61a0*/  BRA `(.L_x_111) ;  /* 0x0000000c003c7947 */ /* 0x000fec0003800000 */
.L_x_114:
        /* <DEDUP_REMOVED lines=9> */
.L_x_117:
[----:B------:R-:W2:Y:S02]  /*6240*/  LDG.E.U16 R2, desc[UR36][R2.64] ;  /* 0x0000002402027981 */ /* 0x000ea4000c1e1500 */
[----:B--2---:R-:W-:-:S05]  /*6250*/  HADD2.F32 R0, -RZ, R2.H0_H0 ;  /* 0x20000002ff007230 */ /* 0x004fca0000004100 */
[----:B------:R-:W-:-:S04]  /*6260*/  F2FP.BF16.F32.PACK_AB R0, RZ, R0 ;  /* 0x00000000ff00723e */ /* 0x000fc800000010ff */
[----:B------:R-:W-:Y:S01]  /*6270*/  PRMT R22, R0, 0x7610, R22 ;  /* 0x0000761000167816 */ /* 0x000fe20000000016 */
[----:B------:R-:W-:Y:S06]  /*6280*/  BRA `(.L_x_111) ;  /* 0x0000000c00047947 */ /* 0x000fec0003800000 */
.L_x_116:
        /* <DEDUP_REMOVED lines=9> */
.L_x_106:
        /* <DEDUP_REMOVED lines=14> */
.L_x_120:
        /* <DEDUP_REMOVED lines=9> */
.L_x_119:
        /* <DEDUP_REMOVED lines=28> */
.L_x_122:
        /* <DEDUP_REMOVED lines=15> */
.L_x_121:
[----:B------:R0:W5:Y:S01]  /*6740*/  LDG.E.U16 R22, desc[UR36][R2.64] ;  /* 0x0000002402167981 */ /* 0x000162000c1e1500 */
[----:B------:R-:W-:Y:S05]  /*6750*/  BRA `(.L_x_111) ;  /* 0x0000000400d07947 */ /* 0x000fea0003800000 */
.L_x_118:
        /* <DEDUP_REMOVED lines=13> */
.L_x_125:
        /* <DEDUP_REMOVED lines=21> */
.L_x_129:
[----:B------:R-:W-:Y:S05]  /*6980*/  BSYNC B1 ;  /* 0x0000000000017941 */ /* 0x000fea0003800000 */
.L_x_128:
[----:B------:R-:W-:Y:S01]  /*6990*/  LEA R3, R0, 0x3b800000, 0x17 ;  /* 0x3b80000000037811 */ /* 0x000fe200078eb8ff */
[----:B------:R-:W-:-:S05]  /*69a0*/  IMAD.SHL.U32 R0, R2, 0x100000, RZ ;  /* 0x0010000002007824 */ /* 0x000fca00078e00ff */
[----:B------:R-:W-:-:S07]  /*69b0*/  LOP3.LUT R0, R3, R0, R4, 0xfe, !PT ;  /* 0x0000000003007212 */ /* 0x000fce00078efe04 */
.L_x_127:
[----:B------:R-:W-:Y:S05]  /*69c0*/  BSYNC B0 ;  /* 0x0000000000007941 */ /* 0x000fea0003800000 */
.L_x_126:
[----:B------:R-:W-:-:S04]  /*69d0*/  F2FP.BF16.F32.PACK_AB R0, RZ, R0 ;  /* 0x00000000ff00723e */ /* 0x000fc800000010ff */
[----:B------:R-:W-:Y:S01]  /*69e0*/  PRMT R22, R0, 0x7610, R22 ;  /* 0x0000761000167816 */ /* 0x000fe20000000016 */
[----:B------:R-:W-:Y:S06]  /*69f0*/  BRA `(.L_x_111) ;  /* 0x0000000400287947 */ /* 0x000fec0003800000 */
.L_x_124:
        /* <DEDUP_REMOVED lines=21> */
.L_x_133:
[----:B------:R-:W-:Y:S05]  /*6b50*/  BSYNC B1 ;  /* 0x0000000000017941 */ /* 0x000fea0003800000 */
.L_x_132:
[----:B------:R-:W-:Y:S01]  /*6b60*/  LEA R3, R0, 0x37800000, 0x17 ;  /* 0x3780000000037811 */ /* 0x000fe200078eb8ff */
[----:B------:R-:W-:-:S05]  /*6b70*/  IMAD.SHL.U32 R0, R2, 0x200000, RZ ;  /* 0x0020000002007824 */ /* 0x000fca00078e00ff */
[----:B------:R-:W-:-:S07]  /*6b80*/  LOP3.LUT R0, R3, R0, R4, 0xfe, !PT ;  /* 0x0000000003007212 */ /* 0x000fce00078efe04 */
.L_x_131:
[----:B------:R-:W-:Y:S05]  /*6b90*/  BSYNC B0 ;  /* 0x0000000000007941 */ /* 0x000fea0003800000 */
.L_x_130:
[----:B------:R-:W-:-:S04]  /*6ba0*/  F2FP.BF16.F32.PACK_AB R0, RZ, R0 ;  /* 0x00000000ff00723e */ /* 0x000fc800000010ff */
[----:B------:R-:W-:Y:S01]  /*6bb0*/  PRMT R22, R0, 0x7610, R22 ;  /* 0x0000761000167816 */ /* 0x000fe20000000016 */
[----:B------:R-:W-:Y:S06]  /*6bc0*/  BRA `(.L_x_111) ;  /* 0x0000000000b47947 */ /* 0x000fec0003800000 */
.L_x_123:
        /* <DEDUP_REMOVED lines=14> */
.L_x_137:
[----:B------:R-:W-:Y:S05]  /*6cb0*/  BSYNC B0 ;  /* 0x0000000000007941 */ /* 0x000fea0003800000 */
.L_x_136:
[----:B------:R-:W-:-:S04]  /*6cc0*/  F2FP.BF16.F32.PACK_AB R0, RZ, R0 ;  /* 0x00000000ff00723e */ /* 0x000fc800000010ff */
[----:B------:R-:W-:Y:S01]  /*6cd0*/  PRMT R22, R0, 0x7610, R22 ;  /* 0x0000761000167816 */ /* 0x000fe20000000016 */
[----:B------:R-:W-:Y:S06]  /*6ce0*/  BRA `(.L_x_111) ;  /* 0x00000000006c7947 */ /* 0x000fec0003800000 */
.L_x_110:
        /* <DEDUP_REMOVED lines=16> */
.L_x_138:
[----:B------:R-:W-:Y:S01]  /*6df0*/  PRMT R22, RZ, 0x7610, R22 ;  /* 0x00007610ff167816 */ /* 0x000fe20000000016 */
[----:B------:R-:W-:Y:S06]  /*6e00*/  BRA `(.L_x_111) ;  /* 0x0000000000247947 */ /* 0x000fec0003800000 */
.L_x_135:
[----:B------:R-:W2:Y:S02]  /*6e10*/  LDG.E.64 R2, desc[UR36][R2.64] ;  /* 0x0000002402027981 */ /* 0x000ea4000c1e1b00 */
[----:B--2---:R-:W0:Y:S02]  /*6e20*/  I2F.U64 R0, R2 ;  /* 0x0000000200007312 */ /* 0x004e240000301000 */
[----:B0-----:R-:W-:-:S04]  /*6e30*/  F2FP.BF16.F32.PACK_AB R0, RZ, R0 ;  /* 0x00000000ff00723e */ /* 0x001fc800000010ff */
[----:B------:R-:W-:Y:S01]  /*6e40*/  PRMT R22, R0, 0x7610, R22 ;  /* 0x0000761000167816 */ /* 0x000fe20000000016 */
[----:B------:R-:W-:Y:S06]  /*6e50*/  BRA `(.L_x_111) ;  /* 0x0000000000107947 */ /* 0x000fec0003800000 */
.L_x_134:
[----:B------:R-:W2:Y:S02]  /*6e60*/  LDG.E R2, desc[UR36][R2.64] ;  /* 0x0000002402027981 */ /* 0x000ea4000c1e1900 */
[----:B--2---:R-:W-:-:S04]  /*6e70*/  I2FP.F32.U32 R0, R2 ;  /* 0x0000000200007245 */ /* 0x004fc80000201000 */
[----:B------:R-:W-:-:S04]  /*6e80*/  F2FP.BF16.F32.PACK_AB R0, RZ, R0 ;  /* 0x00000000ff00723e */ /* 0x000fc800000010ff */
[----:B------:R-:W-:-:S07]  /*6e90*/  PRMT R22, R0, 0x7610, R22 ;  /* 0x0000761000167816 */ /* 0x000fce0000000016 */
.L_x_111:
        /* <DEDUP_REMOVED lines=19> */
.L_x_142:
[----:B------:R-:W2:Y:S02]  /*6fd0*/  LDG.E.U8 R2, desc[UR36][R2.64] ;  /* 0x0000002402027981 */ /* 0x000ea4000c1e1100 */
[----:B--2---:R-:W-:-:S04]  /*6fe0*/  I2FP.F32.U32 R0, R2 ;  /* 0x0000000200007245 */ /* 0x004fc80000201000 */
[----:B------:R-:W-:Y:S01]  /*6ff0*/  F2FP.BF16.F32.PACK_AB R0, RZ, R0 ;  /* 0x00000000ff00723e */ /* 0x000fe200000010ff */
[----:B------:R-:W-:Y:S06]  /*7000*/  BRA `(.L_x_144) ;  /* 0x0000000c00907947 */ /* 0x000fec0003800000 */
.L_x_141:
        /* <DEDUP_REMOVED lines=10> */
.L_x_146:
[----:B------:R-:W2:Y:S02]  /*70b0*/  LDG.E R2, desc[UR36][R2.64] ;  /* 0x0000002402027981 */ /* 0x000ea4000c1e1900 */
[----:B--2---:R-:W-:-:S04]  /*70c0*/  I2FP.F32.S32 R0, R2 ;  /* 0x0000000200007245 */ /* 0x004fc80000201400 */
[----:B------:R-:W-:Y:S01]  /*70d0*/  F2FP.BF16.F32.PACK_AB R0, RZ, R0 ;  /* 0x00000000ff00723e */ /* 0x000fe200000010ff */
[----:B------:R-:W-:Y:S06]  /*70e0*/  BRA `(.L_x_144) ;  /* 0x0000000c00587947 */ /* 0x000fec0003800000 */
.L_x_145:
[----:B------:R-:W2:Y:S02]  /*70f0*/  LDG.E.U16 R2, desc[UR36][R2.64] ;  /* 0x0000002402027981 */ /* 0x000ea4000c1e1500 */
[----:B--2---:R-:W0:Y:S02]  /*7100*/  I2F.S16 R0, R2 ;  /* 0x0000000200007306 */ /* 0x004e240000101400 */
[----:B0-----:R-:W-:Y:S01]  /*7110*/  F2FP.BF16.F32.PACK_AB R0, RZ, R0 ;  /* 0x00000000ff00723e */ /* 0x001fe200000010ff */
[----:B------:R-:W-:Y:S06]  /*7120*/  BRA `(.L_x_144) ;  /* 0x0000000c00487947 */ /* 0x000fec0003800000 */
.L_x_140:
        /* <DEDUP_REMOVED lines=9> */
.L_x_148:
[----:B------:R-:W2:Y:S02]  /*71c0*/  LDG.E.U16 R0, desc[UR36][R2.64] ;  /* 0x0000002402007981 */ /* 0x000ea4000c1e1500 */
[----:B--2---:R-:W-:-:S05]  /*71d0*/  HADD2.F32 R0, -RZ, R0.H0_H0 ;  /* 0x20000000ff007230 */ /* 0x004fca0000004100 */
[----:B------:R-:W-:Y:S01]  /*71e0*/  F2FP.BF16.F32.PACK_AB R0, RZ, R0 ;  /* 0x00000000ff00723e */ /* 0x000fe200000010ff */
[----:B------:R-:W-:Y:S06]  /*71f0*/  BRA `(.L_x_144) ;  /* 0x0000000c00147947 */ /* 0x000fec0003800000 */
.L_x_147:
        /* <DEDUP_REMOVED lines=9> */
.L_x_150:
[----:B------:R-:W2:Y:S02]  /*7290*/  LDG.E.U16 R2, desc[UR36][R2.64] ;  /* 0x0000002402027981 */ /* 0x000ea4000c1e1500 */
[----:B--2---:R-:W-:-:S05]  /*72a0*/  HADD2.F32 R0, -RZ, R2.H0_H0 ;  /* 0x20000002ff007230 */ /* 0x004fca0000004100 */
[----:B------:R-:W-:Y:S01]  /*72b0*/  F2FP.BF16.F32.PACK_AB R0, RZ, R0 ;  /* 0x00000000ff00723e */ /* 0x000fe200000010ff */
[----:B------:R-:W-:Y:S06]  /*72c0*/  BRA `(.L_x_144) ;  /* 0x0000000800e07947 */ /* 0x000fec0003800000 */
.L_x_149:
        /* <DEDUP_REMOVED lines=8> */
.L_x_139:
        /* <DEDUP_REMOVED lines=13> */
.L_x_153:
        /* <DEDUP_REMOVED lines=8> */
.L_x_152:
        /* <DEDUP_REMOVED lines=28> */
.L_x_155:
        /* <DEDUP_REMOVED lines=15> */
.L_x_154:
[----:B------:R0:W5:Y:S01]  /*7750*/  LDG.E.U16 R0, desc[UR36][R2.64] ;  /* 0x0000002402007981 */ /* 0x000162000c1e1500 */
[----:B------:R-:W-:Y:S05]  /*7760*/  BRA `(.L_x_144) ;  /* 0x0000000400b87947 */ /* 0x000fea0003800000 */
.L_x_151:
        /* <DEDUP_REMOVED lines=12> */
.L_x_158:
        /* <DEDUP_REMOVED lines=21> */
.L_x_162:
[----:B------:R-:W-:Y:S05]  /*7980*/  BSYNC B1 ;  /* 0x0000000000017941 */ /* 0x000fea0003800000 */
.L_x_161:
[----:B------:R-:W-:Y:S01]  /*7990*/  LEA R3, R0, 0x3b800000, 0x17 ;  /* 0x3b80000000037811 */ /* 0x000fe200078eb8ff */
[----:B------:R-:W-:-:S05]  /*79a0*/  IMAD.SHL.U32 R0, R2, 0x100000, RZ ;  /* 0x0010000002007824 */ /* 0x000fca00078e00ff */
[----:B------:R-:W-:-:S07]  /*79b0*/  LOP3.LUT R0, R3, R0, R4, 0xfe, !PT ;  /* 0x0000000003007212 */ /* 0x000fce00078efe04 */
.L_x_160:
[----:B------:R-:W-:Y:S05]  /*79c0*/  BSYNC B0 ;  /* 0x0000000000007941 */ /* 0x000fea0003800000 */
.L_x_159:
[----:B------:R-:W-:Y:S01]  /*79d0*/  F2FP.BF16.F32.PACK_AB R0, RZ, R0 ;  /* 0x00000000ff00723e */ /* 0x000fe200000010ff */
[----:B------:R-:W-:Y:S06]  /*79e0*/  BRA `(.L_x_144) ;  /* 0x0000000400187947 */ /* 0x000fec0003800000 */
.L_x_157:
        /* <DEDUP_REMOVED lines=21> */
.L_x_166:
[----:B------:R-:W-:Y:S05]  /*7b40*/  BSYNC B1 ;  /* 0x0000000000017941 */ /* 0x000fea0003800000 */
.L_x_165:
[----:B------:R-:W-:Y:S01]  /*7b50*/  LEA R3, R0, 0x37800000, 0x17 ;  /* 0x3780000000037811 */ /* 0x000fe200078eb8ff */
[----:B------:R-:W-:-:S05]  /*7b60*/  IMAD.SHL.U32 R0, R2, 0x200000, RZ ;  /* 0x0020000002007824 */ /* 0x000fca00078e00ff */
[----:B------:R-:W-:-:S07]  /*7b70*/  LOP3.LUT R0, R3, R0, R4, 0xfe, !PT ;  /* 0x0000000003007212 */ /* 0x000fce00078efe04 */
.L_x_164:
[----:B------:R-:W-:Y:S05]  /*7b80*/  BSYNC B0 ;  /* 0x0000000000007941 */ /* 0x000fea0003800000 */
.L_x_163:
[----:B------:R-:W-:Y:S01]  /*7b90*/  F2FP.BF16.F32.PACK_AB R0, RZ, R0 ;  /* 0x00000000ff00723e */ /* 0x000fe200000010ff */
[----:B------:R-:W-:Y:S06]  /*7ba0*/  BRA `(.L_x_144) ;  /* 0x0000000000a87947 */ /* 0x000fec0003800000 */
.L_x_156:
        /* <DEDUP_REMOVED lines=14> */
.L_x_170:
[----:B------:R-:W-:Y:S05]  /*7c90*/  BSYNC B0 ;  /* 0x0000000000007941 */ /* 0x000fea0003800000 */
.L_x_169:
[----:B------:R-:W-:Y:S01]  /*7ca0*/  F2FP.BF16.F32.PACK_AB R0, RZ, R0 ;  /* 0x00000000ff00723e */ /* 0x000fe200000010ff */
[----:B------:R-:W-:Y:S06]  /*7cb0*/  BRA `(.L_x_144) ;  /* 0x0000000000647947 */ /* 0x000fec0003800000 */
.L_x_143:
        /* <DEDUP_REMOVED lines=16> */
.L_x_171:
[----:B------:R-:W-:Y:S01]  /*7dc0*/  PRMT R0, RZ, 0x7610, R0 ;  /* 0x00007610ff007816 */ /* 0x000fe20000000000 */
[----:B------:R-:W-:Y:S06]  /*7dd0*/  BRA `(.L_x_144) ;  /* 0x00000000001c7947 */ /* 0x000fec0003800000 */
.L_x_168:
[----:B------:R-:W2:Y:S02]  /*7de0*/  LDG.E.64 R2, desc[UR36][R2.64] ;  /* 0x0000002402027981 */ /* 0x000ea4000c1e1b00 */
[----:B--2---:R-:W0:Y:S02]  /*7df0*/  I2F.U64 R0, R2 ;  /* 0x0000000200007312 */ /* 0x004e240000301000 */
[----:B0-----:R-:W-:Y:S01]  /*7e00*/  F2FP.BF16.F32.PACK_AB R0, RZ, R0 ;  /* 0x00000000ff00723e */ /* 0x001fe200000010ff */
[----:B------:R-:W-:Y:S06]  /*7e10*/  BRA `(.L_x_144) ;  /* 0x00000000000c7947 */ /* 0x000fec0003800000 */
.L_x_167:
[----:B------:R-:W2:Y:S02]  /*7e20*/  LDG.E R2, desc[UR36][R2.64] ;  /* 0x0000002402027981 */ /* 0x000ea4000c1e1900 */
[----:B--2---:R-:W-:-:S04]  /*7e30*/  I2FP.F32.U32 R0, R2 ;  /* 0x0000000200007245 */ /* 0x004fc80000201000 */
[----:B------:R-:W-:-:S07]  /*7e40*/  F2FP.BF16.F32.PACK_AB R0, RZ, R0 ;  /* 0x00000000ff00723e */ /* 0x000fce00000010ff */
.L_x_144:
[----:B-----5:R-:W-:Y:S01]  /*7e50*/  IMAD.U32 R0, R0, 0x10000, RZ ;  /* 0x0001000000007824 */ /* 0x020fe200078e00ff */
[----:B------:R-:W1:Y:S01]  /*7e60*/  LDC.U8 R4, c[0x0][0x491] ;  /* 0x00012440ff047b82 */ /* 0x000e620000000000 */
[----:B------:R-:W-:Y:S02]  /*7e70*/  IMAD.U32 R22, R22, 0x10000, RZ ;  /* 0x0001000016167824 */ /* 0x000fe400078e00ff */
[----:B0-----:R-:W0:Y:S02]  /*7e80*/  MUFU.RCP R3, R0 ;  /* 0x0000000000037308 */ /* 0x001e240000001000 */
[----:B0-----:R-:W-:Y:S01]  /*7e90*/  FMUL.FTZ R22, R22, R3 ;  /* 0x0000000316167220 */ /* 0x001fe20000410000 */
[----:B-1----:R-:W-:-:S05]  /*7ea0*/  PRMT R5, R4, 0x9910, RZ ;  /* 0x0000991004057816 */ /* 0x002fca00000000ff */
        /* <DEDUP_REMOVED lines=18> */
.L_x_175:
[----:B-1----:R-:W-:-:S06]  /*7fd0*/  IMAD.U32 R3, R3, 0x10000, RZ ;  /* 0x0001000003037824 */ /* 0x002fcc00078e00ff */
[----:B0-----:R-:W0:Y:S02]  /*7fe0*/  F2I.S64.TRUNC R2, R3 ;  /* 0x0000000300027311 */ /* 0x001e24000020d900 */
[----:B0-----:R0:W-:Y:S01]  /*7ff0*/  STG.E.U8 desc[UR36][R16.64], R2 ;  /* 0x0000000210007986 */ /* 0x0011e2000c101124 */
[----:B------:R-:W-:Y:S05]  /*8000*/  BRA `(.L_x_177) ;  /* 0x0000000c00847947 */ /* 0x000fea0003800000 */
.L_x_174:
[----:B------:R-:W-:-:S13]  /*8010*/  ISETP.NE.AND P0, PT, R5, 0x2, PT ;  /* 0x000000020500780c */ /* 0x000fda0003f05270 */
[----:B------:R-:W-:Y:S05]  /*8020*/  @!P0 BRA `(.L_x_178) ;  /* 0x0000000000308947 */ /* 0x000fea0003800000 */
[----:B------:R-:W-:-:S13]  /*8030*/  ISETP.NE.AND P0, PT, R5, 0x3, PT ;  /* 0x000000030500780c */ /* 0x000fda0003f05270 */
[----:B------:R-:W-:Y:S05]  /*8040*/  @!P0 BRA `(.L_x_179) ;  /* 0x0000000000188947 */ /* 0x000fea0003800000 */
[----:B------:R-:W-:-:S13]  /*8050*/  ISETP.NE.AND P0, PT, R5, 0x4, PT ;  /* 0x000000040500780c */ /* 0x000fda0003f05270 */
[----:B------:R-:W-:Y:S05]  /*8060*/  @P0 BRA `(.L_x_176) ;  /* 0x0000000c000c0947 */ /* 0x000fea0003800000 */
[----:B-1----:R-:W-:-:S06]  /*8070*/  IMAD.U32 R3, R3, 0x10000, RZ ;  /* 0x0001000003037824 */ /* 0x002fcc00078e00ff */
[----:B0-----:R-:W0:Y:S02]  /*8080*/  F2I.S64.TRUNC R2, R3 ;  /* 0x0000000300027311 */ /* 0x001e24000020d900 */
[----:B0-----:R4:W-:Y:S01]  /*8090*/  STG.E.64 desc[UR36][R16.64], R2 ;  /* 0x0000000210007986 */ /* 0x0019e2000c101b24 */
[----:B------:R-:W-:Y:S05]  /*80a0*/  BRA `(.L_x_177) ;  /* 0x0000000c005c7947 */ /* 0x000fea0003800000 */
.L_x_179:
[----:B-1----:R-:W-:-:S06]  /*80b0*/  IMAD.U32 R3, R3, 0x10000, RZ ;  /* 0x0001000003037824 */ /* 0x002fcc00078e00ff */
[----:B------:R-:W1:Y:S02]  /*80c0*/  F2I.FTZ.TRUNC.NTZ R3, R3 ;  /* 0x0000000300037305 */ /* 0x000e64000021f100 */
[----:B-1----:R3:W-:Y:S01]  /*80d0*/  STG.E desc[UR36][R16.64], R3 ;  /* 0x0000000310007986 */ /* 0x0027e2000c101924 */
[----:B------:R-:W-:Y:S05]  /*80e0*/  BRA `(.L_x_177) ;  /* 0x0000000c004c7947 */ /* 0x000fea0003800000 */
.L_x_178:
[----:B-1----:R-:W-:-:S06]  /*80f0*/  IMAD.U32 R3, R3, 0x10000, RZ ;  /* 0x0001000003037824 */ /* 0x002fcc00078e00ff */
[----:B------:R-:W1:Y:S02]  /*8100*/  F2I.FTZ.TRUNC.NTZ R3, R3 ;  /* 0x0000000300037305 */ /* 0x000e64000021f100 */
[----:B-1----:R2:W-:Y:S01]  /*8110*/  STG.E.U16 desc[UR36][R16.64], R3 ;  /* 0x0000000310007986 */ /* 0x0025e2000c101524 */
[----:B------:R-:W-:Y:S05]  /*8120*/  BRA `(.L_x_177) ;  /* 0x0000000c003c7947 */ /* 0x000fea0003800000 */
.L_x_173:
        /* <DEDUP_REMOVED lines=9> */
.L_x_181:
[----:B-1----:R-:W-:-:S05]  /*81c0*/  IMAD.U32 R0, R3, 0x10000, RZ ;  /* 0x0001000003007824 */ /* 0x002fca00078e00ff */
[----:B------:R-:W-:-:S05]  /*81d0*/  F2FP.F16.F32.PACK_AB R0, RZ, R0 ;  /* 0x00000000ff00723e */ /* 0x000fca00000000ff */
[----:B------:R1:W-:Y:S01]  /*81e0*/  STG.E.U16 desc[UR36][R16.64], R0 ;  /* 0x0000000010007986 */ /* 0x0003e2000c101524 */
[----:B------:R-:W-:Y:S05]  /*81f0*/  BRA `(.L_x_177) ;  /* 0x0000000c00087947 */ /* 0x000fea0003800000 */
.L_x_180:
        /* <DEDUP_REMOVED lines=10> */
.L_x_183:
[----:B-1----:R-:W-:-:S05]  /*82a0*/  IMAD.U32 R3, R3, 0x10000, RZ ;  /* 0x0001000003037824 */ /* 0x002fca00078e00ff */
[----:B------:R-:W-:-:S04]  /*82b0*/  F2FP.F16.F32.PACK_AB R3, RZ, R3 ;  /* 0x00000003ff03723e */ /* 0x000fc800000000ff */
[----:B------:R-:W-:-:S05]  /*82c0*/  PRMT R3, R3, 0x5410, RZ ;  /* 0x0000541003037816 */ /* 0x000fca00000000ff */
[----:B------:R1:W-:Y:S01]  /*82d0*/  STG.E desc[UR36][R16.64], R3 ;  /* 0x0000000310007986 */ /* 0x0003e2000c101924 */
[----:B------:R-:W-:Y:S05]  /*82e0*/  BRA `(.L_x_177) ;  /* 0x0000000800cc7947 */ /* 0x000fea0003800000 */
.L_x_182:
[----:B01----:R-:W-:-:S04]  /*82f0*/  IMAD.U32 R2, R3, 0x10000, RZ ;  /* 0x0001000003027824 */ /* 0x003fc800078e00ff */
[----:B------:R-:W-:-:S06]  /*8300*/  FMUL.FTZ R2, R2, 1 ;  /* 0x3f80000002027820 */ /* 0x000fcc0000410000 */
[----:B------:R-:W0:Y:S02]  /*8310*/  F2F.F64.F32 R2, R2 ;  /* 0x0000000200027310 */ /* 0x000e240000201800 */
[----:B0-----:R0:W-:Y:S01]  /*8320*/  STG.E.64 desc[UR36][R16.64], R2 ;  /* 0x0000000210007986 */ /* 0x0011e2000c101b24 */
[----:B------:R-:W-:Y:S05]  /*8330*/  BRA `(.L_x_177) ;  /* 0x0000000800b87947 */ /* 0x000fea0003800000 */
.L_x_172:
        /* <DEDUP_REMOVED lines=13> */
.L_x_186:
[----:B-1----:R-:W-:Y:S01]  /*8410*/  IMAD.U32 R3, R3, 0x10000, RZ ;  /* 0x0001000003037824 */ /* 0x002fe200078e00ff */
[----:B------:R-:W-:-:S03]  /*8420*/  CS2R R6, SRZ ;  /* 0x0000000000067805 */ /* 0x000fc6000001ff00 */
[----:B------:R-:W-:-:S04]  /*8430*/  FMUL.FTZ R3, R3, 1 ;  /* 0x3f80000003037820 */ /* 0x000fc80000410000 */
[----:B------:R-:W1:Y:S02]  /*8440*/  F2F.F64.F32 R4, R3 ;  /* 0x0000000300047310 */ /* 0x000e640000201800 */
[----:B-1----:R1:W-:Y:S01]  /*8450*/  STG.E.128 desc[UR36][R16.64], R4 ;  /* 0x0000000410007986 */ /* 0x0023e2000c101d24 */
[----:B------:R-:W-:Y:S05]  /*8460*/  BRA `(.L_x_177) ;  /* 0x00000008006c7947 */ /* 0x000fea0003800000 */
.L_x_185:
        /* <DEDUP_REMOVED lines=21> */
.L_x_190:
[----:B------:R-:W-:Y:S05]  /*85c0*/  BSYNC B0 ;  /* 0x0000000000007941 */ /* 0x000fea0003800000 */
.L_x_189:
[----:B------:R-:W-:-:S05]  /*85d0*/  LOP3.LUT R3, R0, R3, RZ, 0xfc, !PT ;  /* 0x0000000300037212 */ /* 0x000fca00078efcff */
[----:B------:R0:W-:Y:S01]  /*85e0*/  STG.E.U8 desc[UR36][R16.64], R3 ;  /* 0x0000000310007986 */ /* 0x0001e2000c101124 */
[----:B------:R-:W-:Y:S05]  /*85f0*/  BRA `(.L_x_177) ;  /* 0x0000000800087947 */ /* 0x000fea0003800000 */
.L_x_188:
        /* <DEDUP_REMOVED lines=13> */
.L_x_192:
[----:B------:R-:W-:Y:S01]  /*86d0*/  IMAD.MOV.U32 R0, RZ, RZ, 0x7f ;  /* 0x0000007fff007424 */ /* 0x000fe200078e00ff */
[----:B------:R-:W-:-:S04]  /*86e0*/  ISETP.GT.U32.AND P0, PT, R2, 0x7f800000, PT ;  /* 0x7f8000000200780c */ /* 0x000fc80003f04070 */
[----:B------:R-:W-:-:S09]  /*86f0*/  SEL R0, R0, 0x7c, P0 ;  /* 0x0000007c00007807 */ /* 0x000fd20000000000 */
.L_x_193:
[----:B------:R-:W-:Y:S05]  /*8700*/  BSYNC B0 ;  /* 0x0000000000007941 */ /* 0x000fea0003800000 */
.L_x_191:
[----:B------:R-:W-:-:S04]  /*8710*/  LOP3.LUT R2, R3, 0x80000000, RZ, 0xc0, !PT ;  /* 0x8000000003027812 */ /* 0x000fc800078ec0ff */
[----:B------:R-:W-:-:S04]  /*8720*/  SHF.R.U32.HI R3, RZ, 0x18, R2 ;  /* 0x00000018ff037819 */ /* 0x000fc80000011602 */
[----:B------:R-:W-:-:S05]  /*8730*/  LOP3.LUT R3, R0, R3, RZ, 0xfc, !PT ;  /* 0x0000000300037212 */ /* 0x000fca00078efcff */
[----:B------:R0:W-:Y:S01]  /*8740*/  STG.E.U8 desc[UR36][R16.64], R3 ;  /* 0x0000000310007986 */ /* 0x0001e2000c101124 */
[----:B------:R-:W-:Y:S05]  /*8750*/  BRA `(.L_x_177) ;  /* 0x0000000400b07947 */ /* 0x000fea0003800000 */
.L_x_187:
[----:B-1----:R1:W-:Y:S01]  /*8760*/  STG.E.U16 desc[UR36][R16.64], R3 ;  /* 0x0000000310007986 */ /* 0x0023e2000c101524 */
[----:B------:R-:W-:Y:S05]  /*8770*/  BRA `(.L_x_177) ;  /* 0x0000000400a87947 */ /* 0x000fea0003800000 */
.L_x_184:
        /* <DEDUP_REMOVED lines=12> */
.L_x_196:
        /* <DEDUP_REMOVED lines=17> */
.L_x_199:
[----:B------:R-:W-:-:S04]  /*8950*/  LOP3.LUT R2, R3, 0x80000000, RZ, 0xc0, !PT ;  /* 0x8000000003027812 */ /* 0x000fc800078ec0ff */
[----:B------:R-:W-:-:S04]  /*8960*/  SHF.R.U32.HI R3, RZ, 0x18, R2 ;  /* 0x00000018ff037819 */ /* 0x000fc80000011602 */
[----:B------:R-:W-:-:S04]  /*8970*/  LOP3.LUT R0, R0, R3, RZ, 0xfc, !PT ;  /* 0x0000000300007212 */ /* 0x000fc800078efcff */
[----:B------:R-:W-:-:S07]  /*8980*/  PRMT R8, R0, 0x7610, R8 ;  /* 0x0000761000087816 */ /* 0x000fce0000000008 */
.L_x_198:
[----:B------:R-:W-:Y:S05]  /*8990*/  BSYNC B0 ;  /* 0x0000000000007941 */ /* 0x000fea0003800000 */
.L_x_197:
[----:B------:R0:W-:Y:S01]  /*89a0*/  STG.E.U8 desc[UR36][R16.64], R8 ;  /* 0x0000000810007986 */ /* 0x0001e2000c101124 */
[----:B------:R-:W-:Y:S05]  /*89b0*/  BRA `(.L_x_177) ;  /* 0x0000000400187947 */ /* 0x000fea0003800000 */
.L_x_195:
        /* <DEDUP_REMOVED lines=17> */
.L_x_202:
[----:B------:R-:W-:-:S04]  /*8ad0*/  LOP3.LUT R2, R3, 0x80000000, RZ, 0xc0, !PT ;  /* 0x8000000003027812 */ /* 0x000fc800078ec0ff */
[----:B------:R-:W-:-:S04]  /*8ae0*/  SHF.R.U32.HI R3, RZ, 0x18, R2 ;  /* 0x00000018ff037819 */ /* 0x000fc80000011602 */
[----:B------:R-:W-:-:S04]  /*8af0*/  LOP3.LUT R0, R0, R3, RZ, 0xfc, !PT ;  /* 0x0000000300007212 */ /* 0x000fc800078efcff */
[----:B------:R-:W-:-:S07]  /*8b00*/  PRMT R8, R0, 0x7610, R8 ;  /* 0x0000761000087816 */ /* 0x000fce0000000008 */
.L_x_201:
[----:B------:R-:W-:Y:S05]  /*8b10*/  BSYNC B0 ;  /* 0x0000000000007941 */ /* 0x000fea0003800000 */
.L_x_200:
[----:B------:R0:W-:Y:S01]  /*8b20*/  STG.E.U8 desc[UR36][R16.64], R8 ;  /* 0x0000000810007986 */ /* 0x0001e2000c101124 */
[----:B------:R-:W-:Y:S05]  /*8b30*/  BRA `(.L_x_177) ;  /* 0x0000000000b87947 */ /* 0x000fea0003800000 */
.L_x_194:
[----:B------:R-:W-:-:S13]  /*8b40*/  ISETP.NE.AND P0, PT, R5, 0x1c, PT ;  /* 0x0000001c0500780c */ /* 0x000fda0003f05270 */
[----:B------:R-:W-:Y:S05]  /*8b50*/  @!P0 BRA `(.L_x_203) ;  /* 0x0000000000a48947 */ /* 0x000fea0003800000 */
[----:B------:R-:W-:-:S13]  /*8b60*/  ISETP.NE.AND P0, PT, R5, 0x1d, PT ;  /* 0x0000001d0500780c */ /* 0x000fda0003f05270 */
[----:B------:R-:W-:Y:S05]  /*8b70*/  @!P0 BRA `(.L_x_204) ;  /* 0x00000000008c8947 */ /* 0x000fea0003800000 */
[----:B------:R-:W-:-:S13]  /*8b80*/  ISETP.NE.AND P0, PT, R5, 0x2c, PT ;  /* 0x0000002c0500780c */ /* 0x000fda0003f05270 */
[----:B------:R-:W-:Y:S05]  /*8b90*/  @P0 BRA `(.L_x_176) ;  /* 0x0000000000400947 */ /* 0x000fea0003800000 */
[----:B-1----:R-:W-:-:S05]  /*8ba0*/  IMAD.U32 R3, R3, 0x10000, RZ ;  /* 0x0001000003037824 */ /* 0x002fca00078e00ff */
[----:B------:R-:W-:-:S04]  /*8bb0*/  SHF.R.U32.HI R4, RZ, 0x17, R3 ;  /* 0x00000017ff047819 */ /* 0x000fc80000011603 */
[----:B0-----:R-:W-:-:S04]  /*8bc0*/  LOP3.LUT R2, R4, 0xff, RZ, 0xc0, !PT ;  /* 0x000000ff04027812 */ /* 0x001fc800078ec0ff */
[----:B------:R-:W-:-:S13]  /*8bd0*/  ISETP.NE.AND P1, PT, R2, 0xff, PT ;  /* 0x000000ff0200780c */ /* 0x000fda0003f25270 */
[--C-:B------:R-:W-:Y:S02]  /*8be0*/  @P1 SHF.R.U32.HI R0, RZ, 0x16, R3.reuse ;  /* 0x00000016ff001819 */ /* 0x100fe40000011603 */
[----:B------:R-:W-:Y:S01]  /*8bf0*/  @P1 LOP3.LUT P0, RZ, R2, 0x3fffff, R3, 0xf8, !PT ;  /* 0x003fffff02ff1812 */ /* 0x000fe2000780f803 */
[----:B------:R-:W-:Y:S01]  /*8c00*/  IMAD.MOV.U32 R3, RZ, RZ, 0xff ;  /* 0x000000ffff037424 */ /* 0x000fe200078e00ff */
        /* <DEDUP_REMOVED lines=9> */
.L_x_176:
[----:B------:R-:W-:Y:S01]  /*8ca0*/  MOV R0, 0x0 ;  /* 0x0000000000007802 */ /* 0x000fe20000000f00 */
[----:B------:R-:W-:Y:S01]  /*8cb0*/  ULDC.64 UR4, c[0x4][0x178] ;  /* 0x01005e0000047ab9 */ /* 0x000fe20000000a00 */
[----:B------:R-:W-:Y:S01]  /*8cc0*/  ULDC.64 UR6, c[0x4][0x90] ;  /* 0x0100240000067ab9 */ /* 0x000fe20000000a00 */
[----:B------:R-:W-:Y:S01]  /*8cd0*/  IMAD.U32 R4, RZ, RZ, UR4 ;  /* 0x00000004ff047e24 */ /* 0x000fe2000f8e00ff */
[----:B01----:R0:W1:Y:S01]  /*8ce0*/  LDC.64 R2, c[0x4][R0] ;  /* 0x0100000000027b82 */ /* 0x0030620000000a00 */
[----:B------:R-:W-:Y:S01]  /*8cf0*/  IMAD.U32 R5, RZ, RZ, UR5 ;  /* 0x00000005ff057e24 */ /* 0x000fe2000f8e00ff */
[----:B------:R-:W-:Y:S01]  /*8d00*/  ULDC.64 UR4, c[0x4][0x180] ;  /* 0x0100600000047ab9 */ /* 0x000fe20000000a00 */
[----:B------:R-:W-:Y:S02]  /*8d10*/  IMAD.U32 R10, RZ, RZ, UR6 ;  /* 0x00000006ff0a7e24 */ /* 0x000fe4000f8e00ff */
[----:B------:R-:W-:Y:S02]  /*8d20*/  IMAD.U32 R6, RZ, RZ, UR4 ;  /* 0x00000004ff067e24 */ /* 0x000fe4000f8e00ff */
[----:B------:R-:W-:-:S02]  /*8d30*/  IMAD.U32 R7, RZ, RZ, UR5 ;  /* 0x00000005ff077e24 */ /* 0x000fc4000f8e00ff */
[----:B------:R-:W-:Y:S02]  /*8d40*/  IMAD.U32 R11, RZ, RZ, UR7 ;  /* 0x00000007ff0b7e24 */ /* 0x000fe4000f8e00ff */
[----:B------:R-:W-:Y:S02]  /*8d50*/  IMAD.MOV.U32 R8, RZ, RZ, 0x65 ;  /* 0x00000065ff087424 */ /* 0x000fe400078e00ff */
[----:B------:R-:W-:Y:S02]  /*8d60*/  IMAD.MOV.U32 R12, RZ, RZ, 0x1 ;  /* 0x00000001ff0c7424 */ /* 0x000fe400078e00ff */
[----:B0-----:R-:W-:-:S07]  /*8d70*/  IMAD.MOV.U32 R13, RZ, RZ, RZ ;  /* 0x000000ffff0d7224 */ /* 0x001fce00078e00ff */
[----:B------:R-:W-:-:S07]  /*8d80*/  LEPC R20, `(.L_x_205) ;  /* 0x000000001014794e */ /* 0x000fce0000000000 */
[----:B-1----:R-:W-:Y:S05]  /*8d90*/  CALL.ABS.NOINC R2 ;  /* 0x0000000002007343 */ /* 0x002fea0003c00000 */
.L_x_205:
[----:B------:R-:W-:Y:S05]  /*8da0*/  BRA `(.L_x_177) ;  /* 0x00000000001c7947 */ /* 0x000fea0003800000 */
.L_x_204:
[----:B-1----:R-:W-:-:S06]  /*8db0*/  IMAD.U32 R3, R3, 0x10000, RZ ;  /* 0x0001000003037824 */ /* 0x002fcc00078e00ff */
[----:B0-----:R-:W0:Y:S02]  /*8dc0*/  F2I.U64.TRUNC R2, R3 ;  /* 0x0000000300027311 */ /* 0x001e24000020d800 */
[----:B0-----:R0:W-:Y:S01]  /*8dd0*/  STG.E.64 desc[UR36][R16.64], R2 ;  /* 0x0000000210007986 */ /* 0x0011e2000c101b24 */
[----:B------:R-:W-:Y:S05]  /*8de0*/  BRA `(.L_x_177) ;  /* 0x00000000000c7947 */ /* 0x000fea0003800000 */
.L_x_203:
[----:B-1----:R-:W-:-:S06]  /*8df0*/  IMAD.U32 R3, R3, 0x10000, RZ ;  /* 0x0001000003037824 */ /* 0x002fcc00078e00ff */
[----:B------:R-:W1:Y:S02]  /*8e00*/  F2I.FTZ.U32.TRUNC.NTZ R3, R3 ;  /* 0x0000000300037305 */ /* 0x000e64000021f000 */
[----:B-1----:R1:W-:Y:S02]  /*8e10*/  STG.E desc[UR36][R16.64], R3 ;  /* 0x0000000310007986 */ /* 0x0023e4000c101924 */
.L_x_177:
[----:B------:R-:W-:-:S07]  /*8e20*/  VIADD R19, R19, 0x80 ;  /* 0x0000008013137836 */ /* 0x000fce0000000000 */
.L_x_104:
[----:B------:R-:W-:Y:S05]  /*8e30*/  BSYNC B6 ;  /* 0x0000000000067941 */ /* 0x000fea0003800000 */
.L_x_103:
        /* <DEDUP_REMOVED lines=358> */
.L_x_208:
        /* <DEDUP_REMOVED lines=23> */
.L_x_212:
[----:B------:R-:W2:Y:S02]  /*a610*/  LDG.E.U8 R2, desc[UR36][R2.64] ;  /* 0x0000002402027981 */ /* 0x000ea4000c1e1100 */
[----:B--2---:R-:W-:-:S04]  /*a620*/  I2FP.F32.U32 R0, R2 ;  /* 0x0000000200007245 */ /* 0x004fc80000201000 */
[----:B------:R-:W-:-:S04]  /*a630*/  F2FP.BF16.F32.PACK_AB R0, RZ, R0 ;  /* 0x00000000ff00723e */ /* 0x000fc800000010ff */
[----:B------:R-:W-:Y:S01]  /*a640*/  PRMT R22, R0, 0x7610, R22 ;  /* 0x0000761000167816 */ /* 0x000fe20000000016 */
[----:B------:R-:W-:Y:S06]  /*a650*/  BRA `(.L_x_214) ;  /* 0x0000000c00c87947 */ /* 0x000fec0003800000 */
.L_x_211:
        /* <DEDUP_REMOVED lines=11> */
.L_x_216:
[----:B------:R-:W2:Y:S02]  /*a710*/  LDG.E R2, desc[UR36][R2.64] ;  /* 0x0000002402027981 */ /* 0x000ea4000c1e1900 */
[----:B--2---:R-:W-:-:S04]  /*a720*/  I2FP.F32.S32 R0, R2 ;  /* 0x0000000200007245 */ /* 0x004fc80000201400 */
[----:B------:R-:W-:-:S04]  /*a730*/  F2FP.BF16.F32.PACK_AB R0, RZ, R0 ;  /* 0x00000000ff00723e */ /* 0x000fc800000010ff */
[----:B------:R-:W-:Y:S01]  /*a740*/  PRMT R22, R0, 0x7610, R22 ;  /* 0x0000761000167816 */ /* 0x000fe20000000016 */
[----:B------:R-:W-:Y:S06]  /*a750*/  BRA `(.L_x_214) ;  /* 0x0000000c00887947 */ /* 0x000fec0003800000 */
.L_x_215:
[----:B------:R-:W2:Y:S02]  /*a760*/  LDG.E.U16 R2, desc[UR36][R2.64] ;  /* 0x0000002402027981 */ /* 0x000ea4000c1e1500 */
[----:B--2---:R-:W0:Y:S02]  /*a770*/  I2F.S16 R0, R2 ;  /* 0x0000000200007306 */ /* 0x004e240000101400 */
[----:B0-----:R-:W-:-:S04]  /*a780*/  F2FP.BF16.F32.PACK_AB R0, RZ, R0 ;  /* 0x00000000ff00723e */ /* 0x001fc800000010ff */
[----:B------:R-:W-:Y:S01]  /*a790*/  PRMT R22, R0, 0x7610, R22 ;  /* 0x0000761000167816 */ /* 0x000fe20000000016 */
[----:B------:R-:W-:Y:S06]  /*a7a0*/  BRA `(.L_x_214) ;  /* 0x0000000c00747947 */ /* 0x000fec0003800000 */
.L_x_210:
        /* <DEDUP_REMOVED lines=9> */
.L_x_218:
[----:B------:R-:W2:Y:S02]  /*a840*/  LDG.E.U16 R0, desc[UR36][R2.64] ;  /* 0x0000002402007981 */ /* 0x000ea4000c1e1500 */
[----:B--2---:R-:W-:-:S05]  /*a850*/  HADD2.F32 R0, -RZ, R0.H0_H0 ;  /* 0x20000000ff007230 */ /* 0x004fca0000004100 */
[----:B------:R-:W-:-:S04]  /*a860*/  F2FP.BF16.F32.PACK_AB R0, RZ, R0 ;  /* 0x00000000ff00723e */ /* 0x000fc800000010ff */
[----:B------:R-:W-:Y:S01]  /*a870*/  PRMT R22, R0, 0x7610, R22 ;  /* 0x0000761000167816 */ /* 0x000fe20000000016 */
[----:B------:R-:W-:Y:S06]  /*a880*/  BRA `(.L_x_214) ;  /* 0x0000000c003c7947 */ /* 0x000fec0003800000 */
.L_x_217:
        /* <DEDUP_REMOVED lines=9> */
.L_x_220:
[----:B------:R-:W2:Y:S02]  /*a920*/  LDG.E.U16 R2, desc[UR36][R2.64] ;  /* 0x0000002402027981 */ /* 0x000ea4000c1e1500 */
[----:B--2---:R-:W-:-:S05]  /*a930*/  HADD2.F32 R0, -RZ, R2.H0_H0 ;  /* 0x20000002ff007230 */ /* 0x004fca0000004100 */
[----:B------:R-:W-:-:S04]  /*a940*/  F2FP.BF16.F32.PACK_AB R0, RZ, R0 ;  /* 0x00000000ff00723e */ /* 0x000fc800000010ff */
[----:B------:R-:W-:Y:S01]  /*a950*/  PRMT R22, R0, 0x7610, R22 ;  /* 0x0000761000167816 */ /* 0x000fe20000000016 */
[----:B------:R-:W-:Y:S06]  /*a960*/  BRA `(.L_x_214) ;  /* 0x0000000c00047947 */ /* 0x000fec0003800000 */
.L_x_219:
        /* <DEDUP_REMOVED lines=9> */
.L_x_209:
        /* <DEDUP_REMOVED lines=14> */
.L_x_223:
        /* <DEDUP_REMOVED lines=9> */
.L_x_222:
        /* <DEDUP_REMOVED lines=28> */
.L_x_225:
        /* <DEDUP_REMOVED lines=15> */
.L_x_224:
[----:B------:R0:W5:Y:S01]  /*ae20*/  LDG.E.U16 R22, desc[UR36][R2.64] ;  /* 0x0000002402167981 */ /* 0x000162000c1e1500 */
[----:B------:R-:W-:Y:S05]  /*ae30*/  BRA `(.L_x_214) ;  /* 0x0000000400d07947 */ /* 0x000fea0003800000 */
.L_x_221:
        /* <DEDUP_REMOVED lines=13> */
.L_x_228:
        /* <DEDUP_REMOVED lines=21> */
.L_x_232:
[----:B------:R-:W-:Y:S05]  /*b060*/  BSYNC B1 ;  /* 0x0000000000017941 */ /* 0x000fea0003800000 */
.L_x_231:
[----:B------:R-:W-:Y:S01]  /*b070*/  LEA R3, R0, 0x3b800000, 0x17 ;  /* 0x3b80000000037811 */ /* 0x000fe200078eb8ff */
[----:B------:R-:W-:-:S05]  /*b080*/  IMAD.SHL.U32 R0, R2, 0x100000, RZ ;  /* 0x0010000002007824 */ /* 0x000fca00078e00ff */
[----:B------:R-:W-:-:S07]  /*b090*/  LOP3.LUT R0, R3, R0, R4, 0xfe, !PT ;  /* 0x0000000003007212 */ /* 0x000fce00078efe04 */
.L_x_230:
[----:B------:R-:W-:Y:S05]  /*b0a0*/  BSYNC B0 ;  /* 0x0000000000007941 */ /* 0x000fea0003800000 */
.L_x_229:
[----:B------:R-:W-:-:S04]  /*b0b0*/  F2FP.BF16.F32.PACK_AB R0, RZ, R0 ;  /* 0x00000000ff00723e */ /* 0x000fc800000010ff */
[----:B------:R-:W-:Y:S01]  /*b0c0*/  PRMT R22, R0, 0x7610, R22 ;  /* 0x0000761000167816 */ /* 0x000fe20000000016 */
[----:B------:R-:W-:Y:S06]  /*b0d0*/  BRA `(.L_x_214) ;  /* 0x0000000400287947 */ /* 0x000fec0003800000 */
.L_x_227:
        /* <DEDUP_REMOVED lines=21> */
.L_x_236:
[----:B------:R-:W-:Y:S05]  /*b230*/  BSYNC B1 ;  /* 0x0000000000017941 */ /* 0x000fea0003800000 */
.L_x_235:
[----:B------:R-:W-:Y:S01]  /*b240*/  LEA R3, R0, 0x37800000, 0x17 ;  /* 0x3780000000037811 */ /* 0x000fe200078eb8ff */
[----:B------:R-:W-:-:S05]  /*b250*/  IMAD.SHL.U32 R0, R2, 0x200000, RZ ;  /* 0x0020000002007824 */ /* 0x000fca00078e00ff */
[----:B------:R-:W-:-:S07]  /*b260*/  LOP3.LUT R0, R3, R0, R4, 0xfe, !PT ;  /* 0x0000000003007212 */ /* 0x000fce00078efe04 */
.L_x_234:
[----:B------:R-:W-:Y:S05]  /*b270*/  BSYNC B0 ;  /* 0x0000000000007941 */ /* 0x000fea0003800000 */
.L_x_233:
[----:B------:R-:W-:-:S04]  /*b280*/  F2FP.BF16.F32.PACK_AB R0, RZ, R0 ;  /* 0x00000000ff00723e */ /* 0x000fc800000010ff */
[----:B------:R-:W-:Y:S01]  /*b290*/  PRMT R22, R0, 0x7610, R22 ;  /* 0x0000761000167816 */ /* 0x000fe20000000016 */
[----:B------:R-:W-:Y:S06]  /*b2a0*/  BRA `(.L_x_214) ;  /* 0x0000000000b47947 */ /* 0x000fec0003800000 */
.L_x_226:
        /* <DEDUP_REMOVED lines=14> */
.L_x_240:
[----:B------:R-:W-:Y:S05]  /*b390*/  BSYNC B0 ;  /* 0x0000000000007941 */ /* 0x000fea0003800000 */
.L_x_239:
[----:B------:R-:W-:-:S04]  /*b3a0*/  F2FP.BF16.F32.PACK_AB R0, RZ, R0 ;  /* 0x00000000ff00723e */ /* 0x000fc800000010ff */
[----:B------:R-:W-:Y:S01]  /*b3b0*/  PRMT R22, R0, 0x7610, R22 ;  /* 0x0000761000167816 */ /* 0x000fe20000000016 */
[----:B------:R-:W-:Y:S06]  /*b3c0*/  BRA `(.L_x_214) ;  /* 0x00000000006c7947 */ /* 0x000fec0003800000 */
.L_x_213:
        /* <DEDUP_REMOVED lines=16> */
.L_x_241:
[----:B------:R-:W-:Y:S01]  /*b4d0*/  PRMT R22, RZ, 0x7610, R22 ;  /* 0x00007610ff167816 */ /* 0x000fe20000000016 */
[----:B------:R-:W-:Y:S06]  /*b4e0*/  BRA `(.L_x_214) ;  /* 0x0000000000247947 */ /* 0x000fec0003800000 */
.L_x_238:
[----:B------:R-:W2:Y:S02]  /*b4f0*/  LDG.E.64 R2, desc[UR36][R2.64] ;  /* 0x0000002402027981 */ /* 0x000ea4000c1e1b00 */
[----:B--2---:R-:W0:Y:S02]  /*b500*/  I2F.U64 R0, R2 ;  /* 0x0000000200007312 */ /* 0x004e240000301000 */
[----:B0-----:R-:W-:-:S04]  /*b510*/  F2FP.BF16.F32.PACK_AB R0, RZ, R0 ;  /* 0x00000000ff00723e */ /* 0x001fc800000010ff */
[----:B------:R-:W-:Y:S01]  /*b520*/  PRMT R22, R0, 0x7610, R22 ;  /* 0x0000761000167816 */ /* 0x000fe20000000016 */
[----:B------:R-:W-:Y:S06]  /*b530*/  BRA `(.L_x_214) ;  /* 0x0000000000107947 */ /* 0x000fec0003800000 */
.L_x_237:
[----:B------:R-:W2:Y:S02]  /*b540*/  LDG.E R2, desc[UR36][R2.64] ;  /* 0x0000002402027981 */ /* 0x000ea4000c1e1900 */
[----:B--2---:R-:W-:-:S04]  /*b550*/  I2FP.F32.U32 R0, R2 ;  /* 0x0000000200007245 */ /* 0x004fc80000201000 */
[----:B------:R-:W-:-:S04]  /*b560*/  F2FP.BF16.F32.PACK_AB R0, RZ, R0 ;  /* 0x00000000ff00723e */ /* 0x000fc800000010ff */
[----:B------:R-:W-:-:S07]  /*b570*/  PRMT R22, R0, 0x7610, R22 ;  /* 0x0000761000167816 */ /* 0x000fce0000000016 */
.L_x_214:
        /* <DEDUP_REMOVED lines=19> */
.L_x_245:
[----:B------:R-:W2:Y:S02]  /*b6b0*/  LDG.E.U8 R2, desc[UR36][R2.64] ;  /* 0x0000002402027981 */ /* 0x000ea4000c1e1100 */
[----:B--2---:R-:W-:-:S04]  /*b6c0*/  I2FP.F32.U32 R0, R2 ;  /* 0x0000000200007245 */ /* 0x004fc80000201000 */
[----:B------:R-:W-:Y:S01]  /*b6d0*/  F2FP.BF16.F32.PACK_AB R0, RZ, R0 ;  /* 0x00000000ff00723e */ /* 0x000fe200000010ff */
[----:B------:R-:W-:Y:S06]  /*b6e0*/  BRA `(.L_x_247) ;  /* 0x0000000c00907947 */ /* 0x000fec0003800000 */
.L_x_244:
        /* <DEDUP_REMOVED lines=10> */
.L_x_249:
[----:B------:R-:W2:Y:S02]  /*b790*/  LDG.E R2, desc[UR36][R2.64] ;  /* 0x0000002402027981 */ /* 0x000ea4000c1e1900 */
[----:B--2---:R-:W-:-:S04]  /*b7a0*/  I2FP.F32.S32 R0, R2 ;  /* 0x0000000200007245 */ /* 0x004fc80000201400 */
[----:B------:R-:W-:Y:S01]  /*b7b0*/  F2FP.BF16.F32.PACK_AB R0, RZ, R0 ;  /* 0x00000000ff00723e */ /* 0x000fe200000010ff */
[----:B------:R-:W-:Y:S06]  /*b7c0*/  BRA `(.L_x_247) ;  /* 0x0000000c00587947 */ /* 0x000fec0003800000 */
.L_x_248:
[----:B------:R-:W2:Y:S02]  /*b7d0*/  LDG.E.U16 R2, desc[UR36][R2.64] ;  /* 0x0000002402027981 */ /* 0x000ea4000c1e1500 */
[----:B--2---:R-:W0:Y:S02]  /*b7e0*/  I2F.S16 R0, R2 ;  /* 0x0000000200007306 */ /* 0x004e240000101400 */
[----:B0-----:R-:W-:Y:S01]  /*b7f0*/  F2FP.BF16.F32.PACK_AB R0, RZ, R0 ;  /* 0x00000000ff00723e */ /* 0x001fe200000010ff */
[----:B------:R-:W-:Y:S06]  /*b800*/  BRA `(.L_x_247) ;  /* 0x0000000c00487947 */ /* 0x000fec0003800000 */
.L_x_243:
        /* <DEDUP_REMOVED lines=9> */
.L_x_251:
[----:B------:R-:W2:Y:S02]  /*b8a0*/  LDG.E.U16 R0, desc[UR36][R2.64] ;  /* 0x0000002402007981 */ /* 0x000ea4000c1e1500 */
[----:B--2---:R-:W-:-:S05]  /*b8b0*/  HADD2.F32 R0, -RZ, R0.H0_H0 ;  /* 0x20000000ff007230 */ /* 0x004fca0000004100 */
[----:B------:R-:W-:Y:S01]  /*b8c0*/  F2FP.BF16.F32.PACK_AB R0, RZ, R0 ;  /* 0x00000000ff00723e */ /* 0x000fe200000010ff */
[----:B------:R-:W-:Y:S06]  /*b8d0*/  BRA `(.L_x_247) ;  /* 0x0000000c00147947 */ /* 0x000fec0003800000 */
.L_x_250:
        /* <DEDUP_REMOVED lines=9> */
.L_x_253:
[----:B------:R-:W2:Y:S02]  /*b970*/  LDG.E.U16 R2, desc[UR36][R2.64] ;  /* 0x0000002402027981 */ /* 0x000ea4000c1e1500 */
[----:B--2---:R-:W-:-:S05]  /*b980*/  HADD2.F32 R0, -RZ, R2.H0_H0 ;  /* 0x20000002ff007230 */ /* 0x004fca0000004100 */
[----:B------:R-:W-:Y:S01]  /*b990*/  F2FP.BF16.F32.PACK_AB R0, RZ, R0 ;  /* 0x00000000ff00723e */ /* 0x000fe200000010ff */
[----:B------:R-:W-:Y:S06]  /*b9a0*/  BRA `(.L_x_247) ;  /* 0x0000000800e07947 */ /* 0x000fec0003800000 */
.L_x_252:
        /* <DEDUP_REMOVED lines=8> */
.L_x_242:
        /* <DEDUP_REMOVED lines=13> */
.L_x_256:
        /* <DEDUP_REMOVED lines=8> */
.L_x_255:
        /* <DEDUP_REMOVED lines=28> */
.L_x_258:
        /* <DEDUP_REMOVED lines=15> */
.L_x_257:
[----:B------:R0:W5:Y:S01]  /*be30*/  LDG.E.U16 R0, desc[UR36][R2.64] ;  /* 0x0000002402007981 */ /* 0x000162000c1e1500 */
[----:B------:R-:W-:Y:S05]  /*be40*/  BRA `(.L_x_247) ;  /* 0x0000000400b87947 */ /* 0x000fea0003800000 */
.L_x_254:
        /* <DEDUP_REMOVED lines=12> */
.L_x_261:
        /* <DEDUP_REMOVED lines=21> */
.L_x_265:
[----:B------:R-:W-:Y:S05]  /*c060*/  BSYNC B1 ;  /* 0x0000000000017941 */ /* 0x000fea0003800000 */
.L_x_264:
[----:B------:R-:W-:Y:S01]  /*c070*/  LEA R3, R0, 0x3b800000, 0x17 ;  /* 0x3b80000000037811 */ /* 0x000fe200078eb8ff */
[----:B------:R-:W-:-:S05]  /*c080*/  IMAD.SHL.U32 R0, R2, 0x100000, RZ ;  /* 0x0010000002007824 */ /* 0x000fca00078e00ff */
[----:B------:R-:W-:-:S07]  /*c090*/  LOP3.LUT R0, R3, R0, R4, 0xfe, !PT ;  /* 0x0000000003007212 */ /* 0x000fce00078efe04 */
.L_x_263:
[----:B------:R-:W-:Y:S05]  /*c0a0*/  BSYNC B0 ;  /* 0x0000000000007941 */ /* 0x000fea0003800000 */
.L_x_262:
[----:B------:R-:W-:Y:S01]  /*c0b0*/  F2FP.BF16.F32.PACK_AB R0, RZ, R0 ;  /* 0x00000000ff00723e */ /* 0x000fe200000010ff */
[----:B------:R-:W-:Y:S06]  /*c0c0*/  BRA `(.L_x_247) ;  /* 0x0000000400187947 */ /* 0x000fec0003800000 */
.L_x_260:
        /* <DEDUP_REMOVED lines=21> */
.L_x_269:
[----:B------:R-:W-:Y:S05]  /*c220*/  BSYNC B1 ;  /* 0x0000000000017941 */ /* 0x000fea0003800000 */
.L_x_268:
[----:B------:R-:W-:Y:S01]  /*c230*/  LEA R3, R0, 0x37800000, 0x17 ;  /* 0x3780000000037811 */ /* 0x000fe200078eb8ff */
[----:B------:R-:W-:-:S05]  /*c240*/  IMAD.SHL.U32 R0, R2, 0x200000, RZ ;  /* 0x0020000002007824 */ /* 0x000fca00078e00ff */
[----:B------:R-:W-:-:S07]  /*c250*/  LOP3.LUT R0, R3, R0, R4, 0xfe, !PT ;  /* 0x0000000003007212 */ /* 0x000fce00078efe04 */
.L_x_267:
[----:B------:R-:W-:Y:S05]  /*c260*/  BSYNC B0 ;  /* 0x0000000000007941 */ /* 0x000fea0003800000 */
.L_x_266:
[----:B------:R-:W-:Y:S01]  /*c270*/  F2FP.BF16.F32.PACK_AB R0, RZ, R0 ;  /* 0x00000000ff00723e */ /* 0x000fe200000010ff */
[----:B------:R-:W-:Y:S06]  /*c280*/  BRA `(.L_x_247) ;  /* 0x0000000000a87947 */ /* 0x000fec0003800000 */
.L_x_259:
        /* <DEDUP_REMOVED lines=14> */
.L_x_273:
[----:B------:R-:W-:Y:S05]  /*c370*/  BSYNC B0 ;  /* 0x0000000000007941 */ /* 0x000fea0003800000 */
.L_x_272:
[----:B------:R-:W-:Y:S01]  /*c380*/  F2FP.BF16.F32.PACK_AB R0, RZ, R0 ;  /* 0x00000000ff00723e */ /* 0x000fe200000010ff */
[----:B------:R-:W-:Y:S06]  /*c390*/  BRA `(.L_x_247) ;  /* 0x0000000000647947 */ /* 0x000fec0003800000 */
.L_x_246:
        /* <DEDUP_REMOVED lines=16> */
.L_x_274:
[----:B------:R-:W-:Y:S01]  /*c4a0*/  PRMT R0, RZ, 0x7610, R0 ;  /* 0x00007610ff007816 */ /* 0x000fe20000000000 */
[----:B------:R-:W-:Y:S06]  /*c4b0*/  BRA `(.L_x_247) ;  /* 0x00000000001c7947 */ /* 0x000fec0003800000 */
.L_x_271:
[----:B------:R-:W2:Y:S02]  /*c4c0*/  LDG.E.64 R2, desc[UR36][R2.64] ;  /* 0x0000002402027981 */ /* 0x000ea4000c1e1b00 */
[----:B--2---:R-:W0:Y:S02]  /*c4d0*/  I2F.U64 R0, R2 ;  /* 0x0000000200007312 */ /* 0x004e240000301000 */
[----:B0-----:R-:W-:Y:S01]  /*c4e0*/  F2FP.BF16.F32.PACK_AB R0, RZ, R0 ;  /* 0x00000000ff00723e */ /* 0x001fe200000010ff */
[----:B------:R-:W-:Y:S06]  /*c4f0*/  BRA `(.L_x_247) ;  /* 0x00000000000c7947 */ /* 0x000fec0003800000 */
.L_x_270:
[----:B------:R-:W2:Y:S02]  /*c500*/  LDG.E R2, desc[UR36][R2.64] ;  /* 0x0000002402027981 */ /* 0x000ea4000c1e1900 */
[----:B--2---:R-:W-:-:S04]  /*c510*/  I2FP.F32.U32 R0, R2 ;  /* 0x0000000200007245 */ /* 0x004fc80000201000 */
[----:B------:R-:W-:-:S07]  /*c520*/  F2FP.BF16.F32.PACK_AB R0, RZ, R0 ;  /* 0x00000000ff00723e */ /* 0x000fce00000010ff */
.L_x_247:
        /* <DEDUP_REMOVED lines=24> */
.L_x_278:
[----:B-1----:R-:W-:-:S06]  /*c6b0*/  IMAD.U32 R3, R3, 0x10000, RZ ;  /* 0x0001000003037824 */ /* 0x002fcc00078e00ff */
[----:B0-----:R-:W0:Y:S02]  /*c6c0*/  F2I.S64.TRUNC R2, R3 ;  /* 0x0000000300027311 */ /* 0x001e24000020d900 */
[----:B0-----:R0:W-:Y:S01]  /*c6d0*/  STG.E.U8 desc[UR36][R16.64], R2 ;  /* 0x0000000210007986 */ /* 0x0011e2000c101124 */
[----:B------:R-:W-:Y:S05]  /*c6e0*/  BRA `(.L_x_280) ;  /* 0x0000000c00847947 */ /* 0x000fea0003800000 */
.L_x_277:
        /* <DEDUP_REMOVED lines=10> */
.L_x_282:
[----:B-1----:R-:W-:-:S06]  /*c790*/  IMAD.U32 R3, R3, 0x10000, RZ ;  /* 0x0001000003037824 */ /* 0x002fcc00078e00ff */
[----:B------:R-:W1:Y:S02]  /*c7a0*/  F2I.FTZ.TRUNC.NTZ R3, R3 ;  /* 0x0000000300037305 */ /* 0x000e64000021f100 */
[----:B-1----:R1:W-:Y:S01]  /*c7b0*/  STG.E desc[UR36][R16.64], R3 ;  /* 0x0000000310007986 */ /* 0x0023e2000c101924 */
[----:B------:R-:W-:Y:S05]  /*c7c0*/  BRA `(.L_x_280) ;  /* 0x0000000c004c7947 */ /* 0x000fea0003800000 */
.L_x_281:
[----:B-1----:R-:W-:-:S06]  /*c7d0*/  IMAD.U32 R3, R3, 0x10000, RZ ;  /* 0x0001000003037824 */ /* 0x002fcc00078e00ff */
[----:B------:R-:W1:Y:S02]  /*c7e0*/  F2I.FTZ.TRUNC.NTZ R3, R3 ;  /* 0x0000000300037305 */ /* 0x000e64000021f100 */
[----:B-1----:R1:W-:Y:S01]  /*c7f0*/  STG.E.U16 desc[UR36][R16.64], R3 ;  /* 0x0000000310007986 */ /* 0x0023e2000c101524 */
[----:B------:R-:W-:Y:S05]  /*c800*/  BRA `(.L_x_280) ;  /* 0x0000000c003c7947 */ /* 0x000fea0003800000 */
.L_x_276:
        /* <DEDUP_REMOVED lines=9> */
.L_x_284:
[----:B-1----:R-:W-:-:S05]  /*c8a0*/  IMAD.U32 R0, R3, 0x10000, RZ ;  /* 0x0001000003007824 */ /* 0x002fca00078e00ff */
[----:B------:R-:W-:-:S05]  /*c8b0*/  F2FP.F16.F32.PACK_AB R0, RZ, R0 ;  /* 0x00000000ff00723e */ /* 0x000fca00000000ff */
[----:B------:R1:W-:Y:S01]  /*c8c0*/  STG.E.U16 desc[UR36][R16.64], R0 ;  /* 0x0000000010007986 */ /* 0x0003e2000c101524 */
[----:B------:R-:W-:Y:S05]  /*c8d0*/  BRA `(.L_x_280) ;  /* 0x0000000c00087947 */ /* 0x000fea0003800000 */
.L_x_283:
        /* <DEDUP_REMOVED lines=10> */
.L_x_286:
[----:B-1----:R-:W-:-:S05]  /*c980*/  IMAD.U32 R3, R3, 0x10000, RZ ;  /* 0x0001000003037824 */ /* 0x002fca00078e00ff */
[----:B------:R-:W-:-:S04]  /*c990*/  F2FP.F16.F32.PACK_AB R3, RZ, R3 ;  /* 0x00000003ff03723e */ /* 0x000fc800000000ff */
[----:B------:R-:W-:-:S05]  /*c9a0*/  PRMT R3, R3, 0x5410, RZ ;  /* 0x0000541003037816 */ /* 0x000fca00000000ff */
[----:B------:R1:W-:Y:S01]  /*c9b0*/  STG.E desc[UR36][R16.64], R3 ;  /* 0x0000000310007986 */ /* 0x0003e2000c101924 */
[----:B------:R-:W-:Y:S05]  /*c9c0*/  BRA `(.L_x_280) ;  /* 0x0000000800cc7947 */ /* 0x000fea0003800000 */
.L_x_285:
[----:B01----:R-:W-:-:S04]  /*c9d0*/  IMAD.U32 R2, R3, 0x10000, RZ ;  /* 0x0001000003027824 */ /* 0x003fc800078e00ff */
[----:B------:R-:W-:-:S06]  /*c9e0*/  FMUL.FTZ R2, R2, 1 ;  /* 0x3f80000002027820 */ /* 0x000fcc0000410000 */
[----:B------:R-:W0:Y:S02]  /*c9f0*/  F2F.F64.F32 R2, R2 ;  /* 0x0000000200027310 */ /* 0x000e240000201800 */
[----:B0-----:R0:W-:Y:S01]  /*ca00*/  STG.E.64 desc[UR36][R16.64], R2 ;  /* 0x0000000210007986 */ /* 0x0011e2000c101b24 */
[----:B------:R-:W-:Y:S05]  /*ca10*/  BRA `(.L_x_280) ;  /* 0x0000000800b87947 */ /* 0x000fea0003800000 */
.L_x_275:
        /* <DEDUP_REMOVED lines=13> */
.L_x_289:
[----:B-1----:R-:W-:Y:S01]  /*caf0*/  IMAD.U32 R3, R3, 0x10000, RZ ;  /* 0x0001000003037824 */ /* 0x002fe200078e00ff */
[----:B------:R-:W-:-:S03]  /*cb00*/  CS2R R6, SRZ ;  /* 0x0000000000067805 */ /* 0x000fc6000001ff00 */
[----:B------:R-:W-:-:S04]  /*cb10*/  FMUL.FTZ R3, R3, 1 ;  /* 0x3f80000003037820 */ /* 0x000fc80000410000 */
[----:B------:R-:W1:Y:S02]  /*cb20*/  F2F.F64.F32 R4, R3 ;  /* 0x0000000300047310 */ /* 0x000e640000201800 */
[----:B-1----:R1:W-:Y:S01]  /*cb30*/  STG.E.128 desc[UR36][R16.64], R4 ;  /* 0x0000000410007986 */ /* 0x0023e2000c101d24 */
[----:B------:R-:W-:Y:S05]  /*cb40*/  BRA `(.L_x_280) ;  /* 0x00000008006c7947 */ /* 0x000fea0003800000 */
.L_x_288:
        /* <DEDUP_REMOVED lines=21> */
.L_x_293:
[----:B------:R-:W-:Y:S05]  /*cca0*/  BSYNC B0 ;  /* 0x0000000000007941 */ /* 0x000fea0003800000 */
.L_x_292:
[----:B------:R-:W-:-:S05]  /*ccb0*/  LOP3.LUT R3, R0, R3, RZ, 0xfc, !PT ;  /* 0x0000000300037212 */ /* 0x000fca00078efcff */
[----:B------:R0:W-:Y:S01]  /*ccc0*/  STG.E.U8 desc[UR36][R16.64], R3 ;  /* 0x0000000310007986 */ /* 0x0001e2000c101124 */
[----:B------:R-:W-:Y:S05]  /*ccd0*/  BRA `(.L_x_280) ;  /* 0x0000000800087947 */ /* 0x000fea0003800000 */
.L_x_291:
        /* <DEDUP_REMOVED lines=13> */
.L_x_295:
[----:B------:R-:W-:Y:S01]  /*cdb0*/  IMAD.MOV.U32 R0, RZ, RZ, 0x7f ;  /* 0x0000007fff007424 */ /* 0x000fe200078e00ff */
[----:B------:R-:W-:-:S04]  /*cdc0*/  ISETP.GT.U32.AND P0, PT, R2, 0x7f800000, PT ;  /* 0x7f8000000200780c */ /* 0x000fc80003f04070 */
[----:B------:R-:W-:-:S09]  /*cdd0*/  SEL R0, R0, 0x7c, P0 ;  /* 0x0000007c00007807 */ /* 0x000fd20000000000 */
.L_x_296:
[----:B------:R-:W-:Y:S05]  /*cde0*/  BSYNC B0 ;  /* 0x0000000000007941 */ /* 0x000fea0003800000 */
.L_x_294:
[----:B------:R-:W-:-:S04]  /*cdf0*/  LOP3.LUT R2, R3, 0x80000000, RZ, 0xc0, !PT ;  /* 0x8000000003027812 */ /* 0x000fc800078ec0ff */
[----:B------:R-:W-:-:S04]  /*ce00*/  SHF.R.U32.HI R3, RZ, 0x18, R2 ;  /* 0x00000018ff037819 */ /* 0x000fc80000011602 */
[----:B------:R-:W-:-:S05]  /*ce10*/  LOP3.LUT R3, R0, R3, RZ, 0xfc, !PT ;  /* 0x0000000300037212 */ /* 0x000fca00078efcff */
[----:B------:R0:W-:Y:S01]  /*ce20*/  STG.E.U8 desc[UR36][R16.64], R3 ;  /* 0x0000000310007986 */ /* 0x0001e2000c101124 */
[----:B------:R-:W-:Y:S05]  /*ce30*/  BRA `(.L_x_280) ;  /* 0x0000000400b07947 */ /* 0x000fea0003800000 */
.L_x_290:
[----:B-1----:R1:W-:Y:S01]  /*ce40*/  STG.E.U16 desc[UR36][R16.64], R3 ;  /* 0x0000000310007986 */ /* 0x0023e2000c101524 */
[----:B------:R-:W-:Y:S05]  /*ce50*/  BRA `(.L_x_280) ;  /* 0x0000000400a87947 */ /* 0x000fea0003800000 */
.L_x_287:
        /* <DEDUP_REMOVED lines=12> */
.L_x_299:
        /* <DEDUP_REMOVED lines=17> */
.L_x_302:
[----:B------:R-:W-:-:S04]  /*d030*/  LOP3.LUT R2, R3, 0x80000000, RZ, 0xc0, !PT ;  /* 0x8000000003027812 */ /* 0x000fc800078ec0ff */
[----:B------:R-:W-:-:S04]  /*d040*/  SHF.R.U32.HI R3, RZ, 0x18, R2 ;  /* 0x00000018ff037819 */ /* 0x000fc80000011602 */
[----:B------:R-:W-:-:S04]  /*d050*/  LOP3.LUT R0, R0, R3, RZ, 0xfc, !PT ;  /* 0x0000000300007212 */ /* 0x000fc800078efcff */
[----:B------:R-:W-:-:S07]  /*d060*/  PRMT R8, R0, 0x7610, R8 ;  /* 0x0000761000087816 */ /* 0x000fce0000000008 */
.L_x_301:
[----:B------:R-:W-:Y:S05]  /*d070*/  BSYNC B0 ;  /* 0x0000000000007941 */ /* 0x000fea0003800000 */
.L_x_300:
[----:B------:R4:W-:Y:S01]  /*d080*/  STG.E.U8 desc[UR36][R16.64], R8 ;  /* 0x0000000810007986 */ /* 0x0009e2000c101124 */
[----:B------:R-:W-:Y:S05]  /*d090*/  BRA `(.L_x_280) ;  /* 0x0000000400187947 */ /* 0x000fea0003800000 */
.L_x_298:
        /* <DEDUP_REMOVED lines=17> */
.L_x_305:
[----:B------:R-:W-:-:S04]  /*d1b0*/  LOP3.LUT R2, R3, 0x80000000, RZ, 0xc0, !PT ;  /* 0x8000000003027812 */ /* 0x000fc800078ec0ff */
[----:B------:R-:W-:-:S04]  /*d1c0*/  SHF.R.U32.HI R3, RZ, 0x18, R2 ;  /* 0x00000018ff037819 */ /* 0x000fc80000011602 */
[----:B------:R-:W-:-:S04]  /*d1d0*/  LOP3.LUT R0, R0, R3, RZ, 0xfc, !PT ;  /* 0x0000000300007212 */ /* 0x000fc800078efcff */
[----:B------:R-:W-:-:S07]  /*d1e0*/  PRMT R8, R0, 0x7610, R8 ;  /* 0x0000761000087816 */ /* 0x000fce0000000008 */
.L_x_304:
[----:B------:R-:W-:Y:S05]  /*d1f0*/  BSYNC B0 ;  /* 0x0000000000007941 */ /* 0x000fea0003800000 */
.L_x_303:
[----:B------:R0:W-:Y:S01]  /*d200*/  STG.E.U8 desc[UR36][R16.64], R8 ;  /* 0x0000000810007986 */ /* 0x0001e2000c101124 */
[----:B------:R-:W-:Y:S05]  /*d210*/  BRA `(.L_x_280) ;  /* 0x0000000000b87947 */ /* 0x000fea0003800000 */
.L_x_297:
        /* <DEDUP_REMOVED lines=22> */
.L_x_279:
        /* <DEDUP_REMOVED lines=16> */
.L_x_308:
[----:B------:R-:W-:Y:S05]  /*d480*/  BRA `(.L_x_280) ;  /* 0x00000000001c7947 */ /* 0x000fea0003800000 */
.L_x_307:
[----:B-1----:R-:W-:-:S06]  /*d490*/  IMAD.U32 R3, R3, 0x10000, RZ ;  /* 0x0001000003037824 */ /* 0x002fcc00078e00ff */
[----:B0-----:R-:W0:Y:S02]  /*d4a0*/  F2I.U64.TRUNC R2, R3 ;  /* 0x0000000300027311 */ /* 0x001e24000020d800 */
[----:B0-----:R2:W-:Y:S01]  /*d4b0*/  STG.E.64 desc[UR36][R16.64], R2 ;  /* 0x0000000210007986 */ /* 0x0015e2000c101b24 */
[----:B------:R-:W-:Y:S05]  /*d4c0*/  BRA `(.L_x_280) ;  /* 0x00000000000c7947 */ /* 0x000fea0003800000 */
.L_x_306:
[----:B-1----:R-:W-:-:S06]  /*d4d0*/  IMAD.U32 R3, R3, 0x10000, RZ ;  /* 0x0001000003037824 */ /* 0x002fcc00078e00ff */
[----:B------:R-:W1:Y:S02]  /*d4e0*/  F2I.FTZ.U32.TRUNC.NTZ R3, R3 ;  /* 0x0000000300037305 */ /* 0x000e64000021f000 */
[----:B-1----:R1:W-:Y:S02]  /*d4f0*/  STG.E desc[UR36][R16.64], R3 ;  /* 0x0000000310007986 */ /* 0x0023e4000c101924 */
.L_x_280:
[----:B------:R-:W-:-:S07]  /*d500*/  VIADD R19, R19, 0x80 ;  /* 0x0000008013137836 */ /* 0x000fce0000000000 */
.L_x_207:
[----:B------:R-:W-:Y:S05]  /*d510*/  BSYNC B6 ;  /* 0x0000000000067941 */ /* 0x000fea0003800000 */
.L_x_206:
[----:B------:R-:W-:Y:S02]  /*d520*/  ULDC UR4, c[0x0][0x210] ;  /* 0x0000840000047ab9 */ /* 0x000fe40000000800 */
[----:B------:R-:W-:-:S13]  /*d530*/  ISETP.GE.AND P0, PT, R19, UR4, PT ;  /* 0x0000000413007c0c */ /* 0x000fda000bf06270 */
[----:B------:R-:W-:Y:S05]  /*d540*/  @P0 EXIT ;  /* 0x000000000000094d */ /* 0x000fea0003800000 */
        /* <DEDUP_REMOVED lines=354> */
.L_x_309:
        /* <DEDUP_REMOVED lines=23> */
.L_x_313:
[----:B------:R-:W2:Y:S02]  /*ece0*/  LDG.E.U8 R2, desc[UR36][R2.64] ;  /* 0x0000002402027981 */ /* 0x000ea4000c1e1100 */
[----:B--2---:R-:W-:-:S04]  /*ecf0*/  I2FP.F32.U32 R0, R2 ;  /* 0x0000000200007245 */ /* 0x004fc80000201000 */
[----:B------:R-:W-:-:S04]  /*ed00*/  F2FP.BF16.F32.PACK_AB R0, RZ, R0 ;  /* 0x00000000ff00723e */ /* 0x000fc800000010ff */
[----:B------:R-:W-:Y:S01]  /*ed10*/  PRMT R19, R0, 0x7610, R19 ;  /* 0x0000761000137816 */ /* 0x000fe20000000013 */
[----:B------:R-:W-:Y:S06]  /*ed20*/  BRA `(.L_x_315) ;  /* 0x0000000c00c87947 */ /* 0x000fec0003800000 */
.L_x_312:
        /* <DEDUP_REMOVED lines=11> */
.L_x_317:
[----:B------:R-:W2:Y:S02]  /*ede0*/  LDG.E R2, desc[UR36][R2.64] ;  /* 0x0000002402027981 */ /* 0x000ea4000c1e1900 */
[----:B--2---:R-:W-:-:S04]  /*edf0*/  I2FP.F32.S32 R0, R2 ;  /* 0x0000000200007245 */ /* 0x004fc80000201400 */
[----:B------:R-:W-:-:S04]  /*ee00*/  F2FP.BF16.F32.PACK_AB R0, RZ, R0 ;  /* 0x00000000ff00723e */ /* 0x000fc800000010ff */
[----:B------:R-:W-:Y:S01]  /*ee10*/  PRMT R19, R0, 0x7610, R19 ;  /* 0x0000761000137816 */ /* 0x000fe20000000013 */
[----:B------:R-:W-:Y:S06]  /*ee20*/  BRA `(.L_x_315) ;  /* 0x0000000c00887947 */ /* 0x000fec0003800000 */
.L_x_316:
[----:B------:R-:W2:Y:S02]  /*ee30*/  LDG.E.U16 R2, desc[UR36][R2.64] ;  /* 0x0000002402027981 */ /* 0x000ea4000c1e1500 */
[----:B--2---:R-:W0:Y:S02]  /*ee40*/  I2F.S16 R0, R2 ;  /* 0x0000000200007306 */ /* 0x004e240000101400 */
[----:B0-----:R-:W-:-:S04]  /*ee50*/  F2FP.BF16.F32.PACK_AB R0, RZ, R0 ;  /* 0x00000000ff00723e */ /* 0x001fc800000010ff */
[----:B------:R-:W-:Y:S01]  /*ee60*/  PRMT R19, R0, 0x7610, R19 ;  /* 0x0000761000137816 */ /* 0x000fe20000000013 */
[----:B------:R-:W-:Y:S06]  /*ee70*/  BRA `(.L_x_315) ;  /* 0x0000000c00747947 */ /* 0x000fec0003800000 */
.L_x_311:
        /* <DEDUP_REMOVED lines=9> */
.L_x_319:
[----:B------:R-:W2:Y:S02]  /*ef10*/  LDG.E.U16 R0, desc[UR36][R2.64] ;  /* 0x0000002402007981 */ /* 0x000ea4000c1e1500 */
[----:B--2---:R-:W-:-:S05]  /*ef20*/  HADD2.F32 R0, -RZ, R0.H0_H0 ;  /* 0x20000000ff007230 */ /* 0x004fca0000004100 */
[----:B------:R-:W-:-:S04]  /*ef30*/  F2FP.BF16.F32.PACK_AB R0, RZ, R0 ;  /* 0x00000000ff00723e */ /* 0x000fc800000010ff */
[----:B------:R-:W-:Y:S01]  /*ef40*/  PRMT R19, R0, 0x7610, R19 ;  /* 0x0000761000137816 */ /* 0x000fe20000000013 */
[----:B------:R-:W-:Y:S06]  /*ef50*/  BRA `(.L_x_315) ;  /* 0x0000000c003c7947 */ /* 0x000fec0003800000 */
.L_x_318:
        /* <DEDUP_REMOVED lines=9> */
.L_x_321:
[----:B------:R-:W2:Y:S02]  /*eff0*/  LDG.E.U16 R2, desc[UR36][R2.64] ;  /* 0x0000002402027981 */ /* 0x000ea4000c1e1500 */
[----:B--2---:R-:W-:-:S05]  /*f000*/  HADD2.F32 R0, -RZ, R2.H0_H0 ;  /* 0x20000002ff007230 */ /* 0x004fca0000004100 */
[----:B------:R-:W-:-:S04]  /*f010*/  F2FP.BF16.F32.PACK_AB R0, RZ, R0 ;  /* 0x00000000ff00723e */ /* 0x000fc800000010ff */
[----:B------:R-:W-:Y:S01]  /*f020*/  PRMT R19, R0, 0x7610, R19 ;  /* 0x0000761000137816 */ /* 0x000fe20000000013 */
[----:B------:R-:W-:Y:S06]  /*f030*/  BRA `(.L_x_315) ;  /* 0x0000000c00047947 */ /* 0x000fec0003800000 */
.L_x_320:
        /* <DEDUP_REMOVED lines=9> */
.L_x_310:
        /* <DEDUP_REMOVED lines=14> */
.L_x_324:
        /* <DEDUP_REMOVED lines=9> */
.L_x_323:
        /* <DEDUP_REMOVED lines=28> */
.L_x_326:
        /* <DEDUP_REMOVED lines=15> */
.L_x_325:
[----:B------:R0:W5:Y:S01]  /*f4f0*/  LDG.E.U16 R19, desc[UR36][R2.64] ;  /* 0x0000002402137981 */ /* 0x000162000c1e1500 */
[----:B------:R-:W-:Y:S05]  /*f500*/  BRA `(.L_x_315) ;  /* 0x0000000400d07947 */ /* 0x000fea0003800000 */
.L_x_322:
        /* <DEDUP_REMOVED lines=13> */
.L_x_329:
        /* <DEDUP_REMOVED lines=21> */
.L_x_333:
[----:B------:R-:W-:Y:S05]  /*f730*/  BSYNC B1 ;  /* 0x0000000000017941 */ /* 0x000fea0003800000 */
.L_x_332:
[----:B------:R-:W-:Y:S01]  /*f740*/  LEA R3, R0, 0x3b800000, 0x17 ;  /* 0x3b80000000037811 */ /* 0x000fe200078eb8ff */
[----:B------:R-:W-:-:S05]  /*f750*/  IMAD.SHL.U32 R0, R2, 0x100000, RZ ;  /* 0x0010000002007824 */ /* 0x000fca00078e00ff */
[----:B------:R-:W-:-:S07]  /*f760*/  LOP3.LUT R0, R3, R0, R4, 0xfe, !PT ;  /* 0x0000000003007212 */ /* 0x000fce00078efe04 */
.L_x_331:
[----:B------:R-:W-:Y:S05]  /*f770*/  BSYNC B0 ;  /* 0x0000000000007941 */ /* 0x000fea0003800000 */
.L_x_330:
[----:B------:R-:W-:-:S04]  /*f780*/  F2FP.BF16.F32.PACK_AB R0, RZ, R0 ;  /* 0x00000000ff00723e */ /* 0x000fc800000010ff */
[----:B------:R-:W-:Y:S01]  /*f790*/  PRMT R19, R0, 0x7610, R19 ;  /* 0x0000761000137816 */ /* 0x000fe20000000013 */
[----:B------:R-:W-:Y:S06]  /*f7a0*/  BRA `(.L_x_315) ;  /* 0x0000000400287947 */ /* 0x000fec0003800000 */
.L_x_328:
        /* <DEDUP_REMOVED lines=21> */
.L_x_337:
[----:B------:R-:W-:Y:S05]  /*f900*/  BSYNC B1 ;  /* 0x0000000000017941 */ /* 0x000fea0003800000 */
.L_x_336:
[----:B------:R-:W-:Y:S01]  /*f910*/  LEA R3, R0, 0x37800000, 0x17 ;  /* 0x3780000000037811 */ /* 0x000fe200078eb8ff */
[----:B------:R-:W-:-:S05]  /*f920*/  IMAD.SHL.U32 R0, R2, 0x200000, RZ ;  /* 0x0020000002007824 */ /* 0x000fca00078e00ff */
[----:B------:R-:W-:-:S07]  /*f930*/  LOP3.LUT R0, R3, R0, R4, 0xfe, !PT ;  /* 0x0000000003007212 */ /* 0x000fce00078efe04 */
.L_x_335:
[----:B------:R-:W-:Y:S05]  /*f940*/  BSYNC B0 ;  /* 0x0000000000007941 */ /* 0x000fea0003800000 */
.L_x_334:
[----:B------:R-:W-:-:S04]  /*f950*/  F2FP.BF16.F32.PACK_AB R0, RZ, R0 ;  /* 0x00000000ff00723e */ /* 0x000fc800000010ff */
[----:B------:R-:W-:Y:S01]  /*f960*/  PRMT R19, R0, 0x7610, R19 ;  /* 0x0000761000137816 */ /* 0x000fe20000000013 */
[----:B------:R-:W-:Y:S06]  /*f970*/  BRA `(.L_x_315) ;  /* 0x0000000000b47947 */ /* 0x000fec0003800000 */
.L_x_327:
        /* <DEDUP_REMOVED lines=14> */
.L_x_341:
[----:B------:R-:W-:Y:S05]  /*fa60*/  BSYNC B0 ;  /* 0x0000000000007941 */ /* 0x000fea0003800000 */
.L_x_340:
[----:B------:R-:W-:-:S04]  /*fa70*/  F2FP.BF16.F32.PACK_AB R0, RZ, R0 ;  /* 0x00000000ff00723e */ /* 0x000fc800000010ff */
[----:B------:R-:W-:Y:S01]  /*fa80*/  PRMT R19, R0, 0x7610, R19 ;  /* 0x0000761000137816 */ /* 0x000fe20000000013 */
[----:B------:R-:W-:Y:S06]  /*fa90*/  BRA `(.L_x_315) ;  /* 0x00000000006c7947 */ /* 0x000fec0003800000 */
.L_x_314:
        /* <DEDUP_REMOVED lines=16> */
.L_x_342:
[----:B------:R-:W-:Y:S01]  /*fba0*/  PRMT R19, RZ, 0x7610, R19 ;  /* 0x00007610ff137816 */ /* 0x000fe20000000013 */
[----:B------:R-:W-:Y:S06]  /*fbb0*/  BRA `(.L_x_315) ;  /* 0x0000000000247947 */ /* 0x000fec0003800000 */
.L_x_339:
[----:B------:R-:W2:Y:S02]  /*fbc0*/  LDG.E.64 R2, desc[UR36][R2.64] ;  /* 0x0000002402027981 */ /* 0x000ea4000c1e1b00 */
[----:B--2---:R-:W0:Y:S02]  /*fbd0*/  I2F.U64 R0, R2 ;  /* 0x0000000200007312 */ /* 0x004e240000301000 */
[----:B0-----:R-:W-:-:S04]  /*fbe0*/  F2FP.BF16.F32.PACK_AB R0, RZ, R0 ;  /* 0x00000000ff00723e */ /* 0x001fc800000010ff */
[----:B------:R-:W-:Y:S01]  /*fbf0*/  PRMT R19, R0, 0x7610, R19 ;  /* 0x0000761000137816 */ /* 0x000fe20000000013 */
[----:B------:R-:W-:Y:S06]  /*fc00*/  BRA `(.L_x_315) ;  /* 0x0000000000107947 */ /* 0x000fec0003800000 */
.L_x_338:
[----:B------:R-:W2:Y:S02]  /*fc10*/  LDG.E R2, desc[UR36][R2.64] ;  /* 0x0000002402027981 */ /* 0x000ea4000c1e1900 */
[----:B--2---:R-:W-:-:S04]  /*fc20*/  I2FP.F32.U32 R0, R2 ;  /* 0x0000000200007245 */ /* 0x004fc80000201000 */
[----:B------:R-:W-:-:S04]  /*fc30*/  F2FP.BF16.F32.PACK_AB R0, RZ, R0 ;  /* 0x00000000ff00723e */ /* 0x000fc800000010ff */
[----:B------:R-:W-:-:S07]  /*fc40*/  PRMT R19, R0, 0x7610, R19 ;  /* 0x0000761000137816 */ /* 0x000fce0000000013 */
.L_x_315:
        /* <DEDUP_REMOVED lines=19> */
.L_x_346:
[----:B------:R-:W2:Y:S02]  /*fd80*/  LDG.E.U8 R2, desc[UR36][R2.64] ;  /* 0x0000002402027981 */ /* 0x000ea4000c1e1100 */
[----:B--2---:R-:W-:-:S04]  /*fd90*/  I2FP.F32.U32 R0, R2 ;  /* 0x0000000200007245 */ /* 0x004fc80000201000 */
[----:B------:R-:W-:Y:S01]  /*fda0*/  F2FP.BF16.F32.PACK_AB R0, RZ, R0 ;  /* 0x00000000ff00723e */ /* 0x000fe200000010ff */
[----:B------:R-:W-:Y:S06]  /*fdb0*/  BRA `(.L_x_348) ;  /* 0x0000000c00907947 */ /* 0x000fec0003800000 */
.L_x_345:
        /* <DEDUP_REMOVED lines=10> */
.L_x_350:
[----:B------:R-:W2:Y:S02]  /*fe60*/  LDG.E R2, desc[UR36][R2.64] ;  /* 0x0000002402027981 */ /* 0x000ea4000c1e1900 */
[----:B--2---:R-:W-:-:S04]  /*fe70*/  I2FP.F32.S32 R0, R2 ;  /* 0x0000000200007245 */ /* 0x004fc80000201400 */
[----:B------:R-:W-:Y:S01]  /*fe80*/  F2FP.BF16.F32.PACK_AB R0, RZ, R0 ;  /* 0x00000000ff00723e */ /* 0x000fe200000010ff */
[----:B------:R-:W-:Y:S06]  /*fe90*/  BRA `(.L_x_348) ;  /* 0x0000000c00587947 */ /* 0x000fec0003800000 */
.L_x_349:
[----:B------:R-:W2:Y:S02]  /*fea0*/  LDG.E.U16 R2, desc[UR36][R2.64] ;  /* 0x0000002402027981 */ /* 0x000ea4000c1e1500 */
[----:B--2---:R-:W0:Y:S02]  /*feb0*/  I2F.S16 R0, R2 ;  /* 0x0000000200007306 */ /* 0x004e240000101400 */
[----:B0-----:R-:W-:Y:S01]  /*fec0*/  F2FP.BF16.F32.PACK_AB R0, RZ, R0 ;  /* 0x00000000ff00723e */ /* 0x001fe200000010ff */
[----:B------:R-:W-:Y:S06]  /*fed0*/  BRA `(.L_x_348) ;  /* 0x0000000c00487947 */ /* 0x000fec0003800000 */
.L_x_344:
        /* <DEDUP_REMOVED lines=9> */
.L_x_352:
[----:B------:R-:W2:Y:S02]  /*ff70*/  LDG.E.U16 R0, desc[UR36][R2.64] ;  /* 0x0000002402007981 */ /* 0x000ea4000c1e1500 */
[----:B--2---:R-:W-:-:S05]  /*ff80*/  HADD2.F32 R0, -RZ, R0.H0_H0 ;  /* 0x20000000ff007230 */ /* 0x004fca0000004100 */
[----:B------:R-:W-:Y:S01]  /*ff90*/  F2FP.BF16.F32.PACK_AB R0, RZ, R0 ;  /* 0x00000000ff00723e */ /* 0x000fe200000010ff */
[----:B------:R-:W-:Y:S06]  /*ffa0*/  BRA `(.L_x_348) ;  /* 0x0000000c00147947 */ /* 0x000fec0003800000 */
.L_x_351:
        /* <DEDUP_REMOVED lines=9> */
.L_x_354:
[----:B------:R-:W2:Y:S02]  /*10040*/  LDG.E.U16 R2, desc[UR36][R2.64] ;  /* 0x0000002402027981 */ /* 0x000ea4000c1e1500 */
[----:B--2---:R-:W-:-:S05]  /*10050*/  HADD2.F32 R0, -RZ, R2.H0_H0 ;  /* 0x20000002ff007230 */ /* 0x004fca0000004100 */
[----:B------:R-:W-:Y:S01]  /*10060*/  F2FP.BF16.F32.PACK_AB R0, RZ, R0 ;  /* 0x00000000ff00723e */ /* 0x000fe200000010ff */
[----:B------:R-:W-:Y:S06]  /*10070*/  BRA `(.L_x_348) ;  /* 0x0000000800e07947 */ /* 0x000fec0003800000 */
.L_x_353:
        /* <DEDUP_REMOVED lines=8> */
.L_x_343:
        /* <DEDUP_REMOVED lines=13> */
.L_x_357:
        /* <DEDUP_REMOVED lines=8> */
.L_x_356:
        /* <DEDUP_REMOVED lines=28> */
.L_x_359:
        /* <DEDUP_REMOVED lines=15> */
.L_x_358:
[----:B------:R0:W5:Y:S01]  /*10500*/  LDG.E.U16 R0, desc[UR36][R2.64] ;  /* 0x0000002402007981 */ /* 0x000162000c1e1500 */
[----:B------:R-:W-:Y:S05]  /*10510*/  BRA `(.L_x_348) ;  /* 0x0000000400b87947 */ /* 0x000fea0003800000 */
.L_x_355:
        /* <DEDUP_REMOVED lines=12> */
.L_x_362:
        /* <DEDUP_REMOVED lines=21> */
.L_x_366:
[----:B------:R-:W-:Y:S05]  /*10730*/  BSYNC B1 ;  /* 0x0000000000017941 */ /* 0x000fea0003800000 */
.L_x_365:
[----:B------:R-:W-:Y:S01]  /*10740*/  LEA R3, R0, 0x3b800000, 0x17 ;  /* 0x3b80000000037811 */ /* 0x000fe200078eb8ff */
[----:B------:R-:W-:-:S05]  /*10750*/  IMAD.SHL.U32 R0, R2, 0x100000, RZ ;  /* 0x0010000002007824 */ /* 0x000fca00078e00ff */
[----:B------:R-:W-:-:S07]  /*10760*/  LOP3.LUT R0, R3, R0, R4, 0xfe, !PT ;  /* 0x0000000003007212 */ /* 0x000fce00078efe04 */
.L_x_364:
[----:B------:R-:W-:Y:S05]  /*10770*/  BSYNC B0 ;  /* 0x0000000000007941 */ /* 0x000fea0003800000 */
.L_x_363:
[----:B------:R-:W-:Y:S01]  /*10780*/  F2FP.BF16.F32.PACK_AB R0, RZ, R0 ;  /* 0x00000000ff00723e */ /* 0x000fe200000010ff */
[----:B------:R-:W-:Y:S06]  /*10790*/  BRA `(.L_x_348) ;  /* 0x0000000400187947 */ /* 0x000fec0003800000 */
.L_x_361:
        /* <DEDUP_REMOVED lines=21> */
.L_x_370:
[----:B------:R-:W-:Y:S05]  /*108f0*/  BSYNC B1 ;  /* 0x0000000000017941 */ /* 0x000fea0003800000 */
.L_x_369:
[----:B------:R-:W-:Y:S01]  /*10900*/  LEA R3, R0, 0x37800000, 0x17 ;  /* 0x3780000000037811 */ /* 0x000fe200078eb8ff */
[----:B------:R-:W-:-:S05]  /*10910*/  IMAD.SHL.U32 R0, R2, 0x200000, RZ ;  /* 0x0020000002007824 */ /* 0x000fca00078e00ff */
[----:B------:R-:W-:-:S07]  /*10920*/  LOP3.LUT R0, R3, R0, R4, 0xfe, !PT ;  /* 0x0000000003007212 */ /* 0x000fce00078efe04 */
.L_x_368:
[----:B------:R-:W-:Y:S05]  /*10930*/  BSYNC B0 ;  /* 0x0000000000007941 */ /* 0x000fea0003800000 */
.L_x_367:
[----:B------:R-:W-:Y:S01]  /*10940*/  F2FP.BF16.F32.PACK_AB R0, RZ, R0 ;  /* 0x00000000ff00723e */ /* 0x000fe200000010ff */
[----:B------:R-:W-:Y:S06]  /*10950*/  BRA `(.L_x_348) ;  /* 0x0000000000a87947 */ /* 0x000fec0003800000 */
.L_x_360:
        /* <DEDUP_REMOVED lines=14> */
.L_x_374:
[----:B------:R-:W-:Y:S05]  /*10a40*/  BSYNC B0 ;  /* 0x0000000000007941 */ /* 0x000fea0003800000 */
.L_x_373:
[----:B------:R-:W-:Y:S01]  /*10a50*/  F2FP.BF16.F32.PACK_AB R0, RZ, R0 ;  /* 0x00000000ff00723e */ /* 0x000fe200000010ff */
[----:B------:R-:W-:Y:S06]  /*10a60*/  BRA `(.L_x_348) ;  /* 0x0000000000647947 */ /* 0x000fec0003800000 */
.L_x_347:
        /* <DEDUP_REMOVED lines=16> */
.L_x_375:
[----:B------:R-:W-:Y:S01]  /*10b70*/  PRMT R0, RZ, 0x7610, R0 ;  /* 0x00007610ff007816 */ /* 0x000fe20000000000 */
[----:B------:R-:W-:Y:S06]  /*10b80*/  BRA `(.L_x_348) ;  /* 0x00000000001c7947 */ /* 0x000fec0003800000 */
.L_x_372:
[----:B------:R-:W2:Y:S02]  /*10b90*/  LDG.E.64 R2, desc[UR36][R2.64] ;  /* 0x0000002402027981 */ /* 0x000ea4000c1e1b00 */
[----:B--2---:R-:W0:Y:S02]  /*10ba0*/  I2F.U64 R0, R2 ;  /* 0x0000000200007312 */ /* 0x004e240000301000 */
[----:B0-----:R-:W-:Y:S01]  /*10bb0*/  F2FP.BF16.F32.PACK_AB R0, RZ, R0 ;  /* 0x00000000ff00723e */ /* 0x001fe200000010ff */
[----:B------:R-:W-:Y:S06]  /*10bc0*/  BRA `(.L_x_348) ;  /* 0x00000000000c7947 */ /* 0x000fec0003800000 */
.L_x_371:
[----:B------:R-:W2:Y:S02]  /*10bd0*/  LDG.E R2, desc[UR36][R2.64] ;  /* 0x0000002402027981 */ /* 0x000ea4000c1e1900 */
[----:B--2---:R-:W-:-:S04]  /*10be0*/  I2FP.F32.U32 R0, R2 ;  /* 0x0000000200007245 */ /* 0x004fc80000201000 */
[----:B------:R-:W-:-:S07]  /*10bf0*/  F2FP.BF16.F32.PACK_AB R0, RZ, R0 ;  /* 0x00000000ff00723e */ /* 0x000fce00000010ff */
.L_x_348:
[----:B-----5:R-:W-:Y:S01]  /*10c00*/  IMAD.U32 R0, R0, 0x10000, RZ ;  /* 0x0001000000007824 */ /* 0x020fe200078e00ff */
[----:B------:R-:W1:Y:S01]  /*10c10*/  LDC.U8 R4, c[0x0][0x491] ;  /* 0x00012440ff047b82 */ /* 0x000e620000000000 */
[----:B------:R-:W-:-:S04]  /*10c20*/  IMAD.U32 R19, R19, 0x10000, RZ ;  /* 0x0001000013137824 */ /* 0x000fc800078e00ff */
[----:B------:R-:W2:Y:S02]  /*10c30*/  MUFU.RCP R0, R0 ;  /* 0x0000000000007308 */ /* 0x000ea40000001000 */
[----:B--2---:R-:W-:Y:S01]  /*10c40*/  FMUL.FTZ R19, R19, R0 ;  /* 0x0000000013137220 */ /* 0x004fe20000410000 */
        /* <DEDUP_REMOVED lines=17> */
[----:B-1----:R-:W-:Y:S01]  /*10d60*/  STG.E.U8 desc[UR36][R16.64], R3 ;  /* 0x0000000310007986 */ /* 0x002fe2000c101124 */
[----:B------:R-:W-:Y:S05]  /*10d70*/  EXIT ;  /* 0x000000000000794d */ /* 0x000fea0003800000 */
.L_x_379:
[----:B-1----:R-:W-:-:S06]  /*10d80*/  IMAD.U32 R3, R3, 0x10000, RZ ;  /* 0x0001000003037824 */ /* 0x002fcc00078e00ff */
[----:B0-----:R-:W0:Y:S02]  /*10d90*/  F2I.S64.TRUNC R2, R3 ;  /* 0x0000000300027311 */ /* 0x001e24000020d900 */
[----:B0-----:R-:W-:Y:S01]  /*10da0*/  STG.E.U8 desc[UR36][R16.64], R2 ;  /* 0x0000000210007986 */ /* 0x001fe2000c101124 */
[----:B------:R-:W-:Y:S05]  /*10db0*/  EXIT ;  /* 0x000000000000794d */ /* 0x000fea0003800000 */
.L_x_378:
        /* <DEDUP_REMOVED lines=8> */
[----:B0-----:R-:W-:Y:S01]  /*10e40*/  STG.E.64 desc[UR36][R16.64], R2 ;  /* 0x0000000210007986 */ /* 0x001fe2000c101b24 */
[----:B------:R-:W-:Y:S05]  /*10e50*/  EXIT ;  /* 0x000000000000794d */ /* 0x000fea0003800000 */
.L_x_382:
[----:B-1----:R-:W-:-:S06]  /*10e60*/  IMAD.U32 R3, R3, 0x10000, RZ ;  /* 0x0001000003037824 */ /* 0x002fcc00078e00ff */
[----:B------:R-:W1:Y:S02]  /*10e70*/  F2I.FTZ.TRUNC.NTZ R3, R3 ;  /* 0x0000000300037305 */ /* 0x000e64000021f100 */
[----:B-1----:R-:W-:Y:S01]  /*10e80*/  STG.E desc[UR36][R16.64], R3 ;  /* 0x0000000310007986 */ /* 0x002fe2000c101924 */
[----:B------:R-:W-:Y:S05]  /*10e90*/  EXIT ;  /* 0x000000000000794d */ /* 0x000fea0003800000 */
.L_x_381:
[----:B-1----:R-:W-:-:S06]  /*10ea0*/  IMAD.U32 R3, R3, 0x10000, RZ ;  /* 0x0001000003037824 */ /* 0x002fcc00078e00ff */
[----:B------:R-:W1:Y:S02]  /*10eb0*/  F2I.FTZ.TRUNC.NTZ R3, R3 ;  /* 0x0000000300037305 */ /* 0x000e64000021f100 */
[----:B-1----:R-:W-:Y:S01]  /*10ec0*/  STG.E.U16 desc[UR36][R16.64], R3 ;  /* 0x0000000310007986 */ /* 0x002fe2000c101524 */
[----:B------:R-:W-:Y:S05]  /*10ed0*/  EXIT ;  /* 0x000000000000794d */ /* 0x000fea0003800000 */
.L_x_377:
[----:B------:R-:W-:-:S13]  /*10ee0*/  ISETP.GT.AND P0, PT, R5, 0x6, PT ;  /* 0x000000060500780c */ /* 0x000fda0003f04270 */
[----:B------:R-:W-:Y:S05]  /*10ef0*/  @P0 BRA `(.L_x_383) ;  /* 0x00000000002c0947 */ /* 0x000fea0003800000 */
[----:B------:R-:W-:-:S13]  /*10f00*/  ISETP.NE.AND P0, PT, R5, 0x5, PT ;  /* 0x000000050500780c */ /* 0x000fda0003f05270 */
[----:B------:R-:W-:Y:S05]  /*10f10*/  @!P0 BRA `(.L_x_384) ;  /* 0x0000000000148947 */ /* 0x000fea0003800000 */
[----:B------:R-:W-:-:S13]  /*10f20*/  ISETP.NE.AND P0, PT, R5, 0x6, PT ;  /* 0x000000060500780c */ /* 0x000fda0003f05270 */
[----:B------:R-:W-:Y:S05]  /*10f30*/  @P0 BRA `(.L_x_380) ;  /* 0x0000000800c40947 */ /* 0x000fea0003800000 */
[----:B-1----:R-:W-:-:S05]  /*10f40*/  IMAD.U32 R3, R3, 0x10000, RZ ;  /* 0x0001000003037824 */ /* 0x002fca00078e00ff */
[----:B------:R-:W-:Y:S01]  /*10f50*/  STG.E desc[UR36][R16.64], R3 ;  /* 0x0000000310007986 */ /* 0x000fe2000c101924 */
[----:B------:R-:W-:Y:S05]  /*10f60*/  EXIT ;  /* 0x000000000000794d */ /* 0x000fea0003800000 */
.L_x_384:
[----:B-1----:R-:W-:-:S05]  /*10f70*/  IMAD.U32 R0, R3, 0x10000, RZ ;  /* 0x0001000003007824 */ /* 0x002fca00078e00ff */
[----:B------:R-:W-:-:S05]  /*10f80*/  F2FP.F16.F32.PACK_AB R0, RZ, R0 ;  /* 0x00000000ff00723e */ /* 0x000fca00000000ff */
[----:B------:R-:W-:Y:S01]  /*10f90*/  STG.E.U16 desc[UR36][R16.64], R0 ;  /* 0x0000000010007986 */ /* 0x000fe2000c101524 */
[----:B------:R-:W-:Y:S05]  /*10fa0*/  EXIT ;  /* 0x000000000000794d */ /* 0x000fea0003800000 */
.L_x_383:
        /* <DEDUP_REMOVED lines=8> */
[----:B------:R-:W-:Y:S01]  /*11030*/  STG.E.64 desc[UR36][R16.64], R2 ;  /* 0x0000000210007986 */ /* 0x000fe2000c101b24 */
[----:B------:R-:W-:Y:S05]  /*11040*/  EXIT ;  /* 0x000000000000794d */ /* 0x000fea0003800000 */
.L_x_386:
[----:B-1----:R-:W-:-:S05]  /*11050*/  IMAD.U32 R3, R3, 0x10000, RZ ;  /* 0x0001000003037824 */ /* 0x002fca00078e00ff */
[----:B------:R-:W-:-:S04]  /*11060*/  F2FP.F16.F32.PACK_AB R3, RZ, R3 ;  /* 0x00000003ff03723e */ /* 0x000fc800000000ff */
[----:B------:R-:W-:-:S05]  /*11070*/  PRMT R3, R3, 0x5410, RZ ;  /* 0x0000541003037816 */ /* 0x000fca00000000ff */
[----:B------:R-:W-:Y:S01]  /*11080*/  STG.E desc[UR36][R16.64], R3 ;  /* 0x0000000310007986 */ /* 0x000fe2000c101924 */
[----:B------:R-:W-:Y:S05]  /*11090*/  EXIT ;  /* 0x000000000000794d */ /* 0x000fea0003800000 */
.L_x_385:
[----:B01----:R-:W-:-:S04]  /*110a0*/  IMAD.U32 R2, R3, 0x10000, RZ ;  /* 0x0001000003027824 */ /* 0x003fc800078e00ff */
[----:B------:R-:W-:-:S06]  /*110b0*/  FMUL.FTZ R2, R2, 1 ;  /* 0x3f80000002027820 */ /* 0x000fcc0000410000 */
[----:B------:R-:W0:Y:S02]  /*110c0*/  F2F.F64.F32 R2, R2 ;  /* 0x0000000200027310 */ /* 0x000e240000201800 */
[----:B0-----:R-:W-:Y:S01]  /*110d0*/  STG.E.64 desc[UR36][R16.64], R2 ;  /* 0x0000000210007986 */ /* 0x001fe2000c101b24 */
[----:B------:R-:W-:Y:S05]  /*110e0*/  EXIT ;  /* 0x000000000000794d */ /* 0x000fea0003800000 */
.L_x_376:
        /* <DEDUP_REMOVED lines=11> */
[----:B------:R-:W-:Y:S01]  /*111a0*/  STG.E.U8 desc[UR36][R16.64], R3 ;  /* 0x0000000310007986 */ /* 0x000fe2000c101124 */
[----:B------:R-:W-:Y:S05]  /*111b0*/  EXIT ;  /* 0x000000000000794d */ /* 0x000fea0003800000 */
.L_x_389:
[----:B-1----:R-:W-:Y:S01]  /*111c0*/  IMAD.U32 R3, R3, 0x10000, RZ ;  /* 0x0001000003037824 */ /* 0x002fe200078e00ff */
[----:B------:R-:W-:-:S03]  /*111d0*/  CS2R R6, SRZ ;  /* 0x0000000000067805 */ /* 0x000fc6000001ff00 */
[----:B------:R-:W-:-:S04]  /*111e0*/  FMUL.FTZ R3, R3, 1 ;  /* 0x3f80000003037820 */ /* 0x000fc80000410000 */
[----:B------:R-:W1:Y:S02]  /*111f0*/  F2F.F64.F32 R4, R3 ;  /* 0x0000000300047310 */ /* 0x000e640000201800 */
[----:B-1----:R-:W-:Y:S01]  /*11200*/  STG.E.128 desc[UR36][R16.64], R4 ;  /* 0x0000000410007986 */ /* 0x002fe2000c101d24 */
[----:B------:R-:W-:Y:S05]  /*11210*/  EXIT ;  /* 0x000000000000794d */ /* 0x000fea0003800000 */
.L_x_388:
        /* <DEDUP_REMOVED lines=21> */
.L_x_393:
[----:B------:R-:W-:Y:S05]  /*11370*/  BSYNC B0 ;  /* 0x0000000000007941 */ /* 0x000fea0003800000 */
.L_x_392:
[----:B------:R-:W-:-:S05]  /*11380*/  LOP3.LUT R3, R0, R3, RZ, 0xfc, !PT ;  /* 0x0000000300037212 */ /* 0x000fca00078efcff */
[----:B------:R-:W-:Y:S01]  /*11390*/  STG.E.U8 desc[UR36][R16.64], R3 ;  /* 0x0000000310007986 */ /* 0x000fe2000c101124 */
[----:B------:R-:W-:Y:S05]  /*113a0*/  EXIT ;  /* 0x000000000000794d */ /* 0x000fea0003800000 */
.L_x_391:
        /* <DEDUP_REMOVED lines=13> */
.L_x_395:
[----:B------:R-:W-:Y:S01]  /*11480*/  IMAD.MOV.U32 R0, RZ, RZ, 0x7f ;  /* 0x0000007fff007424 */ /* 0x000fe200078e00ff */
[----:B------:R-:W-:-:S04]  /*11490*/  ISETP.GT.U32.AND P0, PT, R2, 0x7f800000, PT ;  /* 0x7f8000000200780c */ /* 0x000fc80003f04070 */
[----:B------:R-:W-:-:S09]  /*114a0*/  SEL R0, R0, 0x7c, P0 ;  /* 0x0000007c00007807 */ /* 0x000fd20000000000 */
.L_x_396:
[----:B------:R-:W-:Y:S05]  /*114b0*/  BSYNC B0 ;  /* 0x0000000000007941 */ /* 0x000fea0003800000 */
.L_x_394:
[----:B------:R-:W-:-:S04]  /*114c0*/  LOP3.LUT R2, R3, 0x80000000, RZ, 0xc0, !PT ;  /* 0x8000000003027812 */ /* 0x000fc800078ec0ff */
[----:B------:R-:W-:-:S04]  /*114d0*/  SHF.R.U32.HI R3, RZ, 0x18, R2 ;  /* 0x00000018ff037819 */ /* 0x000fc80000011602 */
[----:B------:R-:W-:-:S05]  /*114e0*/  LOP3.LUT R3, R0, R3, RZ, 0xfc, !PT ;  /* 0x0000000300037212 */ /* 0x000fca00078efcff */
[----:B------:R-:W-:Y:S01]  /*114f0*/  STG.E.U8 desc[UR36][R16.64], R3 ;  /* 0x0000000310007986 */ /* 0x000fe2000c101124 */
[----:B------:R-:W-:Y:S05]  /*11500*/  EXIT ;  /* 0x000000000000794d */ /* 0x000fea0003800000 */
.L_x_390:
[----:B-1----:R-:W-:Y:S01]  /*11510*/  STG.E.U16 desc[UR36][R16.64], R3 ;  /* 0x0000000310007986 */ /* 0x002fe2000c101524 */
[----:B------:R-:W-:Y:S05]  /*11520*/  EXIT ;  /* 0x000000000000794d */ /* 0x000fea0003800000 */
.L_x_387:
        /* <DEDUP_REMOVED lines=10> */
[----:B-1----:R-:W-:Y:S01]  /*115d0*/  STG.E.U16 desc[UR36][R16.64], R3 ;  /* 0x0000000310007986 */ /* 0x002fe2000c101524 */
[----:B------:R-:W-:Y:S05]  /*115e0*/  EXIT ;  /* 0x000000000000794d */ /* 0x000fea0003800000 */
.L_x_399:
        /* <DEDUP_REMOVED lines=17> */
.L_x_402:
[----:B------:R-:W-:-:S04]  /*11700*/  LOP3.LUT R2, R3, 0x80000000, RZ, 0xc0, !PT ;  /* 0x8000000003027812 */ /* 0x000fc800078ec0ff */
[----:B------:R-:W-:-:S04]  /*11710*/  SHF.R.U32.HI R3, RZ, 0x18, R2 ;  /* 0x00000018ff037819 */ /* 0x000fc80000011602 */
[----:B------:R-:W-:-:S04]  /*11720*/  LOP3.LUT R0, R0, R3, RZ, 0xfc, !PT ;  /* 0x0000000300007212 */ /* 0x000fc800078efcff */
[----:B------:R-:W-:-:S07]  /*11730*/  PRMT R8, R0, 0x7610, R8 ;  /* 0x0000761000087816 */ /* 0x000fce0000000008 */
.L_x_401:
[----:B------:R-:W-:Y:S05]  /*11740*/  BSYNC B0 ;  /* 0x0000000000007941 */ /* 0x000fea0003800000 */
.L_x_400:
[----:B------:R-:W-:Y:S01]  /*11750*/  STG.E.U8 desc[UR36][R16.64], R8 ;  /* 0x0000000810007986 */ /* 0x000fe2000c101124 */
[----:B------:R-:W-:Y:S05]  /*11760*/  EXIT ;  /* 0x000000000000794d */ /* 0x000fea0003800000 */
.L_x_398:
        /* <DEDUP_REMOVED lines=17> */
.L_x_405:
[----:B------:R-:W-:-:S04]  /*11880*/  LOP3.LUT R2, R3, 0x80000000, RZ, 0xc0, !PT ;  /* 0x8000000003027812 */ /* 0x000fc800078ec0ff */
[----:B------:R-:W-:-:S04]  /*11890*/  SHF.R.U32.HI R3, RZ, 0x18, R2 ;  /* 0x00000018ff037819 */ /* 0x000fc80000011602 */
[----:B------:R-:W-:-:S04]  /*118a0*/  LOP3.LUT R0, R0, R3, RZ, 0xfc, !PT ;  /* 0x0000000300007212 */ /* 0x000fc800078efcff */
[----:B------:R-:W-:-:S07]  /*118b0*/  PRMT R8, R0, 0x7610, R8 ;  /* 0x0000761000087816 */ /* 0x000fce0000000008 */
.L_x_404:
[----:B------:R-:W-:Y:S05]  /*118c0*/  BSYNC B0 ;  /* 0x0000000000007941 */ /* 0x000fea0003800000 */
.L_x_403:
[----:B------:R-:W-:Y:S01]  /*118d0*/  STG.E.U8 desc[UR36][R16.64], R8 ;  /* 0x0000000810007986 */ /* 0x000fe2000c101124 */
[----:B------:R-:W-:Y:S05]  /*118e0*/  EXIT ;  /* 0x000000000000794d */ /* 0x000fea0003800000 */
.L_x_397:
        /* <DEDUP_REMOVED lines=20> */
[----:B------:R-:W-:Y:S01]  /*11a30*/  STG.E.U8 desc[UR36][R16.64], R3 ;  /* 0x0000000310007986 */ /* 0x000fe2000c101124 */
[----:B------:R-:W-:Y:S05]  /*11a40*/  EXIT ;  /* 0x000000000000794d */ /* 0x000fea0003800000 */
.L_x_380:
        /* <DEDUP_REMOVED lines=16> */
.L_x_408:
[----:B------:R-:W-:Y:S05]  /*11b50*/  EXIT ;  /* 0x000000000000794d */ /* 0x000fea0003800000 */
.L_x_407:
[----:B-1----:R-:W-:-:S06]  /*11b60*/  IMAD.U32 R3, R3, 0x10000, RZ ;  /* 0x0001000003037824 */ /* 0x002fcc00078e00ff */
[----:B0-----:R-:W0:Y:S02]  /*11b70*/  F2I.U64.TRUNC R2, R3 ;  /* 0x0000000300027311 */ /* 0x001e24000020d800 */
[----:B0-----:R-:W-:Y:S01]  /*11b80*/  STG.E.64 desc[UR36][R16.64], R2 ;  /* 0x0000000210007986 */ /* 0x001fe2000c101b24 */
[----:B------:R-:W-:Y:S05]  /*11b90*/  EXIT ;  /* 0x000000000000794d */ /* 0x000fea0003800000 */
.L_x_406:
[----:B-1----:R-:W-:-:S06]  /*11ba0*/  IMAD.U32 R3, R3, 0x10000, RZ ;  /* 0x0001000003037824 */ /* 0x002fcc00078e00ff */
[----:B------:R-:W1:Y:S02]  /*11bb0*/  F2I.FTZ.U32.TRUNC.NTZ R3, R3 ;  /* 0x0000000300037305 */ /* 0x000e64000021f000 */
[----:B-1----:R-:W-:Y:S01]  /*11bc0*/  STG.E desc[UR36][R16.64], R3 ;  /* 0x0000000310007986 */ /* 0x002fe2000c101924 */
[----:B------:R-:W-:Y:S05]  /*11bd0*/  EXIT ;  /* 0x000000000000794d */ /* 0x000fea0003800000 */
.L_x_409:
[----:B------:R-:W-:-:S00]  /*11be0*/  BRA `(.L_x_409) ;  /* 0xfffffffc00fc7947 */ /* 0x000fc0000383ffff */
[----:B------:R-:W-:-:S00]  /*11bf0*/  NOP ;  /* 0x0000000000007918 */ /* 0x000fc00000000000 */
        /* <DEDUP_REMOVED lines=8> */
.L_x_22760:


//--------------------- .text._ZN2at6native27unrolled_elementwise_kernelINS0_13BinaryFunctorIN3c108BFloat16ES4_S4_ZZZNS0_15binary_internal21div_trunc_kernel_cudaERNS_18TensorIteratorBaseEENKUlvE1_clEvENKUlvE2_clEvEUlS4_S4_E_EESt5arrayIPcLm3EELi4E23TrivialOffsetCalculatorILi2EjESF_ILi1EjENS0_6memory12LoadWithCastILi2EEENSI_13StoreWithCastILi1EEEEEviT_T0_T2_T3_T4_T5_ --------------------------
	.section	.text._ZN2at6native27unrolled_elementwise_kernelINS0_13BinaryFunctorIN3c108BFloat16ES4_S4_ZZZNS0_15binary_internal21div_trunc_kernel_cudaERNS_18TensorIteratorBaseEENKUlvE1_clEvENKUlvE2_clEvEUlS4_S4_E_EESt5arrayIPcLm3EELi4E23TrivialOffsetCalculatorILi2EjESF_ILi1EjENS0_6memory12LoadWithCastILi2EEENSI_13StoreWithCastILi1EEEEEviT_T0_T2_T3_T4_T5_,"ax",@progbits
	.align	128
        .global         _ZN2at6native27unrolled_elementwise_kernelINS0_13BinaryFunctorIN3c108BFloat16ES4_S4_ZZZNS0_15binary_internal21div_trunc_kernel_cudaERNS_18TensorIteratorBaseEENKUlvE1_clEvENKUlvE2_clEvEUlS4_S4_E_EESt5arrayIPcLm3EELi4E23TrivialOffsetCalculatorILi2EjESF_ILi1EjENS0_6memory12LoadWithCastILi2EEENSI_13StoreWithCastILi1EEEEEviT_T0_T2_T3_T4_T5_
        .type           _ZN2at6native27unrolled_elementwise_kernelINS0_13BinaryFunctorIN3c108BFloat16ES4_S4_ZZZNS0_15binary_internal21div_trunc_kernel_cudaERNS_18TensorIteratorBaseEENKUlvE1_clEvENKUlvE2_clEvEUlS4_S4_E_EESt5arrayIPcLm3EELi4E23TrivialOffsetCalculatorILi2EjESF_ILi1EjENS0_6memory12LoadWithCastILi2EEENSI_13StoreWithCastILi1EEEEEviT_T0_T2_T3_T4_T5_,@function
        .size           _ZN2at6native27unrolled_elementwise_kernelINS0_13BinaryFunctorIN3c108BFloat16ES4_S4_ZZZNS0_15binary_internal21div_trunc_kernel_cudaERNS_18TensorIteratorBaseEENKUlvE1_clEvENKUlvE2_clEvEUlS4_S4_E_EESt5arrayIPcLm3EELi4E23TrivialOffsetCalculatorILi2EjESF_ILi1EjENS0_6memory12LoadWithCastILi2EEENSI_13StoreWithCastILi1EEEEEviT_T0_T2_T3_T4_T5_,(.L_x_22761 - _ZN2at6native27unrolled_elementwise_kernelINS0_13BinaryFunctorIN3c108BFloat16ES4_S4_ZZZNS0_15binary_internal21div_trunc_kernel_cudaERNS_18TensorIteratorBaseEENKUlvE1_clEvENKUlvE2_clEvEUlS4_S4_E_EESt5arrayIPcLm3EELi4E23TrivialOffsetCalculatorILi2EjESF_ILi1EjENS0_6memory12LoadWithCastILi2EEENSI_13StoreWithCastILi1EEEEEviT_T0_T2_T3_T4_T5_)
        .other          _ZN2at6native27unrolled_elementwise_kernelINS0_13BinaryFunctorIN3c108BFloat16ES4_S4_ZZZNS0_15binary_internal21div_trunc_kernel_cudaERNS_18TensorIteratorBaseEENKUlvE1_clEvENKUlvE2_clEvEUlS4_S4_E_EESt5arrayIPcLm3EELi4E23TrivialOffsetCalculatorILi2EjESF_ILi1EjENS0_6memory12LoadWithCastILi2EEENSI_13StoreWithCastILi1EEEEEviT_T0_T2_T3_T4_T5_,@"STO_CUDA_ENTRY STV_DEFAULT"
_ZN2at6native27unrolled_elementwise_kernelINS0_13BinaryFunctorIN3c108BFloat16ES4_S4_ZZZNS0_15binary_internal21div_trunc_kernel_cudaERNS_18TensorIteratorBaseEENKUlvE1_clEvENKUlvE2_clEvEUlS4_S4_E_EESt5arrayIPcLm3EELi4E23TrivialOffsetCalculatorILi2EjESF_ILi1EjENS0_6memory12LoadWithCastILi2EEENSI_13StoreWithCastILi1EEEEEviT_T0_T2_T3_T4_T5_:
.text._ZN2at6native27unrolled_elementwise_kernelINS0_13BinaryFunctorIN3c108BFloat16ES4_S4_ZZZNS0_15binary_internal21div_trunc_kernel_cudaERNS_18TensorIteratorBaseEENKUlvE1_clEvENKUlvE2_clEvEUlS4_S4_E_EESt5arrayIPcLm3EELi4E23TrivialOffsetCalculatorILi2EjESF_ILi1EjENS0_6memory12LoadWithCastILi2EEENSI_13StoreWithCastILi1EEEEEviT_T0_T2_T3_T4_T5_:
[----:B------:R-:W0:Y:S01]  /*0000*/  LDC R1, c[0x0][0x28] ;  /* 0x00000a00ff017b82 */ /* 0x000e220000000800 */
[----:B------:R-:W1:Y:S07]  /*0010*/  S2R R2, SR_CTAID.X ;  /* 0x0000000000027919 */ /* 0x000e6e0000002500 */
[----:B------:R-:W1:Y:S01]  /*0020*/  LDC R3, c[0x0][0x210] ;  /* 0x00008400ff037b82 */ /* 0x000e620000000800 */
[----:B------:R-:W-:Y:S01]  /*0030*/  ULDC.64 UR36, c[0x0][0x208] ;  /* 0x0000820000247ab9 */ /* 0x000fe20000000a00 */
[----:B------:R-:W-:Y:S01]  /*0040*/  BSSY B6, `(.L_x_410) ;  /* 0x0000224000067945 */ /* 0x000fe20003800000 */
[----:B------:R-:W2:Y:S01]  /*0050*/  S2R R27, SR_TID.X ;  /* 0x00000000001b7919 */ /* 0x000ea20000002100 */
[----:B------:R-:W-:-:S02]  /*0060*/  PRMT R17, RZ, 0x7610, R17 ;  /* 0x00007610ff117816 */ /* 0x000fc40000000011 */
[----:B------:R-:W-:Y:S02]  /*0070*/  PRMT R23, RZ, 0x7610, R23 ;  /* 0x00007610ff177816 */ /* 0x000fe40000000017 */
[----:B------:R-:W3:Y:S01]  /*0080*/  LDC.U8 R26, c[0x0][0x234] ;  /* 0x00008d00ff1a7b82 */ /* 0x000ee20000000000 */
[----:B------:R-:W-:-:S07]  /*0090*/  PRMT R25, RZ, 0x7610, R25 ;  /* 0x00007610ff197816 */ /* 0x000fce0000000019 */
[----:B------:R-:W4:Y:S01]  /*00a0*/  LDC.U8 R19, c[0x0][0x235] ;  /* 0x00008d40ff137b82 */ /* 0x000f220000000000 */
[----:B-1----:R-:W-:-:S05]  /*00b0*/  IMAD R16, R2, -0x200, R3 ;  /* 0xfffffe0002107824 */ /* 0x002fca00078e0203 */
[----:B--2---:R-:W-:-:S13]  /*00c0*/  ISETP.GE.AND P0, PT, R27, R16, PT ;  /* 0x000000101b00720c */ /* 0x004fda0003f06270 */
[----:B0--34-:R-:W-:Y:S05]  /*00d0*/  @P0 BRA `(.L_x_411) ;  /* 0x0000002000680947 */ /* 0x019fea0003800000 */
[----:B------:R-:W0:Y:S01]  /*00e0*/  LDC.64 R4, c[0x0][0x220] ;  /* 0x00008800ff047b82 */ /* 0x000e220000000a00 */
[----:B------:R-:W-:Y:S01]  /*00f0*/  PRMT R0, R26, 0x9910, RZ ;  /* 0x000099101a007816 */ /* 0x000fe200000000ff */
[----:B------:R-:W-:Y:S01]  /*0100*/  IMAD R18, R2, 0x200, R27 ;  /* 0x0000020002127824 */ /* 0x000fe200078e021b */
[----:B------:R-:W-:Y:S02]  /*0110*/  ULDC UR4, c[0x0][0x238] ;  /* 0x00008e0000047ab9 */ /* 0x000fe40000000800 */
[----:B------:R-:W-:Y:S01]  /*0120*/  ISETP.GT.AND P0, PT, R0, 0x9, PT ;  /* 0x000000090000780c */ /* 0x000fe20003f04270 */
[----:B------:R-:W-:-:S05]  /*0130*/  IMAD R3, R18, UR4, RZ ;  /* 0x0000000412037c24 */ /* 0x000fca000f8e02ff */
[----:B0-----:R-:W-:-:S05]  /*0140*/  IADD3 R4, P1, R3, R4, RZ ;  /* 0x0000000403047210 */ /* 0x001fca0007f3e0ff */
[----:B------:R-:W-:Y:S02]  /*0150*/  IMAD.X R5, RZ, RZ, R5, P1 ;  /* 0x000000ffff057224 */ /* 0x000fe400008e0605 */
[----:B------:R-:W-:Y:S06]  /*0160*/  @P0 BRA `(.L_x_412) ;  /* 0x0000000400300947 */ /* 0x000fec0003800000 */
        /* <DEDUP_REMOVED lines=13> */
.L_x_415:
[----:B------:R-:W2:Y:S02]  /*0240*/  LDG.E.U8 R4, desc[UR36][R4.64] ;  /* 0x0000002404047981 */ /* 0x000ea4000c1e1100 */
[----:B--2---:R-:W-:-:S04]  /*0250*/  I2FP.F32.U32 R0, R4 ;  /* 0x0000000400007245 */ /* 0x004fc80000201000 */
[----:B------:R-:W-:-:S04]  /*0260*/  F2FP.BF16.F32.PACK_AB R0, RZ, R0 ;  /* 0x00000000ff00723e */ /* 0x000fc800000010ff */
[----:B------:R-:W-:Y:S01]  /*0270*/  PRMT R23, R0, 0x7610, R23 ;  /* 0x0000761000177816 */ /* 0x000fe20000000017 */
[----:B------:R-:W-:Y:S06]  /*0280*/  BRA `(.L_x_417) ;  /* 0x0000000c00c87947 */ /* 0x000fec0003800000 */
.L_x_414:
        /* <DEDUP_REMOVED lines=11> */
.L_x_419:
[----:B------:R-:W2:Y:S02]  /*0340*/  LDG.E R4, desc[UR36][R4.64] ;  /* 0x0000002404047981 */ /* 0x000ea4000c1e1900 */
[----:B--2---:R-:W-:-:S04]  /*0350*/  I2FP.F32.S32 R0, R4 ;  /* 0x0000000400007245 */ /* 0x004fc80000201400 */
[----:B------:R-:W-:-:S04]  /*0360*/  F2FP.BF16.F32.PACK_AB R0, RZ, R0 ;  /* 0x00000000ff00723e */ /* 0x000fc800000010ff */
[----:B------:R-:W-:Y:S01]  /*0370*/  PRMT R23, R0, 0x7610, R23 ;  /* 0x0000761000177816 */ /* 0x000fe20000000017 */
[----:B------:R-:W-:Y:S06]  /*0380*/  BRA `(.L_x_417) ;  /* 0x0000000c00887947 */ /* 0x000fec0003800000 */
.L_x_418:
[----:B------:R-:W2:Y:S02]  /*0390*/  LDG.E.U16 R4, desc[UR36][R4.64] ;  /* 0x0000002404047981 */ /* 0x000ea4000c1e1500 */
[----:B--2---:R-:W0:Y:S02]  /*03a0*/  I2F.S16 R0, R4 ;  /* 0x0000000400007306 */ /* 0x004e240000101400 */
[----:B0-----:R-:W-:-:S04]  /*03b0*/  F2FP.BF16.F32.PACK_AB R0, RZ, R0 ;  /* 0x00000000ff00723e */ /* 0x001fc800000010ff */
[----:B------:R-:W-:Y:S01]  /*03c0*/  PRMT R23, R0, 0x7610, R23 ;  /* 0x0000761000177816 */ /* 0x000fe20000000017 */
[----:B------:R-:W-:Y:S06]  /*03d0*/  BRA `(.L_x_417) ;  /* 0x0000000c00747947 */ /* 0x000fec0003800000 */
.L_x_413:
        /* <DEDUP_REMOVED lines=9> */
.L_x_421:
[----:B------:R-:W2:Y:S02]  /*0470*/  LDG.E.U16 R0, desc[UR36][R4.64] ;  /* 0x0000002404007981 */ /* 0x000ea4000c1e1500 */
[----:B--2---:R-:W-:-:S05]  /*0480*/  HADD2.F32 R0, -RZ, R0.H0_H0 ;  /* 0x20000000ff007230 */ /* 0x004fca0000004100 */
[----:B------:R-:W-:-:S04]  /*0490*/  F2FP.BF16.F32.PACK_AB R0, RZ, R0 ;  /* 0x00000000ff00723e */ /* 0x000fc800000010ff */
[----:B------:R-:W-:Y:S01]  /*04a0*/  PRMT R23, R0, 0x7610, R23 ;  /* 0x0000761000177816 */ /* 0x000fe20000000017 */
[----:B------:R-:W-:Y:S06]  /*04b0*/  BRA `(.L_x_417) ;  /* 0x0000000c003c7947 */ /* 0x000fec0003800000 */
.L_x_420:
        /* <DEDUP_REMOVED lines=9> */
.L_x_423:
[----:B------:R-:W2:Y:S02]  /*0550*/  LDG.E.U16 R4, desc[UR36][R4.64] ;  /* 0x0000002404047981 */ /* 0x000ea4000c1e1500 */
[----:B--2---:R-:W-:-:S05]  /*0560*/  HADD2.F32 R0, -RZ, R4.H0_H0 ;  /* 0x20000004ff007230 */ /* 0x004fca0000004100 */
[----:B------:R-:W-:-:S04]  /*0570*/  F2FP.BF16.F32.PACK_AB R0, RZ, R0 ;  /* 0x00000000ff00723e */ /* 0x000fc800000010ff */
[----:B------:R-:W-:Y:S01]  /*0580*/  PRMT R23, R0, 0x7610, R23 ;  /* 0x0000761000177816 */ /* 0x000fe20000000017 */
[----:B------:R-:W-:Y:S06]  /*0590*/  BRA `(.L_x_417) ;  /* 0x0000000c00047947 */ /* 0x000fec0003800000 */
.L_x_422:
        /* <DEDUP_REMOVED lines=9> */
.L_x_412:
        /* <DEDUP_REMOVED lines=14> */
.L_x_426:
        /* <DEDUP_REMOVED lines=9> */
.L_x_425:
        /* <DEDUP_REMOVED lines=28> */
.L_x_428:
[----:B------:R-:W2:Y:S02]  /*0960*/  LDG.E.U8 R4, desc[UR36][R4.64] ;  /* 0x0000002404047981 */ /* 0x000ea4000c1e1100 */
[----:B--2---:R-:W-:-:S05]  /*0970*/  IMAD.SHL.U32 R0, R4, 0x2000000, RZ ;  /* 0x0200000004007824 */ /* 0x004fca00078e00ff */
[----:B------:R-:W-:-:S13]  /*0980*/  ISETP.GE.U32.AND P0, PT, R0, 0x8000000, PT ;  /* 0x080000000000780c */ /* 0x000fda0003f06070 */
[C---:B------:R-:W-:Y:S02]  /*0990*/  @!P0 IMAD.SHL.U32 R0, R4.reuse, 0x100, RZ ;  /* 0x0000010004008824 */ /* 0x040fe400078e00ff */
[----:B------:R-:W-:-:S03]  /*09a0*/  @P0 IMAD.SHL.U32 R3, R4, 0x200000, RZ ;  /* 0x0020000004030824 */ /* 0x000fc600078e00ff */
[----:B------:R-:W-:Y:S02]  /*09b0*/  @!P0 LOP3.LUT R0, R0, 0x7f00, RZ, 0xc0, !PT ;  /* 0x00007f0000008812 */ /* 0x000fe400078ec0ff */
[----:B------:R-:W-:Y:S02]  /*09c0*/  @P0 LOP3.LUT R3, R3, 0x70000000, RZ, 0xfc, !PT ;  /* 0x7000000003030812 */ /* 0x000fe400078efcff */
[----:B------:R-:W-:-:S03]  /*09d0*/  @!P0 LOP3.LUT R0, R0, 0x3f000000, RZ, 0xfc, !PT ;  /* 0x3f00000000008812 */ /* 0x000fc600078efcff */
[----:B------:R-:W-:Y:S02]  /*09e0*/  @P0 FMUL.FTZ R3, R3, 1.9259299443872358531e-34 ;  /* 0x0780000003030820 */ /* 0x000fe40000410000 */
[----:B------:R-:W-:Y:S01]  /*09f0*/  @!P0 FADD.FTZ R3, R0, -0.5 ;  /* 0xbf00000000038421 */ /* 0x000fe20000010000 */
[----:B------:R-:W-:-:S05]  /*0a00*/  IMAD.SHL.U32 R0, R4, 0x1000000, RZ ;  /* 0x0100000004007824 */ /* 0x000fca00078e00ff */
[----:B------:R-:W-:-:S04]  /*0a10*/  LOP3.LUT R0, R3, 0x80000000, R0, 0xf8, !PT ;  /* 0x8000000003007812 */ /* 0x000fc800078ef800 */
[----:B------:R-:W-:-:S04]  /*0a20*/  F2FP.BF16.F32.PACK_AB R0, RZ, R0 ;  /* 0x00000000ff00723e */ /* 0x000fc800000010ff */
[----:B------:R-:W-:Y:S01]  /*0a30*/  PRMT R23, R0, 0x7610, R23 ;  /* 0x0000761000177816 */ /* 0x000fe20000000017 */
[----:B------:R-:W-:Y:S06]  /*0a40*/  BRA `(.L_x_417) ;  /* 0x0000000400d87947 */ /* 0x000fec0003800000 */
.L_x_427:
[----:B------:R0:W5:Y:S01]  /*0a50*/  LDG.E.U16 R23, desc[UR36][R4.64] ;  /* 0x0000002404177981 */ /* 0x000162000c1e1500 */
[----:B------:R-:W-:Y:S05]  /*0a60*/  BRA `(.L_x_417) ;  /* 0x0000000400d07947 */ /* 0x000fea0003800000 */
.L_x_424:
        /* <DEDUP_REMOVED lines=13> */
.L_x_431:
        /* <DEDUP_REMOVED lines=21> */
.L_x_435:
[----:B------:R-:W-:Y:S05]  /*0c90*/  BSYNC B1 ;  /* 0x0000000000017941 */ /* 0x000fea0003800000 */
.L_x_434:
[----:B------:R-:W-:Y:S01]  /*0ca0*/  LEA R5, R0, 0x3b800000, 0x17 ;  /* 0x3b80000000057811 */ /* 0x000fe200078eb8ff */
[----:B------:R-:W-:-:S05]  /*0cb0*/  IMAD.SHL.U32 R0, R3, 0x100000, RZ ;  /* 0x0010000003007824 */ /* 0x000fca00078e00ff */
[----:B------:R-:W-:-:S07]  /*0cc0*/  LOP3.LUT R0, R5, R0, R6, 0xfe, !PT ;  /* 0x0000000005007212 */ /* 0x000fce00078efe06 */
.L_x_433:
[----:B------:R-:W-:Y:S05]  /*0cd0*/  BSYNC B0 ;  /* 0x0000000000007941 */ /* 0x000fea0003800000 */
.L_x_432:
[----:B------:R-:W-:-:S04]  /*0ce0*/  F2FP.BF16.F32.PACK_AB R0, RZ, R0 ;  /* 0x00000000ff00723e */ /* 0x000fc800000010ff */
[----:B------:R-:W-:Y:S01]  /*0cf0*/  PRMT R23, R0, 0x7610, R23 ;  /* 0x0000761000177816 */ /* 0x000fe20000000017 */
[----:B------:R-:W-:Y:S06]  /*0d00*/  BRA `(.L_x_417) ;  /* 0x0000000400287947 */ /* 0x000fec0003800000 */
.L_x_430:
        /* <DEDUP_REMOVED lines=21> */
.L_x_439:
[----:B------:R-:W-:Y:S05]  /*0e60*/  BSYNC B1 ;  /* 0x0000000000017941 */ /* 0x000fea0003800000 */
.L_x_438:
[----:B------:R-:W-:Y:S01]  /*0e70*/  LEA R5, R0, 0x37800000, 0x17 ;  /* 0x3780000000057811 */ /* 0x000fe200078eb8ff */
[----:B------:R-:W-:-:S05]  /*0e80*/  IMAD.SHL.U32 R0, R3, 0x200000, RZ ;  /* 0x0020000003007824 */ /* 0x000fca00078e00ff */
[----:B------:R-:W-:-:S07]  /*0e90*/  LOP3.LUT R0, R5, R0, R6, 0xfe, !PT ;  /* 0x0000000005007212 */ /* 0x000fce00078efe06 */
.L_x_437:
[----:B------:R-:W-:Y:S05]  /*0ea0*/  BSYNC B0 ;  /* 0x0000000000007941 */ /* 0x000fea0003800000 */
.L_x_436:
[----:B------:R-:W-:-:S04]  /*0eb0*/  F2FP.BF16.F32.PACK_AB R0, RZ, R0 ;  /* 0x00000000ff00723e */ /* 0x000fc800000010ff */
[----:B------:R-:W-:Y:S01]  /*0ec0*/  PRMT R23, R0, 0x7610, R23 ;  /* 0x0000761000177816 */ /* 0x000fe20000000017 */
[----:B------:R-:W-:Y:S06]  /*0ed0*/  BRA `(.L_x_417) ;  /* 0x0000000000b47947 */ /* 0x000fec0003800000 */
.L_x_429:
        /* <DEDUP_REMOVED lines=14> */
.L_x_443:
[----:B------:R-:W-:Y:S05]  /*0fc0*/  BSYNC B0 ;  /* 0x0000000000007941 */ /* 0x000fea0003800000 */
.L_x_442:
[----:B------:R-:W-:-:S04]  /*0fd0*/  F2FP.BF16.F32.PACK_AB R0, RZ, R0 ;  /* 0x00000000ff00723e */ /* 0x000fc800000010ff */
[----:B------:R-:W-:Y:S01]  /*0fe0*/  PRMT R23, R0, 0x7610, R23 ;  /* 0x0000761000177816 */ /* 0x000fe20000000017 */
[----:B------:R-:W-:Y:S06]  /*0ff0*/  BRA `(.L_x_417) ;  /* 0x00000000006c7947 */ /* 0x000fec0003800000 */
.L_x_416:
        /* <DEDUP_REMOVED lines=16> */
.L_x_444:
[----:B------:R-:W-:Y:S01]  /*1100*/  PRMT R23, RZ, 0x7610, R23 ;  /* 0x00007610ff177816 */ /* 0x000fe20000000017 */
[----:B------:R-:W-:Y:S06]  /*1110*/  BRA `(.L_x_417) ;  /* 0x0000000000247947 */ /* 0x000fec0003800000 */
.L_x_441:
[----:B------:R-:W2:Y:S02]  /*1120*/  LDG.E.64 R4, desc[UR36][R4.64] ;  /* 0x0000002404047981 */ /* 0x000ea4000c1e1b00 */
[----:B--2---:R-:W0:Y:S02]  /*1130*/  I2F.U64 R0, R4 ;  /* 0x0000000400007312 */ /* 0x004e240000301000 */
[----:B0-----:R-:W-:-:S04]  /*1140*/  F2FP.BF16.F32.PACK_AB R0, RZ, R0 ;  /* 0x00000000ff00723e */ /* 0x001fc800000010ff */
[----:B------:R-:W-:Y:S01]  /*1150*/  PRMT R23, R0, 0x7610, R23 ;  /* 0x0000761000177816 */ /* 0x000fe20000000017 */
[----:B------:R-:W-:Y:S06]  /*1160*/  BRA `(.L_x_417) ;  /* 0x0000000000107947 */ /* 0x000fec0003800000 */
.L_x_440:
[----:B------:R-:W2:Y:S02]  /*1170*/  LDG.E R4, desc[UR36][R4.64] ;  /* 0x0000002404047981 */ /* 0x000ea4000c1e1900 */
[----:B--2---:R-:W-:-:S04]  /*1180*/  I2FP.F32.U32 R0, R4 ;  /* 0x0000000400007245 */ /* 0x004fc80000201000 */
[----:B------:R-:W-:-:S04]  /*1190*/  F2FP.BF16.F32.PACK_AB R0, RZ, R0 ;  /* 0x00000000ff00723e */ /* 0x000fc800000010ff */
[----:B------:R-:W-:-:S07]  /*11a0*/  PRMT R23, R0, 0x7610, R23 ;  /* 0x0000761000177816 */ /* 0x000fce0000000017 */
.L_x_417:
[----:B0-----:R-:W0:Y:S01]  /*11b0*/  LDC.64 R4, c[0x0][0x228] ;  /* 0x00008a00ff047b82 */ /* 0x001e220000000a00 */
[----:B------:R-:W-:Y:S01]  /*11c0*/  PRMT R0, R19, 0x9910, RZ ;  /* 0x0000991013007816 */ /* 0x000fe200000000ff */
[----:B------:R-:W-:Y:S02]  /*11d0*/  ULDC UR4, c[0x0][0x23c] ;  /* 0x00008f0000047ab9 */ /* 0x000fe40000000800 */
[----:B------:R-:W-:Y:S01]  /*11e0*/  IMAD R3, R18, UR4, RZ ;  /* 0x0000000412037c24 */ /* 0x000fe2000f8e02ff */
[----:B------:R-:W-:-:S04]  /*11f0*/  ISETP.GT.AND P0, PT, R0, 0x9, PT ;  /* 0x000000090000780c */ /* 0x000fc80003f04270 */
[----:B0-----:R-:W-:-:S05]  /*1200*/  IADD3 R4, P1, R3, R4, RZ ;  /* 0x0000000403047210 */ /* 0x001fca0007f3e0ff */
[----:B------:R-:W-:-:S04]  /*1210*/  IMAD.X R5, RZ, RZ, R5, P1 ;  /* 0x000000ffff057224 */ /* 0x000fc800008e0605 */
        /* <DEDUP_REMOVED lines=14> */
.L_x_448:
[----:B------:R-:W2:Y:S02]  /*1300*/  LDG.E.U8 R4, desc[UR36][R4.64] ;  /* 0x0000002404047981 */ /* 0x000ea4000c1e1100 */
[----:B--2---:R-:W-:-:S04]  /*1310*/  I2FP.F32.U32 R0, R4 ;  /* 0x0000000400007245 */ /* 0x004fc80000201000 */
[----:B------:R-:W-:-:S04]  /*1320*/  F2FP.BF16.F32.PACK_AB R0, RZ, R0 ;  /* 0x00000000ff00723e */ /* 0x000fc800000010ff */
[----:B------:R-:W-:Y:S01]  /*1330*/  PRMT R25, R0, 0x7610, R25 ;  /* 0x0000761000197816 */ /* 0x000fe20000000019 */
[----:B------:R-:W-:Y:S06]  /*1340*/  BRA `(.L_x_450) ;  /* 0x0000000c00c87947 */ /* 0x000fec0003800000 */
.L_x_447:
        /* <DEDUP_REMOVED lines=11> */
.L_x_452:
[----:B------:R-:W2:Y:S02]  /*1400*/  LDG.E R4, desc[UR36][R4.64] ;  /* 0x0000002404047981 */ /* 0x000ea4000c1e1900 */
[----:B--2---:R-:W-:-:S04]  /*1410*/  I2FP.F32.S32 R0, R4 ;  /* 0x0000000400007245 */ /* 0x004fc80000201400 */
[----:B------:R-:W-:-:S04]  /*1420*/  F2FP.BF16.F32.PACK_AB R0, RZ, R0 ;  /* 0x00000000ff00723e */ /* 0x000fc800000010ff */
[----:B------:R-:W-:Y:S01]  /*1430*/  PRMT R25, R0, 0x7610, R25 ;  /* 0x0000761000197816 */ /* 0x000fe20000000019 */
[----:B------:R-:W-:Y:S06]  /*1440*/  BRA `(.L_x_450) ;  /* 0x0000000c00887947 */ /* 0x000fec0003800000 */
.L_x_451:
[----:B------:R-:W2:Y:S02]  /*1450*/  LDG.E.U16 R4, desc[UR36][R4.64] ;  /* 0x0000002404047981 */ /* 0x000ea4000c1e1500 */
[----:B--2---:R-:W0:Y:S02]  /*1460*/  I2F.S16 R0, R4 ;  /* 0x0000000400007306 */ /* 0x004e240000101400 */
[----:B0-----:R-:W-:-:S04]  /*1470*/  F2FP.BF16.F32.PACK_AB R0, RZ, R0 ;  /* 0x00000000ff00723e */ /* 0x001fc800000010ff */
[----:B------:R-:W-:Y:S01]  /*1480*/  PRMT R25, R0, 0x7610, R25 ;  /* 0x0000761000197816 */ /* 0x000fe20000000019 */
[----:B------:R-:W-:Y:S06]  /*1490*/  BRA `(.L_x_450) ;  /* 0x0000000c00747947 */ /* 0x000fec0003800000 */
.L_x_446:
        /* <DEDUP_REMOVED lines=9> */
.L_x_454:
[----:B------:R-:W2:Y:S02]  /*1530*/  LDG.E.U16 R0, desc[UR36][R4.64] ;  /* 0x0000002404007981 */ /* 0x000ea4000c1e1500 */
[----:B--2---:R-:W-:-:S05]  /*1540*/  HADD2.F32 R0, -RZ, R0.H0_H0 ;  /* 0x20000000ff007230 */ /* 0x004fca0000004100 */
[----:B------:R-:W-:-:S04]  /*1550*/  F2FP.BF16.F32.PACK_AB R0, RZ, R0 ;  /* 0x00000000ff00723e */ /* 0x000fc800000010ff */
[----:B------:R-:W-:Y:S01]  /*1560*/  PRMT R25, R0, 0x7610, R25 ;  /* 0x0000761000197816 */ /* 0x000fe20000000019 */
[----:B------:R-:W-:Y:S06]  /*1570*/  BRA `(.L_x_450) ;  /* 0x0000000c003c7947 */ /* 0x000fec0003800000 */
.L_x_453:
        /* <DEDUP_REMOVED lines=9> */
.L_x_456:
[----:B------:R-:W2:Y:S02]  /*1610*/  LDG.E.U16 R4, desc[UR36][R4.64] ;  /* 0x0000002404047981 */ /* 0x000ea4000c1e1500 */
[----:B--2---:R-:W-:-:S05]  /*1620*/  HADD2.F32 R0, -RZ, R4.H0_H0 ;  /* 0x20000004ff007230 */ /* 0x004fca0000004100 */
[----:B------:R-:W-:-:S04]  /*1630*/  F2FP.BF16.F32.PACK_AB R0, RZ, R0 ;  /* 0x00000000ff00723e */ /* 0x000fc800000010ff */
[----:B------:R-:W-:Y:S01]  /*1640*/  PRMT R25, R0, 0x7610, R25 ;  /* 0x0000761000197816 */ /* 0x000fe20000000019 */
[----:B------:R-:W-:Y:S06]  /*1650*/  BRA `(.L_x_450) ;  /* 0x0000000c00047947 */ /* 0x000fec0003800000 */
.L_x_455:
        /* <DEDUP_REMOVED lines=9> */
.L_x_445:
        /* <DEDUP_REMOVED lines=14> */
.L_x_459:
        /* <DEDUP_REMOVED lines=9> */
.L_x_458:
        /* <DEDUP_REMOVED lines=28> */
.L_x_461:
        /* <DEDUP_REMOVED lines=15> */
.L_x_460:
[----:B------:R0:W5:Y:S01]  /*1b10*/  LDG.E.U16 R25, desc[UR36][R4.64] ;  /* 0x0000002404197981 */ /* 0x000162000c1e1500 */
[----:B------:R-:W-:Y:S05]  /*1b20*/  BRA `(.L_x_450) ;  /* 0x0000000400d07947 */ /* 0x000fea0003800000 */
.L_x_457:
        /* <DEDUP_REMOVED lines=13> */
.L_x_464:
        /* <DEDUP_REMOVED lines=21> */
.L_x_468:
[----:B------:R-:W-:Y:S05]  /*1d50*/  BSYNC B1 ;  /* 0x0000000000017941 */ /* 0x000fea0003800000 */
.L_x_467:
[----:B------:R-:W-:Y:S01]  /*1d60*/  LEA R5, R0, 0x3b800000, 0x17 ;  /* 0x3b80000000057811 */ /* 0x000fe200078eb8ff */
[----:B------:R-:W-:-:S05]  /*1d70*/  IMAD.SHL.U32 R0, R3, 0x100000, RZ ;  /* 0x0010000003007824 */ /* 0x000fca00078e00ff */
[----:B------:R-:W-:-:S07]  /*1d80*/  LOP3.LUT R0, R5, R0, R6, 0xfe, !PT ;  /* 0x0000000005007212 */ /* 0x000fce00078efe06 */
.L_x_466:
[----:B------:R-:W-:Y:S05]  /*1d90*/  BSYNC B0 ;  /* 0x0000000000007941 */ /* 0x000fea0003800000 */
.L_x_465:
[----:B------:R-:W-:-:S04]  /*1da0*/  F2FP.BF16.F32.PACK_AB R0, RZ, R0 ;  /* 0x00000000ff00723e */ /* 0x000fc800000010ff */
[----:B------:R-:W-:Y:S01]  /*1db0*/  PRMT R25, R0, 0x7610, R25 ;  /* 0x0000761000197816 */ /* 0x000fe20000000019 */
[----:B------:R-:W-:Y:S06]  /*1dc0*/  BRA `(.L_x_450) ;  /* 0x0000000400287947 */ /* 0x000fec0003800000 */
.L_x_463:
        /* <DEDUP_REMOVED lines=21> */
.L_x_472:
[----:B------:R-:W-:Y:S05]  /*1f20*/  BSYNC B1 ;  /* 0x0000000000017941 */ /* 0x000fea0003800000 */
.L_x_471:
[----:B------:R-:W-:Y:S01]  /*1f30*/  LEA R5, R0, 0x37800000, 0x17 ;  /* 0x3780000000057811 */ /* 0x000fe200078eb8ff */
[----:B------:R-:W-:-:S05]  /*1f40*/  IMAD.SHL.U32 R0, R3, 0x200000, RZ ;  /* 0x0020000003007824 */ /* 0x000fca00078e00ff */
[----:B------:R-:W-:-:S07]  /*1f50*/  LOP3.LUT R0, R5, R0, R6, 0xfe, !PT ;  /* 0x0000000005007212 */ /* 0x000fce00078efe06 */
.L_x_470:
[----:B------:R-:W-:Y:S05]  /*1f60*/  BSYNC B0 ;  /* 0x0000000000007941 */ /* 0x000fea0003800000 */
.L_x_469:
[----:B------:R-:W-:-:S04]  /*1f70*/  F2FP.BF16.F32.PACK_AB R0, RZ, R0 ;  /* 0x00000000ff00723e */ /* 0x000fc800000010ff */
[----:B------:R-:W-:Y:S01]  /*1f80*/  PRMT R25, R0, 0x7610, R25 ;  /* 0x0000761000197816 */ /* 0x000fe20000000019 */
[----:B------:R-:W-:Y:S06]  /*1f90*/  BRA `(.L_x_450) ;  /* 0x0000000000b47947 */ /* 0x000fec0003800000 */
.L_x_462:
        /* <DEDUP_REMOVED lines=14> */
.L_x_476:
[----:B------:R-:W-:Y:S05]  /*2080*/  BSYNC B0 ;  /* 0x0000000000007941 */ /* 0x000fea0003800000 */
.L_x_475:
[----:B------:R-:W-:-:S04]  /*2090*/  F2FP.BF16.F32.PACK_AB R0, RZ, R0 ;  /* 0x00000000ff00723e */ /* 0x000fc800000010ff */
[----:B------:R-:W-:Y:S01]  /*20a0*/  PRMT R25, R0, 0x7610, R25 ;  /* 0x0000761000197816 */ /* 0x000fe20000000019 */
[----:B------:R-:W-:Y:S06]  /*20b0*/  BRA `(.L_x_450) ;  /* 0x00000000006c7947 */ /* 0x000fec0003800000 */
.L_x_449:
        /* <DEDUP_REMOVED lines=16> */
.L_x_477:
[----:B------:R-:W-:Y:S01]  /*21c0*/  PRMT R25, RZ, 0x7610, R25 ;  /* 0x00007610ff197816 */ /* 0x000fe20000000019 */
[----:B------:R-:W-:Y:S06]  /*21d0*/  BRA `(.L_x_450) ;  /* 0x0000000000247947 */ /* 0x000fec0003800000 */
.L_x_474:
[----:B------:R-:W2:Y:S02]  /*21e0*/  LDG.E.64 R4, desc[UR36][R4.64] ;  /* 0x0000002404047981 */ /* 0x000ea4000c1e1b00 */
[----:B--2---:R-:W0:Y:S02]  /*21f0*/  I2F.U64 R0, R4 ;  /* 0x0000000400007312 */ /* 0x004e240000301000 */
[----:B0-----:R-:W-:-:S04]  /*2200*/  F2FP.BF16.F32.PACK_AB R0, RZ, R0 ;  /* 0x00000000ff00723e */ /* 0x001fc800000010ff */
[----:B------:R-:W-:Y:S01]  /*2210*/  PRMT R25, R0, 0x7610, R25 ;  /* 0x0000761000197816 */ /* 0x000fe20000000019 */
[----:B------:R-:W-:Y:S06]  /*2220*/  BRA `(.L_x_450) ;  /* 0x0000000000107947 */ /* 0x000fec0003800000 */
.L_x_473:
[----:B------:R-:W2:Y:S02]  /*2230*/  LDG.E R4, desc[UR36][R4.64] ;  /* 0x0000002404047981 */ /* 0x000ea4000c1e1900 */
[----:B--2---:R-:W-:-:S04]  /*2240*/  I2FP.F32.U32 R0, R4 ;  /* 0x0000000400007245 */ /* 0x004fc80000201000 */
[----:B------:R-:W-:-:S04]  /*2250*/  F2FP.BF16.F32.PACK_AB R0, RZ, R0 ;  /* 0x00000000ff00723e */ /* 0x000fc800000010ff */
[----:B------:R-:W-:-:S07]  /*2260*/  PRMT R25, R0, 0x7610, R25 ;  /* 0x0000761000197816 */ /* 0x000fce0000000019 */
.L_x_450:
[----:B------:R-:W-:-:S07]  /*2270*/  VIADD R27, R27, 0x80 ;  /* 0x000000801b1b7836 */ /* 0x000fce0000000000 */
.L_x_411:
[----:B------:R-:W-:Y:S05]  /*2280*/  BSYNC B6 ;  /* 0x0000000000067941 */ /* 0x000fea0003800000 */
.L_x_410:
[----:B------:R-:W-:Y:S01]  /*2290*/  ISETP.GE.AND P0, PT, R27, R16, PT ;  /* 0x000000101b00720c */ /* 0x000fe20003f06270 */
[----:B------:R-:W-:Y:S01]  /*22a0*/  BSSY B6, `(.L_x_478) ;  /* 0x000021e000067945 */ /* 0x000fe20003800000 */
[----:B------:R-:W-:-:S11]  /*22b0*/  PRMT R18, RZ, 0x7610, R18 ;  /* 0x00007610ff127816 */ /* 0x000fd60000000012 */
[----:B------:R-:W-:Y:S05]  /*22c0*/  @P0 BRA `(.L_x_479) ;  /* 0x00000020006c0947 */ /* 0x000fea0003800000 */
[----:B0-----:R-:W0:Y:S01]  /*22d0*/  LDC.64 R4, c[0x0][0x220] ;  /* 0x00008800ff047b82 */ /* 0x001e220000000a00 */
        /* <DEDUP_REMOVED lines=21> */
.L_x_483:
[----:B------:R-:W2:Y:S02]  /*2430*/  LDG.E.U8 R4, desc[UR36][R4.64] ;  /* 0x0000002404047981 */ /* 0x000ea4000c1e1100 */
[----:B--2---:R-:W-:-:S04]  /*2440*/  I2FP.F32.U32 R0, R4 ;  /* 0x0000000400007245 */ /* 0x004fc80000201000 */
[----:B------:R-:W-:-:S04]  /*2450*/  F2FP.BF16.F32.PACK_AB R0, RZ, R0 ;  /* 0x00000000ff00723e */ /* 0x000fc800000010ff */
[----:B------:R-:W-:Y:S01]  /*2460*/  PRMT R17, R0, 0x7610, R17 ;  /* 0x0000761000117816 */ /* 0x000fe20000000011 */
[----:B------:R-:W-:Y:S06]  /*2470*/  BRA `(.L_x_485) ;  /* 0x0000000c00cc7947 */ /* 0x000fec0003800000 */
.L_x_482:
        /* <DEDUP_REMOVED lines=11> */
.L_x_487:
[----:B------:R-:W2:Y:S02]  /*2530*/  LDG.E R4, desc[UR36][R4.64] ;  /* 0x0000002404047981 */ /* 0x000ea4000c1e1900 */
[----:B--2---:R-:W-:-:S04]  /*2540*/  I2FP.F32.S32 R0, R4 ;  /* 0x0000000400007245 */ /* 0x004fc80000201400 */
[----:B------:R-:W-:-:S04]  /*2550*/  F2FP.BF16.F32.PACK_AB R0, RZ, R0 ;  /* 0x00000000ff00723e */ /* 0x000fc800000010ff */
[----:B------:R-:W-:Y:S01]  /*2560*/  PRMT R17, R0, 0x7610, R17 ;  /* 0x0000761000117816 */ /* 0x000fe20000000011 */
[----:B------:R-:W-:Y:S06]  /*2570*/  BRA `(.L_x_485) ;  /* 0x0000000c008c7947 */ /* 0x000fec0003800000 */
.L_x_486:
[----:B------:R-:W2:Y:S02]  /*2580*/  LDG.E.U16 R4, desc[UR36][R4.64] ;  /* 0x0000002404047981 */ /* 0x000ea4000c1e1500 */
[----:B--2---:R-:W0:Y:S02]  /*2590*/  I2F.S16 R0, R4 ;  /* 0x0000000400007306 */ /* 0x004e240000101400 */
[----:B0-----:R-:W-:-:S04]  /*25a0*/  F2FP.BF16.F32.PACK_AB R0, RZ, R0 ;  /* 0x00000000ff00723e */ /* 0x001fc800000010ff */
[----:B------:R-:W-:Y:S01]  /*25b0*/  PRMT R17, R0, 0x7610, R17 ;  /* 0x0000761000117816 */ /* 0x000fe20000000011 */
[----:B------:R-:W-:Y:S06]  /*25c0*/  BRA `(.L_x_485) ;  /* 0x0000000c00787947 */ /* 0x000fec0003800000 */
.L_x_481:
        /* <DEDUP_REMOVED lines=9> */
.L_x_489:
[----:B------:R-:W2:Y:S02]  /*2660*/  LDG.E.U16 R0, desc[UR36][R4.64] ;  /* 0x0000002404007981 */ /* 0x000ea4000c1e1500 */
[----:B--2---:R-:W-:-:S05]  /*2670*/  HADD2.F32 R0, -RZ, R0.H0_H0 ;  /* 0x20000000ff007230 */ /* 0x004fca0000004100 */
[----:B------:R-:W-:-:S04]  /*2680*/  F2FP.BF16.F32.PACK_AB R0, RZ, R0 ;  /* 0x00000000ff00723e */ /* 0x000fc800000010ff */
[----:B------:R-:W-:Y:S01]  /*2690*/  PRMT R17, R0, 0x7610, R17 ;  /* 0x0000761000117816 */ /* 0x000fe20000000011 */
[----:B------:R-:W-:Y:S06]  /*26a0*/  BRA `(.L_x_485) ;  /* 0x0000000c00407947 */ /* 0x000fec0003800000 */
.L_x_488:
        /* <DEDUP_REMOVED lines=9> */
.L_x_491:
[----:B------:R-:W2:Y:S02]  /*2740*/  LDG.E.U16 R4, desc[UR36][R4.64] ;  /* 0x0000002404047981 */ /* 0x000ea4000c1e1500 */
[----:B--2---:R-:W-:-:S05]  /*2750*/  HADD2.F32 R0, -RZ, R4.H0_H0 ;  /* 0x20000004ff007230 */ /* 0x004fca0000004100 */
[----:B------:R-:W-:-:S04]  /*2760*/  F2FP.BF16.F32.PACK_AB R0, RZ, R0 ;  /* 0x00000000ff00723e */ /* 0x000fc800000010ff */
[----:B------:R-:W-:Y:S01]  /*2770*/  PRMT R17, R0, 0x7610, R17 ;  /* 0x0000761000117816 */ /* 0x000fe20000000011 */
[----:B------:R-:W-:Y:S06]  /*2780*/  BRA `(.L_x_485) ;  /* 0x0000000c00087947 */ /* 0x000fec0003800000 */
.L_x_490:
        /* <DEDUP_REMOVED lines=9> */
.L_x_480:
        /* <DEDUP_REMOVED lines=14> */
.L_x_494:
        /* <DEDUP_REMOVED lines=9> */
.L_x_493:
        /* <DEDUP_REMOVED lines=28> */
.L_x_496:
[----:B------:R-:W2:Y:S02]  /*2b50*/  LDG.E.U8 R4, desc[UR36][R4.64] ;  /* 0x0000002404047981 */ /* 0x000ea4000c1e1100 */
[----:B--2---:R-:W-:-:S05]  /*2b60*/  IMAD.SHL.U32 R0, R4, 0x2000000, RZ ;  /* 0x0200000004007824 */ /* 0x004fca00078e00ff */
[----:B------:R-:W-:-:S13]  /*2b70*/  ISETP.GE.U32.AND P0, PT, R0, 0x8000000, PT ;  /* 0x080000000000780c */ /* 0x000fda0003f06070 */
[C---:B------:R-:W-:Y:S02]  /*2b80*/  @P0 IMAD.SHL.U32 R3, R4.reuse, 0x200000, RZ ;  /* 0x0020000004030824 */ /* 0x040fe400078e00ff */
[----:B------:R-:W-:-:S03]  /*2b90*/  @!P0 IMAD.SHL.U32 R0, R4, 0x100, RZ ;  /* 0x0000010004008824 */ /* 0x000fc600078e00ff */
[----:B------:R-:W-:Y:S02]  /*2ba0*/  @P0 LOP3.LUT R3, R3, 0xfe00000, RZ, 0xc0, !PT ;  /* 0x0fe0000003030812 */ /* 0x000fe400078ec0ff */
        /* <DEDUP_REMOVED lines=10> */
.L_x_495:
[----:B------:R0:W5:Y:S01]  /*2c50*/  LDG.E.U16 R17, desc[UR36][R4.64] ;  /* 0x0000002404117981 */ /* 0x000162000c1e1500 */
[----:B------:R-:W-:Y:S05]  /*2c60*/  BRA `(.L_x_485) ;  /* 0x0000000400d07947 */ /* 0x000fea0003800000 */
.L_x_492:
        /* <DEDUP_REMOVED lines=13> */
.L_x_499:
        /* <DEDUP_REMOVED lines=21> */
.L_x_503:
[----:B------:R-:W-:Y:S05]  /*2e90*/  BSYNC B1 ;  /* 0x0000000000017941 */ /* 0x000fea0003800000 */
.L_x_502:
[----:B------:R-:W-:Y:S01]  /*2ea0*/  LEA R5, R0, 0x3b800000, 0x17 ;  /* 0x3b80000000057811 */ /* 0x000fe200078eb8ff */
[----:B------:R-:W-:-:S05]  /*2eb0*/  IMAD.SHL.U32 R0, R3, 0x100000, RZ ;  /* 0x0010000003007824 */ /* 0x000fca00078e00ff */
[----:B------:R-:W-:-:S07]  /*2ec0*/  LOP3.LUT R0, R5, R0, R6, 0xfe, !PT ;  /* 0x0000000005007212 */ /* 0x000fce00078efe06 */
.L_x_501:
[----:B------:R-:W-:Y:S05]  /*2ed0*/  BSYNC B0 ;  /* 0x0000000000007941 */ /* 0x000fea0003800000 */
.L_x_500:
[----:B------:R-:W-:-:S04]  /*2ee0*/  F2FP.BF16.F32.PACK_AB R0, RZ, R0 ;  /* 0x00000000ff00723e */ /* 0x000fc800000010ff */
[----:B------:R-:W-:Y:S01]  /*2ef0*/  PRMT R17, R0, 0x7610, R17 ;  /* 0x0000761000117816 */ /* 0x000fe20000000011 */
[----:B------:R-:W-:Y:S06]  /*2f00*/  BRA `(.L_x_485) ;  /* 0x0000000400287947 */ /* 0x000fec0003800000 */
.L_x_498:
        /* <DEDUP_REMOVED lines=21> */
.L_x_507:
[----:B------:R-:W-:Y:S05]  /*3060*/  BSYNC B1 ;  /* 0x0000000000017941 */ /* 0x000fea0003800000 */
.L_x_506:
[----:B------:R-:W-:Y:S01]  /*3070*/  LEA R5, R0, 0x37800000, 0x17 ;  /* 0x3780000000057811 */ /* 0x000fe200078eb8ff */
[----:B------:R-:W-:-:S05]  /*3080*/  IMAD.SHL.U32 R0, R3, 0x200000, RZ ;  /* 0x0020000003007824 */ /* 0x000fca00078e00ff */
[----:B------:R-:W-:-:S07]  /*3090*/  LOP3.LUT R0, R5, R0, R6, 0xfe, !PT ;  /* 0x0000000005007212 */ /* 0x000fce00078efe06 */
.L_x_505:
[----:B------:R-:W-:Y:S05]  /*30a0*/  BSYNC B0 ;  /* 0x0000000000007941 */ /* 0x000fea0003800000 */
.L_x_504:
[----:B------:R-:W-:-:S04]  /*30b0*/  F2FP.BF16.F32.PACK_AB R0, RZ, R0 ;  /* 0x00000000ff00723e */ /* 0x000fc800000010ff */
[----:B------:R-:W-:Y:S01]  /*30c0*/  PRMT R17, R0, 0x7610, R17 ;  /* 0x0000761000117816 */ /* 0x000fe20000000011 */
[----:B------:R-:W-:Y:S06]  /*30d0*/  BRA `(.L_x_485) ;  /* 0x0000000000b47947 */ /* 0x000fec0003800000 */
.L_x_497:
        /* <DEDUP_REMOVED lines=14> */
.L_x_511:
[----:B------:R-:W-:Y:S05]  /*31c0*/  BSYNC B0 ;  /* 0x0000000000007941 */ /* 0x000fea0003800000 */
.L_x_510:
[----:B------:R-:W-:-:S04]  /*31d0*/  F2FP.BF16.F32.PACK_AB R0, RZ, R0 ;  /* 0x00000000ff00723e */ /* 0x000fc800000010ff */
[----:B------:R-:W-:Y:S01]  /*31e0*/  PRMT R17, R0, 0x7610, R17 ;  /* 0x0000761000117816 */ /* 0x000fe20000000011 */
[----:B------:R-:W-:Y:S06]  /*31f0*/  BRA `(.L_x_485) ;  /* 0x00000000006c7947 */ /* 0x000fec0003800000 */
.L_x_484:
        /* <DEDUP_REMOVED lines=16> */
.L_x_512:
[----:B------:R-:W-:Y:S01]  /*3300*/  PRMT R17, RZ, 0x7610, R17 ;  /* 0x00007610ff117816 */ /* 0x000fe20000000011 */
[----:B------:R-:W-:Y:S06]  /*3310*/  BRA `(.L_x_485) ;  /* 0x0000000000247947 */ /* 0x000fec0003800000 */
.L_x_509:
[----:B------:R-:W2:Y:S02]  /*3320*/  LDG.E.64 R4, desc[UR36][R4.64] ;  /* 0x0000002404047981 */ /* 0x000ea4000c1e1b00 */
[----:B--2---:R-:W0:Y:S02]  /*3330*/  I2F.U64 R0, R4 ;  /* 0x0000000400007312 */ /* 0x004e240000301000 */
[----:B0-----:R-:W-:-:S04]  /*3340*/  F2FP.BF16.F32.PACK_AB R0, RZ, R0 ;  /* 0x00000000ff00723e */ /* 0x001fc800000010ff */
[----:B------:R-:W-:Y:S01]  /*3350*/  PRMT R17, R0, 0x7610, R17 ;  /* 0x0000761000117816 */ /* 0x000fe20000000011 */
[----:B------:R-:W-:Y:S06]  /*3360*/  BRA `(.L_x_485) ;  /* 0x0000000000107947 */ /* 0x000fec0003800000 */
.L_x_508:
[----:B------:R-:W2:Y:S02]  /*3370*/  LDG.E R4, desc[UR36][R4.64] ;  /* 0x0000002404047981 */ /* 0x000ea4000c1e1900 */
[----:B--2---:R-:W-:-:S04]  /*3380*/  I2FP.F32.U32 R0, R4 ;  /* 0x0000000400007245 */ /* 0x004fc80000201000 */
[----:B------:R-:W-:-:S04]  /*3390*/  F2FP.BF16.F32.PACK_AB R0, RZ, R0 ;  /* 0x00000000ff00723e */ /* 0x000fc800000010ff */
[----:B------:R-:W-:-:S07]  /*33a0*/  PRMT R17, R0, 0x7610, R17 ;  /* 0x0000761000117816 */ /* 0x000fce0000000011 */
.L_x_485:
        /* <DEDUP_REMOVED lines=21> */
.L_x_516:
[----:B------:R-:W2:Y:S02]  /*3500*/  LDG.E.U8 R4, desc[UR36][R4.64] ;  /* 0x0000002404047981 */ /* 0x000ea4000c1e1100 */
[----:B--2---:R-:W-:-:S04]  /*3510*/  I2FP.F32.U32 R0, R4 ;  /* 0x0000000400007245 */ /* 0x004fc80000201000 */
[----:B------:R-:W-:-:S04]  /*3520*/  F2FP.BF16.F32.PACK_AB R0, RZ, R0 ;  /* 0x00000000ff00723e */ /* 0x000fc800000010ff */
[----:B------:R-:W-:Y:S01]  /*3530*/  PRMT R18, R0, 0x7610, R18 ;  /* 0x0000761000127816 */ /* 0x000fe20000000012 */
[----:B------:R-:W-:Y:S06]  /*3540*/  BRA `(.L_x_518) ;  /* 0x0000000c00c87947 */ /* 0x000fec0003800000 */
.L_x_515:
        /* <DEDUP_REMOVED lines=11> */
.L_x_520:
[----:B------:R-:W2:Y:S02]  /*3600*/  LDG.E R4, desc[UR36][R4.64] ;  /* 0x0000002404047981 */ /* 0x000ea4000c1e1900 */
[----:B--2---:R-:W-:-:S04]  /*3610*/  I2FP.F32.S32 R0, R4 ;  /* 0x0000000400007245 */ /* 0x004fc80000201400 */
[----:B------:R-:W-:-:S04]  /*3620*/  F2FP.BF16.F32.PACK_AB R0, RZ, R0 ;  /* 0x00000000ff00723e */ /* 0x000fc800000010ff */
[----:B------:R-:W-:Y:S01]  /*3630*/  PRMT R18, R0, 0x7610, R18 ;  /* 0x0000761000127816 */ /* 0x000fe20000000012 */
[----:B------:R-:W-:Y:S06]  /*3640*/  BRA `(.L_x_518) ;  /* 0x0000000c00887947 */ /* 0x000fec0003800000 */
.L_x_519:
[----:B------:R-:W2:Y:S02]  /*3650*/  LDG.E.U16 R4, desc[UR36][R4.64] ;  /* 0x0000002404047981 */ /* 0x000ea4000c1e1500 */
[----:B--2---:R-:W0:Y:S02]  /*3660*/  I2F.S16 R0, R4 ;  /* 0x0000000400007306 */ /* 0x004e240000101400 */
[----:B0-----:R-:W-:-:S04]  /*3670*/  F2FP.BF16.F32.PACK_AB R0, RZ, R0 ;  /* 0x00000000ff00723e */ /* 0x001fc800000010ff */
[----:B------:R-:W-:Y:S01]  /*3680*/  PRMT R18, R0, 0x7610, R18 ;  /* 0x0000761000127816 */ /* 0x000fe20000000012 */
[----:B------:R-:W-:Y:S06]  /*3690*/  BRA `(.L_x_518) ;  /* 0x0000000c00747947 */ /* 0x000fec0003800000 */
.L_x_514:
        /* <DEDUP_REMOVED lines=9> */
.L_x_522:
[----:B------:R-:W2:Y:S02]  /*3730*/  LDG.E.U16 R0, desc[UR36][R4.64] ;  /* 0x0000002404007981 */ /* 0x000ea4000c1e1500 */
[----:B--2---:R-:W-:-:S05]  /*3740*/  HADD2.F32 R0, -RZ, R0.H0_H0 ;  /* 0x20000000ff007230 */ /* 0x004fca0000004100 */
[----:B------:R-:W-:-:S04]  /*3750*/  F2FP.BF16.F32.PACK_AB R0, RZ, R0 ;  /* 0x00000000ff00723e */ /* 0x000fc800000010ff */
[----:B------:R-:W-:Y:S01]  /*3760*/  PRMT R18, R0, 0x7610, R18 ;  /* 0x0000761000127816 */ /* 0x000fe20000000012 */
[----:B------:R-:W-:Y:S06]  /*3770*/  BRA `(.L_x_518) ;  /* 0x0000000c003c7947 */ /* 0x000fec0003800000 */
.L_x_521:
        /* <DEDUP_REMOVED lines=9> */
.L_x_524:
[----:B------:R-:W2:Y:S02]  /*3810*/  LDG.E.U16 R4, desc[UR36][R4.64] ;  /* 0x0000002404047981 */ /* 0x000ea4000c1e1500 */
[----:B--2---:R-:W-:-:S05]  /*3820*/  HADD2.F32 R0, -RZ, R4.H0_H0 ;  /* 0x20000004ff007230 */ /* 0x004fca0000004100 */
[----:B------:R-:W-:-:S04]  /*3830*/  F2FP.BF16.F32.PACK_AB R0, RZ, R0 ;  /* 0x00000000ff00723e */ /* 0x000fc800000010ff */
[----:B------:R-:W-:Y:S01]  /*3840*/  PRMT R18, R0, 0x7610, R18 ;  /* 0x0000761000127816 */ /* 0x000fe20000000012 */
[----:B------:R-:W-:Y:S06]  /*3850*/  BRA `(.L_x_518) ;  /* 0x0000000c00047947 */ /* 0x000fec0003800000 */
.L_x_523:
        /* <DEDUP_REMOVED lines=9> */
.L_x_513:
        /* <DEDUP_REMOVED lines=14> */
.L_x_527:
        /* <DEDUP_REMOVED lines=9> */
.L_x_526:
        /* <DEDUP_REMOVED lines=28> */
.L_x_529:
        /* <DEDUP_REMOVED lines=15> */
.L_x_528:
[----:B------:R0:W5:Y:S01]  /*3d10*/  LDG.E.U16 R18, desc[UR36][R4.64] ;  /* 0x0000002404127981 */ /* 0x000162000c1e1500 */
[----:B------:R-:W-:Y:S05]  /*3d20*/  BRA `(.L_x_518) ;  /* 0x0000000400d07947 */ /* 0x000fea0003800000 */
.L_x_525:
        /* <DEDUP_REMOVED lines=13> */
.L_x_532:
        /* <DEDUP_REMOVED lines=21> */
.L_x_536:
[----:B------:R-:W-:Y:S05]  /*3f50*/  BSYNC B1 ;  /* 0x0000000000017941 */ /* 0x000fea0003800000 */
.L_x_535:
[----:B------:R-:W-:Y:S01]  /*3f60*/  LEA R5, R0, 0x3b800000, 0x17 ;  /* 0x3b80000000057811 */ /* 0x000fe200078eb8ff */
[----:B------:R-:W-:-:S05]  /*3f70*/  IMAD.SHL.U32 R0, R3, 0x100000, RZ ;  /* 0x0010000003007824 */ /* 0x000fca00078e00ff */
[----:B------:R-:W-:-:S07]  /*3f80*/  LOP3.LUT R0, R5, R0, R6, 0xfe, !PT ;  /* 0x0000000005007212 */ /* 0x000fce00078efe06 */
.L_x_534:
[----:B------:R-:W-:Y:S05]  /*3f90*/  BSYNC B0 ;  /* 0x0000000000007941 */ /* 0x000fea0003800000 */
.L_x_533:
[----:B------:R-:W-:-:S04]  /*3fa0*/  F2FP.BF16.F32.PACK_AB R0, RZ, R0 ;  /* 0x00000000ff00723e */ /* 0x000fc800000010ff */
[----:B------:R-:W-:Y:S01]  /*3fb0*/  PRMT R18, R0, 0x7610, R18 ;  /* 0x0000761000127816 */ /* 0x000fe20000000012 */
[----:B------:R-:W-:Y:S06]  /*3fc0*/  BRA `(.L_x_518) ;  /* 0x0000000400287947 */ /* 0x000fec0003800000 */
.L_x_531:
        /* <DEDUP_REMOVED lines=21> */
.L_x_540:
[----:B------:R-:W-:Y:S05]  /*4120*/  BSYNC B1 ;  /* 0x0000000000017941 */ /* 0x000fea0003800000 */
.L_x_539:
[----:B------:R-:W-:Y:S01]  /*4130*/  LEA R5, R0, 0x37800000, 0x17 ;  /* 0x3780000000057811 */ /* 0x000fe200078eb8ff */
[----:B------:R-:W-:-:S05]  /*4140*/  IMAD.SHL.U32 R0, R3, 0x200000, RZ ;  /* 0x0020000003007824 */ /* 0x000fca00078e00ff */
[----:B------:R-:W-:-:S07]  /*4150*/  LOP3.LUT R0, R5, R0, R6, 0xfe, !PT ;  /* 0x0000000005007212 */ /* 0x000fce00078efe06 */
.L_x_538:
[----:B------:R-:W-:Y:S05]  /*4160*/  BSYNC B0 ;  /* 0x0000000000007941 */ /* 0x000fea0003800000 */
.L_x_537:
[----:B------:R-:W-:-:S04]  /*4170*/  F2FP.BF16.F32.PACK_AB R0, RZ, R0 ;  /* 0x00000000ff00723e */ /* 0x000fc800000010ff */
[----:B------:R-:W-:Y:S01]  /*4180*/  PRMT R18, R0, 0x7610, R18 ;  /* 0x0000761000127816 */ /* 0x000fe20000000012 */
[----:B------:R-:W-:Y:S06]  /*4190*/  BRA `(.L_x_518) ;  /* 0x0000000000b47947 */ /* 0x000fec0003800000 */
.L_x_530:
        /* <DEDUP_REMOVED lines=14> */
.L_x_544:
[----:B------:R-:W-:Y:S05]  /*4280*/  BSYNC B0 ;  /* 0x0000000000007941 */ /* 0x000fea0003800000 */
.L_x_543:
[----:B------:R-:W-:-:S04]  /*4290*/  F2FP.BF16.F32.PACK_AB R0, RZ, R0 ;  /* 0x00000000ff00723e */ /* 0x000fc800000010ff */
[----:B------:R-:W-:Y:S01]  /*42a0*/  PRMT R18, R0, 0x7610, R18 ;  /* 0x0000761000127816 */ /* 0x000fe20000000012 */
[----:B------:R-:W-:Y:S06]  /*42b0*/  BRA `(.L_x_518) ;  /* 0x00000000006c7947 */ /* 0x000fec0003800000 */
.L_x_517:
        /* <DEDUP_REMOVED lines=16> */
.L_x_545:
[----:B------:R-:W-:Y:S01]  /*43c0*/  PRMT R18, RZ, 0x7610, R18 ;  /* 0x00007610ff127816 */ /* 0x000fe20000000012 */
[----:B------:R-:W-:Y:S06]  /*43d0*/  BRA `(.L_x_518) ;  /* 0x0000000000247947 */ /* 0x000fec0003800000 */
.L_x_542:
[----:B------:R-:W2:Y:S02]  /*43e0*/  LDG.E.64 R4, desc[UR36][R4.64] ;  /* 0x0000002404047981 */ /* 0x000ea4000c1e1b00 */
[----:B--2---:R-:W0:Y:S02]  /*43f0*/  I2F.U64 R0, R4 ;  /* 0x0000000400007312 */ /* 0x004e240000301000 */
[----:B0-----:R-:W-:-:S04]  /*4400*/  F2FP.BF16.F32.PACK_AB R0, RZ, R0 ;  /* 0x00000000ff00723e */ /* 0x001fc800000010ff */
[----:B------:R-:W-:Y:S01]  /*4410*/  PRMT R18, R0, 0x7610, R18 ;  /* 0x0000761000127816 */ /* 0x000fe20000000012 */
[----:B------:R-:W-:Y:S06]  /*4420*/  BRA `(.L_x_518) ;  /* 0x0000000000107947 */ /* 0x000fec0003800000 */
.L_x_541:
[----:B------:R-:W2:Y:S02]  /*4430*/  LDG.E R4, desc[UR36][R4.64] ;  /* 0x0000002404047981 */ /* 0x000ea4000c1e1900 */
[----:B--2---:R-:W-:-:S04]  /*4440*/  I2FP.F32.U32 R0, R4 ;  /* 0x0000000400007245 */ /* 0x004fc80000201000 */
[----:B------:R-:W-:-:S04]  /*4450*/  F2FP.BF16.F32.PACK_AB R0, RZ, R0 ;  /* 0x00000000ff00723e */ /* 0x000fc800000010ff */
[----:B------:R-:W-:-:S07]  /*4460*/  PRMT R18, R0, 0x7610, R18 ;  /* 0x0000761000127816 */ /* 0x000fce0000000012 */
.L_x_518:
[----:B------:R-:W-:-:S07]  /*4470*/  VIADD R27, R27, 0x80 ;  /* 0x000000801b1b7836 */ /* 0x000fce0000000000 */
.L_x_479:
[----:B------:R-:W-:Y:S05]  /*4480*/  BSYNC B6 ;  /* 0x0000000000067941 */ /* 0x000fea0003800000 */
.L_x_478:
[----:B------:R-:W-:Y:S01]  /*4490*/  ISETP.GE.AND P0, PT, R27, R16, PT ;  /* 0x000000101b00720c */ /* 0x000fe20003f06270 */
[----:B------:R-:W-:Y:S01]  /*44a0*/  BSSY B6, `(.L_x_546) ;  /* 0x0000220000067945 */ /* 0x000fe20003800000 */
[----:B------:R-:W-:Y:S02]  /*44b0*/  PRMT R19, RZ, 0x7610, R19 ;  /* 0x00007610ff137816 */ /* 0x000fe40000000013 */
[----:B------:R-:W-:Y:S02]  /*44c0*/  PRMT R22, RZ, 0x7610, R22 ;  /* 0x00007610ff167816 */ /* 0x000fe40000000016 */
[----:B------:R-:W-:-:S07]  /*44d0*/  PRMT R24, RZ, 0x7610, R24 ;  /* 0x00007610ff187816 */ /* 0x000fce0000000018 */
        /* <DEDUP_REMOVED lines=23> */
.L_x_551:
[----:B------:R-:W2:Y:S02]  /*4650*/  LDG.E.U8 R4, desc[UR36][R4.64] ;  /* 0x0000002404047981 */ /* 0x000ea4000c1e1100 */
[----:B--2---:R-:W-:-:S04]  /*4660*/  I2FP.F32.U32 R0, R4 ;  /* 0x0000000400007245 */ /* 0x004fc80000201000 */
[----:B------:R-:W-:-:S04]  /*4670*/  F2FP.BF16.F32.PACK_AB R0, RZ, R0 ;  /* 0x00000000ff00723e */ /* 0x000fc800000010ff */
[----:B------:R-:W-:Y:S01]  /*4680*/  PRMT R22, R0, 0x7610, R22 ;  /* 0x0000761000167816 */ /* 0x000fe20000000016 */
[----:B------:R-:W-:Y:S06]  /*4690*/  BRA `(.L_x_553) ;  /* 0x0000000c00c87947 */ /* 0x000fec0003800000 */
.L_x_550:
        /* <DEDUP_REMOVED lines=11> */
.L_x_555:
[----:B------:R-:W2:Y:S02]  /*4750*/  LDG.E R4, desc[UR36][R4.64] ;  /* 0x0000002404047981 */ /* 0x000ea4000c1e1900 */
[----:B--2---:R-:W-:-:S04]  /*4760*/  I2FP.F32.S32 R0, R4 ;  /* 0x0000000400007245 */ /* 0x004fc80000201400 */
[----:B------:R-:W-:-:S04]  /*4770*/  F2FP.BF16.F32.PACK_AB R0, RZ, R0 ;  /* 0x00000000ff00723e */ /* 0x000fc800000010ff */
[----:B------:R-:W-:Y:S01]  /*4780*/  PRMT R22, R0, 0x7610, R22 ;  /* 0x0000761000167816 */ /* 0x000fe20000000016 */
[----:B------:R-:W-:Y:S06]  /*4790*/  BRA `(.L_x_553) ;  /* 0x0000000c00887947 */ /* 0x000fec0003800000 */
.L_x_554:
[----:B------:R-:W2:Y:S02]  /*47a0*/  LDG.E.U16 R4, desc[UR36][R4.64] ;  /* 0x0000002404047981 */ /* 0x000ea4000c1e1500 */
[----:B--2---:R-:W0:Y:S02]  /*47b0*/  I2F.S16 R0, R4 ;  /* 0x0000000400007306 */ /* 0x004e240000101400 */
[----:B0-----:R-:W-:-:S04]  /*47c0*/  F2FP.BF16.F32.PACK_AB R0, RZ, R0 ;  /* 0x00000000ff00723e */ /* 0x001fc800000010ff */
[----:B------:R-:W-:Y:S01]  /*47d0*/  PRMT R22, R0, 0x7610, R22 ;  /* 0x0000761000167816 */ /* 0x000fe20000000016 */
[----:B------:R-:W-:Y:S06]  /*47e0*/  BRA `(.L_x_553) ;  /* 0x0000000c00747947 */ /* 0x000fec0003800000 */
.L_x_549:
        /* <DEDUP_REMOVED lines=9> */
.L_x_557:
[----:B------:R-:W2:Y:S02]  /*4880*/  LDG.E.U16 R0, desc[UR36][R4.64] ;  /* 0x0000002404007981 */ /* 0x000ea4000c1e1500 */
[----:B--2---:R-:W-:-:S05]  /*4890*/  HADD2.F32 R0, -RZ, R0.H0_H0 ;  /* 0x20000000ff007230 */ /* 0x004fca0000004100 */
[----:B------:R-:W-:-:S04]  /*48a0*/  F2FP.BF16.F32.PACK_AB R0, RZ, R0 ;  /* 0x00000000ff00723e */ /* 0x000fc800000010ff */
[----:B------:R-:W-:Y:S01]  /*48b0*/  PRMT R22, R0, 0x7610, R22 ;  /* 0x0000761000167816 */ /* 0x000fe20000000016 */
[----:B------:R-:W-:Y:S06]  /*48c0*/  BRA `(.L_x_553) ;  /* 0x0000000c003c7947 */ /* 0x000fec0003800000 */
.L_x_556:
        /* <DEDUP_REMOVED lines=9> */
.L_x_559:
[----:B------:R-:W2:Y:S02]  /*4960*/  LDG.E.U16 R4, desc[UR36][R4.64] ;  /* 0x0000002404047981 */ /* 0x000ea4000c1e1500 */
[----:B--2---:R-:W-:-:S05]  /*4970*/  HADD2.F32 R0, -RZ, R4.H0_H0 ;  /* 0x20000004ff007230 */ /* 0x004fca0000004100 */
[----:B------:R-:W-:-:S04]  /*4980*/  F2FP.BF16.F32.PACK_AB R0, RZ, R0 ;  /* 0x00000000ff00723e */ /* 0x000fc800000010ff */
[----:B------:R-:W-:Y:S01]  /*4990*/  PRMT R22, R0, 0x7610, R22 ;  /* 0x0000761000167816 */ /* 0x000fe20000000016 */
[----:B------:R-:W-:Y:S06]  /*49a0*/  BRA `(.L_x_553) ;  /* 0x0000000c00047947 */ /* 0x000fec0003800000 */
.L_x_558:
        /* <DEDUP_REMOVED lines=9> */
.L_x_548:
        /* <DEDUP_REMOVED lines=14> */
.L_x_562:
        /* <DEDUP_REMOVED lines=9> */
.L_x_561:
        /* <DEDUP_REMOVED lines=28> */
.L_x_564:
        /* <DEDUP_REMOVED lines=15> */
.L_x_563:
[----:B------:R0:W5:Y:S01]  /*4e60*/  LDG.E.U16 R22, desc[UR36][R4.64] ;  /* 0x0000002404167981 */ /* 0x000162000c1e1500 */
[----:B------:R-:W-:Y:S05]  /*4e70*/  BRA `(.L_x_553) ;  /* 0x0000000400d07947 */ /* 0x000fea0003800000 */
.L_x_560:
        /* <DEDUP_REMOVED lines=13> */
.L_x_567:
        /* <DEDUP_REMOVED lines=21> */
.L_x_571:
[----:B------:R-:W-:Y:S05]  /*50a0*/  BSYNC B1 ;  /* 0x0000000000017941 */ /* 0x000fea0003800000 */
.L_x_570:
[----:B------:R-:W-:Y:S01]  /*50b0*/  LEA R5, R0, 0x3b800000, 0x17 ;  /* 0x3b80000000057811 */ /* 0x000fe200078eb8ff */
[----:B------:R-:W-:-:S05]  /*50c0*/  IMAD.SHL.U32 R0, R3, 0x100000, RZ ;  /* 0x0010000003007824 */ /* 0x000fca00078e00ff */
[----:B------:R-:W-:-:S07]  /*50d0*/  LOP3.LUT R0, R5, R0, R6, 0xfe, !PT ;  /* 0x0000000005007212 */ /* 0x000fce00078efe06 */
.L_x_569:
[----:B------:R-:W-:Y:S05]  /*50e0*/  BSYNC B0 ;  /* 0x0000000000007941 */ /* 0x000fea0003800000 */
.L_x_568:
[----:B------:R-:W-:-:S04]  /*50f0*/  F2FP.BF16.F32.PACK_AB R0, RZ, R0 ;  /* 0x00000000ff00723e */ /* 0x000fc800000010ff */
[----:B------:R-:W-:Y:S01]  /*5100*/  PRMT R22, R0, 0x7610, R22 ;  /* 0x0000761000167816 */ /* 0x000fe20000000016 */
[----:B------:R-:W-:Y:S06]  /*5110*/  BRA `(.L_x_553) ;  /* 0x0000000400287947 */ /* 0x000fec0003800000 */
.L_x_566:
        /* <DEDUP_REMOVED lines=21> */
.L_x_575:
[----:B------:R-:W-:Y:S05]  /*5270*/  BSYNC B1 ;  /* 0x0000000000017941 */ /* 0x000fea0003800000 */
.L_x_574:
[----:B------:R-:W-:Y:S01]  /*5280*/  LEA R5, R0, 0x37800000, 0x17 ;  /* 0x3780000000057811 */ /* 0x000fe200078eb8ff */
[----:B------:R-:W-:-:S05]  /*5290*/  IMAD.SHL.U32 R0, R3, 0x200000, RZ ;  /* 0x0020000003007824 */ /* 0x000fca00078e00ff */
[----:B------:R-:W-:-:S07]  /*52a0*/  LOP3.LUT R0, R5, R0, R6, 0xfe, !PT ;  /* 0x0000000005007212 */ /* 0x000fce00078efe06 */
.L_x_573:
[----:B------:R-:W-:Y:S05]  /*52b0*/  BSYNC B0 ;  /* 0x0000000000007941 */ /* 0x000fea0003800000 */
.L_x_572:
[----:B------:R-:W-:-:S04]  /*52c0*/  F2FP.BF16.F32.PACK_AB R0, RZ, R0 ;  /* 0x00000000ff00723e */ /* 0x000fc800000010ff */
[----:B------:R-:W-:Y:S01]  /*52d0*/  PRMT R22, R0, 0x7610, R22 ;  /* 0x0000761000167816 */ /* 0x000fe20000000016 */
[----:B------:R-:W-:Y:S06]  /*52e0*/  BRA `(.L_x_553) ;  /* 0x0000000000b47947 */ /* 0x000fec0003800000 */
.L_x_565:
        /* <DEDUP_REMOVED lines=14> */
.L_x_579:
[----:B------:R-:W-:Y:S05]  /*53d0*/  BSYNC B0 ;  /* 0x0000000000007941 */ /* 0x000fea0003800000 */
.L_x_578:
[----:B------:R-:W-:-:S04]  /*53e0*/  F2FP.BF16.F32.PACK_AB R0, RZ, R0 ;  /* 0x00000000ff00723e */ /* 0x000fc800000010ff */
[----:B------:R-:W-:Y:S01]  /*53f0*/  PRMT R22, R0, 0x7610, R22 ;  /* 0x0000761000167816 */ /* 0x000fe20000000016 */
[----:B------:R-:W-:Y:S06]  /*5400*/  BRA `(.L_x_553) ;  /* 0x00000000006c7947 */ /* 0x000fec0003800000 */
.L_x_552:
        /* <DEDUP_REMOVED lines=16> */
.L_x_580:
[----:B------:R-:W-:Y:S01]  /*5510*/  PRMT R22, RZ, 0x7610, R22 ;  /* 0x00007610ff167816 */ /* 0x000fe20000000016 */
[----:B------:R-:W-:Y:S06]  /*5520*/  BRA `(.L_x_553) ;  /* 0x0000000000247947 */ /* 0x000fec0003800000 */
.L_x_577:
[----:B------:R-:W2:Y:S02]  /*5530*/  LDG.E.64 R4, desc[UR36][R4.64] ;  /* 0x0000002404047981 */ /* 0x000ea4000c1e1b00 */
[----:B--2---:R-:W0:Y:S02]  /*5540*/  I2F.U64 R0, R4 ;  /* 0x0000000400007312 */ /* 0x004e240000301000 */
[----:B0-----:R-:W-:-:S04]  /*5550*/  F2FP.BF16.F32.PACK_AB R0, RZ, R0 ;  /* 0x00000000ff00723e */ /* 0x001fc800000010ff */
[----:B------:R-:W-:Y:S01]  /*5560*/  PRMT R22, R0, 0x7610, R22 ;  /* 0x0000761000167816 */ /* 0x000fe20000000016 */
[----:B------:R-:W-:Y:S06]  /*5570*/  BRA `(.L_x_553) ;  /* 0x0000000000107947 */ /* 0x000fec0003800000 */
.L_x_576:
[----:B------:R-:W2:Y:S02]  /*5580*/  LDG.E R4, desc[UR36][R4.64] ;  /* 0x0000002404047981 */ /* 0x000ea4000c1e1900 */
[----:B--2---:R-:W-:-:S04]  /*5590*/  I2FP.F32.U32 R0, R4 ;  /* 0x0000000400007245 */ /* 0x004fc80000201000 */
[----:B------:R-:W-:-:S04]  /*55a0*/  F2FP.BF16.F32.PACK_AB R0, RZ, R0 ;  /* 0x00000000ff00723e */ /* 0x000fc800000010ff */
[----:B------:R-:W-:-:S07]  /*55b0*/  PRMT R22, R0, 0x7610, R22 ;  /* 0x0000761000167816 */ /* 0x000fce0000000016 */
.L_x_553:
[----:B------:R-:W1:Y:S01]  /*55c0*/  LDC.U8 R6, c[0x0][0x235] ;  /* 0x00008d40ff067b82 */ /* 0x000e620000000000 */
[----:B------:R-:W-:Y:S02]  /*55d0*/  ULDC UR4, c[0x0][0x23c] ;  /* 0x00008f0000047ab9 */ /* 0x000fe40000000800 */
[----:B------:R-:W-:-:S05]  /*55e0*/  IMAD R3, R24, UR4, RZ ;  /* 0x0000000418037c24 */ /* 0x000fca000f8e02ff */
[----:B0-----:R-:W0:Y:S01]  /*55f0*/  LDC.64 R4, c[0x0][0x228] ;  /* 0x00008a00ff047b82 */ /* 0x001e220000000a00 */
[----:B-1----:R-:W-:-:S04]  /*5600*/  PRMT R0, R6, 0x9910, RZ ;  /* 0x0000991006007816 */ /* 0x002fc800000000ff */
[----:B------:R-:W-:Y:S02]  /*5610*/  ISETP.GT.AND P1, PT, R0, 0x9, PT ;  /* 0x000000090000780c */ /* 0x000fe40003f24270 */
[----:B0-----:R-:W-:-:S05]  /*5620*/  IADD3 R4, P0, R3, R4, RZ ;  /* 0x0000000403047210 */ /* 0x001fca0007f1e0ff */
[----:B------:R-:W-:-:S06]  /*5630*/  IMAD.X R5, RZ, RZ, R5, P0 ;  /* 0x000000ffff057224 */ /* 0x000fcc00000e0605 */
        /* <DEDUP_REMOVED lines=14> */
.L_x_584:
[----:B------:R-:W2:Y:S02]  /*5720*/  LDG.E.U8 R4, desc[UR36][R4.64] ;  /* 0x0000002404047981 */ /* 0x000ea4000c1e1100 */
[----:B--2---:R-:W-:-:S04]  /*5730*/  I2FP.F32.U32 R0, R4 ;  /* 0x0000000400007245 */ /* 0x004fc80000201000 */
[----:B------:R-:W-:-:S04]  /*5740*/  F2FP.BF16.F32.PACK_AB R0, RZ, R0 ;  /* 0x00000000ff00723e */ /* 0x000fc800000010ff */
[----:B------:R-:W-:Y:S01]  /*5750*/  PRMT R24, R0, 0x7610, R24 ;  /* 0x0000761000187816 */ /* 0x000fe20000000018 */
[----:B------:R-:W-:Y:S06]  /*5760*/  BRA `(.L_x_586) ;  /* 0x0000000c00c87947 */ /* 0x000fec0003800000 */
.L_x_583:
        /* <DEDUP_REMOVED lines=11> */
.L_x_588:
[----:B------:R-:W2:Y:S02]  /*5820*/  LDG.E R4, desc[UR36][R4.64] ;  /* 0x0000002404047981 */ /* 0x000ea4000c1e1900 */
[----:B--2---:R-:W-:-:S04]  /*5830*/  I2FP.F32.S32 R0, R4 ;  /* 0x0000000400007245 */ /* 0x004fc80000201400 */
[----:B------:R-:W-:-:S04]  /*5840*/  F2FP.BF16.F32.PACK_AB R0, RZ, R0 ;  /* 0x00000000ff00723e */ /* 0x000fc800000010ff */
[----:B------:R-:W-:Y:S01]  /*5850*/  PRMT R24, R0, 0x7610, R24 ;  /* 0x0000761000187816 */ /* 0x000fe20000000018 */
[----:B------:R-:W-:Y:S06]  /*5860*/  BRA `(.L_x_586) ;  /* 0x0000000c00887947 */ /* 0x000fec0003800000 */
.L_x_587:
[----:B------:R-:W2:Y:S02]  /*5870*/  LDG.E.U16 R4, desc[UR36][R4.64] ;  /* 0x0000002404047981 */ /* 0x000ea4000c1e1500 */
[----:B--2---:R-:W0:Y:S02]  /*5880*/  I2F.S16 R0, R4 ;  /* 0x0000000400007306 */ /* 0x004e240000101400 */
[----:B0-----:R-:W-:-:S04]  /*5890*/  F2FP.BF16.F32.PACK_AB R0, RZ, R0 ;  /* 0x00000000ff00723e */ /* 0x001fc800000010ff */
[----:B------:R-:W-:Y:S01]  /*58a0*/  PRMT R24, R0, 0x7610, R24 ;  /* 0x0000761000187816 */ /* 0x000fe20000000018 */
[----:B------:R-:W-:Y:S06]  /*58b0*/  BRA `(.L_x_586) ;  /* 0x0000000c00747947 */ /* 0x000fec0003800000 */
.L_x_582:
        /* <DEDUP_REMOVED lines=9> */
.L_x_590:
[----:B------:R-:W2:Y:S02]  /*5950*/  LDG.E.U16 R0, desc[UR36][R4.64] ;  /* 0x0000002404007981 */ /* 0x000ea4000c1e1500 */
[----:B--2---:R-:W-:-:S05]  /*5960*/  HADD2.F32 R0, -RZ, R0.H0_H0 ;  /* 0x20000000ff007230 */ /* 0x004fca0000004100 */
[----:B------:R-:W-:-:S04]  /*5970*/  F2FP.BF16.F32.PACK_AB R0, RZ, R0 ;  /* 0x00000000ff00723e */ /* 0x000fc800000010ff */
[----:B------:R-:W-:Y:S01]  /*5980*/  PRMT R24, R0, 0x7610, R24 ;  /* 0x0000761000187816 */ /* 0x000fe20000000018 */
[----:B------:R-:W-:Y:S06]  /*5990*/  BRA `(.L_x_586) ;  /* 0x0000000c003c7947 */ /* 0x000fec0003800000 */
.L_x_589:
        /* <DEDUP_REMOVED lines=9> */
.L_x_592:
[----:B------:R-:W2:Y:S02]  /*5a30*/  LDG.E.U16 R4, desc[UR36][R4.64] ;  /* 0x0000002404047981 */ /* 0x000ea4000c1e1500 */
[----:B--2---:R-:W-:-:S05]  /*5a40*/  HADD2.F32 R0, -RZ, R4.H0_H0 ;  /* 0x20000004ff007230 */ /* 0x004fca0000004100 */
[----:B------:R-:W-:-:S04]  /*5a50*/  F2FP.BF16.F32.PACK_AB R0, RZ, R0 ;  /* 0x00000000ff00723e */ /* 0x000fc800000010ff */
[----:B------:R-:W-:Y:S01]  /*5a60*/  PRMT R24, R0, 0x7610, R24 ;  /* 0x0000761000187816 */ /* 0x000fe20000000018 */
[----:B------:R-:W-:Y:S06]  /*5a70*/  BRA `(.L_x_586) ;  /* 0x0000000c00047947 */ /* 0x000fec0003800000 */
.L_x_591:
        /* <DEDUP_REMOVED lines=9> */
.L_x_581:
        /* <DEDUP_REMOVED lines=14> */
.L_x_595:
        /* <DEDUP_REMOVED lines=9> */
.L_x_594:
        /* <DEDUP_REMOVED lines=28> */
.L_x_597:
        /* <DEDUP_REMOVED lines=15> */
.L_x_596:
[----:B------:R0:W5:Y:S01]  /*5f30*/  LDG.E.U16 R24, desc[UR36][R4.64] ;  /* 0x0000002404187981 */ /* 0x000162000c1e1500 */
[----:B------:R-:W-:Y:S05]  /*5f40*/  BRA `(.L_x_586) ;  /* 0x0000000400d07947 */ /* 0x000fea0003800000 */
.L_x_593:
        /* <DEDUP_REMOVED lines=13> */
.L_x_600:
        /* <DEDUP_REMOVED lines=21> */
.L_x_604:
[----:B------:R-:W-:Y:S05]  /*6170*/  BSYNC B1 ;  /* 0x0000000000017941 */ /* 0x000fea0003800000 */
.L_x_603:
[----:B------:R-:W-:Y:S01]  /*6180*/  LEA R5, R0, 0x3b800000, 0x17 ;  /* 0x3b80000000057811 */ /* 0x000fe200078eb8ff */
[----:B------:R-:W-:-:S05]  /*6190*/  IMAD.SHL.U32 R0, R3, 0x100000, RZ ;  /* 0x0010000003007824 */ /* 0x000fca00078e00ff */
[----:B------:R-:W-:-:S07]  /*61a0*/  LOP3.LUT R0, R5, R0, R6, 0xfe, !PT ;  /* 0x0000000005007212 */ /* 0x000fce00078efe06 */
.L_x_602:
[----:B------:R-:W-:Y:S05]  /*61b0*/  BSYNC B0 ;  /* 0x0000000000007941 */ /* 0x000fea0003800000 */
.L_x_601:
[----:B------:R-:W-:-:S04]  /*61c0*/  F2FP.BF16.F32.PACK_AB R0, RZ, R0 ;  /* 0x00000000ff00723e */ /* 0x000fc800000010ff */
[----:B------:R-:W-:Y:S01]  /*61d0*/  PRMT R24, R0, 0x7610, R24 ;  /* 0x0000761000187816 */ /* 0x000fe20000000018 */
[----:B------:R-:W-:Y:S06]  /*61e0*/  BRA `(.L_x_586) ;  /* 0x0000000400287947 */ /* 0x000fec0003800000 */
.L_x_599:
        /* <DEDUP_REMOVED lines=21> */
.L_x_608:
[----:B------:R-:W-:Y:S05]  /*6340*/  BSYNC B1 ;  /* 0x0000000000017941 */ /* 0x000fea0003800000 */
.L_x_607:
[----:B------:R-:W-:Y:S01]  /*6350*/  LEA R5, R0, 0x37800000, 0x17 ;  /* 0x3780000000057811 */ /* 0x000fe200078eb8ff */
[----:B------:R-:W-:-:S05]  /*6360*/  IMAD.SHL.U32 R0, R3, 0x200000, RZ ;  /* 0x0020000003007824 */ /* 0x000fca00078e00ff */
[----:B------:R-:W-:-:S07]  /*6370*/  LOP3.LUT R0, R5, R0, R6, 0xfe, !PT ;  /* 0x0000000005007212 */ /* 0x000fce00078efe06 */
.L_x_606:
[----:B------:R-:W-:Y:S05]  /*6380*/  BSYNC B0 ;  /* 0x0000000000007941 */ /* 0x000fea0003800000 */
.L_x_605:
[----:B------:R-:W-:-:S04]  /*6390*/  F2FP.BF16.F32.PACK_AB R0, RZ, R0 ;  /* 0x00000000ff00723e */ /* 0x000fc800000010ff */
[----:B------:R-:W-:Y:S01]  /*63a0*/  PRMT R24, R0, 0x7610, R24 ;  /* 0x0000761000187816 */ /* 0x000fe20000000018 */
[----:B------:R-:W-:Y:S06]  /*63b0*/  BRA `(.L_x_586) ;  /* 0x0000000000b47947 */ /* 0x000fec0003800000 */
.L_x_598:
        /* <DEDUP_REMOVED lines=14> */
.L_x_612:
[----:B------:R-:W-:Y:S05]  /*64a0*/  BSYNC B0 ;  /* 0x0000000000007941 */ /* 0x000fea0003800000 */
.L_x_611:
[----:B------:R-:W-:-:S04]  /*64b0*/  F2FP.BF16.F32.PACK_AB R0, RZ, R0 ;  /* 0x00000000ff00723e */ /* 0x000fc800000010ff */
[----:B------:R-:W-:Y:S01]  /*64c0*/  PRMT R24, R0, 0x7610, R24 ;  /* 0x0000761000187816 */ /* 0x000fe20000000018 */
[----:B------:R-:W-:Y:S06]  /*64d0*/  BRA `(.L_x_586) ;  /* 0x00000000006c7947 */ /* 0x000fec0003800000 */
.L_x_585:
        /* <DEDUP_REMOVED lines=16> */
.L_x_613:
[----:B------:R-:W-:Y:S01]  /*65e0*/  PRMT R24, RZ, 0x7610, R24 ;  /* 0x00007610ff187816 */ /* 0x000fe20000000018 */
[----:B------:R-:W-:Y:S06]  /*65f0*/  BRA `(.L_x_586) ;  /* 0x0000000000247947 */ /* 0x000fec0003800000 */
.L_x_610:
[----:B------:R-:W2:Y:S02]  /*6600*/  LDG.E.64 R4, desc[UR36][R4.64] ;  /* 0x0000002404047981 */ /* 0x000ea4000c1e1b00 */
[----:B--2---:R-:W0:Y:S02]  /*6610*/  I2F.U64 R0, R4 ;  /* 0x0000000400007312 */ /* 0x004e240000301000 */
[----:B0-----:R-:W-:-:S04]  /*6620*/  F2FP.BF16.F32.PACK_AB R0, RZ, R0 ;  /* 0x00000000ff00723e */ /* 0x001fc800000010ff */
[----:B------:R-:W-:Y:S01]  /*6630*/  PRMT R24, R0, 0x7610, R24 ;  /* 0x0000761000187816 */ /* 0x000fe20000000018 */
[----:B------:R-:W-:Y:S06]  /*6640*/  BRA `(.L_x_586) ;  /* 0x0000000000107947 */ /* 0x000fec0003800000 */
.L_x_609:
[----:B------:R-:W2:Y:S02]  /*6650*/  LDG.E R4, desc[UR36][R4.64] ;  /* 0x0000002404047981 */ /* 0x000ea4000c1e1900 */
[----:B--2---:R-:W-:-:S04]  /*6660*/  I2FP.F32.U32 R0, R4 ;  /* 0x0000000400007245 */ /* 0x004fc80000201000 */
[----:B------:R-:W-:-:S04]  /*6670*/  F2FP.BF16.F32.PACK_AB R0, RZ, R0 ;  /* 0x00000000ff00723e */ /* 0x000fc800000010ff */
[----:B------:R-:W-:-:S07]  /*6680*/  PRMT R24, R0, 0x7610, R24 ;  /* 0x0000761000187816 */ /* 0x000fce0000000018 */
.L_x_586:
[----:B------:R-:W-:-:S07]  /*6690*/  VIADD R27, R27, 0x80 ;  /* 0x000000801b1b7836 */ /* 0x000fce0000000000 */
.L_x_547:
[----:B------:R-:W-:Y:S05]  /*66a0*/  BSYNC B6 ;  /* 0x0000000000067941 */ /* 0x000fea0003800000 */
.L_x_546:
        /* <DEDUP_REMOVED lines=26> */
.L_x_619:
[----:B------:R-:W2:Y:S02]  /*6850*/  LDG.E.U8 R4, desc[UR36][R4.64] ;  /* 0x0000002404047981 */ /* 0x000ea4000c1e1100 */
[----:B--2---:R-:W-:-:S04]  /*6860*/  I2FP.F32.U32 R0, R4 ;  /* 0x0000000400007245 */ /* 0x004fc80000201000 */
[----:B------:R-:W-:-:S04]  /*6870*/  F2FP.BF16.F32.PACK_AB R0, RZ, R0 ;  /* 0x00000000ff00723e */ /* 0x000fc800000010ff */
[----:B------:R-:W-:Y:S01]  /*6880*/  PRMT R19, R0, 0x7610, R19 ;  /* 0x0000761000137816 */ /* 0x000fe20000000013 */
[----:B------:R-:W-:Y:S06]  /*6890*/  BRA `(.L_x_621) ;  /* 0x0000000c00c87947 */ /* 0x000fec0003800000 */
.L_x_618:
        /* <DEDUP_REMOVED lines=11> */
.L_x_623:
[----:B------:R-:W2:Y:S02]  /*6950*/  LDG.E R4, desc[UR36][R4.64] ;  /* 0x0000002404047981 */ /* 0x000ea4000c1e1900 */
[----:B--2---:R-:W-:-:S04]  /*6960*/  I2FP.F32.S32 R0, R4 ;  /* 0x0000000400007245 */ /* 0x004fc80000201400 */
[----:B------:R-:W-:-:S04]  /*6970*/  F2FP.BF16.F32.PACK_AB R0, RZ, R0 ;  /* 0x00000000ff00723e */ /* 0x000fc800000010ff */
[----:B------:R-:W-:Y:S01]  /*6980*/  PRMT R19, R0, 0x7610, R19 ;  /* 0x0000761000137816 */ /* 0x000fe20000000013 */
[----:B------:R-:W-:Y:S06]  /*6990*/  BRA `(.L_x_621) ;  /* 0x0000000c00887947 */ /* 0x000fec0003800000 */
.L_x_622:
[----:B------:R-:W2:Y:S02]  /*69a0*/  LDG.E.U16 R4, desc[UR36][R4.64] ;  /* 0x0000002404047981 */ /* 0x000ea4000c1e1500 */
[----:B--2---:R-:W0:Y:S02]  /*69b0*/  I2F.S16 R0, R4 ;  /* 0x0000000400007306 */ /* 0x004e240000101400 */
[----:B0-----:R-:W-:-:S04]  /*69c0*/  F2FP.BF16.F32.PACK_AB R0, RZ, R0 ;  /* 0x00000000ff00723e */ /* 0x001fc800000010ff */
[----:B------:R-:W-:Y:S01]  /*69d0*/  PRMT R19, R0, 0x7610, R19 ;  /* 0x0000761000137816 */ /* 0x000fe20000000013 */
[----:B------:R-:W-:Y:S06]  /*69e0*/  BRA `(.L_x_621) ;  /* 0x0000000c00747947 */ /* 0x000fec0003800000 */
.L_x_617:
        /* <DEDUP_REMOVED lines=9> */
.L_x_625:
[----:B------:R-:W2:Y:S02]  /*6a80*/  LDG.E.U16 R0, desc[UR36][R4.64] ;  /* 0x0000002404007981 */ /* 0x000ea4000c1e1500 */
[----:B--2---:R-:W-:-:S05]  /*6a90*/  HADD2.F32 R0, -RZ, R0.H0_H0 ;  /* 0x20000000ff007230 */ /* 0x004fca0000004100 */
[----:B------:R-:W-:-:S04]  /*6aa0*/  F2FP.BF16.F32.PACK_AB R0, RZ, R0 ;  /* 0x00000000ff00723e */ /* 0x000fc800000010ff */
[----:B------:R-:W-:Y:S01]  /*6ab0*/  PRMT R19, R0, 0x7610, R19 ;  /* 0x0000761000137816 */ /* 0x000fe20000000013 */
[----:B------:R-:W-:Y:S06]  /*6ac0*/  BRA `(.L_x_621) ;  /* 0x0000000c003c7947 */ /* 0x000fec0003800000 */
.L_x_624:
        /* <DEDUP_REMOVED lines=9> */
.L_x_627:
[----:B------:R-:W2:Y:S02]  /*6b60*/  LDG.E.U16 R4, desc[UR36][R4.64] ;  /* 0x0000002404047981 */ /* 0x000ea4000c1e1500 */
[----:B--2---:R-:W-:-:S05]  /*6b70*/  HADD2.F32 R0, -RZ, R4.H0_H0 ;  /* 0x20000004ff007230 */ /* 0x004fca0000004100 */
[----:B------:R-:W-:-:S04]  /*6b80*/  F2FP.BF16.F32.PACK_AB R0, RZ, R0 ;  /* 0x00000000ff00723e */ /* 0x000fc800000010ff */
[----:B------:R-:W-:Y:S01]  /*6b90*/  PRMT R19, R0, 0x7610, R19 ;  /* 0x0000761000137816 */ /* 0x000fe20000000013 */
[----:B------:R-:W-:Y:S06]  /*6ba0*/  BRA `(.L_x_621) ;  /* 0x0000000c00047947 */ /* 0x000fec0003800000 */
.L_x_626:
        /* <DEDUP_REMOVED lines=9> */
.L_x_616:
        /* <DEDUP_REMOVED lines=14> */
.L_x_630:
        /* <DEDUP_REMOVED lines=9> */
.L_x_629:
        /* <DEDUP_REMOVED lines=28> */
.L_x_632:
        /* <DEDUP_REMOVED lines=15> */
.L_x_631:
[----:B------:R0:W5:Y:S01]  /*7060*/  LDG.E.U16 R19, desc[UR36][R4.64] ;  /* 0x0000002404137981 */ /* 0x000162000c1e1500 */
[----:B------:R-:W-:Y:S05]  /*7070*/  BRA `(.L_x_621) ;  /* 0x0000000400d07947 */ /* 0x000fea0003800000 */
.L_x_628:
        /* <DEDUP_REMOVED lines=13> */
.L_x_635:
        /* <DEDUP_REMOVED lines=21> */
.L_x_639:
[----:B------:R-:W-:Y:S05]  /*72a0*/  BSYNC B1 ;  /* 0x0000000000017941 */ /* 0x000fea0003800000 */
.L_x_638:
[----:B------:R-:W-:Y:S01]  /*72b0*/  LEA R5, R0, 0x3b800000, 0x17 ;  /* 0x3b80000000057811 */ /* 0x000fe200078eb8ff */
[----:B------:R-:W-:-:S05]  /*72c0*/  IMAD.SHL.U32 R0, R3, 0x100000, RZ ;  /* 0x0010000003007824 */ /* 0x000fca00078e00ff */
[----:B------:R-:W-:-:S07]  /*72d0*/  LOP3.LUT R0, R5, R0, R6, 0xfe, !PT ;  /* 0x0000000005007212 */ /* 0x000fce00078efe06 */
.L_x_637:
[----:B------:R-:W-:Y:S05]  /*72e0*/  BSYNC B0 ;  /* 0x0000000000007941 */ /* 0x000fea0003800000 */
.L_x_636:
[----:B------:R-:W-:-:S04]  /*72f0*/  F2FP.BF16.F32.PACK_AB R0, RZ, R0 ;  /* 0x00000000ff00723e */ /* 0x000fc800000010ff */
[----:B------:R-:W-:Y:S01]  /*7300*/  PRMT R19, R0, 0x7610, R19 ;  /* 0x0000761000137816 */ /* 0x000fe20000000013 */
[----:B------:R-:W-:Y:S06]  /*7310*/  BRA `(.L_x_621) ;  /* 0x0000000400287947 */ /* 0x000fec0003800000 */
.L_x_634:
        /* <DEDUP_REMOVED lines=21> */
.L_x_643:
[----:B------:R-:W-:Y:S05]  /*7470*/  BSYNC B1 ;  /* 0x0000000000017941 */ /* 0x000fea0003800000 */
.L_x_642:
[----:B------:R-:W-:Y:S01]  /*7480*/  LEA R5, R0, 0x37800000, 0x17 ;  /* 0x3780000000057811 */ /* 0x000fe200078eb8ff */
[----:B------:R-:W-:-:S05]  /*7490*/  IMAD.SHL.U32 R0, R3, 0x200000, RZ ;  /* 0x0020000003007824 */ /* 0x000fca00078e00ff */
[----:B------:R-:W-:-:S07]  /*74a0*/  LOP3.LUT R0, R5, R0, R6, 0xfe, !PT ;  /* 0x0000000005007212 */ /* 0x000fce00078efe06 */
.L_x_641:
[----:B------:R-:W-:Y:S05]  /*74b0*/  BSYNC B0 ;  /* 0x0000000000007941 */ /* 0x000fea0003800000 */
.L_x_640:
[----:B------:R-:W-:-:S04]  /*74c0*/  F2FP.BF16.F32.PACK_AB R0, RZ, R0 ;  /* 0x00000000ff00723e */ /* 0x000fc800000010ff */
[----:B------:R-:W-:Y:S01]  /*74d0*/  PRMT R19, R0, 0x7610, R19 ;  /* 0x0000761000137816 */ /* 0x000fe20000000013 */
[----:B------:R-:W-:Y:S06]  /*74e0*/  BRA `(.L_x_621) ;  /* 0x0000000000b47947 */ /* 0x000fec0003800000 */
.L_x_633:
        /* <DEDUP_REMOVED lines=14> */
.L_x_647:
[----:B------:R-:W-:Y:S05]  /*75d0*/  BSYNC B0 ;  /* 0x0000000000007941 */ /* 0x000fea0003800000 */
.L_x_646:
[----:B------:R-:W-:-:S04]  /*75e0*/  F2FP.BF16.F32.PACK_AB R0, RZ, R0 ;  /* 0x00000000ff00723e */ /* 0x000fc800000010ff */
[----:B------:R-:W-:Y:S01]  /*75f0*/  PRMT R19, R0, 0x7610, R19 ;  /* 0x0000761000137816 */ /* 0x000fe20000000013 */
[----:B------:R-:W-:Y:S06]  /*7600*/  BRA `(.L_x_621) ;  /* 0x00000000006c7947 */ /* 0x000fec0003800000 */
.L_x_620:
        /* <DEDUP_REMOVED lines=16> */
.L_x_648:
[----:B------:R-:W-:Y:S01]  /*7710*/  PRMT R19, RZ, 0x7610, R19 ;  /* 0x00007610ff137816 */ /* 0x000fe20000000013 */
[----:B------:R-:W-:Y:S06]  /*7720*/  BRA `(.L_x_621) ;  /* 0x0000000000247947 */ /* 0x000fec0003800000 */
.L_x_645:
[----:B------:R-:W2:Y:S02]  /*7730*/  LDG.E.64 R4, desc[UR36][R4.64] ;  /* 0x0000002404047981 */ /* 0x000ea4000c1e1b00 */
[----:B--2---:R-:W0:Y:S02]  /*7740*/  I2F.U64 R0, R4 ;  /* 0x0000000400007312 */ /* 0x004e240000301000 */
[----:B0-----:R-:W-:-:S04]  /*7750*/  F2FP.BF16.F32.PACK_AB R0, RZ, R0 ;  /* 0x00000000ff00723e */ /* 0x001fc800000010ff */
[----:B------:R-:W-:Y:S01]  /*7760*/  PRMT R19, R0, 0x7610, R19 ;  /* 0x0000761000137816 */ /* 0x000fe20000000013 */
[----:B------:R-:W-:Y:S06]  /*7770*/  BRA `(.L_x_621) ;  /* 0x0000000000107947 */ /* 0x000fec0003800000 */
.L_x_644:
[----:B------:R-:W2:Y:S02]  /*7780*/  LDG.E R4, desc[UR36][R4.64] ;  /* 0x0000002404047981 */ /* 0x000ea4000c1e1900 */
[----:B--2---:R-:W-:-:S04]  /*7790*/  I2FP.F32.U32 R0, R4 ;  /* 0x0000000400007245 */ /* 0x004fc80000201000 */
[----:B------:R-:W-:-:S04]  /*77a0*/  F2FP.BF16.F32.PACK_AB R0, RZ, R0 ;  /* 0x00000000ff00723e */ /* 0x000fc800000010ff */
[----:B------:R-:W-:-:S07]  /*77b0*/  PRMT R19, R0, 0x7610, R19 ;  /* 0x0000761000137816 */ /* 0x000fce0000000013 */
.L_x_621:
        /* <DEDUP_REMOVED lines=21> */
.L_x_652:
[----:B------:R-:W2:Y:S02]  /*7910*/  LDG.E.U8 R4, desc[UR36][R4.64] ;  /* 0x0000002404047981 */ /* 0x000ea4000c1e1100 */
[----:B--2---:R-:W-:-:S04]  /*7920*/  I2FP.F32.U32 R0, R4 ;  /* 0x0000000400007245 */ /* 0x004fc80000201000 */
[----:B------:R-:W-:Y:S01]  /*7930*/  F2FP.BF16.F32.PACK_AB R0, RZ, R0 ;  /* 0x00000000ff00723e */ /* 0x000fe200000010ff */
[----:B------:R-:W-:Y:S06]  /*7940*/  BRA `(.L_x_615) ;  /* 0x0000000c008c7947 */ /* 0x000fec0003800000 */
.L_x_651:
        /* <DEDUP_REMOVED lines=10> */
.L_x_655:
[----:B------:R-:W2:Y:S02]  /*79f0*/  LDG.E R4, desc[UR36][R4.64] ;  /* 0x0000002404047981 */ /* 0x000ea4000c1e1900 */
[----:B--2---:R-:W-:-:S04]  /*7a00*/  I2FP.F32.S32 R0, R4 ;  /* 0x0000000400007245 */ /* 0x004fc80000201400 */
[----:B------:R-:W-:Y:S01]  /*7a10*/  F2FP.BF16.F32.PACK_AB R0, RZ, R0 ;  /* 0x00000000ff00723e */ /* 0x000fe200000010ff */
[----:B------:R-:W-:Y:S06]  /*7a20*/  BRA `(.L_x_615) ;  /* 0x0000000c00547947 */ /* 0x000fec0003800000 */
.L_x_654:
[----:B------:R-:W2:Y:S02]  /*7a30*/  LDG.E.U16 R4, desc[UR36][R4.64] ;  /* 0x0000002404047981 */ /* 0x000ea4000c1e1500 */
[----:B--2---:R-:W0:Y:S02]  /*7a40*/  I2F.S16 R0, R4 ;  /* 0x0000000400007306 */ /* 0x004e240000101400 */
[----:B0-----:R-:W-:Y:S01]  /*7a50*/  F2FP.BF16.F32.PACK_AB R0, RZ, R0 ;  /* 0x00000000ff00723e */ /* 0x001fe200000010ff */
[----:B------:R-:W-:Y:S06]  /*7a60*/  BRA `(.L_x_615) ;  /* 0x0000000c00447947 */ /* 0x000fec0003800000 */
.L_x_650:
        /* <DEDUP_REMOVED lines=9> */
.L_x_657:
[----:B------:R-:W2:Y:S02]  /*7b00*/  LDG.E.U16 R0, desc[UR36][R4.64] ;  /* 0x0000002404007981 */ /* 0x000ea4000c1e1500 */
[----:B--2---:R-:W-:-:S05]  /*7b10*/  HADD2.F32 R0, -RZ, R0.H0_H0 ;  /* 0x20000000ff007230 */ /* 0x004fca0000004100 */
[----:B------:R-:W-:Y:S01]  /*7b20*/  F2FP.BF16.F32.PACK_AB R0, RZ, R0 ;  /* 0x00000000ff00723e */ /* 0x000fe200000010ff */
[----:B------:R-:W-:Y:S06]  /*7b30*/  BRA `(.L_x_615) ;  /* 0x0000000c00107947 */ /* 0x000fec0003800000 */
.L_x_656:
        /* <DEDUP_REMOVED lines=9> */
.L_x_659:
[----:B------:R-:W2:Y:S02]  /*7bd0*/  LDG.E.U16 R4, desc[UR36][R4.64] ;  /* 0x0000002404047981 */ /* 0x000ea4000c1e1500 */
[----:B--2---:R-:W-:-:S05]  /*7be0*/  HADD2.F32 R0, -RZ, R4.H0_H0 ;  /* 0x20000004ff007230 */ /* 0x004fca0000004100 */
[----:B------:R-:W-:Y:S01]  /*7bf0*/  F2FP.BF16.F32.PACK_AB R0, RZ, R0 ;  /* 0x00000000ff00723e */ /* 0x000fe200000010ff */
[----:B------:R-:W-:Y:S06]  /*7c00*/  BRA `(.L_x_615) ;  /* 0x0000000800dc7947 */ /* 0x000fec0003800000 */
.L_x_658:
        /* <DEDUP_REMOVED lines=8> */
.L_x_649:
        /* <DEDUP_REMOVED lines=13> */
.L_x_662:
        /* <DEDUP_REMOVED lines=8> */
.L_x_661:
        /* <DEDUP_REMOVED lines=28> */
.L_x_664:
        /* <DEDUP_REMOVED lines=12> */
[----:B------:R-:W-:Y:S01]  /*8060*/  F2FP.BF16.F32.PACK_AB R0, RZ, R0 ;  /* 0x00000000ff00723e */ /* 0x000fe200000010ff */
[----:B------:R-:W-:Y:S06]  /*8070*/  BRA `(.L_x_615) ;  /* 0x0000000400c07947 */ /* 0x000fec0003800000 */
.L_x_663:
[----:B------:R1:W5:Y:S01]  /*8080*/  LDG.E.U16 R0, desc[UR36][R4.64] ;  /* 0x0000002404007981 */ /* 0x000362000c1e1500 */
[----:B------:R-:W-:Y:S05]  /*8090*/  BRA `(.L_x_615) ;  /* 0x0000000400b87947 */ /* 0x000fea0003800000 */
.L_x_660:
        /* <DEDUP_REMOVED lines=12> */
.L_x_667:
        /* <DEDUP_REMOVED lines=21> */
.L_x_671:
[----:B------:R-:W-:Y:S05]  /*82b0*/  BSYNC B1 ;  /* 0x0000000000017941 */ /* 0x000fea0003800000 */
.L_x_670:
[----:B------:R-:W-:Y:S01]  /*82c0*/  LEA R5, R0, 0x3b800000, 0x17 ;  /* 0x3b80000000057811 */ /* 0x000fe200078eb8ff */
[----:B------:R-:W-:-:S05]  /*82d0*/  IMAD.SHL.U32 R0, R3, 0x100000, RZ ;  /* 0x0010000003007824 */ /* 0x000fca00078e00ff */
[----:B------:R-:W-:-:S07]  /*82e0*/  LOP3.LUT R0, R5, R0, R6, 0xfe, !PT ;  /* 0x0000000005007212 */ /* 0x000fce00078efe06 */
.L_x_669:
[----:B------:R-:W-:Y:S05]  /*82f0*/  BSYNC B0 ;  /* 0x0000000000007941 */ /* 0x000fea0003800000 */
.L_x_668:
[----:B------:R-:W-:Y:S01]  /*8300*/  F2FP.BF16.F32.PACK_AB R0, RZ, R0 ;  /* 0x00000000ff00723e */ /* 0x000fe200000010ff */
[----:B------:R-:W-:Y:S06]  /*8310*/  BRA `(.L_x_615) ;  /* 0x0000000400187947 */ /* 0x000fec0003800000 */
.L_x_666:
        /* <DEDUP_REMOVED lines=21> */
.L_x_675:
[----:B------:R-:W-:Y:S05]  /*8470*/  BSYNC B1 ;  /* 0x0000000000017941 */ /* 0x000fea0003800000 */
.L_x_674:
[----:B------:R-:W-:Y:S01]  /*8480*/  LEA R5, R0, 0x37800000, 0x17 ;  /* 0x3780000000057811 */ /* 0x000fe200078eb8ff */
[----:B------:R-:W-:-:S05]  /*8490*/  IMAD.SHL.U32 R0, R3, 0x200000, RZ ;  /* 0x0020000003007824 */ /* 0x000fca00078e00ff */
[----:B------:R-:W-:-:S07]  /*84a0*/  LOP3.LUT R0, R5, R0, R6, 0xfe, !PT ;  /* 0x0000000005007212 */ /* 0x000fce00078efe06 */
.L_x_673:
[----:B------:R-:W-:Y:S05]  /*84b0*/  BSYNC B0 ;  /* 0x0000000000007941 */ /* 0x000fea0003800000 */
.L_x_672:
[----:B------:R-:W-:Y:S01]  /*84c0*/  F2FP.BF16.F32.PACK_AB R0, RZ, R0 ;  /* 0x00000000ff00723e */ /* 0x000fe200000010ff */
[----:B------:R-:W-:Y:S06]  /*84d0*/  BRA `(.L_x_615) ;  /* 0x0000000000a87947 */ /* 0x000fec0003800000 */
.L_x_665:
        /* <DEDUP_REMOVED lines=14> */
.L_x_679:
[----:B------:R-:W-:Y:S05]  /*85c0*/  BSYNC B0 ;  /* 0x0000000000007941 */ /* 0x000fea0003800000 */
.L_x_678:
[----:B------:R-:W-:Y:S01]  /*85d0*/  F2FP.BF16.F32.PACK_AB R0, RZ, R0 ;  /* 0x00000000ff00723e */ /* 0x000fe200000010ff */
[----:B------:R-:W-:Y:S06]  /*85e0*/  BRA `(.L_x_615) ;  /* 0x0000000000647947 */ /* 0x000fec0003800000 */
.L_x_653:
        /* <DEDUP_REMOVED lines=16> */
.L_x_680:
[----:B------:R-:W-:Y:S01]  /*86f0*/  PRMT R0, RZ, 0x7610, R0 ;  /* 0x00007610ff007816 */ /* 0x000fe20000000000 */
[----:B------:R-:W-:Y:S06]  /*8700*/  BRA `(.L_x_615) ;  /* 0x00000000001c7947 */ /* 0x000fec0003800000 */
.L_x_677:
[----:B------:R-:W2:Y:S02]  /*8710*/  LDG.E.64 R4, desc[UR36][R4.64] ;  /* 0x0000002404047981 */ /* 0x000ea4000c1e1b00 */
[----:B--2---:R-:W0:Y:S02]  /*8720*/  I2F.U64 R0, R4 ;  /* 0x0000000400007312 */ /* 0x004e240000301000 */
[----:B0-----:R-:W-:Y:S01]  /*8730*/  F2FP.BF16.F32.PACK_AB R0, RZ, R0 ;  /* 0x00000000ff00723e */ /* 0x001fe200000010ff */
[----:B------:R-:W-:Y:S06]  /*8740*/  BRA `(.L_x_615) ;  /* 0x00000000000c7947 */ /* 0x000fec0003800000 */
.L_x_676:
[----:B------:R-:W2:Y:S02]  /*8750*/  LDG.E R4, desc[UR36][R4.64] ;  /* 0x0000002404047981 */ /* 0x000ea4000c1e1900 */
[----:B--2---:R-:W-:-:S04]  /*8760*/  I2FP.F32.U32 R0, R4 ;  /* 0x0000000400007245 */ /* 0x004fc80000201000 */
[----:B------:R-:W-:-:S07]  /*8770*/  F2FP.BF16.F32.PACK_AB R0, RZ, R0 ;  /* 0x00000000ff00723e */ /* 0x000fce00000010ff */
.L_x_615:
[----:B------:R-:W-:Y:S05]  /*8780*/  BSYNC B6 ;  /* 0x0000000000067941 */ /* 0x000fea0003800000 */
.L_x_614:
[----:B------:R-:W2:Y:S01]  /*8790*/  S2R R3, SR_TID.X ;  /* 0x0000000000037919 */ /* 0x000ea20000002100 */
[----:B------:R-:W-:Y:S01]  /*87a0*/  BSSY B6, `(.L_x_681) ;  /* 0x000013b000067945 */ /* 0x000fe20003800000 */
[----:B--2---:R-:W-:-:S13]  /*87b0*/  ISETP.GE.AND P3, PT, R3, R16, PT ;  /* 0x000000100300720c */ /* 0x004fda0003f66270 */
[----:B01---5:R-:W-:Y:S02]  /*87c0*/  @!P3 IMAD.U32 R4, R25, 0x10000, RZ ;  /* 0x000100001904b824 */ /* 0x023fe400078e00ff */
[----:B------:R-:W-:Y:S02]  /*87d0*/  IMAD.MOV.U32 R25, RZ, RZ, R3 ;  /* 0x000000ffff197224 */ /* 0x000fe400078e0003 */
[----:B------:R-:W-:Y:S02]  /*87e0*/  @!P3 IMAD.U32 R23, R23, 0x10000, RZ ;  /* 0x000100001717b824 */ /* 0x000fe400078e00ff */
[----:B------:R-:W0:Y:S01]  /*87f0*/  @!P3 MUFU.RCP R4, R4 ;  /* 0x000000040004b308 */ /* 0x000e220000001000 */
[----:B------:R-:W-:-:S05]  /*8800*/  VIADD R7, R25, 0x100 ;  /* 0x0000010019077836 */ /* 0x000fca0000000000 */
[----:B------:R-:W-:Y:S01]  /*8810*/  ISETP.GE.AND P1, PT, R7, R16, PT ;  /* 0x000000100700720c */ /* 0x000fe20003f26270 */
[----:B------:R-:W-:-:S05]  /*8820*/  VIADD R7, R25, 0x180 ;  /* 0x0000018019077836 */ /* 0x000fca0000000000 */
[----:B------:R-:W-:Y:S01]  /*8830*/  ISETP.GE.AND P2, PT, R7, R16, PT ;  /* 0x000000100700720c */ /* 0x000fe20003f46270 */
[----:B0-----:R-:W-:Y:S01]  /*8840*/  @!P3 FMUL.FTZ R6, R23, R4 ;  /* 0x000000041706b220 */ /* 0x001fe20000410000 */
[----:B------:R-:W-:-:S05]  /*8850*/  VIADD R23, R25, 0x80 ;  /* 0x0000008019177836 */ /* 0x000fca0000000000 */
[----:B------:R-:W-:Y:S02]  /*8860*/  @!P1 IMAD.U32 R24, R24, 0x10000, RZ ;  /* 0x0001000018189824 */ /* 0x000fe400078e00ff */
[----:B------:R-:W-:Y:S01]  /*8870*/  @!P1 IMAD.U32 R4, R22, 0x10000, RZ ;  /* 0x0001000016049824 */ /* 0x000fe200078e00ff */
[----:B------:R-:W-:Y:S01]  /*8880*/  ISETP.GE.AND P0, PT, R23, R16, PT ;  /* 0x000000101700720c */ /* 0x000fe20003f06270 */
[----:B------:R-:W-:Y:S02]  /*8890*/  @!P1 MUFU.RCP R11, R24 ;  /* 0x00000018000b9308 */ /* 0x000fe40000001000 */
[----:B------:R-:W-:-:S06]  /*88a0*/  @!P2 IMAD.U32 R7, R0, 0x10000, RZ ;  /* 0x000100000007a824 */ /* 0x000fcc00078e00ff */
[----:B------:R-:W0:Y:S04]  /*88b0*/  @!P3 F2F.BF16.F32 R6, R6 ;  /* 0x000000060006b304 */ /* 0x000e280000202000 */
[----:B------:R-:W-:-:S04]  /*88c0*/  @!P0 IMAD.U32 R18, R18, 0x10000, RZ ;  /* 0x0001000012128824 */ /* 0x000fc800078e00ff */
[----:B------:R-:W1:Y:S01]  /*88d0*/  @!P2 MUFU.RCP R7, R7 ;  /* 0x000000070007a308 */ /* 0x000e620000001000 */
[----:B0-----:R-:W-:-:S07]  /*88e0*/  @!P3 IMAD.U32 R0, R6, 0x10000, RZ ;  /* 0x000100000600b824 */ /* 0x001fce00078e00ff */
[----:B------:R0:W2:Y:S01]  /*88f0*/  @!P0 MUFU.RCP R9, R18 ;  /* 0x0000001200098308 */ /* 0x0000a20000001000 */
[----:B------:R-:W-:Y:S01]  /*8900*/  @!P1 FMUL.FTZ R6, R4, R11 ;  /* 0x0000000b04069220 */ /* 0x000fe20000410000 */
[----:B------:R-:W-:-:S06]  /*8910*/  @!P2 IMAD.U32 R4, R19, 0x10000, RZ ;  /* 0x000100001304a824 */ /* 0x000fcc00078e00ff */
[----:B------:R-:W3:Y:S01]  /*8920*/  @!P1 F2F.BF16.F32 R6, R6 ;  /* 0x0000000600069304 */ /* 0x000ee20000202000 */
[----:B-1----:R-:W-:Y:S01]  /*8930*/  @!P2 FMUL.FTZ R8, R4, R7 ;  /* 0x000000070408a220 */ /* 0x002fe20000410000 */
[----:B------:R-:W-:Y:S01]  /*8940*/  @!P0 IMAD.U32 R4, R17, 0x10000, RZ ;  /* 0x0001000011048824 */ /* 0x000fe200078e00ff */
[----:B0-----:R-:W0:Y:S05]  /*8950*/  LDC.U8 R18, c[0x0][0x240] ;  /* 0x00009000ff127b82 */ /* 0x001e2a0000000000 */
[----:B------:R-:W1:Y:S01]  /*8960*/  @!P2 F2F.BF16.F32 R8, R8 ;  /* 0x000000080008a304 */ /* 0x000e620000202000 */
[----:B--2---:R-:W-:Y:S01]  /*8970*/  @!P0 FMUL.FTZ R4, R4, R9 ;  /* 0x0000000904048220 */ /* 0x004fe20000410000 */
[----:B---3--:R-:W-:-:S06]  /*8980*/  @!P1 IMAD.U32 R7, R6, 0x10000, RZ ;  /* 0x0001000006079824 */ /* 0x008fcc00078e00ff */
[----:B------:R-:W2:Y:S01]  /*8990*/  @!P0 F2F.BF16.F32 R4, R4 ;  /* 0x0000000400048304 */ /* 0x000ea20000202000 */
[----:B-1----:R-:W-:-:S07]  /*89a0*/  @!P2 IMAD.U32 R9, R8, 0x10000, RZ ;  /* 0x000100000809a824 */ /* 0x002fce00078e00ff */
[----:B------:R-:W1:Y:S01]  /*89b0*/  @!P3 FRND.TRUNC R0, R0 ;  /* 0x000000000000b307 */ /* 0x000e62000020d000 */
[----:B--2---:R-:W-:-:S07]  /*89c0*/  @!P0 IMAD.U32 R6, R4, 0x10000, RZ ;  /* 0x0001000004068824 */ /* 0x004fce00078e00ff */
[----:B------:R-:W2:Y:S08]  /*89d0*/  @!P1 FRND.TRUNC R7, R7 ;  /* 0x0000000700079307 */ /* 0x000eb0000020d000 */
[----:B------:R-:W3:Y:S08]  /*89e0*/  @!P2 FRND.TRUNC R9, R9 ;  /* 0x000000090009a307 */ /* 0x000ef0000020d000 */
[----:B------:R-:W4:Y:S08]  /*89f0*/  @!P0 FRND.TRUNC R6, R6 ;  /* 0x0000000600068307 */ /* 0x000f30000020d000 */
[----:B-1----:R1:W0:Y:S08]  /*8a00*/  @!P3 F2F.BF16.F32 R5, R0 ;  /* 0x000000000005b304 */ /* 0x0022300000202000 */
[----:B--2---:R1:W2:Y:S08]  /*8a10*/  @!P1 F2F.BF16.F32 R17, R7 ;  /* 0x0000000700119304 */ /* 0x0042b00000202000 */
[----:B---3--:R1:W3:Y:S08]  /*8a20*/  @!P2 F2F.BF16.F32 R19, R9 ;  /* 0x000000090013a304 */ /* 0x0082f00000202000 */
[----:B----4-:R1:W4:Y:S01]  /*8a30*/  @!P0 F2F.BF16.F32 R22, R6 ;  /* 0x0000000600168304 */ /* 0x0103220000202000 */
[----:B0-2---:R-:W-:Y:S05]  /*8a40*/  @P3 BRA `(.L_x_682) ;  /* 0x0000001000403947 */ /* 0x005fea0003800000 */
[----:B-1----:R-:W0:Y:S01]  /*8a50*/  LDC.64 R8, c[0x0][0x218] ;  /* 0x00008600ff087b82 */ /* 0x002e220000000a00 */
        /* <DEDUP_REMOVED lines=16> */
[----:B------:R-:W-:Y:S02]  /*8b60*/  IMAD.U32 R5, R5, 0x10000, RZ ;  /* 0x0001000005057824 */ /* 0x000fe400078e00ff */
[----:B------:R-:W-:-:S04]  /*8b70*/  IMAD.MOV.U32 R25, RZ, RZ, R23 ;  /* 0x000000ffff197224 */ /* 0x000fc800078e0017 */
[----:B------:R-:W0:Y:S02]  /*8b80*/  F2I.FTZ.TRUNC.NTZ R5, R5 ;  /* 0x0000000500057305 */ /* 0x000e24000021f100 */
[----:B0-----:R0:W-:Y:S01]  /*8b90*/  STG.E.U8 desc[UR36][R8.64], R5 ;  /* 0x0000000508007986 */ /* 0x0011e2000c101124 */
[----:B------:R-:W-:Y:S05]  /*8ba0*/  BRA `(.L_x_682) ;  /* 0x0000000c00e87947 */ /* 0x000fea0003800000 */
.L_x_686:
[----:B------:R-:W-:Y:S02]  /*8bb0*/  IMAD.U32 R5, R5, 0x10000, RZ ;  /* 0x0001000005057824 */ /* 0x000fe400078e00ff */
[----:B------:R-:W-:-:S04]  /*8bc0*/  IMAD.MOV.U32 R25, RZ, RZ, R23 ;  /* 0x000000ffff197224 */ /* 0x000fc800078e0017 */
[----:B------:R-:W0:Y:S02]  /*8bd0*/  F2I.S64.TRUNC R4, R5 ;  /* 0x0000000500047311 */ /* 0x000e24000020d900 */
[----:B0-----:R0:W-:Y:S01]  /*8be0*/  STG.E.U8 desc[UR36][R8.64], R4 ;  /* 0x0000000408007986 */ /* 0x0011e2000c101124 */
[----:B------:R-:W-:Y:S05]  /*8bf0*/  BRA `(.L_x_682) ;  /* 0x0000000c00d47947 */ /* 0x000fea0003800000 */
.L_x_685:
[----:B------:R-:W-:-:S13]  /*8c00*/  ISETP.NE.AND P0, PT, R0, 0x2, PT ;  /* 0x000000020000780c */ /* 0x000fda0003f05270 */
[----:B------:R-:W-:Y:S05]  /*8c10*/  @!P0 BRA `(.L_x_688) ;  /* 0x0000000000388947 */ /* 0x000fea0003800000 */
[----:B------:R-:W-:-:S13]  /*8c20*/  ISETP.NE.AND P0, PT, R0, 0x3, PT ;  /* 0x000000030000780c */ /* 0x000fda0003f05270 */
[----:B------:R-:W-:Y:S05]  /*8c30*/  @!P0 BRA `(.L_x_689) ;  /* 0x00000000001c8947 */ /* 0x000fea0003800000 */
[----:B------:R-:W-:-:S13]  /*8c40*/  ISETP.NE.AND P0, PT, R0, 0x4, PT ;  /* 0x000000040000780c */ /* 0x000fda0003f05270 */
[----:B------:R-:W-:Y:S05]  /*8c50*/  @P0 BRA `(.L_x_687) ;  /* 0x0000000c00500947 */ /* 0x000fea0003800000 */
[----:B------:R-:W-:Y:S02]  /*8c60*/  IMAD.U32 R5, R5, 0x10000, RZ ;  /* 0x0001000005057824 */ /* 0x000fe400078e00ff */
[----:B------:R-:W-:-:S04]  /*8c70*/  IMAD.MOV.U32 R25, RZ, RZ, R23 ;  /* 0x000000ffff197224 */ /* 0x000fc800078e0017 */
[----:B------:R-:W0:Y:S02]  /*8c80*/  F2I.S64.TRUNC R4, R5 ;  /* 0x0000000500047311 */ /* 0x000e24000020d900 */
[----:B0-----:R0:W-:Y:S01]  /*8c90*/  STG.E.64 desc[UR36][R8.64], R4 ;  /* 0x0000000408007986 */ /* 0x0011e2000c101b24 */
[----:B------:R-:W-:Y:S05]  /*8ca0*/  BRA `(.L_x_682) ;  /* 0x0000000c00a87947 */ /* 0x000fea0003800000 */
.L_x_689:
[----:B------:R-:W-:Y:S02]  /*8cb0*/  IMAD.U32 R5, R5, 0x10000, RZ ;  /* 0x0001000005057824 */ /* 0x000fe400078e00ff */
[----:B------:R-:W-:-:S04]  /*8cc0*/  IMAD.MOV.U32 R25, RZ, RZ, R23 ;  /* 0x000000ffff197224 */ /* 0x000fc800078e0017 */
[----:B------:R-:W0:Y:S02]  /*8cd0*/  F2I.FTZ.TRUNC.NTZ R5, R5 ;  /* 0x0000000500057305 */ /* 0x000e24000021f100 */
[----:B0-----:R0:W-:Y:S01]  /*8ce0*/  STG.E desc[UR36][R8.64], R5 ;  /* 0x0000000508007986 */ /* 0x0011e2000c101924 */
[----:B------:R-:W-:Y:S05]  /*8cf0*/  BRA `(.L_x_682) ;  /* 0x0000000c00947947 */ /* 0x000fea0003800000 */
.L_x_688:
[----:B------:R-:W-:Y:S02]  /*8d00*/  IMAD.U32 R5, R5, 0x10000, RZ ;  /* 0x0001000005057824 */ /* 0x000fe400078e00ff */
[----:B------:R-:W-:-:S04]  /*8d10*/  IMAD.MOV.U32 R25, RZ, RZ, R23 ;  /* 0x000000ffff197224 */ /* 0x000fc800078e0017 */
[----:B------:R-:W0:Y:S02]  /*8d20*/  F2I.FTZ.TRUNC.NTZ R5, R5 ;  /* 0x0000000500057305 */ /* 0x000e24000021f100 */
[----:B0-----:R0:W-:Y:S01]  /*8d30*/  STG.E.U16 desc[UR36][R8.64], R5 ;  /* 0x0000000508007986 */ /* 0x0011e2000c101524 */
[----:B------:R-:W-:Y:S05]  /*8d40*/  BRA `(.L_x_682) ;  /* 0x0000000c00807947 */ /* 0x000fea0003800000 */
.L_x_684:
[----:B------:R-:W-:-:S13]  /*8d50*/  ISETP.GT.AND P0, PT, R0, 0x6, PT ;  /* 0x000000060000780c */ /* 0x000fda0003f04270 */
[----:B------:R-:W-:Y:S05]  /*8d60*/  @P0 BRA `(.L_x_690) ;  /* 0x0000000000340947 */ /* 0x000fea0003800000 */
[----:B------:R-:W-:-:S13]  /*8d70*/  ISETP.NE.AND P0, PT, R0, 0x5, PT ;  /* 0x000000050000780c */ /* 0x000fda0003f05270 */
[----:B------:R-:W-:Y:S05]  /*8d80*/  @!P0 BRA `(.L_x_691) ;  /* 0x0000000000188947 */ /* 0x000fea0003800000 */
[----:B------:R-:W-:-:S13]  /*8d90*/  ISETP.NE.AND P0, PT, R0, 0x6, PT ;  /* 0x000000060000780c */ /* 0x000fda0003f05270 */
[----:B------:R-:W-:Y:S05]  /*8da0*/  @P0 BRA `(.L_x_687) ;  /* 0x0000000800fc0947 */ /* 0x000fea0003800000 */
[----:B------:R-:W-:Y:S02]  /*8db0*/  IMAD.U32 R5, R5, 0x10000, RZ ;  /* 0x0001000005057824 */ /* 0x000fe400078e00ff */
[----:B------:R-:W-:-:S03]  /*8dc0*/  IMAD.MOV.U32 R25, RZ, RZ, R23 ;  /* 0x000000ffff197224 */ /* 0x000fc600078e0017 */
[----:B------:R2:W-:Y:S01]  /*8dd0*/  STG.E desc[UR36][R8.64], R5 ;  /* 0x0000000508007986 */ /* 0x0005e2000c101924 */
[----:B------:R-:W-:Y:S05]  /*8de0*/  BRA `(.L_x_682) ;  /* 0x0000000c00587947 */ /* 0x000fea0003800000 */
.L_x_691:
[----:B------:R-:W-:Y:S02]  /*8df0*/  IMAD.U32 R0, R5, 0x10000, RZ ;  /* 0x0001000005007824 */ /* 0x000fe400078e00ff */
[----:B------:R-:W-:-:S03]  /*8e00*/  IMAD.MOV.U32 R25, RZ, RZ, R23 ;  /* 0x000000ffff197224 */ /* 0x000fc600078e0017 */
[----:B------:R-:W-:-:S05]  /*8e10*/  F2FP.F16.F32.PACK_AB R0, RZ, R0 ;  /* 0x00000000ff00723e */ /* 0x000fca00000000ff */
[----:B------:R0:W-:Y:S01]  /*8e20*/  STG.E.U16 desc[UR36][R8.64], R0 ;  /* 0x0000000008007986 */ /* 0x0001e2000c101524 */
[----:B------:R-:W-:Y:S05]  /*8e30*/  BRA `(.L_x_682) ;  /* 0x0000000c00447947 */ /* 0x000fea0003800000 */
.L_x_690:
[----:B------:R-:W-:-:S13]  /*8e40*/  ISETP.NE.AND P0, PT, R0, 0x7, PT ;  /* 0x000000070000780c */ /* 0x000fda0003f05270 */
[----:B------:R-:W-:Y:S05]  /*8e50*/  @!P0 BRA `(.L_x_692) ;  /* 0x00000000003c8947 */ /* 0x000fea0003800000 */
[----:B------:R-:W-:-:S13]  /*8e60*/  ISETP.NE.AND P0, PT, R0, 0x8, PT ;  /* 0x000000080000780c */ /* 0x000fda0003f05270 */
[----:B------:R-:W-:Y:S05]  /*8e70*/  @!P0 BRA `(.L_x_693) ;  /* 0x00000000001c8947 */ /* 0x000fea0003800000 */
[----:B------:R-:W-:-:S13]  /*8e80*/  ISETP.NE.AND P0, PT, R0, 0x9, PT ;  /* 0x000000090000780c */ /* 0x000fda0003f05270 */
[----:B------:R-:W-:Y:S05]  /*8e90*/  @P0 BRA `(.L_x_687) ;  /* 0x0000000800c00947 */ /* 0x000fea0003800000 */
[----:B------:R-:W-:Y:S02]  /*8ea0*/  IMAD.U32 R4, R5, 0x10000, RZ ;  /* 0x0001000005047824 */ /* 0x000fe400078e00ff */
[----:B------:R-:W-:Y:S02]  /*8eb0*/  IMAD.MOV.U32 R5, RZ, RZ, RZ ;  /* 0x000000ffff057224 */ /* 0x000fe400078e00ff */
[----:B------:R-:W-:-:S03]  /*8ec0*/  IMAD.MOV.U32 R25, RZ, RZ, R23 ;  /* 0x000000ffff197224 */ /* 0x000fc600078e0017 */
[----:B------:R0:W-:Y:S01]  /*8ed0*/  STG.E.64 desc[UR36][R8.64], R4 ;  /* 0x0000000408007986 */ /* 0x0001e2000c101b24 */
[----:B------:R-:W-:Y:S05]  /*8ee0*/  BRA `(.L_x_682) ;  /* 0x0000000c00187947 */ /* 0x000fea0003800000 */
.L_x_693:
[----:B------:R-:W-:Y:S02]  /*8ef0*/  IMAD.U32 R5, R5, 0x10000, RZ ;  /* 0x0001000005057824 */ /* 0x000fe400078e00ff */
[----:B------:R-:W-:-:S03]  /*8f00*/  IMAD.MOV.U32 R25, RZ, RZ, R23 ;  /* 0x000000ffff197224 */ /* 0x000fc600078e0017 */
[----:B------:R-:W-:-:S04]  /*8f10*/  F2FP.F16.F32.PACK_AB R3, RZ, R5 ;  /* 0x00000005ff03723e */ /* 0x000fc800000000ff */
[----:B------:R-:W-:-:S05]  /*8f20*/  PRMT R3, R3, 0x5410, RZ ;  /* 0x0000541003037816 */ /* 0x000fca00000000ff */
[----:B------:R0:W-:Y:S01]  /*8f30*/  STG.E desc[UR36][R8.64], R3 ;  /* 0x0000000308007986 */ /* 0x0001e2000c101924 */
[----:B------:R-:W-:Y:S05]  /*8f40*/  BRA `(.L_x_682) ;  /* 0x0000000c00007947 */ /* 0x000fea0003800000 */
.L_x_692:
[----:B------:R-:W-:Y:S02]  /*8f50*/  IMAD.U32 R4, R5, 0x10000, RZ ;  /* 0x0001000005047824 */ /* 0x000fe400078e00ff */
[----:B------:R-:W-:Y:S02]  /*8f60*/  IMAD.MOV.U32 R25, RZ, RZ, R23 ;  /* 0x000000ffff197224 */ /* 0x000fe400078e0017 */
[----:B------:R-:W-:-:S06]  /*8f70*/  FMUL.FTZ R4, R4, 1 ;  /* 0x3f80000004047820 */ /* 0x000fcc0000410000 */
[----:B------:R-:W0:Y:S02]  /*8f80*/  F2F.F64.F32 R4, R4 ;  /* 0x0000000400047310 */ /* 0x000e240000201800 */
[----:B0-----:R0:W-:Y:S01]  /*8f90*/  STG.E.64 desc[UR36][R8.64], R4 ;  /* 0x0000000408007986 */ /* 0x0011e2000c101b24 */
[----:B------:R-:W-:Y:S05]  /*8fa0*/  BRA `(.L_x_682) ;  /* 0x0000000800e87947 */ /* 0x000fea0003800000 */
.L_x_683:
        /* <DEDUP_REMOVED lines=10> */
[----:B------:R-:W-:-:S04]  /*9050*/  FSETP.NEU.FTZ.AND P0, PT, R5, RZ, PT ;  /* 0x000000ff0500720b */ /* 0x000fc80003f1d000 */
[----:B------:R-:W-:-:S05]  /*9060*/  SEL R3, RZ, 0x1, !P0 ;  /* 0x00000001ff037807 */ /* 0x000fca0004000000 */
[----:B------:R0:W-:Y:S01]  /*9070*/  STG.E.U8 desc[UR36][R8.64], R3 ;  /* 0x0000000308007986 */ /* 0x0001e2000c101124 */
[----:B------:R-:W-:Y:S05]  /*9080*/  BRA `(.L_x_682) ;  /* 0x0000000800b07947 */ /* 0x000fea0003800000 */
.L_x_696:
[----:B------:R-:W-:Y:S01]  /*9090*/  IMAD.U32 R5, R5, 0x10000, RZ ;  /* 0x0001000005057824 */ /* 0x000fe200078e00ff */
[----:B------:R-:W-:Y:S01]  /*90a0*/  CS2R R6, SRZ ;  /* 0x0000000000067805 */ /* 0x000fe2000001ff00 */
[----:B------:R-:W-:Y:S02]  /*90b0*/  IMAD.MOV.U32 R25, RZ, RZ, R23 ;  /* 0x000000ffff197224 */ /* 0x000fe400078e0017 */
[----:B------:R-:W-:-:S06]  /*90c0*/  FMUL.FTZ R5, R5, 1 ;  /* 0x3f80000005057820 */ /* 0x000fcc0000410000 */
[----:B------:R-:W0:Y:S02]  /*90d0*/  F2F.F64.F32 R4, R5 ;  /* 0x0000000500047310 */ /* 0x000e240000201800 */
[----:B0-----:R0:W-:Y:S01]  /*90e0*/  STG.E.128 desc[UR36][R8.64], R4 ;  /* 0x0000000408007986 */ /* 0x0011e2000c101d24 */
[----:B------:R-:W-:Y:S05]  /*90f0*/  BRA `(.L_x_682) ;  /* 0x0000000800947947 */ /* 0x000fea0003800000 */
.L_x_695:
[----:B------:R-:W-:-:S13]  /*9100*/  ISETP.NE.AND P0, PT, R0, 0xf, PT ;  /* 0x0000000f0000780c */ /* 0x000fda0003f05270 */
[----:B------:R-:W-:Y:S05]  /*9110*/  @!P0 BRA `(.L_x_697) ;  /* 0x0000000000bc8947 */ /* 0x000fea0003800000 */
[----:B------:R-:W-:-:S13]  /*9120*/  ISETP.NE.AND P0, PT, R0, 0x17, PT ;  /* 0x000000170000780c */ /* 0x000fda0003f05270 */
[----:B------:R-:W-:Y:S05]  /*9130*/  @!P0 BRA `(.L_x_698) ;  /* 0x0000000000588947 */ /* 0x000fea0003800000 */
[----:B------:R-:W-:-:S13]  /*9140*/  ISETP.NE.AND P0, PT, R0, 0x18, PT ;  /* 0x000000180000780c */ /* 0x000fda0003f05270 */
[----:B------:R-:W-:Y:S05]  /*9150*/  @P0 BRA `(.L_x_687) ;  /* 0x0000000800100947 */ /* 0x000fea0003800000 */
[----:B------:R-:W-:Y:S01]  /*9160*/  IMAD.U32 R7, R5, 0x10000, RZ ;  /* 0x0001000005077824 */ /* 0x000fe200078e00ff */
[----:B------:R-:W-:Y:S04]  /*9170*/  BSSY B0, `(.L_x_699) ;  /* 0x000000e000007945 */ /* 0x000fe80003800000 */
[C---:B------:R-:W-:Y:S02]  /*9180*/  LOP3.LUT R3, R7.reuse, 0x7fffffff, RZ, 0xc0, !PT ;  /* 0x7fffffff07037812 */ /* 0x040fe400078ec0ff */
        /* <DEDUP_REMOVED lines=12> */
.L_x_700:
[----:B------:R-:W-:Y:S05]  /*9250*/  BSYNC B0 ;  /* 0x0000000000007941 */ /* 0x000fea0003800000 */
.L_x_699:
[----:B------:R-:W-:Y:S01]  /*9260*/  LOP3.LUT R5, R0, R5, RZ, 0xfc, !PT ;  /* 0x0000000500057212 */ /* 0x000fe200078efcff */
[----:B------:R-:W-:-:S04]  /*9270*/  IMAD.MOV.U32 R25, RZ, RZ, R23 ;  /* 0x000000ffff197224 */ /* 0x000fc800078e0017 */
[----:B------:R0:W-:Y:S01]  /*9280*/  STG.E.U8 desc[UR36][R8.64], R5 ;  /* 0x0000000508007986 */ /* 0x0001e2000c101124 */
[----:B------:R-:W-:Y:S05]  /*9290*/  BRA `(.L_x_682) ;  /* 0x00000008002c7947 */ /* 0x000fea0003800000 */
.L_x_698:
[----:B------:R-:W-:Y:S01]  /*92a0*/  IMAD.U32 R5, R5, 0x10000, RZ ;  /* 0x0001000005057824 */ /* 0x000fe200078e00ff */
[----:B------:R-:W-:Y:S04]  /*92b0*/  BSSY B0, `(.L_x_701) ;  /* 0x000000f000007945 */ /* 0x000fe80003800000 */
[----:B------:R-:W-:-:S04]  /*92c0*/  LOP3.LUT R3, R5, 0x7fffffff, RZ, 0xc0, !PT ;  /* 0x7fffffff05037812 */ /* 0x000fc800078ec0ff */
        /* <DEDUP_REMOVED lines=10> */
.L_x_702:
[----:B------:R-:W-:Y:S01]  /*9370*/  IMAD.MOV.U32 R0, RZ, RZ, 0x7f ;  /* 0x0000007fff007424 */ /* 0x000fe200078e00ff */
[----:B------:R-:W-:-:S04]  /*9380*/  ISETP.GT.U32.AND P0, PT, R3, 0x7f800000, PT ;  /* 0x7f8000000300780c */ /* 0x000fc80003f04070 */
[----:B------:R-:W-:-:S09]  /*9390*/  SEL R0, R0, 0x7c, P0 ;  /* 0x0000007c00007807 */ /* 0x000fd20000000000 */
.L_x_703:
[----:B------:R-:W-:Y:S05]  /*93a0*/  BSYNC B0 ;  /* 0x0000000000007941 */ /* 0x000fea0003800000 */
.L_x_701:
[----:B------:R-:W-:Y:S01]  /*93b0*/  LOP3.LUT R3, R5, 0x80000000, RZ, 0xc0, !PT ;  /* 0x8000000005037812 */ /* 0x000fe200078ec0ff */
[----:B------:R-:W-:-:S03]  /*93c0*/  IMAD.MOV.U32 R25, RZ, RZ, R23 ;  /* 0x000000ffff197224 */ /* 0x000fc600078e0017 */
[----:B------:R-:W-:-:S04]  /*93d0*/  SHF.R.U32.HI R3, RZ, 0x18, R3 ;  /* 0x00000018ff037819 */ /* 0x000fc80000011603 */
[----:B------:R-:W-:-:S05]  /*93e0*/  LOP3.LUT R3, R0, R3, RZ, 0xfc, !PT ;  /* 0x0000000300037212 */ /* 0x000fca00078efcff */
[----:B------:R0:W-:Y:S01]  /*93f0*/  STG.E.U8 desc[UR36][R8.64], R3 ;  /* 0x0000000308007986 */ /* 0x0001e2000c101124 */
[----:B------:R-:W-:Y:S05]  /*9400*/  BRA `(.L_x_682) ;  /* 0x0000000400d07947 */ /* 0x000fea0003800000 */
.L_x_697:
[----:B------:R0:W-:Y:S01]  /*9410*/  STG.E.U16 desc[UR36][R8.64], R5 ;  /* 0x0000000508007986 */ /* 0x0001e2000c101524 */
[----:B------:R-:W-:Y:S01]  /*9420*/  IMAD.MOV.U32 R25, RZ, RZ, R23 ;  /* 0x000000ffff197224 */ /* 0x000fe200078e0017 */
[----:B------:R-:W-:Y:S06]  /*9430*/  BRA `(.L_x_682) ;  /* 0x0000000400c47947 */ /* 0x000fec0003800000 */
.L_x_694:
        /* <DEDUP_REMOVED lines=10> */
[----:B------:R-:W0:Y:S02]  /*94e0*/  F2I.FTZ.U32.TRUNC.NTZ R3, R3 ;  /* 0x0000000300037305 */ /* 0x000e24000021f000 */
[----:B0-----:R0:W-:Y:S01]  /*94f0*/  STG.E.U16 desc[UR36][R8.64], R3 ;  /* 0x0000000308007986 */ /* 0x0011e2000c101524 */
[----:B------:R-:W-:Y:S05]  /*9500*/  BRA `(.L_x_682) ;  /* 0x0000000400907947 */ /* 0x000fea0003800000 */
.L_x_706:
[----:B------:R-:W-:Y:S01]  /*9510*/  IMAD.U32 R5, R5, 0x10000, RZ ;  /* 0x0001000005057824 */ /* 0x000fe200078e00ff */
[----:B------:R-:W-:Y:S01]  /*9520*/  BSSY B0, `(.L_x_707) ;  /* 0x0000014000007945 */ /* 0x000fe20003800000 */
[----:B------:R-:W-:-:S03]  /*9530*/  IMAD.MOV.U32 R4, RZ, RZ, 0x80 ;  /* 0x00000080ff047424 */ /* 0x000fc600078e00ff */
[----:B------:R-:W-:-:S04]  /*9540*/  LOP3.LUT R3, R5, 0x7fffffff, RZ, 0xc0, !PT ;  /* 0x7fffffff05037812 */ /* 0x000fc800078ec0ff */
        /* <DEDUP_REMOVED lines=13> */
.L_x_709:
[----:B------:R-:W-:-:S04]  /*9620*/  LOP3.LUT R3, R5, 0x80000000, RZ, 0xc0, !PT ;  /* 0x8000000005037812 */ /* 0x000fc800078ec0ff */
[----:B------:R-:W-:-:S04]  /*9630*/  SHF.R.U32.HI R3, RZ, 0x18, R3 ;  /* 0x00000018ff037819 */ /* 0x000fc80000011603 */
[----:B------:R-:W-:-:S04]  /*9640*/  LOP3.LUT R0, R0, R3, RZ, 0xfc, !PT ;  /* 0x0000000300007212 */ /* 0x000fc800078efcff */
[----:B------:R-:W-:-:S07]  /*9650*/  PRMT R4, R0, 0x7610, R4 ;  /* 0x0000761000047816 */ /* 0x000fce0000000004 */
.L_x_708:
[----:B------:R-:W-:Y:S05]  /*9660*/  BSYNC B0 ;  /* 0x0000000000007941 */ /* 0x000fea0003800000 */
.L_x_707:
[----:B------:R0:W-:Y:S01]  /*9670*/  STG.E.U8 desc[UR36][R8.64], R4 ;  /* 0x0000000408007986 */ /* 0x0001e2000c101124 */
[----:B------:R-:W-:Y:S01]  /*9680*/  IMAD.MOV.U32 R25, RZ, RZ, R23 ;  /* 0x000000ffff197224 */ /* 0x000fe200078e0017 */
[----:B------:R-:W-:Y:S06]  /*9690*/  BRA `(.L_x_682) ;  /* 0x00000004002c7947 */ /* 0x000fec0003800000 */
.L_x_705:
        /* <DEDUP_REMOVED lines=17> */
.L_x_712:
[----:B------:R-:W-:-:S04]  /*97b0*/  LOP3.LUT R3, R5, 0x80000000, RZ, 0xc0, !PT ;  /* 0x8000000005037812 */ /* 0x000fc800078ec0ff */
[----:B------:R-:W-:-:S04]  /*97c0*/  SHF.R.U32.HI R3, RZ, 0x18, R3 ;  /* 0x00000018ff037819 */ /* 0x000fc80000011603 */
[----:B------:R-:W-:-:S04]  /*97d0*/  LOP3.LUT R0, R0, R3, RZ, 0xfc, !PT ;  /* 0x0000000300007212 */ /* 0x000fc800078efcff */
[----:B------:R-:W-:-:S07]  /*97e0*/  PRMT R4, R0, 0x7610, R4 ;  /* 0x0000761000047816 */ /* 0x000fce0000000004 */
.L_x_711:
[----:B------:R-:W-:Y:S05]  /*97f0*/  BSYNC B0 ;  /* 0x0000000000007941 */ /* 0x000fea0003800000 */
.L_x_710:
[----:B------:R0:W-:Y:S01]  /*9800*/  STG.E.U8 desc[UR36][R8.64], R4 ;  /* 0x0000000408007986 */ /* 0x0001e2000c101124 */
[----:B------:R-:W-:Y:S01]  /*9810*/  IMAD.MOV.U32 R25, RZ, RZ, R23 ;  /* 0x000000ffff197224 */ /* 0x000fe200078e0017 */
[----:B------:R-:W-:Y:S06]  /*9820*/  BRA `(.L_x_682) ;  /* 0x0000000000c87947 */ /* 0x000fec0003800000 */
.L_x_704:
[----:B------:R-:W-:-:S13]  /*9830*/  ISETP.NE.AND P0, PT, R0, 0x1c, PT ;  /* 0x0000001c0000780c */ /* 0x000fda0003f05270 */
[----:B------:R-:W-:Y:S05]  /*9840*/  @!P0 BRA `(.L_x_713) ;  /* 0x0000000000b08947 */ /* 0x000fea0003800000 */
[----:B------:R-:W-:-:S13]  /*9850*/  ISETP.NE.AND P0, PT, R0, 0x1d, PT ;  /* 0x0000001d0000780c */ /* 0x000fda0003f05270 */
[----:B------:R-:W-:Y:S05]  /*9860*/  @!P0 BRA `(.L_x_714) ;  /* 0x0000000000948947 */ /* 0x000fea0003800000 */
[----:B------:R-:W-:-:S13]  /*9870*/  ISETP.NE.AND P0, PT, R0, 0x2c, PT ;  /* 0x0000002c0000780c */ /* 0x000fda0003f05270 */
[----:B------:R-:W-:Y:S05]  /*9880*/  @P0 BRA `(.L_x_687) ;  /* 0x0000000000440947 */ /* 0x000fea0003800000 */
[----:B------:R-:W-:Y:S02]  /*9890*/  IMAD.U32 R4, R5, 0x10000, RZ ;  /* 0x0001000005047824 */ /* 0x000fe400078e00ff */
[----:B------:R-:W-:-:S03]  /*98a0*/  IMAD.MOV.U32 R25, RZ, RZ, R23 ;  /* 0x000000ffff197224 */ /* 0x000fc600078e0017 */
[----:B------:R-:W-:-:S04]  /*98b0*/  SHF.R.U32.HI R5, RZ, 0x17, R4 ;  /* 0x00000017ff057819 */ /* 0x000fc80000011604 */
[----:B------:R-:W-:-:S04]  /*98c0*/  LOP3.LUT R3, R5, 0xff, RZ, 0xc0, !PT ;  /* 0x000000ff05037812 */ /* 0x000fc800078ec0ff */
        /* <DEDUP_REMOVED lines=13> */
.L_x_687:
        /* <DEDUP_REMOVED lines=15> */
[----:B0--34-:R-:W-:Y:S05]  /*9a90*/  CALL.ABS.NOINC R14 ;  /* 0x000000000e007343 */ /* 0x019fea0003c00000 */
.L_x_715:
[----:B------:R-:W-:Y:S01]  /*9aa0*/  IMAD.MOV.U32 R25, RZ, RZ, R23 ;  /* 0x000000ffff197224 */ /* 0x000fe200078e0017 */
[----:B------:R-:W-:Y:S06]  /*9ab0*/  BRA `(.L_x_682) ;  /* 0x0000000000247947 */ /* 0x000fec0003800000 */
.L_x_714:
[----:B------:R-:W-:Y:S02]  /*9ac0*/  IMAD.U32 R5, R5, 0x10000, RZ ;  /* 0x0001000005057824 */ /* 0x000fe400078e00ff */
[----:B------:R-:W-:-:S04]  /*9ad0*/  IMAD.MOV.U32 R25, RZ, RZ, R23 ;  /* 0x000000ffff197224 */ /* 0x000fc800078e0017 */
[----:B------:R-:W0:Y:S02]  /*9ae0*/  F2I.U64.TRUNC R4, R5 ;  /* 0x0000000500047311 */ /* 0x000e24000020d800 */
[----:B0-----:R0:W-:Y:S01]  /*9af0*/  STG.E.64 desc[UR36][R8.64], R4 ;  /* 0x0000000408007986 */ /* 0x0011e2000c101b24 */
[----:B------:R-:W-:Y:S05]  /*9b00*/  BRA `(.L_x_682) ;  /* 0x0000000000107947 */ /* 0x000fea0003800000 */
.L_x_713:
[----:B------:R-:W-:Y:S02]  /*9b10*/  IMAD.U32 R5, R5, 0x10000, RZ ;  /* 0x0001000005057824 */ /* 0x000fe400078e00ff */
[----:B------:R-:W-:-:S04]  /*9b20*/  IMAD.MOV.U32 R25, RZ, RZ, R23 ;  /* 0x000000ffff197224 */ /* 0x000fc800078e0017 */
[----:B------:R-:W0:Y:S02]  /*9b30*/  F2I.FTZ.U32.TRUNC.NTZ R5, R5 ;  /* 0x0000000500057305 */ /* 0x000e24000021f000 */
[----:B0-----:R0:W-:Y:S02]  /*9b40*/  STG.E desc[UR36][R8.64], R5 ;  /* 0x0000000508007986 */ /* 0x0011e4000c101924 */
.L_x_682:
[----:B------:R-:W-:Y:S05]  /*9b50*/  BSYNC B6 ;  /* 0x0000000000067941 */ /* 0x000fea0003800000 */
.L_x_681:
[----:B------:R-:W-:Y:S01]  /*9b60*/  ISETP.GE.AND P0, PT, R25, R16, PT ;  /* 0x000000101900720c */ /* 0x000fe20003f06270 */
[----:B------:R-:W-:-:S12]  /*9b70*/  BSSY B6, `(.L_x_716) ;  /* 0x00001fc000067945 */ /* 0x000fd80003800000 */
[----:B------:R-:W-:Y:S05]  /*9b80*/  @P0 BRA `(.L_x_717) ;  /* 0x0000001c00e80947 */ /* 0x000fea0003800000 */
[----:B012---:R-:W0:Y:S01]  /*9b90*/  LDC.64 R8, c[0x0][0x218] ;  /* 0x00008600ff087b82 */ /* 0x007e220000000a00 */
[----:B------:R-:W-:Y:S01]  /*9ba0*/  IMAD R0, R2, 0x200, R25 ;  /* 0x0000020002007824 */ /* 0x000fe200078e0219 */
[----:B------:R-:W-:Y:S01]  /*9bb0*/  PRMT R4, R18, 0x9910, RZ ;  /* 0x0000991012047816 */ /* 0x000fe200000000ff */
[----:B------:R-:W-:Y:S02]  /*9bc0*/  ULDC UR4, c[0x0][0x244] ;  /* 0x0000910000047ab9 */ /* 0x000fe40000000800 */
[----:B------:R-:W-:Y:S02]  /*9bd0*/  IMAD R3, R0, UR4, RZ ;  /* 0x0000000400037c24 */ /* 0x000fe4000f8e02ff */
[----:B------:R-:W-:-:S05]  /*9be0*/  IMAD.MOV.U32 R0, RZ, RZ, R4 ;  /* 0x000000ffff007224 */ /* 0x000fca00078e0004 */
        /* <DEDUP_REMOVED lines=12> */
[----:B----4-:R-:W-:-:S04]  /*9cb0*/  IMAD.U32 R22, R22, 0x10000, RZ ;  /* 0x0001000016167824 */ /* 0x010fc800078e00ff */
[----:B------:R-:W0:Y:S02]  /*9cc0*/  F2I.FTZ.TRUNC.NTZ R3, R22 ;  /* 0x0000001600037305 */ /* 0x000e24000021f100 */
[----:B0-----:R0:W-:Y:S01]  /*9cd0*/  STG.E.U8 desc[UR36][R8.64], R3 ;  /* 0x0000000308007986 */ /* 0x0011e2000c101124 */
[----:B------:R-:W-:Y:S05]  /*9ce0*/  BRA `(.L_x_723) ;  /* 0x0000000c00947947 */ /* 0x000fea0003800000 */
.L_x_721:
[----:B----4-:R-:W-:-:S06]  /*9cf0*/  IMAD.U32 R5, R22, 0x10000, RZ ;  /* 0x0001000016057824 */ /* 0x010fcc00078e00ff */
[----:B------:R-:W0:Y:S02]  /*9d00*/  F2I.S64.TRUNC R4, R5 ;  /* 0x0000000500047311 */ /* 0x000e24000020d900 */
[----:B0-----:R0:W-:Y:S01]  /*9d10*/  STG.E.U8 desc[UR36][R8.64], R4 ;  /* 0x0000000408007986 */ /* 0x0011e2000c101124 */
[----:B------:R-:W-:Y:S05]  /*9d20*/  BRA `(.L_x_723) ;  /* 0x0000000c00847947 */ /* 0x000fea0003800000 */
.L_x_720:
[----:B------:R-:W-:-:S13]  /*9d30*/  ISETP.NE.AND P0, PT, R0, 0x2, PT ;  /* 0x000000020000780c */ /* 0x000fda0003f05270 */
[----:B------:R-:W-:Y:S05]  /*9d40*/  @!P0 BRA `(.L_x_724) ;  /* 0x0000000000308947 */ /* 0x000fea0003800000 */
[----:B------:R-:W-:-:S13]  /*9d50*/  ISETP.NE.AND P0, PT, R0, 0x3, PT ;  /* 0x000000030000780c */ /* 0x000fda0003f05270 */
[----:B------:R-:W-:Y:S05]  /*9d60*/  @!P0 BRA `(.L_x_725) ;  /* 0x0000000000188947 */ /* 0x000fea0003800000 */
[----:B------:R-:W-:-:S13]  /*9d70*/  ISETP.NE.AND P0, PT, R0, 0x4, PT ;  /* 0x000000040000780c */ /* 0x000fda0003f05270 */
[----:B------:R-:W-:Y:S05]  /*9d80*/  @P0 BRA `(.L_x_722) ;  /* 0x0000000c000c0947 */ /* 0x000fea0003800000 */
[----:B----4-:R-:W-:-:S06]  /*9d90*/  IMAD.U32 R4, R22, 0x10000, RZ ;  /* 0x0001000016047824 */ /* 0x010fcc00078e00ff */
[----:B------:R-:W0:Y:S02]  /*9da0*/  F2I.S64.TRUNC R4, R4 ;  /* 0x0000000400047311 */ /* 0x000e24000020d900 */
[----:B0-----:R0:W-:Y:S01]  /*9db0*/  STG.E.64 desc[UR36][R8.64], R4 ;  /* 0x0000000408007986 */ /* 0x0011e2000c101b24 */
[----:B------:R-:W-:Y:S05]  /*9dc0*/  BRA `(.L_x_723) ;  /* 0x0000000c005c7947 */ /* 0x000fea0003800000 */
.L_x_725:
[----:B----4-:R-:W-:-:S04]  /*9dd0*/  IMAD.U32 R22, R22, 0x10000, RZ ;  /* 0x0001000016167824 */ /* 0x010fc800078e00ff */
[----:B------:R-:W0:Y:S02]  /*9de0*/  F2I.FTZ.TRUNC.NTZ R3, R22 ;  /* 0x0000001600037305 */ /* 0x000e24000021f100 */
[----:B0-----:R0:W-:Y:S01]  /*9df0*/  STG.E desc[UR36][R8.64], R3 ;  /* 0x0000000308007986 */ /* 0x0011e2000c101924 */
[----:B------:R-:W-:Y:S05]  /*9e00*/  BRA `(.L_x_723) ;  /* 0x0000000c004c7947 */ /* 0x000fea0003800000 */
.L_x_724:
[----:B----4-:R-:W-:-:S04]  /*9e10*/  IMAD.U32 R22, R22, 0x10000, RZ ;  /* 0x0001000016167824 */ /* 0x010fc800078e00ff */
[----:B------:R-:W0:Y:S02]  /*9e20*/  F2I.FTZ.TRUNC.NTZ R3, R22 ;  /* 0x0000001600037305 */ /* 0x000e24000021f100 */
[----:B0-----:R0:W-:Y:S01]  /*9e30*/  STG.E.U16 desc[UR36][R8.64], R3 ;  /* 0x0000000308007986 */ /* 0x0011e2000c101524 */
[----:B------:R-:W-:Y:S05]  /*9e40*/  BRA `(.L_x_723) ;  /* 0x0000000c003c7947 */ /* 0x000fea0003800000 */
.L_x_719:
[----:B------:R-:W-:-:S13]  /*9e50*/  ISETP.GT.AND P0, PT, R0, 0x6, PT ;  /* 0x000000060000780c */ /* 0x000fda0003f04270 */
[----:B------:R-:W-:Y:S05]  /*9e60*/  @P0 BRA `(.L_x_726) ;  /* 0x00000000002c0947 */ /* 0x000fea0003800000 */
[----:B------:R-:W-:-:S13]  /*9e70*/  ISETP.NE.AND P0, PT, R0, 0x5, PT ;  /* 0x000000050000780c */ /* 0x000fda0003f05270 */
[----:B------:R-:W-:Y:S05]  /*9e80*/  @!P0 BRA `(.L_x_727) ;  /* 0x0000000000148947 */ /* 0x000fea0003800000 */
[----:B------:R-:W-:-:S13]  /*9e90*/  ISETP.NE.AND P0, PT, R0, 0x6, PT ;  /* 0x000000060000780c */ /* 0x000fda0003f05270 */
[----:B------:R-:W-:Y:S05]  /*9ea0*/  @P0 BRA `(.L_x_722) ;  /* 0x0000000800c40947 */ /* 0x000fea0003800000 */
[----:B----4-:R-:W-:-:S05]  /*9eb0*/  IMAD.U32 R3, R22, 0x10000, RZ ;  /* 0x0001000016037824 */ /* 0x010fca00078e00ff */
[----:B------:R1:W-:Y:S01]  /*9ec0*/  STG.E desc[UR36][R8.64], R3 ;  /* 0x0000000308007986 */ /* 0x0003e2000c101924 */
[----:B------:R-:W-:Y:S05]  /*9ed0*/  BRA `(.L_x_723) ;  /* 0x0000000c00187947 */ /* 0x000fea0003800000 */
.L_x_727:
[----:B----4-:R-:W-:-:S05]  /*9ee0*/  IMAD.U32 R0, R22, 0x10000, RZ ;  /* 0x0001000016007824 */ /* 0x010fca00078e00ff */
[----:B------:R-:W-:-:S05]  /*9ef0*/  F2FP.F16.F32.PACK_AB R0, RZ, R0 ;  /* 0x00000000ff00723e */ /* 0x000fca00000000ff */
[----:B------:R0:W-:Y:S01]  /*9f00*/  STG.E.U16 desc[UR36][R8.64], R0 ;  /* 0x0000000008007986 */ /* 0x0001e2000c101524 */
[----:B------:R-:W-:Y:S05]  /*9f10*/  BRA `(.L_x_723) ;  /* 0x0000000c00087947 */ /* 0x000fea0003800000 */
.L_x_726:
[----:B------:R-:W-:-:S13]  /*9f20*/  ISETP.NE.AND P0, PT, R0, 0x7, PT ;  /* 0x000000070000780c */ /* 0x000fda0003f05270 */
[----:B------:R-:W-:Y:S05]  /*9f30*/  @!P0 BRA `(.L_x_728) ;  /* 0x0000000000348947 */ /* 0x000fea0003800000 */
[----:B------:R-:W-:-:S13]  /*9f40*/  ISETP.NE.AND P0, PT, R0, 0x8, PT ;  /* 0x000000080000780c */ /* 0x000fda0003f05270 */
[----:B------:R-:W-:Y:S05]  /*9f50*/  @!P0 BRA `(.L_x_729) ;  /* 0x0000000000188947 */ /* 0x000fea0003800000 */
[----:B------:R-:W-:-:S13]  /*9f60*/  ISETP.NE.AND P0, PT, R0, 0x9, PT ;  /* 0x000000090000780c */ /* 0x000fda0003f05270 */
[----:B------:R-:W-:Y:S05]  /*9f70*/  @P0 BRA `(.L_x_722) ;  /* 0x0000000800900947 */ /* 0x000fea0003800000 */
[----:B----4-:R-:W-:Y:S02]  /*9f80*/  IMAD.U32 R22, R22, 0x10000, RZ ;  /* 0x0001000016167824 */ /* 0x010fe400078e00ff */
[----:B------:R-:W-:-:S05]  /*9f90*/  IMAD.MOV.U32 R23, RZ, RZ, RZ ;  /* 0x000000ffff177224 */ /* 0x000fca00078e00ff */
[----:B------:R2:W-:Y:S01]  /*9fa0*/  STG.E.64 desc[UR36][R8.64], R22 ;  /* 0x0000001608007986 */ /* 0x0005e2000c101b24 */
[----:B------:R-:W-:Y:S05]  /*9fb0*/  BRA `(.L_x_723) ;  /* 0x0000000800e07947 */ /* 0x000fea0003800000 */
.L_x_729:
[----:B----4-:R-:W-:-:S05]  /*9fc0*/  IMAD.U32 R22, R22, 0x10000, RZ ;  /* 0x0001000016167824 */ /* 0x010fca00078e00ff */
[----:B------:R-:W-:-:S04]  /*9fd0*/  F2FP.F16.F32.PACK_AB R3, RZ, R22 ;  /* 0x00000016ff03723e */ /* 0x000fc800000000ff */
[----:B------:R-:W-:-:S05]  /*9fe0*/  PRMT R3, R3, 0x5410, RZ ;  /* 0x0000541003037816 */ /* 0x000fca00000000ff */
[----:B------:R4:W-:Y:S01]  /*9ff0*/  STG.E desc[UR36][R8.64], R3 ;  /* 0x0000000308007986 */ /* 0x0009e2000c101924 */
[----:B------:R-:W-:Y:S05]  /*a000*/  BRA `(.L_x_723) ;  /* 0x0000000800cc7947 */ /* 0x000fea0003800000 */
.L_x_728:
[----:B----4-:R-:W-:-:S04]  /*a010*/  IMAD.U32 R4, R22, 0x10000, RZ ;  /* 0x0001000016047824 */ /* 0x010fc800078e00ff */
[----:B------:R-:W-:-:S06]  /*a020*/  FMUL.FTZ R4, R4, 1 ;  /* 0x3f80000004047820 */ /* 0x000fcc0000410000 */
[----:B------:R-:W0:Y:S02]  /*a030*/  F2F.F64.F32 R4, R4 ;  /* 0x0000000400047310 */ /* 0x000e240000201800 */
[----:B0-----:R0:W-:Y:S01]  /*a040*/  STG.E.64 desc[UR36][R8.64], R4 ;  /* 0x0000000408007986 */ /* 0x0011e2000c101b24 */
[----:B------:R-:W-:Y:S05]  /*a050*/  BRA `(.L_x_723) ;  /* 0x0000000800b87947 */ /* 0x000fea0003800000 */
.L_x_718:
        /* <DEDUP_REMOVED lines=8> */
[----:B----4-:R-:W-:-:S05]  /*a0e0*/  IMAD.U32 R22, R22, 0x10000, RZ ;  /* 0x0001000016167824 */ /* 0x010fca00078e00ff */
[----:B------:R-:W-:-:S04]  /*a0f0*/  FSETP.NEU.FTZ.AND P0, PT, R22, RZ, PT ;  /* 0x000000ff1600720b */ /* 0x000fc80003f1d000 */
[----:B------:R-:W-:-:S05]  /*a100*/  SEL R3, RZ, 0x1, !P0 ;  /* 0x00000001ff037807 */ /* 0x000fca0004000000 */
[----:B------:R0:W-:Y:S01]  /*a110*/  STG.E.U8 desc[UR36][R8.64], R3 ;  /* 0x0000000308007986 */ /* 0x0001e2000c101124 */
[----:B------:R-:W-:Y:S05]  /*a120*/  BRA `(.L_x_723) ;  /* 0x0000000800847947 */ /* 0x000fea0003800000 */
.L_x_732:
[----:B----4-:R-:W-:Y:S01]  /*a130*/  IMAD.U32 R22, R22, 0x10000, RZ ;  /* 0x0001000016167824 */ /* 0x010fe200078e00ff */
[----:B------:R-:W-:-:S03]  /*a140*/  CS2R R6, SRZ ;  /* 0x0000000000067805 */ /* 0x000fc6000001ff00 */
[----:B------:R-:W-:-:S06]  /*a150*/  FMUL.FTZ R4, R22, 1 ;  /* 0x3f80000016047820 */ /* 0x000fcc0000410000 */
[----:B------:R-:W0:Y:S02]  /*a160*/  F2F.F64.F32 R4, R4 ;  /* 0x0000000400047310 */ /* 0x000e240000201800 */
[----:B0-----:R0:W-:Y:S01]  /*a170*/  STG.E.128 desc[UR36][R8.64], R4 ;  /* 0x0000000408007986 */ /* 0x0011e2000c101d24 */
[----:B------:R-:W-:Y:S05]  /*a180*/  BRA `(.L_x_723) ;  /* 0x00000008006c7947 */ /* 0x000fea0003800000 */
.L_x_731:
[----:B------:R-:W-:-:S13]  /*a190*/  ISETP.NE.AND P0, PT, R0, 0xf, PT ;  /* 0x0000000f0000780c */ /* 0x000fda0003f05270 */
[----:B------:R-:W-:Y:S05]  /*a1a0*/  @!P0 BRA `(.L_x_733) ;  /* 0x0000000000b48947 */ /* 0x000fea0003800000 */
[----:B------:R-:W-:-:S13]  /*a1b0*/  ISETP.NE.AND P0, PT, R0, 0x17, PT ;  /* 0x000000170000780c */ /* 0x000fda0003f05270 */
[----:B------:R-:W-:Y:S05]  /*a1c0*/  @!P0 BRA `(.L_x_734) ;  /* 0x0000000000548947 */ /* 0x000fea0003800000 */
[----:B------:R-:W-:-:S13]  /*a1d0*/  ISETP.NE.AND P0, PT, R0, 0x18, PT ;  /* 0x000000180000780c */ /* 0x000fda0003f05270 */
[----:B------:R-:W-:Y:S05]  /*a1e0*/  @P0 BRA `(.L_x_722) ;  /* 0x0000000400f40947 */ /* 0x000fea0003800000 */
[----:B----4-:R-:W-:Y:S01]  /*a1f0*/  IMAD.U32 R7, R22, 0x10000, RZ ;  /* 0x0001000016077824 */ /* 0x010fe200078e00ff */
        /* <DEDUP_REMOVED lines=14> */
.L_x_736:
[----:B------:R-:W-:Y:S05]  /*a2e0*/  BSYNC B0 ;  /* 0x0000000000007941 */ /* 0x000fea0003800000 */
.L_x_735:
[----:B------:R-:W-:-:S05]  /*a2f0*/  LOP3.LUT R5, R0, R5, RZ, 0xfc, !PT ;  /* 0x0000000500057212 */ /* 0x000fca00078efcff */
[----:B------:R0:W-:Y:S01]  /*a300*/  STG.E.U8 desc[UR36][R8.64], R5 ;  /* 0x0000000508007986 */ /* 0x0001e2000c101124 */
[----:B------:R-:W-:Y:S05]  /*a310*/  BRA `(.L_x_723) ;  /* 0x0000000800087947 */ /* 0x000fea0003800000 */
.L_x_734:
[----:B----4-:R-:W-:Y:S01]  /*a320*/  IMAD.U32 R5, R22, 0x10000, RZ ;  /* 0x0001000016057824 */ /* 0x010fe200078e00ff */
        /* <DEDUP_REMOVED lines=12> */
.L_x_738:
[----:B------:R-:W-:Y:S01]  /*a3f0*/  IMAD.MOV.U32 R0, RZ, RZ, 0x7f ;  /* 0x0000007fff007424 */ /* 0x000fe200078e00ff */
[----:B------:R-:W-:-:S04]  /*a400*/  ISETP.GT.U32.AND P0, PT, R3, 0x7f800000, PT ;  /* 0x7f8000000300780c */ /* 0x000fc80003f04070 */
[----:B------:R-:W-:-:S09]  /*a410*/  SEL R0, R0, 0x7c, P0 ;  /* 0x0000007c00007807 */ /* 0x000fd20000000000 */
.L_x_739:
[----:B------:R-:W-:Y:S05]  /*a420*/  BSYNC B0 ;  /* 0x0000000000007941 */ /* 0x000fea0003800000 */
.L_x_737:
[----:B------:R-:W-:-:S04]  /*a430*/  LOP3.LUT R3, R5, 0x80000000, RZ, 0xc0, !PT ;  /* 0x8000000005037812 */ /* 0x000fc800078ec0ff */
[----:B------:R-:W-:-:S04]  /*a440*/  SHF.R.U32.HI R3, RZ, 0x18, R3 ;  /* 0x00000018ff037819 */ /* 0x000fc80000011603 */
[----:B------:R-:W-:-:S05]  /*a450*/  LOP3.LUT R3, R0, R3, RZ, 0xfc, !PT ;  /* 0x0000000300037212 */ /* 0x000fca00078efcff */
[----:B------:R0:W-:Y:S01]  /*a460*/  STG.E.U8 desc[UR36][R8.64], R3 ;  /* 0x0000000308007986 */ /* 0x0001e2000c101124 */
[----:B------:R-:W-:Y:S05]  /*a470*/  BRA `(.L_x_723) ;  /* 0x0000000400b07947 */ /* 0x000fea0003800000 */
.L_x_733:
[----:B----4-:R0:W-:Y:S01]  /*a480*/  STG.E.U16 desc[UR36][R8.64], R22 ;  /* 0x0000001608007986 */ /* 0x0101e2000c101524 */
[----:B------:R-:W-:Y:S05]  /*a490*/  BRA `(.L_x_723) ;  /* 0x0000000400a87947 */ /* 0x000fea0003800000 */
.L_x_730:
        /* <DEDUP_REMOVED lines=8> */
[----:B----4-:R-:W-:-:S06]  /*a520*/  IMAD.U32 R3, R22, 0x10000, RZ ;  /* 0x0001000016037824 */ /* 0x010fcc00078e00ff */
[----:B------:R-:W0:Y:S02]  /*a530*/  F2I.FTZ.U32.TRUNC.NTZ R3, R3 ;  /* 0x0000000300037305 */ /* 0x000e24000021f000 */
[----:B0-----:R0:W-:Y:S01]  /*a540*/  STG.E.U16 desc[UR36][R8.64], R3 ;  /* 0x0000000308007986 */ /* 0x0011e2000c101524 */
[----:B------:R-:W-:Y:S05]  /*a550*/  BRA `(.L_x_723) ;  /* 0x0000000400787947 */ /* 0x000fea0003800000 */
.L_x_742:
[----:B----4-:R-:W-:Y:S01]  /*a560*/  IMAD.U32 R5, R22, 0x10000, RZ ;  /* 0x0001000016057824 */ /* 0x010fe200078e00ff */
        /* <DEDUP_REMOVED lines=16> */
.L_x_745:
[----:B------:R-:W-:-:S04]  /*a670*/  LOP3.LUT R3, R5, 0x80000000, RZ, 0xc0, !PT ;  /* 0x8000000005037812 */ /* 0x000fc800078ec0ff */
[----:B------:R-:W-:-:S04]  /*a680*/  SHF.R.U32.HI R3, RZ, 0x18, R3 ;  /* 0x00000018ff037819 */ /* 0x000fc80000011603 */
[----:B------:R-:W-:-:S04]  /*a690*/  LOP3.LUT R0, R0, R3, RZ, 0xfc, !PT ;  /* 0x0000000300007212 */ /* 0x000fc800078efcff */
[----:B------:R-:W-:-:S07]  /*a6a0*/  PRMT R4, R0, 0x7610, R4 ;  /* 0x0000761000047816 */ /* 0x000fce0000000004 */
.L_x_744:
[----:B------:R-:W-:Y:S05]  /*a6b0*/  BSYNC B0 ;  /* 0x0000000000007941 */ /* 0x000fea0003800000 */
.L_x_743:
[----:B------:R0:W-:Y:S01]  /*a6c0*/  STG.E.U8 desc[UR36][R8.64], R4 ;  /* 0x0000000408007986 */ /* 0x0001e2000c101124 */
[----:B------:R-:W-:Y:S05]  /*a6d0*/  BRA `(.L_x_723) ;  /* 0x0000000400187947 */ /* 0x000fea0003800000 */
.L_x_741:
        /* <DEDUP_REMOVED lines=17> */
.L_x_748:
[----:B------:R-:W-:-:S04]  /*a7f0*/  LOP3.LUT R3, R5, 0x80000000, RZ, 0xc0, !PT ;  /* 0x8000000005037812 */ /* 0x000fc800078ec0ff */
[----:B------:R-:W-:-:S04]  /*a800*/  SHF.R.U32.HI R3, RZ, 0x18, R3 ;  /* 0x00000018ff037819 */ /* 0x000fc80000011603 */
[----:B------:R-:W-:-:S04]  /*a810*/  LOP3.LUT R0, R0, R3, RZ, 0xfc, !PT ;  /* 0x0000000300007212 */ /* 0x000fc800078efcff */
[----:B------:R-:W-:-:S07]  /*a820*/  PRMT R4, R0, 0x7610, R4 ;  /* 0x0000761000047816 */ /* 0x000fce0000000004 */
.L_x_747:
[----:B------:R-:W-:Y:S05]  /*a830*/  BSYNC B0 ;  /* 0x0000000000007941 */ /* 0x000fea0003800000 */
.L_x_746:
[----:B------:R0:W-:Y:S01]  /*a840*/  STG.E.U8 desc[UR36][R8.64], R4 ;  /* 0x0000000408007986 */ /* 0x0001e2000c101124 */
[----:B------:R-:W-:Y:S05]  /*a850*/  BRA `(.L_x_723) ;  /* 0x0000000000b87947 */ /* 0x000fea0003800000 */
.L_x_740:
[----:B------:R-:W-:-:S13]  /*a860*/  ISETP.NE.AND P0, PT, R0, 0x1c, PT ;  /* 0x0000001c0000780c */ /* 0x000fda0003f05270 */
[----:B------:R-:W-:Y:S05]  /*a870*/  @!P0 BRA `(.L_x_749) ;  /* 0x0000000000a48947 */ /* 0x000fea0003800000 */
[----:B------:R-:W-:-:S13]  /*a880*/  ISETP.NE.AND P0, PT, R0, 0x1d, PT ;  /* 0x0000001d0000780c */ /* 0x000fda0003f05270 */
[----:B------:R-:W-:Y:S05]  /*a890*/  @!P0 BRA `(.L_x_750) ;  /* 0x00000000008c8947 */ /* 0x000fea0003800000 */
[----:B------:R-:W-:-:S13]  /*a8a0*/  ISETP.NE.AND P0, PT, R0, 0x2c, PT ;  /* 0x0000002c0000780c */ /* 0x000fda0003f05270 */
[----:B------:R-:W-:Y:S05]  /*a8b0*/  @P0 BRA `(.L_x_722) ;  /* 0x0000000000400947 */ /* 0x000fea0003800000 */
[----:B----4-:R-:W-:-:S05]  /*a8c0*/  IMAD.U32 R22, R22, 0x10000, RZ ;  /* 0x0001000016167824 */ /* 0x010fca00078e00ff */
        /* <DEDUP_REMOVED lines=15> */
.L_x_722:
        /* <DEDUP_REMOVED lines=16> */
.L_x_751:
[----:B------:R-:W-:Y:S05]  /*aac0*/  BRA `(.L_x_723) ;  /* 0x00000000001c7947 */ /* 0x000fea0003800000 */
.L_x_750:
[----:B----4-:R-:W-:-:S06]  /*aad0*/  IMAD.U32 R4, R22, 0x10000, RZ ;  /* 0x0001000016047824 */ /* 0x010fcc00078e00ff */
[----:B------:R-:W0:Y:S02]  /*aae0*/  F2I.U64.TRUNC R4, R4 ;  /* 0x0000000400047311 */ /* 0x000e24000020d800 */
[----:B0-----:R0:W-:Y:S01]  /*aaf0*/  STG.E.64 desc[UR36][R8.64], R4 ;  /* 0x0000000408007986 */ /* 0x0011e2000c101b24 */
[----:B------:R-:W-:Y:S05]  /*ab00*/  BRA `(.L_x_723) ;  /* 0x00000000000c7947 */ /* 0x000fea0003800000 */
.L_x_749:
[----:B----4-:R-:W-:-:S04]  /*ab10*/  IMAD.U32 R22, R22, 0x10000, RZ ;  /* 0x0001000016167824 */ /* 0x010fc800078e00ff */
[----:B------:R-:W0:Y:S02]  /*ab20*/  F2I.FTZ.U32.TRUNC.NTZ R3, R22 ;  /* 0x0000001600037305 */ /* 0x000e24000021f000 */
[----:B0-----:R0:W-:Y:S02]  /*ab30*/  STG.E desc[UR36][R8.64], R3 ;  /* 0x0000000308007986 */ /* 0x0011e4000c101924 */
.L_x_723:
[----:B------:R-:W-:-:S05]  /*ab40*/  VIADD R25, R25, 0x80 ;  /* 0x0000008019197836 */ /* 0x000fca0000000000 */
[----:B------:R-:W-:-:S13]  /*ab50*/  ISETP.GE.AND P0, PT, R25, R16, PT ;  /* 0x000000101900720c */ /* 0x000fda0003f06270 */
[----:B------:R-:W-:Y:S05]  /*ab60*/  @P0 BRA `(.L_x_717) ;  /* 0x0000000c00f00947 */ /* 0x000fea0003800000 */
[----:B012-4-:R-:W0:Y:S01]  /*ab70*/  LDC.64 R8, c[0x0][0x218] ;  /* 0x00008600ff087b82 */ /* 0x017e220000000a00 */
        /* <DEDUP_REMOVED lines=17> */
[----:B------:R-:W-:-:S06]  /*ac90*/  IMAD.U32 R17, R17, 0x10000, RZ ;  /* 0x0001000011117824 */ /* 0x000fcc00078e00ff */
[----:B------:R-:W0:Y:S02]  /*aca0*/  F2I.FTZ.TRUNC.NTZ R17, R17 ;  /* 0x0000001100117305 */ /* 0x000e24000021f100 */
[----:B0-----:R0:W-:Y:S01]  /*acb0*/  STG.E.U8 desc[UR36][R8.64], R17 ;  /* 0x0000001108007986 */ /* 0x0011e2000c101124 */
[----:B------:R-:W-:Y:S05]  /*acc0*/  BRA `(.L_x_757) ;  /* 0x0000000c00947947 */ /* 0x000fea0003800000 */
.L_x_755:
[----:B------:R-:W-:-:S06]  /*acd0*/  IMAD.U32 R5, R17, 0x10000, RZ ;  /* 0x0001000011057824 */ /* 0x000fcc00078e00ff */
[----:B------:R-:W0:Y:S02]  /*ace0*/  F2I.S64.TRUNC R4, R5 ;  /* 0x0000000500047311 */ /* 0x000e24000020d900 */
[----:B0-----:R0:W-:Y:S01]  /*acf0*/  STG.E.U8 desc[UR36][R8.64], R4 ;  /* 0x0000000408007986 */ /* 0x0011e2000c101124 */
[----:B------:R-:W-:Y:S05]  /*ad00*/  BRA `(.L_x_757) ;  /* 0x0000000c00847947 */ /* 0x000fea0003800000 */
.L_x_754:
[----:B------:R-:W-:-:S13]  /*ad10*/  ISETP.NE.AND P0, PT, R0, 0x2, PT ;  /* 0x000000020000780c */ /* 0x000fda0003f05270 */
[----:B------:R-:W-:Y:S05]  /*ad20*/  @!P0 BRA `(.L_x_758) ;  /* 0x0000000000308947 */ /* 0x000fea0003800000 */
[----:B------:R-:W-:-:S13]  /*ad30*/  ISETP.NE.AND P0, PT, R0, 0x3, PT ;  /* 0x000000030000780c */ /* 0x000fda0003f05270 */
[----:B------:R-:W-:Y:S05]  /*ad40*/  @!P0 BRA `(.L_x_759) ;  /* 0x0000000000188947 */ /* 0x000fea0003800000 */
[----:B------:R-:W-:-:S13]  /*ad50*/  ISETP.NE.AND P0, PT, R0, 0x4, PT ;  /* 0x000000040000780c */ /* 0x000fda0003f05270 */
[----:B------:R-:W-:Y:S05]  /*ad60*/  @P0 BRA `(.L_x_756) ;  /* 0x0000000c000c0947 */ /* 0x000fea0003800000 */
[----:B------:R-:W-:-:S06]  /*ad70*/  IMAD.U32 R4, R17, 0x10000, RZ ;  /* 0x0001000011047824 */ /* 0x000fcc00078e00ff */
[----:B------:R-:W0:Y:S02]  /*ad80*/  F2I.S64.TRUNC R4, R4 ;  /* 0x0000000400047311 */ /* 0x000e24000020d900 */
[----:B0-----:R0:W-:Y:S01]  /*ad90*/  STG.E.64 desc[UR36][R8.64], R4 ;  /* 0x0000000408007986 */ /* 0x0011e2000c101b24 */
[----:B------:R-:W-:Y:S05]  /*ada0*/  BRA `(.L_x_757) ;  /* 0x0000000c005c7947 */ /* 0x000fea0003800000 */
.L_x_759:
[----:B------:R-:W-:-:S06]  /*adb0*/  IMAD.U32 R17, R17, 0x10000, RZ ;  /* 0x0001000011117824 */ /* 0x000fcc00078e00ff */
[----:B------:R-:W0:Y:S02]  /*adc0*/  F2I.FTZ.TRUNC.NTZ R17, R17 ;  /* 0x0000001100117305 */ /* 0x000e24000021f100 */
[----:B0-----:R0:W-:Y:S01]  /*add0*/  STG.E desc[UR36][R8.64], R17 ;  /* 0x0000001108007986 */ /* 0x0011e2000c101924 */
[----:B------:R-:W-:Y:S05]  /*ade0*/  BRA `(.L_x_757) ;  /* 0x0000000c004c7947 */ /* 0x000fea0003800000 */
.L_x_758:
[----:B------:R-:W-:-:S06]  /*adf0*/  IMAD.U32 R17, R17, 0x10000, RZ ;  /* 0x0001000011117824 */ /* 0x000fcc00078e00ff */
[----:B------:R-:W0:Y:S02]  /*ae00*/  F2I.FTZ.TRUNC.NTZ R17, R17 ;  /* 0x0000001100117305 */ /* 0x000e24000021f100 */
[----:B0-----:R0:W-:Y:S01]  /*ae10*/  STG.E.U16 desc[UR36][R8.64], R17 ;  /* 0x0000001108007986 */ /* 0x0011e2000c101524 */
[----:B------:R-:W-:Y:S05]  /*ae20*/  BRA `(.L_x_757) ;  /* 0x0000000c003c7947 */ /* 0x000fea0003800000 */
.L_x_753:
[----:B------:R-:W-:-:S13]  /*ae30*/  ISETP.GT.AND P0, PT, R0, 0x6, PT ;  /* 0x000000060000780c */ /* 0x000fda0003f04270 */
[----:B------:R-:W-:Y:S05]  /*ae40*/  @P0 BRA `(.L_x_760) ;  /* 0x00000000002c0947 */ /* 0x000fea0003800000 */
[----:B------:R-:W-:-:S13]  /*ae50*/  ISETP.NE.AND P0, PT, R0, 0x5, PT ;  /* 0x000000050000780c */ /* 0x000fda0003f05270 */
[----:B------:R-:W-:Y:S05]  /*ae60*/  @!P0 BRA `(.L_x_761) ;  /* 0x0000000000148947 */ /* 0x000fea0003800000 */
[----:B------:R-:W-:-:S13]  /*ae70*/  ISETP.NE.AND P0, PT, R0, 0x6, PT ;  /* 0x000000060000780c */ /* 0x000fda0003f05270 */
[----:B------:R-:W-:Y:S05]  /*ae80*/  @P0 BRA `(.L_x_756) ;  /* 0x0000000800c40947 */ /* 0x000fea0003800000 */
[----:B------:R-:W-:-:S05]  /*ae90*/  IMAD.U32 R17, R17, 0x10000, RZ ;  /* 0x0001000011117824 */ /* 0x000fca00078e00ff */
[----:B------:R4:W-:Y:S01]  /*aea0*/  STG.E desc[UR36][R8.64], R17 ;  /* 0x0000001108007986 */ /* 0x0009e2000c101924 */
[----:B------:R-:W-:Y:S05]  /*aeb0*/  BRA `(.L_x_757) ;  /* 0x0000000c00187947 */ /* 0x000fea0003800000 */
.L_x_761:
[----:B------:R-:W-:-:S05]  /*aec0*/  IMAD.U32 R0, R17, 0x10000, RZ ;  /* 0x0001000011007824 */ /* 0x000fca00078e00ff */
[----:B------:R-:W-:-:S05]  /*aed0*/  F2FP.F16.F32.PACK_AB R0, RZ, R0 ;  /* 0x00000000ff00723e */ /* 0x000fca00000000ff */
[----:B------:R0:W-:Y:S01]  /*aee0*/  STG.E.U16 desc[UR36][R8.64], R0 ;  /* 0x0000000008007986 */ /* 0x0001e2000c101524 */
[----:B------:R-:W-:Y:S05]  /*aef0*/  BRA `(.L_x_757) ;  /* 0x0000000c00087947 */ /* 0x000fea0003800000 */
.L_x_760:
[----:B------:R-:W-:-:S13]  /*af00*/  ISETP.NE.AND P0, PT, R0, 0x7, PT ;  /* 0x000000070000780c */ /* 0x000fda0003f05270 */
[----:B------:R-:W-:Y:S05]  /*af10*/  @!P0 BRA `(.L_x_762) ;  /* 0x0000000000348947 */ /* 0x000fea0003800000 */
[----:B------:R-:W-:-:S13]  /*af20*/  ISETP.NE.AND P0, PT, R0, 0x8, PT ;  /* 0x000000080000780c */ /* 0x000fda0003f05270 */
[----:B------:R-:W-:Y:S05]  /*af30*/  @!P0 BRA `(.L_x_763) ;  /* 0x0000000000188947 */ /* 0x000fea0003800000 */
[----:B------:R-:W-:-:S13]  /*af40*/  ISETP.NE.AND P0, PT, R0, 0x9, PT ;  /* 0x000000090000780c */ /* 0x000fda0003f05270 */
[----:B------:R-:W-:Y:S05]  /*af50*/  @P0 BRA `(.L_x_756) ;  /* 0x0000000800900947 */ /* 0x000fea0003800000 */
[----:B------:R-:W-:Y:S02]  /*af60*/  IMAD.U32 R4, R17, 0x10000, RZ ;  /* 0x0001000011047824 */ /* 0x000fe400078e00ff */
[----:B------:R-:W-:-:S05]  /*af70*/  IMAD.MOV.U32 R5, RZ, RZ, RZ ;  /* 0x000000ffff057224 */ /* 0x000fca00078e00ff */
[----:B------:R1:W-:Y:S01]  /*af80*/  STG.E.64 desc[UR36][R8.64], R4 ;  /* 0x0000000408007986 */ /* 0x0003e2000c101b24 */
[----:B------:R-:W-:Y:S05]  /*af90*/  BRA `(.L_x_757) ;  /* 0x0000000800e07947 */ /* 0x000fea0003800000 */
.L_x_763:
[----:B------:R-:W-:-:S05]  /*afa0*/  IMAD.U32 R17, R17, 0x10000, RZ ;  /* 0x0001000011117824 */ /* 0x000fca00078e00ff */
[----:B------:R-:W-:-:S04]  /*afb0*/  F2FP.F16.F32.PACK_AB R3, RZ, R17 ;  /* 0x00000011ff03723e */ /* 0x000fc800000000ff */
[----:B------:R-:W-:-:S05]  /*afc0*/  PRMT R3, R3, 0x5410, RZ ;  /* 0x0000541003037816 */ /* 0x000fca00000000ff */
[----:B------:R2:W-:Y:S01]  /*afd0*/  STG.E desc[UR36][R8.64], R3 ;  /* 0x0000000308007986 */ /* 0x0005e2000c101924 */
[----:B------:R-:W-:Y:S05]  /*afe0*/  BRA `(.L_x_757) ;  /* 0x0000000800cc7947 */ /* 0x000fea0003800000 */
.L_x_762:
[----:B------:R-:W-:-:S04]  /*aff0*/  IMAD.U32 R4, R17, 0x10000, RZ ;  /* 0x0001000011047824 */ /* 0x000fc800078e00ff */
[----:B------:R-:W-:-:S06]  /*b000*/  FMUL.FTZ R4, R4, 1 ;  /* 0x3f80000004047820 */ /* 0x000fcc0000410000 */
[----:B------:R-:W0:Y:S02]  /*b010*/  F2F.F64.F32 R4, R4 ;  /* 0x0000000400047310 */ /* 0x000e240000201800 */
[----:B0-----:R0:W-:Y:S01]  /*b020*/  STG.E.64 desc[UR36][R8.64], R4 ;  /* 0x0000000408007986 */ /* 0x0011e2000c101b24 */
[----:B------:R-:W-:Y:S05]  /*b030*/  BRA `(.L_x_757) ;  /* 0x0000000800b87947 */ /* 0x000fea0003800000 */
.L_x_752:
        /* <DEDUP_REMOVED lines=8> */
[----:B------:R-:W-:-:S05]  /*b0c0*/  IMAD.U32 R17, R17, 0x10000, RZ ;  /* 0x0001000011117824 */ /* 0x000fca00078e00ff */
[----:B------:R-:W-:-:S04]  /*b0d0*/  FSETP.NEU.FTZ.AND P0, PT, R17, RZ, PT ;  /* 0x000000ff1100720b */ /* 0x000fc80003f1d000 */
[----:B------:R-:W-:-:S05]  /*b0e0*/  SEL R3, RZ, 0x1, !P0 ;  /* 0x00000001ff037807 */ /* 0x000fca0004000000 */
[----:B------:R0:W-:Y:S01]  /*b0f0*/  STG.E.U8 desc[UR36][R8.64], R3 ;  /* 0x0000000308007986 */ /* 0x0001e2000c101124 */
[----:B------:R-:W-:Y:S05]  /*b100*/  BRA `(.L_x_757) ;  /* 0x0000000800847947 */ /* 0x000fea0003800000 */
.L_x_766:
[----:B------:R-:W-:Y:S01]  /*b110*/  IMAD.U32 R17, R17, 0x10000, RZ ;  /* 0x0001000011117824 */ /* 0x000fe200078e00ff */
[----:B------:R-:W-:-:S03]  /*b120*/  CS2R R6, SRZ ;  /* 0x0000000000067805 */ /* 0x000fc6000001ff00 */
[----:B------:R-:W-:-:S06]  /*b130*/  FMUL.FTZ R4, R17, 1 ;  /* 0x3f80000011047820 */ /* 0x000fcc0000410000 */
[----:B------:R-:W0:Y:S02]  /*b140*/  F2F.F64.F32 R4, R4 ;  /* 0x0000000400047310 */ /* 0x000e240000201800 */
[----:B0-----:R0:W-:Y:S01]  /*b150*/  STG.E.128 desc[UR36][R8.64], R4 ;  /* 0x0000000408007986 */ /* 0x0011e2000c101d24 */
[----:B------:R-:W-:Y:S05]  /*b160*/  BRA `(.L_x_757) ;  /* 0x00000008006c7947 */ /* 0x000fea0003800000 */
.L_x_765:
        /* <DEDUP_REMOVED lines=21> */
.L_x_770:
[----:B------:R-:W-:Y:S05]  /*b2c0*/  BSYNC B0 ;  /* 0x0000000000007941 */ /* 0x000fea0003800000 */
.L_x_769:
[----:B------:R-:W-:-:S05]  /*b2d0*/  LOP3.LUT R5, R0, R5, RZ, 0xfc, !PT ;  /* 0x0000000500057212 */ /* 0x000fca00078efcff */
[----:B------:R0:W-:Y:S01]  /*b2e0*/  STG.E.U8 desc[UR36][R8.64], R5 ;  /* 0x0000000508007986 */ /* 0x0001e2000c101124 */
[----:B------:R-:W-:Y:S05]  /*b2f0*/  BRA `(.L_x_757) ;  /* 0x0000000800087947 */ /* 0x000fea0003800000 */
.L_x_768:
        /* <DEDUP_REMOVED lines=13> */
.L_x_772:
[----:B------:R-:W-:Y:S01]  /*b3d0*/  IMAD.MOV.U32 R0, RZ, RZ, 0x7f ;  /* 0x0000007fff007424 */ /* 0x000fe200078e00ff */
[----:B------:R-:W-:-:S04]  /*b3e0*/  ISETP.GT.U32.AND P0, PT, R3, 0x7f800000, PT ;  /* 0x7f8000000300780c */ /* 0x000fc80003f04070 */
[----:B------:R-:W-:-:S09]  /*b3f0*/  SEL R0, R0, 0x7c, P0 ;  /* 0x0000007c00007807 */ /* 0x000fd20000000000 */
.L_x_773:
[----:B------:R-:W-:Y:S05]  /*b400*/  BSYNC B0 ;  /* 0x0000000000007941 */ /* 0x000fea0003800000 */
.L_x_771:
[----:B------:R-:W-:-:S04]  /*b410*/  LOP3.LUT R3, R17, 0x80000000, RZ, 0xc0, !PT ;  /* 0x8000000011037812 */ /* 0x000fc800078ec0ff */
[----:B------:R-:W-:-:S04]  /*b420*/  SHF.R.U32.HI R3, RZ, 0x18, R3 ;  /* 0x00000018ff037819 */ /* 0x000fc80000011603 */
[----:B------:R-:W-:-:S05]  /*b430*/  LOP3.LUT R3, R0, R3, RZ, 0xfc, !PT ;  /* 0x0000000300037212 */ /* 0x000fca00078efcff */
[----:B------:R0:W-:Y:S01]  /*b440*/  STG.E.U8 desc[UR36][R8.64], R3 ;  /* 0x0000000308007986 */ /* 0x0001e2000c101124 */
[----:B------:R-:W-:Y:S05]  /*b450*/  BRA `(.L_x_757) ;  /* 0x0000000400b07947 */ /* 0x000fea0003800000 */
.L_x_767:
[----:B------:R0:W-:Y:S01]  /*b460*/  STG.E.U16 desc[UR36][R8.64], R17 ;  /* 0x0000001108007986 */ /* 0x0001e2000c101524 */
[----:B------:R-:W-:Y:S05]  /*b470*/  BRA `(.L_x_757) ;  /* 0x0000000400a87947 */ /* 0x000fea0003800000 */
.L_x_764:
        /* <DEDUP_REMOVED lines=8> */
[----:B------:R-:W-:-:S06]  /*b500*/  IMAD.U32 R3, R17, 0x10000, RZ ;  /* 0x0001000011037824 */ /* 0x000fcc00078e00ff */
[----:B------:R-:W0:Y:S02]  /*b510*/  F2I.FTZ.U32.TRUNC.NTZ R3, R3 ;  /* 0x0000000300037305 */ /* 0x000e24000021f000 */
[----:B0-----:R0:W-:Y:S01]  /*b520*/  STG.E.U16 desc[UR36][R8.64], R3 ;  /* 0x0000000308007986 */ /* 0x0011e2000c101524 */
[----:B------:R-:W-:Y:S05]  /*b530*/  BRA `(.L_x_757) ;  /* 0x0000000400787947 */ /* 0x000fea0003800000 */
.L_x_776:
        /* <DEDUP_REMOVED lines=17> */
.L_x_779:
[----:B------:R-:W-:-:S04]  /*b650*/  LOP3.LUT R3, R17, 0x80000000, RZ, 0xc0, !PT ;  /* 0x8000000011037812 */ /* 0x000fc800078ec0ff */
[----:B------:R-:W-:-:S04]  /*b660*/  SHF.R.U32.HI R3, RZ, 0x18, R3 ;  /* 0x00000018ff037819 */ /* 0x000fc80000011603 */
[----:B------:R-:W-:-:S04]  /*b670*/  LOP3.LUT R0, R0, R3, RZ, 0xfc, !PT ;  /* 0x0000000300007212 */ /* 0x000fc800078efcff */
[----:B------:R-:W-:-:S07]  /*b680*/  PRMT R4, R0, 0x7610, R4 ;  /* 0x0000761000047816 */ /* 0x000fce0000000004 */
.L_x_778:
[----:B------:R-:W-:Y:S05]  /*b690*/  BSYNC B0 ;  /* 0x0000000000007941 */ /* 0x000fea0003800000 */
.L_x_777:
[----:B------:R0:W-:Y:S01]  /*b6a0*/  STG.E.U8 desc[UR36][R8.64], R4 ;  /* 0x0000000408007986 */ /* 0x0001e2000c101124 */
[----:B------:R-:W-:Y:S05]  /*b6b0*/  BRA `(.L_x_757) ;  /* 0x0000000400187947 */ /* 0x000fea0003800000 */
.L_x_775:
        /* <DEDUP_REMOVED lines=17> */
.L_x_782:
[----:B------:R-:W-:-:S04]  /*b7d0*/  LOP3.LUT R3, R17, 0x80000000, RZ, 0xc0, !PT ;  /* 0x8000000011037812 */ /* 0x000fc800078ec0ff */
[----:B------:R-:W-:-:S04]  /*b7e0*/  SHF.R.U32.HI R3, RZ, 0x18, R3 ;  /* 0x00000018ff037819 */ /* 0x000fc80000011603 */
[----:B------:R-:W-:-:S04]  /*b7f0*/  LOP3.LUT R0, R0, R3, RZ, 0xfc, !PT ;  /* 0x0000000300007212 */ /* 0x000fc800078efcff */
[----:B------:R-:W-:-:S07]  /*b800*/  PRMT R4, R0, 0x7610, R4 ;  /* 0x0000761000047816 */ /* 0x000fce0000000004 */
.L_x_781:
[----:B------:R-:W-:Y:S05]  /*b810*/  BSYNC B0 ;  /* 0x0000000000007941 */ /* 0x000fea0003800000 */
.L_x_780:
[----:B------:R0:W-:Y:S01]  /*b820*/  STG.E.U8 desc[UR36][R8.64], R4 ;  /* 0x0000000408007986 */ /* 0x0001e2000c101124 */
[----:B------:R-:W-:Y:S05]  /*b830*/  BRA `(.L_x_757) ;  /* 0x0000000000b87947 */ /* 0x000fea0003800000 */
.L_x_774:
[----:B------:R-:W-:-:S13]  /*b840*/  ISETP.NE.AND P0, PT, R0, 0x1c, PT ;  /* 0x0000001c0000780c */ /* 0x000fda0003f05270 */
[----:B------:R-:W-:Y:S05]  /*b850*/  @!P0 BRA `(.L_x_783) ;  /* 0x0000000000a48947 */ /* 0x000fea0003800000 */
[----:B------:R-:W-:-:S13]  /*b860*/  ISETP.NE.AND P0, PT, R0, 0x1d, PT ;  /* 0x0000001d0000780c */ /* 0x000fda0003f05270 */
[----:B------:R-:W-:Y:S05]  /*b870*/  @!P0 BRA `(.L_x_784) ;  /* 0x00000000008c8947 */ /* 0x000fea0003800000 */
[----:B------:R-:W-:-:S13]  /*b880*/  ISETP.NE.AND P0, PT, R0, 0x2c, PT ;  /* 0x0000002c0000780c */ /* 0x000fda0003f05270 */
[----:B------:R-:W-:Y:S05]  /*b890*/  @P0 BRA `(.L_x_756) ;  /* 0x0000000000400947 */ /* 0x000fea0003800000 */
[----:B------:R-:W-:-:S05]  /*b8a0*/  IMAD.U32 R4, R17, 0x10000, RZ ;  /* 0x0001000011047824 */ /* 0x000fca00078e00ff */
        /* <DEDUP_REMOVED lines=15> */
.L_x_756:
        /* <DEDUP_REMOVED lines=15> */
[----:B0--3--:R-:W-:Y:S05]  /*ba90*/  CALL.ABS.NOINC R14 ;  /* 0x000000000e007343 */ /* 0x009fea0003c00000 */
.L_x_785:
[----:B------:R-:W-:Y:S05]  /*baa0*/  BRA `(.L_x_757) ;  /* 0x00000000001c7947 */ /* 0x000fea0003800000 */
.L_x_784:
[----:B------:R-:W-:-:S06]  /*bab0*/  IMAD.U32 R4, R17, 0x10000, RZ ;  /* 0x0001000011047824 */ /* 0x000fcc00078e00ff */
[----:B------:R-:W0:Y:S02]  /*bac0*/  F2I.U64.TRUNC R4, R4 ;  /* 0x0000000400047311 */ /* 0x000e24000020d800 */
[----:B0-----:R0:W-:Y:S01]  /*bad0*/  STG.E.64 desc[UR36][R8.64], R4 ;  /* 0x0000000408007986 */ /* 0x0011e2000c101b24 */
[----:B------:R-:W-:Y:S05]  /*bae0*/  BRA `(.L_x_757) ;  /* 0x00000000000c7947 */ /* 0x000fea0003800000 */
.L_x_783:
[----:B------:R-:W-:-:S06]  /*baf0*/  IMAD.U32 R17, R17, 0x10000, RZ ;  /* 0x0001000011117824 */ /* 0x000fcc00078e00ff */
[----:B------:R-:W0:Y:S02]  /*bb00*/  F2I.FTZ.U32.TRUNC.NTZ R17, R17 ;  /* 0x0000001100117305 */ /* 0x000e24000021f000 */
[----:B0-----:R0:W-:Y:S02]  /*bb10*/  STG.E desc[UR36][R8.64], R17 ;  /* 0x0000001108007986 */ /* 0x0011e4000c101924 */
.L_x_757:
[----:B------:R-:W-:-:S07]  /*bb20*/  VIADD R25, R25, 0x80 ;  /* 0x0000008019197836 */ /* 0x000fce0000000000 */
.L_x_717:
[----:B------:R-:W-:Y:S05]  /*bb30*/  BSYNC B6 ;  /* 0x0000000000067941 */ /* 0x000fea0003800000 */
.L_x_716:
[----:B------:R-:W-:-:S13]  /*bb40*/  ISETP.GE.AND P0, PT, R25, R16, PT ;  /* 0x000000101900720c */ /* 0x000fda0003f06270 */
[----:B------:R-:W-:Y:S05]  /*bb50*/  @P0 EXIT ;  /* 0x000000000000094d */ /* 0x000fea0003800000 */
[----:B012---:R-:W0:Y:S01]  /*bb60*/  LDC.64 R4, c[0x0][0x218] ;  /* 0x00008600ff047b82 */ /* 0x007e220000000a00 */
[----:B------:R-:W-:Y:S01]  /*bb70*/  PRMT R0, R18, 0x9910, RZ ;  /* 0x0000991012007816 */ /* 0x000fe200000000ff */
[----:B------:R-:W-:Y:S01]  /*bb80*/  IMAD R2, R2, 0x200, R25 ;  /* 0x0000020002027824 */ /* 0x000fe200078e0219 */
[----:B------:R-:W-:Y:S02]  /*bb90*/  ULDC UR4, c[0x0][0x244] ;  /* 0x0000910000047ab9 */ /* 0x000fe40000000800 */
[----:B------:R-:W-:Y:S01]  /*bba0*/  ISETP.GT.AND P1, PT, R0, 0x9, PT ;  /* 0x000000090000780c */ /* 0x000fe20003f24270 */
[----:B----4-:R-:W-:-:S05]  /*bbb0*/  IMAD R3, R2, UR4, RZ ;  /* 0x0000000402037c24 */ /* 0x010fca000f8e02ff */
        /* <DEDUP_REMOVED lines=11> */
[----:B---3--:R-:W-:-:S06]  /*bc70*/  IMAD.U32 R19, R19, 0x10000, RZ ;  /* 0x0001000013137824 */ /* 0x008fcc00078e00ff */
[----:B------:R-:W0:Y:S02]  /*bc80*/  F2I.FTZ.TRUNC.NTZ R19, R19 ;  /* 0x0000001300137305 */ /* 0x000e24000021f100 */
[----:B0-----:R-:W-:Y:S01]  /*bc90*/  STG.E.U8 desc[UR36][R2.64], R19 ;  /* 0x0000001302007986 */ /* 0x001fe2000c101124 */
[----:B------:R-:W-:Y:S05]  /*bca0*/  EXIT ;  /* 0x000000000000794d */ /* 0x000fea0003800000 */
.L_x_789:
[----:B---3--:R-:W-:-:S06]  /*bcb0*/  IMAD.U32 R5, R19, 0x10000, RZ ;  /* 0x0001000013057824 */ /* 0x008fcc00078e00ff */
[----:B------:R-:W0:Y:S02]  /*bcc0*/  F2I.S64.TRUNC R4, R5 ;  /* 0x0000000500047311 */ /* 0x000e24000020d900 */
[----:B0-----:R-:W-:Y:S01]  /*bcd0*/  STG.E.U8 desc[UR36][R2.64], R4 ;  /* 0x0000000402007986 */ /* 0x001fe2000c101124 */
[----:B------:R-:W-:Y:S05]  /*bce0*/  EXIT ;  /* 0x000000000000794d */ /* 0x000fea0003800000 */
.L_x_788:
[----:B------:R-:W-:-:S13]  /*bcf0*/  ISETP.NE.AND P0, PT, R0, 0x2, PT ;  /* 0x000000020000780c */ /* 0x000fda0003f05270 */
[----:B------:R-:W-:Y:S05]  /*bd00*/  @!P0 BRA `(.L_x_791) ;  /* 0x0000000000308947 */ /* 0x000fea0003800000 */
[----:B------:R-:W-:-:S13]  /*bd10*/  ISETP.NE.AND P0, PT, R0, 0x3, PT ;  /* 0x000000030000780c */ /* 0x000fda0003f05270 */
[----:B------:R-:W-:Y:S05]  /*bd20*/  @!P0 BRA `(.L_x_792) ;  /* 0x0000000000188947 */ /* 0x000fea0003800000 */
[----:B------:R-:W-:-:S13]  /*bd30*/  ISETP.NE.AND P0, PT, R0, 0x4, PT ;  /* 0x000000040000780c */ /* 0x000fda0003f05270 */
[----:B------:R-:W-:Y:S05]  /*bd40*/  @P0 BRA `(.L_x_790) ;  /* 0x0000000c000c0947 */ /* 0x000fea0003800000 */
[----:B---3--:R-:W-:-:S06]  /*bd50*/  IMAD.U32 R4, R19, 0x10000, RZ ;  /* 0x0001000013047824 */ /* 0x008fcc00078e00ff */
[----:B------:R-:W0:Y:S02]  /*bd60*/  F2I.S64.TRUNC R4, R4 ;  /* 0x0000000400047311 */ /* 0x000e24000020d900 */
[----:B0-----:R-:W-:Y:S01]  /*bd70*/  STG.E.64 desc[UR36][R2.64], R4 ;  /* 0x0000000402007986 */ /* 0x001fe2000c101b24 */
[----:B------:R-:W-:Y:S05]  /*bd80*/  EXIT ;  /* 0x000000000000794d */ /* 0x000fea0003800000 */
.L_x_792:
[----:B---3--:R-:W-:-:S06]  /*bd90*/  IMAD.U32 R19, R19, 0x10000, RZ ;  /* 0x0001000013137824 */ /* 0x008fcc00078e00ff */
[----:B------:R-:W0:Y:S02]  /*bda0*/  F2I.FTZ.TRUNC.NTZ R19, R19 ;  /* 0x0000001300137305 */ /* 0x000e24000021f100 */
[----:B0-----:R-:W-:Y:S01]  /*bdb0*/  STG.E desc[UR36][R2.64], R19 ;  /* 0x0000001302007986 */ /* 0x001fe2000c101924 */
[----:B------:R-:W-:Y:S05]  /*bdc0*/  EXIT ;  /* 0x000000000000794d */ /* 0x000fea0003800000 */
.L_x_791:
[----:B---3--:R-:W-:-:S06]  /*bdd0*/  IMAD.U32 R19, R19, 0x10000, RZ ;  /* 0x0001000013137824 */ /* 0x008fcc00078e00ff */
[----:B------:R-:W0:Y:S02]  /*bde0*/  F2I.FTZ.TRUNC.NTZ R19, R19 ;  /* 0x0000001300137305 */ /* 0x000e24000021f100 */
[----:B0-----:R-:W-:Y:S01]  /*bdf0*/  STG.E.U16 desc[UR36][R2.64], R19 ;  /* 0x0000001302007986 */ /* 0x001fe2000c101524 */
[----:B------:R-:W-:Y:S05]  /*be00*/  EXIT ;  /* 0x000000000000794d */ /* 0x000fea0003800000 */
.L_x_787:
[----:B------:R-:W-:-:S13]  /*be10*/  ISETP.GT.AND P0, PT, R0, 0x6, PT ;  /* 0x000000060000780c */ /* 0x000fda0003f04270 */
[----:B------:R-:W-:Y:S05]  /*be20*/  @P0 BRA `(.L_x_793) ;  /* 0x00000000002c0947 */ /* 0x000fea0003800000 */
[----:B------:R-:W-:-:S13]  /*be30*/  ISETP.NE.AND P0, PT, R0, 0x5, PT ;  /* 0x000000050000780c */ /* 0x000fda0003f05270 */
[----:B------:R-:W-:Y:S05]  /*be40*/  @!P0 BRA `(.L_x_794) ;  /* 0x0000000000148947 */ /* 0x000fea0003800000 */
[----:B------:R-:W-:-:S13]  /*be50*/  ISETP.NE.AND P0, PT, R0, 0x6, PT ;  /* 0x000000060000780c */ /* 0x000fda0003f05270 */
[----:B------:R-:W-:Y:S05]  /*be60*/  @P0 BRA `(.L_x_790) ;  /* 0x0000000800c40947 */ /* 0x000fea0003800000 */
[----:B---3--:R-:W-:-:S05]  /*be70*/  IMAD.U32 R19, R19, 0x10000, RZ ;  /* 0x0001000013137824 */ /* 0x008fca00078e00ff */
[----:B------:R-:W-:Y:S01]  /*be80*/  STG.E desc[UR36][R2.64], R19 ;  /* 0x0000001302007986 */ /* 0x000fe2000c101924 */
[----:B------:R-:W-:Y:S05]  /*be90*/  EXIT ;  /* 0x000000000000794d */ /* 0x000fea0003800000 */
.L_x_794:
[----:B---3--:R-:W-:-:S05]  /*bea0*/  IMAD.U32 R0, R19, 0x10000, RZ ;  /* 0x0001000013007824 */ /* 0x008fca00078e00ff */
[----:B------:R-:W-:-:S05]  /*beb0*/  F2FP.F16.F32.PACK_AB R0, RZ, R0 ;  /* 0x00000000ff00723e */ /* 0x000fca00000000ff */
[----:B------:R-:W-:Y:S01]  /*bec0*/  STG.E.U16 desc[UR36][R2.64], R0 ;  /* 0x0000000002007986 */ /* 0x000fe2000c101524 */
[----:B------:R-:W-:Y:S05]  /*bed0*/  EXIT ;  /* 0x000000000000794d */ /* 0x000fea0003800000 */
.L_x_793:
[----:B------:R-:W-:-:S13]  /*bee0*/  ISETP.NE.AND P0, PT, R0, 0x7, PT ;  /* 0x000000070000780c */ /* 0x000fda0003f05270 */
[----:B------:R-:W-:Y:S05]  /*bef0*/  @!P0 BRA `(.L_x_795) ;  /* 0x0000000000348947 */ /* 0x000fea0003800000 */
[----:B------:R-:W-:-:S13]  /*bf00*/  ISETP.NE.AND P0, PT, R0, 0x8, PT ;  /* 0x000000080000780c */ /* 0x000fda0003f05270 */
[----:B------:R-:W-:Y:S05]  /*bf10*/  @!P0 BRA `(.L_x_796) ;  /* 0x0000000000188947 */ /* 0x000fea0003800000 */
[----:B------:R-:W-:-:S13]  /*bf20*/  ISETP.NE.AND P0, PT, R0, 0x9, PT ;  /* 0x000000090000780c */ /* 0x000fda0003f05270 */
[----:B------:R-:W-:Y:S05]  /*bf30*/  @P0 BRA `(.L_x_790) ;  /* 0x0000000800900947 */ /* 0x000fea0003800000 */
[----:B---3--:R-:W-:Y:S02]  /*bf40*/  IMAD.U32 R4, R19, 0x10000, RZ ;  /* 0x0001000013047824 */ /* 0x008fe400078e00ff */
[----:B------:R-:W-:-:S05]  /*bf50*/  IMAD.MOV.U32 R5, RZ, RZ, RZ ;  /* 0x000000ffff057224 */ /* 0x000fca00078e00ff */
[----:B------:R-:W-:Y:S01]  /*bf60*/  STG.E.64 desc[UR36][R2.64], R4 ;  /* 0x0000000402007986 */ /* 0x000fe2000c101b24 */
[----:B------:R-:W-:Y:S05]  /*bf70*/  EXIT ;  /* 0x000000000000794d */ /* 0x000fea0003800000 */
.L_x_796:
[----:B---3--:R-:W-:-:S05]  /*bf80*/  IMAD.U32 R19, R19, 0x10000, RZ ;  /* 0x0001000013137824 */ /* 0x008fca00078e00ff */
[----:B------:R-:W-:-:S04]  /*bf90*/  F2FP.F16.F32.PACK_AB R5, RZ, R19 ;  /* 0x00000013ff05723e */ /* 0x000fc800000000ff */
[----:B------:R-:W-:-:S05]  /*bfa0*/  PRMT R5, R5, 0x5410, RZ ;  /* 0x0000541005057816 */ /* 0x000fca00000000ff */
[----:B------:R-:W-:Y:S01]  /*bfb0*/  STG.E desc[UR36][R2.64], R5 ;  /* 0x0000000502007986 */ /* 0x000fe2000c101924 */
[----:B------:R-:W-:Y:S05]  /*bfc0*/  EXIT ;  /* 0x000000000000794d */ /* 0x000fea0003800000 */
.L_x_795:
[----:B---3--:R-:W-:-:S04]  /*bfd0*/  IMAD.U32 R4, R19, 0x10000, RZ ;  /* 0x0001000013047824 */ /* 0x008fc800078e00ff */
[----:B------:R-:W-:-:S06]  /*bfe0*/  FMUL.FTZ R4, R4, 1 ;  /* 0x3f80000004047820 */ /* 0x000fcc0000410000 */
[----:B------:R-:W0:Y:S02]  /*bff0*/  F2F.F64.F32 R4, R4 ;  /* 0x0000000400047310 */ /* 0x000e240000201800 */
[----:B0-----:R-:W-:Y:S01]  /*c000*/  STG.E.64 desc[UR36][R2.64], R4 ;  /* 0x0000000402007986 */ /* 0x001fe2000c101b24 */
[----:B------:R-:W-:Y:S05]  /*c010*/  EXIT ;  /* 0x000000000000794d */ /* 0x000fea0003800000 */
.L_x_786:
        /* <DEDUP_REMOVED lines=8> */
[----:B---3--:R-:W-:-:S05]  /*c0a0*/  IMAD.U32 R19, R19, 0x10000, RZ ;  /* 0x0001000013137824 */ /* 0x008fca00078e00ff */
[----:B------:R-:W-:-:S04]  /*c0b0*/  FSETP.NEU.FTZ.AND P0, PT, R19, RZ, PT ;  /* 0x000000ff1300720b */ /* 0x000fc80003f1d000 */
[----:B------:R-:W-:-:S05]  /*c0c0*/  SEL R5, RZ, 0x1, !P0 ;  /* 0x00000001ff057807 */ /* 0x000fca0004000000 */
[----:B------:R-:W-:Y:S01]  /*c0d0*/  STG.E.U8 desc[UR36][R2.64], R5 ;  /* 0x0000000502007986 */ /* 0x000fe2000c101124 */
[----:B------:R-:W-:Y:S05]  /*c0e0*/  EXIT ;  /* 0x000000000000794d */ /* 0x000fea0003800000 */
.L_x_799:
[----:B---3--:R-:W-:Y:S01]  /*c0f0*/  IMAD.U32 R19, R19, 0x10000, RZ ;  /* 0x0001000013137824 */ /* 0x008fe200078e00ff */
[----:B------:R-:W-:-:S03]  /*c100*/  CS2R R6, SRZ ;  /* 0x0000000000067805 */ /* 0x000fc6000001ff00 */
[----:B------:R-:W-:-:S06]  /*c110*/  FMUL.FTZ R4, R19, 1 ;  /* 0x3f80000013047820 */ /* 0x000fcc0000410000 */
[----:B------:R-:W0:Y:S02]  /*c120*/  F2F.F64.F32 R4, R4 ;  /* 0x0000000400047310 */ /* 0x000e240000201800 */
[----:B0-----:R-:W-:Y:S01]  /*c130*/  STG.E.128 desc[UR36][R2.64], R4 ;  /* 0x0000000402007986 */ /* 0x001fe2000c101d24 */
[----:B------:R-:W-:Y:S05]  /*c140*/  EXIT ;  /* 0x000000000000794d */ /* 0x000fea0003800000 */
.L_x_798:
[----:B------:R-:W-:-:S13]  /*c150*/  ISETP.NE.AND P0, PT, R0, 0xf, PT ;  /* 0x0000000f0000780c */ /* 0x000fda0003f05270 */
[----:B------:R-:W-:Y:S05]  /*c160*/  @!P0 BRA `(.L_x_800) ;  /* 0x0000000000b48947 */ /* 0x000fea0003800000 */
[----:B------:R-:W-:-:S13]  /*c170*/  ISETP.NE.AND P0, PT, R0, 0x17, PT ;  /* 0x000000170000780c */ /* 0x000fda0003f05270 */
[----:B------:R-:W-:Y:S05]  /*c180*/  @!P0 BRA `(.L_x_801) ;  /* 0x0000000000548947 */ /* 0x000fea0003800000 */
[----:B------:R-:W-:-:S13]  /*c190*/  ISETP.NE.AND P0, PT, R0, 0x18, PT ;  /* 0x000000180000780c */ /* 0x000fda0003f05270 */
[----:B------:R-:W-:Y:S05]  /*c1a0*/  @P0 BRA `(.L_x_790) ;  /* 0x0000000400f40947 */ /* 0x000fea0003800000 */
[----:B---3--:R-:W-:Y:S01]  /*c1b0*/  IMAD.U32 R19, R19, 0x10000, RZ ;  /* 0x0001000013137824 */ /* 0x008fe200078e00ff */
        /* <DEDUP_REMOVED lines=14> */
.L_x_803:
[----:B------:R-:W-:Y:S05]  /*c2a0*/  BSYNC B0 ;  /* 0x0000000000007941 */ /* 0x000fea0003800000 */
.L_x_802:
[----:B------:R-:W-:-:S05]  /*c2b0*/  LOP3.LUT R5, R0, R5, RZ, 0xfc, !PT ;  /* 0x0000000500057212 */ /* 0x000fca00078efcff */
[----:B------:R-:W-:Y:S01]  /*c2c0*/  STG.E.U8 desc[UR36][R2.64], R5 ;  /* 0x0000000502007986 */ /* 0x000fe2000c101124 */
[----:B------:R-:W-:Y:S05]  /*c2d0*/  EXIT ;  /* 0x000000000000794d */ /* 0x000fea0003800000 */
.L_x_801:
[----:B---3--:R-:W-:Y:S01]  /*c2e0*/  IMAD.U32 R19, R19, 0x10000, RZ ;  /* 0x0001000013137824 */ /* 0x008fe200078e00ff */
        /* <DEDUP_REMOVED lines=12> */
.L_x_805:
[----:B------:R-:W-:Y:S01]  /*c3b0*/  IMAD.MOV.U32 R0, RZ, RZ, 0x7f ;  /* 0x0000007fff007424 */ /* 0x000fe200078e00ff */
[----:B------:R-:W-:-:S04]  /*c3c0*/  ISETP.GT.U32.AND P0, PT, R4, 0x7f800000, PT ;  /* 0x7f8000000400780c */ /* 0x000fc80003f04070 */
[----:B------:R-:W-:-:S09]  /*c3d0*/  SEL R0, R0, 0x7c, P0 ;  /* 0x0000007c00007807 */ /* 0x000fd20000000000 */
.L_x_806:
[----:B------:R-:W-:Y:S05]  /*c3e0*/  BSYNC B0 ;  /* 0x0000000000007941 */ /* 0x000fea0003800000 */
.L_x_804:
[----:B------:R-:W-:-:S04]  /*c3f0*/  LOP3.LUT R4, R19, 0x80000000, RZ, 0xc0, !PT ;  /* 0x8000000013047812 */ /* 0x000fc800078ec0ff */
[----:B------:R-:W-:-:S04]  /*c400*/  SHF.R.U32.HI R5, RZ, 0x18, R4 ;  /* 0x00000018ff057819 */ /* 0x000fc80000011604 */
[----:B------:R-:W-:-:S05]  /*c410*/  LOP3.LUT R5, R0, R5, RZ, 0xfc, !PT ;  /* 0x0000000500057212 */ /* 0x000fca00078efcff */
[----:B------:R-:W-:Y:S01]  /*c420*/  STG.E.U8 desc[UR36][R2.64], R5 ;  /* 0x0000000502007986 */ /* 0x000fe2000c101124 */
[----:B------:R-:W-:Y:S05]  /*c430*/  EXIT ;  /* 0x000000000000794d */ /* 0x000fea0003800000 */
.L_x_800:
[----:B---3--:R-:W-:Y:S01]  /*c440*/  STG.E.U16 desc[UR36][R2.64], R19 ;  /* 0x0000001302007986 */ /* 0x008fe2000c101524 */
[----:B------:R-:W-:Y:S05]  /*c450*/  EXIT ;  /* 0x000000000000794d */ /* 0x000fea0003800000 */
.L_x_797:
        /* <DEDUP_REMOVED lines=8> */
[----:B---3--:R-:W-:-:S06]  /*c4e0*/  IMAD.U32 R5, R19, 0x10000, RZ ;  /* 0x0001000013057824 */ /* 0x008fcc00078e00ff */
[----:B------:R-:W0:Y:S02]  /*c4f0*/  F2I.FTZ.U32.TRUNC.NTZ R5, R5 ;  /* 0x0000000500057305 */ /* 0x000e24000021f000 */
[----:B0-----:R-:W-:Y:S01]  /*c500*/  STG.E.U16 desc[UR36][R2.64], R5 ;  /* 0x0000000502007986 */ /* 0x001fe2000c101524 */
[----:B------:R-:W-:Y:S05]  /*c510*/  EXIT ;  /* 0x000000000000794d */ /* 0x000fea0003800000 */
.L_x_809:
[----:B---3--:R-:W-:Y:S01]  /*c520*/  IMAD.U32 R19, R19, 0x10000, RZ ;  /* 0x0001000013137824 */ /* 0x008fe200078e00ff */
        /* <DEDUP_REMOVED lines=12> */
[----:B------:R-:W-:-:S05]  /*c5f0*/  FADD.FTZ R0, R5, 8192 ;  /* 0x4600000005007421 */ /* 0x000fca0000010000 */
[----:B------:R-:W-:Y:S02]  /*c600*/  LOP3.LUT P0, R4, R0, 0xff, RZ, 0xc0, !PT ;  /* 0x000000ff00047812 */ /* 0x000fe4000780c0ff */
[----:B------:R-:W-:-:S11]  /*c610*/  PRMT R0, RZ, 0x7610, R0 ;  /* 0x00007610ff007816 */ /* 0x000fd60000000000 */
[----:B------:R-:W-:Y:S05]  /*c620*/  @!P0 BRA `(.L_x_811) ;  /* 0x0000000000108947 */ /* 0x000fea0003800000 */
.L_x_812:
[----:B------:R-:W-:-:S04]  /*c630*/  LOP3.LUT R0, R19, 0x80000000, RZ, 0xc0, !PT ;  /* 0x8000000013007812 */ /* 0x000fc800078ec0ff */
[----:B------:R-:W-:-:S04]  /*c640*/  SHF.R.U32.HI R5, RZ, 0x18, R0 ;  /* 0x00000018ff057819 */ /* 0x000fc80000011600 */
[----:B------:R-:W-:-:S04]  /*c650*/  LOP3.LUT R4, R4, R5, RZ, 0xfc, !PT ;  /* 0x0000000504047212 */ /* 0x000fc800078efcff */
[----:B------:R-:W-:-:S07]  /*c660*/  PRMT R0, R4, 0x7610, R0 ;  /* 0x0000761004007816 */ /* 0x000fce0000000000 */
.L_x_811:
[----:B------:R-:W-:Y:S05]  /*c670*/  BSYNC B0 ;  /* 0x0000000000007941 */ /* 0x000fea0003800000 */
.L_x_810:
[----:B------:R-:W-:Y:S01]  /*c680*/  STG.E.U8 desc[UR36][R2.64], R0 ;  /* 0x0000000002007986 */ /* 0x000fe2000c101124 */
[----:B------:R-:W-:Y:S05]  /*c690*/  EXIT ;  /* 0x000000000000794d */ /* 0x000fea0003800000 */
.L_x_808:
        /* <DEDUP_REMOVED lines=17> */
.L_x_815:
[----:B------:R-:W-:-:S04]  /*c7b0*/  LOP3.LUT R0, R19, 0x80000000, RZ, 0xc0, !PT ;  /* 0x8000000013007812 */ /* 0x000fc800078ec0ff */
[----:B------:R-:W-:-:S04]  /*c7c0*/  SHF.R.U32.HI R5, RZ, 0x18, R0 ;  /* 0x00000018ff057819 */ /* 0x000fc80000011600 */
[----:B------:R-:W-:-:S04]  /*c7d0*/  LOP3.LUT R4, R4, R5, RZ, 0xfc, !PT ;  /* 0x0000000504047212 */ /* 0x000fc800078efcff */
[----:B------:R-:W-:-:S07]  /*c7e0*/  PRMT R0, R4, 0x7610, R0 ;  /* 0x0000761004007816 */ /* 0x000fce0000000000 */
.L_x_814:
[----:B------:R-:W-:Y:S05]  /*c7f0*/  BSYNC B0 ;  /* 0x0000000000007941 */ /* 0x000fea0003800000 */
.L_x_813:
[----:B------:R-:W-:Y:S01]  /*c800*/  STG.E.U8 desc[UR36][R2.64], R0 ;  /* 0x0000000002007986 */ /* 0x000fe2000c101124 */
[----:B------:R-:W-:Y:S05]  /*c810*/  EXIT ;  /* 0x000000000000794d */ /* 0x000fea0003800000 */
.L_x_807:
[----:B------:R-:W-:-:S13]  /*c820*/  ISETP.NE.AND P0, PT, R0, 0x1c, PT ;  /* 0x0000001c0000780c */ /* 0x000fda0003f05270 */
[----:B------:R-:W-:Y:S05]  /*c830*/  @!P0 BRA `(.L_x_816) ;  /* 0x0000000000a48947 */ /* 0x000fea0003800000 */
[----:B------:R-:W-:-:S13]  /*c840*/  ISETP.NE.AND P0, PT, R0, 0x1d, PT ;  /* 0x0000001d0000780c */ /* 0x000fda0003f05270 */
[----:B------:R-:W-:Y:S05]  /*c850*/  @!P0 BRA `(.L_x_817) ;  /* 0x00000000008c8947 */ /* 0x000fea0003800000 */
[----:B------:R-:W-:-:S13]  /*c860*/  ISETP.NE.AND P0, PT, R0, 0x2c, PT ;  /* 0x0000002c0000780c */ /* 0x000fda0003f05270 */
[----:B------:R-:W-:Y:S05]  /*c870*/  @P0 BRA `(.L_x_790) ;  /* 0x0000000000400947 */ /* 0x000fea0003800000 */
[----:B---3--:R-:W-:Y:S02]  /*c880*/  IMAD.U32 R19, R19, 0x10000, RZ ;  /* 0x0001000013137824 */ /* 0x008fe400078e00ff */
[----:B------:R-:W-:-:S03]  /*c890*/  IMAD.MOV.U32 R5, RZ, RZ, 0xff ;  /* 0x000000ffff057424 */ /* 0x000fc600078e00ff */
[----:B------:R-:W-:-:S04]  /*c8a0*/  SHF.R.U32.HI R6, RZ, 0x17, R19 ;  /* 0x00000017ff067819 */ /* 0x000fc80000011613 */
[----:B------:R-:W-:-:S04]  /*c8b0*/  LOP3.LUT R4, R6, 0xff, RZ, 0xc0, !PT ;  /* 0x000000ff06047812 */ /* 0x000fc800078ec0ff */
        /* <DEDUP_REMOVED lines=12> */
.L_x_790:
[----:B------:R-:W-:Y:S01]  /*c980*/  MOV R0, 0x0 ;  /* 0x0000000000007802 */ /* 0x000fe20000000f00 */
[----:B------:R-:W-:Y:S01]  /*c990*/  ULDC.64 UR4, c[0x4][0x178] ;  /* 0x01005e0000047ab9 */ /* 0x000fe20000000a00 */
[----:B------:R-:W-:Y:S01]  /*c9a0*/  ULDC.64 UR6, c[0x4][0x90] ;  /* 0x0100240000067ab9 */ /* 0x000fe20000000a00 */
[----:B------:R-:W-:Y:S01]  /*c9b0*/  IMAD.U32 R4, RZ, RZ, UR4 ;  /* 0x00000004ff047e24 */ /* 0x000fe2000f8e00ff */
[----:B------:R0:W1:Y:S01]  /*c9c0*/  LDC.64 R2, c[0x4][R0] ;  /* 0x0100000000027b82 */ /* 0x0000620000000a00 */
        /* <DEDUP_REMOVED lines=10> */
[----:B-1-3--:R-:W-:Y:S05]  /*ca70*/  CALL.ABS.NOINC R2 ;  /* 0x0000000002007343 */ /* 0x00afea0003c00000 */
.L_x_818:
[----:B------:R-:W-:Y:S05]  /*ca80*/  EXIT ;  /* 0x000000000000794d */ /* 0x000fea0003800000 */
.L_x_817:
[----:B---3--:R-:W-:-:S06]  /*ca90*/  IMAD.U32 R4, R19, 0x10000, RZ ;  /* 0x0001000013047824 */ /* 0x008fcc00078e00ff */
[----:B------:R-:W0:Y:S02]  /*caa0*/  F2I.U64.TRUNC R4, R4 ;  /* 0x0000000400047311 */ /* 0x000e24000020d800 */
[----:B0-----:R-:W-:Y:S01]  /*cab0*/  STG.E.64 desc[UR36][R2.64], R4 ;  /* 0x0000000402007986 */ /* 0x001fe2000c101b24 */
[----:B------:R-:W-:Y:S05]  /*cac0*/  EXIT ;  /* 0x000000000000794d */ /* 0x000fea0003800000 */
.L_x_816:
[----:B---3--:R-:W-:-:S06]  /*cad0*/  IMAD.U32 R19, R19, 0x10000, RZ ;  /* 0x0001000013137824 */ /* 0x008fcc00078e00ff */
[----:B------:R-:W0:Y:S02]  /*cae0*/  F2I.FTZ.U32.TRUNC.NTZ R19, R19 ;  /* 0x0000001300137305 */ /* 0x000e24000021f000 */
[----:B0-----:R-:W-:Y:S01]  /*caf0*/  STG.E desc[UR36][R2.64], R19 ;  /* 0x0000001302007986 */ /* 0x001fe2000c101924 */
[----:B------:R-:W-:Y:S05]  /*cb00*/  EXIT ;  /* 0x000000000000794d */ /* 0x000fea0003800000 */
.L_x_819:
        /* <DEDUP_REMOVED lines=15> */
.L_x_22761:


//--------------------- .text._ZN2at6native18elementwise_kernelILi128ELi4EZNS0_22gpu_kernel_impl_nocastINS0_13BinaryFunctorIN3c108BFloat16ES5_S5_ZZZNS0_15binary_internal21div_trunc_kernel_cudaERNS_18TensorIteratorBaseEENKUlvE1_clEvENKUlvE2_clEvEUlS5_S5_E_EEEEvS8_RKT_EUliE_EEviT1_ --------------------------
	.section	.text._ZN2at6native18elementwise_kernelILi128ELi4EZNS0_22gpu_kernel_impl_nocastINS0_13BinaryFunctorIN3c108BFloat16ES5_S5_ZZZNS0_15binary_internal21div_trunc_kernel_cudaERNS_18TensorIteratorBaseEENKUlvE1_clEvENKUlvE2_clEvEUlS5_S5_E_EEEEvS8_RKT_EUliE_EEviT1_,"ax",@progbits
	.align	128
        .global         _ZN2at6native18elementwise_kernelILi128ELi4EZNS0_22gpu_kernel_impl_nocastINS0_13BinaryFunctorIN3c108BFloat16ES5_S5_ZZZNS0_15binary_internal21div_trunc_kernel_cudaERNS_18TensorIteratorBaseEENKUlvE1_clEvENKUlvE2_clEvEUlS5_S5_E_EEEEvS8_RKT_EUliE_EEviT1_
        .type           _ZN2at6native18elementwise_kernelILi128ELi4EZNS0_22gpu_kernel_impl_nocastINS0_13BinaryFunctorIN3c108BFloat16ES5_S5_ZZZNS0_15binary_internal21div_trunc_kernel_cudaERNS_18TensorIteratorBaseEENKUlvE1_clEvENKUlvE2_clEvEUlS5_S5_E_EEEEvS8_RKT_EUliE_EEviT1_,@function
        .size           _ZN2at6native18elementwise_kernelILi128ELi4EZNS0_22gpu_kernel_impl_nocastINS0_13BinaryFunctorIN3c108BFloat16ES5_S5_ZZZNS0_15binary_internal21div_trunc_kernel_cudaERNS_18TensorIteratorBaseEENKUlvE1_clEvENKUlvE2_clEvEUlS5_S5_E_EEEEvS8_RKT_EUliE_EEviT1_,(.L_x_22762 - _ZN2at6native18elementwise_kernelILi128ELi4EZNS0_22gpu_kernel_impl_nocastINS0_13BinaryFunctorIN3c108BFloat16ES5_S5_ZZZNS0_15binary_internal21div_trunc_kernel_cudaERNS_18TensorIteratorBaseEENKUlvE1_clEvENKUlvE2_clEvEUlS5_S5_E_EEEEvS8_RKT_EUliE_EEviT1_)
        .other          _ZN2at6native18elementwise_kernelILi128ELi4EZNS0_22gpu_kernel_impl_nocastINS0_13BinaryFunctorIN3c108BFloat16ES5_S5_ZZZNS0_15binary_internal21div_trunc_kernel_cudaERNS_18TensorIteratorBaseEENKUlvE1_clEvENKUlvE2_clEvEUlS5_S5_E_EEEEvS8_RKT_EUliE_EEviT1_,@"STO_CUDA_ENTRY STV_DEFAULT"
_ZN2at6native18elementwise_kernelILi128ELi4EZNS0_22gpu_kernel_impl_nocastINS0_13BinaryFunctorIN3c108BFloat16ES5_S5_ZZZNS0_15binary_internal21div_trunc_kernel_cudaERNS_18TensorIteratorBaseEENKUlvE1_clEvENKUlvE2_clEvEUlS5_S5_E_EEEEvS8_RKT_EUliE_EEviT1_:
.text._ZN2at6native18elementwise_kernelILi128ELi4EZNS0_22gpu_kernel_impl_nocastINS0_13BinaryFunctorIN3c108BFloat16ES5_S5_ZZZNS0_15binary_internal21div_trunc_kernel_cudaERNS_18TensorIteratorBaseEENKUlvE1_clEvENKUlvE2_clEvEUlS5_S5_E_EEEEvS8_RKT_EUliE_EEviT1_:
[----:B------:R-:W-:Y:S01]  /*0000*/  LDC R1, c[0x0][0x28] ;  /* 0x00000a00ff017b82 */ /* 0x000fe20000000800 */
[----:B------:R-:W0:Y:S01]  /*0010*/  S2R R3, SR_CTAID.X ;  /* 0x0000000000037919 */ /* 0x000e220000002500 */
[----:B------:R-:W-:Y:S01]  /*0020*/  ULDC UR6, c[0x0][0x210] ;  /* 0x0000840000067ab9 */ /* 0x000fe20000000800 */
[----:B------:R-:W-:Y:S01]  /*0030*/  ULDC.64 UR4, c[0x0][0x208] ;  /* 0x0000820000047ab9 */ /* 0x000fe20000000a00 */
[----:B------:R-:W-:Y:S01]  /*0040*/  BSSY B0, `(.L_x_820) ;  /* 0x000017c000007945 */ /* 0x000fe20003800000 */
[----:B------:R-:W0:Y:S02]  /*0050*/  S2R R0, SR_TID.X ;  /* 0x0000000000007919 */ /* 0x000e240000002100 */
[----:B0-----:R-:W-:-:S04]  /*0060*/  LEA R3, R3, R0, 0x9 ;  /* 0x0000000003037211 */ /* 0x001fc800078e48ff */
[----:B------:R-:W-:-:S13]  /*0070*/  ISETP.GE.AND P0, PT, R3, UR6, PT ;  /* 0x0000000603007c0c */ /* 0x000fda000bf06270 */
[----:B------:R-:W-:Y:S05]  /*0080*/  @P0 BRA `(.L_x_821) ;  /* 0x0000001400dc0947 */ /* 0x000fea0003800000 */
[----:B------:R-:W0:Y:S01]  /*0090*/  LDC R10, c[0x0][0x218] ;  /* 0x00008600ff0a7b82 */ /* 0x000e220000000800 */
[----:B------:R-:W-:Y:S01]  /*00a0*/  HFMA2.MMA R2, -RZ, RZ, 0, 0 ;  /* 0x00000000ff027435 */ /* 0x000fe200000001ff */
[----:B------:R-:W-:Y:S01]  /*00b0*/  MOV R0, RZ ;  /* 0x000000ff00007202 */ /* 0x000fe20000000f00 */
[----:B------:R-:W-:Y:S01]  /*00c0*/  HFMA2.MMA R5, -RZ, RZ, 0, 0 ;  /* 0x00000000ff057435 */ /* 0x000fe200000001ff */
[----:B0-----:R-:W-:-:S13]  /*00d0*/  ISETP.NE.AND P0, PT, R10, RZ, PT ;  /* 0x000000ff0a00720c */ /* 0x001fda0003f05270 */
[----:B------:R-:W-:Y:S05]  /*00e0*/  @!P0 BRA `(.L_x_822) ;  /* 0x0000001400708947 */ /* 0x000fea0003800000 */
[----:B------:R-:W-:Y:S01]  /*00f0*/  MOV R4, RZ ;  /* 0x000000ff00047202 */ /* 0x000fe20000000f00 */
[----:B------:R-:W-:Y:S01]  /*0100*/  ULDC.64 UR8, c[0x0][0x220] ;  /* 0x0000880000087ab9 */ /* 0x000fe20000000a00 */
[----:B------:R-:W-:Y:S01]  /*0110*/  MOV R5, R3 ;  /* 0x0000000300057202 */ /* 0x000fe20000000f00 */
[----:B------:R-:W-:Y:S01]  /*0120*/  ULDC UR7, c[0x0][0x21c] ;  /* 0x0000870000077ab9 */ /* 0x000fe20000000800 */
[----:B------:R-:W-:Y:S01]  /*0130*/  ISETP.NE.AND P0, PT, R10, 0x1, PT ;  /* 0x000000010a00780c */ /* 0x000fe20003f05270 */
[----:B------:R-:W-:-:S05]  /*0140*/  IMAD.HI.U32 R6, R3, UR8, R4 ;  /* 0x0000000803067c27 */ /* 0x000fca000f8e0004 */
[----:B------:R-:W-:Y:S01]  /*0150*/  SHF.R.U32.HI R7, RZ, UR9, R6 ;  /* 0x00000009ff077c19 */ /* 0x000fe20008011606 */
[----:B------:R-:W-:-:S03]  /*0160*/  ULDC.64 UR8, c[0x0][0x348] ;  /* 0x0000d20000087ab9 */ /* 0x000fc60000000a00 */
[----:B------:R-:W-:-:S05]  /*0170*/  IADD3 R2, -R7, RZ, RZ ;  /* 0x000000ff07027210 */ /* 0x000fca0007ffe1ff */
[----:B------:R-:W-:Y:S01]  /*0180*/  IMAD R2, R2, UR7, R3 ;  /* 0x0000000702027c24 */ /* 0x000fe2000f8e0203 */
[----:B------:R-:W-:-:S03]  /*0190*/  ULDC UR7, c[0x0][0x350] ;  /* 0x0000d40000077ab9 */ /* 0x000fc60000000800 */
[C---:B------:R-:W-:Y:S02]  /*01a0*/  IMAD R5, R2.reuse, UR8, RZ ;  /* 0x0000000802057c24 */ /* 0x040fe4000f8e02ff */
[C---:B------:R-:W-:Y:S02]  /*01b0*/  IMAD R0, R2.reuse, UR9, RZ ;  /* 0x0000000902007c24 */ /* 0x040fe4000f8e02ff */
[----:B------:R-:W-:Y:S01]  /*01c0*/  IMAD R2, R2, UR7, RZ ;  /* 0x0000000702027c24 */ /* 0x000fe2000f8e02ff */
[----:B------:R-:W-:Y:S06]  /*01d0*/  @!P0 BRA `(.L_x_822) ;  /* 0x0000001400348947 */ /* 0x000fec0003800000 */
[----:B------:R-:W-:Y:S01]  /*01e0*/  MOV R6, RZ ;  /* 0x000000ff00067202 */ /* 0x000fe20000000f00 */
[----:B------:R-:W-:Y:S01]  /*01f0*/  ULDC.64 UR8, c[0x0][0x228] ;  /* 0x00008a0000087ab9 */ /* 0x000fe20000000a00 */
[----:B------:R-:W-:Y:S01]  /*0200*/  ULDC UR7, c[0x0][0x230] ;  /* 0x00008c0000077ab9 */ /* 0x000fe20000000800 */
[----:B------:R-:W-:Y:S02]  /*0210*/  ISETP.NE.AND P0, PT, R10, 0x2, PT ;  /* 0x000000020a00780c */ /* 0x000fe40003f05270 */
[----:B------:R-:W-:-:S05]  /*0220*/  IMAD.HI.U32 R8, R7, UR9, R6 ;  /* 0x0000000907087c27 */ /* 0x000fca000f8e0006 */
[----:B------:R-:W-:Y:S01]  /*0230*/  SHF.R.U32.HI R9, RZ, UR7, R8 ;  /* 0x00000007ff097c19 */ /* 0x000fe20008011608 */
[----:B------:R-:W-:-:S03]  /*0240*/  ULDC UR7, c[0x0][0x354] ;  /* 0x0000d50000077ab9 */ /* 0x000fc60000000800 */
[----:B------:R-:W-:-:S05]  /*0250*/  IADD3 R6, -R9, RZ, RZ ;  /* 0x000000ff09067210 */ /* 0x000fca0007ffe1ff */
[----:B------:R-:W-:Y:S01]  /*0260*/  IMAD R7, R6, UR8, R7 ;  /* 0x0000000806077c24 */ /* 0x000fe2000f8e0207 */
[----:B------:R-:W-:-:S03]  /*0270*/  ULDC.64 UR8, c[0x0][0x358] ;  /* 0x0000d60000087ab9 */ /* 0x000fc60000000a00 */
[C---:B------:R-:W-:Y:S02]  /*0280*/  IMAD R5, R7.reuse, UR7, R5 ;  /* 0x0000000707057c24 */ /* 0x040fe4000f8e0205 */
[C---:B------:R-:W-:Y:S02]  /*0290*/  IMAD R0, R7.reuse, UR8, R0 ;  /* 0x0000000807007c24 */ /* 0x040fe4000f8e0200 */
[----:B------:R-:W-:Y:S01]  /*02a0*/  IMAD R2, R7, UR9, R2 ;  /* 0x0000000907027c24 */ /* 0x000fe2000f8e0202 */
[----:B------:R-:W-:Y:S06]  /*02b0*/  @!P0 BRA `(.L_x_822) ;  /* 0x0000001000fc8947 */ /* 0x000fec0003800000 */
[----:B------:R-:W-:Y:S01]  /*02c0*/  HFMA2.MMA R8, -RZ, RZ, 0, 0 ;  /* 0x00000000ff087435 */ /* 0x000fe200000001ff */
[----:B------:R-:W-:Y:S01]  /*02d0*/  ULDC.64 UR8, c[0x0][0x238] ;  /* 0x00008e0000087ab9 */ /* 0x000fe20000000a00 */
[----:B------:R-:W-:Y:S01]  /*02e0*/  ISETP.NE.AND P0, PT, R10, 0x3, PT ;  /* 0x000000030a00780c */ /* 0x000fe20003f05270 */
[----:B------:R-:W-:-:S07]  /*02f0*/  ULDC UR7, c[0x0][0x234] ;  /* 0x00008d0000077ab9 */ /* 0x000fce0000000800 */
[----:B------:R-:W-:-:S05]  /*0300*/  IMAD.HI.U32 R6, R9, UR8, R8 ;  /* 0x0000000809067c27 */ /* 0x000fca000f8e0008 */
[----:B------:R-:W-:Y:S01]  /*0310*/  SHF.R.U32.HI R7, RZ, UR9, R6 ;  /* 0x00000009ff077c19 */ /* 0x000fe20008011606 */
[----:B------:R-:W-:-:S03]  /*0320*/  ULDC.64 UR8, c[0x0][0x360] ;  /* 0x0000d80000087ab9 */ /* 0x000fc60000000a00 */
[----:B------:R-:W-:-:S05]  /*0330*/  IADD3 R8, -R7, RZ, RZ ;  /* 0x000000ff07087210 */ /* 0x000fca0007ffe1ff */
[----:B------:R-:W-:Y:S01]  /*0340*/  IMAD R9, R8, UR7, R9 ;  /* 0x0000000708097c24 */ /* 0x000fe2000f8e0209 */
[----:B------:R-:W-:-:S03]  /*0350*/  ULDC UR7, c[0x0][0x368] ;  /* 0x0000da0000077ab9 */ /* 0x000fc60000000800 */
[C---:B------:R-:W-:Y:S02]  /*0360*/  IMAD R5, R9.reuse, UR8, R5 ;  /* 0x0000000809057c24 */ /* 0x040fe4000f8e0205 */
[C---:B------:R-:W-:Y:S02]  /*0370*/  IMAD R0, R9.reuse, UR9, R0 ;  /* 0x0000000909007c24 */ /* 0x040fe4000f8e0200 */
[----:B------:R-:W-:Y:S01]  /*0380*/  IMAD R2, R9, UR7, R2 ;  /* 0x0000000709027c24 */ /* 0x000fe2000f8e0202 */
        /* <DEDUP_REMOVED lines=15> */
[----:B------:R-:W-:Y:S01]  /*0480*/  MOV R8, RZ ;  /* 0x000000ff00087202 */ /* 0x000fe20000000f00 */
[----:B------:R-:W-:Y:S01]  /*0490*/  ULDC.64 UR8, c[0x0][0x250] ;  /* 0x0000940000087ab9 */ /* 0x000fe20000000a00 */
[----:B------:R-:W-:Y:S01]  /*04a0*/  ISETP.NE.AND P0, PT, R10, 0x5, PT ;  /* 0x000000050a00780c */ /* 0x000fe20003f05270 */
[----:B------:R-:W-:Y:S02]  /*04b0*/  ULDC UR7, c[0x0][0x24c] ;  /* 0x0000930000077ab9 */ /* 0x000fe40000000800 */
        /* <DEDUP_REMOVED lines=10> */
[----:B------:R-:W-:Y:S01]  /*0560*/  HFMA2.MMA R6, -RZ, RZ, 0, 0 ;  /* 0x00000000ff067435 */ /* 0x000fe200000001ff */
[----:B------:R-:W-:Y:S01]  /*0570*/  ULDC.64 UR8, c[0x0][0x258] ;  /* 0x0000960000087ab9 */ /* 0x000fe20000000a00 */
[----:B------:R-:W-:Y:S01]  /*0580*/  ULDC UR7, c[0x0][0x260] ;  /* 0x0000980000077ab9 */ /* 0x000fe20000000800 */
[----:B------:R-:W-:-:S07]  /*0590*/  ISETP.NE.AND P0, PT, R10, 0x6, PT ;  /* 0x000000060a00780c */ /* 0x000fce0003f05270 */
        /* <DEDUP_REMOVED lines=248> */
[----:B------:R-:W-:Y:S01]  /*1520*/  ISETP.NE.AND P0, PT, R10, 0x18, PT ;  /* 0x000000180a00780c */ /* 0x000fe20003f05270 */
[----:B------:R-:W-:Y:S01]  /*1530*/  HFMA2.MMA R6, -RZ, RZ, 0, 0 ;  /* 0x00000000ff067435 */ /* 0x000fe200000001ff */
[----:B------:R-:W-:Y:S01]  /*1540*/  ULDC.64 UR8, c[0x0][0x330] ;  /* 0x0000cc0000087ab9 */ /* 0x000fe20000000a00 */
[----:B------:R-:W-:-:S08]  /*1550*/  ULDC UR7, c[0x0][0x338] ;  /* 0x0000ce0000077ab9 */ /* 0x000fd00000000800 */
[----:B------:R-:W-:Y:S02]  /*1560*/  IMAD.HI.U32 R10, R7, UR9, R6 ;  /* 0x00000009070a7c27 */ /* 0x000fe4000f8e0006 */
[----:B------:R-:W0:Y:S03]  /*1570*/  @P0 LDC.64 R12, c[0x0][0x340] ;  /* 0x0000d000ff0c0b82 */ /* 0x000e260000000a00 */
[----:B------:R-:W-:Y:S01]  /*1580*/  SHF.R.U32.HI R11, RZ, UR7, R10 ;  /* 0x00000007ff0b7c19 */ /* 0x000fe2000801160a */
[----:B------:R-:W-:Y:S01]  /*1590*/  ULDC UR7, c[0x0][0x45c] ;  /* 0x0001170000077ab9 */ /* 0x000fe20000000800 */
[----:B------:R-:W-:Y:S02]  /*15a0*/  @P0 MOV R10, RZ ;  /* 0x000000ff000a0202 */ /* 0x000fe40000000f00 */
[----:B------:R-:W-:Y:S01]  /*15b0*/  IADD3 R6, -R11, RZ, RZ ;  /* 0x000000ff0b067210 */ /* 0x000fe20007ffe1ff */
[----:B------:R-:W1:Y:S04]  /*15c0*/  @P0 LDC R15, c[0x0][0x33c] ;  /* 0x0000cf00ff0f0b82 */ /* 0x000e680000000800 */
[----:B------:R-:W-:Y:S01]  /*15d0*/  IMAD R7, R6, UR8, R7 ;  /* 0x0000000806077c24 */ /* 0x000fe2000f8e0207 */
[----:B------:R-:W-:-:S03]  /*15e0*/  ULDC.64 UR8, c[0x0][0x460] ;  /* 0x0001180000087ab9 */ /* 0x000fc60000000a00 */
[----:B------:R-:W2:Y:S01]  /*15f0*/  @P0 LDC.64 R8, c[0x0][0x468] ;  /* 0x00011a00ff080b82 */ /* 0x000ea20000000a00 */
[C---:B------:R-:W-:Y:S02]  /*1600*/  IMAD R5, R7.reuse, UR7, R5 ;  /* 0x0000000707057c24 */ /* 0x040fe4000f8e0205 */
[C---:B------:R-:W-:Y:S02]  /*1610*/  IMAD R0, R7.reuse, UR8, R0 ;  /* 0x0000000807007c24 */ /* 0x040fe4000f8e0200 */
[----:B------:R-:W-:-:S03]  /*1620*/  IMAD R2, R7, UR9, R2 ;  /* 0x0000000907027c24 */ /* 0x000fc6000f8e0202 */
[----:B------:R-:W3:Y:S01]  /*1630*/  @P0 LDC R14, c[0x0][0x470] ;  /* 0x00011c00ff0e0b82 */ /* 0x000ee20000000800 */
[----:B0-----:R-:W-:-:S05]  /*1640*/  @P0 IMAD.HI.U32 R4, R11, R12, R10 ;  /* 0x0000000c0b040227 */ /* 0x001fca00078e000a */
[----:B------:R-:W-:-:S04]  /*1650*/  @P0 SHF.R.U32.HI R4, RZ, R13, R4 ;  /* 0x0000000dff040219 */ /* 0x000fc80000011604 */
[----:B------:R-:W-:-:S05]  /*1660*/  @P0 IADD3 R10, -R4, RZ, RZ ;  /* 0x000000ff040a0210 */ /* 0x000fca0007ffe1ff */
[----:B-1----:R-:W-:-:S04]  /*1670*/  @P0 IMAD R11, R10, R15, R11 ;  /* 0x0000000f0a0b0224 */ /* 0x002fc800078e020b */
[C---:B--2---:R-:W-:Y:S02]  /*1680*/  @P0 IMAD R5, R11.reuse, R8, R5 ;  /* 0x000000080b050224 */ /* 0x044fe400078e0205 */
[C---:B------:R-:W-:Y:S02]  /*1690*/  @P0 IMAD R0, R11.reuse, R9, R0 ;  /* 0x000000090b000224 */ /* 0x040fe400078e0200 */
[----:B---3--:R-:W-:-:S07]  /*16a0*/  @P0 IMAD R2, R11, R14, R2 ;  /* 0x0000000e0b020224 */ /* 0x008fce00078e0202 */
.L_x_822:
[----:B------:R-:W-:Y:S02]  /*16b0*/  ULDC.64 UR8, c[0x0][0x488] ;  /* 0x0001220000087ab9 */ /* 0x000fe40000000a00 */
[----:B------:R-:W-:-:S04]  /*16c0*/  IADD3 R8, P0, R2, UR8, RZ ;  /* 0x0000000802087c10 */ /* 0x000fc8000ff1e0ff */
[----:B------:R-:W-:Y:S01]  /*16d0*/  IADD3.X R9, RZ, UR9, RZ, P0, !PT ;  /* 0x00000009ff097c10 */ /* 0x000fe200087fe4ff */
[----:B------:R-:W-:-:S04]  /*16e0*/  ULDC.64 UR8, c[0x0][0x480] ;  /* 0x0001200000087ab9 */ /* 0x000fc80000000a00 */
[----:B------:R-:W2:Y:S01]  /*16f0*/  LDG.E.U16 R8, desc[UR4][R8.64] ;  /* 0x0000000408087981 */ /* 0x000ea2000c1e1500 */
[----:B------:R-:W-:-:S04]  /*1700*/  IADD3 R6, P0, R0, UR8, RZ ;  /* 0x0000000800067c10 */ /* 0x000fc8000ff1e0ff */
[----:B------:R-:W-:Y:S01]  /*1710*/  IADD3.X R7, RZ, UR9, RZ, P0, !PT ;  /* 0x00000009ff077c10 */ /* 0x000fe200087fe4ff */
[----:B------:R-:W-:-:S04]  /*1720*/  ULDC.64 UR8, c[0x0][0x478] ;  /* 0x00011e0000087ab9 */ /* 0x000fc80000000a00 */
[----:B------:R-:W3:Y:S01]  /*1730*/  LDG.E.U16 R6, desc[UR4][R6.64] ;  /* 0x0000000406067981 */ /* 0x000ee2000c1e1500 */
[----:B------:R-:W-:Y:S02]  /*1740*/  IADD3 R4, P0, R5, UR8, RZ ;  /* 0x0000000805047c10 */ /* 0x000fe4000ff1e0ff */
[----:B------:R-:W-:Y:S02]  /*1750*/  IADD3 R3, R3, 0x80, RZ ;  /* 0x0000008003037810 */ /* 0x000fe40007ffe0ff */
[----:B------:R-:W-:Y:S02]  /*1760*/  IADD3.X R5, RZ, UR9, RZ, P0, !PT ;  /* 0x00000009ff057c10 */ /* 0x000fe400087fe4ff */
[----:B--2---:R-:W-:-:S04]  /*1770*/  SHF.L.U32 R2, R8, 0x10, RZ ;  /* 0x0000001008027819 */ /* 0x004fc800000006ff */
[----:B------:R-:W0:Y:S01]  /*1780*/  MUFU.RCP R11, R2 ;  /* 0x00000002000b7308 */ /* 0x000e220000001000 */
[----:B---3--:R-:W-:-:S05]  /*1790*/  SHF.L.U32 R0, R6, 0x10, RZ ;  /* 0x0000001006007819 */ /* 0x008fca00000006ff */
[----:B0-----:R-:W-:-:S06]  /*17a0*/  FMUL.FTZ R0, R0, R11 ;  /* 0x0000000b00007220 */ /* 0x001fcc0000410000 */
[----:B------:R-:W0:Y:S02]  /*17b0*/  F2F.BF16.F32 R0, R0 ;  /* 0x0000000000007304 */ /* 0x000e240000202000 */
[----:B0-----:R-:W-:-:S06]  /*17c0*/  SHF.L.U32 R10, R0, 0x10, RZ ;  /* 0x00000010000a7819 */ /* 0x001fcc00000006ff */
[----:B------:R-:W0:Y:S02]  /*17d0*/  FRND.TRUNC R10, R10 ;  /* 0x0000000a000a7307 */ /* 0x000e24000020d000 */
[----:B0-----:R-:W-:-:S05]  /*17e0*/  F2FP.BF16.F32.PACK_AB R7, RZ, R10 ;  /* 0x0000000aff07723e */ /* 0x001fca00000010ff */
[----:B------:R0:W-:Y:S02]  /*17f0*/  STG.E.U16 desc[UR4][R4.64], R7 ;  /* 0x0000000704007986 */ /* 0x0001e4000c101504 */
.L_x_821:
[----:B------:R-:W-:Y:S05]  /*1800*/  BSYNC B0 ;  /* 0x0000000000007941 */ /* 0x000fea0003800000 */
.L_x_820:
[----:B------:R-:W-:Y:S01]  /*1810*/  ISETP.GE.AND P0, PT, R3, UR6, PT ;  /* 0x0000000603007c0c */ /* 0x000fe2000bf06270 */
[----:B------:R-:W-:-:S12]  /*1820*/  BSSY B0, `(.L_x_823) ;  /* 0x00002f0000007945 */ /* 0x000fd80003800000 */
[----:B------:R-:W-:Y:S05]  /*1830*/  @P0 BRA `(.L_x_824) ;  /* 0x0000002c00b80947 */ /* 0x000fea0003800000 */
[----:B0-----:R-:W0:Y:S01]  /*1840*/  LDC R4, c[0x0][0x218] ;  /* 0x00008600ff047b82 */ /* 0x001e220000000800 */
[----:B------:R-:W-:Y:S01]  /*1850*/  HFMA2.MMA R2, -RZ, RZ, 0, 0 ;  /* 0x00000000ff027435 */ /* 0x000fe200000001ff */
[----:B------:R-:W-:Y:S01]  /*1860*/  MOV R0, RZ ;  /* 0x000000ff00007202 */ /* 0x000fe20000000f00 */
[----:B------:R-:W-:Y:S01]  /*1870*/  HFMA2.MMA R5, -RZ, RZ, 0, 0 ;  /* 0x00000000ff057435 */ /* 0x000fe200000001ff */
[----:B0-----:R-:W-:-:S13]  /*1880*/  ISETP.NE.AND P0, PT, R4, RZ, PT ;  /* 0x000000ff0400720c */ /* 0x001fda0003f05270 */
[----:B------:R-:W-:Y:S05]  /*1890*/  @!P0 BRA `(.L_x_825) ;  /* 0x00000014006c8947 */ /* 0x000fea0003800000 */
        /* <DEDUP_REMOVED lines=347> */
.L_x_825:
        /* <DEDUP_REMOVED lines=12> */
[----:B------:R-:W-:Y:S02]  /*2f10*/  ISETP.GE.AND P0, PT, R3, UR6, PT ;  /* 0x0000000603007c0c */ /* 0x000fe4000bf06270 */
        /* <DEDUP_REMOVED lines=8> */
[----:B------:R1:W-:Y:S01]  /*2fa0*/  STG.E.U16 desc[UR4][R4.64], R7 ;  /* 0x0000000704007986 */ /* 0x0003e2000c101504 */
[----:B------:R-:W-:Y:S05]  /*2fb0*/  @P0 BRA `(.L_x_824) ;  /* 0x0000001400d80947 */ /* 0x000fea0003800000 */
[----:B-1----:R-:W0:Y:S01]  /*2fc0*/  LDC R4, c[0x0][0x218] ;  /* 0x00008600ff047b82 */ /* 0x002e220000000800 */
        /* <DEDUP_REMOVED lines=352> */
.L_x_826:
        /* <DEDUP_REMOVED lines=21> */
.L_x_824:
[----:B------:R-:W-:Y:S05]  /*4720*/  BSYNC B0 ;  /* 0x0000000000007941 */ /* 0x000fea0003800000 */
.L_x_823:
[----:B------:R-:W-:-:S13]  /*4730*/  ISETP.GE.AND P0, PT, R3, UR6, PT ;  /* 0x0000000603007c0c */ /* 0x000fda000bf06270 */
[----:B------:R-:W-:Y:S05]  /*4740*/  @P0 EXIT ;  /* 0x000000000000094d */ /* 0x000fea0003800000 */
[----:B012---:R-:W0:Y:S01]  /*4750*/  LDC R4, c[0x0][0x218] ;  /* 0x00008600ff047b82 */ /* 0x007e220000000800 */
        /* <DEDUP_REMOVED lines=9> */
[----:B------:R-:W-:Y:S01]  /*47f0*/  IMAD.HI.U32 R6, R3, UR6, R2 ;  /* 0x0000000603067c27 */ /* 0x000fe2000f8e0002 */
[----:B------:R-:W-:-:S04]  /*4800*/  ULDC UR6, c[0x0][0x21c] ;  /* 0x0000870000067ab9 */ /* 0x000fc80000000800 */
[----:B------:R-:W-:-:S04]  /*4810*/  SHF.R.U32.HI R7, RZ, UR7, R6 ;  /* 0x00000007ff077c19 */ /* 0x000fc80008011606 */
[----:B------:R-:W-:-:S05]  /*4820*/  IADD3 R2, -R7, RZ, RZ ;  /* 0x000000ff07027210 */ /* 0x000fca0007ffe1ff */
[----:B------:R-:W-:Y:S01]  /*4830*/  IMAD R2, R2, UR6, R3 ;  /* 0x0000000602027c24 */ /* 0x000fe2000f8e0203 */
[----:B------:R-:W-:-:S03]  /*4840*/  ULDC.64 UR6, c[0x0][0x348] ;  /* 0x0000d20000067ab9 */ /* 0x000fc60000000a00 */
        /* <DEDUP_REMOVED lines=22> */
[----:B------:R-:W-:Y:S01]  /*49b0*/  IMAD.HI.U32 R6, R9, UR6, R8 ;  /* 0x0000000609067c27 */ /* 0x000fe2000f8e0008 */
[----:B------:R-:W-:-:S04]  /*49c0*/  ULDC UR6, c[0x0][0x234] ;  /* 0x00008d0000067ab9 */ /* 0x000fc80000000800 */
[----:B------:R-:W-:-:S04]  /*49d0*/  SHF.R.U32.HI R7, RZ, UR7, R6 ;  /* 0x00000007ff077c19 */ /* 0x000fc80008011606 */
        /* <DEDUP_REMOVED lines=312> */
.L_x_827:
        /* <DEDUP_REMOVED lines=9> */
[----:B------:R-:W-:-:S04]  /*5df0*/  IADD3 R4, P0, R5, UR6, RZ ;  /* 0x0000000605047c10 */ /* 0x000fc8000ff1e0ff */
        /* <DEDUP_REMOVED lines=9> */
[----:B------:R-:W-:Y:S01]  /*5e90*/  STG.E.U16 desc[UR4][R4.64], R3 ;  /* 0x0000000304007986 */ /* 0x000fe2000c101504 */
[----:B------:R-:W-:Y:S05]  /*5ea0*/  EXIT ;  /* 0x000000000000794d */ /* 0x000fea0003800000 */
.L_x_828:
        /* <DEDUP_REMOVED lines=13> */
.L_x_22762:


//--------------------- .text._ZN2at6native27unrolled_elementwise_kernelINS0_13BinaryFunctorIN3c108BFloat16ES4_S4_ZZZNS0_15binary_internal21div_trunc_kernel_cudaERNS_18TensorIteratorBaseEENKUlvE1_clEvENKUlvE2_clEvEUlS4_S4_E_EESt5arrayIPcLm3EELi4E23TrivialOffsetCalculatorILi2EjESF_ILi1EjENS0_6memory15LoadWithoutCastENSI_16StoreWithoutCastEEEviT_T0_T2_T3_T4_T5_ --------------------------
	.section	.text._ZN2at6native27unrolled_elementwise_kernelINS0_13BinaryFunctorIN3c108BFloat16ES4_S4_ZZZNS0_15binary_internal21div_trunc_kernel_cudaERNS_18TensorIteratorBaseEENKUlvE1_clEvENKUlvE2_clEvEUlS4_S4_E_EESt5arrayIPcLm3EELi4E23TrivialOffsetCalculatorILi2EjESF_ILi1EjENS0_6memory15LoadWithoutCastENSI_16StoreWithoutCastEEEviT_T0_T2_T3_T4_T5_,"ax",@progbits
	.align	128
        .global         _ZN2at6native27unrolled_elementwise_kernelINS0_13BinaryFunctorIN3c108BFloat16ES4_S4_ZZZNS0_15binary_internal21div_trunc_kernel_cudaERNS_18TensorIteratorBaseEENKUlvE1_clEvENKUlvE2_clEvEUlS4_S4_E_EESt5arrayIPcLm3EELi4E23TrivialOffsetCalculatorILi2EjESF_ILi1EjENS0_6memory15LoadWithoutCastENSI_16StoreWithoutCastEEEviT_T0_T2_T3_T4_T5_
        .type           _ZN2at6native27unrolled_elementwise_kernelINS0_13BinaryFunctorIN3c108BFloat16ES4_S4_ZZZNS0_15binary_internal21div_trunc_kernel_cudaERNS_18TensorIteratorBaseEENKUlvE1_clEvENKUlvE2_clEvEUlS4_S4_E_EESt5arrayIPcLm3EELi4E23TrivialOffsetCalculatorILi2EjESF_ILi1EjENS0_6memory15LoadWithoutCastENSI_16StoreWithoutCastEEEviT_T0_T2_T3_T4_T5_,@function
        .size           _ZN2at6native27unrolled_elementwise_kernelINS0_13BinaryFunctorIN3c108BFloat16ES4_S4_ZZZNS0_15binary_internal21div_trunc_kernel_cudaERNS_18TensorIteratorBaseEENKUlvE1_clEvENKUlvE2_clEvEUlS4_S4_E_EESt5arrayIPcLm3EELi4E23TrivialOffsetCalculatorILi2EjESF_ILi1EjENS0_6memory15LoadWithoutCastENSI_16StoreWithoutCastEEEviT_T0_T2_T3_T4_T5_,(.L_x_22763 - _ZN2at6native27unrolled_elementwise_kernelINS0_13BinaryFunctorIN3c108BFloat16ES4_S4_ZZZNS0_15binary_internal21div_trunc_kernel_cudaERNS_18TensorIteratorBaseEENKUlvE1_clEvENKUlvE2_clEvEUlS4_S4_E_EESt5arrayIPcLm3EELi4E23TrivialOffsetCalculatorILi2EjESF_ILi1EjENS0_6memory15LoadWithoutCastENSI_16StoreWithoutCastEEEviT_T0_T2_T3_T4_T5_)
        .other          _ZN2at6native27unrolled_elementwise_kernelINS0_13BinaryFunctorIN3c108BFloat16ES4_S4_ZZZNS0_15binary_internal21div_trunc_kernel_cudaERNS_18TensorIteratorBaseEENKUlvE1_clEvENKUlvE2_clEvEUlS4_S4_E_EESt5arrayIPcLm3EELi4E23TrivialOffsetCalculatorILi2EjESF_ILi1EjENS0_6memory15LoadWithoutCastENSI_16StoreWithoutCastEEEviT_T0_T2_T3_T4_T5_,@"STO_CUDA_ENTRY STV_DEFAULT"
_ZN2at6native27unrolled_elementwise_kernelINS0_13BinaryFunctorIN3c108BFloat16ES4_S4_ZZZNS0_15binary_internal21div_trunc_kernel_cudaERNS_18TensorIteratorBaseEENKUlvE1_clEvENKUlvE2_clEvEUlS4_S4_E_EESt5arrayIPcLm3EELi4E23TrivialOffsetCalculatorILi2EjESF_ILi1EjENS0_6memory15LoadWithoutCastENSI_16StoreWithoutCastEEEviT_T0_T2_T3_T4_T5_:
.text._ZN2at6native27unrolled_elementwise_kernelINS0_13BinaryFunctorIN3c108BFloat16ES4_S4_ZZZNS0_15binary_internal21div_trunc_kernel_cudaERNS_18TensorIteratorBaseEENKUlvE1_clEvENKUlvE2_clEvEUlS4_S4_E_EESt5arrayIPcLm3EELi4E23TrivialOffsetCalculatorILi2EjESF_ILi1EjENS0_6memory15LoadWithoutCastENSI_16StoreWithoutCastEEEviT_T0_T2_T3_T4_T5_:
[----:B------:R-:W-:Y:S01]  /*0000*/  LDC R1, c[0x0][0x28] ;  /* 0x00000a00ff017b82 */ /* 0x000fe20000000800 */
[----:B------:R-:W0:Y:S07]  /*0010*/  S2R R0, SR_CTAID.X ;  /* 0x0000000000007919 */ /* 0x000e2e0000002500 */
[----:B------:R-:W0:Y:S01]  /*0020*/  LDC R9, c[0x0][0x210] ;  /* 0x00008400ff097b82 */ /* 0x000e220000000800 */
[----:B------:R-:W-:Y:S01]  /*0030*/  PRMT R6, RZ, 0x7610, R6 ;  /* 0x00007610ff067816 */ /* 0x000fe20000000006 */
[----:B------:R-:W-:Y:S01]  /*0040*/  ULDC.64 UR4, c[0x0][0x208] ;  /* 0x0000820000047ab9 */ /* 0x000fe20000000a00 */
[----:B------:R-:W1:Y:S01]  /*0050*/  S2R R7, SR_TID.X ;  /* 0x0000000000077919 */ /* 0x000e620000002100 */
[----:B0-----:R-:W-:-:S02]  /*0060*/  IMAD R2, R0, -0x200, R9 ;  /* 0xfffffe0000027824 */ /* 0x001fc400078e0209 */
[----:B-1----:R-:W-:-:S03]  /*0070*/  IMAD.MOV.U32 R9, RZ, RZ, R7 ;  /* 0x000000ffff097224 */ /* 0x002fc600078e0007 */
[----:B------:R-:W-:-:S13]  /*0080*/  ISETP.GE.AND P0, PT, R7, R2, PT ;  /* 0x000000020700720c */ /* 0x000fda0003f06270 */
[----:B------:R-:W-:Y:S01]  /*0090*/  @!P0 IMAD R27, R0, 0x200, R9 ;  /* 0x00000200001b8824 */ /* 0x000fe200078e0209 */
[----:B------:R-:W-:Y:S01]  /*00a0*/  @!P0 IADD3 R9, R9, 0x80, RZ ;  /* 0x0000008009098810 */ /* 0x000fe20007ffe0ff */
[----:B------:R-:W0:Y:S03]  /*00b0*/  @!P0 LDC.64 R18, c[0x0][0x228] ;  /* 0x00008a00ff128b82 */ /* 0x000e260000000a00 */
[----:B------:R-:W-:-:S05]  /*00c0*/  ISETP.GE.AND P1, PT, R9, R2, PT ;  /* 0x000000020900720c */ /* 0x000fca0003f26270 */
[----:B------:R-:W1:Y:S08]  /*00d0*/  @!P0 LDC.64 R10, c[0x0][0x220] ;  /* 0x00008800ff0a8b82 */ /* 0x000e700000000a00 */
[----:B------:R-:W-:Y:S01]  /*00e0*/  @!P1 IMAD R25, R0, 0x200, R9 ;  /* 0x0000020000199824 */ /* 0x000fe200078e0209 */
[----:B------:R-:W2:Y:S01]  /*00f0*/  @!P1 LDC.64 R16, c[0x0][0x228] ;  /* 0x00008a00ff109b82 */ /* 0x000ea20000000a00 */
[----:B------:R-:W-:-:S05]  /*0100*/  @!P1 VIADD R9, R9, 0x80 ;  /* 0x0000008009099836 */ /* 0x000fca0000000000 */
[----:B------:R-:W-:Y:S01]  /*0110*/  ISETP.GE.AND P3, PT, R9, R2, PT ;  /* 0x000000020900720c */ /* 0x000fe20003f66270 */
[----:B0-----:R-:W-:Y:S01]  /*0120*/  @!P0 IMAD.WIDE.U32 R18, R27, 0x2, R18 ;  /* 0x000000021b128825 */ /* 0x001fe200078e0012 */
[----:B------:R-:W-:Y:S01]  /*0130*/  PRMT R24, RZ, 0x7610, R24 ;  /* 0x00007610ff187816 */ /* 0x000fe20000000018 */
[----:B------:R-:W0:Y:S03]  /*0140*/  @!P1 LDC.64 R12, c[0x0][0x220] ;  /* 0x00008800ff0c9b82 */ /* 0x000e260000000a00 */
[----:B------:R3:W4:Y:S07]  /*0150*/  @!P0 LDG.E.U16 R6, desc[UR4][R18.64] ;  /* 0x0000000412068981 */ /* 0x00072e000c1e1500 */
[----:B------:R-:W5:Y:S01]  /*0160*/  @!P3 LDC.64 R14, c[0x0][0x228] ;  /* 0x00008a00ff0ebb82 */ /* 0x000f620000000a00 */
[----:B------:R-:W-:Y:S01]  /*0170*/  @!P3 LEA R23, R0, R9, 0x9 ;  /* 0x000000090017b211 */ /* 0x000fe200078e48ff */
[----:B------:R-:W-:-:S05]  /*0180*/  @!P3 VIADD R9, R9, 0x80 ;  /* 0x000000800909b836 */ /* 0x000fca0000000000 */
[----:B------:R-:W-:Y:S01]  /*0190*/  ISETP.GE.AND P2, PT, R9, R2, PT ;  /* 0x000000020900720c */ /* 0x000fe20003f46270 */
[----:B------:R-:W3:Y:S01]  /*01a0*/  @!P3 LDC.64 R20, c[0x0][0x220] ;  /* 0x00008800ff14bb82 */ /* 0x000ee20000000a00 */
[----:B-1----:R-:W-:Y:S01]  /*01b0*/  @!P0 IMAD.WIDE.U32 R10, R27, 0x2, R10 ;  /* 0x000000021b0a8825 */ /* 0x002fe200078e000a */
[----:B------:R-:W-:-:S04]  /*01c0*/  PRMT R22, RZ, 0x7610, R22 ;  /* 0x00007610ff167816 */ /* 0x000fc80000000016 */
[----:B------:R-:W4:Y:S01]  /*01d0*/  @!P0 LDG.E.U16 R24, desc[UR4][R10.64] ;  /* 0x000000040a188981 */ /* 0x000f22000c1e1500 */
[----:B-----5:R-:W-:-:S05]  /*01e0*/  @!P3 IMAD.WIDE.U32 R26, R23, 0x2, R14 ;  /* 0x00000002171ab825 */ /* 0x020fca00078e000e */
[----:B------:R-:W1:Y:S01]  /*01f0*/  @!P2 LDC.64 R14, c[0x0][0x228] ;  /* 0x00008a00ff0eab82 */ /* 0x000e620000000a00 */
[----:B------:R-:W-:Y:S01]  /*0200*/  PRMT R8, RZ, 0x7610, R8 ;  /* 0x00007610ff087816 */ /* 0x000fe20000000008 */
[----:B--2---:R-:W-:Y:S01]  /*0210*/  @!P1 IMAD.WIDE.U32 R16, R25, 0x2, R16 ;  /* 0x0000000219109825 */ /* 0x004fe200078e0010 */
[----:B------:R-:W2:Y:S04]  /*0220*/  @!P3 LDG.E.U16 R22, desc[UR4][R26.64] ;  /* 0x000000041a16b981 */ /* 0x000ea8000c1e1500 */
[----:B------:R5:W2:Y:S01]  /*0230*/  @!P1 LDG.E.U16 R8, desc[UR4][R16.64] ;  /* 0x0000000410089981 */ /* 0x000aa2000c1e1500 */
[----:B---3--:R-:W-:Y:S01]  /*0240*/  @!P3 IMAD.WIDE.U32 R20, R23, 0x2, R20 ;  /* 0x000000021714b825 */ /* 0x008fe200078e0014 */
[----:B------:R-:W-:Y:S02]  /*0250*/  @!P2 LEA R23, R0, R9, 0x9 ;  /* 0x000000090017a211 */ /* 0x000fe400078e48ff */
[----:B------:R-:W-:Y:S01]  /*0260*/  PRMT R9, RZ, 0x7610, R9 ;  /* 0x00007610ff097816 */ /* 0x000fe20000000009 */
[----:B0-----:R-:W-:Y:S01]  /*0270*/  @!P1 IMAD.WIDE.U32 R12, R25, 0x2, R12 ;  /* 0x00000002190c9825 */ /* 0x001fe200078e000c */
[----:B------:R-:W-:-:S02]  /*0280*/  PRMT R18, RZ, 0x7610, R18 ;  /* 0x00007610ff127816 */ /* 0x000fc40000000012 */
[----:B------:R-:W-:Y:S01]  /*0290*/  PRMT R19, RZ, 0x7610, R19 ;  /* 0x00007610ff137816 */ /* 0x000fe20000000013 */
[----:B-----5:R-:W0:Y:S03]  /*02a0*/  @!P2 LDC.64 R16, c[0x0][0x220] ;  /* 0x00008800ff10ab82 */ /* 0x020e260000000a00 */
[----:B------:R3:W5:Y:S04]  /*02b0*/  @!P1 LDG.E.U16 R18, desc[UR4][R12.64] ;  /* 0x000000040c129981 */ /* 0x000768000c1e1500 */
[----:B------:R-:W5:Y:S01]  /*02c0*/  @!P3 LDG.E.U16 R19, desc[UR4][R20.64] ;  /* 0x000000041413b981 */ /* 0x000f62000c1e1500 */
[----:B-1----:R-:W-:-:S05]  /*02d0*/  @!P2 IMAD.WIDE.U32 R14, R23, 0x2, R14 ;  /* 0x00000002170ea825 */ /* 0x002fca00078e000e */
[----:B------:R1:W5:Y:S01]  /*02e0*/  @!P2 LDG.E.U16 R9, desc[UR4][R14.64] ;  /* 0x000000040e09a981 */ /* 0x000362000c1e1500 */
[----:B------:R-:W-:Y:S01]  /*02f0*/  PRMT R10, RZ, 0x7610, R10 ;  /* 0x00007610ff0a7816 */ /* 0x000fe2000000000a */
[----:B0-----:R-:W-:-:S05]  /*0300*/  @!P2 IMAD.WIDE.U32 R16, R23, 0x2, R16 ;  /* 0x000000021710a825 */ /* 0x001fca00078e0010 */
[----:B------:R0:W5:Y:S01]  /*0310*/  @!P2 LDG.E.U16 R10, desc[UR4][R16.64] ;  /* 0x00000004100aa981 */ /* 0x000162000c1e1500 */
[----:B---3--:R-:W-:-:S04]  /*0320*/  IADD3 R13, R7, 0x100, RZ ;  /* 0x00000100070d7810 */ /* 0x008fc80007ffe0ff */
[----:B------:R-:W-:Y:S01]  /*0330*/  ISETP.GE.AND P3, PT, R13, R2, PT ;  /* 0x000000020d00720c */ /* 0x000fe20003f66270 */
[----:B------:R-:W-:-:S05]  /*0340*/  VIADD R11, R7, 0x80 ;  /* 0x00000080070b7836 */ /* 0x000fca0000000000 */
[----:B------:R-:W-:Y:S01]  /*0350*/  ISETP.GE.AND P2, PT, R11, R2, PT ;  /* 0x000000020b00720c */ /* 0x000fe20003f46270 */
[----:B------:R-:W-:Y:S01]  /*0360*/  BSSY B0, `(.L_x_829) ;  /* 0x0000031000007945 */ /* 0x000fe20003800000 */
[----:B----4-:R-:W-:-:S04]  /*0370*/  @!P0 IMAD.U32 R6, R6, 0x10000, RZ ;  /* 0x0001000006068824 */ /* 0x010fc800078e00ff */
[----:B------:R-:W3:Y:S01]  /*0380*/  @!P0 MUFU.RCP R13, R6 ;  /* 0x00000006000d8308 */ /* 0x000ee20000001000 */
[----:B------:R-:W-:-:S05]  /*0390*/  @!P0 SHF.L.U32 R24, R24, 0x10, RZ ;  /* 0x0000001018188819 */ /* 0x000fca00000006ff */
[----:B---3--:R-:W-:Y:S01]  /*03a0*/  @!P0 FMUL.FTZ R24, R24, R13 ;  /* 0x0000000d18188220 */ /* 0x008fe20000410000 */
[----:B------:R-:W-:-:S05]  /*03b0*/  VIADD R13, R7, 0x180 ;  /* 0x00000180070d7836 */ /* 0x000fca0000000000 */
[----:B------:R-:W-:Y:S01]  /*03c0*/  ISETP.GE.AND P1, PT, R13, R2, PT ;  /* 0x000000020d00720c */ /* 0x000fe20003f26270 */
[----:B--2---:R-:W-:Y:S01]  /*03d0*/  @!P3 IMAD.U32 R22, R22, 0x10000, RZ ;  /* 0x000100001616b824 */ /* 0x004fe200078e00ff */
[----:B------:R-:W2:Y:S01]  /*03e0*/  @!P0 F2F.BF16.F32 R24, R24 ;  /* 0x0000001800188304 */ /* 0x000ea20000202000 */
[----:B------:R-:W-:-:S07]  /*03f0*/  @!P2 SHF.L.U32 R8, R8, 0x10, RZ ;  /* 0x000000100808a819 */ /* 0x000fce00000006ff */
[----:B-1----:R1:W3:Y:S08]  /*0400*/  @!P2 MUFU.RCP R15, R8 ;  /* 0x00000008000fa308 */ /* 0x0022f00000001000 */
[----:B------:R-:W4:Y:S01]  /*0410*/  @!P3 MUFU.RCP R22, R22 ;  /* 0x000000160016b308 */ /* 0x000f220000001000 */
[----:B-----5:R-:W-:Y:S01]  /*0420*/  @!P2 SHF.L.U32 R18, R18, 0x10, RZ ;  /* 0x000000101212a819 */ /* 0x020fe200000006ff */
[----:B--2---:R-:W-:-:S02]  /*0430*/  @!P0 IMAD.U32 R6, R24, 0x10000, RZ ;  /* 0x0001000018068824 */ /* 0x004fc400078e00ff */
[----:B------:R-:W-:Y:S01]  /*0440*/  @!P3 IMAD.U32 R19, R19, 0x10000, RZ ;  /* 0x000100001313b824 */ /* 0x000fe200078e00ff */
[----:B------:R-:W-:Y:S02]  /*0450*/  @!P1 SHF.L.U32 R14, R9, 0x10, RZ ;  /* 0x00000010090e9819 */ /* 0x000fe400000006ff */
[----:B-1----:R-:W1:Y:S01]  /*0460*/  @!P0 LDC.64 R8, c[0x0][0x218] ;  /* 0x00008600ff088b82 */ /* 0x002e620000000a00 */
[----:B---3--:R-:W-:Y:S01]  /*0470*/  @!P2 FMUL.FTZ R18, R18, R15 ;  /* 0x0000000f1212a220 */ /* 0x008fe20000410000 */
[----:B------:R-:W2:Y:S01]  /*0480*/  @!P0 FRND.TRUNC R6, R6 ;  /* 0x0000000600068307 */ /* 0x000ea2000020d000 */
[----:B----4-:R-:W-:-:S07]  /*0490*/  @!P3 FMUL.FTZ R19, R19, R22 ;  /* 0x000000161313b220 */ /* 0x010fce0000410000 */
[----:B------:R-:W3:Y:S01]  /*04a0*/  @!P2 F2F.BF16.F32 R18, R18 ;  /* 0x000000120012a304 */ /* 0x000ee20000202000 */
[----:B------:R-:W-:-:S07]  /*04b0*/  @!P0 IMAD R15, R0, 0x200, R7 ;  /* 0x00000200000f8824 */ /* 0x000fce00078e0207 */
[----:B------:R-:W4:Y:S08]  /*04c0*/  @!P3 F2F.BF16.F32 R19, R19 ;  /* 0x000000130013b304 */ /* 0x000f300000202000 */
[----:B0-----:R-:W0:Y:S01]  /*04d0*/  @!P1 MUFU.RCP R17, R14 ;  /* 0x0000000e00119308 */ /* 0x001e220000001000 */
[----:B--2---:R-:W-:Y:S01]  /*04e0*/  @!P0 F2FP.BF16.F32.PACK_AB R3, RZ, R6 ;  /* 0x00000006ff03823e */ /* 0x004fe200000010ff */
[----:B-1----:R-:W-:Y:S01]  /*04f0*/  @!P0 IMAD.WIDE.U32 R8, R15, 0x2, R8 ;  /* 0x000000020f088825 */ /* 0x002fe200078e0008 */
[----:B---3--:R-:W-:-:S02]  /*0500*/  @!P2 SHF.L.U32 R12, R18, 0x10, RZ ;  /* 0x00000010120ca819 */ /* 0x008fc400000006ff */
[----:B------:R-:W-:Y:S01]  /*0510*/  @!P1 SHF.L.U32 R10, R10, 0x10, RZ ;  /* 0x000000100a0a9819 */ /* 0x000fe200000006ff */
[----:B----4-:R-:W-:Y:S01]  /*0520*/  @!P3 IMAD.U32 R13, R19, 0x10000, RZ ;  /* 0x00010000130db824 */ /* 0x010fe200078e00ff */
[----:B------:R1:W-:Y:S01]  /*0530*/  @!P0 STG.E.U16 desc[UR4][R8.64], R3 ;  /* 0x0000000308008986 */ /* 0x0003e2000c101504 */
[----:B------:R-:W-:Y:S01]  /*0540*/  @!P0 MOV R7, R11 ;  /* 0x0000000b00078202 */ /* 0x000fe20000000f00 */
[----:B------:R-:W2:Y:S03]  /*0550*/  @!P2 FRND.TRUNC R12, R12 ;  /* 0x0000000c000ca307 */ /* 0x000ea6000020d000 */
[----:B------:R-:W-:Y:S01]  /*0560*/  ISETP.GE.AND P4, PT, R7, R2, PT ;  /* 0x000000020700720c */ /* 0x000fe20003f86270 */
[----:B0-----:R-:W-:-:S04]  /*0570*/  @!P1 FMUL.FTZ R10, R10, R17 ;  /* 0x000000110a0a9220 */ /* 0x001fc80000410000 */
[----:B------:R-:W0:Y:S08]  /*0580*/  @!P3 FRND.TRUNC R13, R13 ;  /* 0x0000000d000db307 */ /* 0x000e30000020d000 */
[----:B------:R1:W3:Y:S01]  /*0590*/  @!P1 F2F.BF16.F32 R6, R10 ;  /* 0x0000000a00069304 */ /* 0x0002e20000202000 */
[----:B--2---:R-:W-:Y:S02]  /*05a0*/  @!P2 F2FP.BF16.F32.PACK_AB R4, RZ, R12 ;  /* 0x0000000cff04a23e */ /* 0x004fe400000010ff */
[----:B0-----:R-:W-:Y:S01]  /*05b0*/  @!P3 F2FP.BF16.F32.PACK_AB R5, RZ, R13 ;  /* 0x0000000dff05b23e */ /* 0x001fe200000010ff */
[----:B------:R-:W-:Y:S06]  /*05c0*/  @P4 BRA `(.L_x_830) ;  /* 0x0000000000284947 */ /* 0x000fec0003800000 */
[----:B-1----:R-:W0:Y:S01]  /*05d0*/  LDC.64 R10, c[0x0][0x218] ;  /* 0x00008600ff0a7b82 */ /* 0x002e220000000a00 */
[----:B------:R-:W-:Y:S01]  /*05e0*/  IMAD R9, R0, 0x200, R7 ;  /* 0x0000020000097824 */ /* 0x000fe200078e0207 */
[----:B------:R-:W-:-:S04]  /*05f0*/  IADD3 R7, R7, 0x80, RZ ;  /* 0x0000008007077810 */ /* 0x000fc80007ffe0ff */
[----:B------:R-:W-:-:S13]  /*0600*/  ISETP.GE.AND P0, PT, R7, R2, PT ;  /* 0x000000020700720c */ /* 0x000fda0003f06270 */
[----:B------:R-:W-:Y:S01]  /*0610*/  @!P0 IMAD R3, R0, 0x200, R7 ;  /* 0x0000020000038824 */ /* 0x000fe200078e0207 */
[----:B------:R-:W-:Y:S01]  /*0620*/  @!P0 IADD3 R7, R7, 0x80, RZ ;  /* 0x0000008007078810 */ /* 0x000fe20007ffe0ff */
[----:B0-----:R-:W-:-:S04]  /*0630*/  IMAD.WIDE.U32 R8, R9, 0x2, R10 ;  /* 0x0000000209087825 */ /* 0x001fc800078e000a */
[----:B------:R-:W-:Y:S01]  /*0640*/  @!P0 IMAD.WIDE.U32 R10, R3, 0x2, R10 ;  /* 0x00000002030a8825 */ /* 0x000fe200078e000a */
[----:B------:R0:W-:Y:S04]  /*0650*/  STG.E.U16 desc[UR4][R8.64], R4 ;  /* 0x0000000408007986 */ /* 0x0001e8000c101504 */
[----:B------:R0:W-:Y:S02]  /*0660*/  @!P0 STG.E.U16 desc[UR4][R10.64], R5 ;  /* 0x000000050a008986 */ /* 0x0001e4000c101504 */
.L_x_830:
[----:B------:R-:W-:Y:S05]  /*0670*/  BSYNC B0 ;  /* 0x0000000000007941 */ /* 0x000fea0003800000 */
.L_x_829:
[----:B------:R-:W-:Y:S01]  /*0680*/  ISETP.GE.AND P0, PT, R7, R2, PT ;  /* 0x000000020700720c */ /* 0x000fe20003f06270 */
[----:B---3--:R-:W-:-:S12]  /*0690*/  @!P1 IMAD.U32 R6, R6, 0x10000, RZ ;  /* 0x0001000006069824 */ /* 0x008fd800078e00ff */
[----:B------:R-:W-:Y:S05]  /*06a0*/  @P0 EXIT ;  /* 0x000000000000094d */ /* 0x000fea0003800000 */
[----:B-1----:R-:W1:Y:S01]  /*06b0*/  LDC.64 R2, c[0x0][0x218] ;  /* 0x00008600ff027b82 */ /* 0x002e620000000a00 */
[----:B------:R-:W0:Y:S01]  /*06c0*/  @!P1 FRND.TRUNC R6, R6 ;  /* 0x0000000600069307 */ /* 0x000e22000020d000 */
[----:B------:R-:W-:Y:S02]  /*06d0*/  LEA R7, R0, R7, 0x9 ;  /* 0x0000000700077211 */ /* 0x000fe400078e48ff */
[----:B0-----:R-:W-:-:S03]  /*06e0*/  @!P1 F2FP.BF16.F32.PACK_AB R4, RZ, R6 ;  /* 0x00000006ff04923e */ /* 0x001fc600000010ff */
[----:B-1----:R-:W-:-:S05]  /*06f0*/  IMAD.WIDE.U32 R2, R7, 0x2, R2 ;  /* 0x0000000207027825 */ /* 0x002fca00078e0002 */
[----:B------:R-:W-:Y:S01]  /*0700*/  STG.E.U16 desc[UR4][R2.64], R4 ;  /* 0x0000000402007986 */ /* 0x000fe2000c101504 */
[----:B------:R-:W-:Y:S05]  /*0710*/  EXIT ;  /* 0x000000000000794d */ /* 0x000fea0003800000 */
.L_x_831:
        /* <DEDUP_REMOVED lines=14> */
.L_x_22763:


//--------------------- .text._ZN2at6native29vectorized_elementwise_kernelILi2ENS0_13BinaryFunctorIN3c108BFloat16ES4_S4_ZZZNS0_15binary_internal21div_trunc_kernel_cudaERNS_18TensorIteratorBaseEENKUlvE1_clEvENKUlvE2_clEvEUlS4_S4_E_EESt5arrayIPcLm3EEEEviT0_T1_ --------------------------
	.section	.text._ZN2at6native29vectorized_elementwise_kernelILi2ENS0_13BinaryFunctorIN3c108BFloat16ES4_S4_ZZZNS0_15binary_internal21div_trunc_kernel_cudaERNS_18TensorIteratorBaseEENKUlvE1_clEvENKUlvE2_clEvEUlS4_S4_E_EESt5arrayIPcLm3EEEEviT0_T1_,"ax",@progbits
	.align	128
        .global         _ZN2at6native29vectorized_elementwise_kernelILi2ENS0_13BinaryFunctorIN3c108BFloat16ES4_S4_ZZZNS0_15binary_internal21div_trunc_kernel_cudaERNS_18TensorIteratorBaseEENKUlvE1_clEvENKUlvE2_clEvEUlS4_S4_E_EESt5arrayIPcLm3EEEEviT0_T1_
        .type           _ZN2at6native29vectorized_elementwise_kernelILi2ENS0_13BinaryFunctorIN3c108BFloat16ES4_S4_ZZZNS0_15binary_internal21div_trunc_kernel_cudaERNS_18TensorIteratorBaseEENKUlvE1_clEvENKUlvE2_clEvEUlS4_S4_E_EESt5arrayIPcLm3EEEEviT0_T1_,@function
        .size           _ZN2at6native29vectorized_elementwise_kernelILi2ENS0_13BinaryFunctorIN3c108BFloat16ES4_S4_ZZZNS0_15binary_internal21div_trunc_kernel_cudaERNS_18TensorIteratorBaseEENKUlvE1_clEvENKUlvE2_clEvEUlS4_S4_E_EESt5arrayIPcLm3EEEEviT0_T1_,(.L_x_22764 - _ZN2at6native29vectorized_elementwise_kernelILi2ENS0_13BinaryFunctorIN3c108BFloat16ES4_S4_ZZZNS0_15binary_internal21div_trunc_kernel_cudaERNS_18TensorIteratorBaseEENKUlvE1_clEvENKUlvE2_clEvEUlS4_S4_E_EESt5arrayIPcLm3EEEEviT0_T1_)
        .other          _ZN2at6native29vectorized_elementwise_kernelILi2ENS0_13BinaryFunctorIN3c108BFloat16ES4_S4_ZZZNS0_15binary_internal21div_trunc_kernel_cudaERNS_18TensorIteratorBaseEENKUlvE1_clEvENKUlvE2_clEvEUlS4_S4_E_EESt5arrayIPcLm3EEEEviT0_T1_,@"STO_CUDA_ENTRY STV_DEFAULT"
_ZN2at6native29vectorized_elementwise_kernelILi2ENS0_13BinaryFunctorIN3c108BFloat16ES4_S4_ZZZNS0_15binary_internal21div_trunc_kernel_cudaERNS_18TensorIteratorBaseEENKUlvE1_clEvENKUlvE2_clEvEUlS4_S4_E_EESt5arrayIPcLm3EEEEviT0_T1_:
.text._ZN2at6native29vectorized_elementwise_kernelILi2ENS0_13BinaryFunctorIN3c108BFloat16ES4_S4_ZZZNS0_15binary_internal21div_trunc_kernel_cudaERNS_18TensorIteratorBaseEENKUlvE1_clEvENKUlvE2_clEvEUlS4_S4_E_EESt5arrayIPcLm3EEEEviT0_T1_:
[----:B------:R-:W-:Y:S01]  /*0000*/  LDC R1, c[0x0][0x28] ;  /* 0x00000a00ff017b82 */ /* 0x000fe20000000800 */
[----:B------:R-:W0:Y:S01]  /*0010*/  S2R R2, SR_CTAID.X ;  /* 0x0000000000027919 */ /* 0x000e220000002500 */
[----:B------:R-:W-:Y:S01]  /*0020*/  ULDC UR4, c[0x0][0x210] ;  /* 0x0000840000047ab9 */ /* 0x000fe20000000800 */
[----:B0-----:R-:W-:-:S05]  /*0030*/  IMAD.SHL.U32 R2, R2, 0x400, RZ ;  /* 0x0000040002027824 */ /* 0x001fca00078e00ff */
[----:B------:R-:W-:Y:S01]  /*0040*/  IADD3 R3, -R2, UR4, RZ ;  /* 0x0000000402037c10 */ /* 0x000fe2000fffe1ff */
[----:B------:R-:W-:-:S03]  /*0050*/  ULDC.64 UR4, c[0x0][0x208] ;  /* 0x0000820000047ab9 */ /* 0x000fc60000000a00 */
[----:B------:R-:W-:-:S13]  /*0060*/  ISETP.GE.U32.AND P0, PT, R3, 0x400, PT ;  /* 0x000004000300780c */ /* 0x000fda0003f06070 */
[----:B------:R-:W-:Y:S05]  /*0070*/  @!P0 BRA `(.L_x_832) ;  /* 0x00000004006c8947 */ /* 0x000fea0003800000 */
[----:B------:R-:W0:Y:S01]  /*0080*/  S2R R0, SR_TID.X ;  /* 0x0000000000007919 */ /* 0x000e220000002100 */
[----:B------:R-:W1:Y:S02]  /*0090*/  LDC.64 R4, c[0x0][0x228] ;  /* 0x00008a00ff047b82 */ /* 0x000e640000000a00 */
[----:B-1----:R-:W-:-:S04]  /*00a0*/  IMAD.WIDE R4, R2, 0x2, R4 ;  /* 0x0000000202047825 */ /* 0x002fc800078e0204 */
[----:B0-----:R-:W-:Y:S02]  /*00b0*/  IMAD.WIDE.U32 R14, R0, 0x4, R4 ;  /* 0x00000004000e7825 */ /* 0x001fe400078e0004 */
[----:B------:R-:W0:Y:S03]  /*00c0*/  LDC.64 R4, c[0x0][0x220] ;  /* 0x00008800ff047b82 */ /* 0x000e260000000a00 */
[----:B------:R-:W2:Y:S04]  /*00d0*/  LDG.E R8, desc[UR4][R14.64] ;  /* 0x000000040e087981 */ /* 0x000ea8000c1e1900 */
[----:B------:R-:W3:Y:S04]  /*00e0*/  LDG.E R17, desc[UR4][R14.64+0x400] ;  /* 0x000400040e117981 */ /* 0x000ee8000c1e1900 */
[----:B------:R-:W4:Y:S04]  /*00f0*/  LDG.E R16, desc[UR4][R14.64+0x200] ;  /* 0x000200040e107981 */ /* 0x000f28000c1e1900 */
[----:B------:R3:W5:Y:S01]  /*0100*/  LDG.E R18, desc[UR4][R14.64+0x600] ;  /* 0x000600040e127981 */ /* 0x000762000c1e1900 */
[----:B0-----:R-:W-:-:S04]  /*0110*/  IMAD.WIDE R4, R2, 0x2, R4 ;  /* 0x0000000202047825 */ /* 0x001fc800078e0204 */
[----:B------:R-:W-:-:S05]  /*0120*/  IMAD.WIDE.U32 R6, R0, 0x4, R4 ;  /* 0x0000000400067825 */ /* 0x000fca00078e0004 */
[----:B------:R-:W5:Y:S04]  /*0130*/  LDG.E R9, desc[UR4][R6.64] ;  /* 0x0000000406097981 */ /* 0x000f68000c1e1900 */
[----:B------:R-:W5:Y:S04]  /*0140*/  LDG.E R3, desc[UR4][R6.64+0x400] ;  /* 0x0004000406037981 */ /* 0x000f68000c1e1900 */
[----:B------:R-:W5:Y:S04]  /*0150*/  LDG.E R5, desc[UR4][R6.64+0x200] ;  /* 0x0002000406057981 */ /* 0x000f68000c1e1900 */
[----:B------:R0:W5:Y:S01]  /*0160*/  LDG.E R4, desc[UR4][R6.64+0x600] ;  /* 0x0006000406047981 */ /* 0x000162000c1e1900 */
[----:B--2---:R-:W-:-:S02]  /*0170*/  IMAD.U32 R10, R8, 0x10000, RZ ;  /* 0x00010000080a7824 */ /* 0x004fc400078e00ff */
[----:B---3--:R-:W-:-:S04]  /*0180*/  IMAD.U32 R14, R17, 0x10000, RZ ;  /* 0x00010000110e7824 */ /* 0x008fc800078e00ff */
[----:B------:R-:W1:Y:S01]  /*0190*/  MUFU.RCP R10, R10 ;  /* 0x0000000a000a7308 */ /* 0x000e620000001000 */
[----:B----4-:R-:W-:Y:S01]  /*01a0*/  SHF.L.U32 R13, R16, 0x10, RZ ;  /* 0x00000010100d7819 */ /* 0x010fe200000006ff */
[----:B-----5:R-:W-:-:S06]  /*01b0*/  IMAD.U32 R12, R18, 0x10000, RZ ;  /* 0x00010000120c7824 */ /* 0x020fcc00078e00ff */
[----:B------:R-:W2:Y:S01]  /*01c0*/  MUFU.RCP R14, R14 ;  /* 0x0000000e000e7308 */ /* 0x000ea20000001000 */
[----:B0-----:R-:W-:-:S07]  /*01d0*/  PRMT R6, R16, 0x7632, R6 ;  /* 0x0000763210067816 */ /* 0x001fce0000000006 */
[----:B------:R-:W0:Y:S01]  /*01e0*/  MUFU.RCP R13, R13 ;  /* 0x0000000d000d7308 */ /* 0x000e220000001000 */
[----:B------:R-:W-:Y:S01]  /*01f0*/  IMAD.U32 R7, R6, 0x10000, RZ ;  /* 0x0001000006077824 */ /* 0x000fe200078e00ff */
[----:B------:R-:W-:-:S06]  /*0200*/  PRMT R8, R8, 0x7632, R8 ;  /* 0x0000763208087816 */ /* 0x000fcc0000000008 */
[----:B------:R-:W3:Y:S01]  /*0210*/  MUFU.RCP R12, R12 ;  /* 0x0000000c000c7308 */ /* 0x000ee20000001000 */
[----:B------:R-:W-:Y:S02]  /*0220*/  SHF.L.U32 R15, R9, 0x10, RZ ;  /* 0x00000010090f7819 */ /* 0x000fe400000006ff */
[----:B------:R-:W-:-:S03]  /*0230*/  PRMT R6, R17, 0x7632, R6 ;  /* 0x0000763211067816 */ /* 0x000fc60000000006 */
[----:B-1----:R-:W-:Y:S01]  /*0240*/  FMUL.FTZ R10, R15, R10 ;  /* 0x0000000a0f0a7220 */ /* 0x002fe20000410000 */
[----:B------:R-:W-:Y:S01]  /*0250*/  SHF.L.U32 R15, R3, 0x10, RZ ;  /* 0x00000010030f7819 */ /* 0x000fe200000006ff */
[----:B------:R-:W-:Y:S01]  /*0260*/  IMAD.U32 R6, R6, 0x10000, RZ ;  /* 0x0001000006067824 */ /* 0x000fe200078e00ff */
[----:B------:R-:W-:Y:S02]  /*0270*/  SHF.L.U32 R11, R8, 0x10, RZ ;  /* 0x00000010080b7819 */ /* 0x000fe400000006ff */
[----:B------:R-:W-:Y:S01]  /*0280*/  PRMT R8, R18, 0x7632, R8 ;  /* 0x0000763212087816 */ /* 0x000fe20000000008 */
[----:B------:R-:W-:Y:S02]  /*0290*/  IMAD.U32 R16, R5, 0x10000, RZ ;  /* 0x0001000005107824 */ /* 0x000fe400078e00ff */
[----:B--2---:R-:W-:Y:S01]  /*02a0*/  FMUL.FTZ R14, R15, R14 ;  /* 0x0000000e0f0e7220 */ /* 0x004fe20000410000 */
[----:B------:R-:W-:Y:S01]  /*02b0*/  IMAD.U32 R15, R4, 0x10000, RZ ;  /* 0x00010000040f7824 */ /* 0x000fe200078e00ff */
[----:B------:R-:W-:Y:S01]  /*02c0*/  PRMT R3, R9, 0x7632, R3 ;  /* 0x0000763209037816 */ /* 0x000fe20000000003 */
[----:B------:R-:W-:Y:S01]  /*02d0*/  IMAD.U32 R8, R8, 0x10000, RZ ;  /* 0x0001000008087824 */ /* 0x000fe200078e00ff */
[----:B------:R-:W1:Y:S01]  /*02e0*/  MUFU.RCP R6, R6 ;  /* 0x0000000600067308 */ /* 0x000e620000001000 */
[----:B0-----:R-:W-:Y:S01]  /*02f0*/  FMUL.FTZ R13, R16, R13 ;  /* 0x0000000d100d7220 */ /* 0x001fe20000410000 */
[----:B---3--:R-:W-:Y:S01]  /*0300*/  FMUL.FTZ R16, R15, R12 ;  /* 0x0000000c0f107220 */ /* 0x008fe20000410000 */
[----:B------:R-:W-:Y:S01]  /*0310*/  IMAD.U32 R12, R3, 0x10000, RZ ;  /* 0x00010000030c7824 */ /* 0x000fe200078e00ff */
[----:B------:R-:W-:-:S04]  /*0320*/  PRMT R3, R5, 0x7632, R3 ;  /* 0x0000763205037816 */ /* 0x000fc80000000003 */
[----:B------:R-:W0:Y:S01]  /*0330*/  MUFU.RCP R11, R11 ;  /* 0x0000000b000b7308 */ /* 0x000e220000001000 */
[----:B------:R-:W-:-:S07]  /*0340*/  PRMT R4, R3, 0x7632, R4 ;  /* 0x0000763203047816 */ /* 0x000fce0000000004 */
[----:B------:R-:W2:Y:S01]  /*0350*/  MUFU.RCP R8, R8 ;  /* 0x0000000800087308 */ /* 0x000ea20000001000 */
[C---:B------:R-:W-:Y:S01]  /*0360*/  IMAD.U32 R15, R4.reuse, 0x10000, RZ ;  /* 0x00010000040f7824 */ /* 0x040fe200078e00ff */
[----:B------:R-:W-:-:S06]  /*0370*/  PRMT R4, R4, 0x7632, R4 ;  /* 0x0000763204047816 */ /* 0x000fcc0000000004 */
[----:B------:R-:W3:Y:S01]  /*0380*/  MUFU.RCP R7, R7 ;  /* 0x0000000700077308 */ /* 0x000ee20000001000 */
[----:B-1----:R-:W-:Y:S01]  /*0390*/  FMUL.FTZ R6, R15, R6 ;  /* 0x000000060f067220 */ /* 0x002fe20000410000 */
[----:B0-----:R-:W-:Y:S01]  /*03a0*/  FMUL.FTZ R11, R12, R11 ;  /* 0x0000000b0c0b7220 */ /* 0x001fe20000410000 */
[----:B------:R-:W-:Y:S01]  /*03b0*/  IMAD.U32 R15, R4, 0x10000, RZ ;  /* 0x00010000040f7824 */ /* 0x000fe200078e00ff */
[----:B------:R-:W-:-:S04]  /*03c0*/  SHF.L.U32 R12, R3, 0x10, RZ ;  /* 0x00000010030c7819 */ /* 0x000fc800000006ff */
[----:B------:R-:W0:Y:S01]  /*03d0*/  F2F.BF16.F32 R5, R16 ;  /* 0x0000001000057304 */ /* 0x000e220000202000 */
[----:B--2---:R-:W-:Y:S01]  /*03e0*/  FMUL.FTZ R15, R15, R8 ;  /* 0x000000080f0f7220 */ /* 0x004fe20000410000 */
[----:B---3--:R-:W-:-:S06]  /*03f0*/  FMUL.FTZ R7, R12, R7 ;  /* 0x000000070c077220 */ /* 0x008fcc0000410000 */
[----:B------:R-:W1:Y:S08]  /*0400*/  F2F.BF16.F32 R10, R10 ;  /* 0x0000000a000a7304 */ /* 0x000e700000202000 */
[----:B------:R-:W2:Y:S01]  /*0410*/  F2F.BF16.F32 R3, R11 ;  /* 0x0000000b00037304 */ /* 0x000ea20000202000 */
[----:B0-----:R-:W-:Y:S02]  /*0420*/  SHF.L.U32 R8, R5, 0x10, RZ ;  /* 0x0000001005087819 */ /* 0x001fe400000006ff */
[----:B------:R-:W0:Y:S05]  /*0430*/  LDC.64 R4, c[0x0][0x218] ;  /* 0x00008600ff047b82 */ /* 0x000e2a0000000a00 */
[----:B------:R-:W-:Y:S08]  /*0440*/  F2F.BF16.F32 R13, R13 ;  /* 0x0000000d000d7304 */ /* 0x000ff00000202000 */
[----:B------:R-:W-:Y:S08]  /*0450*/  F2F.BF16.F32 R9, R14 ;  /* 0x0000000e00097304 */ /* 0x000ff00000202000 */
[----:B------:R-:W3:Y:S08]  /*0460*/  F2F.BF16.F32 R12, R6 ;  /* 0x00000006000c7304 */ /* 0x000ef00000202000 */
[----:B------:R-:W4:Y:S08]  /*0470*/  F2F.BF16.F32 R15, R15 ;  /* 0x0000000f000f7304 */ /* 0x000f300000202000 */
[----:B------:R-:W5:Y:S01]  /*0480*/  F2F.BF16.F32 R7, R7 ;  /* 0x0000000700077304 */ /* 0x000f620000202000 */
[----:B-1----:R-:W-:Y:S01]  /*0490*/  SHF.L.U32 R10, R10, 0x10, RZ ;  /* 0x000000100a0a7819 */ /* 0x002fe200000006ff */
[----:B--2---:R-:W-:Y:S01]  /*04a0*/  IMAD.U32 R3, R3, 0x10000, RZ ;  /* 0x0001000003037824 */ /* 0x004fe200078e00ff */
[----:B---3--:R-:W-:Y:S01]  /*04b0*/  SHF.L.U32 R12, R12, 0x10, RZ ;  /* 0x000000100c0c7819 */ /* 0x008fe200000006ff */
[----:B------:R-:W-:-:S02]  /*04c0*/  IMAD.U32 R13, R13, 0x10000, RZ ;  /* 0x000100000d0d7824 */ /* 0x000fc400078e00ff */
[----:B------:R-:W-:Y:S02]  /*04d0*/  IMAD.U32 R9, R9, 0x10000, RZ ;  /* 0x0001000009097824 */ /* 0x000fe400078e00ff */
[----:B----4-:R-:W-:Y:S01]  /*04e0*/  IMAD.U32 R15, R15, 0x10000, RZ ;  /* 0x000100000f0f7824 */ /* 0x010fe200078e00ff */
[----:B------:R-:W-:Y:S01]  /*04f0*/  FRND.TRUNC R10, R10 ;  /* 0x0000000a000a7307 */ /* 0x000fe2000020d000 */
[----:B-----5:R-:W-:-:S07]  /*0500*/  IMAD.U32 R7, R7, 0x10000, RZ ;  /* 0x0001000007077824 */ /* 0x020fce00078e00ff */
[----:B------:R-:W1:Y:S08]  /*0510*/  FRND.TRUNC R3, R3 ;  /* 0x0000000300037307 */ /* 0x000e70000020d000 */
[----:B------:R-:W-:Y:S08]  /*0520*/  FRND.TRUNC R13, R13 ;  /* 0x0000000d000d7307 */ /* 0x000ff0000020d000 */
[----:B------:R-:W-:Y:S08]  /*0530*/  FRND.TRUNC R9, R9 ;  /* 0x0000000900097307 */ /* 0x000ff0000020d000 */
[----:B------:R-:W-:Y:S08]  /*0540*/  FRND.TRUNC R8, R8 ;  /* 0x0000000800087307 */ /* 0x000ff0000020d000 */
[----:B------:R-:W2:Y:S08]  /*0550*/  FRND.TRUNC R6, R7 ;  /* 0x0000000700067307 */ /* 0x000eb0000020d000 */
[----:B------:R-:W3:Y:S08]  /*0560*/  FRND.TRUNC R12, R12 ;  /* 0x0000000c000c7307 */ /* 0x000ef0000020d000 */
[----:B------:R-:W4:Y:S01]  /*0570*/  FRND.TRUNC R15, R15 ;  /* 0x0000000f000f7307 */ /* 0x000f22000020d000 */
[----:B0-----:R-:W-:Y:S01]  /*0580*/  IMAD.WIDE.U32 R4, R2, 0x2, R4 ;  /* 0x0000000202047825 */ /* 0x001fe200078e0004 */
[----:B-1----:R-:W-:-:S02]  /*0590*/  F2FP.BF16.F32.PACK_AB R11, R3, R10 ;  /* 0x0000000a030b723e */ /* 0x002fc400000010ff */
[----:B--2---:R-:W-:Y:S01]  /*05a0*/  F2FP.BF16.F32.PACK_AB R13, R6, R13 ;  /* 0x0000000d060d723e */ /* 0x004fe200000010ff */
[----:B------:R-:W-:Y:S01]  /*05b0*/  IMAD.WIDE R4, R0, 0x4, R4 ;  /* 0x0000000400047825 */ /* 0x000fe200078e0204 */
[----:B---3--:R-:W-:Y:S02]  /*05c0*/  F2FP.BF16.F32.PACK_AB R9, R12, R9 ;  /* 0x000000090c09723e */ /* 0x008fe400000010ff */
[----:B----4-:R-:W-:Y:S02]  /*05d0*/  F2FP.BF16.F32.PACK_AB R3, R15, R8 ;  /* 0x000000080f03723e */ /* 0x010fe400000010ff */
[----:B------:R-:W-:Y:S04]  /*05e0*/  STG.E desc[UR4][R4.64], R11 ;  /* 0x0000000b04007986 */ /* 0x000fe8000c101904 */
[----:B------:R-:W-:Y:S04]  /*05f0*/  STG.E desc[UR4][R4.64+0x200], R13 ;  /* 0x0002000d04007986 */ /* 0x000fe8000c101904 */
[----:B------:R-:W-:Y:S04]  /*0600*/  STG.E desc[UR4][R4.64+0x400], R9 ;  /* 0x0004000904007986 */ /* 0x000fe8000c101904 */
[----:B------:R-:W-:Y:S01]  /*0610*/  STG.E desc[UR4][R4.64+0x600], R3 ;  /* 0x0006000304007986 */ /* 0x000fe2000c101904 */
[----:B------:R-:W-:Y:S05]  /*0620*/  EXIT ;  /* 0x000000000000794d */ /* 0x000fea0003800000 */
.L_x_832:
[----:B------:R-:W0:Y:S01]  /*0630*/  S2R R27, SR_TID.X ;  /* 0x00000000001b7919 */ /* 0x000e220000002100 */
[----:B------:R-:W-:Y:S02]  /*0640*/  PRMT R19, RZ, 0x7610, R19 ;  /* 0x00007610ff137816 */ /* 0x000fe40000000013 */
[----:B------:R-:W-:Y:S02]  /*0650*/  PRMT R20, RZ, 0x7610, R20 ;  /* 0x00007610ff147816 */ /* 0x000fe40000000014 */
[----:B0-----:R-:W-:-:S13]  /*0660*/  ISETP.GE.AND P0, PT, R27, R3, PT ;  /* 0x000000031b00720c */ /* 0x001fda0003f06270 */
[----:B------:R-:W-:Y:S01]  /*0670*/  @!P0 IMAD.IADD R13, R2, 0x1, R27 ;  /* 0x00000001020d8824 */ /* 0x000fe200078e021b */
[----:B------:R-:W-:Y:S01]  /*0680*/  @!P0 IADD3 R27, R27, 0x80, RZ ;  /* 0x000000801b1b8810 */ /* 0x000fe20007ffe0ff */
[----:B------:R-:W0:Y:S03]  /*0690*/  @!P0 LDC.64 R14, c[0x0][0x228] ;  /* 0x00008a00ff0e8b82 */ /* 0x000e260000000a00 */
[----:B------:R-:W-:-:S05]  /*06a0*/  ISETP.GE.AND P1, PT, R27, R3, PT ;  /* 0x000000031b00720c */ /* 0x000fca0003f26270 */
[----:B------:R-:W1:Y:S08]  /*06b0*/  @!P0 LDC.64 R34, c[0x0][0x220] ;  /* 0x00008800ff228b82 */ /* 0x000e700000000a00 */
[----:B------:R-:W-:Y:S01]  /*06c0*/  @!P1 IMAD.IADD R21, R2, 0x1, R27 ;  /* 0x0000000102159824 */ /* 0x000fe200078e021b */
[----:B------:R-:W2:Y:S01]  /*06d0*/  @!P1 LDC.64 R30, c[0x0][0x220] ;  /* 0x00008800ff1e9b82 */ /* 0x000ea20000000a00 */
[----:B------:R-:W-:-:S05]  /*06e0*/  @!P1 VIADD R27, R27, 0x80 ;  /* 0x000000801b1b9836 */ /* 0x000fca0000000000 */
[----:B------:R-:W-:Y:S01]  /*06f0*/  ISETP.GE.AND P2, PT, R27, R3, PT ;  /* 0x000000031b00720c */ /* 0x000fe20003f46270 */
[C---:B0-----:R-:W-:Y:S01]  /*0700*/  @!P0 IMAD.WIDE.U32 R14, R13.reuse, 0x2, R14 ;  /* 0x000000020d0e8825 */ /* 0x041fe200078e000e */
[----:B------:R-:W0:Y:S04]  /*0710*/  @!P1 LDC.64 R22, c[0x0][0x228] ;  /* 0x00008a00ff169b82 */ /* 0x000e280000000a00 */
[----:B------:R3:W4:Y:S01]  /*0720*/  @!P0 LDG.E.U16 R19, desc[UR4][R14.64] ;  /* 0x000000040e138981 */ /* 0x000722000c1e1500 */
[----:B-1----:R-:W-:-:S06]  /*0730*/  @!P0 IMAD.WIDE.U32 R34, R13, 0x2, R34 ;  /* 0x000000020d228825 */ /* 0x002fcc00078e0022 */
[----:B------:R-:W-:Y:S01]  /*0740*/  @!P2 IADD3 R25, R2, R27, RZ ;  /* 0x0000001b0219a210 */ /* 0x000fe20007ffe0ff */
[----:B------:R-:W-:Y:S01]  /*0750*/  @!P2 VIADD R27, R27, 0x80 ;  /* 0x000000801b1ba836 */ /* 0x000fe20000000000 */
[----:B------:R1:W5:Y:S01]  /*0760*/  @!P0 LDG.E.U16 R20, desc[UR4][R34.64] ;  /* 0x0000000422148981 */ /* 0x000362000c1e1500 */
[----:B------:R-:W1:Y:S03]  /*0770*/  @!P2 LDC.64 R36, c[0x0][0x220] ;  /* 0x00008800ff24ab82 */ /* 0x000e660000000a00 */
[----:B------:R-:W-:-:S05]  /*0780*/  ISETP.GE.AND P3, PT, R27, R3, PT ;  /* 0x000000031b00720c */ /* 0x000fca0003f66270 */
[----:B------:R-:W1:Y:S08]  /*0790*/  @!P2 LDC.64 R32, c[0x0][0x228] ;  /* 0x00008a00ff20ab82 */ /* 0x000e700000000a00 */
[----:B------:R-:W-:Y:S01]  /*07a0*/  @!P3 IMAD.IADD R13, R2, 0x1, R27 ;  /* 0x00000001020db824 */ /* 0x000fe200078e021b */
[----:B------:R-:W-:Y:S01]  /*07b0*/  @!P3 IADD3 R27, R27, 0x80, RZ ;  /* 0x000000801b1bb810 */ /* 0x000fe20007ffe0ff */
[----:B---3--:R-:W3:Y:S03]  /*07c0*/  @!P3 LDC.64 R14, c[0x0][0x220] ;  /* 0x00008800ff0ebb82 */ /* 0x008ee60000000a00 */
[----:B------:R-:W-:Y:S01]  /*07d0*/  ISETP.GE.AND P4, PT, R27, R3, PT ;  /* 0x000000031b00720c */ /* 0x000fe20003f86270 */
[----:B--2---:R-:W-:Y:S01]  /*07e0*/  @!P1 IMAD.WIDE.U32 R30, R21, 0x2, R30 ;  /* 0x00000002151e9825 */ /* 0x004fe200078e001e */
[----:B------:R-:W-:-:S02]  /*07f0*/  PRMT R17, RZ, 0x7610, R17 ;  /* 0x00007610ff117816 */ /* 0x000fc40000000011 */
[----:B------:R-:W-:Y:S01]  /*0800*/  PRMT R10, RZ, 0x7610, R10 ;  /* 0x00007610ff0a7816 */ /* 0x000fe2000000000a */
[----:B0-----:R-:W-:Y:S01]  /*0810*/  @!P1 IMAD.WIDE.U32 R22, R21, 0x2, R22 ;  /* 0x0000000215169825 */ /* 0x001fe200078e0016 */
[----:B-1----:R-:W0:Y:S02]  /*0820*/  @!P3 LDC.64 R34, c[0x0][0x228] ;  /* 0x00008a00ff22bb82 */ /* 0x002e240000000a00 */
[----:B------:R1:W2:Y:S04]  /*0830*/  @!P1 LDG.E.U16 R17, desc[UR4][R30.64] ;  /* 0x000000041e119981 */ /* 0x0002a8000c1e1500 */
[----:B------:R3:W2:Y:S01]  /*0840*/  @!P1 LDG.E.U16 R10, desc[UR4][R22.64] ;  /* 0x00000004160a9981 */ /* 0x0006a2000c1e1500 */
[----:B------:R-:W-:Y:S02]  /*0850*/  @!P4 IMAD.IADD R21, R2, 0x1, R27 ;  /* 0x000000010215c824 */ /* 0x000fe400078e021b */
[----:B------:R-:W-:Y:S01]  /*0860*/  @!P4 VIADD R27, R27, 0x80 ;  /* 0x000000801b1bc836 */ /* 0x000fe20000000000 */
[----:B-1----:R-:W1:Y:S04]  /*0870*/  @!P4 LDC.64 R30, c[0x0][0x220] ;  /* 0x00008800ff1ecb82 */ /* 0x002e680000000a00 */
[----:B------:R-:W-:Y:S01]  /*0880*/  ISETP.GE.AND P1, PT, R27, R3, PT ;  /* 0x000000031b00720c */ /* 0x000fe20003f26270 */
[----:B---3--:R-:W-:Y:S01]  /*0890*/  @!P3 IMAD.WIDE.U32 R14, R13, 0x2, R14 ;  /* 0x000000020d0eb825 */ /* 0x008fe200078e000e */
[----:B------:R-:W-:-:S02]  /*08a0*/  PRMT R23, RZ, 0x7610, R23 ;  /* 0x00007610ff177816 */ /* 0x000fc40000000017 */
[----:B------:R-:W-:Y:S01]  /*08b0*/  PRMT R18, RZ, 0x7610, R18 ;  /* 0x00007610ff127816 */ /* 0x000fe20000000012 */
[C---:B------:R-:W-:Y:S01]  /*08c0*/  @!P2 IMAD.WIDE.U32 R36, R25.reuse, 0x2, R36 ;  /* 0x000000021924a825 */ /* 0x040fe200078e0024 */
[----:B------:R-:W-:Y:S02]  /*08d0*/  PRMT R12, RZ, 0x7610, R12 ;  /* 0x00007610ff0c7816 */ /* 0x000fe4000000000c */
[----:B------:R3:W2:Y:S01]  /*08e0*/  @!P3 LDG.E.U16 R23, desc[UR4][R14.64] ;  /* 0x000000040e17b981 */ /* 0x0006a2000c1e1500 */
[----:B------:R-:W-:Y:S02]  /*08f0*/  @!P2 IMAD.WIDE.U32 R32, R25, 0x2, R32 ;  /* 0x000000021920a825 */ /* 0x000fe400078e0020 */
[----:B------:R-:W0:Y:S01]  /*0900*/  @!P4 LDC.64 R24, c[0x0][0x228] ;  /* 0x00008a00ff18cb82 */ /* 0x000e220000000a00 */
[----:B------:R3:W2:Y:S04]  /*0910*/  @!P2 LDG.E.U16 R18, desc[UR4][R36.64] ;  /* 0x000000042412a981 */ /* 0x0006a8000c1e1500 */
[----:B------:R1:W2:Y:S01]  /*0920*/  @!P2 LDG.E.U16 R12, desc[UR4][R32.64] ;  /* 0x00000004200ca981 */ /* 0x0002a2000c1e1500 */
[----:B---3--:R-:W-:Y:S01]  /*0930*/  @!P1 IADD3 R15, R2, R27, RZ ;  /* 0x0000001b020f9210 */ /* 0x008fe20007ffe0ff */
[----:B------:R-:W-:Y:S01]  /*0940*/  @!P1 VIADD R27, R27, 0x80 ;  /* 0x000000801b1b9836 */ /* 0x000fe20000000000 */
[----:B------:R-:W3:Y:S04]  /*0950*/  @!P1 LDC.64 R36, c[0x0][0x220] ;  /* 0x00008800ff249b82 */ /* 0x000ee80000000a00 */
[----:B------:R-:W-:-:S04]  /*0960*/  ISETP.GE.AND P2, PT, R27, R3, PT ;  /* 0x000000031b00720c */ /* 0x000fc80003f46270 */
[----:B-1----:R-:W1:Y:S01]  /*0970*/  @!P1 LDC.64 R32, c[0x0][0x228] ;  /* 0x00008a00ff209b82 */ /* 0x002e620000000a00 */
[----:B------:R-:W-:Y:S01]  /*0980*/  PRMT R22, RZ, 0x7610, R22 ;  /* 0x00007610ff167816 */ /* 0x000fe20000000016 */
[----:B------:R-:W-:-:S04]  /*0990*/  @!P4 IMAD.WIDE.U32 R30, R21, 0x2, R30 ;  /* 0x00000002151ec825 */ /* 0x000fc800078e001e */
[----:B0-----:R-:W-:Y:S01]  /*09a0*/  @!P3 IMAD.WIDE.U32 R34, R13, 0x2, R34 ;  /* 0x000000020d22b825 */ /* 0x001fe200078e0022 */
[----:B------:R-:W-:Y:S01]  /*09b0*/  PRMT R13, RZ, 0x7610, R13 ;  /* 0x00007610ff0d7816 */ /* 0x000fe2000000000d */
[----:B------:R0:W2:Y:S05]  /*09c0*/  @!P4 LDG.E.U16 R22, desc[UR4][R30.64] ;  /* 0x000000041e16c981 */ /* 0x0000aa000c1e1500 */
[----:B------:R3:W2:Y:S01]  /*09d0*/  @!P3 LDG.E.U16 R13, desc[UR4][R34.64] ;  /* 0x00000004220db981 */ /* 0x0006a2000c1e1500 */
[----:B0-----:R-:W0:Y:S01]  /*09e0*/  @!P2 LDC.64 R30, c[0x0][0x220] ;  /* 0x00008800ff1eab82 */ /* 0x001e220000000a00 */
[----:B------:R-:W-:Y:S01]  /*09f0*/  PRMT R16, RZ, 0x7610, R16 ;  /* 0x00007610ff107816 */ /* 0x000fe20000000010 */
[----:B---3--:R-:W-:-:S06]  /*0a00*/  @!P1 IMAD.WIDE.U32 R36, R15, 0x2, R36 ;  /* 0x000000020f249825 */ /* 0x008fcc00078e0024 */
[----:B------:R-:W3:Y:S01]  /*0a10*/  @!P2 LDC.64 R34, c[0x0][0x228] ;  /* 0x00008a00ff22ab82 */ /* 0x000ee20000000a00 */
[----:B-1----:R-:W-:Y:S01]  /*0a20*/  @!P1 IMAD.WIDE.U32 R32, R15, 0x2, R32 ;  /* 0x000000020f209825 */ /* 0x002fe200078e0020 */
[----:B------:R-:W-:-:S03]  /*0a30*/  @!P2 IADD3 R15, R2, R27, RZ ;  /* 0x0000001b020fa210 */ /* 0x000fc60007ffe0ff */
[----:B------:R-:W-:-:S04]  /*0a40*/  @!P4 IMAD.WIDE.U32 R24, R21, 0x2, R24 ;  /* 0x000000021518c825 */ /* 0x000fc800078e0018 */
[----:B------:R-:W-:Y:S01]  /*0a50*/  @!P2 VIADD R27, R27, 0x80 ;  /* 0x000000801b1ba836 */ /* 0x000fe20000000000 */
[----:B------:R1:W2:Y:S04]  /*0a60*/  @!P4 LDG.E.U16 R16, desc[UR4][R24.64] ;  /* 0x000000041810c981 */ /* 0x0002a8000c1e1500 */
[----:B------:R-:W-:Y:S01]  /*0a70*/  ISETP.GE.AND P3, PT, R27, R3, PT ;  /* 0x000000031b00720c */ /* 0x000fe20003f66270 */
[----:B0-----:R-:W-:Y:S01]  /*0a80*/  @!P2 IMAD.WIDE.U32 R30, R15, 0x2, R30 ;  /* 0x000000020f1ea825 */ /* 0x001fe200078e001e */
[----:B-1----:R-:W-:-:S03]  /*0a90*/  PRMT R24, RZ, 0x7610, R24 ;  /* 0x00007610ff187816 */ /* 0x002fc60000000018 */
[----:B---3--:R-:W-:-:S03]  /*0aa0*/  @!P2 IMAD.WIDE.U32 R34, R15, 0x2, R34 ;  /* 0x000000020f22a825 */ /* 0x008fc600078e0022 */
[----:B------:R0:W3:Y:S05]  /*0ab0*/  @!P2 LDG.E.U16 R24, desc[UR4][R30.64] ;  /* 0x000000041e18a981 */ /* 0x0000ea000c1e1500 */
[----:B------:R-:W1:Y:S01]  /*0ac0*/  @!P3 LDC.64 R14, c[0x0][0x220] ;  /* 0x00008800ff0ebb82 */ /* 0x000e620000000a00 */
[----:B------:R-:W-:-:S06]  /*0ad0*/  PRMT R0, RZ, 0x7610, R0 ;  /* 0x00007610ff007816 */ /* 0x000fcc0000000000 */
[----:B------:R1:W3:Y:S01]  /*0ae0*/  @!P1 LDG.E.U16 R0, desc[UR4][R32.64] ;  /* 0x0000000420009981 */ /* 0x0002e2000c1e1500 */
[----:B0-----:R-:W0:Y:S01]  /*0af0*/  @!P3 LDC.64 R30, c[0x0][0x228] ;  /* 0x00008a00ff1ebb82 */ /* 0x001e220000000a00 */
[----:B------:R-:W-:Y:S01]  /*0b00*/  @!P3 IMAD.IADD R27, R2, 0x1, R27 ;  /* 0x00000001021bb824 */ /* 0x000fe200078e021b */
[----:B------:R-:W-:-:S06]  /*0b10*/  PRMT R25, RZ, 0x7610, R25 ;  /* 0x00007610ff197816 */ /* 0x000fcc0000000019 */
[----:B------:R-:W3:Y:S01]  /*0b20*/  @!P2 LDG.E.U16 R25, desc[UR4][R34.64] ;  /* 0x000000042219a981 */ /* 0x000ee2000c1e1500 */
[----:B-1----:R-:W-:Y:S01]  /*0b30*/  @!P3 IMAD.WIDE.U32 R32, R27, 0x2, R14 ;  /* 0x000000021b20b825 */ /* 0x002fe200078e000e */
[----:B------:R-:W-:-:S03]  /*0b40*/  PRMT R15, RZ, 0x7610, R15 ;  /* 0x00007610ff0f7816 */ /* 0x000fc6000000000f */
[----:B0-----:R-:W-:-:S05]  /*0b50*/  @!P3 IMAD.WIDE.U32 R30, R27, 0x2, R30 ;  /* 0x000000021b1eb825 */ /* 0x001fca00078e001e */
[----:B------:R-:W3:Y:S01]  /*0b60*/  @!P3 LDG.E.U16 R15, desc[UR4][R30.64] ;  /* 0x000000041e0fb981 */ /* 0x000ee2000c1e1500 */
[----:B------:R-:W-:Y:S02]  /*0b70*/  PRMT R21, RZ, 0x7610, R21 ;  /* 0x00007610ff157816 */ /* 0x000fe40000000015 */
[----:B------:R-:W-:-:S04]  /*0b80*/  PRMT R14, RZ, 0x7610, R14 ;  /* 0x00007610ff0e7816 */ /* 0x000fc8000000000e */
[----:B------:R-:W3:Y:S04]  /*0b90*/  @!P1 LDG.E.U16 R21, desc[UR4][R36.64] ;  /* 0x0000000424159981 */ /* 0x000ee8000c1e1500 */
[----:B------:R2:W3:Y:S01]  /*0ba0*/  @!P3 LDG.E.U16 R14, desc[UR4][R32.64] ;  /* 0x00000004200eb981 */ /* 0x0004e2000c1e1500 */
[----:B------:R-:W0:Y:S02]  /*0bb0*/  S2R R29, SR_TID.X ;  /* 0x00000000001d7919 */ /* 0x000e240000002100 */
[----:B0-----:R-:W-:-:S04]  /*0bc0*/  IADD3 R26, R29, 0x100, RZ ;  /* 0x000001001d1a7810 */ /* 0x001fc80007ffe0ff */
[----:B------:R-:W-:Y:S02]  /*0bd0*/  ISETP.GE.AND P1, PT, R26, R3, PT ;  /* 0x000000031a00720c */ /* 0x000fe40003f26270 */
[----:B------:R-:W-:-:S04]  /*0be0*/  IADD3 R26, R29, 0x180, RZ ;  /* 0x000001801d1a7810 */ /* 0x000fc80007ffe0ff */
[----:B------:R-:W-:Y:S01]  /*0bf0*/  ISETP.GE.AND P2, PT, R26, R3, PT ;  /* 0x000000031a00720c */ /* 0x000fe20003f46270 */
[----:B----4-:R-:W-:-:S06]  /*0c00*/  @!P0 IMAD.U32 R27, R19, 0x10000, RZ ;  /* 0x00010000131b8824 */ /* 0x010fcc00078e00ff */
[----:B------:R-:W0:Y:S01]  /*0c10*/  @!P0 MUFU.RCP R27, R27 ;  /* 0x0000001b001b8308 */ /* 0x000e220000001000 */
[----:B-----5:R-:W-:-:S05]  /*0c20*/  @!P0 SHF.L.U32 R20, R20, 0x10, RZ ;  /* 0x0000001014148819 */ /* 0x020fca00000006ff */
[----:B0-----:R-:W-:Y:S01]  /*0c30*/  @!P0 FMUL.FTZ R26, R20, R27 ;  /* 0x0000001b141a8220 */ /* 0x001fe20000410000 */
[----:B------:R-:W-:-:S05]  /*0c40*/  VIADD R20, R29, 0x80 ;  /* 0x000000801d147836 */ /* 0x000fca0000000000 */
[----:B------:R-:W-:-:S13]  /*0c50*/  ISETP.GE.AND P5, PT, R20, R3, PT ;  /* 0x000000031400720c */ /* 0x000fda0003fa6270 */
[----:B--2---:R-:W-:-:S04]  /*0c60*/  @!P5 SHF.L.U32 R33, R10, 0x10, RZ ;  /* 0x000000100a21d819 */ /* 0x004fc800000006ff */
[----:B------:R-:W0:Y:S01]  /*0c70*/  @!P5 MUFU.RCP R19, R33 ;  /* 0x000000210013d308 */ /* 0x000e220000001000 */
[----:B------:R-:W-:-:S07]  /*0c80*/  @!P5 IMAD.U32 R32, R17, 0x10000, RZ ;  /* 0x000100001120d824 */ /* 0x000fce00078e00ff */
[----:B------:R-:W1:Y:S01]  /*0c90*/  @!P0 F2F.BF16.F32 R26, R26 ;  /* 0x0000001a001a8304 */ /* 0x000e620000202000 */
[----:B0-----:R-:W-:Y:S01]  /*0ca0*/  @!P5 FMUL.FTZ R19, R32, R19 ;  /* 0x000000132013d220 */ /* 0x001fe20000410000 */
[----:B------:R-:W-:Y:S02]  /*0cb0*/  @!P1 IMAD.U32 R27, R12, 0x10000, RZ ;  /* 0x000100000c1b9824 */ /* 0x000fe400078e00ff */
[----:B------:R-:W-:-:S04]  /*0cc0*/  VIADD R12, R29, 0x200 ;  /* 0x000002001d0c7836 */ /* 0x000fc80000000000 */
[----:B------:R-:W0:Y:S01]  /*0cd0*/  @!P1 MUFU.RCP R17, R27 ;  /* 0x0000001b00119308 */ /* 0x000e220000001000 */
[----:B------:R-:W-:-:S07]  /*0ce0*/  ISETP.GE.AND P3, PT, R12, R3, PT ;  /* 0x000000030c00720c */ /* 0x000fce0003f66270 */
[----:B------:R-:W2:Y:S01]  /*0cf0*/  @!P5 F2F.BF16.F32 R19, R19 ;  /* 0x000000130013d304 */ /* 0x000ea20000202000 */
[----:B------:R-:W-:Y:S02]  /*0d00*/  @!P1 SHF.L.U32 R18, R18, 0x10, RZ ;  /* 0x0000001012129819 */ /* 0x000fe400000006ff */
[----:B-1----:R-:W-:-:S03]  /*0d10*/  @!P0 SHF.L.U32 R10, R26, 0x10, RZ ;  /* 0x000000101a0a8819 */ /* 0x002fc600000006ff */
[----:B0-----:R-:W-:Y:S01]  /*0d20*/  @!P1 FMUL.FTZ R17, R18, R17 ;  /* 0x0000001112119220 */ /* 0x001fe20000410000 */
[----:B------:R-:W-:Y:S01]  /*0d30*/  IADD3 R30, R29, 0x280, RZ ;  /* 0x000002801d1e7810 */ /* 0x000fe20007ffe0ff */
[----:B--2---:R-:W-:-:S03]  /*0d40*/  @!P5 IMAD.U32 R12, R19, 0x10000, RZ ;  /* 0x00010000130cd824 */ /* 0x004fc600078e00ff */
[----:B------:R-:W-:-:S03]  /*0d50*/  ISETP.GE.AND P4, PT, R30, R3, PT ;  /* 0x000000031e00720c */ /* 0x000fc60003f86270 */
[----:B------:R-:W0:Y:S01]  /*0d60*/  @!P5 FRND.TRUNC R12, R12 ;  /* 0x0000000c000cd307 */ /* 0x000e22000020d000 */
[----:B------:R-:W-:Y:S02]  /*0d70*/  @!P2 SHF.L.U32 R13, R13, 0x10, RZ ;  /* 0x000000100d0da819 */ /* 0x000fe400000006ff */
[----:B------:R-:W-:-:S05]  /*0d80*/  @!P3 SHF.L.U32 R26, R16, 0x10, RZ ;  /* 0x00000010101ab819 */ /* 0x000fca00000006ff */
[----:B------:R-:W1:Y:S01]  /*0d90*/  @!P3 MUFU.RCP R18, R26 ;  /* 0x0000001a0012b308 */ /* 0x000e620000001000 */
[----:B------:R-:W-:Y:S01]  /*0da0*/  @!P2 IMAD.U32 R16, R23, 0x10000, RZ ;  /* 0x000100001710a824 */ /* 0x000fe200078e00ff */
[----:B------:R-:W-:-:S06]  /*0db0*/  @!P3 SHF.L.U32 R23, R22, 0x10, RZ ;  /* 0x000000101617b819 */ /* 0x000fcc00000006ff */
[----:B------:R-:W2:Y:S01]  /*0dc0*/  @!P2 MUFU.RCP R13, R13 ;  /* 0x0000000d000da308 */ /* 0x000ea20000001000 */
[----:B------:R-:W-:Y:S02]  /*0dd0*/  IADD3 R22, R29, 0x300, RZ ;  /* 0x000003001d167810 */ /* 0x000fe40007ffe0ff */
[----:B0-----:R-:W-:Y:S01]  /*0de0*/  @!P5 F2FP.BF16.F32.PACK_AB R28, RZ, R12 ;  /* 0x0000000cff1cd23e */ /* 0x001fe200000010ff */
[----:B-1----:R-:W-:Y:S01]  /*0df0*/  @!P3 FMUL.FTZ R18, R23, R18 ;  /* 0x000000121712b220 */ /* 0x002fe20000410000 */
[----:B---3--:R-:W-:Y:S01]  /*0e00*/  @!P4 IMAD.U32 R12, R0, 0x10000, RZ ;  /* 0x00010000000cc824 */ /* 0x008fe200078e00ff */
[----:B------:R-:W-:-:S04]  /*0e10*/  IADD3 R0, R29, 0x380, RZ ;  /* 0x000003801d007810 */ /* 0x000fc80007ffe0ff */
[----:B------:R-:W0:Y:S01]  /*0e20*/  @!P3 F2F.BF16.F32 R18, R18 ;  /* 0x000000120012b304 */ /* 0x000e220000202000 */
[-C--:B------:R-:W-:Y:S02]  /*0e30*/  ISETP.GE.AND P6, PT, R22, R3.reuse, PT ;  /* 0x000000031600720c */ /* 0x080fe40003fc6270 */
[----:B------:R-:W-:Y:S01]  /*0e40*/  ISETP.GE.AND P5, PT, R0, R3, PT ;  /* 0x000000030000720c */ /* 0x000fe20003fa6270 */
[----:B--2---:R-:W-:-:S04]  /*0e50*/  @!P2 FMUL.FTZ R19, R16, R13 ;  /* 0x0000000d1013a220 */ /* 0x004fc80000410000 */
[----:B------:R-:W1:Y:S01]  /*0e60*/  @!P2 F2F.BF16.F32 R13, R19 ;  /* 0x00000013000da304 */ /* 0x000e620000202000 */
[----:B0-----:R-:W-:-:S05]  /*0e70*/  @!P3 IMAD.U32 R0, R18, 0x10000, RZ ;  /* 0x000100001200b824 */ /* 0x001fca00078e00ff */
[----:B------:R-:W-:Y:S02]  /*0e80*/  @!P6 SHF.L.U32 R18, R25, 0x10, RZ ;  /* 0x000000101912e819 */ /* 0x000fe400000006ff */
[----:B------:R-:W-:Y:S08]  /*0e90*/  @!P4 MUFU.RCP R12, R12 ;  /* 0x0000000c000cc308 */ /* 0x000ff00000001000 */
[----:B------:R-:W0:Y:S01]  /*0ea0*/  @!P1 F2F.BF16.F32 R17, R17 ;  /* 0x0000001100119304 */ /* 0x000e220000202000 */
[----:B------:R-:W-:-:S07]  /*0eb0*/  @!P5 IMAD.U32 R22, R15, 0x10000, RZ ;  /* 0x000100000f16d824 */ /* 0x000fce00078e00ff */
[----:B------:R-:W2:Y:S08]  /*0ec0*/  @!P6 MUFU.RCP R18, R18 ;  /* 0x000000120012e308 */ /* 0x000eb00000001000 */
[----:B------:R-:W3:Y:S01]  /*0ed0*/  @!P5 MUFU.RCP R15, R22 ;  /* 0x00000016000fd308 */ /* 0x000ee20000001000 */
[----:B-1----:R-:W-:Y:S01]  /*0ee0*/  @!P2 IMAD.U32 R13, R13, 0x10000, RZ ;  /* 0x000100000d0da824 */ /* 0x002fe200078e00ff */
[----:B------:R-:W-:Y:S01]  /*0ef0*/  @!P4 SHF.L.U32 R21, R21, 0x10, RZ ;  /* 0x000000101515c819 */ /* 0x000fe200000006ff */
[----:B0-----:R-:W-:Y:S01]  /*0f00*/  @!P1 IMAD.U32 R16, R17, 0x10000, RZ ;  /* 0x0001000011109824 */ /* 0x001fe200078e00ff */
[----:B------:R-:W-:Y:S01]  /*0f10*/  @!P5 SHF.L.U32 R14, R14, 0x10, RZ ;  /* 0x000000100e0ed819 */ /* 0x000fe200000006ff */
[----:B------:R-:W-:-:S02]  /*0f20*/  @!P6 IMAD.U32 R19, R24, 0x10000, RZ ;  /* 0x000100001813e824 */ /* 0x000fc400078e00ff */
[----:B------:R-:W-:Y:S01]  /*0f30*/  @!P4 FMUL.FTZ R21, R21, R12 ;  /* 0x0000000c1515c220 */ /* 0x000fe20000410000 */
[----:B------:R0:W-:Y:S01]  /*0f40*/  @!P2 FRND.TRUNC R17, R13 ;  /* 0x0000000d0011a307 */ /* 0x0001e2000020d000 */
[----:B--2---:R-:W-:Y:S01]  /*0f50*/  @!P6 FMUL.FTZ R19, R19, R18 ;  /* 0x000000121313e220 */ /* 0x004fe20000410000 */
[----:B0-----:R-:W0:Y:S01]  /*0f60*/  @!P0 LDC.64 R12, c[0x0][0x218] ;  /* 0x00008600ff0c8b82 */ /* 0x001e220000000a00 */
[----:B---3--:R-:W-:-:S05]  /*0f70*/  @!P5 FMUL.FTZ R15, R14, R15 ;  /* 0x0000000f0e0fd220 */ /* 0x008fca0000410000 */
[----:B------:R-:W-:Y:S08]  /*0f80*/  @!P0 FRND.TRUNC R10, R10 ;  /* 0x0000000a000a8307 */ /* 0x000ff0000020d000 */
[----:B------:R-:W1:Y:S08]  /*0f90*/  @!P4 F2F.BF16.F32 R21, R21 ;  /* 0x000000150015c304 */ /* 0x000e700000202000 */
[----:B------:R-:W2:Y:S08]  /*0fa0*/  @!P6 F2F.BF16.F32 R19, R19 ;  /* 0x000000130013e304 */ /* 0x000eb00000202000 */
[----:B------:R-:W3:Y:S01]  /*0fb0*/  @!P5 F2F.BF16.F32 R15, R15 ;  /* 0x0000000f000fd304 */ /* 0x000ee20000202000 */
[----:B------:R-:W-:Y:S01]  /*0fc0*/  @!P0 IADD3 R23, R2, R29, RZ ;  /* 0x0000001d02178210 */ /* 0x000fe20007ffe0ff */
[----:B-1----:R-:W-:Y:S01]  /*0fd0*/  @!P4 IMAD.U32 R14, R21, 0x10000, RZ ;  /* 0x00010000150ec824 */ /* 0x002fe200078e00ff */
[----:B------:R-:W-:Y:S01]  /*0fe0*/  @!P0 F2FP.BF16.F32.PACK_AB R11, RZ, R10 ;  /* 0x0000000aff0b823e */ /* 0x000fe200000010ff */
[----:B------:R-:W-:-:S02]  /*0ff0*/  @!P0 IMAD.MOV.U32 R29, RZ, RZ, R20 ;  /* 0x000000ffff1d8224 */ /* 0x000fc400078e0014 */
[----:B0-----:R-:W-:-:S04]  /*1000*/  @!P0 IMAD.WIDE.U32 R12, R23, 0x2, R12 ;  /* 0x00000002170c8825 */ /* 0x001fc800078e000c */
[----:B--2---:R-:W-:Y:S01]  /*1010*/  @!P6 IMAD.U32 R18, R19, 0x10000, RZ ;  /* 0x000100001312e824 */ /* 0x004fe200078e00ff */
[----:B---3--:R-:W-:Y:S01]  /*1020*/  @!P5 SHF.L.U32 R10, R15, 0x10, RZ ;  /* 0x000000100f0ad819 */ /* 0x008fe200000006ff */
[----:B------:R0:W-:Y:S01]  /*1030*/  @!P0 STG.E.U16 desc[UR4][R12.64], R11 ;  /* 0x0000000b0c008986 */ /* 0x0001e2000c101504 */
[----:B------:R-:W1:Y:S01]  /*1040*/  @!P1 FRND.TRUNC R16, R16 ;  /* 0x0000001000109307 */ /* 0x000e62000020d000 */
[----:B------:R-:W-:-:S07]  /*1050*/  ISETP.GE.AND P0, PT, R29, R3, PT ;  /* 0x000000031d00720c */ /* 0x000fce0003f06270 */
[----:B------:R-:W2:Y:S08]  /*1060*/  @!P3 FRND.TRUNC R0, R0 ;  /* 0x000000000000b307 */ /* 0x000eb0000020d000 */
[----:B------:R-:W3:Y:S08]  /*1070*/  @!P4 FRND.TRUNC R14, R14 ;  /* 0x0000000e000ec307 */ /* 0x000ef0000020d000 */
[----:B------:R-:W4:Y:S08]  /*1080*/  @!P6 FRND.TRUNC R18, R18 ;  /* 0x000000120012e307 */ /* 0x000f30000020d000 */
[----:B------:R-:W5:Y:S01]  /*1090*/  @!P5 FRND.TRUNC R10, R10 ;  /* 0x0000000a000ad307 */ /* 0x000f62000020d000 */
[----:B------:R-:W-:Y:S04]  /*10a0*/  BSSY B0, `(.L_x_833) ;  /* 0x0000032000007945 */ /* 0x000fe80003800000 */
[----:B------:R-:W-:Y:S01]  /*10b0*/  BSSY B1, `(.L_x_834) ;  /* 0x000002a000017945 */ /* 0x000fe20003800000 */
[----:B-1----:R-:W-:-:S02]  /*10c0*/  @!P1 F2FP.BF16.F32.PACK_AB R4, RZ, R16 ;  /* 0x00000010ff04923e */ /* 0x002fc400000010ff */
[----:B------:R-:W-:Y:S02]  /*10d0*/  @!P2 F2FP.BF16.F32.PACK_AB R5, RZ, R17 ;  /* 0x00000011ff05a23e */ /* 0x000fe400000010ff */
[----:B--2---:R-:W-:Y:S02]  /*10e0*/  @!P3 F2FP.BF16.F32.PACK_AB R6, RZ, R0 ;  /* 0x00000000ff06b23e */ /* 0x004fe400000010ff */
[----:B---3--:R-:W-:Y:S02]  /*10f0*/  @!P4 F2FP.BF16.F32.PACK_AB R7, RZ, R14 ;  /* 0x0000000eff07c23e */ /* 0x008fe400000010ff */
[----:B----4-:R-:W-:Y:S02]  /*1100*/  @!P6 F2FP.BF16.F32.PACK_AB R8, RZ, R18 ;  /* 0x00000012ff08e23e */ /* 0x010fe400000010ff */
[----:B-----5:R-:W-:Y:S01]  /*1110*/  @!P5 F2FP.BF16.F32.PACK_AB R9, RZ, R10 ;  /* 0x0000000aff09d23e */ /* 0x020fe200000010ff */
[----:B0-----:R-:W-:Y:S06]  /*1120*/  @P0 BRA `(.L_x_835) ;  /* 0x0000000000300947 */ /* 0x001fec0003800000 */
[----:B------:R-:W0:Y:S01]  /*1130*/  LDC.64 R10, c[0x0][0x218] ;  /* 0x00008600ff0a7b82 */ /* 0x000e220000000a00 */
[----:B------:R-:W-:Y:S01]  /*1140*/  IADD3 R13, R2, R29, RZ ;  /* 0x0000001d020d7210 */ /* 0x000fe20007ffe0ff */
[----:B------:R-:W-:-:S05]  /*1150*/  VIADD R29, R29, 0x80 ;  /* 0x000000801d1d7836 */ /* 0x000fca0000000000 */
[----:B------:R-:W-:Y:S01]  /*1160*/  ISETP.GE.AND P0, PT, R29, R3, PT ;  /* 0x000000031d00720c */ /* 0x000fe20003f06270 */
[----:B0-----:R-:W-:-:S05]  /*1170*/  IMAD.WIDE.U32 R10, R13, 0x2, R10 ;  /* 0x000000020d0a7825 */ /* 0x001fca00078e000a */
[----:B------:R0:W-:Y:S07]  /*1180*/  STG.E.U16 desc[UR4][R10.64], R28 ;  /* 0x0000001c0a007986 */ /* 0x0001ee000c101504 */
[----:B------:R-:W-:Y:S05]  /*1190*/  @P0 BRA `(.L_x_836) ;  /* 0x0000000000300947 */ /* 0x000fea0003800000 */
[----:B0-----:R-:W0:Y:S01]  /*11a0*/  LDC.64 R10, c[0x0][0x218] ;  /* 0x00008600ff0a7b82 */ /* 0x001e220000000a00 */
[----:B------:R-:W-:Y:S01]  /*11b0*/  IADD3 R13, R2, R29, RZ ;  /* 0x0000001d020d7210 */ /* 0x000fe20007ffe0ff */
[----:B------:R-:W-:-:S04]  /*11c0*/  VIADD R29, R29, 0x80 ;  /* 0x000000801d1d7836 */ /* 0x000fc80000000000 */
[----:B0-----:R-:W-:-:S05]  /*11d0*/  IMAD.WIDE.U32 R10, R13, 0x2, R10 ;  /* 0x000000020d0a7825 */ /* 0x001fca00078e000a */
[----:B------:R0:W-:Y:S02]  /*11e0*/  STG.E.U16 desc[UR4][R10.64], R4 ;  /* 0x000000040a007986 */ /* 0x0001e4000c101504 */
.L_x_835:
[----:B------:R-:W-:-:S13]  /*11f0*/  ISETP.GE.AND P0, PT, R29, R3, PT ;  /* 0x000000031d00720c */ /* 0x000fda0003f06270 */
[----:B------:R-:W-:Y:S05]  /*1200*/  @P0 BRA `(.L_x_837) ;  /* 0x0000000000300947 */ /* 0x000fea0003800000 */
[----:B0-----:R-:W0:Y:S01]  /*1210*/  LDC.64 R10, c[0x0][0x218] ;  /* 0x00008600ff0a7b82 */ /* 0x001e220000000a00 */
[----:B------:R-:W-:Y:S01]  /*1220*/  IADD3 R13, R2, R29, RZ ;  /* 0x0000001d020d7210 */ /* 0x000fe20007ffe0ff */
[----:B------:R-:W-:-:S04]  /*1230*/  VIADD R29, R29, 0x80 ;  /* 0x000000801d1d7836 */ /* 0x000fc80000000000 */
[----:B0-----:R-:W-:-:S05]  /*1240*/  IMAD.WIDE.U32 R10, R13, 0x2, R10 ;  /* 0x000000020d0a7825 */ /* 0x001fca00078e000a */
[----:B------:R1:W-:Y:S02]  /*1250*/  STG.E.U16 desc[UR4][R10.64], R5 ;  /* 0x000000050a007986 */ /* 0x0003e4000c101504 */
.L_x_836:
[----:B------:R-:W-:-:S13]  /*1260*/  ISETP.GE.AND P0, PT, R29, R3, PT ;  /* 0x000000031d00720c */ /* 0x000fda0003f06270 */
[----:B------:R-:W-:Y:S05]  /*1270*/  @P0 BRA `(.L_x_838) ;  /* 0x0000000000340947 */ /* 0x000fea0003800000 */
[----:B-1----:R-:W1:Y:S01]  /*1280*/  LDC.64 R4, c[0x0][0x218] ;  /* 0x00008600ff047b82 */ /* 0x002e620000000a00 */
[----:B0-----:R-:W-:Y:S01]  /*1290*/  IADD3 R11, R2, R29, RZ ;  /* 0x0000001d020b7210 */ /* 0x001fe20007ffe0ff */
[----:B------:R-:W-:-:S04]  /*12a0*/  VIADD R29, R29, 0x80 ;  /* 0x000000801d1d7836 */ /* 0x000fc80000000000 */
[----:B-1----:R-:W-:-:S05]  /*12b0*/  IMAD.WIDE.U32 R4, R11, 0x2, R4 ;  /* 0x000000020b047825 */ /* 0x002fca00078e0004 */
[----:B------:R1:W-:Y:S02]  /*12c0*/  STG.E.U16 desc[UR4][R4.64], R6 ;  /* 0x0000000604007986 */ /* 0x0003e4000c101504 */
.L_x_837:
[----:B------:R-:W-:-:S13]  /*12d0*/  ISETP.GE.AND P0, PT, R29, R3, PT ;  /* 0x000000031d00720c */ /* 0x000fda0003f06270 */
[----:B------:R-:W-:Y:S05]  /*12e0*/  @P0 BREAK B1 ;  /* 0x0000000000010942 */ /* 0x000fea0003800000 */
[----:B------:R-:W-:Y:S05]  /*12f0*/  @P0 BRA `(.L_x_839) ;  /* 0x0000000000300947 */ /* 0x000fea0003800000 */
[----:B01----:R-:W0:Y:S01]  /*1300*/  LDC.64 R4, c[0x0][0x218] ;  /* 0x00008600ff047b82 */ /* 0x003e220000000a00 */
[----:B------:R-:W-:Y:S01]  /*1310*/  IADD3 R11, R2, R29, RZ ;  /* 0x0000001d020b7210 */ /* 0x000fe20007ffe0ff */
[----:B------:R-:W-:-:S04]  /*1320*/  VIADD R29, R29, 0x80 ;  /* 0x000000801d1d7836 */ /* 0x000fc80000000000 */
[----:B0-----:R-:W-:-:S05]  /*1330*/  IMAD.WIDE.U32 R4, R11, 0x2, R4 ;  /* 0x000000020b047825 */ /* 0x001fca00078e0004 */
[----:B------:R2:W-:Y:S02]  /*1340*/  STG.E.U16 desc[UR4][R4.64], R7 ;  /* 0x0000000704007986 */ /* 0x0005e4000c101504 */
.L_x_838:
[----:B------:R-:W-:Y:S05]  /*1350*/  BSYNC B1 ;  /* 0x0000000000017941 */ /* 0x000fea0003800000 */
.L_x_834:
[----:B------:R-:W-:-:S13]  /*1360*/  ISETP.GE.AND P0, PT, R29, R3, PT ;  /* 0x000000031d00720c */ /* 0x000fda0003f06270 */
[----:B-12---:R-:W1:Y:S01]  /*1370*/  @!P0 LDC.64 R4, c[0x0][0x218] ;  /* 0x00008600ff048b82 */ /* 0x006e620000000a00 */
[----:B------:R-:W-:Y:S01]  /*1380*/  @!P0 IADD3 R7, R2, R29, RZ ;  /* 0x0000001d02078210 */ /* 0x000fe20007ffe0ff */
[----:B------:R-:W-:-:S04]  /*1390*/  @!P0 VIADD R29, R29, 0x80 ;  /* 0x000000801d1d8836 */ /* 0x000fc80000000000 */
[----:B-1----:R-:W-:-:S05]  /*13a0*/  @!P0 IMAD.WIDE.U32 R4, R7, 0x2, R4 ;  /* 0x0000000207048825 */ /* 0x002fca00078e0004 */
[----:B------:R2:W-:Y:S02]  /*13b0*/  @!P0 STG.E.U16 desc[UR4][R4.64], R8 ;  /* 0x0000000804008986 */ /* 0x0005e4000c101504 */
.L_x_839:
[----:B------:R-:W-:Y:S05]  /*13c0*/  BSYNC B0 ;  /* 0x0000000000007941 */ /* 0x000fea0003800000 */
.L_x_833:
[----:B------:R-:W-:Y:S05]  /*13d0*/  WARPSYNC.ALL ;  /* 0x0000000000007948 */ /* 0x000fea0003800000 */
[----:B------:R-:W-:-:S13]  /*13e0*/  ISETP.GE.AND P0, PT, R29, R3, PT ;  /* 0x000000031d00720c */ /* 0x000fda0003f06270 */
[----:B------:R-:W-:Y:S05]  /*13f0*/  @P0 EXIT ;  /* 0x000000000000094d */ /* 0x000fea0003800000 */
[----:B012---:R-:W0:Y:S01]  /*1400*/  LDC.64 R4, c[0x0][0x218] ;  /* 0x00008600ff047b82 */ /* 0x007e220000000a00 */
[----:B------:R-:W-:-:S05]  /*1410*/  IADD3 R3, R2, R29, RZ ;  /* 0x0000001d02037210 */ /* 0x000fca0007ffe0ff */
[----:B0-----:R-:W-:-:S05]  /*1420*/  IMAD.WIDE.U32 R2, R3, 0x2, R4 ;  /* 0x0000000203027825 */ /* 0x001fca00078e0004 */
[----:B------:R-:W-:Y:S01]  /*1430*/  STG.E.U16 desc[UR4][R2.64], R9 ;  /* 0x0000000902007986 */ /* 0x000fe2000c101504 */
[----:B------:R-:W-:Y:S05]  /*1440*/  EXIT ;  /* 0x000000000000794d */ /* 0x000fea0003800000 */
.L_x_840:
        /* <DEDUP_REMOVED lines=11> */
.L_x_22764:


//--------------------- .text._ZN2at6native29vectorized_elementwise_kernelILi4ENS0_13BinaryFunctorIN3c108BFloat16ES4_S4_ZZZNS0_15binary_internal21div_trunc_kernel_cudaERNS_18TensorIteratorBaseEENKUlvE1_clEvENKUlvE2_clEvEUlS4_S4_E_EESt5arrayIPcLm3EEEEviT0_T1_ --------------------------
	.section	.text._ZN2at6native29vectorized_elementwise_kernelILi4ENS0_13BinaryFunctorIN3c108BFloat16ES4_S4_ZZZNS0_15binary_internal21div_trunc_kernel_cudaERNS_18TensorIteratorBaseEENKUlvE1_clEvENKUlvE2_clEvEUlS4_S4_E_EESt5arrayIPcLm3EEEEviT0_T1_,"ax",@progbits
	.align	128
        .global         _ZN2at6native29vectorized_elementwise_kernelILi4ENS0_13BinaryFunctorIN3c108BFloat16ES4_S4_ZZZNS0_15binary_internal21div_trunc_kernel_cudaERNS_18TensorIteratorBaseEENKUlvE1_clEvENKUlvE2_clEvEUlS4_S4_E_EESt5arrayIPcLm3EEEEviT0_T1_
        .type           _ZN2at6native29vectorized_elementwise_kernelILi4ENS0_13BinaryFunctorIN3c108BFloat16ES4_S4_ZZZNS0_15binary_internal21div_trunc_kernel_cudaERNS_18TensorIteratorBaseEENKUlvE1_clEvENKUlvE2_clEvEUlS4_S4_E_EESt5arrayIPcLm3EEEEviT0_T1_,@function
        .size           _ZN2at6native29vectorized_elementwise_kernelILi4ENS0_13BinaryFunctorIN3c108BFloat16ES4_S4_ZZZNS0_15binary_internal21div_trunc_kernel_cudaERNS_18TensorIteratorBaseEENKUlvE1_clEvENKUlvE2_clEvEUlS4_S4_E_EESt5arrayIPcLm3EEEEviT0_T1_,(.L_x_22765 - _ZN2at6native29vectorized_elementwise_kernelILi4ENS0_13BinaryFunctorIN3c108BFloat16ES4_S4_ZZZNS0_15binary_internal21div_trunc_kernel_cudaERNS_18TensorIteratorBaseEENKUlvE1_clEvENKUlvE2_clEvEUlS4_S4_E_EESt5arrayIPcLm3EEEEviT0_T1_)
        .other          _ZN2at6native29vectorized_elementwise_kernelILi4ENS0_13BinaryFunctorIN3c108BFloat16ES4_S4_ZZZNS0_15binary_internal21div_trunc_kernel_cudaERNS_18TensorIteratorBaseEENKUlvE1_clEvENKUlvE2_clEvEUlS4_S4_E_EESt5arrayIPcLm3EEEEviT0_T1_,@"STO_CUDA_ENTRY STV_DEFAULT"
_ZN2at6native29vectorized_elementwise_kernelILi4ENS0_13BinaryFunctorIN3c108BFloat16ES4_S4_ZZZNS0_15binary_internal21div_trunc_kernel_cudaERNS_18TensorIteratorBaseEENKUlvE1_clEvENKUlvE2_clEvEUlS4_S4_E_EESt5arrayIPcLm3EEEEviT0_T1_:
.text._ZN2at6native29vectorized_elementwise_kernelILi4ENS0_13BinaryFunctorIN3c108BFloat16ES4_S4_ZZZNS0_15binary_internal21div_trunc_kernel_cudaERNS_18TensorIteratorBaseEENKUlvE1_clEvENKUlvE2_clEvEUlS4_S4_E_EESt5arrayIPcLm3EEEEviT0_T1_:
        /* <DEDUP_REMOVED lines=13> */
[----:B------:R-:W2:Y:S04]  /*00d0*/  LDG.E.64 R10, desc[UR4][R18.64] ;  /* 0x00000004120a7981 */ /* 0x000ea8000c1e1b00 */
[----:B------:R-:W3:Y:S01]  /*00e0*/  LDG.E.64 R8, desc[UR4][R18.64+0x400] ;  /* 0x0004000412087981 */ /* 0x000ee2000c1e1b00 */
[----:B0-----:R-:W-:-:S04]  /*00f0*/  IMAD.WIDE R4, R2, 0x2, R4 ;  /* 0x0000000202047825 */ /* 0x001fc800078e0204 */
[----:B------:R-:W-:-:S05]  /*0100*/  IMAD.WIDE.U32 R16, R0, 0x8, R4 ;  /* 0x0000000800107825 */ /* 0x000fca00078e0004 */
[----:B------:R-:W4:Y:S04]  /*0110*/  LDG.E.64 R4, desc[UR4][R16.64] ;  /* 0x0000000410047981 */ /* 0x000f28000c1e1b00 */
[----:B------:R4:W5:Y:S01]  /*0120*/  LDG.E.64 R6, desc[UR4][R16.64+0x400] ;  /* 0x0004000410067981 */ /* 0x000962000c1e1b00 */
[----:B--2---:R-:W-:Y:S01]  /*0130*/  IMAD.U32 R15, R10, 0x10000, RZ ;  /* 0x000100000a0f7824 */ /* 0x004fe200078e00ff */
[C---:B------:R-:W-:Y:S02]  /*0140*/  SHF.L.U32 R14, R11.reuse, 0x10, RZ ;  /* 0x000000100b0e7819 */ /* 0x040fe400000006ff */
[----:B------:R-:W-:Y:S01]  /*0150*/  PRMT R11, R11, 0x7632, R11 ;  /* 0x000076320b0b7816 */ /* 0x000fe2000000000b */
[----:B---3--:R-:W-:Y:S01]  /*0160*/  IMAD.U32 R13, R8, 0x10000, RZ ;  /* 0x00010000080d7824 */ /* 0x008fe200078e00ff */
[----:B------:R-:W-:Y:S01]  /*0170*/  PRMT R10, R10, 0x7632, R10 ;  /* 0x000076320a0a7816 */ /* 0x000fe2000000000a */
[----:B------:R-:W0:Y:S01]  /*0180*/  MUFU.RCP R15, R15 ;  /* 0x0000000f000f7308 */ /* 0x000e220000001000 */
[----:B------:R-:W-:Y:S01]  /*0190*/  IMAD.U32 R12, R9, 0x10000, RZ ;  /* 0x00010000090c7824 */ /* 0x000fe200078e00ff */
[----:B------:R-:W-:Y:S01]  /*01a0*/  PRMT R8, R8, 0x7632, R8 ;  /* 0x0000763208087816 */ /* 0x000fe20000000008 */
[----:B------:R-:W-:Y:S01]  /*01b0*/  IMAD.U32 R3, R11, 0x10000, RZ ;  /* 0x000100000b037824 */ /* 0x000fe200078e00ff */
[----:B------:R-:W-:-:S02]  /*01c0*/  SHF.L.U32 R10, R10, 0x10, RZ ;  /* 0x000000100a0a7819 */ /* 0x000fc400000006ff */
[----:B------:R-:W-:Y:S01]  /*01d0*/  PRMT R9, R9, 0x7632, R9 ;  /* 0x0000763209097816 */ /* 0x000fe20000000009 */
[----:B------:R-:W-:Y:S01]  /*01e0*/  IMAD.U32 R8, R8, 0x10000, RZ ;  /* 0x0001000008087824 */ /* 0x000fe200078e00ff */
[----:B------:R-:W1:Y:S03]  /*01f0*/  MUFU.RCP R13, R13 ;  /* 0x0000000d000d7308 */ /* 0x000e660000001000 */
[----:B------:R-:W-:-:S05]  /*0200*/  IMAD.U32 R9, R9, 0x10000, RZ ;  /* 0x0001000009097824 */ /* 0x000fca00078e00ff */
[----:B------:R-:W2:Y:S08]  /*0210*/  MUFU.RCP R14, R14 ;  /* 0x0000000e000e7308 */ /* 0x000eb00000001000 */
[----:B------:R-:W3:Y:S01]  /*0220*/  MUFU.RCP R12, R12 ;  /* 0x0000000c000c7308 */ /* 0x000ee20000001000 */
[----:B----4-:R-:W-:-:S05]  /*0230*/  SHF.L.U32 R16, R4, 0x10, RZ ;  /* 0x0000001004107819 */ /* 0x010fca00000006ff */
[----:B0-----:R-:W-:Y:S02]  /*0240*/  FMUL.FTZ R11, R16, R15 ;  /* 0x0000000f100b7220 */ /* 0x001fe40000410000 */
[----:B------:R-:W0:Y:S01]  /*0250*/  MUFU.RCP R3, R3 ;  /* 0x0000000300037308 */ /* 0x000e220000001000 */
[----:B-----5:R-:W-:Y:S01]  /*0260*/  SHF.L.U32 R16, R6, 0x10, RZ ;  /* 0x0000001006107819 */ /* 0x020fe200000006ff */
[----:B------:R-:W-:Y:S01]  /*0270*/  IMAD.U32 R15, R5, 0x10000, RZ ;  /* 0x00010000050f7824 */ /* 0x000fe200078e00ff */
[----:B------:R-:W-:-:S03]  /*0280*/  PRMT R5, R4, 0x7632, R5 ;  /* 0x0000763204057816 */ /* 0x000fc60000000005 */
[----:B-1----:R-:W-:Y:S01]  /*0290*/  FMUL.FTZ R16, R16, R13 ;  /* 0x0000000d10107220 */ /* 0x002fe20000410000 */
[----:B------:R-:W-:Y:S01]  /*02a0*/  IMAD.U32 R13, R7, 0x10000, RZ ;  /* 0x00010000070d7824 */ /* 0x000fe200078e00ff */
[----:B------:R-:W1:Y:S01]  /*02b0*/  MUFU.RCP R10, R10 ;  /* 0x0000000a000a7308 */ /* 0x000e620000001000 */
[----:B------:R-:W-:Y:S01]  /*02c0*/  PRMT R6, R5, 0x7632, R6 ;  /* 0x0000763205067816 */ /* 0x000fe20000000006 */
[----:B--2---:R-:W-:Y:S01]  /*02d0*/  FMUL.FTZ R14, R15, R14 ;  /* 0x0000000e0f0e7220 */ /* 0x004fe20000410000 */
[----:B---3--:R-:W-:Y:S01]  /*02e0*/  FMUL.FTZ R15, R13, R12 ;  /* 0x0000000c0d0f7220 */ /* 0x008fe20000410000 */
[----:B------:R-:W-:Y:S01]  /*02f0*/  IMAD.U32 R13, R5, 0x10000, RZ ;  /* 0x00010000050d7824 */ /* 0x000fe200078e00ff */
[C---:B------:R-:W-:Y:S02]  /*0300*/  SHF.L.U32 R12, R6.reuse, 0x10, RZ ;  /* 0x00000010060c7819 */ /* 0x040fe400000006ff */
[----:B------:R-:W-:Y:S01]  /*0310*/  PRMT R7, R6, 0x7632, R7 ;  /* 0x0000763206077816 */ /* 0x000fe20000000007 */
[----:B------:R-:W2:Y:S02]  /*0320*/  MUFU.RCP R8, R8 ;  /* 0x0000000800087308 */ /* 0x000ea40000001000 */
[----:B0-----:R-:W-:-:S02]  /*0330*/  FMUL.FTZ R12, R12, R3 ;  /* 0x000000030c0c7220 */ /* 0x001fc40000410000 */
[C---:B------:R-:W-:Y:S01]  /*0340*/  IMAD.U32 R3, R7.reuse, 0x10000, RZ ;  /* 0x0001000007037824 */ /* 0x040fe200078e00ff */
[----:B------:R-:W-:-:S03]  /*0350*/  PRMT R7, R7, 0x7632, R7 ;  /* 0x0000763207077816 */ /* 0x000fc60000000007 */
[----:B------:R-:W0:Y:S01]  /*0360*/  MUFU.RCP R9, R9 ;  /* 0x0000000900097308 */ /* 0x000e220000001000 */
[----:B-1----:R-:W-:-:S07]  /*0370*/  FMUL.FTZ R10, R13, R10 ;  /* 0x0000000a0d0a7220 */ /* 0x002fce0000410000 */
[----:B------:R-:W1:Y:S01]  /*0380*/  F2F.BF16.F32 R4, R16 ;  /* 0x0000001000047304 */ /* 0x000e620000202000 */
[----:B--2---:R-:W-:Y:S01]  /*0390*/  FMUL.FTZ R13, R3, R8 ;  /* 0x00000008030d7220 */ /* 0x004fe20000410000 */
[----:B------:R-:W-:-:S06]  /*03a0*/  IMAD.U32 R8, R7, 0x10000, RZ ;  /* 0x0001000007087824 */ /* 0x000fcc00078e00ff */
[----:B------:R-:W2:Y:S01]  /*03b0*/  F2F.BF16.F32 R5, R15 ;  /* 0x0000000f00057304 */ /* 0x000ea20000202000 */
[----:B0-----:R-:W-:Y:S01]  /*03c0*/  FMUL.FTZ R7, R8, R9 ;  /* 0x0000000908077220 */ /* 0x001fe20000410000 */
[----:B-1----:R-:W-:-:S06]  /*03d0*/  IMAD.U32 R8, R4, 0x10000, RZ ;  /* 0x0001000004087824 */ /* 0x002fcc00078e00ff */
[----:B------:R-:W0:Y:S01]  /*03e0*/  F2F.BF16.F32 R11, R11 ;  /* 0x0000000b000b7304 */ /* 0x000e220000202000 */
[----:B--2---:R-:W-:-:S07]  /*03f0*/  SHF.L.U32 R9, R5, 0x10, RZ ;  /* 0x0000001005097819 */ /* 0x004fce00000006ff */
[----:B------:R-:W1:Y:S01]  /*0400*/  F2F.BF16.F32 R6, R10 ;  /* 0x0000000a00067304 */ /* 0x000e620000202000 */
[----:B------:R-:W2:Y:S01]  /*0410*/  LDC.64 R4, c[0x0][0x218] ;  /* 0x00008600ff047b82 */ /* 0x000ea20000000a00 */
[----:B0-----:R-:W-:-:S06]  /*0420*/  SHF.L.U32 R3, R11, 0x10, RZ ;  /* 0x000000100b037819 */ /* 0x001fcc00000006ff */
[----:B------:R-:W0:Y:S01]  /*0430*/  F2F.BF16.F32 R14, R14 ;  /* 0x0000000e000e7304 */ /* 0x000e220000202000 */
[----:B-1----:R-:W-:-:S07]  /*0440*/  IMAD.U32 R6, R6, 0x10000, RZ ;  /* 0x0001000006067824 */ /* 0x002fce00078e00ff */
[----:B------:R-:W1:Y:S01]  /*0450*/  F2F.BF16.F32 R13, R13 ;  /* 0x0000000d000d7304 */ /* 0x000e620000202000 */
[----:B0-----:R-:W-:-:S07]  /*0460*/  IMAD.U32 R14, R14, 0x10000, RZ ;  /* 0x000100000e0e7824 */ /* 0x001fce00078e00ff */
[----:B------:R-:W0:Y:S01]  /*0470*/  F2F.BF16.F32 R12, R12 ;  /* 0x0000000c000c7304 */ /* 0x000e220000202000 */
[----:B--2---:R-:W-:Y:S01]  /*0480*/  IMAD.WIDE.U32 R4, R2, 0x2, R4 ;  /* 0x0000000202047825 */ /* 0x004fe200078e0004 */
[----:B-1----:R-:W-:-:S06]  /*0490*/  SHF.L.U32 R13, R13, 0x10, RZ ;  /* 0x000000100d0d7819 */ /* 0x002fcc00000006ff */
[----:B------:R-:W1:Y:S01]  /*04a0*/  F2F.BF16.F32 R15, R7 ;  /* 0x00000007000f7304 */ /* 0x000e620000202000 */
[----:B------:R-:W-:-:S04]  /*04b0*/  IMAD.WIDE R4, R0, 0x8, R4 ;  /* 0x0000000800047825 */ /* 0x000fc800078e0204 */
[----:B0-----:R-:W-:-:S03]  /*04c0*/  IMAD.U32 R12, R12, 0x10000, RZ ;  /* 0x000100000c0c7824 */ /* 0x001fc600078e00ff */
[----:B------:R-:W-:Y:S01]  /*04d0*/  FRND.TRUNC R3, R3 ;  /* 0x0000000300037307 */ /* 0x000fe2000020d000 */
[----:B-1----:R-:W-:-:S07]  /*04e0*/  IMAD.U32 R15, R15, 0x10000, RZ ;  /* 0x000100000f0f7824 */ /* 0x002fce00078e00ff */
[----:B------:R-:W0:Y:S08]  /*04f0*/  FRND.TRUNC R6, R6 ;  /* 0x0000000600067307 */ /* 0x000e30000020d000 */
[----:B------:R-:W-:Y:S01]  /*0500*/  FRND.TRUNC R14, R14 ;  /* 0x0000000e000e7307 */ /* 0x000fe2000020d000 */
[----:B0-----:R-:W-:-:S07]  /*0510*/  F2FP.BF16.F32.PACK_AB R2, R6, R3 ;  /* 0x000000030602723e */ /* 0x001fce00000010ff */
[----:B------:R-:W-:Y:S08]  /*0520*/  FRND.TRUNC R8, R8 ;  /* 0x0000000800087307 */ /* 0x000ff0000020d000 */
[----:B------:R-:W-:Y:S08]  /*0530*/  FRND.TRUNC R9, R9 ;  /* 0x0000000900097307 */ /* 0x000ff0000020d000 */
[----:B------:R-:W0:Y:S08]  /*0540*/  FRND.TRUNC R7, R12 ;  /* 0x0000000c00077307 */ /* 0x000e30000020d000 */
[----:B------:R-:W1:Y:S01]  /*0550*/  FRND.TRUNC R13, R13 ;  /* 0x0000000d000d7307 */ /* 0x000e62000020d000 */
[----:B0-----:R-:W-:-:S07]  /*0560*/  F2FP.BF16.F32.PACK_AB R3, R7, R14 ;  /* 0x0000000e0703723e */ /* 0x001fce00000010ff */
[----:B------:R-:W0:Y:S01]  /*0570*/  FRND.TRUNC R10, R15 ;  /* 0x0000000f000a7307 */ /* 0x000e22000020d000 */
[----:B------:R-:W-:Y:S01]  /*0580*/  STG.E.64 desc[UR4][R4.64], R2 ;  /* 0x0000000204007986 */ /* 0x000fe2000c101b04 */
[----:B-1----:R-:W-:Y:S02]  /*0590*/  F2FP.BF16.F32.PACK_AB R8, R13, R8 ;  /* 0x000000080d08723e */ /* 0x002fe400000010ff */
[----:B0-----:R-:W-:-:S05]  /*05a0*/  F2FP.BF16.F32.PACK_AB R9, R10, R9 ;  /* 0x000000090a09723e */ /* 0x001fca00000010ff */
[----:B------:R-:W-:Y:S01]  /*05b0*/  STG.E.64 desc[UR4][R4.64+0x400], R8 ;  /* 0x0004000804007986 */ /* 0x000fe2000c101b04 */
[----:B------:R-:W-:Y:S05]  /*05c0*/  EXIT ;  /* 0x000000000000794d */ /* 0x000fea0003800000 */
.L_x_841:
        /* <DEDUP_REMOVED lines=188> */
.L_x_844:
[----:B------:R-:W-:-:S13]  /*1190*/  ISETP.GE.AND P0, PT, R29, R3, PT ;  /* 0x000000031d00720c */ /* 0x000fda0003f06270 */
[----:B------:R-:W-:Y:S05]  /*11a0*/  @P0 BRA `(.L_x_846) ;  /* 0x0000000000300947 */ /* 0x000fea0003800000 */
[----:B0-----:R-:W0:Y:S01]  /*11b0*/  LDC.64 R10, c[0x0][0x218] ;  /* 0x00008600ff0a7b82 */ /* 0x001e220000000a00 */
[----:B------:R-:W-:Y:S01]  /*11c0*/  IADD3 R13, R2, R29, RZ ;  /* 0x0000001d020d7210 */ /* 0x000fe20007ffe0ff */
[----:B------:R-:W-:-:S04]  /*11d0*/  VIADD R29, R29, 0x80 ;  /* 0x000000801d1d7836 */ /* 0x000fc80000000000 */
[----:B0-----:R-:W-:-:S05]  /*11e0*/  IMAD.WIDE.U32 R10, R13, 0x2, R10 ;  /* 0x000000020d0a7825 */ /* 0x001fca00078e000a */
[----:B------:R1:W-:Y:S02]  /*11f0*/  STG.E.U16 desc[UR4][R10.64], R5 ;  /* 0x000000050a007986 */ /* 0x0003e4000c101504 */
.L_x_845:
[----:B------:R-:W-:-:S13]  /*1200*/  ISETP.GE.AND P0, PT, R29, R3, PT ;  /* 0x000000031d00720c */ /* 0x000fda0003f06270 */
[----:B------:R-:W-:Y:S05]  /*1210*/  @P0 BRA `(.L_x_847) ;  /* 0x0000000000340947 */ /* 0x000fea0003800000 */
[----:B-1----:R-:W1:Y:S01]  /*1220*/  LDC.64 R4, c[0x0][0x218] ;  /* 0x00008600ff047b82 */ /* 0x002e620000000a00 */
[----:B0-----:R-:W-:Y:S01]  /*1230*/  IADD3 R11, R2, R29, RZ ;  /* 0x0000001d020b7210 */ /* 0x001fe20007ffe0ff */
[----:B------:R-:W-:-:S04]  /*1240*/  VIADD R29, R29, 0x80 ;  /* 0x000000801d1d7836 */ /* 0x000fc80000000000 */
[----:B-1----:R-:W-:-:S05]  /*1250*/  IMAD.WIDE.U32 R4, R11, 0x2, R4 ;  /* 0x000000020b047825 */ /* 0x002fca00078e0004 */
[----:B------:R1:W-:Y:S02]  /*1260*/  STG.E.U16 desc[UR4][R4.64], R6 ;  /* 0x0000000604007986 */ /* 0x0003e4000c101504 */
.L_x_846:
        /* <DEDUP_REMOVED lines=8> */
.L_x_847:
[----:B------:R-:W-:Y:S05]  /*12f0*/  BSYNC B1 ;  /* 0x0000000000017941 */ /* 0x000fea0003800000 */
.L_x_843:
[----:B------:R-:W-:-:S13]  /*1300*/  ISETP.GE.AND P0, PT, R29, R3, PT ;  /* 0x000000031d00720c */ /* 0x000fda0003f06270 */
[----:B-12---:R-:W1:Y:S01]  /*1310*/  @!P0 LDC.64 R4, c[0x0][0x218] ;  /* 0x00008600ff048b82 */ /* 0x006e620000000a00 */
[----:B------:R-:W-:Y:S01]  /*1320*/  @!P0 IADD3 R7, R2, R29, RZ ;  /* 0x0000001d02078210 */ /* 0x000fe20007ffe0ff */
[----:B------:R-:W-:-:S04]  /*1330*/  @!P0 VIADD R29, R29, 0x80 ;  /* 0x000000801d1d8836 */ /* 0x000fc80000000000 */
[----:B-1----:R-:W-:-:S05]  /*1340*/  @!P0 IMAD.WIDE.U32 R4, R7, 0x2, R4 ;  /* 0x0000000207048825 */ /* 0x002fca00078e0004 */
[----:B------:R2:W-:Y:S02]  /*1350*/  @!P0 STG.E.U16 desc[UR4][R4.64], R8 ;  /* 0x0000000804008986 */ /* 0x0005e4000c101504 */
.L_x_848:
[----:B------:R-:W-:Y:S05]  /*1360*/  BSYNC B0 ;  /* 0x0000000000007941 */ /* 0x000fea0003800000 */
.L_x_842:
        /* <DEDUP_REMOVED lines=8> */
.L_x_849:
        /* <DEDUP_REMOVED lines=9> */
.L_x_22765:


//--------------------- .text._ZN2at6native29vectorized_elementwise_kernelILi8ENS0_13BinaryFunctorIN3c108BFloat16ES4_S4_ZZZNS0_15binary_internal21div_trunc_kernel_cudaERNS_18TensorIteratorBaseEENKUlvE1_clEvENKUlvE2_clEvEUlS4_S4_E_EESt5arrayIPcLm3EEEEviT0_T1_ --------------------------
	.section	.text._ZN2at6native29vectorized_elementwise_kernelILi8ENS0_13BinaryFunctorIN3c108BFloat16ES4_S4_ZZZNS0_15binary_internal21div_trunc_kernel_cudaERNS_18TensorIteratorBaseEENKUlvE1_clEvENKUlvE2_clEvEUlS4_S4_E_EESt5arrayIPcLm3EEEEviT0_T1_,"ax",@progbits
	.align	128
        .global         _ZN2at6native29vectorized_elementwise_kernelILi8ENS0_13BinaryFunctorIN3c108BFloat16ES4_S4_ZZZNS0_15binary_internal21div_trunc_kernel_cudaERNS_18TensorIteratorBaseEENKUlvE1_clEvENKUlvE2_clEvEUlS4_S4_E_EESt5arrayIPcLm3EEEEviT0_T1_
        .type           _ZN2at6native29vectorized_elementwise_kernelILi8ENS0_13BinaryFunctorIN3c108BFloat16ES4_S4_ZZZNS0_15binary_internal21div_trunc_kernel_cudaERNS_18TensorIteratorBaseEENKUlvE1_clEvENKUlvE2_clEvEUlS4_S4_E_EESt5arrayIPcLm3EEEEviT0_T1_,@function
        .size           _ZN2at6native29vectorized_elementwise_kernelILi8ENS0_13BinaryFunctorIN3c108BFloat16ES4_S4_ZZZNS0_15binary_internal21div_trunc_kernel_cudaERNS_18TensorIteratorBaseEENKUlvE1_clEvENKUlvE2_clEvEUlS4_S4_E_EESt5arrayIPcLm3EEEEviT0_T1_,(.L_x_22766 - _ZN2at6native29vectorized_elementwise_kernelILi8ENS0_13BinaryFunctorIN3c108BFloat16ES4_S4_ZZZNS0_15binary_internal21div_trunc_kernel_cudaERNS_18TensorIteratorBaseEENKUlvE1_clEvENKUlvE2_clEvEUlS4_S4_E_EESt5arrayIPcLm3EEEEviT0_T1_)
        .other          _ZN2at6native29vectorized_elementwise_kernelILi8ENS0_13BinaryFunctorIN3c108BFloat16ES4_S4_ZZZNS0_15binary_internal21div_trunc_kernel_cudaERNS_18TensorIteratorBaseEENKUlvE1_clEvENKUlvE2_clEvEUlS4_S4_E_EESt5arrayIPcLm3EEEEviT0_T1_,@"STO_CUDA_ENTRY STV_DEFAULT"
_ZN2at6native29vectorized_elementwise_kernelILi8ENS0_13BinaryFunctorIN3c108BFloat16ES4_S4_ZZZNS0_15binary_internal21div_trunc_kernel_cudaERNS_18TensorIteratorBaseEENKUlvE1_clEvENKUlvE2_clEvEUlS4_S4_E_EESt5arrayIPcLm3EEEEviT0_T1_:
.text._ZN2at6native29vectorized_elementwise_kernelILi8ENS0_13BinaryFunctorIN3c108BFloat16ES4_S4_ZZZNS0_15binary_internal21div_trunc_kernel_cudaERNS_18TensorIteratorBaseEENKUlvE1_clEvENKUlvE2_clEvEUlS4_S4_E_EESt5arrayIPcLm3EEEEviT0_T1_:
        /* <DEDUP_REMOVED lines=12> */
[----:B------:R-:W0:Y:S04]  /*00c0*/  LDC.64 R4, c[0x0][0x220] ;  /* 0x00008800ff047b82 */ /* 0x000e280000000a00 */
[----:B------:R-:W2:Y:S01]  /*00d0*/  LDG.E.128 R8, desc[UR4][R8.64] ;  /* 0x0000000408087981 */ /* 0x000ea2000c1e1d00 */
[----:B0-----:R-:W-:-:S04]  /*00e0*/  IMAD.WIDE R4, R2, 0x2, R4 ;  /* 0x0000000202047825 */ /* 0x001fc800078e0204 */
[----:B------:R-:W-:-:S06]  /*00f0*/  IMAD.WIDE.U32 R4, R0, 0x10, R4 ;  /* 0x0000001000047825 */ /* 0x000fcc00078e0004 */
[----:B------:R-:W3:Y:S01]  /*0100*/  LDG.E.128 R4, desc[UR4][R4.64] ;  /* 0x0000000404047981 */ /* 0x000ee2000c1e1d00 */
[C---:B--2---:R-:W-:Y:S01]  /*0110*/  IMAD.U32 R15, R8.reuse, 0x10000, RZ ;  /* 0x00010000080f7824 */ /* 0x044fe200078e00ff */
[----:B------:R-:W-:Y:S01]  /*0120*/  SHF.L.U32 R14, R9, 0x10, RZ ;  /* 0x00000010090e7819 */ /* 0x000fe200000006ff */
[----:B------:R-:W-:Y:S01]  /*0130*/  IMAD.U32 R12, R11, 0x10000, RZ ;  /* 0x000100000b0c7824 */ /* 0x000fe200078e00ff */
[----:B------:R-:W-:Y:S01]  /*0140*/  PRMT R8, R8, 0x7632, R8 ;  /* 0x0000763208087816 */ /* 0x000fe20000000008 */
[C---:B------:R-:W-:Y:S01]  /*0150*/  IMAD.U32 R13, R10.reuse, 0x10000, RZ ;  /* 0x000100000a0d7824 */ /* 0x040fe200078e00ff */
[----:B------:R-:W-:Y:S01]  /*0160*/  PRMT R3, R9, 0x7632, R3 ;  /* 0x0000763209037816 */ /* 0x000fe20000000003 */
[----:B------:R-:W0:Y:S01]  /*0170*/  MUFU.RCP R15, R15 ;  /* 0x0000000f000f7308 */ /* 0x000e220000001000 */
[----:B------:R-:W-:Y:S02]  /*0180*/  PRMT R10, R10, 0x7632, R10 ;  /* 0x000076320a0a7816 */ /* 0x000fe4000000000a */
[----:B------:R-:W-:Y:S01]  /*0190*/  SHF.L.U32 R17, R8, 0x10, RZ ;  /* 0x0000001008117819 */ /* 0x000fe200000006ff */
[----:B------:R-:W-:Y:S01]  /*01a0*/  IMAD.U32 R3, R3, 0x10000, RZ ;  /* 0x0001000003037824 */ /* 0x000fe200078e00ff */
[----:B------:R-:W-:Y:S01]  /*01b0*/  PRMT R11, R11, 0x7632, R11 ;  /* 0x000076320b0b7816 */ /* 0x000fe2000000000b */
[----:B------:R-:W-:-:S02]  /*01c0*/  IMAD.U32 R8, R10, 0x10000, RZ ;  /* 0x000100000a087824 */ /* 0x000fc400078e00ff */
[----:B------:R-:W1:Y:S02]  /*01d0*/  MUFU.RCP R14, R14 ;  /* 0x0000000e000e7308 */ /* 0x000e640000001000 */
[----:B------:R-:W-:-:S06]  /*01e0*/  IMAD.U32 R10, R11, 0x10000, RZ ;  /* 0x000100000b0a7824 */ /* 0x000fcc00078e00ff */
[----:B------:R-:W2:Y:S08]  /*01f0*/  MUFU.RCP R12, R12 ;  /* 0x0000000c000c7308 */ /* 0x000eb00000001000 */
[----:B------:R-:W4:Y:S01]  /*0200*/  MUFU.RCP R9, R17 ;  /* 0x0000001100097308 */ /* 0x000f220000001000 */
[----:B---3--:R-:W-:-:S05]  /*0210*/  SHF.L.U32 R16, R4, 0x10, RZ ;  /* 0x0000001004107819 */ /* 0x008fca00000006ff */
[----:B0-----:R-:W-:Y:S02]  /*0220*/  FMUL.FTZ R11, R16, R15 ;  /* 0x0000000f100b7220 */ /* 0x001fe40000410000 */
[----:B------:R-:W0:Y:S01]  /*0230*/  MUFU.RCP R13, R13 ;  /* 0x0000000d000d7308 */ /* 0x000e220000001000 */
[----:B------:R-:W-:Y:S01]  /*0240*/  IMAD.U32 R15, R5, 0x10000, RZ ;  /* 0x00010000050f7824 */ /* 0x000fe200078e00ff */
[----:B------:R-:W-:Y:S02]  /*0250*/  PRMT R5, R4, 0x7632, R5 ;  /* 0x0000763204057816 */ /* 0x000fe40000000005 */
[----:B------:R-:W-:Y:S01]  /*0260*/  SHF.L.U32 R16, R6, 0x10, RZ ;  /* 0x0000001006107819 */ /* 0x000fe200000006ff */
[----:B-1----:R-:W-:Y:S01]  /*0270*/  FMUL.FTZ R14, R15, R14 ;  /* 0x0000000e0f0e7220 */ /* 0x002fe20000410000 */
[----:B------:R-:W-:Y:S01]  /*0280*/  IMAD.U32 R15, R7, 0x10000, RZ ;  /* 0x00010000070f7824 */ /* 0x000fe200078e00ff */
[----:B------:R-:W-:Y:S01]  /*0290*/  PRMT R6, R5, 0x7632, R6 ;  /* 0x0000763205067816 */ /* 0x000fe20000000006 */
[----:B------:R-:W1:Y:S02]  /*02a0*/  MUFU.RCP R3, R3 ;  /* 0x0000000300037308 */ /* 0x000e640000001000 */
[----:B--2---:R-:W-:Y:S01]  /*02b0*/  FMUL.FTZ R15, R15, R12 ;  /* 0x0000000c0f0f7220 */ /* 0x004fe20000410000 */
[----:B------:R-:W-:Y:S01]  /*02c0*/  IMAD.U32 R12, R5, 0x10000, RZ ;  /* 0x00010000050c7824 */ /* 0x000fe200078e00ff */
[----:B------:R-:W-:-:S03]  /*02d0*/  PRMT R7, R6, 0x7632, R7 ;  /* 0x0000763206077816 */ /* 0x000fc60000000007 */
[----:B----4-:R-:W-:Y:S01]  /*02e0*/  FMUL.FTZ R9, R12, R9 ;  /* 0x000000090c097220 */ /* 0x010fe20000410000 */
[----:B------:R-:W2:Y:S01]  /*02f0*/  MUFU.RCP R8, R8 ;  /* 0x0000000800087308 */ /* 0x000ea20000001000 */
[----:B------:R-:W-:Y:S01]  /*0300*/  SHF.L.U32 R12, R6, 0x10, RZ ;  /* 0x00000010060c7819 */ /* 0x000fe200000006ff */
[----:B0-----:R-:W-:-:S06]  /*0310*/  FMUL.FTZ R13, R16, R13 ;  /* 0x0000000d100d7220 */ /* 0x001fcc0000410000 */
[----:B------:R-:W0:Y:S01]  /*0320*/  MUFU.RCP R10, R10 ;  /* 0x0000000a000a7308 */ /* 0x000e220000001000 */
[----:B-1----:R-:W-:Y:S01]  /*0330*/  FMUL.FTZ R12, R12, R3 ;  /* 0x000000030c0c7220 */ /* 0x002fe20000410000 */
[C---:B------:R-:W-:Y:S01]  /*0340*/  IMAD.U32 R3, R7.reuse, 0x10000, RZ ;  /* 0x0001000007037824 */ /* 0x040fe200078e00ff */
[----:B------:R-:W-:-:S05]  /*0350*/  PRMT R7, R7, 0x7632, R7 ;  /* 0x0000763207077816 */ /* 0x000fca0000000007 */
[----:B------:R2:W1:Y:S01]  /*0360*/  F2F.BF16.F32 R4, R13 ;  /* 0x0000000d00047304 */ /* 0x0004620000202000 */
[----:B------:R-:W-:-:S07]  /*0370*/  IMAD.U32 R7, R7, 0x10000, RZ ;  /* 0x0001000007077824 */ /* 0x000fce00078e00ff */
[----:B------:R-:W-:Y:S01]  /*0380*/  F2F.BF16.F32 R5, R15 ;  /* 0x0000000f00057304 */ /* 0x000fe20000202000 */
[----:B--2---:R-:W-:Y:S01]  /*0390*/  FMUL.FTZ R13, R3, R8 ;  /* 0x00000008030d7220 */ /* 0x004fe20000410000 */
[----:B0-----:R-:W-:Y:S01]  /*03a0*/  FMUL.FTZ R7, R7, R10 ;  /* 0x0000000a07077220 */ /* 0x001fe20000410000 */
[----:B-1----:R-:W-:-:S05]  /*03b0*/  IMAD.U32 R8, R4, 0x10000, RZ ;  /* 0x0001000004087824 */ /* 0x002fca00078e00ff */
[----:B------:R-:W0:Y:S08]  /*03c0*/  F2F.BF16.F32 R11, R11 ;  /* 0x0000000b000b7304 */ /* 0x000e300000202000 */
[----:B------:R-:W1:Y:S01]  /*03d0*/  F2F.BF16.F32 R14, R14 ;  /* 0x0000000e000e7304 */ /* 0x000e620000202000 */
[----:B0-----:R-:W-:-:S07]  /*03e0*/  SHF.L.U32 R3, R11, 0x10, RZ ;  /* 0x000000100b037819 */ /* 0x001fce00000006ff */
[----:B------:R0:W2:Y:S01]  /*03f0*/  F2F.BF16.F32 R6, R9 ;  /* 0x0000000900067304 */ /* 0x0000a20000202000 */
[----:B-1----:R-:W-:-:S07]  /*0400*/  IMAD.U32 R14, R14, 0x10000, RZ ;  /* 0x000100000e0e7824 */ /* 0x002fce00078e00ff */
[----:B------:R-:W1:Y:S01]  /*0410*/  F2F.BF16.F32 R13, R13 ;  /* 0x0000000d000d7304 */ /* 0x000e620000202000 */
[----:B0-----:R-:W-:Y:S02]  /*0420*/  SHF.L.U32 R9, R5, 0x10, RZ ;  /* 0x0000001005097819 */ /* 0x001fe400000006ff */
[----:B------:R-:W0:Y:S01]  /*0430*/  LDC.64 R4, c[0x0][0x218] ;  /* 0x00008600ff047b82 */ /* 0x000e220000000a00 */
[----:B--2---:R-:W-:-:S04]  /*0440*/  IMAD.U32 R6, R6, 0x10000, RZ ;  /* 0x0001000006067824 */ /* 0x004fc800078e00ff */
[----:B------:R-:W2:Y:S01]  /*0450*/  F2F.BF16.F32 R12, R12 ;  /* 0x0000000c000c7304 */ /* 0x000ea20000202000 */
[----:B-1----:R-:W-:-:S07]  /*0460*/  SHF.L.U32 R13, R13, 0x10, RZ ;  /* 0x000000100d0d7819 */ /* 0x002fce00000006ff */
[----:B------:R-:W1:Y:S01]  /*0470*/  F2F.BF16.F32 R15, R7 ;  /* 0x00000007000f7304 */ /* 0x000e620000202000 */
[----:B--2---:R-:W-:-:S07]  /*0480*/  IMAD.U32 R12, R12, 0x10000, RZ ;  /* 0x000100000c0c7824 */ /* 0x004fce00078e00ff */
[----:B------:R-:W-:Y:S01]  /*0490*/  FRND.TRUNC R3, R3 ;  /* 0x0000000300037307 */ /* 0x000fe2000020d000 */
[----:B0-----:R-:W-:-:S04]  /*04a0*/  IMAD.WIDE.U32 R4, R2, 0x2, R4 ;  /* 0x0000000202047825 */ /* 0x001fc800078e0004 */
[----:B-1----:R-:W-:-:S03]  /*04b0*/  IMAD.U32 R15, R15, 0x10000, RZ ;  /* 0x000100000f0f7824 */ /* 0x002fc600078e00ff */
[----:B------:R-:W-:Y:S08]  /*04c0*/  FRND.TRUNC R14, R14 ;  /* 0x0000000e000e7307 */ /* 0x000ff0000020d000 */
[----:B------:R-:W0:Y:S08]  /*04d0*/  FRND.TRUNC R6, R6 ;  /* 0x0000000600067307 */ /* 0x000e30000020d000 */
[----:B------:R-:W1:Y:S08]  /*04e0*/  FRND.TRUNC R7, R12 ;  /* 0x0000000c00077307 */ /* 0x000e70000020d000 */
[----:B------:R-:W-:Y:S08]  /*04f0*/  FRND.TRUNC R10, R8 ;  /* 0x00000008000a7307 */ /* 0x000ff0000020d000 */
[----:B------:R2:W-:Y:S08]  /*0500*/  FRND.TRUNC R11, R9 ;  /* 0x00000009000b7307 */ /* 0x0005f0000020d000 */
[----:B------:R-:W3:Y:S01]  /*0510*/  FRND.TRUNC R13, R13 ;  /* 0x0000000d000d7307 */ /* 0x000ee2000020d000 */
[----:B--2---:R-:W-:Y:S01]  /*0520*/  IMAD.WIDE R8, R0, 0x10, R4 ;  /* 0x0000001000087825 */ /* 0x004fe200078e0204 */
[----:B0-----:R-:W-:-:S02]  /*0530*/  F2FP.BF16.F32.PACK_AB R4, R6, R3 ;  /* 0x000000030604723e */ /* 0x001fc400000010ff */
[----:B-1----:R-:W-:-:S04]  /*0540*/  F2FP.BF16.F32.PACK_AB R5, R7, R14 ;  /* 0x0000000e0705723e */ /* 0x002fc800000010ff */
[----:B------:R-:W0:Y:S01]  /*0550*/  FRND.TRUNC R16, R15 ;  /* 0x0000000f00107307 */ /* 0x000e22000020d000 */
[----:B---3--:R-:W-:Y:S02]  /*0560*/  F2FP.BF16.F32.PACK_AB R6, R13, R10 ;  /* 0x0000000a0d06723e */ /* 0x008fe400000010ff */
[----:B0-----:R-:W-:-:S05]  /*0570*/  F2FP.BF16.F32.PACK_AB R7, R16, R11 ;  /* 0x0000000b1007723e */ /* 0x001fca00000010ff */
[----:B------:R-:W-:Y:S01]  /*0580*/  STG.E.128 desc[UR4][R8.64], R4 ;  /* 0x0000000408007986 */ /* 0x000fe2000c101d04 */
[----:B------:R-:W-:Y:S05]  /*0590*/  EXIT ;  /* 0x000000000000794d */ /* 0x000fea0003800000 */
.L_x_850:
        /* <DEDUP_REMOVED lines=188> */
.L_x_853:
[----:B------:R-:W-:-:S13]  /*1160*/  ISETP.GE.AND P0, PT, R29, R3, PT ;  /* 0x000000031d00720c */ /* 0x000fda0003f06270 */
[----:B------:R-:W-:Y:S05]  /*1170*/  @P0 BRA `(.L_x_855) ;  /* 0x0000000000300947 */ /* 0x000fea0003800000 */
[----:B0-----:R-:W0:Y:S01]  /*1180*/  LDC.64 R10, c[0x0][0x218] ;  /* 0x00008600ff0a7b82 */ /* 0x001e220000000a00 */
[----:B------:R-:W-:Y:S01]  /*1190*/  IADD3 R13, R2, R29, RZ ;  /* 0x0000001d020d7210 */ /* 0x000fe20007ffe0ff */
[----:B------:R-:W-:-:S04]  /*11a0*/  VIADD R29, R29, 0x80 ;  /* 0x000000801d1d7836 */ /* 0x000fc80000000000 */
[----:B0-----:R-:W-:-:S05]  /*11b0*/  IMAD.WIDE.U32 R10, R13, 0x2, R10 ;  /* 0x000000020d0a7825 */ /* 0x001fca00078e000a */
[----:B------:R1:W-:Y:S02]  /*11c0*/  STG.E.U16 desc[UR4][R10.64], R5 ;  /* 0x000000050a007986 */ /* 0x0003e4000c101504 */
.L_x_854:
[----:B------:R-:W-:-:S13]  /*11d0*/  ISETP.GE.AND P0, PT, R29, R3, PT ;  /* 0x000000031d00720c */ /* 0x000fda0003f06270 */
[----:B------:R-:W-:Y:S05]  /*11e0*/  @P0 BRA `(.L_x_856) ;  /* 0x0000000000340947 */ /* 0x000fea0003800000 */
[----:B-1----:R-:W1:Y:S01]  /*11f0*/  LDC.64 R4, c[0x0][0x218] ;  /* 0x00008600ff047b82 */ /* 0x002e620000000a00 */
[----:B0-----:R-:W-:Y:S01]  /*1200*/  IADD3 R11, R2, R29, RZ ;  /* 0x0000001d020b7210 */ /* 0x001fe20007ffe0ff */
[----:B------:R-:W-:-:S04]  /*1210*/  VIADD R29, R29, 0x80 ;  /* 0x000000801d1d7836 */ /* 0x000fc80000000000 */
[----:B-1----:R-:W-:-:S05]  /*1220*/  IMAD.WIDE.U32 R4, R11, 0x2, R4 ;  /* 0x000000020b047825 */ /* 0x002fca00078e0004 */
[----:B------:R1:W-:Y:S02]  /*1230*/  STG.E.U16 desc[UR4][R4.64], R6 ;  /* 0x0000000604007986 */ /* 0x0003e4000c101504 */
.L_x_855:
        /* <DEDUP_REMOVED lines=8> */
.L_x_856:
[----:B------:R-:W-:Y:S05]  /*12c0*/  BSYNC B1 ;  /* 0x0000000000017941 */ /* 0x000fea0003800000 */
.L_x_852:
[----:B------:R-:W-:-:S13]  /*12d0*/  ISETP.GE.AND P0, PT, R29, R3, PT ;  /* 0x000000031d00720c */ /* 0x000fda0003f06270 */
[----:B-12---:R-:W1:Y:S01]  /*12e0*/  @!P0 LDC.64 R4, c[0x0][0x218] ;  /* 0x00008600ff048b82 */ /* 0x006e620000000a00 */
[----:B------:R-:W-:Y:S01]  /*12f0*/  @!P0 IADD3 R7, R2, R29, RZ ;  /* 0x0000001d02078210 */ /* 0x000fe20007ffe0ff */
[----:B------:R-:W-:-:S04]  /*1300*/  @!P0 VIADD R29, R29, 0x80 ;  /* 0x000000801d1d8836 */ /* 0x000fc80000000000 */
[----:B-1----:R-:W-:-:S05]  /*1310*/  @!P0 IMAD.WIDE.U32 R4, R7, 0x2, R4 ;  /* 0x0000000207048825 */ /* 0x002fca00078e0004 */
[----:B------:R2:W-:Y:S02]  /*1320*/  @!P0 STG.E.U16 desc[UR4][R4.64], R8 ;  /* 0x0000000804008986 */ /* 0x0005e4000c101504 */
.L_x_857:
[----:B------:R-:W-:Y:S05]  /*1330*/  BSYNC B0 ;  /* 0x0000000000007941 */ /* 0x000fea0003800000 */
.L_x_851:
        /* <DEDUP_REMOVED lines=8> */
.L_x_858:
        /* <DEDUP_REMOVED lines=12> */
.L_x_22766:


//--------------------- .text._ZN2at6native18elementwise_kernelILi128ELi4EZNS0_15gpu_kernel_implINS0_13BUnaryFunctorIN3c108BFloat16ES5_S5_ZZZNS0_15binary_internal21div_trunc_kernel_cudaERNS_18TensorIteratorBaseEENKUlvE1_clEvENKUlvE2_clEvEUlS5_S5_E_EEEEvS8_RKT_EUliE_EEviT1_ --------------------------
	.section	.text._ZN2at6native18elementwise_kernelILi128ELi4EZNS0_15gpu_kernel_implINS0_13BUnaryFunctorIN3c108BFloat16ES5_S5_ZZZNS0_15binary_internal21div_trunc_kernel_cudaERNS_18TensorIteratorBaseEENKUlvE1_clEvENKUlvE2_clEvEUlS5_S5_E_EEEEvS8_RKT_EUliE_EEviT1_,"ax",@progbits
	.align	128
        .global         _ZN2at6native18elementwise_kernelILi128ELi4EZNS0_15gpu_kernel_implINS0_13BUnaryFunctorIN3c108BFloat16ES5_S5_ZZZNS0_15binary_internal21div_trunc_kernel_cudaERNS_18TensorIteratorBaseEENKUlvE1_clEvENKUlvE2_clEvEUlS5_S5_E_EEEEvS8_RKT_EUliE_EEviT1_
        .type           _ZN2at6native18elementwise_kernelILi128ELi4EZNS0_15gpu_kernel_implINS0_13BUnaryFunctorIN3c108BFloat16ES5_S5_ZZZNS0_15binary_internal21div_trunc_kernel_cudaERNS_18TensorIteratorBaseEENKUlvE1_clEvENKUlvE2_clEvEUlS5_S5_E_EEEEvS8_RKT_EUliE_EEviT1_,@function
        .size           _ZN2at6native18elementwise_kernelILi128ELi4EZNS0_15gpu_kernel_implINS0_13BUnaryFunctorIN3c108BFloat16ES5_S5_ZZZNS0_15binary_internal21div_trunc_kernel_cudaERNS_18TensorIteratorBaseEENKUlvE1_clEvENKUlvE2_clEvEUlS5_S5_E_EEEEvS8_RKT_EUliE_EEviT1_,(.L_x_22767 - _ZN2at6native18elementwise_kernelILi128ELi4EZNS0_15gpu_kernel_implINS0_13BUnaryFunctorIN3c108BFloat16ES5_S5_ZZZNS0_15binary_internal21div_trunc_kernel_cudaERNS_18TensorIteratorBaseEENKUlvE1_clEvENKUlvE2_clEvEUlS5_S5_E_EEEEvS8_RKT_EUliE_EEviT1_)
        .other          _ZN2at6native18elementwise_kernelILi128ELi4EZNS0_15gpu_kernel_implINS0_13BUnaryFunctorIN3c108BFloat16ES5_S5_ZZZNS0_15binary_internal21div_trunc_kernel_cudaERNS_18TensorIteratorBaseEENKUlvE1_clEvENKUlvE2_clEvEUlS5_S5_E_EEEEvS8_RKT_EUliE_EEviT1_,@"STO_CUDA_ENTRY STV_DEFAULT"
_ZN2at6native18elementwise_kernelILi128ELi4EZNS0_15gpu_kernel_implINS0_13BUnaryFunctorIN3c108BFloat16ES5_S5_ZZZNS0_15binary_internal21div_trunc_kernel_cudaERNS_18TensorIteratorBaseEENKUlvE1_clEvENKUlvE2_clEvEUlS5_S5_E_EEEEvS8_RKT_EUliE_EEviT1_:
.text._ZN2at6native18elementwise_kernelILi128ELi4EZNS0_15gpu_kernel_implINS0_13BUnaryFunctorIN3c108BFloat16ES5_S5_ZZZNS0_15binary_internal21div_trunc_kernel_cudaERNS_18TensorIteratorBaseEENKUlvE1_clEvENKUlvE2_clEvEUlS5_S5_E_EEEEvS8_RKT_EUliE_EEviT1_:
        /* <DEDUP_REMOVED lines=18> */
[----:B------:R-:W-:Y:S01]  /*0120*/  IMAD.HI.U32 R2, R19, UR4, R2 ;  /* 0x0000000413027c27 */ /* 0x000fe2000f8e0002 */
[----:B------:R-:W-:-:S04]  /*0130*/  ULDC UR4, c[0x0][0x21c] ;  /* 0x0000870000047ab9 */ /* 0x000fc80000000800 */
[----:B------:R-:W-:-:S05]  /*0140*/  SHF.R.U32.HI R3, RZ, UR5, R2 ;  /* 0x00000005ff037c19 */ /* 0x000fca0008011602 */
[----:B------:R-:W-:-:S04]  /*0150*/  IMAD.MOV R0, RZ, RZ, -R3 ;  /* 0x000000ffff007224 */ /* 0x000fc800078e0a03 */
[----:B------:R-:W-:Y:S01]  /*0160*/  IMAD R19, R0, UR4, R19 ;  /* 0x0000000400137c24 */ /* 0x000fe2000f8e0213 */
[----:B------:R-:W-:-:S03]  /*0170*/  ULDC.64 UR4, c[0x0][0x348] ;  /* 0x0000d20000047ab9 */ /* 0x000fc60000000a00 */
        /* <DEDUP_REMOVED lines=8> */
[----:B------:R-:W-:-:S05]  /*0200*/  SHF.R.U32.HI R5, RZ, UR5, R4 ;  /* 0x00000005ff057c19 */ /* 0x000fca0008011604 */
[----:B------:R-:W-:-:S04]  /*0210*/  IMAD.MOV R2, RZ, RZ, -R5 ;  /* 0x000000ffff027224 */ /* 0x000fc800078e0a05 */
[----:B------:R-:W-:Y:S01]  /*0220*/  IMAD R3, R2, UR6, R3 ;  /* 0x0000000602037c24 */ /* 0x000fe2000f8e0203 */
[----:B------:R-:W-:-:S03]  /*0230*/  ULDC.64 UR6, c[0x0][0x350] ;  /* 0x0000d40000067ab9 */ /* 0x000fc60000000a00 */
[C---:B------:R-:W-:Y:S02]  /*0240*/  IMAD R16, R3.reuse, UR6, RZ ;  /* 0x0000000603107c24 */ /* 0x040fe4000f8e02ff */
[----:B------:R-:W-:Y:S02]  /*0250*/  IMAD R0, R3, UR7, R0 ;  /* 0x0000000703007c24 */ /* 0x000fe4000f8e0200 */
[----:B------:R-:W-:Y:S01]  /*0260*/  IMAD R16, R19, UR4, R16 ;  /* 0x0000000413107c24 */ /* 0x000fe2000f8e0210 */
[----:B------:R-:W-:Y:S06]  /*0270*/  @!P0 BRA `(.L_x_861) ;  /* 0x0000001000488947 */ /* 0x000fec0003800000 */
[----:B------:R-:W-:Y:S01]  /*0280*/  IMAD.MOV.U32 R4, RZ, RZ, RZ ;  /* 0x000000ffff047224 */ /* 0x000fe200078e00ff */
[----:B------:R-:W-:Y:S01]  /*0290*/  ULDC.64 UR4, c[0x0][0x238] ;  /* 0x00008e0000047ab9 */ /* 0x000fe20000000a00 */
[----:B------:R-:W-:Y:S02]  /*02a0*/  ISETP.NE.AND P0, PT, R6, 0x3, PT ;  /* 0x000000030600780c */ /* 0x000fe40003f05270 */
[----:B------:R-:W-:Y:S01]  /*02b0*/  IMAD.HI.U32 R2, R5, UR4, R4 ;  /* 0x0000000405027c27 */ /* 0x000fe2000f8e0004 */
[----:B------:R-:W-:-:S04]  /*02c0*/  ULDC UR4, c[0x0][0x234] ;  /* 0x00008d0000047ab9 */ /* 0x000fc80000000800 */
[----:B------:R-:W-:-:S05]  /*02d0*/  SHF.R.U32.HI R3, RZ, UR5, R2 ;  /* 0x00000005ff037c19 */ /* 0x000fca0008011602 */
[----:B------:R-:W-:-:S04]  /*02e0*/  IMAD.MOV R4, RZ, RZ, -R3 ;  /* 0x000000ffff047224 */ /* 0x000fc800078e0a03 */
[----:B------:R-:W-:Y:S01]  /*02f0*/  IMAD R5, R4, UR4, R5 ;  /* 0x0000000404057c24 */ /* 0x000fe2000f8e0205 */
[----:B------:R-:W-:-:S03]  /*0300*/  ULDC.64 UR4, c[0x0][0x358] ;  /* 0x0000d60000047ab9 */ /* 0x000fc60000000a00 */
        /* <DEDUP_REMOVED lines=9> */
[----:B------:R-:W-:-:S04]  /*03a0*/  ULDC.64 UR4, c[0x0][0x360] ;  /* 0x0000d80000047ab9 */ /* 0x000fc80000000a00 */
[----:B------:R-:W-:-:S04]  /*03b0*/  IMAD.MOV R2, RZ, RZ, -R5 ;  /* 0x000000ffff027224 */ /* 0x000fc800078e0a05 */
[----:B------:R-:W-:-:S04]  /*03c0*/  IMAD R3, R2, UR6, R3 ;  /* 0x0000000602037c24 */ /* 0x000fc8000f8e0203 */
[C---:B------:R-:W-:Y:S02]  /*03d0*/  IMAD R16, R3.reuse, UR4, R16 ;  /* 0x0000000403107c24 */ /* 0x040fe4000f8e0210 */
        /* <DEDUP_REMOVED lines=243> */
[----:B------:R-:W-:-:S03]  /*1310*/  ULDC.64 UR4, c[0x0][0x340] ;  /* 0x0000d00000047ab9 */ /* 0x000fc60000000a00 */
[----:B------:R-:W-:Y:S01]  /*1320*/  IMAD.HI.U32 R2, R5, UR4, R4 ;  /* 0x0000000405027c27 */ /* 0x000fe2000f8e0004 */
[----:B------:R-:W-:-:S04]  /*1330*/  ULDC UR4, c[0x0][0x33c] ;  /* 0x0000cf0000047ab9 */ /* 0x000fc80000000800 */
[----:B------:R-:W-:-:S05]  /*1340*/  SHF.R.U32.HI R2, RZ, UR5, R2 ;  /* 0x00000005ff027c19 */ /* 0x000fca0008011602 */
[----:B------:R-:W-:-:S04]  /*1350*/  IMAD.MOV R3, RZ, RZ, -R2 ;  /* 0x000000ffff037224 */ /* 0x000fc800078e0a02 */
[----:B------:R-:W-:Y:S01]  /*1360*/  IMAD R5, R3, UR4, R5 ;  /* 0x0000000403057c24 */ /* 0x000fe2000f8e0205 */
[----:B------:R-:W-:-:S03]  /*1370*/  ULDC.64 UR4, c[0x0][0x408] ;  /* 0x0001020000047ab9 */ /* 0x000fc60000000a00 */
[C---:B------:R-:W-:Y:S02]  /*1380*/  IMAD R16, R5.reuse, UR4, R16 ;  /* 0x0000000405107c24 */ /* 0x040fe4000f8e0210 */
[----:B------:R-:W-:-:S07]  /*1390*/  IMAD R0, R5, UR5, R0 ;  /* 0x0000000505007c24 */ /* 0x000fce000f8e0200 */
.L_x_861:
        /* <DEDUP_REMOVED lines=22> */
.L_x_865:
[----:B------:R-:W2:Y:S02]  /*1500*/  LDG.E.U8 R2, desc[UR36][R2.64] ;  /* 0x0000002402027981 */ /* 0x000ea4000c1e1100 */
[----:B--2---:R-:W-:-:S04]  /*1510*/  I2FP.F32.U32 R0, R2 ;  /* 0x0000000200007245 */ /* 0x004fc80000201000 */
[----:B------:R-:W-:Y:S01]  /*1520*/  F2FP.BF16.F32.PACK_AB R0, RZ, R0 ;  /* 0x00000000ff00723e */ /* 0x000fe200000010ff */
[----:B------:R-:W-:Y:S06]  /*1530*/  BRA `(.L_x_867) ;  /* 0x0000000c00907947 */ /* 0x000fec0003800000 */
.L_x_864:
        /* <DEDUP_REMOVED lines=10> */
.L_x_869:
[----:B------:R-:W2:Y:S02]  /*15e0*/  LDG.E R2, desc[UR36][R2.64] ;  /* 0x0000002402027981 */ /* 0x000ea4000c1e1900 */
[----:B--2---:R-:W-:-:S04]  /*15f0*/  I2FP.F32.S32 R0, R2 ;  /* 0x0000000200007245 */ /* 0x004fc80000201400 */
[----:B------:R-:W-:Y:S01]  /*1600*/  F2FP.BF16.F32.PACK_AB R0, RZ, R0 ;  /* 0x00000000ff00723e */ /* 0x000fe200000010ff */
[----:B------:R-:W-:Y:S06]  /*1610*/  BRA `(.L_x_867) ;  /* 0x0000000c00587947 */ /* 0x000fec0003800000 */
.L_x_868:
[----:B------:R-:W2:Y:S02]  /*1620*/  LDG.E.U16 R2, desc[UR36][R2.64] ;  /* 0x0000002402027981 */ /* 0x000ea4000c1e1500 */
[----:B--2---:R-:W0:Y:S02]  /*1630*/  I2F.S16 R0, R2 ;  /* 0x0000000200007306 */ /* 0x004e240000101400 */
[----:B0-----:R-:W-:Y:S01]  /*1640*/  F2FP.BF16.F32.PACK_AB R0, RZ, R0 ;  /* 0x00000000ff00723e */ /* 0x001fe200000010ff */
[----:B------:R-:W-:Y:S06]  /*1650*/  BRA `(.L_x_867) ;  /* 0x0000000c00487947 */ /* 0x000fec0003800000 */
.L_x_863:
        /* <DEDUP_REMOVED lines=9> */
.L_x_871:
[----:B------:R-:W2:Y:S02]  /*16f0*/  LDG.E.U16 R0, desc[UR36][R2.64] ;  /* 0x0000002402007981 */ /* 0x000ea4000c1e1500 */
[----:B--2---:R-:W-:-:S05]  /*1700*/  HADD2.F32 R0, -RZ, R0.H0_H0 ;  /* 0x20000000ff007230 */ /* 0x004fca0000004100 */
[----:B------:R-:W-:Y:S01]  /*1710*/  F2FP.BF16.F32.PACK_AB R0, RZ, R0 ;  /* 0x00000000ff00723e */ /* 0x000fe200000010ff */
[----:B------:R-:W-:Y:S06]  /*1720*/  BRA `(.L_x_867) ;  /* 0x0000000c00147947 */ /* 0x000fec0003800000 */
.L_x_870:
        /* <DEDUP_REMOVED lines=9> */
.L_x_873:
[----:B------:R-:W2:Y:S02]  /*17c0*/  LDG.E.U16 R2, desc[UR36][R2.64] ;  /* 0x0000002402027981 */ /* 0x000ea4000c1e1500 */
[----:B--2---:R-:W-:-:S05]  /*17d0*/  HADD2.F32 R0, -RZ, R2.H0_H0 ;  /* 0x20000002ff007230 */ /* 0x004fca0000004100 */
[----:B------:R-:W-:Y:S01]  /*17e0*/  F2FP.BF16.F32.PACK_AB R0, RZ, R0 ;  /* 0x00000000ff00723e */ /* 0x000fe200000010ff */
[----:B------:R-:W-:Y:S06]  /*17f0*/  BRA `(.L_x_867) ;  /* 0x0000000800e07947 */ /* 0x000fec0003800000 */
.L_x_872:
        /* <DEDUP_REMOVED lines=8> */
.L_x_862:
        /* <DEDUP_REMOVED lines=13> */
.L_x_876:
        /* <DEDUP_REMOVED lines=8> */
.L_x_875:
        /* <DEDUP_REMOVED lines=28> */
.L_x_878:
        /* <DEDUP_REMOVED lines=15> */
.L_x_877:
[----:B------:R0:W5:Y:S01]  /*1c80*/  LDG.E.U16 R0, desc[UR36][R2.64] ;  /* 0x0000002402007981 */ /* 0x000162000c1e1500 */
[----:B------:R-:W-:Y:S05]  /*1c90*/  BRA `(.L_x_867) ;  /* 0x0000000400b87947 */ /* 0x000fea0003800000 */
.L_x_874:
        /* <DEDUP_REMOVED lines=12> */
.L_x_881:
        /* <DEDUP_REMOVED lines=21> */
.L_x_885:
[----:B------:R-:W-:Y:S05]  /*1eb0*/  BSYNC B1 ;  /* 0x0000000000017941 */ /* 0x000fea0003800000 */
.L_x_884:
[----:B------:R-:W-:Y:S01]  /*1ec0*/  LEA R3, R0, 0x3b800000, 0x17 ;  /* 0x3b80000000037811 */ /* 0x000fe200078eb8ff */
[----:B------:R-:W-:-:S05]  /*1ed0*/  IMAD.SHL.U32 R0, R2, 0x100000, RZ ;  /* 0x0010000002007824 */ /* 0x000fca00078e00ff */
[----:B------:R-:W-:-:S07]  /*1ee0*/  LOP3.LUT R0, R3, R0, R4, 0xfe, !PT ;  /* 0x0000000003007212 */ /* 0x000fce00078efe04 */
.L_x_883:
[----:B------:R-:W-:Y:S05]  /*1ef0*/  BSYNC B0 ;  /* 0x0000000000007941 */ /* 0x000fea0003800000 */
.L_x_882:
[----:B------:R-:W-:Y:S01]  /*1f00*/  F2FP.BF16.F32.PACK_AB R0, RZ, R0 ;  /* 0x00000000ff00723e */ /* 0x000fe200000010ff */
[----:B------:R-:W-:Y:S06]  /*1f10*/  BRA `(.L_x_867) ;  /* 0x0000000400187947 */ /* 0x000fec0003800000 */
.L_x_880:
        /* <DEDUP_REMOVED lines=21> */
.L_x_889:
[----:B------:R-:W-:Y:S05]  /*2070*/  BSYNC B1 ;  /* 0x0000000000017941 */ /* 0x000fea0003800000 */
.L_x_888:
[----:B------:R-:W-:Y:S01]  /*2080*/  LEA R3, R0, 0x37800000, 0x17 ;  /* 0x3780000000037811 */ /* 0x000fe200078eb8ff */
[----:B------:R-:W-:-:S05]  /*2090*/  IMAD.SHL.U32 R0, R2, 0x200000, RZ ;  /* 0x0020000002007824 */ /* 0x000fca00078e00ff */
[----:B------:R-:W-:-:S07]  /*20a0*/  LOP3.LUT R0, R3, R0, R4, 0xfe, !PT ;  /* 0x0000000003007212 */ /* 0x000fce00078efe04 */
.L_x_887:
[----:B------:R-:W-:Y:S05]  /*20b0*/  BSYNC B0 ;  /* 0x0000000000007941 */ /* 0x000fea0003800000 */
.L_x_886:
[----:B------:R-:W-:Y:S01]  /*20c0*/  F2FP.BF16.F32.PACK_AB R0, RZ, R0 ;  /* 0x00000000ff00723e */ /* 0x000fe200000010ff */
[----:B------:R-:W-:Y:S06]  /*20d0*/  BRA `(.L_x_867) ;  /* 0x0000000000a87947 */ /* 0x000fec0003800000 */
.L_x_879:
        /* <DEDUP_REMOVED lines=14> */
.L_x_893:
[----:B------:R-:W-:Y:S05]  /*21c0*/  BSYNC B0 ;  /* 0x0000000000007941 */ /* 0x000fea0003800000 */
.L_x_892:
[----:B------:R-:W-:Y:S01]  /*21d0*/  F2FP.BF16.F32.PACK_AB R0, RZ, R0 ;  /* 0x00000000ff00723e */ /* 0x000fe200000010ff */
[----:B------:R-:W-:Y:S06]  /*21e0*/  BRA `(.L_x_867) ;  /* 0x0000000000647947 */ /* 0x000fec0003800000 */
.L_x_866:
        /* <DEDUP_REMOVED lines=16> */
.L_x_894:
[----:B------:R-:W-:Y:S01]  /*22f0*/  PRMT R0, RZ, 0x7610, R0 ;  /* 0x00007610ff007816 */ /* 0x000fe20000000000 */
[----:B------:R-:W-:Y:S06]  /*2300*/  BRA `(.L_x_867) ;  /* 0x00000000001c7947 */ /* 0x000fec0003800000 */
.L_x_891:
[----:B------:R-:W2:Y:S02]  /*2310*/  LDG.E.64 R2, desc[UR36][R2.64] ;  /* 0x0000002402027981 */ /* 0x000ea4000c1e1b00 */
[----:B--2---:R-:W0:Y:S02]  /*2320*/  I2F.U64 R0, R2 ;  /* 0x0000000200007312 */ /* 0x004e240000301000 */
[----:B0-----:R-:W-:Y:S01]  /*2330*/  F2FP.BF16.F32.PACK_AB R0, RZ, R0 ;  /* 0x00000000ff00723e */ /* 0x001fe200000010ff */
[----:B------:R-:W-:Y:S06]  /*2340*/  BRA `(.L_x_867) ;  /* 0x00000000000c7947 */ /* 0x000fec0003800000 */
.L_x_890:
[----:B------:R-:W2:Y:S02]  /*2350*/  LDG.E R2, desc[UR36][R2.64] ;  /* 0x0000002402027981 */ /* 0x000ea4000c1e1900 */
[----:B--2---:R-:W-:-:S04]  /*2360*/  I2FP.F32.U32 R0, R2 ;  /* 0x0000000200007245 */ /* 0x004fc80000201000 */
[----:B------:R-:W-:-:S07]  /*2370*/  F2FP.BF16.F32.PACK_AB R0, RZ, R0 ;  /* 0x00000000ff00723e */ /* 0x000fce00000010ff */
.L_x_867:
[----:B------:R-:W-:Y:S01]  /*2380*/  ULDC.U16 UR4, c[0x0][0x422] ;  /* 0x0001088000047ab9 */ /* 0x000fe20000000400 */
[----:B-----5:R-:W-:Y:S01]  /*2390*/  IMAD.U32 R0, R0, 0x10000, RZ ;  /* 0x0001000000007824 */ /* 0x020fe200078e00ff */
[----:B------:R-:W-:Y:S01]  /*23a0*/  USHF.L.U32 UR4, UR4, 0x10, URZ ;  /* 0x0000001004047899 */ /* 0x000fe2000800063f */
[----:B------:R-:W1:Y:S08]  /*23b0*/  LDC.U8 R4, c[0x0][0x424] ;  /* 0x00010900ff047b82 */ /* 0x000e700000000000 */
[----:B0-----:R-:W0:Y:S02]  /*23c0*/  MUFU.RCP R3, UR4 ;  /* 0x0000000400037d08 */ /* 0x001e240008001000 */
[----:B0-----:R-:W-:Y:S01]  /*23d0*/  FMUL.FTZ R0, R0, R3 ;  /* 0x0000000300007220 */ /* 0x001fe20000410000 */
[----:B-1----:R-:W-:-:S04]  /*23e0*/  PRMT R3, R4, 0x9910, RZ ;  /* 0x0000991004037816 */ /* 0x002fc800000000ff */
[----:B------:R-:W-:Y:S01]  /*23f0*/  ISETP.GT.AND P0, PT, R3, 0x9, PT ;  /* 0x000000090300780c */ /* 0x000fe20003f04270 */
[----:B------:R-:W0:Y:S02]  /*2400*/  F2F.BF16.F32 R0, R0 ;  /* 0x0000000000007304 */ /* 0x000e240000202000 */
        /* <DEDUP_REMOVED lines=16> */
.L_x_898:
[----:B-1----:R-:W-:-:S06]  /*2510*/  IMAD.U32 R3, R5, 0x10000, RZ ;  /* 0x0001000005037824 */ /* 0x002fcc00078e00ff */
[----:B0-----:R-:W0:Y:S02]  /*2520*/  F2I.S64.TRUNC R2, R3 ;  /* 0x0000000300027311 */ /* 0x001e24000020d900 */
[----:B0-----:R3:W-:Y:S01]  /*2530*/  STG.E.U8 desc[UR36][R16.64], R2 ;  /* 0x0000000210007986 */ /* 0x0017e2000c101124 */
[----:B------:R-:W-:Y:S05]  /*2540*/  BRA `(.L_x_900) ;  /* 0x0000000c00847947 */ /* 0x000fea0003800000 */
.L_x_897:
        /* <DEDUP_REMOVED lines=10> */
.L_x_902:
[----:B-1----:R-:W-:-:S06]  /*25f0*/  IMAD.U32 R5, R5, 0x10000, RZ ;  /* 0x0001000005057824 */ /* 0x002fcc00078e00ff */
[----:B------:R-:W1:Y:S02]  /*2600*/  F2I.FTZ.TRUNC.NTZ R5, R5 ;  /* 0x0000000500057305 */ /* 0x000e64000021f100 */
[----:B-1----:R1:W-:Y:S01]  /*2610*/  STG.E desc[UR36][R16.64], R5 ;  /* 0x0000000510007986 */ /* 0x0023e2000c101924 */
[----:B------:R-:W-:Y:S05]  /*2620*/  BRA `(.L_x_900) ;  /* 0x0000000c004c7947 */ /* 0x000fea0003800000 */
.L_x_901:
[----:B-1----:R-:W-:-:S06]  /*2630*/  IMAD.U32 R5, R5, 0x10000, RZ ;  /* 0x0001000005057824 */ /* 0x002fcc00078e00ff */
[----:B------:R-:W1:Y:S02]  /*2640*/  F2I.FTZ.TRUNC.NTZ R5, R5 ;  /* 0x0000000500057305 */ /* 0x000e64000021f100 */
[----:B-1----:R2:W-:Y:S01]  /*2650*/  STG.E.U16 desc[UR36][R16.64], R5 ;  /* 0x0000000510007986 */ /* 0x0025e2000c101524 */
[----:B------:R-:W-:Y:S05]  /*2660*/  BRA `(.L_x_900) ;  /* 0x0000000c003c7947 */ /* 0x000fea0003800000 */
.L_x_896:
        /* <DEDUP_REMOVED lines=9> */
.L_x_904:
[----:B-1----:R-:W-:-:S05]  /*2700*/  IMAD.U32 R0, R5, 0x10000, RZ ;  /* 0x0001000005007824 */ /* 0x002fca00078e00ff */
[----:B------:R-:W-:-:S05]  /*2710*/  F2FP.F16.F32.PACK_AB R0, RZ, R0 ;  /* 0x00000000ff00723e */ /* 0x000fca00000000ff */
[----:B------:R1:W-:Y:S01]  /*2720*/  STG.E.U16 desc[UR36][R16.64], R0 ;  /* 0x0000000010007986 */ /* 0x0003e2000c101524 */
[----:B------:R-:W-:Y:S05]  /*2730*/  BRA `(.L_x_900) ;  /* 0x0000000c00087947 */ /* 0x000fea0003800000 */
.L_x_903:
        /* <DEDUP_REMOVED lines=10> */
.L_x_906:
[----:B-1----:R-:W-:-:S05]  /*27e0*/  IMAD.U32 R5, R5, 0x10000, RZ ;  /* 0x0001000005057824 */ /* 0x002fca00078e00ff */
[----:B------:R-:W-:-:S04]  /*27f0*/  F2FP.F16.F32.PACK_AB R3, RZ, R5 ;  /* 0x00000005ff03723e */ /* 0x000fc800000000ff */
[----:B------:R-:W-:-:S05]  /*2800*/  PRMT R3, R3, 0x5410, RZ ;  /* 0x0000541003037816 */ /* 0x000fca00000000ff */
[----:B------:R1:W-:Y:S01]  /*2810*/  STG.E desc[UR36][R16.64], R3 ;  /* 0x0000000310007986 */ /* 0x0003e2000c101924 */
[----:B------:R-:W-:Y:S05]  /*2820*/  BRA `(.L_x_900) ;  /* 0x0000000800cc7947 */ /* 0x000fea0003800000 */
.L_x_905:
[----:B01----:R-:W-:-:S04]  /*2830*/  IMAD.U32 R2, R5, 0x10000, RZ ;  /* 0x0001000005027824 */ /* 0x003fc800078e00ff */
[----:B------:R-:W-:-:S06]  /*2840*/  FMUL.FTZ R2, R2, 1 ;  /* 0x3f80000002027820 */ /* 0x000fcc0000410000 */
[----:B------:R-:W0:Y:S02]  /*2850*/  F2F.F64.F32 R2, R2 ;  /* 0x0000000200027310 */ /* 0x000e240000201800 */
[----:B0-----:R0:W-:Y:S01]  /*2860*/  STG.E.64 desc[UR36][R16.64], R2 ;  /* 0x0000000210007986 */ /* 0x0011e2000c101b24 */
[----:B------:R-:W-:Y:S05]  /*2870*/  BRA `(.L_x_900) ;  /* 0x0000000800b87947 */ /* 0x000fea0003800000 */
.L_x_895:
        /* <DEDUP_REMOVED lines=13> */
.L_x_909:
[----:B-1----:R-:W-:Y:S01]  /*2950*/  IMAD.U32 R5, R5, 0x10000, RZ ;  /* 0x0001000005057824 */ /* 0x002fe200078e00ff */
[----:B------:R-:W-:-:S03]  /*2960*/  CS2R R6, SRZ ;  /* 0x0000000000067805 */ /* 0x000fc6000001ff00 */
[----:B------:R-:W-:-:S06]  /*2970*/  FMUL.FTZ R5, R5, 1 ;  /* 0x3f80000005057820 */ /* 0x000fcc0000410000 */
[----:B------:R-:W1:Y:S02]  /*2980*/  F2F.F64.F32 R4, R5 ;  /* 0x0000000500047310 */ /* 0x000e640000201800 */
[----:B-1----:R1:W-:Y:S01]  /*2990*/  STG.E.128 desc[UR36][R16.64], R4 ;  /* 0x0000000410007986 */ /* 0x0023e2000c101d24 */
[----:B------:R-:W-:Y:S05]  /*29a0*/  BRA `(.L_x_900) ;  /* 0x00000008006c7947 */ /* 0x000fea0003800000 */
.L_x_908:
        /* <DEDUP_REMOVED lines=21> */
.L_x_913:
[----:B------:R-:W-:Y:S05]  /*2b00*/  BSYNC B0 ;  /* 0x0000000000007941 */ /* 0x000fea0003800000 */
.L_x_912:
[----:B------:R-:W-:-:S05]  /*2b10*/  LOP3.LUT R3, R0, R3, RZ, 0xfc, !PT ;  /* 0x0000000300037212 */ /* 0x000fca00078efcff */
[----:B------:R0:W-:Y:S01]  /*2b20*/  STG.E.U8 desc[UR36][R16.64], R3 ;  /* 0x0000000310007986 */ /* 0x0001e2000c101124 */
[----:B------:R-:W-:Y:S05]  /*2b30*/  BRA `(.L_x_900) ;  /* 0x0000000800087947 */ /* 0x000fea0003800000 */
.L_x_911:
        /* <DEDUP_REMOVED lines=13> */
.L_x_915:
[----:B------:R-:W-:Y:S01]  /*2c10*/  IMAD.MOV.U32 R0, RZ, RZ, 0x7f ;  /* 0x0000007fff007424 */ /* 0x000fe200078e00ff */
[----:B------:R-:W-:-:S04]  /*2c20*/  ISETP.GT.U32.AND P0, PT, R2, 0x7f800000, PT ;  /* 0x7f8000000200780c */ /* 0x000fc80003f04070 */
[----:B------:R-:W-:-:S09]  /*2c30*/  SEL R0, R0, 0x7c, P0 ;  /* 0x0000007c00007807 */ /* 0x000fd20000000000 */
.L_x_916:
[----:B------:R-:W-:Y:S05]  /*2c40*/  BSYNC B0 ;  /* 0x0000000000007941 */ /* 0x000fea0003800000 */
.L_x_914:
[----:B------:R-:W-:-:S04]  /*2c50*/  LOP3.LUT R2, R5, 0x80000000, RZ, 0xc0, !PT ;  /* 0x8000000005027812 */ /* 0x000fc800078ec0ff */
[----:B------:R-:W-:-:S04]  /*2c60*/  SHF.R.U32.HI R3, RZ, 0x18, R2 ;  /* 0x00000018ff037819 */ /* 0x000fc80000011602 */
[----:B------:R-:W-:-:S05]  /*2c70*/  LOP3.LUT R3, R0, R3, RZ, 0xfc, !PT ;  /* 0x0000000300037212 */ /* 0x000fca00078efcff */
[----:B------:R0:W-:Y:S01]  /*2c80*/  STG.E.U8 desc[UR36][R16.64], R3 ;  /* 0x0000000310007986 */ /* 0x0001e2000c101124 */
[----:B------:R-:W-:Y:S05]  /*2c90*/  BRA `(.L_x_900) ;  /* 0x0000000400b07947 */ /* 0x000fea0003800000 */
.L_x_910:
[----:B-1----:R1:W-:Y:S01]  /*2ca0*/  STG.E.U16 desc[UR36][R16.64], R5 ;  /* 0x0000000510007986 */ /* 0x0023e2000c101524 */
[----:B------:R-:W-:Y:S05]  /*2cb0*/  BRA `(.L_x_900) ;  /* 0x0000000400a87947 */ /* 0x000fea0003800000 */
.L_x_907:
        /* <DEDUP_REMOVED lines=12> */
.L_x_919:
        /* <DEDUP_REMOVED lines=17> */
.L_x_922:
[----:B------:R-:W-:-:S04]  /*2e90*/  LOP3.LUT R2, R5, 0x80000000, RZ, 0xc0, !PT ;  /* 0x8000000005027812 */ /* 0x000fc800078ec0ff */
[----:B------:R-:W-:-:S04]  /*2ea0*/  SHF.R.U32.HI R3, RZ, 0x18, R2 ;  /* 0x00000018ff037819 */ /* 0x000fc80000011602 */
[----:B------:R-:W-:-:S04]  /*2eb0*/  LOP3.LUT R0, R0, R3, RZ, 0xfc, !PT ;  /* 0x0000000300007212 */ /* 0x000fc800078efcff */
[----:B------:R-:W-:-:S07]  /*2ec0*/  PRMT R8, R0, 0x7610, R8 ;  /* 0x0000761000087816 */ /* 0x000fce0000000008 */
.L_x_921:
[----:B------:R-:W-:Y:S05]  /*2ed0*/  BSYNC B0 ;  /* 0x0000000000007941 */ /* 0x000fea0003800000 */
.L_x_920:
[----:B------:R0:W-:Y:S01]  /*2ee0*/  STG.E.U8 desc[UR36][R16.64], R8 ;  /* 0x0000000810007986 */ /* 0x0001e2000c101124 */
[----:B------:R-:W-:Y:S05]  /*2ef0*/  BRA `(.L_x_900) ;  /* 0x0000000400187947 */ /* 0x000fea0003800000 */
.L_x_918:
        /* <DEDUP_REMOVED lines=17> */
.L_x_925:
[----:B------:R-:W-:-:S04]  /*3010*/  LOP3.LUT R2, R5, 0x80000000, RZ, 0xc0, !PT ;  /* 0x8000000005027812 */ /* 0x000fc800078ec0ff */
[----:B------:R-:W-:-:S04]  /*3020*/  SHF.R.U32.HI R3, RZ, 0x18, R2 ;  /* 0x00000018ff037819 */ /* 0x000fc80000011602 */
[----:B------:R-:W-:-:S04]  /*3030*/  LOP3.LUT R0, R0, R3, RZ, 0xfc, !PT ;  /* 0x0000000300007212 */ /* 0x000fc800078efcff */
[----:B------:R-:W-:-:S07]  /*3040*/  PRMT R8, R0, 0x7610, R8 ;  /* 0x0000761000087816 */ /* 0x000fce0000000008 */
.L_x_924:
[----:B------:R-:W-:Y:S05]  /*3050*/  BSYNC B0 ;  /* 0x0000000000007941 */ /* 0x000fea0003800000 */
.L_x_923:
[----:B------:R0:W-:Y:S01]  /*3060*/  STG.E.U8 desc[UR36][R16.64], R8 ;  /* 0x0000000810007986 */ /* 0x0001e2000c101124 */
[----:B------:R-:W-:Y:S05]  /*3070*/  BRA `(.L_x_900) ;  /* 0x0000000000b87947 */ /* 0x000fea0003800000 */
.L_x_917:
        /* <DEDUP_REMOVED lines=22> */
.L_x_899:
        /* <DEDUP_REMOVED lines=16> */
.L_x_928:
[----:B------:R-:W-:Y:S05]  /*32e0*/  BRA `(.L_x_900) ;  /* 0x00000000001c7947 */ /* 0x000fea0003800000 */
.L_x_927:
[----:B01----:R-:W-:-:S06]  /*32f0*/  IMAD.U32 R2, R5, 0x10000, RZ ;  /* 0x0001000005027824 */ /* 0x003fcc00078e00ff */
[----:B------:R-:W0:Y:S02]  /*3300*/  F2I.U64.TRUNC R2, R2 ;  /* 0x0000000200027311 */ /* 0x000e24000020d800 */
[----:B0-----:R0:W-:Y:S01]  /*3310*/  STG.E.64 desc[UR36][R16.64], R2 ;  /* 0x0000000210007986 */ /* 0x0011e2000c101b24 */
[----:B------:R-:W-:Y:S05]  /*3320*/  BRA `(.L_x_900) ;  /* 0x00000000000c7947 */ /* 0x000fea0003800000 */
.L_x_926:
[----:B-1----:R-:W-:-:S06]  /*3330*/  IMAD.U32 R5, R5, 0x10000, RZ ;  /* 0x0001000005057824 */ /* 0x002fcc00078e00ff */
[----:B------:R-:W1:Y:S02]  /*3340*/  F2I.FTZ.U32.TRUNC.NTZ R5, R5 ;  /* 0x0000000500057305 */ /* 0x000e64000021f000 */
[----:B-1----:R1:W-:Y:S02]  /*3350*/  STG.E desc[UR36][R16.64], R5 ;  /* 0x0000000510007986 */ /* 0x0023e4000c101924 */
.L_x_900:
[----:B------:R-:W-:-:S04]  /*3360*/  IMAD R18, R23, 0x200, R18 ;  /* 0x0000020017127824 */ /* 0x000fc800078e0212 */
[----:B------:R-:W-:-:S07]  /*3370*/  VIADD R19, R18, 0x80 ;  /* 0x0000008012137836 */ /* 0x000fce0000000000 */
.L_x_860:
[----:B------:R-:W-:Y:S05]  /*3380*/  BSYNC B6 ;  /* 0x0000000000067941 */ /* 0x000fea0003800000 */
.L_x_859:
[----:B------:R-:W-:Y:S01]  /*3390*/  ULDC UR4, c[0x0][0x210] ;  /* 0x0000840000047ab9 */ /* 0x000fe20000000800 */
[----:B------:R-:W-:Y:S01]  /*33a0*/  BSSY B6, `(.L_x_929) ;  /* 0x000032f000067945 */ /* 0x000fe20003800000 */
[----:B------:R-:W-:-:S13]  /*33b0*/  ISETP.GE.AND P0, PT, R19, UR4, PT ;  /* 0x0000000413007c0c */ /* 0x000fda000bf06270 */
[----:B------:R-:W-:Y:S05]  /*33c0*/  @P0 BRA `(.L_x_930) ;  /* 0x0000003000b00947 */ /* 0x000fea0003800000 */
[----:B-1----:R-:W1:Y:S01]  /*33d0*/  LDC R6, c[0x0][0x218] ;  /* 0x00008600ff067b82 */ /* 0x002e620000000800 */
[----:B------:R-:W-:Y:S02]  /*33e0*/  IMAD.MOV.U32 R0, RZ, RZ, RZ ;  /* 0x000000ffff007224 */ /* 0x000fe400078e00ff */
[----:B0-234-:R-:W-:Y:S01]  /*33f0*/  IMAD.MOV.U32 R16, RZ, RZ, RZ ;  /* 0x000000ffff107224 */ /* 0x01dfe200078e00ff */
[----:B-1----:R-:W-:-:S13]  /*3400*/  ISETP.NE.AND P0, PT, R6, RZ, PT ;  /* 0x000000ff0600720c */ /* 0x002fda0003f05270 */
[----:B------:R-:W-:Y:S05]  /*3410*/  @!P0 BRA `(.L_x_931) ;  /* 0x0000001000a88947 */ /* 0x000fea0003800000 */
        /* <DEDUP_REMOVED lines=298> */
.L_x_931:
        /* <DEDUP_REMOVED lines=22> */
.L_x_935:
[----:B------:R-:W2:Y:S02]  /*4820*/  LDG.E.U8 R2, desc[UR36][R2.64] ;  /* 0x0000002402027981 */ /* 0x000ea4000c1e1100 */
[----:B--2---:R-:W-:-:S04]  /*4830*/  I2FP.F32.U32 R0, R2 ;  /* 0x0000000200007245 */ /* 0x004fc80000201000 */
[----:B------:R-:W-:Y:S01]  /*4840*/  F2FP.BF16.F32.PACK_AB R0, RZ, R0 ;  /* 0x00000000ff00723e */ /* 0x000fe200000010ff */
[----:B------:R-:W-:Y:S06]  /*4850*/  BRA `(.L_x_937) ;  /* 0x0000000c00907947 */ /* 0x000fec0003800000 */
.L_x_934:
        /* <DEDUP_REMOVED lines=10> */
.L_x_939:
[----:B------:R-:W2:Y:S02]  /*4900*/  LDG.E R2, desc[UR36][R2.64] ;  /* 0x0000002402027981 */ /* 0x000ea4000c1e1900 */
[----:B--2---:R-:W-:-:S04]  /*4910*/  I2FP.F32.S32 R0, R2 ;  /* 0x0000000200007245 */ /* 0x004fc80000201400 */
[----:B------:R-:W-:Y:S01]  /*4920*/  F2FP.BF16.F32.PACK_AB R0, RZ, R0 ;  /* 0x00000000ff00723e */ /* 0x000fe200000010ff */
[----:B------:R-:W-:Y:S06]  /*4930*/  BRA `(.L_x_937) ;  /* 0x0000000c00587947 */ /* 0x000fec0003800000 */
.L_x_938:
[----:B------:R-:W2:Y:S02]  /*4940*/  LDG.E.U16 R2, desc[UR36][R2.64] ;  /* 0x0000002402027981 */ /* 0x000ea4000c1e1500 */
[----:B--2---:R-:W0:Y:S02]  /*4950*/  I2F.S16 R0, R2 ;  /* 0x0000000200007306 */ /* 0x004e240000101400 */
[----:B0-----:R-:W-:Y:S01]  /*4960*/  F2FP.BF16.F32.PACK_AB R0, RZ, R0 ;  /* 0x00000000ff00723e */ /* 0x001fe200000010ff */
[----:B------:R-:W-:Y:S06]  /*4970*/  BRA `(.L_x_937) ;  /* 0x0000000c00487947 */ /* 0x000fec0003800000 */
.L_x_933:
        /* <DEDUP_REMOVED lines=9> */
.L_x_941:
[----:B------:R-:W2:Y:S02]  /*4a10*/  LDG.E.U16 R0, desc[UR36][R2.64] ;  /* 0x0000002402007981 */ /* 0x000ea4000c1e1500 */
[----:B--2---:R-:W-:-:S05]  /*4a20*/  HADD2.F32 R0, -RZ, R0.H0_H0 ;  /* 0x20000000ff007230 */ /* 0x004fca0000004100 */
[----:B------:R-:W-:Y:S01]  /*4a30*/  F2FP.BF16.F32.PACK_AB R0, RZ, R0 ;  /* 0x00000000ff00723e */ /* 0x000fe200000010ff */
[----:B------:R-:W-:Y:S06]  /*4a40*/  BRA `(.L_x_937) ;  /* 0x0000000c00147947 */ /* 0x000fec0003800000 */
.L_x_940:
        /* <DEDUP_REMOVED lines=9> */
.L_x_943:
[----:B------:R-:W2:Y:S02]  /*4ae0*/  LDG.E.U16 R2, desc[UR36][R2.64] ;  /* 0x0000002402027981 */ /* 0x000ea4000c1e1500 */
[----:B--2---:R-:W-:-:S05]  /*4af0*/  HADD2.F32 R0, -RZ, R2.H0_H0 ;  /* 0x20000002ff007230 */ /* 0x004fca0000004100 */
[----:B------:R-:W-:Y:S01]  /*4b00*/  F2FP.BF16.F32.PACK_AB R0, RZ, R0 ;  /* 0x00000000ff00723e */ /* 0x000fe200000010ff */
[----:B------:R-:W-:Y:S06]  /*4b10*/  BRA `(.L_x_937) ;  /* 0x0000000800e07947 */ /* 0x000fec0003800000 */
.L_x_942:
        /* <DEDUP_REMOVED lines=8> */
.L_x_932:
        /* <DEDUP_REMOVED lines=13> */
.L_x_946:
        /* <DEDUP_REMOVED lines=8> */
.L_x_945:
        /* <DEDUP_REMOVED lines=28> */
.L_x_948:
        /* <DEDUP_REMOVED lines=15> */
.L_x_947:
[----:B------:R0:W5:Y:S01]  /*4fa0*/  LDG.E.U16 R0, desc[UR36][R2.64] ;  /* 0x0000002402007981 */ /* 0x000162000c1e1500 */
[----:B------:R-:W-:Y:S05]  /*4fb0*/  BRA `(.L_x_937) ;  /* 0x0000000400b87947 */ /* 0x000fea0003800000 */
.L_x_944:
        /* <DEDUP_REMOVED lines=12> */
.L_x_951:
        /* <DEDUP_REMOVED lines=21> */
.L_x_955:
[----:B------:R-:W-:Y:S05]  /*51d0*/  BSYNC B1 ;  /* 0x0000000000017941 */ /* 0x000fea0003800000 */
.L_x_954:
[----:B------:R-:W-:Y:S01]  /*51e0*/  LEA R3, R0, 0x3b800000, 0x17 ;  /* 0x3b80000000037811 */ /* 0x000fe200078eb8ff */
[----:B------:R-:W-:-:S05]  /*51f0*/  IMAD.SHL.U32 R0, R2, 0x100000, RZ ;  /* 0x0010000002007824 */ /* 0x000fca00078e00ff */
[----:B------:R-:W-:-:S07]  /*5200*/  LOP3.LUT R0, R3, R0, R4, 0xfe, !PT ;  /* 0x0000000003007212 */ /* 0x000fce00078efe04 */
.L_x_953:
[----:B------:R-:W-:Y:S05]  /*5210*/  BSYNC B0 ;  /* 0x0000000000007941 */ /* 0x000fea0003800000 */
.L_x_952:
[----:B------:R-:W-:Y:S01]  /*5220*/  F2FP.BF16.F32.PACK_AB R0, RZ, R0 ;  /* 0x00000000ff00723e */ /* 0x000fe200000010ff */
[----:B------:R-:W-:Y:S06]  /*5230*/  BRA `(.L_x_937) ;  /* 0x0000000400187947 */ /* 0x000fec0003800000 */
.L_x_950:
        /* <DEDUP_REMOVED lines=21> */
.L_x_959:
[----:B------:R-:W-:Y:S05]  /*5390*/  BSYNC B1 ;  /* 0x0000000000017941 */ /* 0x000fea0003800000 */
.L_x_958:
[----:B------:R-:W-:Y:S01]  /*53a0*/  LEA R3, R0, 0x37800000, 0x17 ;  /* 0x3780000000037811 */ /* 0x000fe200078eb8ff */
[----:B------:R-:W-:-:S05]  /*53b0*/  IMAD.SHL.U32 R0, R2, 0x200000, RZ ;  /* 0x0020000002007824 */ /* 0x000fca00078e00ff */
[----:B------:R-:W-:-:S07]  /*53c0*/  LOP3.LUT R0, R3, R0, R4, 0xfe, !PT ;  /* 0x0000000003007212 */ /* 0x000fce00078efe04 */
.L_x_957:
[----:B------:R-:W-:Y:S05]  /*53d0*/  BSYNC B0 ;  /* 0x0000000000007941 */ /* 0x000fea0003800000 */
.L_x_956:
[----:B------:R-:W-:Y:S01]  /*53e0*/  F2FP.BF16.F32.PACK_AB R0, RZ, R0 ;  /* 0x00000000ff00723e */ /* 0x000fe200000010ff */
[----:B------:R-:W-:Y:S06]  /*53f0*/  BRA `(.L_x_937) ;  /* 0x0000000000a87947 */ /* 0x000fec0003800000 */
.L_x_949:
        /* <DEDUP_REMOVED lines=14> */
.L_x_963:
[----:B------:R-:W-:Y:S05]  /*54e0*/  BSYNC B0 ;  /* 0x0000000000007941 */ /* 0x000fea0003800000 */
.L_x_962:
[----:B------:R-:W-:Y:S01]  /*54f0*/  F2FP.BF16.F32.PACK_AB R0, RZ, R0 ;  /* 0x00000000ff00723e */ /* 0x000fe200000010ff */
[----:B------:R-:W-:Y:S06]  /*5500*/  BRA `(.L_x_937) ;  /* 0x0000000000647947 */ /* 0x000fec0003800000 */
.L_x_936:
        /* <DEDUP_REMOVED lines=16> */
.L_x_964:
[----:B------:R-:W-:Y:S01]  /*5610*/  PRMT R0, RZ, 0x7610, R0 ;  /* 0x00007610ff007816 */ /* 0x000fe20000000000 */
[----:B------:R-:W-:Y:S06]  /*5620*/  BRA `(.L_x_937) ;  /* 0x00000000001c7947 */ /* 0x000fec0003800000 */
.L_x_961:
[----:B------:R-:W2:Y:S02]  /*5630*/  LDG.E.64 R2, desc[UR36][R2.64] ;  /* 0x0000002402027981 */ /* 0x000ea4000c1e1b00 */
[----:B--2---:R-:W0:Y:S02]  /*5640*/  I2F.U64 R0, R2 ;  /* 0x0000000200007312 */ /* 0x004e240000301000 */
[----:B0-----:R-:W-:Y:S01]  /*5650*/  F2FP.BF16.F32.PACK_AB R0, RZ, R0 ;  /* 0x00000000ff00723e */ /* 0x001fe200000010ff */
[----:B------:R-:W-:Y:S06]  /*5660*/  BRA `(.L_x_937) ;  /* 0x00000000000c7947 */ /* 0x000fec0003800000 */
.L_x_960:
[----:B------:R-:W2:Y:S02]  /*5670*/  LDG.E R2, desc[UR36][R2.64] ;  /* 0x0000002402027981 */ /* 0x000ea4000c1e1900 */
[----:B--2---:R-:W-:-:S04]  /*5680*/  I2FP.F32.U32 R0, R2 ;  /* 0x0000000200007245 */ /* 0x004fc80000201000 */
[----:B------:R-:W-:-:S07]  /*5690*/  F2FP.BF16.F32.PACK_AB R0, RZ, R0 ;  /* 0x00000000ff00723e */ /* 0x000fce00000010ff */
.L_x_937:
[----:B------:R-:W-:Y:S01]  /*56a0*/  ULDC.U16 UR4, c[0x0][0x422] ;  /* 0x0001088000047ab9 */ /* 0x000fe20000000400 */
[----:B-----5:R-:W-:Y:S01]  /*56b0*/  IMAD.U32 R0, R0, 0x10000, RZ ;  /* 0x0001000000007824 */ /* 0x020fe200078e00ff */
[----:B------:R-:W-:Y:S01]  /*56c0*/  USHF.L.U32 UR4, UR4, 0x10, URZ ;  /* 0x0000001004047899 */ /* 0x000fe2000800063f */
[----:B------:R-:W1:Y:S08]  /*56d0*/  LDC.U8 R4, c[0x0][0x424] ;  /* 0x00010900ff047b82 */ /* 0x000e700000000000 */
[----:B0-----:R-:W0:Y:S01]  /*56e0*/  MUFU.RCP R3, UR4 ;  /* 0x0000000400037d08 */ /* 0x001e220008001000 */
[----:B-1----:R-:W-:Y:S01]  /*56f0*/  PRMT R5, R4, 0x9910, RZ ;  /* 0x0000991004057816 */ /* 0x002fe200000000ff */
[----:B0-----:R-:W-:-:S03]  /*5700*/  FMUL.FTZ R0, R0, R3 ;  /* 0x0000000300007220 */ /* 0x001fc60000410000 */
[----:B------:R-:W-:-:S03]  /*5710*/  ISETP.GT.AND P0, PT, R5, 0x9, PT ;  /* 0x000000090500780c */ /* 0x000fc60003f04270 */
        /* <DEDUP_REMOVED lines=17> */
.L_x_968:
[----:B-1----:R-:W-:-:S06]  /*5830*/  IMAD.U32 R3, R3, 0x10000, RZ ;  /* 0x0001000003037824 */ /* 0x002fcc00078e00ff */
[----:B0-----:R-:W0:Y:S02]  /*5840*/  F2I.S64.TRUNC R2, R3 ;  /* 0x0000000300027311 */ /* 0x001e24000020d900 */
[----:B0-----:R0:W-:Y:S01]  /*5850*/  STG.E.U8 desc[UR36][R16.64], R2 ;  /* 0x0000000210007986 */ /* 0x0011e2000c101124 */
[----:B------:R-:W-:Y:S05]  /*5860*/  BRA `(.L_x_970) ;  /* 0x0000000c00847947 */ /* 0x000fea0003800000 */
.L_x_967:
        /* <DEDUP_REMOVED lines=10> */
.L_x_972:
[----:B-1----:R-:W-:-:S06]  /*5910*/  IMAD.U32 R3, R3, 0x10000, RZ ;  /* 0x0001000003037824 */ /* 0x002fcc00078e00ff */
[----:B------:R-:W1:Y:S02]  /*5920*/  F2I.FTZ.TRUNC.NTZ R3, R3 ;  /* 0x0000000300037305 */ /* 0x000e64000021f100 */
[----:B-1----:R1:W-:Y:S01]  /*5930*/  STG.E desc[UR36][R16.64], R3 ;  /* 0x0000000310007986 */ /* 0x0023e2000c101924 */
[----:B------:R-:W-:Y:S05]  /*5940*/  BRA `(.L_x_970) ;  /* 0x0000000c004c7947 */ /* 0x000fea0003800000 */
.L_x_971:
[----:B-1----:R-:W-:-:S06]  /*5950*/  IMAD.U32 R3, R3, 0x10000, RZ ;  /* 0x0001000003037824 */ /* 0x002fcc00078e00ff */
[----:B------:R-:W1:Y:S02]  /*5960*/  F2I.FTZ.TRUNC.NTZ R3, R3 ;  /* 0x0000000300037305 */ /* 0x000e64000021f100 */
[----:B-1----:R1:W-:Y:S01]  /*5970*/  STG.E.U16 desc[UR36][R16.64], R3 ;  /* 0x0000000310007986 */ /* 0x0023e2000c101524 */
[----:B------:R-:W-:Y:S05]  /*5980*/  BRA `(.L_x_970) ;  /* 0x0000000c003c7947 */ /* 0x000fea0003800000 */
.L_x_966:
        /* <DEDUP_REMOVED lines=9> */
.L_x_974:
[----:B-1----:R-:W-:-:S05]  /*5a20*/  IMAD.U32 R0, R3, 0x10000, RZ ;  /* 0x0001000003007824 */ /* 0x002fca00078e00ff */
[----:B------:R-:W-:-:S05]  /*5a30*/  F2FP.F16.F32.PACK_AB R0, RZ, R0 ;  /* 0x00000000ff00723e */ /* 0x000fca00000000ff */
[----:B------:R1:W-:Y:S01]  /*5a40*/  STG.E.U16 desc[UR36][R16.64], R0 ;  /* 0x0000000010007986 */ /* 0x0003e2000c101524 */
[----:B------:R-:W-:Y:S05]  /*5a50*/  BRA `(.L_x_970) ;  /* 0x0000000c00087947 */ /* 0x000fea0003800000 */
.L_x_973:
        /* <DEDUP_REMOVED lines=10> */
.L_x_976:
[----:B-1----:R-:W-:-:S05]  /*5b00*/  IMAD.U32 R3, R3, 0x10000, RZ ;  /* 0x0001000003037824 */ /* 0x002fca00078e00ff */
[----:B------:R-:W-:-:S04]  /*5b10*/  F2FP.F16.F32.PACK_AB R3, RZ, R3 ;  /* 0x00000003ff03723e */ /* 0x000fc800000000ff */
[----:B------:R-:W-:-:S05]  /*5b20*/  PRMT R3, R3, 0x5410, RZ ;  /* 0x0000541003037816 */ /* 0x000fca00000000ff */
[----:B------:R1:W-:Y:S01]  /*5b30*/  STG.E desc[UR36][R16.64], R3 ;  /* 0x0000000310007986 */ /* 0x0003e2000c101924 */
[----:B------:R-:W-:Y:S05]  /*5b40*/  BRA `(.L_x_970) ;  /* 0x0000000800cc7947 */ /* 0x000fea0003800000 */
.L_x_975:
[----:B01----:R-:W-:-:S04]  /*5b50*/  IMAD.U32 R2, R3, 0x10000, RZ ;  /* 0x0001000003027824 */ /* 0x003fc800078e00ff */
[----:B------:R-:W-:-:S06]  /*5b60*/  FMUL.FTZ R2, R2, 1 ;  /* 0x3f80000002027820 */ /* 0x000fcc0000410000 */
[----:B------:R-:W0:Y:S02]  /*5b70*/  F2F.F64.F32 R2, R2 ;  /* 0x0000000200027310 */ /* 0x000e240000201800 */
[----:B0-----:R0:W-:Y:S01]  /*5b80*/  STG.E.64 desc[UR36][R16.64], R2 ;  /* 0x0000000210007986 */ /* 0x0011e2000c101b24 */
[----:B------:R-:W-:Y:S05]  /*5b90*/  BRA `(.L_x_970) ;  /* 0x0000000800b87947 */ /* 0x000fea0003800000 */
.L_x_965:
        /* <DEDUP_REMOVED lines=13> */
.L_x_979:
[----:B-1----:R-:W-:Y:S01]  /*5c70*/  IMAD.U32 R3, R3, 0x10000, RZ ;  /* 0x0001000003037824 */ /* 0x002fe200078e00ff */
[----:B------:R-:W-:-:S03]  /*5c80*/  CS2R R6, SRZ ;  /* 0x0000000000067805 */ /* 0x000fc6000001ff00 */
[----:B------:R-:W-:-:S04]  /*5c90*/  FMUL.FTZ R3, R3, 1 ;  /* 0x3f80000003037820 */ /* 0x000fc80000410000 */
[----:B------:R-:W1:Y:S02]  /*5ca0*/  F2F.F64.F32 R4, R3 ;  /* 0x0000000300047310 */ /* 0x000e640000201800 */
[----:B-1----:R1:W-:Y:S01]  /*5cb0*/  STG.E.128 desc[UR36][R16.64], R4 ;  /* 0x0000000410007986 */ /* 0x0023e2000c101d24 */
[----:B------:R-:W-:Y:S05]  /*5cc0*/  BRA `(.L_x_970) ;  /* 0x00000008006c7947 */ /* 0x000fea0003800000 */
.L_x_978:
        /* <DEDUP_REMOVED lines=21> */
.L_x_983:
[----:B------:R-:W-:Y:S05]  /*5e20*/  BSYNC B0 ;  /* 0x0000000000007941 */ /* 0x000fea0003800000 */
.L_x_982:
[----:B------:R-:W-:-:S05]  /*5e30*/  LOP3.LUT R3, R0, R3, RZ, 0xfc, !PT ;  /* 0x0000000300037212 */ /* 0x000fca00078efcff */
[----:B------:R0:W-:Y:S01]  /*5e40*/  STG.E.U8 desc[UR36][R16.64], R3 ;  /* 0x0000000310007986 */ /* 0x0001e2000c101124 */
[----:B------:R-:W-:Y:S05]  /*5e50*/  BRA `(.L_x_970) ;  /* 0x0000000800087947 */ /* 0x000fea0003800000 */
.L_x_981:
        /* <DEDUP_REMOVED lines=13> */
.L_x_985:
[----:B------:R-:W-:Y:S01]  /*5f30*/  IMAD.MOV.U32 R0, RZ, RZ, 0x7f ;  /* 0x0000007fff007424 */ /* 0x000fe200078e00ff */
[----:B------:R-:W-:-:S04]  /*5f40*/  ISETP.GT.U32.AND P0, PT, R2, 0x7f800000, PT ;  /* 0x7f8000000200780c */ /* 0x000fc80003f04070 */
[----:B------:R-:W-:-:S09]  /*5f50*/  SEL R0, R0, 0x7c, P0 ;  /* 0x0000007c00007807 */ /* 0x000fd20000000000 */
.L_x_986:
[----:B------:R-:W-:Y:S05]  /*5f60*/  BSYNC B0 ;  /* 0x0000000000007941 */ /* 0x000fea0003800000 */
.L_x_984:
[----:B------:R-:W-:-:S04]  /*5f70*/  LOP3.LUT R2, R3, 0x80000000, RZ, 0xc0, !PT ;  /* 0x8000000003027812 */ /* 0x000fc800078ec0ff */
[----:B------:R-:W-:-:S04]  /*5f80*/  SHF.R.U32.HI R3, RZ, 0x18, R2 ;  /* 0x00000018ff037819 */ /* 0x000fc80000011602 */
[----:B------:R-:W-:-:S05]  /*5f90*/  LOP3.LUT R3, R0, R3, RZ, 0xfc, !PT ;  /* 0x0000000300037212 */ /* 0x000fca00078efcff */
[----:B------:R0:W-:Y:S01]  /*5fa0*/  STG.E.U8 desc[UR36][R16.64], R3 ;  /* 0x0000000310007986 */ /* 0x0001e2000c101124 */
[----:B------:R-:W-:Y:S05]  /*5fb0*/  BRA `(.L_x_970) ;  /* 0x0000000400b07947 */ /* 0x000fea0003800000 */
.L_x_980:
[----:B-1----:R1:W-:Y:S01]  /*5fc0*/  STG.E.U16 desc[UR36][R16.64], R3 ;  /* 0x0000000310007986 */ /* 0x0023e2000c101524 */
[----:B------:R-:W-:Y:S05]  /*5fd0*/  BRA `(.L_x_970) ;  /* 0x0000000400a87947 */ /* 0x000fea0003800000 */
.L_x_977:
        /* <DEDUP_REMOVED lines=12> */
.L_x_989:
        /* <DEDUP_REMOVED lines=17> */
.L_x_992:
[----:B------:R-:W-:-:S04]  /*61b0*/  LOP3.LUT R2, R3, 0x80000000, RZ, 0xc0, !PT ;  /* 0x8000000003027812 */ /* 0x000fc800078ec0ff */
[----:B------:R-:W-:-:S04]  /*61c0*/  SHF.R.U32.HI R3, RZ, 0x18, R2 ;  /* 0x00000018ff037819 */ /* 0x000fc80000011602 */
[----:B------:R-:W-:-:S04]  /*61d0*/  LOP3.LUT R0, R0, R3, RZ, 0xfc, !PT ;  /* 0x0000000300007212 */ /* 0x000fc800078efcff */
[----:B------:R-:W-:-:S07]  /*61e0*/  PRMT R8, R0, 0x7610, R8 ;  /* 0x0000761000087816 */ /* 0x000fce0000000008 */
.L_x_991:
[----:B------:R-:W-:Y:S05]  /*61f0*/  BSYNC B0 ;  /* 0x0000000000007941 */ /* 0x000fea0003800000 */
.L_x_990:
[----:B------:R4:W-:Y:S01]  /*6200*/  STG.E.U8 desc[UR36][R16.64], R8 ;  /* 0x0000000810007986 */ /* 0x0009e2000c101124 */
[----:B------:R-:W-:Y:S05]  /*6210*/  BRA `(.L_x_970) ;  /* 0x0000000400187947 */ /* 0x000fea0003800000 */
.L_x_988:
        /* <DEDUP_REMOVED lines=17> */
.L_x_995:
[----:B------:R-:W-:-:S04]  /*6330*/  LOP3.LUT R2, R3, 0x80000000, RZ, 0xc0, !PT ;  /* 0x8000000003027812 */ /* 0x000fc800078ec0ff */
[----:B------:R-:W-:-:S04]  /*6340*/  SHF.R.U32.HI R3, RZ, 0x18, R2 ;  /* 0x00000018ff037819 */ /* 0x000fc80000011602 */
[----:B------:R-:W-:-:S04]  /*6350*/  LOP3.LUT R0, R0, R3, RZ, 0xfc, !PT ;  /* 0x0000000300007212 */ /* 0x000fc800078efcff */
[----:B------:R-:W-:-:S07]  /*6360*/  PRMT R8, R0, 0x7610, R8 ;  /* 0x0000761000087816 */ /* 0x000fce0000000008 */
.L_x_994:
[----:B------:R-:W-:Y:S05]  /*6370*/  BSYNC B0 ;  /* 0x0000000000007941 */ /* 0x000fea0003800000 */
.L_x_993:
[----:B------:R0:W-:Y:S01]  /*6380*/  STG.E.U8 desc[UR36][R16.64], R8 ;  /* 0x0000000810007986 */ /* 0x0001e2000c101124 */
[----:B------:R-:W-:Y:S05]  /*6390*/  BRA `(.L_x_970) ;  /* 0x0000000000b87947 */ /* 0x000fea0003800000 */
.L_x_987:
        /* <DEDUP_REMOVED lines=22> */
.L_x_969:
        /* <DEDUP_REMOVED lines=16> */
.L_x_998:
[----:B------:R-:W-:Y:S05]  /*6600*/  BRA `(.L_x_970) ;  /* 0x00000000001c7947 */ /* 0x000fea0003800000 */
.L_x_997:
[----:B-1----:R-:W-:-:S06]  /*6610*/  IMAD.U32 R3, R3, 0x10000, RZ ;  /* 0x0001000003037824 */ /* 0x002fcc00078e00ff */
[----:B0-----:R-:W0:Y:S02]  /*6620*/  F2I.U64.TRUNC R2, R3 ;  /* 0x0000000300027311 */ /* 0x001e24000020d800 */
[----:B0-----:R3:W-:Y:S01]  /*6630*/  STG.E.64 desc[UR36][R16.64], R2 ;  /* 0x0000000210007986 */ /* 0x0017e2000c101b24 */
[----:B------:R-:W-:Y:S05]  /*6640*/  BRA `(.L_x_970) ;  /* 0x00000000000c7947 */ /* 0x000fea0003800000 */
.L_x_996:
[----:B-1----:R-:W-:-:S06]  /*6650*/  IMAD.U32 R3, R3, 0x10000, RZ ;  /* 0x0001000003037824 */ /* 0x002fcc00078e00ff */
[----:B------:R-:W1:Y:S02]  /*6660*/  F2I.FTZ.U32.TRUNC.NTZ R3, R3 ;  /* 0x0000000300037305 */ /* 0x000e64000021f000 */
[----:B-1----:R1:W-:Y:S02]  /*6670*/  STG.E desc[UR36][R16.64], R3 ;  /* 0x0000000310007986 */ /* 0x0023e4000c101924 */
.L_x_970:
[----:B------:R-:W-:-:S07]  /*6680*/  VIADD R19, R19, 0x80 ;  /* 0x0000008013137836 */ /* 0x000fce0000000000 */
.L_x_930:
[----:B------:R-:W-:Y:S05]  /*6690*/  BSYNC B6 ;  /* 0x0000000000067941 */ /* 0x000fea0003800000 */
.L_x_929:
        /* <DEDUP_REMOVED lines=307> */
.L_x_1001:
        /* <DEDUP_REMOVED lines=22> */
.L_x_1005:
[----:B------:R-:W2:Y:S02]  /*7b30*/  LDG.E.U8 R2, desc[UR36][R2.64] ;  /* 0x0000002402027981 */ /* 0x000ea4000c1e1100 */
[----:B--2---:R-:W-:-:S04]  /*7b40*/  I2FP.F32.U32 R0, R2 ;  /* 0x0000000200007245 */ /* 0x004fc80000201000 */
[----:B------:R-:W-:Y:S01]  /*7b50*/  F2FP.BF16.F32.PACK_AB R0, RZ, R0 ;  /* 0x00000000ff00723e */ /* 0x000fe200000010ff */
[----:B------:R-:W-:Y:S06]  /*7b60*/  BRA `(.L_x_1007) ;  /* 0x0000000c00907947 */ /* 0x000fec0003800000 */
.L_x_1004:
        /* <DEDUP_REMOVED lines=10> */
.L_x_1009:
[----:B------:R-:W2:Y:S02]  /*7c10*/  LDG.E R2, desc[UR36][R2.64] ;  /* 0x0000002402027981 */ /* 0x000ea4000c1e1900 */
[----:B--2---:R-:W-:-:S04]  /*7c20*/  I2FP.F32.S32 R0, R2 ;  /* 0x0000000200007245 */ /* 0x004fc80000201400 */
[----:B------:R-:W-:Y:S01]  /*7c30*/  F2FP.BF16.F32.PACK_AB R0, RZ, R0 ;  /* 0x00000000ff00723e */ /* 0x000fe200000010ff */
[----:B------:R-:W-:Y:S06]  /*7c40*/  BRA `(.L_x_1007) ;  /* 0x0000000c00587947 */ /* 0x000fec0003800000 */
.L_x_1008:
[----:B------:R-:W2:Y:S02]  /*7c50*/  LDG.E.U16 R2, desc[UR36][R2.64] ;  /* 0x0000002402027981 */ /* 0x000ea4000c1e1500 */
[----:B--2---:R-:W0:Y:S02]  /*7c60*/  I2F.S16 R0, R2 ;  /* 0x0000000200007306 */ /* 0x004e240000101400 */
[----:B0-----:R-:W-:Y:S01]  /*7c70*/  F2FP.BF16.F32.PACK_AB R0, RZ, R0 ;  /* 0x00000000ff00723e */ /* 0x001fe200000010ff */
[----:B------:R-:W-:Y:S06]  /*7c80*/  BRA `(.L_x_1007) ;  /* 0x0000000c00487947 */ /* 0x000fec0003800000 */
.L_x_1003:
        /* <DEDUP_REMOVED lines=9> */
.L_x_1011:
[----:B------:R-:W2:Y:S02]  /*7d20*/  LDG.E.U16 R0, desc[UR36][R2.64] ;  /* 0x0000002402007981 */ /* 0x000ea4000c1e1500 */
[----:B--2---:R-:W-:-:S05]  /*7d30*/  HADD2.F32 R0, -RZ, R0.H0_H0 ;  /* 0x20000000ff007230 */ /* 0x004fca0000004100 */
[----:B------:R-:W-:Y:S01]  /*7d40*/  F2FP.BF16.F32.PACK_AB R0, RZ, R0 ;  /* 0x00000000ff00723e */ /* 0x000fe200000010ff */
[----:B------:R-:W-:Y:S06]  /*7d50*/  BRA `(.L_x_1007) ;  /* 0x0000000c00147947 */ /* 0x000fec0003800000 */
.L_x_1010:
        /* <DEDUP_REMOVED lines=9> */
.L_x_1013:
[----:B------:R-:W2:Y:S02]  /*7df0*/  LDG.E.U16 R2, desc[UR36][R2.64] ;  /* 0x0000002402027981 */ /* 0x000ea4000c1e1500 */
[----:B--2---:R-:W-:-:S05]  /*7e00*/  HADD2.F32 R0, -RZ, R2.H0_H0 ;  /* 0x20000002ff007230 */ /* 0x004fca0000004100 */
[----:B------:R-:W-:Y:S01]  /*7e10*/  F2FP.BF16.F32.PACK_AB R0, RZ, R0 ;  /* 0x00000000ff00723e */ /* 0x000fe200000010ff */
[----:B------:R-:W-:Y:S06]  /*7e20*/  BRA `(.L_x_1007) ;  /* 0x0000000800e07947 */ /* 0x000fec0003800000 */
.L_x_1012:
        /* <DEDUP_REMOVED lines=8> */
.L_x_1002:
        /* <DEDUP_REMOVED lines=13> */
.L_x_1016:
        /* <DEDUP_REMOVED lines=8> */
.L_x_1015:
        /* <DEDUP_REMOVED lines=28> */
.L_x_1018:
        /* <DEDUP_REMOVED lines=15> */
.L_x_1017:
[----:B------:R0:W5:Y:S01]  /*82b0*/  LDG.E.U16 R0, desc[UR36][R2.64] ;  /* 0x0000002402007981 */ /* 0x000162000c1e1500 */
[----:B------:R-:W-:Y:S05]  /*82c0*/  BRA `(.L_x_1007) ;  /* 0x0000000400b87947 */ /* 0x000fea0003800000 */
.L_x_1014:
        /* <DEDUP_REMOVED lines=12> */
.L_x_1021:
        /* <DEDUP_REMOVED lines=21> */
.L_x_1025:
[----:B------:R-:W-:Y:S05]  /*84e0*/  BSYNC B1 ;  /* 0x0000000000017941 */ /* 0x000fea0003800000 */
.L_x_1024:
[----:B------:R-:W-:Y:S01]  /*84f0*/  LEA R3, R0, 0x3b800000, 0x17 ;  /* 0x3b80000000037811 */ /* 0x000fe200078eb8ff */
[----:B------:R-:W-:-:S05]  /*8500*/  IMAD.SHL.U32 R0, R2, 0x100000, RZ ;  /* 0x0010000002007824 */ /* 0x000fca00078e00ff */
[----:B------:R-:W-:-:S07]  /*8510*/  LOP3.LUT R0, R3, R0, R4, 0xfe, !PT ;  /* 0x0000000003007212 */ /* 0x000fce00078efe04 */
.L_x_1023:
[----:B------:R-:W-:Y:S05]  /*8520*/  BSYNC B0 ;  /* 0x0000000000007941 */ /* 0x000fea0003800000 */
.L_x_1022:
[----:B------:R-:W-:Y:S01]  /*8530*/  F2FP.BF16.F32.PACK_AB R0, RZ, R0 ;  /* 0x00000000ff00723e */ /* 0x000fe200000010ff */
[----:B------:R-:W-:Y:S06]  /*8540*/  BRA `(.L_x_1007) ;  /* 0x0000000400187947 */ /* 0x000fec0003800000 */
.L_x_1020:
        /* <DEDUP_REMOVED lines=21> */
.L_x_1029:
[----:B------:R-:W-:Y:S05]  /*86a0*/  BSYNC B1 ;  /* 0x0000000000017941 */ /* 0x000fea0003800000 */
.L_x_1028:
[----:B------:R-:W-:Y:S01]  /*86b0*/  LEA R3, R0, 0x37800000, 0x17 ;  /* 0x3780000000037811 */ /* 0x000fe200078eb8ff */
[----:B------:R-:W-:-:S05]  /*86c0*/  IMAD.SHL.U32 R0, R2, 0x200000, RZ ;  /* 0x0020000002007824 */ /* 0x000fca00078e00ff */
[----:B------:R-:W-:-:S07]  /*86d0*/  LOP3.LUT R0, R3, R0, R4, 0xfe, !PT ;  /* 0x0000000003007212 */ /* 0x000fce00078efe04 */
.L_x_1027:
[----:B------:R-:W-:Y:S05]  /*86e0*/  BSYNC B0 ;  /* 0x0000000000007941 */ /* 0x000fea0003800000 */
.L_x_1026:
[----:B------:R-:W-:Y:S01]  /*86f0*/  F2FP.BF16.F32.PACK_AB R0, RZ, R0 ;  /* 0x00000000ff00723e */ /* 0x000fe200000010ff */
[----:B------:R-:W-:Y:S06]  /*8700*/  BRA `(.L_x_1007) ;  /* 0x0000000000a87947 */ /* 0x000fec0003800000 */
.L_x_1019:
        /* <DEDUP_REMOVED lines=14> */
.L_x_1033:
[----:B------:R-:W-:Y:S05]  /*87f0*/  BSYNC B0 ;  /* 0x0000000000007941 */ /* 0x000fea0003800000 */
.L_x_1032:
[----:B------:R-:W-:Y:S01]  /*8800*/  F2FP.BF16.F32.PACK_AB R0, RZ, R0 ;  /* 0x00000000ff00723e */ /* 0x000fe200000010ff */
[----:B------:R-:W-:Y:S06]  /*8810*/  BRA `(.L_x_1007) ;  /* 0x0000000000647947 */ /* 0x000fec0003800000 */
.L_x_1006:
        /* <DEDUP_REMOVED lines=16> */
.L_x_1034:
[----:B------:R-:W-:Y:S01]  /*8920*/  PRMT R0, RZ, 0x7610, R0 ;  /* 0x00007610ff007816 */ /* 0x000fe20000000000 */
[----:B------:R-:W-:Y:S06]  /*8930*/  BRA `(.L_x_1007) ;  /* 0x00000000001c7947 */ /* 0x000fec0003800000 */
.L_x_1031:
[----:B------:R-:W2:Y:S02]  /*8940*/  LDG.E.64 R2, desc[UR36][R2.64] ;  /* 0x0000002402027981 */ /* 0x000ea4000c1e1b00 */
[----:B--2---:R-:W0:Y:S02]  /*8950*/  I2F.U64 R0, R2 ;  /* 0x0000000200007312 */ /* 0x004e240000301000 */
[----:B0-----:R-:W-:Y:S01]  /*8960*/  F2FP.BF16.F32.PACK_AB R0, RZ, R0 ;  /* 0x00000000ff00723e */ /* 0x001fe200000010ff */
[----:B------:R-:W-:Y:S06]  /*8970*/  BRA `(.L_x_1007) ;  /* 0x00000000000c7947 */ /* 0x000fec0003800000 */
.L_x_1030:
[----:B------:R-:W2:Y:S02]  /*8980*/  LDG.E R2, desc[UR36][R2.64] ;  /* 0x0000002402027981 */ /* 0x000ea4000c1e1900 */
[----:B--2---:R-:W-:-:S04]  /*8990*/  I2FP.F32.U32 R0, R2 ;  /* 0x0000000200007245 */ /* 0x004fc80000201000 */
[----:B------:R-:W-:-:S07]  /*89a0*/  F2FP.BF16.F32.PACK_AB R0, RZ, R0 ;  /* 0x00000000ff00723e */ /* 0x000fce00000010ff */
.L_x_1007:
        /* <DEDUP_REMOVED lines=25> */
.L_x_1038:
[----:B-1----:R-:W-:-:S06]  /*8b40*/  IMAD.U32 R3, R3, 0x10000, RZ ;  /* 0x0001000003037824 */ /* 0x002fcc00078e00ff */
[----:B0-----:R-:W0:Y:S02]  /*8b50*/  F2I.S64.TRUNC R2, R3 ;  /* 0x0000000300027311 */ /* 0x001e24000020d900 */
[----:B0-----:R4:W-:Y:S01]  /*8b60*/  STG.E.U8 desc[UR36][R16.64], R2 ;  /* 0x0000000210007986 */ /* 0x0019e2000c101124 */
[----:B------:R-:W-:Y:S05]  /*8b70*/  BRA `(.L_x_1040) ;  /* 0x0000000c00847947 */ /* 0x000fea0003800000 */
.L_x_1037:
        /* <DEDUP_REMOVED lines=10> */
.L_x_1042:
[----:B-1----:R-:W-:-:S06]  /*8c20*/  IMAD.U32 R3, R3, 0x10000, RZ ;  /* 0x0001000003037824 */ /* 0x002fcc00078e00ff */
[----:B------:R-:W1:Y:S02]  /*8c30*/  F2I.FTZ.TRUNC.NTZ R3, R3 ;  /* 0x0000000300037305 */ /* 0x000e64000021f100 */
[----:B-1----:R3:W-:Y:S01]  /*8c40*/  STG.E desc[UR36][R16.64], R3 ;  /* 0x0000000310007986 */ /* 0x0027e2000c101924 */
[----:B------:R-:W-:Y:S05]  /*8c50*/  BRA `(.L_x_1040) ;  /* 0x0000000c004c7947 */ /* 0x000fea0003800000 */
.L_x_1041:
[----:B-1----:R-:W-:-:S06]  /*8c60*/  IMAD.U32 R3, R3, 0x10000, RZ ;  /* 0x0001000003037824 */ /* 0x002fcc00078e00ff */
[----:B------:R-:W1:Y:S02]  /*8c70*/  F2I.FTZ.TRUNC.NTZ R3, R3 ;  /* 0x0000000300037305 */ /* 0x000e64000021f100 */
[----:B-1----:R1:W-:Y:S01]  /*8c80*/  STG.E.U16 desc[UR36][R16.64], R3 ;  /* 0x0000000310007986 */ /* 0x0023e2000c101524 */
[----:B------:R-:W-:Y:S05]  /*8c90*/  BRA `(.L_x_1040) ;  /* 0x0000000c003c7947 */ /* 0x000fea0003800000 */
.L_x_1036:
        /* <DEDUP_REMOVED lines=9> */
.L_x_1044:
[----:B-1----:R-:W-:-:S05]  /*8d30*/  IMAD.U32 R0, R3, 0x10000, RZ ;  /* 0x0001000003007824 */ /* 0x002fca00078e00ff */
[----:B------:R-:W-:-:S05]  /*8d40*/  F2FP.F16.F32.PACK_AB R0, RZ, R0 ;  /* 0x00000000ff00723e */ /* 0x000fca00000000ff */
[----:B------:R1:W-:Y:S01]  /*8d50*/  STG.E.U16 desc[UR36][R16.64], R0 ;  /* 0x0000000010007986 */ /* 0x0003e2000c101524 */
[----:B------:R-:W-:Y:S05]  /*8d60*/  BRA `(.L_x_1040) ;  /* 0x0000000c00087947 */ /* 0x000fea0003800000 */
.L_x_1043:
        /* <DEDUP_REMOVED lines=10> */
.L_x_1046:
[----:B-1----:R-:W-:-:S05]  /*8e10*/  IMAD.U32 R3, R3, 0x10000, RZ ;  /* 0x0001000003037824 */ /* 0x002fca00078e00ff */
[----:B------:R-:W-:-:S04]  /*8e20*/  F2FP.F16.F32.PACK_AB R3, RZ, R3 ;  /* 0x00000003ff03723e */ /* 0x000fc800000000ff */
[----:B------:R-:W-:-:S05]  /*8e30*/  PRMT R3, R3, 0x5410, RZ ;  /* 0x0000541003037816 */ /* 0x000fca00000000ff */
[----:B------:R1:W-:Y:S01]  /*8e40*/  STG.E desc[UR36][R16.64], R3 ;  /* 0x0000000310007986 */ /* 0x0003e2000c101924 */
[----:B------:R-:W-:Y:S05]  /*8e50*/  BRA `(.L_x_1040) ;  /* 0x0000000800cc7947 */ /* 0x000fea0003800000 */
.L_x_1045:
[----:B01----:R-:W-:-:S04]  /*8e60*/  IMAD.U32 R2, R3, 0x10000, RZ ;  /* 0x0001000003027824 */ /* 0x003fc800078e00ff */
[----:B------:R-:W-:-:S06]  /*8e70*/  FMUL.FTZ R2, R2, 1 ;  /* 0x3f80000002027820 */ /* 0x000fcc0000410000 */
[----:B------:R-:W0:Y:S02]  /*8e80*/  F2F.F64.F32 R2, R2 ;  /* 0x0000000200027310 */ /* 0x000e240000201800 */
[----:B0-----:R0:W-:Y:S01]  /*8e90*/  STG.E.64 desc[UR36][R16.64], R2 ;  /* 0x0000000210007986 */ /* 0x0011e2000c101b24 */
[----:B------:R-:W-:Y:S05]  /*8ea0*/  BRA `(.L_x_1040) ;  /* 0x0000000800b87947 */ /* 0x000fea0003800000 */
.L_x_1035:
        /* <DEDUP_REMOVED lines=13> */
.L_x_1049:
[----:B-1----:R-:W-:Y:S01]  /*8f80*/  IMAD.U32 R3, R3, 0x10000, RZ ;  /* 0x0001000003037824 */ /* 0x002fe200078e00ff */
[----:B------:R-:W-:-:S03]  /*8f90*/  CS2R R6, SRZ ;  /* 0x0000000000067805 */ /* 0x000fc6000001ff00 */
[----:B------:R-:W-:-:S04]  /*8fa0*/  FMUL.FTZ R3, R3, 1 ;  /* 0x3f80000003037820 */ /* 0x000fc80000410000 */
[----:B------:R-:W1:Y:S02]  /*8fb0*/  F2F.F64.F32 R4, R3 ;  /* 0x0000000300047310 */ /* 0x000e640000201800 */
[----:B-1----:R1:W-:Y:S01]  /*8fc0*/  STG.E.128 desc[UR36][R16.64], R4 ;  /* 0x0000000410007986 */ /* 0x0023e2000c101d24 */
[----:B------:R-:W-:Y:S05]  /*8fd0*/  BRA `(.L_x_1040) ;  /* 0x00000008006c7947 */ /* 0x000fea0003800000 */
.L_x_1048:
        /* <DEDUP_REMOVED lines=21> */
.L_x_1053:
[----:B------:R-:W-:Y:S05]  /*9130*/  BSYNC B0 ;  /* 0x0000000000007941 */ /* 0x000fea0003800000 */
.L_x_1052:
[----:B------:R-:W-:-:S05]  /*9140*/  LOP3.LUT R3, R0, R3, RZ, 0xfc, !PT ;  /* 0x0000000300037212 */ /* 0x000fca00078efcff */
[----:B------:R0:W-:Y:S01]  /*9150*/  STG.E.U8 desc[UR36][R16.64], R3 ;  /* 0x0000000310007986 */ /* 0x0001e2000c101124 */
[----:B------:R-:W-:Y:S05]  /*9160*/  BRA `(.L_x_1040) ;  /* 0x0000000800087947 */ /* 0x000fea0003800000 */
.L_x_1051:
        /* <DEDUP_REMOVED lines=13> */
.L_x_1055:
[----:B------:R-:W-:Y:S01]  /*9240*/  IMAD.MOV.U32 R0, RZ, RZ, 0x7f ;  /* 0x0000007fff007424 */ /* 0x000fe200078e00ff */
[----:B------:R-:W-:-:S04]  /*9250*/  ISETP.GT.U32.AND P0, PT, R2, 0x7f800000, PT ;  /* 0x7f8000000200780c */ /* 0x000fc80003f04070 */
[----:B------:R-:W-:-:S09]  /*9260*/  SEL R0, R0, 0x7c, P0 ;  /* 0x0000007c00007807 */ /* 0x000fd20000000000 */
.L_x_1056:
[----:B------:R-:W-:Y:S05]  /*9270*/  BSYNC B0 ;  /* 0x0000000000007941 */ /* 0x000fea0003800000 */
.L_x_1054:
[----:B------:R-:W-:-:S04]  /*9280*/  LOP3.LUT R2, R3, 0x80000000, RZ, 0xc0, !PT ;  /* 0x8000000003027812 */ /* 0x000fc800078ec0ff */
[----:B------:R-:W-:-:S04]  /*9290*/  SHF.R.U32.HI R3, RZ, 0x18, R2 ;  /* 0x00000018ff037819 */ /* 0x000fc80000011602 */
[----:B------:R-:W-:-:S05]  /*92a0*/  LOP3.LUT R3, R0, R3, RZ, 0xfc, !PT ;  /* 0x0000000300037212 */ /* 0x000fca00078efcff */
[----:B------:R0:W-:Y:S01]  /*92b0*/  STG.E.U8 desc[UR36][R16.64], R3 ;  /* 0x0000000310007986 */ /* 0x0001e2000c101124 */
[----:B------:R-:W-:Y:S05]  /*92c0*/  BRA `(.L_x_1040) ;  /* 0x0000000400b07947 */ /* 0x000fea0003800000 */
.L_x_1050:
[----:B-1----:R1:W-:Y:S01]  /*92d0*/  STG.E.U16 desc[UR36][R16.64], R3 ;  /* 0x0000000310007986 */ /* 0x0023e2000c101524 */
[----:B------:R-:W-:Y:S05]  /*92e0*/  BRA `(.L_x_1040) ;  /* 0x0000000400a87947 */ /* 0x000fea0003800000 */
.L_x_1047:
        /* <DEDUP_REMOVED lines=12> */
.L_x_1059:
        /* <DEDUP_REMOVED lines=17> */
.L_x_1062:
[----:B------:R-:W-:-:S04]  /*94c0*/  LOP3.LUT R2, R3, 0x80000000, RZ, 0xc0, !PT ;  /* 0x8000000003027812 */ /* 0x000fc800078ec0ff */
[----:B------:R-:W-:-:S04]  /*94d0*/  SHF.R.U32.HI R3, RZ, 0x18, R2 ;  /* 0x00000018ff037819 */ /* 0x000fc80000011602 */
[----:B------:R-:W-:-:S04]  /*94e0*/  LOP3.LUT R0, R0, R3, RZ, 0xfc, !PT ;  /* 0x0000000300007212 */ /* 0x000fc800078efcff */
[----:B------:R-:W-:-:S07]  /*94f0*/  PRMT R8, R0, 0x7610, R8 ;  /* 0x0000761000087816 */ /* 0x000fce0000000008 */
.L_x_1061:
[----:B------:R-:W-:Y:S05]  /*9500*/  BSYNC B0 ;  /* 0x0000000000007941 */ /* 0x000fea0003800000 */
.L_x_1060:
[----:B------:R0:W-:Y:S01]  /*9510*/  STG.E.U8 desc[UR36][R16.64], R8 ;  /* 0x0000000810007986 */ /* 0x0001e2000c101124 */
[----:B------:R-:W-:Y:S05]  /*9520*/  BRA `(.L_x_1040) ;  /* 0x0000000400187947 */ /* 0x000fea0003800000 */
.L_x_1058:
        /* <DEDUP_REMOVED lines=17> */
.L_x_1065:
[----:B------:R-:W-:-:S04]  /*9640*/  LOP3.LUT R2, R3, 0x80000000, RZ, 0xc0, !PT ;  /* 0x8000000003027812 */ /* 0x000fc800078ec0ff */
[----:B------:R-:W-:-:S04]  /*9650*/  SHF.R.U32.HI R3, RZ, 0x18, R2 ;  /* 0x00000018ff037819 */ /* 0x000fc80000011602 */
[----:B------:R-:W-:-:S04]  /*9660*/  LOP3.LUT R0, R0, R3, RZ, 0xfc, !PT ;  /* 0x0000000300007212 */ /* 0x000fc800078efcff */
[----:B------:R-:W-:-:S07]  /*9670*/  PRMT R8, R0, 0x7610, R8 ;  /* 0x0000761000087816 */ /* 0x000fce0000000008 */
.L_x_1064:
[----:B------:R-:W-:Y:S05]  /*9680*/  BSYNC B0 ;  /* 0x0000000000007941 */ /* 0x000fea0003800000 */
.L_x_1063:
[----:B------:R0:W-:Y:S01]  /*9690*/  STG.E.U8 desc[UR36][R16.64], R8 ;  /* 0x0000000810007986 */ /* 0x0001e2000c101124 */
[----:B------:R-:W-:Y:S05]  /*96a0*/  BRA `(.L_x_1040) ;  /* 0x0000000000b87947 */ /* 0x000fea0003800000 */
.L_x_1057:
        /* <DEDUP_REMOVED lines=22> */
.L_x_1039:
        /* <DEDUP_REMOVED lines=16> */
.L_x_1068:
[----:B------:R-:W-:Y:S05]  /*9910*/  BRA `(.L_x_1040) ;  /* 0x00000000001c7947 */ /* 0x000fea0003800000 */
.L_x_1067:
[----:B-1----:R-:W-:-:S06]  /*9920*/  IMAD.U32 R3, R3, 0x10000, RZ ;  /* 0x0001000003037824 */ /* 0x002fcc00078e00ff */
[----:B0-----:R-:W0:Y:S02]  /*9930*/  F2I.U64.TRUNC R2, R3 ;  /* 0x0000000300027311 */ /* 0x001e24000020d800 */
[----:B0-----:R0:W-:Y:S01]  /*9940*/  STG.E.64 desc[UR36][R16.64], R2 ;  /* 0x0000000210007986 */ /* 0x0011e2000c101b24 */
[----:B------:R-:W-:Y:S05]  /*9950*/  BRA `(.L_x_1040) ;  /* 0x00000000000c7947 */ /* 0x000fea0003800000 */
.L_x_1066:
[----:B-1----:R-:W-:-:S06]  /*9960*/  IMAD.U32 R3, R3, 0x10000, RZ ;  /* 0x0001000003037824 */ /* 0x002fcc00078e00ff */
[----:B------:R-:W1:Y:S02]  /*9970*/  F2I.FTZ.U32.TRUNC.NTZ R3, R3 ;  /* 0x0000000300037305 */ /* 0x000e64000021f000 */
[----:B-1----:R1:W-:Y:S02]  /*9980*/  STG.E desc[UR36][R16.64], R3 ;  /* 0x0000000310007986 */ /* 0x0023e4000c101924 */
.L_x_1040:
[----:B------:R-:W-:-:S07]  /*9990*/  VIADD R19, R19, 0x80 ;  /* 0x0000008013137836 */ /* 0x000fce0000000000 */
.L_x_1000:
[----:B------:R-:W-:Y:S05]  /*99a0*/  BSYNC B6 ;  /* 0x0000000000067941 */ /* 0x000fea0003800000 */
.L_x_999:
[----:B------:R-:W-:Y:S02]  /*99b0*/  ULDC UR4, c[0x0][0x210] ;  /* 0x0000840000047ab9 */ /* 0x000fe40000000800 */
[----:B------:R-:W-:-:S13]  /*99c0*/  ISETP.GE.AND P0, PT, R19, UR4, PT ;  /* 0x0000000413007c0c */ /* 0x000fda000bf06270 */
[----:B------:R-:W-:Y:S05]  /*99d0*/  @P0 EXIT ;  /* 0x000000000000094d */ /* 0x000fea0003800000 */
        /* <DEDUP_REMOVED lines=303> */
.L_x_1069:
        /* <DEDUP_REMOVED lines=22> */
.L_x_1073:
[----:B------:R-:W2:Y:S02]  /*ae30*/  LDG.E.U8 R2, desc[UR36][R2.64] ;  /* 0x0000002402027981 */ /* 0x000ea4000c1e1100 */
[----:B--2---:R-:W-:-:S04]  /*ae40*/  I2FP.F32.U32 R0, R2 ;  /* 0x0000000200007245 */ /* 0x004fc80000201000 */
[----:B------:R-:W-:Y:S01]  /*ae50*/  F2FP.BF16.F32.PACK_AB R0, RZ, R0 ;  /* 0x00000000ff00723e */ /* 0x000fe200000010ff */
[----:B------:R-:W-:Y:S06]  /*ae60*/  BRA `(.L_x_1075) ;  /* 0x0000000c00907947 */ /* 0x000fec0003800000 */
.L_x_1072:
        /* <DEDUP_REMOVED lines=10> */
.L_x_1077:
[----:B------:R-:W2:Y:S02]  /*af10*/  LDG.E R2, desc[UR36][R2.64] ;  /* 0x0000002402027981 */ /* 0x000ea4000c1e1900 */
[----:B--2---:R-:W-:-:S04]  /*af20*/  I2FP.F32.S32 R0, R2 ;  /* 0x0000000200007245 */ /* 0x004fc80000201400 */
[----:B------:R-:W-:Y:S01]  /*af30*/  F2FP.BF16.F32.PACK_AB R0, RZ, R0 ;  /* 0x00000000ff00723e */ /* 0x000fe200000010ff */
[----:B------:R-:W-:Y:S06]  /*af40*/  BRA `(.L_x_1075) ;  /* 0x0000000c00587947 */ /* 0x000fec0003800000 */
.L_x_1076:
[----:B------:R-:W2:Y:S02]  /*af50*/  LDG.E.U16 R2, desc[UR36][R2.64] ;  /* 0x0000002402027981 */ /* 0x000ea4000c1e1500 */
[----:B--2---:R-:W0:Y:S02]  /*af60*/  I2F.S16 R0, R2 ;  /* 0x0000000200007306 */ /* 0x004e240000101400 */
[----:B0-----:R-:W-:Y:S01]  /*af70*/  F2FP.BF16.F32.PACK_AB R0, RZ, R0 ;  /* 0x00000000ff00723e */ /* 0x001fe200000010ff */
[----:B------:R-:W-:Y:S06]  /*af80*/  BRA `(.L_x_1075) ;  /* 0x0000000c00487947 */ /* 0x000fec0003800000 */
.L_x_1071:
        /* <DEDUP_REMOVED lines=9> */
.L_x_1079:
[----:B------:R-:W2:Y:S02]  /*b020*/  LDG.E.U16 R0, desc[UR36][R2.64] ;  /* 0x0000002402007981 */ /* 0x000ea4000c1e1500 */
[----:B--2---:R-:W-:-:S05]  /*b030*/  HADD2.F32 R0, -RZ, R0.H0_H0 ;  /* 0x20000000ff007230 */ /* 0x004fca0000004100 */
[----:B------:R-:W-:Y:S01]  /*b040*/  F2FP.BF16.F32.PACK_AB R0, RZ, R0 ;  /* 0x00000000ff00723e */ /* 0x000fe200000010ff */
[----:B------:R-:W-:Y:S06]  /*b050*/  BRA `(.L_x_1075) ;  /* 0x0000000c00147947 */ /* 0x000fec0003800000 */
.L_x_1078:
        /* <DEDUP_REMOVED lines=9> */
.L_x_1081:
[----:B------:R-:W2:Y:S02]  /*b0f0*/  LDG.E.U16 R2, desc[UR36][R2.64] ;  /* 0x0000002402027981 */ /* 0x000ea4000c1e1500 */
[----:B--2---:R-:W-:-:S05]  /*b100*/  HADD2.F32 R0, -RZ, R2.H0_H0 ;  /* 0x20000002ff007230 */ /* 0x004fca0000004100 */
[----:B------:R-:W-:Y:S01]  /*b110*/  F2FP.BF16.F32.PACK_AB R0, RZ, R0 ;  /* 0x00000000ff00723e */ /* 0x000fe200000010ff */
[----:B------:R-:W-:Y:S06]  /*b120*/  BRA `(.L_x_1075) ;  /* 0x0000000800e07947 */ /* 0x000fec0003800000 */
.L_x_1080:
        /* <DEDUP_REMOVED lines=8> */
.L_x_1070:
        /* <DEDUP_REMOVED lines=13> */
.L_x_1084:
        /* <DEDUP_REMOVED lines=8> */
.L_x_1083:
        /* <DEDUP_REMOVED lines=28> */
.L_x_1086:
        /* <DEDUP_REMOVED lines=15> */
.L_x_1085:
[----:B------:R0:W5:Y:S01]  /*b5b0*/  LDG.E.U16 R0, desc[UR36][R2.64] ;  /* 0x0000002402007981 */ /* 0x000162000c1e1500 */
[----:B------:R-:W-:Y:S05]  /*b5c0*/  BRA `(.L_x_1075) ;  /* 0x0000000400b87947 */ /* 0x000fea0003800000 */
.L_x_1082:
        /* <DEDUP_REMOVED lines=12> */
.L_x_1089:
        /* <DEDUP_REMOVED lines=21> */
.L_x_1093:
[----:B------:R-:W-:Y:S05]  /*b7e0*/  BSYNC B1 ;  /* 0x0000000000017941 */ /* 0x000fea0003800000 */
.L_x_1092:
[----:B------:R-:W-:Y:S01]  /*b7f0*/  LEA R3, R0, 0x3b800000, 0x17 ;  /* 0x3b80000000037811 */ /* 0x000fe200078eb8ff */
[----:B------:R-:W-:-:S05]  /*b800*/  IMAD.SHL.U32 R0, R2, 0x100000, RZ ;  /* 0x0010000002007824 */ /* 0x000fca00078e00ff */
[----:B------:R-:W-:-:S07]  /*b810*/  LOP3.LUT R0, R3, R0, R4, 0xfe, !PT ;  /* 0x0000000003007212 */ /* 0x000fce00078efe04 */
.L_x_1091:
[----:B------:R-:W-:Y:S05]  /*b820*/  BSYNC B0 ;  /* 0x0000000000007941 */ /* 0x000fea0003800000 */
.L_x_1090:
[----:B------:R-:W-:Y:S01]  /*b830*/  F2FP.BF16.F32.PACK_AB R0, RZ, R0 ;  /* 0x00000000ff00723e */ /* 0x000fe200000010ff */
[----:B------:R-:W-:Y:S06]  /*b840*/  BRA `(.L_x_1075) ;  /* 0x0000000400187947 */ /* 0x000fec0003800000 */
.L_x_1088:
        /* <DEDUP_REMOVED lines=21> */
.L_x_1097:
[----:B------:R-:W-:Y:S05]  /*b9a0*/  BSYNC B1 ;  /* 0x0000000000017941 */ /* 0x000fea0003800000 */
.L_x_1096:
[----:B------:R-:W-:Y:S01]  /*b9b0*/  LEA R3, R0, 0x37800000, 0x17 ;  /* 0x3780000000037811 */ /* 0x000fe200078eb8ff */
[----:B------:R-:W-:-:S05]  /*b9c0*/  IMAD.SHL.U32 R0, R2, 0x200000, RZ ;  /* 0x0020000002007824 */ /* 0x000fca00078e00ff */
[----:B------:R-:W-:-:S07]  /*b9d0*/  LOP3.LUT R0, R3, R0, R4, 0xfe, !PT ;  /* 0x0000000003007212 */ /* 0x000fce00078efe04 */
.L_x_1095:
[----:B------:R-:W-:Y:S05]  /*b9e0*/  BSYNC B0 ;  /* 0x0000000000007941 */ /* 0x000fea0003800000 */
.L_x_1094:
[----:B------:R-:W-:Y:S01]  /*b9f0*/  F2FP.BF16.F32.PACK_AB R0, RZ, R0 ;  /* 0x00000000ff00723e */ /* 0x000fe200000010ff */
[----:B------:R-:W-:Y:S06]  /*ba00*/  BRA `(.L_x_1075) ;  /* 0x0000000000a87947 */ /* 0x000fec0003800000 */
.L_x_1087:
        /* <DEDUP_REMOVED lines=14> */
.L_x_1101:
[----:B------:R-:W-:Y:S05]  /*baf0*/  BSYNC B0 ;  /* 0x0000000000007941 */ /* 0x000fea0003800000 */
.L_x_1100:
[----:B------:R-:W-:Y:S01]  /*bb00*/  F2FP.BF16.F32.PACK_AB R0, RZ, R0 ;  /* 0x00000000ff00723e */ /* 0x000fe200000010ff */
[----:B------:R-:W-:Y:S06]  /*bb10*/  BRA `(.L_x_1075) ;  /* 0x0000000000647947 */ /* 0x000fec0003800000 */
.L_x_1074:
        /* <DEDUP_REMOVED lines=16> */
.L_x_1102:
[----:B------:R-:W-:Y:S01]  /*bc20*/  PRMT R0, RZ, 0x7610, R0 ;  /* 0x00007610ff007816 */ /* 0x000fe20000000000 */
[----:B------:R-:W-:Y:S06]  /*bc30*/  BRA `(.L_x_1075) ;  /* 0x00000000001c7947 */ /* 0x000fec0003800000 */
.L_x_1099:
[----:B------:R-:W2:Y:S02]  /*bc40*/  LDG.E.64 R2, desc[UR36][R2.64] ;  /* 0x0000002402027981 */ /* 0x000ea4000c1e1b00 */
[----:B--2---:R-:W0:Y:S02]  /*bc50*/  I2F.U64 R0, R2 ;  /* 0x0000000200007312 */ /* 0x004e240000301000 */
[----:B0-----:R-:W-:Y:S01]  /*bc60*/  F2FP.BF16.F32.PACK_AB R0, RZ, R0 ;  /* 0x00000000ff00723e */ /* 0x001fe200000010ff */
[----:B------:R-:W-:Y:S06]  /*bc70*/  BRA `(.L_x_1075) ;  /* 0x00000000000c7947 */ /* 0x000fec0003800000 */
.L_x_1098:
[----:B------:R-:W2:Y:S02]  /*bc80*/  LDG.E R2, desc[UR36][R2.64] ;  /* 0x0000002402027981 */ /* 0x000ea4000c1e1900 */
[----:B--2---:R-:W-:-:S04]  /*bc90*/  I2FP.F32.U32 R0, R2 ;  /* 0x0000000200007245 */ /* 0x004fc80000201000 */
[----:B------:R-:W-:-:S07]  /*bca0*/  F2FP.BF16.F32.PACK_AB R0, RZ, R0 ;  /* 0x00000000ff00723e */ /* 0x000fce00000010ff */
.L_x_1075:
        /* <DEDUP_REMOVED lines=25> */
.L_x_1106:
[----:B-1----:R-:W-:-:S06]  /*be40*/  IMAD.U32 R3, R3, 0x10000, RZ ;  /* 0x0001000003037824 */ /* 0x002fcc00078e00ff */
[----:B0-----:R-:W0:Y:S02]  /*be50*/  F2I.S64.TRUNC R2, R3 ;  /* 0x0000000300027311 */ /* 0x001e24000020d900 */
[----:B0-----:R-:W-:Y:S01]  /*be60*/  STG.E.U8 desc[UR36][R16.64], R2 ;  /* 0x0000000210007986 */ /* 0x001fe2000c101124 */
[----:B------:R-:W-:Y:S05]  /*be70*/  EXIT ;  /* 0x000000000000794d */ /* 0x000fea0003800000 */
.L_x_1105:
        /* <DEDUP_REMOVED lines=10> */
.L_x_1109:
[----:B-1----:R-:W-:-:S06]  /*bf20*/  IMAD.U32 R3, R3, 0x10000, RZ ;  /* 0x0001000003037824 */ /* 0x002fcc00078e00ff */
[----:B------:R-:W1:Y:S02]  /*bf30*/  F2I.FTZ.TRUNC.NTZ R3, R3 ;  /* 0x0000000300037305 */ /* 0x000e64000021f100 */
[----:B-1----:R-:W-:Y:S01]  /*bf40*/  STG.E desc[UR36][R16.64], R3 ;  /* 0x0000000310007986 */ /* 0x002fe2000c101924 */
[----:B------:R-:W-:Y:S05]  /*bf50*/  EXIT ;  /* 0x000000000000794d */ /* 0x000fea0003800000 */
.L_x_1108:
[----:B-1----:R-:W-:-:S06]  /*bf60*/  IMAD.U32 R3, R3, 0x10000, RZ ;  /* 0x0001000003037824 */ /* 0x002fcc00078e00ff */
[----:B------:R-:W1:Y:S02]  /*bf70*/  F2I.FTZ.TRUNC.NTZ R3, R3 ;  /* 0x0000000300037305 */ /* 0x000e64000021f100 */
[----:B-1----:R-:W-:Y:S01]  /*bf80*/  STG.E.U16 desc[UR36][R16.64], R3 ;  /* 0x0000000310007986 */ /* 0x002fe2000c101524 */
[----:B------:R-:W-:Y:S05]  /*bf90*/  EXIT ;  /* 0x000000000000794d */ /* 0x000fea0003800000 */
.L_x_1104:
        /* <DEDUP_REMOVED lines=9> */
.L_x_1111:
[----:B-1----:R-:W-:-:S05]  /*c030*/  IMAD.U32 R0, R3, 0x10000, RZ ;  /* 0x0001000003007824 */ /* 0x002fca00078e00ff */
[----:B------:R-:W-:-:S05]  /*c040*/  F2FP.F16.F32.PACK_AB R0, RZ, R0 ;  /* 0x00000000ff00723e */ /* 0x000fca00000000ff */
[----:B------:R-:W-:Y:S01]  /*c050*/  STG.E.U16 desc[UR36][R16.64], R0 ;  /* 0x0000000010007986 */ /* 0x000fe2000c101524 */
[----:B------:R-:W-:Y:S05]  /*c060*/  EXIT ;  /* 0x000000000000794d */ /* 0x000fea0003800000 */
.L_x_1110:
        /* <DEDUP_REMOVED lines=10> */
.L_x_1113:
[----:B-1----:R-:W-:-:S05]  /*c110*/  IMAD.U32 R3, R3, 0x10000, RZ ;  /* 0x0001000003037824 */ /* 0x002fca00078e00ff */
[----:B------:R-:W-:-:S04]  /*c120*/  F2FP.F16.F32.PACK_AB R3, RZ, R3 ;  /* 0x00000003ff03723e */ /* 0x000fc800000000ff */
[----:B------:R-:W-:-:S05]  /*c130*/  PRMT R3, R3, 0x5410, RZ ;  /* 0x0000541003037816 */ /* 0x000fca00000000ff */
[----:B------:R-:W-:Y:S01]  /*c140*/  STG.E desc[UR36][R16.64], R3 ;  /* 0x0000000310007986 */ /* 0x000fe2000c101924 */
[----:B------:R-:W-:Y:S05]  /*c150*/  EXIT ;  /* 0x000000000000794d */ /* 0x000fea0003800000 */
.L_x_1112:
[----:B01----:R-:W-:-:S04]  /*c160*/  IMAD.U32 R2, R3, 0x10000, RZ ;  /* 0x0001000003027824 */ /* 0x003fc800078e00ff */
[----:B------:R-:W-:-:S06]  /*c170*/  FMUL.FTZ R2, R2, 1 ;  /* 0x3f80000002027820 */ /* 0x000fcc0000410000 */
[----:B------:R-:W0:Y:S02]  /*c180*/  F2F.F64.F32 R2, R2 ;  /* 0x0000000200027310 */ /* 0x000e240000201800 */
[----:B0-----:R-:W-:Y:S01]  /*c190*/  STG.E.64 desc[UR36][R16.64], R2 ;  /* 0x0000000210007986 */ /* 0x001fe2000c101b24 */
[----:B------:R-:W-:Y:S05]  /*c1a0*/  EXIT ;  /* 0x000000000000794d */ /* 0x000fea0003800000 */
.L_x_1103:
        /* <DEDUP_REMOVED lines=13> */
.L_x_1116:
[----:B-1----:R-:W-:Y:S01]  /*c280*/  IMAD.U32 R3, R3, 0x10000, RZ ;  /* 0x0001000003037824 */ /* 0x002fe200078e00ff */
[----:B------:R-:W-:-:S03]  /*c290*/  CS2R R6, SRZ ;  /* 0x0000000000067805 */ /* 0x000fc6000001ff00 */
[----:B------:R-:W-:-:S04]  /*c2a0*/  FMUL.FTZ R3, R3, 1 ;  /* 0x3f80000003037820 */ /* 0x000fc80000410000 */
[----:B------:R-:W1:Y:S02]  /*c2b0*/  F2F.F64.F32 R4, R3 ;  /* 0x0000000300047310 */ /* 0x000e640000201800 */
[----:B-1----:R-:W-:Y:S01]  /*c2c0*/  STG.E.128 desc[UR36][R16.64], R4 ;  /* 0x0000000410007986 */ /* 0x002fe2000c101d24 */
[----:B------:R-:W-:Y:S05]  /*c2d0*/  EXIT ;  /* 0x000000000000794d */ /* 0x000fea0003800000 */
.L_x_1115:
        /* <DEDUP_REMOVED lines=21> */
.L_x_1120:
[----:B------:R-:W-:Y:S05]  /*c430*/  BSYNC B0 ;  /* 0x0000000000007941 */ /* 0x000fea0003800000 */
.L_x_1119:
[----:B------:R-:W-:-:S05]  /*c440*/  LOP3.LUT R3, R0, R3, RZ, 0xfc, !PT ;  /* 0x0000000300037212 */ /* 0x000fca00078efcff */
[----:B------:R-:W-:Y:S01]  /*c450*/  STG.E.U8 desc[UR36][R16.64], R3 ;  /* 0x0000000310007986 */ /* 0x000fe2000c101124 */
[----:B------:R-:W-:Y:S05]  /*c460*/  EXIT ;  /* 0x000000000000794d */ /* 0x000fea0003800000 */
.L_x_1118:
        /* <DEDUP_REMOVED lines=13> */
.L_x_1122:
[----:B------:R-:W-:Y:S01]  /*c540*/  IMAD.MOV.U32 R0, RZ, RZ, 0x7f ;  /* 0x0000007fff007424 */ /* 0x000fe200078e00ff */
[----:B------:R-:W-:-:S04]  /*c550*/  ISETP.GT.U32.AND P0, PT, R2, 0x7f800000, PT ;  /* 0x7f8000000200780c */ /* 0x000fc80003f04070 */
[----:B------:R-:W-:-:S09]  /*c560*/  SEL R0, R0, 0x7c, P0 ;  /* 0x0000007c00007807 */ /* 0x000fd20000000000 */
.L_x_1123:
[----:B------:R-:W-:Y:S05]  /*c570*/  BSYNC B0 ;  /* 0x0000000000007941 */ /* 0x000fea0003800000 */
.L_x_1121:
[----:B------:R-:W-:-:S04]  /*c580*/  LOP3.LUT R2, R3, 0x80000000, RZ, 0xc0, !PT ;  /* 0x8000000003027812 */ /* 0x000fc800078ec0ff */
[----:B------:R-:W-:-:S04]  /*c590*/  SHF.R.U32.HI R3, RZ, 0x18, R2 ;  /* 0x00000018ff037819 */ /* 0x000fc80000011602 */
[----:B------:R-:W-:-:S05]  /*c5a0*/  LOP3.LUT R3, R0, R3, RZ, 0xfc, !PT ;  /* 0x0000000300037212 */ /* 0x000fca00078efcff */
[----:B------:R-:W-:Y:S01]  /*c5b0*/  STG.E.U8 desc[UR36][R16.64], R3 ;  /* 0x0000000310007986 */ /* 0x000fe2000c101124 */
[----:B------:R-:W-:Y:S05]  /*c5c0*/  EXIT ;  /* 0x000000000000794d */ /* 0x000fea0003800000 */
.L_x_1117:
[----:B-1----:R-:W-:Y:S01]  /*c5d0*/  STG.E.U16 desc[UR36][R16.64], R3 ;  /* 0x0000000310007986 */ /* 0x002fe2000c101524 */
[----:B------:R-:W-:Y:S05]  /*c5e0*/  EXIT ;  /* 0x000000000000794d */ /* 0x000fea0003800000 */
.L_x_1114:
        /* <DEDUP_REMOVED lines=12> */
.L_x_1126:
        /* <DEDUP_REMOVED lines=17> */
.L_x_1129:
[----:B------:R-:W-:-:S04]  /*c7c0*/  LOP3.LUT R2, R3, 0x80000000, RZ, 0xc0, !PT ;  /* 0x8000000003027812 */ /* 0x000fc800078ec0ff */
[----:B------:R-:W-:-:S04]  /*c7d0*/  SHF.R.U32.HI R3, RZ, 0x18, R2 ;  /* 0x00000018ff037819 */ /* 0x000fc80000011602 */
[----:B------:R-:W-:-:S04]  /*c7e0*/  LOP3.LUT R0, R0, R3, RZ, 0xfc, !PT ;  /* 0x0000000300007212 */ /* 0x000fc800078efcff */
[----:B------:R-:W-:-:S07]  /*c7f0*/  PRMT R8, R0, 0x7610, R8 ;  /* 0x0000761000087816 */ /* 0x000fce0000000008 */
.L_x_1128:
[----:B------:R-:W-:Y:S05]  /*c800*/  BSYNC B0 ;  /* 0x0000000000007941 */ /* 0x000fea0003800000 */
.L_x_1127:
[----:B------:R-:W-:Y:S01]  /*c810*/  STG.E.U8 desc[UR36][R16.64], R8 ;  /* 0x0000000810007986 */ /* 0x000fe2000c101124 */
[----:B------:R-:W-:Y:S05]  /*c820*/  EXIT ;  /* 0x000000000000794d */ /* 0x000fea0003800000 */
.L_x_1125:
        /* <DEDUP_REMOVED lines=17> */
.L_x_1132:
[----:B------:R-:W-:-:S04]  /*c940*/  LOP3.LUT R2, R3, 0x80000000, RZ, 0xc0, !PT ;  /* 0x8000000003027812 */ /* 0x000fc800078ec0ff */
[----:B------:R-:W-:-:S04]  /*c950*/  SHF.R.U32.HI R3, RZ, 0x18, R2 ;  /* 0x00000018ff037819 */ /* 0x000fc80000011602 */
[----:B------:R-:W-:-:S04]  /*c960*/  LOP3.LUT R0, R0, R3, RZ, 0xfc, !PT ;  /* 0x0000000300007212 */ /* 0x000fc800078efcff */
[----:B------:R-:W-:-:S07]  /*c970*/  PRMT R8, R0, 0x7610, R8 ;  /* 0x0000761000087816 */ /* 0x000fce0000000008 */
.L_x_1131:
[----:B------:R-:W-:Y:S05]  /*c980*/  BSYNC B0 ;  /* 0x0000000000007941 */ /* 0x000fea0003800000 */
.L_x_1130:
[----:B------:R-:W-:Y:S01]  /*c990*/  STG.E.U8 desc[UR36][R16.64], R8 ;  /* 0x0000000810007986 */ /* 0x000fe2000c101124 */
[----:B------:R-:W-:Y:S05]  /*c9a0*/  EXIT ;  /* 0x000000000000794d */ /* 0x000fea0003800000 */
.L_x_1124:
        /* <DEDUP_REMOVED lines=22> */
.L_x_1107:
        /* <DEDUP_REMOVED lines=16> */
.L_x_1135:
[----:B------:R-:W-:Y:S05]  /*cc10*/  EXIT ;  /* 0x000000000000794d */ /* 0x000fea0003800000 */
.L_x_1134:
[----:B-1----:R-:W-:-:S06]  /*cc20*/  IMAD.U32 R3, R3, 0x10000, RZ ;  /* 0x0001000003037824 */ /* 0x002fcc00078e00ff */
[----:B0-----:R-:W0:Y:S02]  /*cc30*/  F2I.U64.TRUNC R2, R3 ;  /* 0x0000000300027311 */ /* 0x001e24000020d800 */
[----:B0-----:R-:W-:Y:S01]  /*cc40*/  STG.E.64 desc[UR36][R16.64], R2 ;  /* 0x0000000210007986 */ /* 0x001fe2000c101b24 */
[----:B------:R-:W-:Y:S05]  /*cc50*/  EXIT ;  /* 0x000000000000794d */ /* 0x000fea0003800000 */
.L_x_1133:
[----:B-1----:R-:W-:-:S06]  /*cc60*/  IMAD.U32 R3, R3, 0x10000, RZ ;  /* 0x0001000003037824 */ /* 0x002fcc00078e00ff */
[----:B------:R-:W1:Y:S02]  /*cc70*/  F2I.FTZ.U32.TRUNC.NTZ R3, R3 ;  /* 0x0000000300037305 */ /* 0x000e64000021f000 */
[----:B-1----:R-:W-:Y:S01]  /*cc80*/  STG.E desc[UR36][R16.64], R3 ;  /* 0x0000000310007986 */ /* 0x002fe2000c101924 */
[----:B------:R-:W-:Y:S05]  /*cc90*/  EXIT ;  /* 0x000000000000794d */ /* 0x000fea0003800000 */
.L_x_1136:
        /* <DEDUP_REMOVED lines=14> */
.L_x_22767:


//--------------------- .text._ZN2at6native27unrolled_elementwise_kernelINS0_13BUnaryFunctorIN3c108BFloat16ES4_S4_ZZZNS0_15binary_internal21div_trunc_kernel_cudaERNS_18TensorIteratorBaseEENKUlvE1_clEvENKUlvE2_clEvEUlS4_S4_E_EESt5arrayIPcLm2EELi4E23TrivialOffsetCalculatorILi1EjESG_NS0_6memory12LoadWithCastILi1EEENSH_13StoreWithCastILi1EEEEEviT_T0_T2_T3_T4_T5_ --------------------------
	.section	.text._ZN2at6native27unrolled_elementwise_kernelINS0_13BUnaryFunctorIN3c108BFloat16ES4_S4_ZZZNS0_15binary_internal21div_trunc_kernel_cudaERNS_18TensorIteratorBaseEENKUlvE1_clEvENKUlvE2_clEvEUlS4_S4_E_EESt5arrayIPcLm2EELi4E23TrivialOffsetCalculatorILi1EjESG_NS0_6memory12LoadWithCastILi1EEENSH_13StoreWithCastILi1EEEEEviT_T0_T2_T3_T4_T5_,"ax",@progbits
	.align	128
        .global         _ZN2at6native27unrolled_elementwise_kernelINS0_13BUnaryFunctorIN3c108BFloat16ES4_S4_ZZZNS0_15binary_internal21div_trunc_kernel_cudaERNS_18TensorIteratorBaseEENKUlvE1_clEvENKUlvE2_clEvEUlS4_S4_E_EESt5arrayIPcLm2EELi4E23TrivialOffsetCalculatorILi1EjESG_NS0_6memory12LoadWithCastILi1EEENSH_13StoreWithCastILi1EEEEEviT_T0_T2_T3_T4_T5_
        .type           _ZN2at6native27unrolled_elementwise_kernelINS0_13BUnaryFunctorIN3c108BFloat16ES4_S4_ZZZNS0_15binary_internal21div_trunc_kernel_cudaERNS_18TensorIteratorBaseEENKUlvE1_clEvENKUlvE2_clEvEUlS4_S4_E_EESt5arrayIPcLm2EELi4E23TrivialOffsetCalculatorILi1EjESG_NS0_6memory12LoadWithCastILi1EEENSH_13StoreWithCastILi1EEEEEviT_T0_T2_T3_T4_T5_,@function
        .size           _ZN2at6native27unrolled_elementwise_kernelINS0_13BUnaryFunctorIN3c108BFloat16ES4_S4_ZZZNS0_15binary_internal21div_trunc_kernel_cudaERNS_18TensorIteratorBaseEENKUlvE1_clEvENKUlvE2_clEvEUlS4_S4_E_EESt5arrayIPcLm2EELi4E23TrivialOffsetCalculatorILi1EjESG_NS0_6memory12LoadWithCastILi1EEENSH_13StoreWithCastILi1EEEEEviT_T0_T2_T3_T4_T5_,(.L_x_22768 - _ZN2at6native27unrolled_elementwise_kernelINS0_13BUnaryFunctorIN3c108BFloat16ES4_S4_ZZZNS0_15binary_internal21div_trunc_kernel_cudaERNS_18TensorIteratorBaseEENKUlvE1_clEvENKUlvE2_clEvEUlS4_S4_E_EESt5arrayIPcLm2EELi4E23TrivialOffsetCalculatorILi1EjESG_NS0_6memory12LoadWithCastILi1EEENSH_13StoreWithCastILi1EEEEEviT_T0_T2_T3_T4_T5_)
        .other          _ZN2at6native27unrolled_elementwise_kernelINS0_13BUnaryFunctorIN3c108BFloat16ES4_S4_ZZZNS0_15binary_internal21div_trunc_kernel_cudaERNS_18TensorIteratorBaseEENKUlvE1_clEvENKUlvE2_clEvEUlS4_S4_E_EESt5arrayIPcLm2EELi4E23TrivialOffsetCalculatorILi1EjESG_NS0_6memory12LoadWithCastILi1EEENSH_13StoreWithCastILi1EEEEEviT_T0_T2_T3_T4_T5_,@"STO_CUDA_ENTRY STV_DEFAULT"
_ZN2at6native27unrolled_elementwise_kernelINS0_13BUnaryFunctorIN3c108BFloat16ES4_S4_ZZZNS0_15binary_internal21div_trunc_kernel_cudaERNS_18TensorIteratorBaseEENKUlvE1_clEvENKUlvE2_clEvEUlS4_S4_E_EESt5arrayIPcLm2EELi4E23TrivialOffsetCalculatorILi1EjESG_NS0_6memory12LoadWithCastILi1EEENSH_13StoreWithCastILi1EEEEEviT_T0_T2_T3_T4_T5_:
.text._ZN2at6native27unrolled_elementwise_kernelINS0_13BUnaryFunctorIN3c108BFloat16ES4_S4_ZZZNS0_15binary_internal21div_trunc_kernel_cudaERNS_18TensorIteratorBaseEENKUlvE1_clEvENKUlvE2_clEvEUlS4_S4_E_EESt5arrayIPcLm2EELi4E23TrivialOffsetCalculatorILi1EjESG_NS0_6memory12LoadWithCastILi1EEENSH_13StoreWithCastILi1EEEEEviT_T0_T2_T3_T4_T5_:
        /* <DEDUP_REMOVED lines=9> */
[----:B-1----:R-:W-:-:S05]  /*0090*/  IMAD R16, R2, -0x200, R3 ;  /* 0xfffffe0002107824 */ /* 0x002fca00078e0203 */
[----:B--2---:R-:W-:-:S13]  /*00a0*/  ISETP.GE.AND P0, PT, R23, R16, PT ;  /* 0x000000101700720c */ /* 0x004fda0003f06270 */
[----:B0--3--:R-:W-:Y:S05]  /*00b0*/  @P0 BRA `(.L_x_1138) ;  /* 0x0000001000400947 */ /* 0x009fea0003800000 */
        /* <DEDUP_REMOVED lines=22> */
.L_x_1142:
[----:B------:R-:W2:Y:S02]  /*0220*/  LDG.E.U8 R4, desc[UR36][R4.64] ;  /* 0x0000002404047981 */ /* 0x000ea4000c1e1100 */
[----:B--2---:R-:W-:-:S04]  /*0230*/  I2FP.F32.U32 R0, R4 ;  /* 0x0000000400007245 */ /* 0x004fc80000201000 */
[----:B------:R-:W-:-:S04]  /*0240*/  F2FP.BF16.F32.PACK_AB R0, RZ, R0 ;  /* 0x00000000ff00723e */ /* 0x000fc800000010ff */
[----:B------:R-:W-:Y:S01]  /*0250*/  PRMT R19, R0, 0x7610, R19 ;  /* 0x0000761000137816 */ /* 0x000fe20000000013 */
[----:B------:R-:W-:Y:S06]  /*0260*/  BRA `(.L_x_1144) ;  /* 0x0000000c00cc7947 */ /* 0x000fec0003800000 */
.L_x_1141:
        /* <DEDUP_REMOVED lines=11> */
.L_x_1146:
[----:B------:R-:W2:Y:S02]  /*0320*/  LDG.E R4, desc[UR36][R4.64] ;  /* 0x0000002404047981 */ /* 0x000ea4000c1e1900 */
[----:B--2---:R-:W-:-:S04]  /*0330*/  I2FP.F32.S32 R0, R4 ;  /* 0x0000000400007245 */ /* 0x004fc80000201400 */
[----:B------:R-:W-:-:S04]  /*0340*/  F2FP.BF16.F32.PACK_AB R0, RZ, R0 ;  /* 0x00000000ff00723e */ /* 0x000fc800000010ff */
[----:B------:R-:W-:Y:S01]  /*0350*/  PRMT R19, R0, 0x7610, R19 ;  /* 0x0000761000137816 */ /* 0x000fe20000000013 */
[----:B------:R-:W-:Y:S06]  /*0360*/  BRA `(.L_x_1144) ;  /* 0x0000000c008c7947 */ /* 0x000fec0003800000 */
.L_x_1145:
[----:B------:R-:W2:Y:S02]  /*0370*/  LDG.E.U16 R4, desc[UR36][R4.64] ;  /* 0x0000002404047981 */ /* 0x000ea4000c1e1500 */
[----:B--2---:R-:W0:Y:S02]  /*0380*/  I2F.S16 R0, R4 ;  /* 0x0000000400007306 */ /* 0x004e240000101400 */
[----:B0-----:R-:W-:-:S04]  /*0390*/  F2FP.BF16.F32.PACK_AB R0, RZ, R0 ;  /* 0x00000000ff00723e */ /* 0x001fc800000010ff */
[----:B------:R-:W-:Y:S01]  /*03a0*/  PRMT R19, R0, 0x7610, R19 ;  /* 0x0000761000137816 */ /* 0x000fe20000000013 */
[----:B------:R-:W-:Y:S06]  /*03b0*/  BRA `(.L_x_1144) ;  /* 0x0000000c00787947 */ /* 0x000fec0003800000 */
.L_x_1140:
        /* <DEDUP_REMOVED lines=9> */
.L_x_1148:
[----:B------:R-:W2:Y:S02]  /*0450*/  LDG.E.U16 R0, desc[UR36][R4.64] ;  /* 0x0000002404007981 */ /* 0x000ea4000c1e1500 */
[----:B--2---:R-:W-:-:S05]  /*0460*/  HADD2.F32 R0, -RZ, R0.H0_H0 ;  /* 0x20000000ff007230 */ /* 0x004fca0000004100 */
[----:B------:R-:W-:-:S04]  /*0470*/  F2FP.BF16.F32.PACK_AB R0, RZ, R0 ;  /* 0x00000000ff00723e */ /* 0x000fc800000010ff */
[----:B------:R-:W-:Y:S01]  /*0480*/  PRMT R19, R0, 0x7610, R19 ;  /* 0x0000761000137816 */ /* 0x000fe20000000013 */
[----:B------:R-:W-:Y:S06]  /*0490*/  BRA `(.L_x_1144) ;  /* 0x0000000c00407947 */ /* 0x000fec0003800000 */
.L_x_1147:
        /* <DEDUP_REMOVED lines=9> */
.L_x_1150:
[----:B------:R-:W2:Y:S02]  /*0530*/  LDG.E.U16 R4, desc[UR36][R4.64] ;  /* 0x0000002404047981 */ /* 0x000ea4000c1e1500 */
[----:B--2---:R-:W-:-:S05]  /*0540*/  HADD2.F32 R0, -RZ, R4.H0_H0 ;  /* 0x20000004ff007230 */ /* 0x004fca0000004100 */
[----:B------:R-:W-:-:S04]  /*0550*/  F2FP.BF16.F32.PACK_AB R0, RZ, R0 ;  /* 0x00000000ff00723e */ /* 0x000fc800000010ff */
[----:B------:R-:W-:Y:S01]  /*0560*/  PRMT R19, R0, 0x7610, R19 ;  /* 0x0000761000137816 */ /* 0x000fe20000000013 */
[----:B------:R-:W-:Y:S06]  /*0570*/  BRA `(.L_x_1144) ;  /* 0x0000000c00087947 */ /* 0x000fec0003800000 */
.L_x_1149:
        /* <DEDUP_REMOVED lines=9> */
.L_x_1139:
        /* <DEDUP_REMOVED lines=14> */
.L_x_1153:
        /* <DEDUP_REMOVED lines=9> */
.L_x_1152:
        /* <DEDUP_REMOVED lines=28> */
.L_x_1155:
        /* <DEDUP_REMOVED lines=16> */
.L_x_1154:
[----:B------:R0:W5:Y:S01]  /*0a40*/  LDG.E.U16 R19, desc[UR36][R4.64] ;  /* 0x0000002404137981 */ /* 0x000162000c1e1500 */
[----:B------:R-:W-:Y:S05]  /*0a50*/  BRA `(.L_x_1144) ;  /* 0x0000000400d07947 */ /* 0x000fea0003800000 */
.L_x_1151:
        /* <DEDUP_REMOVED lines=13> */
.L_x_1158:
        /* <DEDUP_REMOVED lines=21> */
.L_x_1162:
[----:B------:R-:W-:Y:S05]  /*0c80*/  BSYNC B1 ;  /* 0x0000000000017941 */ /* 0x000fea0003800000 */
.L_x_1161:
[----:B------:R-:W-:Y:S01]  /*0c90*/  LEA R5, R0, 0x3b800000, 0x17 ;  /* 0x3b80000000057811 */ /* 0x000fe200078eb8ff */
[----:B------:R-:W-:-:S05]  /*0ca0*/  IMAD.SHL.U32 R0, R3, 0x100000, RZ ;  /* 0x0010000003007824 */ /* 0x000fca00078e00ff */
[----:B------:R-:W-:-:S07]  /*0cb0*/  LOP3.LUT R0, R5, R0, R6, 0xfe, !PT ;  /* 0x0000000005007212 */ /* 0x000fce00078efe06 */
.L_x_1160:
[----:B------:R-:W-:Y:S05]  /*0cc0*/  BSYNC B0 ;  /* 0x0000000000007941 */ /* 0x000fea0003800000 */
.L_x_1159:
[----:B------:R-:W-:-:S04]  /*0cd0*/  F2FP.BF16.F32.PACK_AB R0, RZ, R0 ;  /* 0x00000000ff00723e */ /* 0x000fc800000010ff */
[----:B------:R-:W-:Y:S01]  /*0ce0*/  PRMT R19, R0, 0x7610, R19 ;  /* 0x0000761000137816 */ /* 0x000fe20000000013 */
[----:B------:R-:W-:Y:S06]  /*0cf0*/  BRA `(.L_x_1144) ;  /* 0x0000000400287947 */ /* 0x000fec0003800000 */
.L_x_1157:
        /* <DEDUP_REMOVED lines=21> */
.L_x_1166:
[----:B------:R-:W-:Y:S05]  /*0e50*/  BSYNC B1 ;  /* 0x0000000000017941 */ /* 0x000fea0003800000 */
.L_x_1165:
[----:B------:R-:W-:Y:S01]  /*0e60*/  LEA R5, R0, 0x37800000, 0x17 ;  /* 0x3780000000057811 */ /* 0x000fe200078eb8ff */
[----:B------:R-:W-:-:S05]  /*0e70*/  IMAD.SHL.U32 R0, R3, 0x200000, RZ ;  /* 0x0020000003007824 */ /* 0x000fca00078e00ff */
[----:B------:R-:W-:-:S07]  /*0e80*/  LOP3.LUT R0, R5, R0, R6, 0xfe, !PT ;  /* 0x0000000005007212 */ /* 0x000fce00078efe06 */
.L_x_1164:
[----:B------:R-:W-:Y:S05]  /*0e90*/  BSYNC B0 ;  /* 0x0000000000007941 */ /* 0x000fea0003800000 */
.L_x_1163:
[----:B------:R-:W-:-:S04]  /*0ea0*/  F2FP.BF16.F32.PACK_AB R0, RZ, R0 ;  /* 0x00000000ff00723e */ /* 0x000fc800000010ff */
[----:B------:R-:W-:Y:S01]  /*0eb0*/  PRMT R19, R0, 0x7610, R19 ;  /* 0x0000761000137816 */ /* 0x000fe20000000013 */
[----:B------:R-:W-:Y:S06]  /*0ec0*/  BRA `(.L_x_1144) ;  /* 0x0000000000b47947 */ /* 0x000fec0003800000 */
.L_x_1156:
        /* <DEDUP_REMOVED lines=14> */
.L_x_1170:
[----:B------:R-:W-:Y:S05]  /*0fb0*/  BSYNC B0 ;  /* 0x0000000000007941 */ /* 0x000fea0003800000 */
.L_x_1169:
[----:B------:R-:W-:-:S04]  /*0fc0*/  F2FP.BF16.F32.PACK_AB R0, RZ, R0 ;  /* 0x00000000ff00723e */ /* 0x000fc800000010ff */
[----:B------:R-:W-:Y:S01]  /*0fd0*/  PRMT R19, R0, 0x7610, R19 ;  /* 0x0000761000137816 */ /* 0x000fe20000000013 */
[----:B------:R-:W-:Y:S06]  /*0fe0*/  BRA `(.L_x_1144) ;  /* 0x00000000006c7947 */ /* 0x000fec0003800000 */
.L_x_1143:
        /* <DEDUP_REMOVED lines=16> */
.L_x_1171:
[----:B------:R-:W-:Y:S01]  /*10f0*/  PRMT R19, RZ, 0x7610, R19 ;  /* 0x00007610ff137816 */ /* 0x000fe20000000013 */
[----:B------:R-:W-:Y:S06]  /*1100*/  BRA `(.L_x_1144) ;  /* 0x0000000000247947 */ /* 0x000fec0003800000 */
.L_x_1168:
[----:B------:R-:W2:Y:S02]  /*1110*/  LDG.E.64 R4, desc[UR36][R4.64] ;  /* 0x0000002404047981 */ /* 0x000ea4000c1e1b00 */
[----:B--2---:R-:W0:Y:S02]  /*1120*/  I2F.U64 R0, R4 ;  /* 0x0000000400007312 */ /* 0x004e240000301000 */
[----:B0-----:R-:W-:-:S04]  /*1130*/  F2FP.BF16.F32.PACK_AB R0, RZ, R0 ;  /* 0x00000000ff00723e */ /* 0x001fc800000010ff */
[----:B------:R-:W-:Y:S01]  /*1140*/  PRMT R19, R0, 0x7610, R19 ;  /* 0x0000761000137816 */ /* 0x000fe20000000013 */
[----:B------:R-:W-:Y:S06]  /*1150*/  BRA `(.L_x_1144) ;  /* 0x0000000000107947 */ /* 0x000fec0003800000 */
.L_x_1167:
[----:B------:R-:W2:Y:S02]  /*1160*/  LDG.E R4, desc[UR36][R4.64] ;  /* 0x0000002404047981 */ /* 0x000ea4000c1e1900 */
[----:B--2---:R-:W-:-:S04]  /*1170*/  I2FP.F32.U32 R0, R4 ;  /* 0x0000000400007245 */ /* 0x004fc80000201000 */
[----:B------:R-:W-:-:S04]  /*1180*/  F2FP.BF16.F32.PACK_AB R0, RZ, R0 ;  /* 0x00000000ff00723e */ /* 0x000fc800000010ff */
[----:B------:R-:W-:-:S07]  /*1190*/  PRMT R19, R0, 0x7610, R19 ;  /* 0x0000761000137816 */ /* 0x000fce0000000013 */
.L_x_1144:
[----:B------:R-:W1:Y:S02]  /*11a0*/  S2R R23, SR_TID.X ;  /* 0x0000000000177919 */ /* 0x000e640000002100 */
[----:B-1----:R-:W-:-:S07]  /*11b0*/  VIADD R23, R23, 0x80 ;  /* 0x0000008017177836 */ /* 0x002fce0000000000 */
.L_x_1138:
[----:B------:R-:W-:Y:S05]  /*11c0*/  BSYNC B6 ;  /* 0x0000000000067941 */ /* 0x000fea0003800000 */
.L_x_1137:
[----:B------:R-:W-:Y:S01]  /*11d0*/  ISETP.GE.AND P0, PT, R23, R16, PT ;  /* 0x000000101700720c */ /* 0x000fe20003f06270 */
[----:B------:R-:W-:-:S12]  /*11e0*/  BSSY B6, `(.L_x_1172) ;  /* 0x0000111000067945 */ /* 0x000fd80003800000 */
[----:B------:R-:W-:Y:S05]  /*11f0*/  @P0 BRA `(.L_x_1173) ;  /* 0x00000010003c0947 */ /* 0x000fea0003800000 */
[----:B0-----:R-:W0:Y:S01]  /*1200*/  LDC.64 R4, c[0x0][0x220] ;  /* 0x00008800ff047b82 */ /* 0x001e220000000a00 */
        /* <DEDUP_REMOVED lines=22> */
.L_x_1177:
[----:B------:R-:W2:Y:S02]  /*1370*/  LDG.E.U8 R4, desc[UR36][R4.64] ;  /* 0x0000002404047981 */ /* 0x000ea4000c1e1100 */
[----:B--2---:R-:W-:-:S04]  /*1380*/  I2FP.F32.U32 R0, R4 ;  /* 0x0000000400007245 */ /* 0x004fc80000201000 */
[----:B------:R-:W-:-:S04]  /*1390*/  F2FP.BF16.F32.PACK_AB R0, RZ, R0 ;  /* 0x00000000ff00723e */ /* 0x000fc800000010ff */
[----:B------:R-:W-:Y:S01]  /*13a0*/  PRMT R17, R0, 0x7610, R17 ;  /* 0x0000761000117816 */ /* 0x000fe20000000011 */
[----:B------:R-:W-:Y:S06]  /*13b0*/  BRA `(.L_x_1179) ;  /* 0x0000000c00c87947 */ /* 0x000fec0003800000 */
.L_x_1176:
        /* <DEDUP_REMOVED lines=11> */
.L_x_1181:
[----:B------:R-:W2:Y:S02]  /*1470*/  LDG.E R4, desc[UR36][R4.64] ;  /* 0x0000002404047981 */ /* 0x000ea4000c1e1900 */
[----:B--2---:R-:W-:-:S04]  /*1480*/  I2FP.F32.S32 R0, R4 ;  /* 0x0000000400007245 */ /* 0x004fc80000201400 */
[----:B------:R-:W-:-:S04]  /*1490*/  F2FP.BF16.F32.PACK_AB R0, RZ, R0 ;  /* 0x00000000ff00723e */ /* 0x000fc800000010ff */
[----:B------:R-:W-:Y:S01]  /*14a0*/  PRMT R17, R0, 0x7610, R17 ;  /* 0x0000761000117816 */ /* 0x000fe20000000011 */
[----:B------:R-:W-:Y:S06]  /*14b0*/  BRA `(.L_x_1179) ;  /* 0x0000000c00887947 */ /* 0x000fec0003800000 */
.L_x_1180:
[----:B------:R-:W2:Y:S02]  /*14c0*/  LDG.E.U16 R4, desc[UR36][R4.64] ;  /* 0x0000002404047981 */ /* 0x000ea4000c1e1500 */
[----:B--2---:R-:W0:Y:S02]  /*14d0*/  I2F.S16 R0, R4 ;  /* 0x0000000400007306 */ /* 0x004e240000101400 */
[----:B0-----:R-:W-:-:S04]  /*14e0*/  F2FP.BF16.F32.PACK_AB R0, RZ, R0 ;  /* 0x00000000ff00723e */ /* 0x001fc800000010ff */
[----:B------:R-:W-:Y:S01]  /*14f0*/  PRMT R17, R0, 0x7610, R17 ;  /* 0x0000761000117816 */ /* 0x000fe20000000011 */
[----:B------:R-:W-:Y:S06]  /*1500*/  BRA `(.L_x_1179) ;  /* 0x0000000c00747947 */ /* 0x000fec0003800000 */
.L_x_1175:
        /* <DEDUP_REMOVED lines=9> */
.L_x_1183:
[----:B------:R-:W2:Y:S02]  /*15a0*/  LDG.E.U16 R0, desc[UR36][R4.64] ;  /* 0x0000002404007981 */ /* 0x000ea4000c1e1500 */
[----:B--2---:R-:W-:-:S05]  /*15b0*/  HADD2.F32 R0, -RZ, R0.H0_H0 ;  /* 0x20000000ff007230 */ /* 0x004fca0000004100 */
[----:B------:R-:W-:-:S04]  /*15c0*/  F2FP.BF16.F32.PACK_AB R0, RZ, R0 ;  /* 0x00000000ff00723e */ /* 0x000fc800000010ff */
[----:B------:R-:W-:Y:S01]  /*15d0*/  PRMT R17, R0, 0x7610, R17 ;  /* 0x0000761000117816 */ /* 0x000fe20000000011 */
[----:B------:R-:W-:Y:S06]  /*15e0*/  BRA `(.L_x_1179) ;  /* 0x0000000c003c7947 */ /* 0x000fec0003800000 */
.L_x_1182:
        /* <DEDUP_REMOVED lines=9> */
.L_x_1185:
[----:B------:R-:W2:Y:S02]  /*1680*/  LDG.E.U16 R4, desc[UR36][R4.64] ;  /* 0x0000002404047981 */ /* 0x000ea4000c1e1500 */
[----:B--2---:R-:W-:-:S05]  /*1690*/  HADD2.F32 R0, -RZ, R4.H0_H0 ;  /* 0x20000004ff007230 */ /* 0x004fca0000004100 */
[----:B------:R-:W-:-:S04]  /*16a0*/  F2FP.BF16.F32.PACK_AB R0, RZ, R0 ;  /* 0x00000000ff00723e */ /* 0x000fc800000010ff */
[----:B------:R-:W-:Y:S01]  /*16b0*/  PRMT R17, R0, 0x7610, R17 ;  /* 0x0000761000117816 */ /* 0x000fe20000000011 */
[----:B------:R-:W-:Y:S06]  /*16c0*/  BRA `(.L_x_1179) ;  /* 0x0000000c00047947 */ /* 0x000fec0003800000 */
.L_x_1184:
        /* <DEDUP_REMOVED lines=9> */
.L_x_1174:
        /* <DEDUP_REMOVED lines=14> */
.L_x_1188:
        /* <DEDUP_REMOVED lines=9> */
.L_x_1187:
        /* <DEDUP_REMOVED lines=28> */
.L_x_1190:
        /* <DEDUP_REMOVED lines=15> */
.L_x_1189:
[----:B------:R0:W5:Y:S01]  /*1b80*/  LDG.E.U16 R17, desc[UR36][R4.64] ;  /* 0x0000002404117981 */ /* 0x000162000c1e1500 */
[----:B------:R-:W-:Y:S05]  /*1b90*/  BRA `(.L_x_1179) ;  /* 0x0000000400d07947 */ /* 0x000fea0003800000 */
.L_x_1186:
        /* <DEDUP_REMOVED lines=13> */
.L_x_1193:
        /* <DEDUP_REMOVED lines=21> */
.L_x_1197:
[----:B------:R-:W-:Y:S05]  /*1dc0*/  BSYNC B1 ;  /* 0x0000000000017941 */ /* 0x000fea0003800000 */
.L_x_1196:
[----:B------:R-:W-:Y:S01]  /*1dd0*/  LEA R5, R0, 0x3b800000, 0x17 ;  /* 0x3b80000000057811 */ /* 0x000fe200078eb8ff */
[----:B------:R-:W-:-:S05]  /*1de0*/  IMAD.SHL.U32 R0, R3, 0x100000, RZ ;  /* 0x0010000003007824 */ /* 0x000fca00078e00ff */
[----:B------:R-:W-:-:S07]  /*1df0*/  LOP3.LUT R0, R5, R0, R6, 0xfe, !PT ;  /* 0x0000000005007212 */ /* 0x000fce00078efe06 */
.L_x_1195:
[----:B------:R-:W-:Y:S05]  /*1e00*/  BSYNC B0 ;  /* 0x0000000000007941 */ /* 0x000fea0003800000 */
.L_x_1194:
[----:B------:R-:W-:-:S04]  /*1e10*/  F2FP.BF16.F32.PACK_AB R0, RZ, R0 ;  /* 0x00000000ff00723e */ /* 0x000fc800000010ff */
[----:B------:R-:W-:Y:S01]  /*1e20*/  PRMT R17, R0, 0x7610, R17 ;  /* 0x0000761000117816 */ /* 0x000fe20000000011 */
[----:B------:R-:W-:Y:S06]  /*1e30*/  BRA `(.L_x_1179) ;  /* 0x0000000400287947 */ /* 0x000fec0003800000 */
.L_x_1192:
        /* <DEDUP_REMOVED lines=21> */
.L_x_1201:
[----:B------:R-:W-:Y:S05]  /*1f90*/  BSYNC B1 ;  /* 0x0000000000017941 */ /* 0x000fea0003800000 */
.L_x_1200:
[----:B------:R-:W-:Y:S01]  /*1fa0*/  LEA R5, R0, 0x37800000, 0x17 ;  /* 0x3780000000057811 */ /* 0x000fe200078eb8ff */
[----:B------:R-:W-:-:S05]  /*1fb0*/  IMAD.SHL.U32 R0, R3, 0x200000, RZ ;  /* 0x0020000003007824 */ /* 0x000fca00078e00ff */
[----:B------:R-:W-:-:S07]  /*1fc0*/  LOP3.LUT R0, R5, R0, R6, 0xfe, !PT ;  /* 0x0000000005007212 */ /* 0x000fce00078efe06 */
.L_x_1199:
[----:B------:R-:W-:Y:S05]  /*1fd0*/  BSYNC B0 ;  /* 0x0000000000007941 */ /* 0x000fea0003800000 */
.L_x_1198:
[----:B------:R-:W-:-:S04]  /*1fe0*/  F2FP.BF16.F32.PACK_AB R0, RZ, R0 ;  /* 0x00000000ff00723e */ /* 0x000fc800000010ff */
[----:B------:R-:W-:Y:S01]  /*1ff0*/  PRMT R17, R0, 0x7610, R17 ;  /* 0x0000761000117816 */ /* 0x000fe20000000011 */
[----:B------:R-:W-:Y:S06]  /*2000*/  BRA `(.L_x_1179) ;  /* 0x0000000000b47947 */ /* 0x000fec0003800000 */
.L_x_1191:
        /* <DEDUP_REMOVED lines=14> */
.L_x_1205:
[----:B------:R-:W-:Y:S05]  /*20f0*/  BSYNC B0 ;  /* 0x0000000000007941 */ /* 0x000fea0003800000 */
.L_x_1204:
[----:B------:R-:W-:-:S04]  /*2100*/  F2FP.BF16.F32.PACK_AB R0, RZ, R0 ;  /* 0x00000000ff00723e */ /* 0x000fc800000010ff */
[----:B------:R-:W-:Y:S01]  /*2110*/  PRMT R17, R0, 0x7610, R17 ;  /* 0x0000761000117816 */ /* 0x000fe20000000011 */
[----:B------:R-:W-:Y:S06]  /*2120*/  BRA `(.L_x_1179) ;  /* 0x00000000006c7947 */ /* 0x000fec0003800000 */
.L_x_1178:
        /* <DEDUP_REMOVED lines=16> */
.L_x_1206:
[----:B------:R-:W-:Y:S01]  /*2230*/  PRMT R17, RZ, 0x7610, R17 ;  /* 0x00007610ff117816 */ /* 0x000fe20000000011 */
[----:B------:R-:W-:Y:S06]  /*2240*/  BRA `(.L_x_1179) ;  /* 0x0000000000247947 */ /* 0x000fec0003800000 */
.L_x_1203:
[----:B------:R-:W2:Y:S02]  /*2250*/  LDG.E.64 R4, desc[UR36][R4.64] ;  /* 0x0000002404047981 */ /* 0x000ea4000c1e1b00 */
[----:B--2---:R-:W0:Y:S02]  /*2260*/  I2F.U64 R0, R4 ;  /* 0x0000000400007312 */ /* 0x004e240000301000 */
[----:B0-----:R-:W-:-:S04]  /*2270*/  F2FP.BF16.F32.PACK_AB R0, RZ, R0 ;  /* 0x00000000ff00723e */ /* 0x001fc800000010ff */
[----:B------:R-:W-:Y:S01]  /*2280*/  PRMT R17, R0, 0x7610, R17 ;  /* 0x0000761000117816 */ /* 0x000fe20000000011 */
[----:B------:R-:W-:Y:S06]  /*2290*/  BRA `(.L_x_1179) ;  /* 0x0000000000107947 */ /* 0x000fec0003800000 */
.L_x_1202:
[----:B------:R-:W2:Y:S02]  /*22a0*/  LDG.E R4, desc[UR36][R4.64] ;  /* 0x0000002404047981 */ /* 0x000ea4000c1e1900 */
[----:B--2---:R-:W-:-:S04]  /*22b0*/  I2FP.F32.U32 R0, R4 ;  /* 0x0000000400007245 */ /* 0x004fc80000201000 */
[----:B------:R-:W-:-:S04]  /*22c0*/  F2FP.BF16.F32.PACK_AB R0, RZ, R0 ;  /* 0x00000000ff00723e */ /* 0x000fc800000010ff */
[----:B------:R-:W-:-:S07]  /*22d0*/  PRMT R17, R0, 0x7610, R17 ;  /* 0x0000761000117816 */ /* 0x000fce0000000011 */
.L_x_1179:
[----:B------:R-:W-:-:S07]  /*22e0*/  VIADD R23, R23, 0x80 ;  /* 0x0000008017177836 */ /* 0x000fce0000000000 */
.L_x_1173:
[----:B------:R-:W-:Y:S05]  /*22f0*/  BSYNC B6 ;  /* 0x0000000000067941 */ /* 0x000fea0003800000 */
.L_x_1172:
[----:B------:R-:W-:Y:S01]  /*2300*/  ISETP.GE.AND P0, PT, R23, R16, PT ;  /* 0x000000101700720c */ /* 0x000fe20003f06270 */
[----:B------:R-:W-:Y:S01]  /*2310*/  BSSY B6, `(.L_x_1207) ;  /* 0x0000113000067945 */ /* 0x000fe20003800000 */
[----:B------:R-:W-:Y:S02]  /*2320*/  PRMT R18, RZ, 0x7610, R18 ;  /* 0x00007610ff127816 */ /* 0x000fe40000000012 */
[----:B------:R-:W-:-:S09]  /*2330*/  PRMT R24, RZ, 0x7610, R24 ;  /* 0x00007610ff187816 */ /* 0x000fd20000000018 */
        /* <DEDUP_REMOVED lines=24> */
.L_x_1212:
[----:B------:R-:W2:Y:S02]  /*24c0*/  LDG.E.U8 R4, desc[UR36][R4.64] ;  /* 0x0000002404047981 */ /* 0x000ea4000c1e1100 */
[----:B--2---:R-:W-:-:S04]  /*24d0*/  I2FP.F32.U32 R0, R4 ;  /* 0x0000000400007245 */ /* 0x004fc80000201000 */
[----:B------:R-:W-:-:S04]  /*24e0*/  F2FP.BF16.F32.PACK_AB R0, RZ, R0 ;  /* 0x00000000ff00723e */ /* 0x000fc800000010ff */
[----:B------:R-:W-:Y:S01]  /*24f0*/  PRMT R24, R0, 0x7610, R24 ;  /* 0x0000761000187816 */ /* 0x000fe20000000018 */
[----:B------:R-:W-:Y:S06]  /*2500*/  BRA `(.L_x_1214) ;  /* 0x0000000c00c87947 */ /* 0x000fec0003800000 */
.L_x_1211:
        /* <DEDUP_REMOVED lines=11> */
.L_x_1216:
[----:B------:R-:W2:Y:S02]  /*25c0*/  LDG.E R4, desc[UR36][R4.64] ;  /* 0x0000002404047981 */ /* 0x000ea4000c1e1900 */
[----:B--2---:R-:W-:-:S04]  /*25d0*/  I2FP.F32.S32 R0, R4 ;  /* 0x0000000400007245 */ /* 0x004fc80000201400 */
[----:B------:R-:W-:-:S04]  /*25e0*/  F2FP.BF16.F32.PACK_AB R0, RZ, R0 ;  /* 0x00000000ff00723e */ /* 0x000fc800000010ff */
[----:B------:R-:W-:Y:S01]  /*25f0*/  PRMT R24, R0, 0x7610, R24 ;  /* 0x0000761000187816 */ /* 0x000fe20000000018 */
[----:B------:R-:W-:Y:S06]  /*2600*/  BRA `(.L_x_1214) ;  /* 0x0000000c00887947 */ /* 0x000fec0003800000 */
.L_x_1215:
[----:B------:R-:W2:Y:S02]  /*2610*/  LDG.E.U16 R4, desc[UR36][R4.64] ;  /* 0x0000002404047981 */ /* 0x000ea4000c1e1500 */
[----:B--2---:R-:W0:Y:S02]  /*2620*/  I2F.S16 R0, R4 ;  /* 0x0000000400007306 */ /* 0x004e240000101400 */
[----:B0-----:R-:W-:-:S04]  /*2630*/  F2FP.BF16.F32.PACK_AB R0, RZ, R0 ;  /* 0x00000000ff00723e */ /* 0x001fc800000010ff */
[----:B------:R-:W-:Y:S01]  /*2640*/  PRMT R24, R0, 0x7610, R24 ;  /* 0x0000761000187816 */ /* 0x000fe20000000018 */
[----:B------:R-:W-:Y:S06]  /*2650*/  BRA `(.L_x_1214) ;  /* 0x0000000c00747947 */ /* 0x000fec0003800000 */
.L_x_1210:
        /* <DEDUP_REMOVED lines=9> */
.L_x_1218:
[----:B------:R-:W2:Y:S02]  /*26f0*/  LDG.E.U16 R0, desc[UR36][R4.64] ;  /* 0x0000002404007981 */ /* 0x000ea4000c1e1500 */
[----:B--2---:R-:W-:-:S05]  /*2700*/  HADD2.F32 R0, -RZ, R0.H0_H0 ;  /* 0x20000000ff007230 */ /* 0x004fca0000004100 */
[----:B------:R-:W-:-:S04]  /*2710*/  F2FP.BF16.F32.PACK_AB R0, RZ, R0 ;  /* 0x00000000ff00723e */ /* 0x000fc800000010ff */
[----:B------:R-:W-:Y:S01]  /*2720*/  PRMT R24, R0, 0x7610, R24 ;  /* 0x0000761000187816 */ /* 0x000fe20000000018 */
[----:B------:R-:W-:Y:S06]  /*2730*/  BRA `(.L_x_1214) ;  /* 0x0000000c003c7947 */ /* 0x000fec0003800000 */
.L_x_1217:
        /* <DEDUP_REMOVED lines=9> */
.L_x_1220:
[----:B------:R-:W2:Y:S02]  /*27d0*/  LDG.E.U16 R4, desc[UR36][R4.64] ;  /* 0x0000002404047981 */ /* 0x000ea4000c1e1500 */
[----:B--2---:R-:W-:-:S05]  /*27e0*/  HADD2.F32 R0, -RZ, R4.H0_H0 ;  /* 0x20000004ff007230 */ /* 0x004fca0000004100 */
[----:B------:R-:W-:-:S04]  /*27f0*/  F2FP.BF16.F32.PACK_AB R0, RZ, R0 ;  /* 0x00000000ff00723e */ /* 0x000fc800000010ff */
[----:B------:R-:W-:Y:S01]  /*2800*/  PRMT R24, R0, 0x7610, R24 ;  /* 0x0000761000187816 */ /* 0x000fe20000000018 */
[----:B------:R-:W-:Y:S06]  /*2810*/  BRA `(.L_x_1214) ;  /* 0x0000000c00047947 */ /* 0x000fec0003800000 */
.L_x_1219:
        /* <DEDUP_REMOVED lines=9> */
.L_x_1209:
        /* <DEDUP_REMOVED lines=14> */
.L_x_1223:
        /* <DEDUP_REMOVED lines=9> */
.L_x_1222:
        /* <DEDUP_REMOVED lines=28> */
.L_x_1225:
        /* <DEDUP_REMOVED lines=15> */
.L_x_1224:
[----:B------:R0:W5:Y:S01]  /*2cd0*/  LDG.E.U16 R24, desc[UR36][R4.64] ;  /* 0x0000002404187981 */ /* 0x000162000c1e1500 */
[----:B------:R-:W-:Y:S05]  /*2ce0*/  BRA `(.L_x_1214) ;  /* 0x0000000400d07947 */ /* 0x000fea0003800000 */
.L_x_1221:
        /* <DEDUP_REMOVED lines=13> */
.L_x_1228:
        /* <DEDUP_REMOVED lines=21> */
.L_x_1232:
[----:B------:R-:W-:Y:S05]  /*2f10*/  BSYNC B1 ;  /* 0x0000000000017941 */ /* 0x000fea0003800000 */
.L_x_1231:
[----:B------:R-:W-:Y:S01]  /*2f20*/  LEA R5, R0, 0x3b800000, 0x17 ;  /* 0x3b80000000057811 */ /* 0x000fe200078eb8ff */
[----:B------:R-:W-:-:S05]  /*2f30*/  IMAD.SHL.U32 R0, R3, 0x100000, RZ ;  /* 0x0010000003007824 */ /* 0x000fca00078e00ff */
[----:B------:R-:W-:-:S07]  /*2f40*/  LOP3.LUT R0, R5, R0, R6, 0xfe, !PT ;  /* 0x0000000005007212 */ /* 0x000fce00078efe06 */
.L_x_1230:
[----:B------:R-:W-:Y:S05]  /*2f50*/  BSYNC B0 ;  /* 0x0000000000007941 */ /* 0x000fea0003800000 */
.L_x_1229:
[----:B------:R-:W-:-:S04]  /*2f60*/  F2FP.BF16.F32.PACK_AB R0, RZ, R0 ;  /* 0x00000000ff00723e */ /* 0x000fc800000010ff */
[----:B------:R-:W-:Y:S01]  /*2f70*/  PRMT R24, R0, 0x7610, R24 ;  /* 0x0000761000187816 */ /* 0x000fe20000000018 */
[----:B------:R-:W-:Y:S06]  /*2f80*/  BRA `(.L_x_1214) ;  /* 0x0000000400287947 */ /* 0x000fec0003800000 */
.L_x_1227:
        /* <DEDUP_REMOVED lines=21> */
.L_x_1236:
[----:B------:R-:W-:Y:S05]  /*30e0*/  BSYNC B1 ;  /* 0x0000000000017941 */ /* 0x000fea0003800000 */
.L_x_1235:
[----:B------:R-:W-:Y:S01]  /*30f0*/  LEA R5, R0, 0x37800000, 0x17 ;  /* 0x3780000000057811 */ /* 0x000fe200078eb8ff */
[----:B------:R-:W-:-:S05]  /*3100*/  IMAD.SHL.U32 R0, R3, 0x200000, RZ ;  /* 0x0020000003007824 */ /* 0x000fca00078e00ff */
[----:B------:R-:W-:-:S07]  /*3110*/  LOP3.LUT R0, R5, R0, R6, 0xfe, !PT ;  /* 0x0000000005007212 */ /* 0x000fce00078efe06 */
.L_x_1234:
[----:B------:R-:W-:Y:S05]  /*3120*/  BSYNC B0 ;  /* 0x0000000000007941 */ /* 0x000fea0003800000 */
.L_x_1233:
[----:B------:R-:W-:-:S04]  /*3130*/  F2FP.BF16.F32.PACK_AB R0, RZ, R0 ;  /* 0x00000000ff00723e */ /* 0x000fc800000010ff */
[----:B------:R-:W-:Y:S01]  /*3140*/  PRMT R24, R0, 0x7610, R24 ;  /* 0x0000761000187816 */ /* 0x000fe20000000018 */
[----:B------:R-:W-:Y:S06]  /*3150*/  BRA `(.L_x_1214) ;  /* 0x0000000000b47947 */ /* 0x000fec0003800000 */
.L_x_1226:
        /* <DEDUP_REMOVED lines=14> */
.L_x_1240:
[----:B------:R-:W-:Y:S05]  /*3240*/  BSYNC B0 ;  /* 0x0000000000007941 */ /* 0x000fea0003800000 */
.L_x_1239:
[----:B------:R-:W-:-:S04]  /*3250*/  F2FP.BF16.F32.PACK_AB R0, RZ, R0 ;  /* 0x00000000ff00723e */ /* 0x000fc800000010ff */
[----:B------:R-:W-:Y:S01]  /*3260*/  PRMT R24, R0, 0x7610, R24 ;  /* 0x0000761000187816 */ /* 0x000fe20000000018 */
[----:B------:R-:W-:Y:S06]  /*3270*/  BRA `(.L_x_1214) ;  /* 0x00000000006c7947 */ /* 0x000fec0003800000 */
.L_x_1213:
        /* <DEDUP_REMOVED lines=16> */
.L_x_1241:
[----:B------:R-:W-:Y:S01]  /*3380*/  PRMT R24, RZ, 0x7610, R24 ;  /* 0x00007610ff187816 */ /* 0x000fe20000000018 */
[----:B------:R-:W-:Y:S06]  /*3390*/  BRA `(.L_x_1214) ;  /* 0x0000000000247947 */ /* 0x000fec0003800000 */
.L_x_1238:
[----:B------:R-:W2:Y:S02]  /*33a0*/  LDG.E.64 R4, desc[UR36][R4.64] ;  /* 0x0000002404047981 */ /* 0x000ea4000c1e1b00 */
[----:B--2---:R-:W0:Y:S02]  /*33b0*/  I2F.U64 R0, R4 ;  /* 0x0000000400007312 */ /* 0x004e240000301000 */
[----:B0-----:R-:W-:-:S04]  /*33c0*/  F2FP.BF16.F32.PACK_AB R0, RZ, R0 ;  /* 0x00000000ff00723e */ /* 0x001fc800000010ff */
[----:B------:R-:W-:Y:S01]  /*33d0*/  PRMT R24, R0, 0x7610, R24 ;  /* 0x0000761000187816 */ /* 0x000fe20000000018 */
[----:B------:R-:W-:Y:S06]  /*33e0*/  BRA `(.L_x_1214) ;  /* 0x0000000000107947 */ /* 0x000fec0003800000 */
.L_x_1237:
[----:B------:R-:W2:Y:S02]  /*33f0*/  LDG.E R4, desc[UR36][R4.64] ;  /* 0x0000002404047981 */ /* 0x000ea4000c1e1900 */
[----:B--2---:R-:W-:-:S04]  /*3400*/  I2FP.F32.U32 R0, R4 ;  /* 0x0000000400007245 */ /* 0x004fc80000201000 */
[----:B------:R-:W-:-:S04]  /*3410*/  F2FP.BF16.F32.PACK_AB R0, RZ, R0 ;  /* 0x00000000ff00723e */ /* 0x000fc800000010ff */
[----:B------:R-:W-:-:S07]  /*3420*/  PRMT R24, R0, 0x7610, R24 ;  /* 0x0000761000187816 */ /* 0x000fce0000000018 */
.L_x_1214:
[----:B------:R-:W-:-:S07]  /*3430*/  VIADD R23, R23, 0x80 ;  /* 0x0000008017177836 */ /* 0x000fce0000000000 */
.L_x_1208:
[----:B------:R-:W-:Y:S05]  /*3440*/  BSYNC B6 ;  /* 0x0000000000067941 */ /* 0x000fea0003800000 */
.L_x_1207:
[----:B------:R-:W-:Y:S01]  /*3450*/  ISETP.GE.AND P0, PT, R23, R16, PT ;  /* 0x000000101700720c */ /* 0x000fe20003f06270 */
[----:B------:R-:W-:-:S12]  /*3460*/  BSSY B6, `(.L_x_1242) ;  /* 0x000010f000067945 */ /* 0x000fd80003800000 */
        /* <DEDUP_REMOVED lines=23> */
.L_x_1247:
[----:B------:R-:W2:Y:S02]  /*35e0*/  LDG.E.U8 R4, desc[UR36][R4.64] ;  /* 0x0000002404047981 */ /* 0x000ea4000c1e1100 */
[----:B--2---:R-:W-:-:S04]  /*35f0*/  I2FP.F32.U32 R0, R4 ;  /* 0x0000000400007245 */ /* 0x004fc80000201000 */
[----:B------:R-:W-:-:S04]  /*3600*/  F2FP.BF16.F32.PACK_AB R0, RZ, R0 ;  /* 0x00000000ff00723e */ /* 0x000fc800000010ff */
[----:B------:R-:W-:Y:S01]  /*3610*/  PRMT R18, R0, 0x7610, R18 ;  /* 0x0000761000127816 */ /* 0x000fe20000000012 */
[----:B------:R-:W-:Y:S06]  /*3620*/  BRA `(.L_x_1243) ;  /* 0x0000000c00c87947 */ /* 0x000fec0003800000 */
.L_x_1246:
        /* <DEDUP_REMOVED lines=11> */
.L_x_1250:
[----:B------:R-:W2:Y:S02]  /*36e0*/  LDG.E R4, desc[UR36][R4.64] ;  /* 0x0000002404047981 */ /* 0x000ea4000c1e1900 */
[----:B--2---:R-:W-:-:S04]  /*36f0*/  I2FP.F32.S32 R0, R4 ;  /* 0x0000000400007245 */ /* 0x004fc80000201400 */
[----:B------:R-:W-:-:S04]  /*3700*/  F2FP.BF16.F32.PACK_AB R0, RZ, R0 ;  /* 0x00000000ff00723e */ /* 0x000fc800000010ff */
[----:B------:R-:W-:Y:S01]  /*3710*/  PRMT R18, R0, 0x7610, R18 ;  /* 0x0000761000127816 */ /* 0x000fe20000000012 */
[----:B------:R-:W-:Y:S06]  /*3720*/  BRA `(.L_x_1243) ;  /* 0x0000000c00887947 */ /* 0x000fec0003800000 */
.L_x_1249:
[----:B------:R-:W2:Y:S02]  /*3730*/  LDG.E.U16 R4, desc[UR36][R4.64] ;  /* 0x0000002404047981 */ /* 0x000ea4000c1e1500 */
[----:B--2---:R-:W0:Y:S02]  /*3740*/  I2F.S16 R0, R4 ;  /* 0x0000000400007306 */ /* 0x004e240000101400 */
[----:B0-----:R-:W-:-:S04]  /*3750*/  F2FP.BF16.F32.PACK_AB R0, RZ, R0 ;  /* 0x00000000ff00723e */ /* 0x001fc800000010ff */
[----:B------:R-:W-:Y:S01]  /*3760*/  PRMT R18, R0, 0x7610, R18 ;  /* 0x0000761000127816 */ /* 0x000fe20000000012 */
[----:B------:R-:W-:Y:S06]  /*3770*/  BRA `(.L_x_1243) ;  /* 0x0000000c00747947 */ /* 0x000fec0003800000 */
.L_x_1245:
        /* <DEDUP_REMOVED lines=9> */
.L_x_1252:
[----:B------:R-:W2:Y:S02]  /*3810*/  LDG.E.U16 R0, desc[UR36][R4.64] ;  /* 0x0000002404007981 */ /* 0x000ea4000c1e1500 */
[----:B--2---:R-:W-:-:S05]  /*3820*/  HADD2.F32 R0, -RZ, R0.H0_H0 ;  /* 0x20000000ff007230 */ /* 0x004fca0000004100 */
[----:B------:R-:W-:-:S04]  /*3830*/  F2FP.BF16.F32.PACK_AB R0, RZ, R0 ;  /* 0x00000000ff00723e */ /* 0x000fc800000010ff */
[----:B------:R-:W-:Y:S01]  /*3840*/  PRMT R18, R0, 0x7610, R18 ;  /* 0x0000761000127816 */ /* 0x000fe20000000012 */
[----:B------:R-:W-:Y:S06]  /*3850*/  BRA `(.L_x_1243) ;  /* 0x0000000c003c7947 */ /* 0x000fec0003800000 */
.L_x_1251:
        /* <DEDUP_REMOVED lines=9> */
.L_x_1254:
[----:B------:R-:W2:Y:S02]  /*38f0*/  LDG.E.U16 R4, desc[UR36][R4.64] ;  /* 0x0000002404047981 */ /* 0x000ea4000c1e1500 */
[----:B--2---:R-:W-:-:S05]  /*3900*/  HADD2.F32 R0, -RZ, R4.H0_H0 ;  /* 0x20000004ff007230 */ /* 0x004fca0000004100 */
[----:B------:R-:W-:-:S04]  /*3910*/  F2FP.BF16.F32.PACK_AB R0, RZ, R0 ;  /* 0x00000000ff00723e */ /* 0x000fc800000010ff */
[----:B------:R-:W-:Y:S01]  /*3920*/  PRMT R18, R0, 0x7610, R18 ;  /* 0x0000761000127816 */ /* 0x000fe20000000012 */
[----:B------:R-:W-:Y:S06]  /*3930*/  BRA `(.L_x_1243) ;  /* 0x0000000c00047947 */ /* 0x000fec0003800000 */
.L_x_1253:
        /* <DEDUP_REMOVED lines=9> */
.L_x_1244:
        /* <DEDUP_REMOVED lines=14> */
.L_x_1257:
        /* <DEDUP_REMOVED lines=9> */
.L_x_1256:
        /* <DEDUP_REMOVED lines=28> */
.L_x_1259:
        /* <DEDUP_REMOVED lines=15> */
.L_x_1258:
[----:B------:R1:W5:Y:S01]  /*3df0*/  LDG.E.U16 R18, desc[UR36][R4.64] ;  /* 0x0000002404127981 */ /* 0x000362000c1e1500 */
[----:B------:R-:W-:Y:S05]  /*3e00*/  BRA `(.L_x_1243) ;  /* 0x0000000400d07947 */ /* 0x000fea0003800000 */
.L_x_1255:
        /* <DEDUP_REMOVED lines=13> */
.L_x_1262:
        /* <DEDUP_REMOVED lines=21> */
.L_x_1266:
[----:B------:R-:W-:Y:S05]  /*4030*/  BSYNC B1 ;  /* 0x0000000000017941 */ /* 0x000fea0003800000 */
.L_x_1265:
[----:B------:R-:W-:Y:S01]  /*4040*/  LEA R5, R0, 0x3b800000, 0x17 ;  /* 0x3b80000000057811 */ /* 0x000fe200078eb8ff */
[----:B------:R-:W-:-:S05]  /*4050*/  IMAD.SHL.U32 R0, R3, 0x100000, RZ ;  /* 0x0010000003007824 */ /* 0x000fca00078e00ff */
[----:B------:R-:W-:-:S07]  /*4060*/  LOP3.LUT R0, R5, R0, R6, 0xfe, !PT ;  /* 0x0000000005007212 */ /* 0x000fce00078efe06 */
.L_x_1264:
[----:B------:R-:W-:Y:S05]  /*4070*/  BSYNC B0 ;  /* 0x0000000000007941 */ /* 0x000fea0003800000 */
.L_x_1263:
[----:B------:R-:W-:-:S04]  /*4080*/  F2FP.BF16.F32.PACK_AB R0, RZ, R0 ;  /* 0x00000000ff00723e */ /* 0x000fc800000010ff */
[----:B------:R-:W-:Y:S01]  /*4090*/  PRMT R18, R0, 0x7610, R18 ;  /* 0x0000761000127816 */ /* 0x000fe20000000012 */
[----:B------:R-:W-:Y:S06]  /*40a0*/  BRA `(.L_x_1243) ;  /* 0x0000000400287947 */ /* 0x000fec0003800000 */
.L_x_1261:
        /* <DEDUP_REMOVED lines=21> */
.L_x_1270:
[----:B------:R-:W-:Y:S05]  /*4200*/  BSYNC B1 ;  /* 0x0000000000017941 */ /* 0x000fea0003800000 */
.L_x_1269:
[----:B------:R-:W-:Y:S01]  /*4210*/  LEA R5, R0, 0x37800000, 0x17 ;  /* 0x3780000000057811 */ /* 0x000fe200078eb8ff */
[----:B------:R-:W-:-:S05]  /*4220*/  IMAD.SHL.U32 R0, R3, 0x200000, RZ ;  /* 0x0020000003007824 */ /* 0x000fca00078e00ff */
[----:B------:R-:W-:-:S07]  /*4230*/  LOP3.LUT R0, R5, R0, R6, 0xfe, !PT ;  /* 0x0000000005007212 */ /* 0x000fce00078efe06 */
.L_x_1268:
[----:B------:R-:W-:Y:S05]  /*4240*/  BSYNC B0 ;  /* 0x0000000000007941 */ /* 0x000fea0003800000 */
.L_x_1267:
[----:B------:R-:W-:-:S04]  /*4250*/  F2FP.BF16.F32.PACK_AB R0, RZ, R0 ;  /* 0x00000000ff00723e */ /* 0x000fc800000010ff */
[----:B------:R-:W-:Y:S01]  /*4260*/  PRMT R18, R0, 0x7610, R18 ;  /* 0x0000761000127816 */ /* 0x000fe20000000012 */
[----:B------:R-:W-:Y:S06]  /*4270*/  BRA `(.L_x_1243) ;  /* 0x0000000000b47947 */ /* 0x000fec0003800000 */
.L_x_1260:
        /* <DEDUP_REMOVED lines=14> */
.L_x_1274:
[----:B------:R-:W-:Y:S05]  /*4360*/  BSYNC B0 ;  /* 0x0000000000007941 */ /* 0x000fea0003800000 */
.L_x_1273:
[----:B------:R-:W-:-:S04]  /*4370*/  F2FP.BF16.F32.PACK_AB R0, RZ, R0 ;  /* 0x00000000ff00723e */ /* 0x000fc800000010ff */
[----:B------:R-:W-:Y:S01]  /*4380*/  PRMT R18, R0, 0x7610, R18 ;  /* 0x0000761000127816 */ /* 0x000fe20000000012 */
[----:B------:R-:W-:Y:S06]  /*4390*/  BRA `(.L_x_1243) ;  /* 0x00000000006c7947 */ /* 0x000fec0003800000 */
.L_x_1248:
        /* <DEDUP_REMOVED lines=16> */
.L_x_1275:
[----:B------:R-:W-:Y:S01]  /*44a0*/  PRMT R18, RZ, 0x7610, R18 ;  /* 0x00007610ff127816 */ /* 0x000fe20000000012 */
[----:B------:R-:W-:Y:S06]  /*44b0*/  BRA `(.L_x_1243) ;  /* 0x0000000000247947 */ /* 0x000fec0003800000 */
.L_x_1272:
[----:B------:R-:W2:Y:S02]  /*44c0*/  LDG.E.64 R4, desc[UR36][R4.64] ;  /* 0x0000002404047981 */ /* 0x000ea4000c1e1b00 */
[----:B--2---:R-:W0:Y:S02]  /*44d0*/  I2F.U64 R0, R4 ;  /* 0x0000000400007312 */ /* 0x004e240000301000 */
[----:B0-----:R-:W-:-:S04]  /*44e0*/  F2FP.BF16.F32.PACK_AB R0, RZ, R0 ;  /* 0x00000000ff00723e */ /* 0x001fc800000010ff */
[----:B------:R-:W-:Y:S01]  /*44f0*/  PRMT R18, R0, 0x7610, R18 ;  /* 0x0000761000127816 */ /* 0x000fe20000000012 */
[----:B------:R-:W-:Y:S06]  /*4500*/  BRA `(.L_x_1243) ;  /* 0x0000000000107947 */ /* 0x000fec0003800000 */
.L_x_1271:
[----:B------:R-:W2:Y:S02]  /*4510*/  LDG.E R4, desc[UR36][R4.64] ;  /* 0x0000002404047981 */ /* 0x000ea4000c1e1900 */
[----:B--2---:R-:W-:-:S04]  /*4520*/  I2FP.F32.U32 R0, R4 ;  /* 0x0000000400007245 */ /* 0x004fc80000201000 */
[----:B------:R-:W-:-:S04]  /*4530*/  F2FP.BF16.F32.PACK_AB R0, RZ, R0 ;  /* 0x00000000ff00723e */ /* 0x000fc800000010ff */
[----:B------:R-:W-:-:S07]  /*4540*/  PRMT R18, R0, 0x7610, R18 ;  /* 0x0000761000127816 */ /* 0x000fce0000000012 */
.L_x_1243:
[----:B------:R-:W-:Y:S05]  /*4550*/  BSYNC B6 ;  /* 0x0000000000067941 */ /* 0x000fea0003800000 */
.L_x_1242:
[----:B------:R-:W2:Y:S01]  /*4560*/  S2R R25, SR_TID.X ;  /* 0x0000000000197919 */ /* 0x000ea20000002100 */
[----:B------:R-:W3:Y:S01]  /*4570*/  LDC.U16 R6, c[0x0][0x216] ;  /* 0x00008580ff067b82 */ /* 0x000ee20000000400 */
[----:B------:R-:W-:Y:S01]  /*4580*/  BSSY B6, `(.L_x_1276) ;  /* 0x000013a000067945 */ /* 0x000fe20003800000 */
[C---:B--2---:R-:W-:Y:S01]  /*4590*/  ISETP.GE.AND P3, PT, R25.reuse, R16, PT ;  /* 0x000000101900720c */ /* 0x044fe20003f66270 */
[C---:B01----:R-:W-:Y:S02]  /*45a0*/  VIADD R5, R25.reuse, 0x100 ;  /* 0x0000010019057836 */ /* 0x043fe40000000000 */
[----:B------:R-:W-:-:S03]  /*45b0*/  VIADD R23, R25, 0x80 ;  /* 0x0000008019177836 */ /* 0x000fc60000000000 */
[-C--:B------:R-:W-:Y:S01]  /*45c0*/  ISETP.GE.AND P1, PT, R5, R16.reuse, PT ;  /* 0x000000100500720c */ /* 0x080fe20003f26270 */
[----:B------:R-:W-:Y:S01]  /*45d0*/  VIADD R5, R25, 0x180 ;  /* 0x0000018019057836 */ /* 0x000fe20000000000 */
[----:B------:R-:W-:-:S04]  /*45e0*/  ISETP.GE.AND P0, PT, R23, R16, PT ;  /* 0x000000101700720c */ /* 0x000fc80003f06270 */
[----:B------:R-:W-:Y:S01]  /*45f0*/  ISETP.GE.AND P2, PT, R5, R16, PT ;  /* 0x000000100500720c */ /* 0x000fe20003f46270 */
[----:B---3--:R-:W-:Y:S02]  /*4600*/  @!P3 IMAD.U32 R4, R6, 0x10000, RZ ;  /* 0x000100000604b824 */ /* 0x008fe400078e00ff */
[----:B-----5:R-:W-:Y:S02]  /*4610*/  @!P3 IMAD.U32 R0, R19, 0x10000, RZ ;  /* 0x000100001300b824 */ /* 0x020fe400078e00ff */
[----:B------:R-:W0:Y:S02]  /*4620*/  @!P3 MUFU.RCP R7, R4 ;  /* 0x000000040007b308 */ /* 0x000e240000001000 */
[----:B------:R-:W-:Y:S02]  /*4630*/  @!P1 IMAD.U32 R24, R24, 0x10000, RZ ;  /* 0x0001000018189824 */ /* 0x000fe400078e00ff */
[----:B------:R-:W-:-:S04]  /*4640*/  @!P0 IMAD.U32 R5, R6, 0x10000, RZ ;  /* 0x0001000006058824 */ /* 0x000fc800078e00ff */
[----:B------:R-:W-:Y:S02]  /*4650*/  @!P2 IMAD.U32 R18, R18, 0x10000, RZ ;  /* 0x000100001212a824 */ /* 0x000fe400078e00ff */
[----:B------:R-:W-:Y:S01]  /*4660*/  @!P0 MUFU.RCP R5, R5 ;  /* 0x0000000500058308 */ /* 0x000fe20000001000 */
[----:B0-----:R-:W-:Y:S01]  /*4670*/  @!P3 FMUL.FTZ R0, R0, R7 ;  /* 0x000000070000b220 */ /* 0x001fe20000410000 */
[C---:B------:R-:W-:Y:S02]  /*4680*/  @!P1 IMAD.U32 R7, R6.reuse, 0x10000, RZ ;  /* 0x0001000006079824 */ /* 0x040fe400078e00ff */
[----:B------:R-:W-:-:S04]  /*4690*/  @!P2 IMAD.U32 R6, R6, 0x10000, RZ ;  /* 0x000100000606a824 */ /* 0x000fc800078e00ff */
[----:B------:R-:W0:Y:S08]  /*46a0*/  @!P3 F2F.BF16.F32 R0, R0 ;  /* 0x000000000000b304 */ /* 0x000e300000202000 */
[----:B------:R-:W1:Y:S01]  /*46b0*/  @!P1 MUFU.RCP R7, R7 ;  /* 0x0000000700079308 */ /* 0x000e620000001000 */
[----:B0-----:R-:W-:-:S07]  /*46c0*/  @!P3 IMAD.U32 R4, R0, 0x10000, RZ ;  /* 0x000100000004b824 */ /* 0x001fce00078e00ff */
[----:B------:R-:W0:Y:S01]  /*46d0*/  @!P2 MUFU.RCP R9, R6 ;  /* 0x000000060009a308 */ /* 0x000e220000001000 */
[----:B------:R-:W-:-:S04]  /*46e0*/  @!P0 IMAD.U32 R0, R17, 0x10000, RZ ;  /* 0x0001000011008824 */ /* 0x000fc800078e00ff */
[----:B------:R-:W-:-:S03]  /*46f0*/  @!P0 FMUL.FTZ R0, R0, R5 ;  /* 0x0000000500008220 */ /* 0x000fc60000410000 */
[----:B------:R-:W-:Y:S01]  /*4700*/  @!P3 FRND.TRUNC R4, R4 ;  /* 0x000000040004b307 */ /* 0x000fe2000020d000 */
[----:B-1----:R-:W-:-:S07]  /*4710*/  @!P1 FMUL.FTZ R24, R24, R7 ;  /* 0x0000000718189220 */ /* 0x002fce0000410000 */
[----:B------:R-:W1:Y:S01]  /*4720*/  @!P1 F2F.BF16.F32 R24, R24 ;  /* 0x0000001800189304 */ /* 0x000e620000202000 */
[----:B0-----:R-:W-:Y:S02]  /*4730*/  @!P2 FMUL.FTZ R7, R18, R9 ;  /* 0x000000091207a220 */ /* 0x001fe40000410000 */
[----:B------:R-:W0:Y:S05]  /*4740*/  LDC.U8 R18, c[0x0][0x234] ;  /* 0x00008d00ff127b82 */ /* 0x000e2a0000000000 */
[----:B------:R-:W2:Y:S01]  /*4750*/  @!P0 F2F.BF16.F32 R0, R0 ;  /* 0x0000000000008304 */ /* 0x000ea20000202000 */
[----:B-1----:R-:W-:-:S07]  /*4760*/  @!P1 IMAD.U32 R6, R24, 0x10000, RZ ;  /* 0x0001000018069824 */ /* 0x002fce00078e00ff */
[----:B------:R-:W1:Y:S01]  /*4770*/  @!P2 F2F.BF16.F32 R7, R7 ;  /* 0x000000070007a304 */ /* 0x000e620000202000 */
[----:B--2---:R-:W-:-:S07]  /*4780*/  @!P0 IMAD.U32 R5, R0, 0x10000, RZ ;  /* 0x0001000000058824 */ /* 0x004fce00078e00ff */
[----:B------:R-:W2:Y:S01]  /*4790*/  @!P1 FRND.TRUNC R6, R6 ;  /* 0x0000000600069307 */ /* 0x000ea2000020d000 */
[----:B-1----:R-:W-:-:S07]  /*47a0*/  @!P2 IMAD.U32 R8, R7, 0x10000, RZ ;  /* 0x000100000708a824 */ /* 0x002fce00078e00ff */
[----:B------:R-:W1:Y:S08]  /*47b0*/  @!P0 FRND.TRUNC R5, R5 ;  /* 0x0000000500058307 */ /* 0x000e70000020d000 */
[----:B------:R-:W3:Y:S08]  /*47c0*/  @!P2 FRND.TRUNC R8, R8 ;  /* 0x000000080008a307 */ /* 0x000ef0000020d000 */
[----:B------:R4:W0:Y:S08]  /*47d0*/  @!P3 F2F.BF16.F32 R3, R4 ;  /* 0x000000040003b304 */ /* 0x0008300000202000 */
[----:B--2---:R4:W2:Y:S08]  /*47e0*/  @!P1 F2F.BF16.F32 R17, R6 ;  /* 0x0000000600119304 */ /* 0x0048b00000202000 */
[----:B-1----:R4:W1:Y:S08]  /*47f0*/  @!P0 F2F.BF16.F32 R22, R5 ;  /* 0x0000000500168304 */ /* 0x0028700000202000 */
[----:B---3--:R4:W3:Y:S01]  /*4800*/  @!P2 F2F.BF16.F32 R19, R8 ;  /* 0x000000080013a304 */ /* 0x0088e20000202000 */
[----:B0-2---:R-:W-:Y:S05]  /*4810*/  @P3 BRA `(.L_x_1277) ;  /* 0x0000001000403947 */ /* 0x005fea0003800000 */
[----:B----4-:R-:W0:Y:S01]  /*4820*/  LDC.64 R8, c[0x0][0x218] ;  /* 0x00008600ff087b82 */ /* 0x010e220000000a00 */
        /* <DEDUP_REMOVED lines=21> */
.L_x_1281:
[----:B------:R-:W-:Y:S02]  /*4980*/  IMAD.U32 R5, R3, 0x10000, RZ ;  /* 0x0001000003057824 */ /* 0x000fe400078e00ff */
[----:B------:R-:W-:-:S04]  /*4990*/  IMAD.MOV.U32 R25, RZ, RZ, R23 ;  /* 0x000000ffff197224 */ /* 0x000fc800078e0017 */
[----:B------:R-:W0:Y:S02]  /*49a0*/  F2I.S64.TRUNC R4, R5 ;  /* 0x0000000500047311 */ /* 0x000e24000020d900 */
[----:B0-----:R0:W-:Y:S01]  /*49b0*/  STG.E.U8 desc[UR36][R8.64], R4 ;  /* 0x0000000408007986 */ /* 0x0011e2000c101124 */
[----:B------:R-:W-:Y:S05]  /*49c0*/  BRA `(.L_x_1277) ;  /* 0x0000000c00d47947 */ /* 0x000fea0003800000 */
.L_x_1280:
        /* <DEDUP_REMOVED lines=11> */
.L_x_1284:
[----:B------:R-:W-:Y:S02]  /*4a80*/  IMAD.U32 R3, R3, 0x10000, RZ ;  /* 0x0001000003037824 */ /* 0x000fe400078e00ff */
[----:B------:R-:W-:-:S04]  /*4a90*/  IMAD.MOV.U32 R25, RZ, RZ, R23 ;  /* 0x000000ffff197224 */ /* 0x000fc800078e0017 */
[----:B------:R-:W0:Y:S02]  /*4aa0*/  F2I.FTZ.TRUNC.NTZ R3, R3 ;  /* 0x0000000300037305 */ /* 0x000e24000021f100 */
[----:B0-----:R0:W-:Y:S01]  /*4ab0*/  STG.E desc[UR36][R8.64], R3 ;  /* 0x0000000308007986 */ /* 0x0011e2000c101924 */
[----:B------:R-:W-:Y:S05]  /*4ac0*/  BRA `(.L_x_1277) ;  /* 0x0000000c00947947 */ /* 0x000fea0003800000 */
.L_x_1283:
[----:B------:R-:W-:Y:S02]  /*4ad0*/  IMAD.U32 R3, R3, 0x10000, RZ ;  /* 0x0001000003037824 */ /* 0x000fe400078e00ff */
[----:B------:R-:W-:-:S04]  /*4ae0*/  IMAD.MOV.U32 R25, RZ, RZ, R23 ;  /* 0x000000ffff197224 */ /* 0x000fc800078e0017 */
[----:B------:R-:W0:Y:S02]  /*4af0*/  F2I.FTZ.TRUNC.NTZ R3, R3 ;  /* 0x0000000300037305 */ /* 0x000e24000021f100 */
[----:B0-----:R0:W-:Y:S01]  /*4b00*/  STG.E.U16 desc[UR36][R8.64], R3 ;  /* 0x0000000308007986 */ /* 0x0011e2000c101524 */
[----:B------:R-:W-:Y:S05]  /*4b10*/  BRA `(.L_x_1277) ;  /* 0x0000000c00807947 */ /* 0x000fea0003800000 */
.L_x_1279:
        /* <DEDUP_REMOVED lines=10> */
.L_x_1286:
[----:B------:R-:W-:Y:S02]  /*4bc0*/  IMAD.U32 R0, R3, 0x10000, RZ ;  /* 0x0001000003007824 */ /* 0x000fe400078e00ff */
[----:B------:R-:W-:-:S03]  /*4bd0*/  IMAD.MOV.U32 R25, RZ, RZ, R23 ;  /* 0x000000ffff197224 */ /* 0x000fc600078e0017 */
[----:B------:R-:W-:-:S05]  /*4be0*/  F2FP.F16.F32.PACK_AB R0, RZ, R0 ;  /* 0x00000000ff00723e */ /* 0x000fca00000000ff */
[----:B------:R0:W-:Y:S01]  /*4bf0*/  STG.E.U16 desc[UR36][R8.64], R0 ;  /* 0x0000000008007986 */ /* 0x0001e2000c101524 */
[----:B------:R-:W-:Y:S05]  /*4c00*/  BRA `(.L_x_1277) ;  /* 0x0000000c00447947 */ /* 0x000fea0003800000 */
.L_x_1285:
        /* <DEDUP_REMOVED lines=11> */
.L_x_1288:
[----:B------:R-:W-:Y:S02]  /*4cc0*/  IMAD.U32 R3, R3, 0x10000, RZ ;  /* 0x0001000003037824 */ /* 0x000fe400078e00ff */
[----:B------:R-:W-:-:S03]  /*4cd0*/  IMAD.MOV.U32 R25, RZ, RZ, R23 ;  /* 0x000000ffff197224 */ /* 0x000fc600078e0017 */
[----:B------:R-:W-:-:S04]  /*4ce0*/  F2FP.F16.F32.PACK_AB R3, RZ, R3 ;  /* 0x00000003ff03723e */ /* 0x000fc800000000ff */
[----:B------:R-:W-:-:S05]  /*4cf0*/  PRMT R3, R3, 0x5410, RZ ;  /* 0x0000541003037816 */ /* 0x000fca00000000ff */
[----:B------:R0:W-:Y:S01]  /*4d00*/  STG.E desc[UR36][R8.64], R3 ;  /* 0x0000000308007986 */ /* 0x0001e2000c101924 */
[----:B------:R-:W-:Y:S05]  /*4d10*/  BRA `(.L_x_1277) ;  /* 0x0000000c00007947 */ /* 0x000fea0003800000 */
.L_x_1287:
[----:B------:R-:W-:Y:S02]  /*4d20*/  IMAD.U32 R4, R3, 0x10000, RZ ;  /* 0x0001000003047824 */ /* 0x000fe400078e00ff */
[----:B------:R-:W-:Y:S02]  /*4d30*/  IMAD.MOV.U32 R25, RZ, RZ, R23 ;  /* 0x000000ffff197224 */ /* 0x000fe400078e0017 */
[----:B------:R-:W-:-:S06]  /*4d40*/  FMUL.FTZ R4, R4, 1 ;  /* 0x3f80000004047820 */ /* 0x000fcc0000410000 */
[----:B------:R-:W0:Y:S02]  /*4d50*/  F2F.F64.F32 R4, R4 ;  /* 0x0000000400047310 */ /* 0x000e240000201800 */
[----:B0-----:R0:W-:Y:S01]  /*4d60*/  STG.E.64 desc[UR36][R8.64], R4 ;  /* 0x0000000408007986 */ /* 0x0011e2000c101b24 */
[----:B------:R-:W-:Y:S05]  /*4d70*/  BRA `(.L_x_1277) ;  /* 0x0000000800e87947 */ /* 0x000fea0003800000 */
.L_x_1278:
        /* <DEDUP_REMOVED lines=14> */
.L_x_1291:
[----:B------:R-:W-:Y:S01]  /*4e60*/  IMAD.U32 R3, R3, 0x10000, RZ ;  /* 0x0001000003037824 */ /* 0x000fe200078e00ff */
[----:B------:R-:W-:Y:S01]  /*4e70*/  CS2R R6, SRZ ;  /* 0x0000000000067805 */ /* 0x000fe2000001ff00 */
[----:B------:R-:W-:Y:S02]  /*4e80*/  IMAD.MOV.U32 R25, RZ, RZ, R23 ;  /* 0x000000ffff197224 */ /* 0x000fe400078e0017 */
[----:B------:R-:W-:-:S04]  /*4e90*/  FMUL.FTZ R3, R3, 1 ;  /* 0x3f80000003037820 */ /* 0x000fc80000410000 */
[----:B------:R-:W0:Y:S02]  /*4ea0*/  F2F.F64.F32 R4, R3 ;  /* 0x0000000300047310 */ /* 0x000e240000201800 */
[----:B0-----:R0:W-:Y:S01]  /*4eb0*/  STG.E.128 desc[UR36][R8.64], R4 ;  /* 0x0000000408007986 */ /* 0x0011e2000c101d24 */
[----:B------:R-:W-:Y:S05]  /*4ec0*/  BRA `(.L_x_1277) ;  /* 0x0000000800947947 */ /* 0x000fea0003800000 */
.L_x_1290:
        /* <DEDUP_REMOVED lines=21> */
.L_x_1295:
[----:B------:R-:W-:Y:S05]  /*5020*/  BSYNC B0 ;  /* 0x0000000000007941 */ /* 0x000fea0003800000 */
.L_x_1294:
[----:B------:R-:W-:Y:S01]  /*5030*/  LOP3.LUT R5, R0, R5, RZ, 0xfc, !PT ;  /* 0x0000000500057212 */ /* 0x000fe200078efcff */
[----:B------:R-:W-:-:S04]  /*5040*/  IMAD.MOV.U32 R25, RZ, RZ, R23 ;  /* 0x000000ffff197224 */ /* 0x000fc800078e0017 */
[----:B------:R0:W-:Y:S01]  /*5050*/  STG.E.U8 desc[UR36][R8.64], R5 ;  /* 0x0000000508007986 */ /* 0x0001e2000c101124 */
[----:B------:R-:W-:Y:S05]  /*5060*/  BRA `(.L_x_1277) ;  /* 0x00000008002c7947 */ /* 0x000fea0003800000 */
.L_x_1293:
        /* <DEDUP_REMOVED lines=13> */
.L_x_1297:
[----:B------:R-:W-:Y:S01]  /*5140*/  IMAD.MOV.U32 R0, RZ, RZ, 0x7f ;  /* 0x0000007fff007424 */ /* 0x000fe200078e00ff */
[----:B------:R-:W-:-:S04]  /*5150*/  ISETP.GT.U32.AND P0, PT, R3, 0x7f800000, PT ;  /* 0x7f8000000300780c */ /* 0x000fc80003f04070 */
[----:B------:R-:W-:-:S09]  /*5160*/  SEL R0, R0, 0x7c, P0 ;  /* 0x0000007c00007807 */ /* 0x000fd20000000000 */
.L_x_1298:
[----:B------:R-:W-:Y:S05]  /*5170*/  BSYNC B0 ;  /* 0x0000000000007941 */ /* 0x000fea0003800000 */
.L_x_1296:
[----:B------:R-:W-:Y:S01]  /*5180*/  LOP3.LUT R3, R5, 0x80000000, RZ, 0xc0, !PT ;  /* 0x8000000005037812 */ /* 0x000fe200078ec0ff */
[----:B------:R-:W-:-:S03]  /*5190*/  IMAD.MOV.U32 R25, RZ, RZ, R23 ;  /* 0x000000ffff197224 */ /* 0x000fc600078e0017 */
[----:B------:R-:W-:-:S04]  /*51a0*/  SHF.R.U32.HI R3, RZ, 0x18, R3 ;  /* 0x00000018ff037819 */ /* 0x000fc80000011603 */
[----:B------:R-:W-:-:S05]  /*51b0*/  LOP3.LUT R3, R0, R3, RZ, 0xfc, !PT ;  /* 0x0000000300037212 */ /* 0x000fca00078efcff */
[----:B------:R0:W-:Y:S01]  /*51c0*/  STG.E.U8 desc[UR36][R8.64], R3 ;  /* 0x0000000308007986 */ /* 0x0001e2000c101124 */
[----:B------:R-:W-:Y:S05]  /*51d0*/  BRA `(.L_x_1277) ;  /* 0x0000000400d07947 */ /* 0x000fea0003800000 */
.L_x_1292:
[----:B------:R0:W-:Y:S01]  /*51e0*/  STG.E.U16 desc[UR36][R8.64], R3 ;  /* 0x0000000308007986 */ /* 0x0001e2000c101524 */
[----:B------:R-:W-:Y:S01]  /*51f0*/  IMAD.MOV.U32 R25, RZ, RZ, R23 ;  /* 0x000000ffff197224 */ /* 0x000fe200078e0017 */
[----:B------:R-:W-:Y:S06]  /*5200*/  BRA `(.L_x_1277) ;  /* 0x0000000400c47947 */ /* 0x000fec0003800000 */
.L_x_1289:
        /* <DEDUP_REMOVED lines=13> */
.L_x_1301:
        /* <DEDUP_REMOVED lines=17> */
.L_x_1304:
[----:B------:R-:W-:-:S04]  /*53f0*/  LOP3.LUT R3, R5, 0x80000000, RZ, 0xc0, !PT ;  /* 0x8000000005037812 */ /* 0x000fc800078ec0ff */
[----:B------:R-:W-:-:S04]  /*5400*/  SHF.R.U32.HI R3, RZ, 0x18, R3 ;  /* 0x00000018ff037819 */ /* 0x000fc80000011603 */
[----:B------:R-:W-:-:S04]  /*5410*/  LOP3.LUT R0, R0, R3, RZ, 0xfc, !PT ;  /* 0x0000000300007212 */ /* 0x000fc800078efcff */
[----:B------:R-:W-:-:S07]  /*5420*/  PRMT R4, R0, 0x7610, R4 ;  /* 0x0000761000047816 */ /* 0x000fce0000000004 */
.L_x_1303:
[----:B------:R-:W-:Y:S05]  /*5430*/  BSYNC B0 ;  /* 0x0000000000007941 */ /* 0x000fea0003800000 */
.L_x_1302:
[----:B------:R0:W-:Y:S01]  /*5440*/  STG.E.U8 desc[UR36][R8.64], R4 ;  /* 0x0000000408007986 */ /* 0x0001e2000c101124 */
[----:B------:R-:W-:Y:S01]  /*5450*/  IMAD.MOV.U32 R25, RZ, RZ, R23 ;  /* 0x000000ffff197224 */ /* 0x000fe200078e0017 */
[----:B------:R-:W-:Y:S06]  /*5460*/  BRA `(.L_x_1277) ;  /* 0x00000004002c7947 */ /* 0x000fec0003800000 */
.L_x_1300:
        /* <DEDUP_REMOVED lines=17> */
.L_x_1307:
[----:B------:R-:W-:-:S04]  /*5580*/  LOP3.LUT R3, R5, 0x80000000, RZ, 0xc0, !PT ;  /* 0x8000000005037812 */ /* 0x000fc800078ec0ff */
[----:B------:R-:W-:-:S04]  /*5590*/  SHF.R.U32.HI R3, RZ, 0x18, R3 ;  /* 0x00000018ff037819 */ /* 0x000fc80000011603 */
[----:B------:R-:W-:-:S04]  /*55a0*/  LOP3.LUT R0, R0, R3, RZ, 0xfc, !PT ;  /* 0x0000000300007212 */ /* 0x000fc800078efcff */
[----:B------:R-:W-:-:S07]  /*55b0*/  PRMT R4, R0, 0x7610, R4 ;  /* 0x0000761000047816 */ /* 0x000fce0000000004 */
.L_x_1306:
[----:B------:R-:W-:Y:S05]  /*55c0*/  BSYNC B0 ;  /* 0x0000000000007941 */ /* 0x000fea0003800000 */
.L_x_1305:
[----:B------:R0:W-:Y:S01]  /*55d0*/  STG.E.U8 desc[UR36][R8.64], R4 ;  /* 0x0000000408007986 */ /* 0x0001e2000c101124 */
[----:B------:R-:W-:Y:S01]  /*55e0*/  IMAD.MOV.U32 R25, RZ, RZ, R23 ;  /* 0x000000ffff197224 */ /* 0x000fe200078e0017 */
[----:B------:R-:W-:Y:S06]  /*55f0*/  BRA `(.L_x_1277) ;  /* 0x0000000000c87947 */ /* 0x000fec0003800000 */
.L_x_1299:
        /* <DEDUP_REMOVED lines=23> */
.L_x_1282:
        /* <DEDUP_REMOVED lines=15> */
[----:B01-3--:R-:W-:Y:S05]  /*5860*/  CALL.ABS.NOINC R14 ;  /* 0x000000000e007343 */ /* 0x00bfea0003c00000 */
.L_x_1310:
[----:B------:R-:W-:Y:S01]  /*5870*/  IMAD.MOV.U32 R25, RZ, RZ, R23 ;  /* 0x000000ffff197224 */ /* 0x000fe200078e0017 */
[----:B------:R-:W-:Y:S06]  /*5880*/  BRA `(.L_x_1277) ;  /* 0x0000000000247947 */ /* 0x000fec0003800000 */
.L_x_1309:
[----:B------:R-:W-:Y:S02]  /*5890*/  IMAD.U32 R4, R3, 0x10000, RZ ;  /* 0x0001000003047824 */ /* 0x000fe400078e00ff */
[----:B------:R-:W-:-:S04]  /*58a0*/  IMAD.MOV.U32 R25, RZ, RZ, R23 ;  /* 0x000000ffff197224 */ /* 0x000fc800078e0017 */
[----:B------:R-:W0:Y:S02]  /*58b0*/  F2I.U64.TRUNC R4, R4 ;  /* 0x0000000400047311 */ /* 0x000e24000020d800 */
[----:B0-----:R0:W-:Y:S01]  /*58c0*/  STG.E.64 desc[UR36][R8.64], R4 ;  /* 0x0000000408007986 */ /* 0x0011e2000c101b24 */
[----:B------:R-:W-:Y:S05]  /*58d0*/  BRA `(.L_x_1277) ;  /* 0x0000000000107947 */ /* 0x000fea0003800000 */
.L_x_1308:
[----:B------:R-:W-:Y:S02]  /*58e0*/  IMAD.U32 R3, R3, 0x10000, RZ ;  /* 0x0001000003037824 */ /* 0x000fe400078e00ff */
[----:B------:R-:W-:-:S04]  /*58f0*/  IMAD.MOV.U32 R25, RZ, RZ, R23 ;  /* 0x000000ffff197224 */ /* 0x000fc800078e0017 */
[----:B------:R-:W0:Y:S02]  /*5900*/  F2I.FTZ.U32.TRUNC.NTZ R3, R3 ;  /* 0x0000000300037305 */ /* 0x000e24000021f000 */
[----:B0-----:R0:W-:Y:S02]  /*5910*/  STG.E desc[UR36][R8.64], R3 ;  /* 0x0000000308007986 */ /* 0x0011e4000c101924 */
.L_x_1277:
[----:B------:R-:W-:Y:S05]  /*5920*/  BSYNC B6 ;  /* 0x0000000000067941 */ /* 0x000fea0003800000 */
.L_x_1276:
[----:B------:R-:W-:Y:S01]  /*5930*/  ISETP.GE.AND P0, PT, R25, R16, PT ;  /* 0x000000101900720c */ /* 0x000fe20003f06270 */
[----:B------:R-:W-:-:S12]  /*5940*/  BSSY B6, `(.L_x_1311) ;  /* 0x00001fc000067945 */ /* 0x000fd80003800000 */
[----:B------:R-:W-:Y:S05]  /*5950*/  @P0 BRA `(.L_x_1312) ;  /* 0x0000001c00e80947 */ /* 0x000fea0003800000 */
[----:B0-2-4-:R-:W0:Y:S01]  /*5960*/  LDC.64 R8, c[0x0][0x218] ;  /* 0x00008600ff087b82 */ /* 0x015e220000000a00 */
        /* <DEDUP_REMOVED lines=18> */
[----:B------:R-:W0:Y:S02]  /*5a90*/  F2I.FTZ.TRUNC.NTZ R3, R22 ;  /* 0x0000001600037305 */ /* 0x000e24000021f100 */
[----:B0-----:R0:W-:Y:S01]  /*5aa0*/  STG.E.U8 desc[UR36][R8.64], R3 ;  /* 0x0000000308007986 */ /* 0x0011e2000c101124 */
[----:B------:R-:W-:Y:S05]  /*5ab0*/  BRA `(.L_x_1318) ;  /* 0x0000000c00947947 */ /* 0x000fea0003800000 */
.L_x_1316:
[----:B-1----:R-:W-:-:S06]  /*5ac0*/  IMAD.U32 R5, R22, 0x10000, RZ ;  /* 0x0001000016057824 */ /* 0x002fcc00078e00ff */
[----:B------:R-:W0:Y:S02]  /*5ad0*/  F2I.S64.TRUNC R4, R5 ;  /* 0x0000000500047311 */ /* 0x000e24000020d900 */
[----:B0-----:R0:W-:Y:S01]  /*5ae0*/  STG.E.U8 desc[UR36][R8.64], R4 ;  /* 0x0000000408007986 */ /* 0x0011e2000c101124 */
[----:B------:R-:W-:Y:S05]  /*5af0*/  BRA `(.L_x_1318) ;  /* 0x0000000c00847947 */ /* 0x000fea0003800000 */
.L_x_1315:
[----:B------:R-:W-:-:S13]  /*5b00*/  ISETP.NE.AND P0, PT, R0, 0x2, PT ;  /* 0x000000020000780c */ /* 0x000fda0003f05270 */
[----:B------:R-:W-:Y:S05]  /*5b10*/  @!P0 BRA `(.L_x_1319) ;  /* 0x0000000000308947 */ /* 0x000fea0003800000 */
[----:B------:R-:W-:-:S13]  /*5b20*/  ISETP.NE.AND P0, PT, R0, 0x3, PT ;  /* 0x000000030000780c */ /* 0x000fda0003f05270 */
[----:B------:R-:W-:Y:S05]  /*5b30*/  @!P0 BRA `(.L_x_1320) ;  /* 0x0000000000188947 */ /* 0x000fea0003800000 */
[----:B------:R-:W-:-:S13]  /*5b40*/  ISETP.NE.AND P0, PT, R0, 0x4, PT ;  /* 0x000000040000780c */ /* 0x000fda0003f05270 */
[----:B------:R-:W-:Y:S05]  /*5b50*/  @P0 BRA `(.L_x_1317) ;  /* 0x0000000c000c0947 */ /* 0x000fea0003800000 */
[----:B-1----:R-:W-:-:S06]  /*5b60*/  IMAD.U32 R4, R22, 0x10000, RZ ;  /* 0x0001000016047824 */ /* 0x002fcc00078e00ff */
[----:B------:R-:W0:Y:S02]  /*5b70*/  F2I.S64.TRUNC R4, R4 ;  /* 0x0000000400047311 */ /* 0x000e24000020d900 */
[----:B0-----:R0:W-:Y:S01]  /*5b80*/  STG.E.64 desc[UR36][R8.64], R4 ;  /* 0x0000000408007986 */ /* 0x0011e2000c101b24 */
[----:B------:R-:W-:Y:S05]  /*5b90*/  BRA `(.L_x_1318) ;  /* 0x0000000c005c7947 */ /* 0x000fea0003800000 */
.L_x_1320:
[----:B-1----:R-:W-:-:S04]  /*5ba0*/  IMAD.U32 R22, R22, 0x10000, RZ ;  /* 0x0001000016167824 */ /* 0x002fc800078e00ff */
[----:B------:R-:W0:Y:S02]  /*5bb0*/  F2I.FTZ.TRUNC.NTZ R3, R22 ;  /* 0x0000001600037305 */ /* 0x000e24000021f100 */
[----:B0-----:R0:W-:Y:S01]  /*5bc0*/  STG.E desc[UR36][R8.64], R3 ;  /* 0x0000000308007986 */ /* 0x0011e2000c101924 */
[----:B------:R-:W-:Y:S05]  /*5bd0*/  BRA `(.L_x_1318) ;  /* 0x0000000c004c7947 */ /* 0x000fea0003800000 */
.L_x_1319:
[----:B-1----:R-:W-:-:S04]  /*5be0*/  IMAD.U32 R22, R22, 0x10000, RZ ;  /* 0x0001000016167824 */ /* 0x002fc800078e00ff */
[----:B------:R-:W0:Y:S02]  /*5bf0*/  F2I.FTZ.TRUNC.NTZ R3, R22 ;  /* 0x0000001600037305 */ /* 0x000e24000021f100 */
[----:B0-----:R0:W-:Y:S01]  /*5c00*/  STG.E.U16 desc[UR36][R8.64], R3 ;  /* 0x0000000308007986 */ /* 0x0011e2000c101524 */
[----:B------:R-:W-:Y:S05]  /*5c10*/  BRA `(.L_x_1318) ;  /* 0x0000000c003c7947 */ /* 0x000fea0003800000 */
.L_x_1314:
        /* <DEDUP_REMOVED lines=9> */
.L_x_1322:
[----:B-1----:R-:W-:-:S05]  /*5cb0*/  IMAD.U32 R0, R22, 0x10000, RZ ;  /* 0x0001000016007824 */ /* 0x002fca00078e00ff */
[----:B------:R-:W-:-:S05]  /*5cc0*/  F2FP.F16.F32.PACK_AB R0, RZ, R0 ;  /* 0x00000000ff00723e */ /* 0x000fca00000000ff */
[----:B------:R0:W-:Y:S01]  /*5cd0*/  STG.E.U16 desc[UR36][R8.64], R0 ;  /* 0x0000000008007986 */ /* 0x0001e2000c101524 */
[----:B------:R-:W-:Y:S05]  /*5ce0*/  BRA `(.L_x_1318) ;  /* 0x0000000c00087947 */ /* 0x000fea0003800000 */
.L_x_1321:
[----:B------:R-:W-:-:S13]  /*5cf0*/  ISETP.NE.AND P0, PT, R0, 0x7, PT ;  /* 0x000000070000780c */ /* 0x000fda0003f05270 */
[----:B------:R-:W-:Y:S05]  /*5d00*/  @!P0 BRA `(.L_x_1323) ;  /* 0x0000000000348947 */ /* 0x000fea0003800000 */
[----:B------:R-:W-:-:S13]  /*5d10*/  ISETP.NE.AND P0, PT, R0, 0x8, PT ;  /* 0x000000080000780c */ /* 0x000fda0003f05270 */
[----:B------:R-:W-:Y:S05]  /*5d20*/  @!P0 BRA `(.L_x_1324) ;  /* 0x0000000000188947 */ /* 0x000fea0003800000 */
[----:B------:R-:W-:-:S13]  /*5d30*/  ISETP.NE.AND P0, PT, R0, 0x9, PT ;  /* 0x000000090000780c */ /* 0x000fda0003f05270 */
[----:B------:R-:W-:Y:S05]  /*5d40*/  @P0 BRA `(.L_x_1317) ;  /* 0x0000000800900947 */ /* 0x000fea0003800000 */
[----:B-1----:R-:W-:Y:S02]  /*5d50*/  IMAD.U32 R22, R22, 0x10000, RZ ;  /* 0x0001000016167824 */ /* 0x002fe400078e00ff */
[----:B------:R-:W-:-:S05]  /*5d60*/  IMAD.MOV.U32 R23, RZ, RZ, RZ ;  /* 0x000000ffff177224 */ /* 0x000fca00078e00ff */
[----:B------:R0:W-:Y:S01]  /*5d70*/  STG.E.64 desc[UR36][R8.64], R22 ;  /* 0x0000001608007986 */ /* 0x0001e2000c101b24 */
[----:B------:R-:W-:Y:S05]  /*5d80*/  BRA `(.L_x_1318) ;  /* 0x0000000800e07947 */ /* 0x000fea0003800000 */
.L_x_1324:
[----:B-1----:R-:W-:-:S05]  /*5d90*/  IMAD.U32 R22, R22, 0x10000, RZ ;  /* 0x0001000016167824 */ /* 0x002fca00078e00ff */
[----:B------:R-:W-:-:S04]  /*5da0*/  F2FP.F16.F32.PACK_AB R3, RZ, R22 ;  /* 0x00000016ff03723e */ /* 0x000fc800000000ff */
[----:B------:R-:W-:-:S05]  /*5db0*/  PRMT R3, R3, 0x5410, RZ ;  /* 0x0000541003037816 */ /* 0x000fca00000000ff */
[----:B------:R0:W-:Y:S01]  /*5dc0*/  STG.E desc[UR36][R8.64], R3 ;  /* 0x0000000308007986 */ /* 0x0001e2000c101924 */
[----:B------:R-:W-:Y:S05]  /*5dd0*/  BRA `(.L_x_1318) ;  /* 0x0000000800cc7947 */ /* 0x000fea0003800000 */
.L_x_1323:
[----:B-1----:R-:W-:-:S04]  /*5de0*/  IMAD.U32 R4, R22, 0x10000, RZ ;  /* 0x0001000016047824 */ /* 0x002fc800078e00ff */
[----:B------:R-:W-:-:S06]  /*5df0*/  FMUL.FTZ R4, R4, 1 ;  /* 0x3f80000004047820 */ /* 0x000fcc0000410000 */
[----:B------:R-:W0:Y:S02]  /*5e00*/  F2F.F64.F32 R4, R4 ;  /* 0x0000000400047310 */ /* 0x000e240000201800 */
[----:B0-----:R0:W-:Y:S01]  /*5e10*/  STG.E.64 desc[UR36][R8.64], R4 ;  /* 0x0000000408007986 */ /* 0x0011e2000c101b24 */
[----:B------:R-:W-:Y:S05]  /*5e20*/  BRA `(.L_x_1318) ;  /* 0x0000000800b87947 */ /* 0x000fea0003800000 */
.L_x_1313:
        /* <DEDUP_REMOVED lines=13> */
.L_x_1327:
[----:B-1----:R-:W-:Y:S01]  /*5f00*/  IMAD.U32 R22, R22, 0x10000, RZ ;  /* 0x0001000016167824 */ /* 0x002fe200078e00ff */
[----:B------:R-:W-:-:S03]  /*5f10*/  CS2R R6, SRZ ;  /* 0x0000000000067805 */ /* 0x000fc6000001ff00 */
[----:B------:R-:W-:-:S06]  /*5f20*/  FMUL.FTZ R4, R22, 1 ;  /* 0x3f80000016047820 */ /* 0x000fcc0000410000 */
[----:B------:R-:W0:Y:S02]  /*5f30*/  F2F.F64.F32 R4, R4 ;  /* 0x0000000400047310 */ /* 0x000e240000201800 */
[----:B0-----:R0:W-:Y:S01]  /*5f40*/  STG.E.128 desc[UR36][R8.64], R4 ;  /* 0x0000000408007986 */ /* 0x0011e2000c101d24 */
[----:B------:R-:W-:Y:S05]  /*5f50*/  BRA `(.L_x_1318) ;  /* 0x00000008006c7947 */ /* 0x000fea0003800000 */
.L_x_1326:
        /* <DEDUP_REMOVED lines=21> */
.L_x_1331:
[----:B------:R-:W-:Y:S05]  /*60b0*/  BSYNC B0 ;  /* 0x0000000000007941 */ /* 0x000fea0003800000 */
.L_x_1330:
[----:B------:R-:W-:-:S05]  /*60c0*/  LOP3.LUT R5, R0, R5, RZ, 0xfc, !PT ;  /* 0x0000000500057212 */ /* 0x000fca00078efcff */
[----:B------:R0:W-:Y:S01]  /*60d0*/  STG.E.U8 desc[UR36][R8.64], R5 ;  /* 0x0000000508007986 */ /* 0x0001e2000c101124 */
[----:B------:R-:W-:Y:S05]  /*60e0*/  BRA `(.L_x_1318) ;  /* 0x0000000800087947 */ /* 0x000fea0003800000 */
.L_x_1329:
[----:B-1----:R-:W-:Y:S01]  /*60f0*/  IMAD.U32 R5, R22, 0x10000, RZ ;  /* 0x0001000016057824 */ /* 0x002fe200078e00ff */
        /* <DEDUP_REMOVED lines=12> */
.L_x_1333:
[----:B------:R-:W-:Y:S01]  /*61c0*/  IMAD.MOV.U32 R0, RZ, RZ, 0x7f ;  /* 0x0000007fff007424 */ /* 0x000fe200078e00ff */
[----:B------:R-:W-:-:S04]  /*61d0*/  ISETP.GT.U32.AND P0, PT, R3, 0x7f800000, PT ;  /* 0x7f8000000300780c */ /* 0x000fc80003f04070 */
[----:B------:R-:W-:-:S09]  /*61e0*/  SEL R0, R0, 0x7c, P0 ;  /* 0x0000007c00007807 */ /* 0x000fd20000000000 */
.L_x_1334:
[----:B------:R-:W-:Y:S05]  /*61f0*/  BSYNC B0 ;  /* 0x0000000000007941 */ /* 0x000fea0003800000 */
.L_x_1332:
[----:B------:R-:W-:-:S04]  /*6200*/  LOP3.LUT R3, R5, 0x80000000, RZ, 0xc0, !PT ;  /* 0x8000000005037812 */ /* 0x000fc800078ec0ff */
[----:B------:R-:W-:-:S04]  /*6210*/  SHF.R.U32.HI R3, RZ, 0x18, R3 ;  /* 0x00000018ff037819 */ /* 0x000fc80000011603 */
[----:B------:R-:W-:-:S05]  /*6220*/  LOP3.LUT R3, R0, R3, RZ, 0xfc, !PT ;  /* 0x0000000300037212 */ /* 0x000fca00078efcff */
[----:B------:R0:W-:Y:S01]  /*6230*/  STG.E.U8 desc[UR36][R8.64], R3 ;  /* 0x0000000308007986 */ /* 0x0001e2000c101124 */
[----:B------:R-:W-:Y:S05]  /*6240*/  BRA `(.L_x_1318) ;  /* 0x0000000400b07947 */ /* 0x000fea0003800000 */
.L_x_1328:
[----:B-1----:R0:W-:Y:S01]  /*6250*/  STG.E.U16 desc[UR36][R8.64], R22 ;  /* 0x0000001608007986 */ /* 0x0021e2000c101524 */
[----:B------:R-:W-:Y:S05]  /*6260*/  BRA `(.L_x_1318) ;  /* 0x0000000400a87947 */ /* 0x000fea0003800000 */
.L_x_1325:
        /* <DEDUP_REMOVED lines=9> */
[----:B------:R-:W0:Y:S02]  /*6300*/  F2I.FTZ.U32.TRUNC.NTZ R3, R3 ;  /* 0x0000000300037305 */ /* 0x000e24000021f000 */
[----:B0-----:R0:W-:Y:S01]  /*6310*/  STG.E.U16 desc[UR36][R8.64], R3 ;  /* 0x0000000308007986 */ /* 0x0011e2000c101524 */
[----:B------:R-:W-:Y:S05]  /*6320*/  BRA `(.L_x_1318) ;  /* 0x0000000400787947 */ /* 0x000fea0003800000 */
.L_x_1337:
[----:B-1----:R-:W-:Y:S01]  /*6330*/  IMAD.U32 R5, R22, 0x10000, RZ ;  /* 0x0001000016057824 */ /* 0x002fe200078e00ff */
        /* <DEDUP_REMOVED lines=16> */
.L_x_1340:
[----:B------:R-:W-:-:S04]  /*6440*/  LOP3.LUT R3, R5, 0x80000000, RZ, 0xc0, !PT ;  /* 0x8000000005037812 */ /* 0x000fc800078ec0ff */
[----:B------:R-:W-:-:S04]  /*6450*/  SHF.R.U32.HI R3, RZ, 0x18, R3 ;  /* 0x00000018ff037819 */ /* 0x000fc80000011603 */
[----:B------:R-:W-:-:S04]  /*6460*/  LOP3.LUT R0, R0, R3, RZ, 0xfc, !PT ;  /* 0x0000000300007212 */ /* 0x000fc800078efcff */
[----:B------:R-:W-:-:S07]  /*6470*/  PRMT R4, R0, 0x7610, R4 ;  /* 0x0000761000047816 */ /* 0x000fce0000000004 */
.L_x_1339:
[----:B------:R-:W-:Y:S05]  /*6480*/  BSYNC B0 ;  /* 0x0000000000007941 */ /* 0x000fea0003800000 */
.L_x_1338:
[----:B------:R4:W-:Y:S01]  /*6490*/  STG.E.U8 desc[UR36][R8.64], R4 ;  /* 0x0000000408007986 */ /* 0x0009e2000c101124 */
[----:B------:R-:W-:Y:S05]  /*64a0*/  BRA `(.L_x_1318) ;  /* 0x0000000400187947 */ /* 0x000fea0003800000 */
.L_x_1336:
        /* <DEDUP_REMOVED lines=17> */
.L_x_1343:
[----:B------:R-:W-:-:S04]  /*65c0*/  LOP3.LUT R3, R5, 0x80000000, RZ, 0xc0, !PT ;  /* 0x8000000005037812 */ /* 0x000fc800078ec0ff */
[----:B------:R-:W-:-:S04]  /*65d0*/  SHF.R.U32.HI R3, RZ, 0x18, R3 ;  /* 0x00000018ff037819 */ /* 0x000fc80000011603 */
[----:B------:R-:W-:-:S04]  /*65e0*/  LOP3.LUT R0, R0, R3, RZ, 0xfc, !PT ;  /* 0x0000000300007212 */ /* 0x000fc800078efcff */
[----:B------:R-:W-:-:S07]  /*65f0*/  PRMT R4, R0, 0x7610, R4 ;  /* 0x0000761000047816 */ /* 0x000fce0000000004 */
.L_x_1342:
[----:B------:R-:W-:Y:S05]  /*6600*/  BSYNC B0 ;  /* 0x0000000000007941 */ /* 0x000fea0003800000 */
.L_x_1341:
[----:B------:R0:W-:Y:S01]  /*6610*/  STG.E.U8 desc[UR36][R8.64], R4 ;  /* 0x0000000408007986 */ /* 0x0001e2000c101124 */
[----:B------:R-:W-:Y:S05]  /*6620*/  BRA `(.L_x_1318) ;  /* 0x0000000000b87947 */ /* 0x000fea0003800000 */
.L_x_1335:
        /* <DEDUP_REMOVED lines=22> */
.L_x_1317:
        /* <DEDUP_REMOVED lines=16> */
.L_x_1346:
[----:B------:R-:W-:Y:S05]  /*6890*/  BRA `(.L_x_1318) ;  /* 0x00000000001c7947 */ /* 0x000fea0003800000 */
.L_x_1345:
[----:B-1----:R-:W-:-:S06]  /*68a0*/  IMAD.U32 R4, R22, 0x10000, RZ ;  /* 0x0001000016047824 */ /* 0x002fcc00078e00ff */
[----:B------:R-:W0:Y:S02]  /*68b0*/  F2I.U64.TRUNC R4, R4 ;  /* 0x0000000400047311 */ /* 0x000e24000020d800 */
[----:B0-----:R2:W-:Y:S01]  /*68c0*/  STG.E.64 desc[UR36][R8.64], R4 ;  /* 0x0000000408007986 */ /* 0x0015e2000c101b24 */
[----:B------:R-:W-:Y:S05]  /*68d0*/  BRA `(.L_x_1318) ;  /* 0x00000000000c7947 */ /* 0x000fea0003800000 */
.L_x_1344:
[----:B-1----:R-:W-:-:S04]  /*68e0*/  IMAD.U32 R22, R22, 0x10000, RZ ;  /* 0x0001000016167824 */ /* 0x002fc800078e00ff */
[----:B------:R-:W0:Y:S02]  /*68f0*/  F2I.FTZ.U32.TRUNC.NTZ R3, R22 ;  /* 0x0000001600037305 */ /* 0x000e24000021f000 */
[----:B0-----:R0:W-:Y:S02]  /*6900*/  STG.E desc[UR36][R8.64], R3 ;  /* 0x0000000308007986 */ /* 0x0011e4000c101924 */
.L_x_1318:
        /* <DEDUP_REMOVED lines=25> */
.L_x_1350:
[----:B------:R-:W-:-:S06]  /*6aa0*/  IMAD.U32 R5, R17, 0x10000, RZ ;  /* 0x0001000011057824 */ /* 0x000fcc00078e00ff */
[----:B------:R-:W0:Y:S02]  /*6ab0*/  F2I.S64.TRUNC R4, R5 ;  /* 0x0000000500047311 */ /* 0x000e24000020d900 */
[----:B0-----:R4:W-:Y:S01]  /*6ac0*/  STG.E.U8 desc[UR36][R8.64], R4 ;  /* 0x0000000408007986 */ /* 0x0019e2000c101124 */
[----:B------:R-:W-:Y:S05]  /*6ad0*/  BRA `(.L_x_1352) ;  /* 0x0000000c00847947 */ /* 0x000fea0003800000 */
.L_x_1349:
        /* <DEDUP_REMOVED lines=10> */
.L_x_1354:
[----:B------:R-:W-:-:S06]  /*6b80*/  IMAD.U32 R17, R17, 0x10000, RZ ;  /* 0x0001000011117824 */ /* 0x000fcc00078e00ff */
[----:B------:R-:W0:Y:S02]  /*6b90*/  F2I.FTZ.TRUNC.NTZ R17, R17 ;  /* 0x0000001100117305 */ /* 0x000e24000021f100 */
[----:B0-----:R2:W-:Y:S01]  /*6ba0*/  STG.E desc[UR36][R8.64], R17 ;  /* 0x0000001108007986 */ /* 0x0015e2000c101924 */
[----:B------:R-:W-:Y:S05]  /*6bb0*/  BRA `(.L_x_1352) ;  /* 0x0000000c004c7947 */ /* 0x000fea0003800000 */
.L_x_1353:
[----:B------:R-:W-:-:S06]  /*6bc0*/  IMAD.U32 R17, R17, 0x10000, RZ ;  /* 0x0001000011117824 */ /* 0x000fcc00078e00ff */
[----:B------:R-:W0:Y:S02]  /*6bd0*/  F2I.FTZ.TRUNC.NTZ R17, R17 ;  /* 0x0000001100117305 */ /* 0x000e24000021f100 */
[----:B0-----:R0:W-:Y:S01]  /*6be0*/  STG.E.U16 desc[UR36][R8.64], R17 ;  /* 0x0000001108007986 */ /* 0x0011e2000c101524 */
[----:B------:R-:W-:Y:S05]  /*6bf0*/  BRA `(.L_x_1352) ;  /* 0x0000000c003c7947 */ /* 0x000fea0003800000 */
.L_x_1348:
        /* <DEDUP_REMOVED lines=9> */
.L_x_1356:
[----:B------:R-:W-:-:S05]  /*6c90*/  IMAD.U32 R0, R17, 0x10000, RZ ;  /* 0x0001000011007824 */ /* 0x000fca00078e00ff */
[----:B------:R-:W-:-:S05]  /*6ca0*/  F2FP.F16.F32.PACK_AB R0, RZ, R0 ;  /* 0x00000000ff00723e */ /* 0x000fca00000000ff */
[----:B------:R0:W-:Y:S01]  /*6cb0*/  STG.E.U16 desc[UR36][R8.64], R0 ;  /* 0x0000000008007986 */ /* 0x0001e2000c101524 */
[----:B------:R-:W-:Y:S05]  /*6cc0*/  BRA `(.L_x_1352) ;  /* 0x0000000c00087947 */ /* 0x000fea0003800000 */
.L_x_1355:
        /* <DEDUP_REMOVED lines=10> */
.L_x_1358:
[----:B------:R-:W-:-:S05]  /*6d70*/  IMAD.U32 R17, R17, 0x10000, RZ ;  /* 0x0001000011117824 */ /* 0x000fca00078e00ff */
[----:B------:R-:W-:-:S04]  /*6d80*/  F2FP.F16.F32.PACK_AB R3, RZ, R17 ;  /* 0x00000011ff03723e */ /* 0x000fc800000000ff */
[----:B------:R-:W-:-:S05]  /*6d90*/  PRMT R3, R3, 0x5410, RZ ;  /* 0x0000541003037816 */ /* 0x000fca00000000ff */
[----:B------:R0:W-:Y:S01]  /*6da0*/  STG.E desc[UR36][R8.64], R3 ;  /* 0x0000000308007986 */ /* 0x0001e2000c101924 */
[----:B------:R-:W-:Y:S05]  /*6db0*/  BRA `(.L_x_1352) ;  /* 0x0000000800cc7947 */ /* 0x000fea0003800000 */
.L_x_1357:
[----:B------:R-:W-:-:S04]  /*6dc0*/  IMAD.U32 R4, R17, 0x10000, RZ ;  /* 0x0001000011047824 */ /* 0x000fc800078e00ff */
[----:B------:R-:W-:-:S06]  /*6dd0*/  FMUL.FTZ R4, R4, 1 ;  /* 0x3f80000004047820 */ /* 0x000fcc0000410000 */
[----:B------:R-:W0:Y:S02]  /*6de0*/  F2F.F64.F32 R4, R4 ;  /* 0x0000000400047310 */ /* 0x000e240000201800 */
[----:B0-----:R0:W-:Y:S01]  /*6df0*/  STG.E.64 desc[UR36][R8.64], R4 ;  /* 0x0000000408007986 */ /* 0x0011e2000c101b24 */
[----:B------:R-:W-:Y:S05]  /*6e00*/  BRA `(.L_x_1352) ;  /* 0x0000000800b87947 */ /* 0x000fea0003800000 */
.L_x_1347:
        /* <DEDUP_REMOVED lines=13> */
.L_x_1361:
[----:B------:R-:W-:Y:S01]  /*6ee0*/  IMAD.U32 R17, R17, 0x10000, RZ ;  /* 0x0001000011117824 */ /* 0x000fe200078e00ff */
[----:B------:R-:W-:-:S03]  /*6ef0*/  CS2R R6, SRZ ;  /* 0x0000000000067805 */ /* 0x000fc6000001ff00 */
[----:B------:R-:W-:-:S06]  /*6f00*/  FMUL.FTZ R4, R17, 1 ;  /* 0x3f80000011047820 */ /* 0x000fcc0000410000 */
[----:B------:R-:W0:Y:S02]  /*6f10*/  F2F.F64.F32 R4, R4 ;  /* 0x0000000400047310 */ /* 0x000e240000201800 */
[----:B0-----:R0:W-:Y:S01]  /*6f20*/  STG.E.128 desc[UR36][R8.64], R4 ;  /* 0x0000000408007986 */ /* 0x0011e2000c101d24 */
[----:B------:R-:W-:Y:S05]  /*6f30*/  BRA `(.L_x_1352) ;  /* 0x00000008006c7947 */ /* 0x000fea0003800000 */
.L_x_1360:
        /* <DEDUP_REMOVED lines=21> */
.L_x_1365:
[----:B------:R-:W-:Y:S05]  /*7090*/  BSYNC B0 ;  /* 0x0000000000007941 */ /* 0x000fea0003800000 */
.L_x_1364:
[----:B------:R-:W-:-:S05]  /*70a0*/  LOP3.LUT R5, R0, R5, RZ, 0xfc, !PT ;  /* 0x0000000500057212 */ /* 0x000fca00078efcff */
[----:B------:R0:W-:Y:S01]  /*70b0*/  STG.E.U8 desc[UR36][R8.64], R5 ;  /* 0x0000000508007986 */ /* 0x0001e2000c101124 */
[----:B------:R-:W-:Y:S05]  /*70c0*/  BRA `(.L_x_1352) ;  /* 0x0000000800087947 */ /* 0x000fea0003800000 */
.L_x_1363:
        /* <DEDUP_REMOVED lines=13> */
.L_x_1367:
[----:B------:R-:W-:Y:S01]  /*71a0*/  IMAD.MOV.U32 R0, RZ, RZ, 0x7f ;  /* 0x0000007fff007424 */ /* 0x000fe200078e00ff */
[----:B------:R-:W-:-:S04]  /*71b0*/  ISETP.GT.U32.AND P0, PT, R3, 0x7f800000, PT ;  /* 0x7f8000000300780c */ /* 0x000fc80003f04070 */
[----:B------:R-:W-:-:S09]  /*71c0*/  SEL R0, R0, 0x7c, P0 ;  /* 0x0000007c00007807 */ /* 0x000fd20000000000 */
.L_x_1368:
[----:B------:R-:W-:Y:S05]  /*71d0*/  BSYNC B0 ;  /* 0x0000000000007941 */ /* 0x000fea0003800000 */
.L_x_1366:
[----:B------:R-:W-:-:S04]  /*71e0*/  LOP3.LUT R3, R17, 0x80000000, RZ, 0xc0, !PT ;  /* 0x8000000011037812 */ /* 0x000fc800078ec0ff */
[----:B------:R-:W-:-:S04]  /*71f0*/  SHF.R.U32.HI R3, RZ, 0x18, R3 ;  /* 0x00000018ff037819 */ /* 0x000fc80000011603 */
[----:B------:R-:W-:-:S05]  /*7200*/  LOP3.LUT R3, R0, R3, RZ, 0xfc, !PT ;  /* 0x0000000300037212 */ /* 0x000fca00078efcff */
[----:B------:R0:W-:Y:S01]  /*7210*/  STG.E.U8 desc[UR36][R8.64], R3 ;  /* 0x0000000308007986 */ /* 0x0001e2000c101124 */
[----:B------:R-:W-:Y:S05]  /*7220*/  BRA `(.L_x_1352) ;  /* 0x0000000400b07947 */ /* 0x000fea0003800000 */
.L_x_1362:
[----:B------:R0:W-:Y:S01]  /*7230*/  STG.E.U16 desc[UR36][R8.64], R17 ;  /* 0x0000001108007986 */ /* 0x0001e2000c101524 */
[----:B------:R-:W-:Y:S05]  /*7240*/  BRA `(.L_x_1352) ;  /* 0x0000000400a87947 */ /* 0x000fea0003800000 */
.L_x_1359:
        /* <DEDUP_REMOVED lines=12> */
.L_x_1371:
        /* <DEDUP_REMOVED lines=17> */
.L_x_1374:
[----:B------:R-:W-:-:S04]  /*7420*/  LOP3.LUT R3, R17, 0x80000000, RZ, 0xc0, !PT ;  /* 0x8000000011037812 */ /* 0x000fc800078ec0ff */
[----:B------:R-:W-:-:S04]  /*7430*/  SHF.R.U32.HI R3, RZ, 0x18, R3 ;  /* 0x00000018ff037819 */ /* 0x000fc80000011603 */
[----:B------:R-:W-:-:S04]  /*7440*/  LOP3.LUT R0, R0, R3, RZ, 0xfc, !PT ;  /* 0x0000000300007212 */ /* 0x000fc800078efcff */
[----:B------:R-:W-:-:S07]  /*7450*/  PRMT R4, R0, 0x7610, R4 ;  /* 0x0000761000047816 */ /* 0x000fce0000000004 */
.L_x_1373:
[----:B------:R-:W-:Y:S05]  /*7460*/  BSYNC B0 ;  /* 0x0000000000007941 */ /* 0x000fea0003800000 */
.L_x_1372:
[----:B------:R0:W-:Y:S01]  /*7470*/  STG.E.U8 desc[UR36][R8.64], R4 ;  /* 0x0000000408007986 */ /* 0x0001e2000c101124 */
[----:B------:R-:W-:Y:S05]  /*7480*/  BRA `(.L_x_1352) ;  /* 0x0000000400187947 */ /* 0x000fea0003800000 */
.L_x_1370:
        /* <DEDUP_REMOVED lines=17> */
.L_x_1377:
[----:B------:R-:W-:-:S04]  /*75a0*/  LOP3.LUT R3, R17, 0x80000000, RZ, 0xc0, !PT ;  /* 0x8000000011037812 */ /* 0x000fc800078ec0ff */
[----:B------:R-:W-:-:S04]  /*75b0*/  SHF.R.U32.HI R3, RZ, 0x18, R3 ;  /* 0x00000018ff037819 */ /* 0x000fc80000011603 */
[----:B------:R-:W-:-:S04]  /*75c0*/  LOP3.LUT R0, R0, R3, RZ, 0xfc, !PT ;  /* 0x0000000300007212 */ /* 0x000fc800078efcff */
[----:B------:R-:W-:-:S07]  /*75d0*/  PRMT R4, R0, 0x7610, R4 ;  /* 0x0000761000047816 */ /* 0x000fce0000000004 */
.L_x_1376:
[----:B------:R-:W-:Y:S05]  /*75e0*/  BSYNC B0 ;  /* 0x0000000000007941 */ /* 0x000fea0003800000 */
.L_x_1375:
[----:B------:R0:W-:Y:S01]  /*75f0*/  STG.E.U8 desc[UR36][R8.64], R4 ;  /* 0x0000000408007986 */ /* 0x0001e2000c101124 */
[----:B------:R-:W-:Y:S05]  /*7600*/  BRA `(.L_x_1352) ;  /* 0x0000000000b87947 */ /* 0x000fea0003800000 */
.L_x_1369:
        /* <DEDUP_REMOVED lines=22> */
.L_x_1351:
        /* <DEDUP_REMOVED lines=16> */
.L_x_1380:
[----:B------:R-:W-:Y:S05]  /*7870*/  BRA `(.L_x_1352) ;  /* 0x00000000001c7947 */ /* 0x000fea0003800000 */
.L_x_1379:
[----:B------:R-:W-:-:S06]  /*7880*/  IMAD.U32 R4, R17, 0x10000, RZ ;  /* 0x0001000011047824 */ /* 0x000fcc00078e00ff */
[----:B------:R-:W0:Y:S02]  /*7890*/  F2I.U64.TRUNC R4, R4 ;  /* 0x0000000400047311 */ /* 0x000e24000020d800 */
[----:B0-----:R0:W-:Y:S01]  /*78a0*/  STG.E.64 desc[UR36][R8.64], R4 ;  /* 0x0000000408007986 */ /* 0x0011e2000c101b24 */
[----:B------:R-:W-:Y:S05]  /*78b0*/  BRA `(.L_x_1352) ;  /* 0x00000000000c7947 */ /* 0x000fea0003800000 */
.L_x_1378:
[----:B------:R-:W-:-:S06]  /*78c0*/  IMAD.U32 R17, R17, 0x10000, RZ ;  /* 0x0001000011117824 */ /* 0x000fcc00078e00ff */
[----:B------:R-:W0:Y:S02]  /*78d0*/  F2I.FTZ.U32.TRUNC.NTZ R17, R17 ;  /* 0x0000001100117305 */ /* 0x000e24000021f000 */
[----:B0-----:R0:W-:Y:S02]  /*78e0*/  STG.E desc[UR36][R8.64], R17 ;  /* 0x0000001108007986 */ /* 0x0011e4000c101924 */
.L_x_1352:
[----:B------:R-:W-:-:S07]  /*78f0*/  VIADD R25, R25, 0x80 ;  /* 0x0000008019197836 */ /* 0x000fce0000000000 */
.L_x_1312:
[----:B------:R-:W-:Y:S05]  /*7900*/  BSYNC B6 ;  /* 0x0000000000067941 */ /* 0x000fea0003800000 */
.L_x_1311:
[----:B------:R-:W-:-:S13]  /*7910*/  ISETP.GE.AND P0, PT, R25, R16, PT ;  /* 0x000000101900720c */ /* 0x000fda0003f06270 */
[----:B------:R-:W-:Y:S05]  /*7920*/  @P0 EXIT ;  /* 0x000000000000094d */ /* 0x000fea0003800000 */
[----:B012-4-:R-:W0:Y:S01]  /*7930*/  LDC.64 R4, c[0x0][0x218] ;  /* 0x00008600ff047b82 */ /* 0x017e220000000a00 */
        /* <DEDUP_REMOVED lines=20> */
.L_x_1384:
[----:B---3--:R-:W-:-:S06]  /*7a80*/  IMAD.U32 R5, R19, 0x10000, RZ ;  /* 0x0001000013057824 */ /* 0x008fcc00078e00ff */
[----:B------:R-:W0:Y:S02]  /*7a90*/  F2I.S64.TRUNC R4, R5 ;  /* 0x0000000500047311 */ /* 0x000e24000020d900 */
[----:B0-----:R-:W-:Y:S01]  /*7aa0*/  STG.E.U8 desc[UR36][R2.64], R4 ;  /* 0x0000000402007986 */ /* 0x001fe2000c101124 */
[----:B------:R-:W-:Y:S05]  /*7ab0*/  EXIT ;  /* 0x000000000000794d */ /* 0x000fea0003800000 */
.L_x_1383:
        /* <DEDUP_REMOVED lines=10> */
.L_x_1387:
[----:B---3--:R-:W-:-:S06]  /*7b60*/  IMAD.U32 R19, R19, 0x10000, RZ ;  /* 0x0001000013137824 */ /* 0x008fcc00078e00ff */
[----:B------:R-:W0:Y:S02]  /*7b70*/  F2I.FTZ.TRUNC.NTZ R19, R19 ;  /* 0x0000001300137305 */ /* 0x000e24000021f100 */
[----:B0-----:R-:W-:Y:S01]  /*7b80*/  STG.E desc[UR36][R2.64], R19 ;  /* 0x0000001302007986 */ /* 0x001fe2000c101924 */
[----:B------:R-:W-:Y:S05]  /*7b90*/  EXIT ;  /* 0x000000000000794d */ /* 0x000fea0003800000 */
.L_x_1386:
[----:B---3--:R-:W-:-:S06]  /*7ba0*/  IMAD.U32 R19, R19, 0x10000, RZ ;  /* 0x0001000013137824 */ /* 0x008fcc00078e00ff */
[----:B------:R-:W0:Y:S02]  /*7bb0*/  F2I.FTZ.TRUNC.NTZ R19, R19 ;  /* 0x0000001300137305 */ /* 0x000e24000021f100 */
[----:B0-----:R-:W-:Y:S01]  /*7bc0*/  STG.E.U16 desc[UR36][R2.64], R19 ;  /* 0x0000001302007986 */ /* 0x001fe2000c101524 */
[----:B------:R-:W-:Y:S05]  /*7bd0*/  EXIT ;  /* 0x000000000000794d */ /* 0x000fea0003800000 */
.L_x_1382:
        /* <DEDUP_REMOVED lines=9> */
.L_x_1389:
[----:B---3--:R-:W-:-:S05]  /*7c70*/  IMAD.U32 R0, R19, 0x10000, RZ ;  /* 0x0001000013007824 */ /* 0x008fca00078e00ff */
[----:B------:R-:W-:-:S05]  /*7c80*/  F2FP.F16.F32.PACK_AB R0, RZ, R0 ;  /* 0x00000000ff00723e */ /* 0x000fca00000000ff */
[----:B------:R-:W-:Y:S01]  /*7c90*/  STG.E.U16 desc[UR36][R2.64], R0 ;  /* 0x0000000002007986 */ /* 0x000fe2000c101524 */
[----:B------:R-:W-:Y:S05]  /*7ca0*/  EXIT ;  /* 0x000000000000794d */ /* 0x000fea0003800000 */
.L_x_1388:
        /* <DEDUP_REMOVED lines=10> */
.L_x_1391:
[----:B---3--:R-:W-:-:S05]  /*7d50*/  IMAD.U32 R19, R19, 0x10000, RZ ;  /* 0x0001000013137824 */ /* 0x008fca00078e00ff */
[----:B------:R-:W-:-:S04]  /*7d60*/  F2FP.F16.F32.PACK_AB R5, RZ, R19 ;  /* 0x00000013ff05723e */ /* 0x000fc800000000ff */
[----:B------:R-:W-:-:S05]  /*7d70*/  PRMT R5, R5, 0x5410, RZ ;  /* 0x0000541005057816 */ /* 0x000fca00000000ff */
[----:B------:R-:W-:Y:S01]  /*7d80*/  STG.E desc[UR36][R2.64], R5 ;  /* 0x0000000502007986 */ /* 0x000fe2000c101924 */
[----:B------:R-:W-:Y:S05]  /*7d90*/  EXIT ;  /* 0x000000000000794d */ /* 0x000fea0003800000 */
.L_x_1390:
[----:B---3--:R-:W-:-:S04]  /*7da0*/  IMAD.U32 R4, R19, 0x10000, RZ ;  /* 0x0001000013047824 */ /* 0x008fc800078e00ff */
[----:B------:R-:W-:-:S06]  /*7db0*/  FMUL.FTZ R4, R4, 1 ;  /* 0x3f80000004047820 */ /* 0x000fcc0000410000 */
[----:B------:R-:W0:Y:S02]  /*7dc0*/  F2F.F64.F32 R4, R4 ;  /* 0x0000000400047310 */ /* 0x000e240000201800 */
[----:B0-----:R-:W-:Y:S01]  /*7dd0*/  STG.E.64 desc[UR36][R2.64], R4 ;  /* 0x0000000402007986 */ /* 0x001fe2000c101b24 */
[----:B------:R-:W-:Y:S05]  /*7de0*/  EXIT ;  /* 0x000000000000794d */ /* 0x000fea0003800000 */
.L_x_1381:
        /* <DEDUP_REMOVED lines=13> */
.L_x_1394:
[----:B---3--:R-:W-:Y:S01]  /*7ec0*/  IMAD.U32 R19, R19, 0x10000, RZ ;  /* 0x0001000013137824 */ /* 0x008fe200078e00ff */
[----:B------:R-:W-:-:S03]  /*7ed0*/  CS2R R6, SRZ ;  /* 0x0000000000067805 */ /* 0x000fc6000001ff00 */
[----:B------:R-:W-:-:S06]  /*7ee0*/  FMUL.FTZ R4, R19, 1 ;  /* 0x3f80000013047820 */ /* 0x000fcc0000410000 */
[----:B------:R-:W0:Y:S02]  /*7ef0*/  F2F.F64.F32 R4, R4 ;  /* 0x0000000400047310 */ /* 0x000e240000201800 */
[----:B0-----:R-:W-:Y:S01]  /*7f00*/  STG.E.128 desc[UR36][R2.64], R4 ;  /* 0x0000000402007986 */ /* 0x001fe2000c101d24 */
[----:B------:R-:W-:Y:S05]  /*7f10*/  EXIT ;  /* 0x000000000000794d */ /* 0x000fea0003800000 */
.L_x_1393:
        /* <DEDUP_REMOVED lines=21> */
.L_x_1398:
[----:B------:R-:W-:Y:S05]  /*8070*/  BSYNC B0 ;  /* 0x0000000000007941 */ /* 0x000fea0003800000 */
.L_x_1397:
[----:B------:R-:W-:-:S05]  /*8080*/  LOP3.LUT R5, R0, R5, RZ, 0xfc, !PT ;  /* 0x0000000500057212 */ /* 0x000fca00078efcff */
[----:B------:R-:W-:Y:S01]  /*8090*/  STG.E.U8 desc[UR36][R2.64], R5 ;  /* 0x0000000502007986 */ /* 0x000fe2000c101124 */
[----:B------:R-:W-:Y:S05]  /*80a0*/  EXIT ;  /* 0x000000000000794d */ /* 0x000fea0003800000 */
.L_x_1396:
        /* <DEDUP_REMOVED lines=13> */
.L_x_1400:
[----:B------:R-:W-:Y:S01]  /*8180*/  IMAD.MOV.U32 R0, RZ, RZ, 0x7f ;  /* 0x0000007fff007424 */ /* 0x000fe200078e00ff */
[----:B------:R-:W-:-:S04]  /*8190*/  ISETP.GT.U32.AND P0, PT, R4, 0x7f800000, PT ;  /* 0x7f8000000400780c */ /* 0x000fc80003f04070 */
[----:B------:R-:W-:-:S09]  /*81a0*/  SEL R0, R0, 0x7c, P0 ;  /* 0x0000007c00007807 */ /* 0x000fd20000000000 */
.L_x_1401:
[----:B------:R-:W-:Y:S05]  /*81b0*/  BSYNC B0 ;  /* 0x0000000000007941 */ /* 0x000fea0003800000 */
.L_x_1399:
[----:B------:R-:W-:-:S04]  /*81c0*/  LOP3.LUT R4, R19, 0x80000000, RZ, 0xc0, !PT ;  /* 0x8000000013047812 */ /* 0x000fc800078ec0ff */
[----:B------:R-:W-:-:S04]  /*81d0*/  SHF.R.U32.HI R5, RZ, 0x18, R4 ;  /* 0x00000018ff057819 */ /* 0x000fc80000011604 */
[----:B------:R-:W-:-:S05]  /*81e0*/  LOP3.LUT R5, R0, R5, RZ, 0xfc, !PT ;  /* 0x0000000500057212 */ /* 0x000fca00078efcff */
[----:B------:R-:W-:Y:S01]  /*81f0*/  STG.E.U8 desc[UR36][R2.64], R5 ;  /* 0x0000000502007986 */ /* 0x000fe2000c101124 */
[----:B------:R-:W-:Y:S05]  /*8200*/  EXIT ;  /* 0x000000000000794d */ /* 0x000fea0003800000 */
.L_x_1395:
[----:B---3--:R-:W-:Y:S01]  /*8210*/  STG.E.U16 desc[UR36][R2.64], R19 ;  /* 0x0000001302007986 */ /* 0x008fe2000c101524 */
[----:B------:R-:W-:Y:S05]  /*8220*/  EXIT ;  /* 0x000000000000794d */ /* 0x000fea0003800000 */
.L_x_1392:
        /* <DEDUP_REMOVED lines=12> */
.L_x_1404:
        /* <DEDUP_REMOVED lines=17> */
.L_x_1407:
[----:B------:R-:W-:-:S04]  /*8400*/  LOP3.LUT R0, R19, 0x80000000, RZ, 0xc0, !PT ;  /* 0x8000000013007812 */ /* 0x000fc800078ec0ff */
[----:B------:R-:W-:-:S04]  /*8410*/  SHF.R.U32.HI R5, RZ, 0x18, R0 ;  /* 0x00000018ff057819 */ /* 0x000fc80000011600 */
[----:B------:R-:W-:-:S04]  /*8420*/  LOP3.LUT R4, R4, R5, RZ, 0xfc, !PT ;  /* 0x0000000504047212 */ /* 0x000fc800078efcff */
[----:B------:R-:W-:-:S07]  /*8430*/  PRMT R0, R4, 0x7610, R0 ;  /* 0x0000761004007816 */ /* 0x000fce0000000000 */
.L_x_1406:
[----:B------:R-:W-:Y:S05]  /*8440*/  BSYNC B0 ;  /* 0x0000000000007941 */ /* 0x000fea0003800000 */
.L_x_1405:
[----:B------:R-:W-:Y:S01]  /*8450*/  STG.E.U8 desc[UR36][R2.64], R0 ;  /* 0x0000000002007986 */ /* 0x000fe2000c101124 */
[----:B------:R-:W-:Y:S05]  /*8460*/  EXIT ;  /* 0x000000000000794d */ /* 0x000fea0003800000 */
.L_x_1403:
        /* <DEDUP_REMOVED lines=17> */
.L_x_1410:
[----:B------:R-:W-:-:S04]  /*8580*/  LOP3.LUT R0, R19, 0x80000000, RZ, 0xc0, !PT ;  /* 0x8000000013007812 */ /* 0x000fc800078ec0ff */
[----:B------:R-:W-:-:S04]  /*8590*/  SHF.R.U32.HI R5, RZ, 0x18, R0 ;  /* 0x00000018ff057819 */ /* 0x000fc80000011600 */
[----:B------:R-:W-:-:S04]  /*85a0*/  LOP3.LUT R4, R4, R5, RZ, 0xfc, !PT ;  /* 0x0000000504047212 */ /* 0x000fc800078efcff */
[----:B------:R-:W-:-:S07]  /*85b0*/  PRMT R0, R4, 0x7610, R0 ;  /* 0x0000761004007816 */ /* 0x000fce0000000000 */
.L_x_1409:
[----:B------:R-:W-:Y:S05]  /*85c0*/  BSYNC B0 ;  /* 0x0000000000007941 */ /* 0x000fea0003800000 */
.L_x_1408:
[----:B------:R-:W-:Y:S01]  /*85d0*/  STG.E.U8 desc[UR36][R2.64], R0 ;  /* 0x0000000002007986 */ /* 0x000fe2000c101124 */
[----:B------:R-:W-:Y:S05]  /*85e0*/  EXIT ;  /* 0x000000000000794d */ /* 0x000fea0003800000 */
.L_x_1402:
        /* <DEDUP_REMOVED lines=22> */
.L_x_1385:
        /* <DEDUP_REMOVED lines=16> */
.L_x_1413:
[----:B------:R-:W-:Y:S05]  /*8850*/  EXIT ;  /* 0x000000000000794d */ /* 0x000fea0003800000 */
.L_x_1412:
[----:B---3--:R-:W-:-:S06]  /*8860*/  IMAD.U32 R4, R19, 0x10000, RZ ;  /* 0x0001000013047824 */ /* 0x008fcc00078e00ff */
[----:B------:R-:W0:Y:S02]  /*8870*/  F2I.U64.TRUNC R4, R4 ;  /* 0x0000000400047311 */ /* 0x000e24000020d800 */
[----:B0-----:R-:W-:Y:S01]  /*8880*/  STG.E.64 desc[UR36][R2.64], R4 ;  /* 0x0000000402007986 */ /* 0x001fe2000c101b24 */
[----:B------:R-:W-:Y:S05]  /*8890*/  EXIT ;  /* 0x000000000000794d */ /* 0x000fea0003800000 */
.L_x_1411:
[----:B---3--:R-:W-:-:S06]  /*88a0*/  IMAD.U32 R19, R19, 0x10000, RZ ;  /* 0x0001000013137824 */ /* 0x008fcc00078e00ff */
[----:B------:R-:W0:Y:S02]  /*88b0*/  F2I.FTZ.U32.TRUNC.NTZ R19, R19 ;  /* 0x0000001300137305 */ /* 0x000e24000021f000 */
[----:B0-----:R-:W-:Y:S01]  /*88c0*/  STG.E desc[UR36][R2.64], R19 ;  /* 0x0000001302007986 */ /* 0x001fe2000c101924 */
[----:B------:R-:W-:Y:S05]  /*88d0*/  EXIT ;  /* 0x000000000000794d */ /* 0x000fea0003800000 */
.L_x_1414:
        /* <DEDUP_REMOVED lines=10> */
.L_x_22768:


//--------------------- .text._ZN2at6native18elementwise_kernelILi128ELi4EZNS0_22gpu_kernel_impl_nocastINS0_13BUnaryFunctorIN3c108BFloat16ES5_S5_ZZZNS0_15binary_internal21div_trunc_kernel_cudaERNS_18TensorIteratorBaseEENKUlvE1_clEvENKUlvE2_clEvEUlS5_S5_E_EEEEvS8_RKT_EUliE_EEviT1_ --------------------------
	.section	.text._ZN2at6native18elementwise_kernelILi128ELi4EZNS0_22gpu_kernel_impl_nocastINS0_13BUnaryFunctorIN3c108BFloat16ES5_S5_ZZZNS0_15binary_internal21div_trunc_kernel_cudaERNS_18TensorIteratorBaseEENKUlvE1_clEvENKUlvE2_clEvEUlS5_S5_E_EEEEvS8_RKT_EUliE_EEviT1_,"ax",@progbits
	.align	128
        .global         _ZN2at6native18elementwise_kernelILi128ELi4EZNS0_22gpu_kernel_impl_nocastINS0_13BUnaryFunctorIN3c108BFloat16ES5_S5_ZZZNS0_15binary_internal21div_trunc_kernel_cudaERNS_18TensorIteratorBaseEENKUlvE1_clEvENKUlvE2_clEvEUlS5_S5_E_EEEEvS8_RKT_EUliE_EEviT1_
        .type           _ZN2at6native18elementwise_kernelILi128ELi4EZNS0_22gpu_kernel_impl_nocastINS0_13BUnaryFunctorIN3c108BFloat16ES5_S5_ZZZNS0_15binary_internal21div_trunc_kernel_cudaERNS_18TensorIteratorBaseEENKUlvE1_clEvENKUlvE2_clEvEUlS5_S5_E_EEEEvS8_RKT_EUliE_EEviT1_,@function
        .size           _ZN2at6native18elementwise_kernelILi128ELi4EZNS0_22gpu_kernel_impl_nocastINS0_13BUnaryFunctorIN3c108BFloat16ES5_S5_ZZZNS0_15binary_internal21div_trunc_kernel_cudaERNS_18TensorIteratorBaseEENKUlvE1_clEvENKUlvE2_clEvEUlS5_S5_E_EEEEvS8_RKT_EUliE_EEviT1_,(.L_x_22769 - _ZN2at6native18elementwise_kernelILi128ELi4EZNS0_22gpu_kernel_impl_nocastINS0_13BUnaryFunctorIN3c108BFloat16ES5_S5_ZZZNS0_15binary_internal21div_trunc_kernel_cudaERNS_18TensorIteratorBaseEENKUlvE1_clEvENKUlvE2_clEvEUlS5_S5_E_EEEEvS8_RKT_EUliE_EEviT1_)
        .other          _ZN2at6native18elementwise_kernelILi128ELi4EZNS0_22gpu_kernel_impl_nocastINS0_13BUnaryFunctorIN3c108BFloat16ES5_S5_ZZZNS0_15binary_internal21div_trunc_kernel_cudaERNS_18TensorIteratorBaseEENKUlvE1_clEvENKUlvE2_clEvEUlS5_S5_E_EEEEvS8_RKT_EUliE_EEviT1_,@"STO_CUDA_ENTRY STV_DEFAULT"
_ZN2at6native18elementwise_kernelILi128ELi4EZNS0_22gpu_kernel_impl_nocastINS0_13BUnaryFunctorIN3c108BFloat16ES5_S5_ZZZNS0_15binary_internal21div_trunc_kernel_cudaERNS_18TensorIteratorBaseEENKUlvE1_clEvENKUlvE2_clEvEUlS5_S5_E_EEEEvS8_RKT_EUliE_EEviT1_:
.text._ZN2at6native18elementwise_kernelILi128ELi4EZNS0_22gpu_kernel_impl_nocastINS0_13BUnaryFunctorIN3c108BFloat16ES5_S5_ZZZNS0_15binary_internal21div_trunc_kernel_cudaERNS_18TensorIteratorBaseEENKUlvE1_clEvENKUlvE2_clEvEUlS5_S5_E_EEEEvS8_RKT_EUliE_EEviT1_:
[----:B------:R-:W-:Y:S01]  /*0000*/  LDC R1, c[0x0][0x28] ;  /* 0x00000a00ff017b82 */ /* 0x000fe20000000800 */
[----:B------:R-:W0:Y:S01]  /*0010*/  S2R R0, SR_CTAID.X ;  /* 0x0000000000007919 */ /* 0x000e220000002500 */
[----:B------:R-:W-:Y:S01]  /*0020*/  ULDC UR6, c[0x0][0x210] ;  /* 0x0000840000067ab9 */ /* 0x000fe20000000800 */
[----:B------:R-:W-:Y:S01]  /*0030*/  ULDC.64 UR4, c[0x0][0x208] ;  /* 0x0000820000047ab9 */ /* 0x000fe20000000a00 */
[----:B------:R-:W-:Y:S01]  /*0040*/  ULDC.U16 UR7, c[0x0][0x422] ;  /* 0x0001088000077ab9 */ /* 0x000fe20000000400 */
[----:B------:R-:W0:Y:S01]  /*0050*/  S2R R3, SR_TID.X ;  /* 0x0000000000037919 */ /* 0x000e220000002100 */
[----:B------:R-:W-:Y:S01]  /*0060*/  BSSY B0, `(.L_x_1415) ;  /* 0x0000143000007945 */ /* 0x000fe20003800000 */
[----:B0-----:R-:W-:-:S04]  /*0070*/  LEA R0, R0, R3, 0x9 ;  /* 0x0000000300007211 */ /* 0x001fc800078e48ff */
[----:B------:R-:W-:-:S13]  /*0080*/  ISETP.GE.AND P0, PT, R0, UR6, PT ;  /* 0x0000000600007c0c */ /* 0x000fda000bf06270 */
[----:B------:R-:W-:Y:S05]  /*0090*/  @P0 BRA `(.L_x_1416) ;  /* 0x0000001000fc0947 */ /* 0x000fea0003800000 */
[----:B------:R-:W0:Y:S01]  /*00a0*/  LDC R8, c[0x0][0x218] ;  /* 0x00008600ff087b82 */ /* 0x000e220000000800 */
[----:B------:R-:W-:Y:S02]  /*00b0*/  CS2R R2, SRZ ;  /* 0x0000000000027805 */ /* 0x000fe4000001ff00 */
[----:B0-----:R-:W-:-:S13]  /*00c0*/  ISETP.NE.AND P0, PT, R8, RZ, PT ;  /* 0x000000ff0800720c */ /* 0x001fda0003f05270 */
[----:B------:R-:W-:Y:S05]  /*00d0*/  @!P0 BRA `(.L_x_1417) ;  /* 0x0000001000a88947 */ /* 0x000fea0003800000 */
[----:B------:R-:W-:Y:S01]  /*00e0*/  HFMA2.MMA R2, -RZ, RZ, 0, 0 ;  /* 0x00000000ff027435 */ /* 0x000fe200000001ff */
[----:B------:R-:W-:Y:S01]  /*00f0*/  MOV R3, R0 ;  /* 0x0000000000037202 */ /* 0x000fe20000000f00 */
[----:B------:R-:W-:Y:S01]  /*0100*/  ULDC.64 UR8, c[0x0][0x220] ;  /* 0x0000880000087ab9 */ /* 0x000fe20000000a00 */
[----:B------:R-:W-:-:S07]  /*0110*/  ISETP.NE.AND P0, PT, R8, 0x1, PT ;  /* 0x000000010800780c */ /* 0x000fce0003f05270 */
[----:B------:R-:W-:Y:S01]  /*0120*/  IMAD.HI.U32 R4, R0, UR8, R2 ;  /* 0x0000000800047c27 */ /* 0x000fe2000f8e0002 */
[----:B------:R-:W-:-:S04]  /*0130*/  ULDC UR8, c[0x0][0x21c] ;  /* 0x0000870000087ab9 */ /* 0x000fc80000000800 */
[----:B------:R-:W-:-:S04]  /*0140*/  SHF.R.U32.HI R5, RZ, UR9, R4 ;  /* 0x00000009ff057c19 */ /* 0x000fc80008011604 */
[----:B------:R-:W-:-:S05]  /*0150*/  IADD3 R3, -R5, RZ, RZ ;  /* 0x000000ff05037210 */ /* 0x000fca0007ffe1ff */
[----:B------:R-:W-:Y:S01]  /*0160*/  IMAD R2, R3, UR8, R0 ;  /* 0x0000000803027c24 */ /* 0x000fe2000f8e0200 */
[----:B------:R-:W-:-:S03]  /*0170*/  ULDC.64 UR8, c[0x0][0x348] ;  /* 0x0000d20000087ab9 */ /* 0x000fc60000000a00 */
        /* <DEDUP_REMOVED lines=9> */
[----:B------:R-:W-:-:S03]  /*0210*/  ULDC.64 UR8, c[0x0][0x350] ;  /* 0x0000d40000087ab9 */ /* 0x000fc60000000a00 */
[----:B------:R-:W-:-:S05]  /*0220*/  IADD3 R4, -R7, RZ, RZ ;  /* 0x000000ff07047210 */ /* 0x000fca0007ffe1ff */
[----:B------:R-:W-:-:S04]  /*0230*/  IMAD R4, R4, UR10, R5 ;  /* 0x0000000a04047c24 */ /* 0x000fc8000f8e0205 */
[C---:B------:R-:W-:Y:S02]  /*0240*/  IMAD R3, R4.reuse, UR8, R3 ;  /* 0x0000000804037c24 */ /* 0x040fe4000f8e0203 */
[----:B------:R-:W-:Y:S01]  /*0250*/  IMAD R2, R4, UR9, R2 ;  /* 0x0000000904027c24 */ /* 0x000fe2000f8e0202 */
[----:B------:R-:W-:Y:S06]  /*0260*/  @!P0 BRA `(.L_x_1417) ;  /* 0x0000001000448947 */ /* 0x000fec0003800000 */
[----:B------:R-:W-:Y:S01]  /*0270*/  HFMA2.MMA R6, -RZ, RZ, 0, 0 ;  /* 0x00000000ff067435 */ /* 0x000fe200000001ff */
[----:B------:R-:W-:Y:S01]  /*0280*/  ULDC.64 UR8, c[0x0][0x238] ;  /* 0x00008e0000087ab9 */ /* 0x000fe20000000a00 */
[----:B------:R-:W-:-:S08]  /*0290*/  ISETP.NE.AND P0, PT, R8, 0x3, PT ;  /* 0x000000030800780c */ /* 0x000fd00003f05270 */
[----:B------:R-:W-:Y:S01]  /*02a0*/  IMAD.HI.U32 R4, R7, UR8, R6 ;  /* 0x0000000807047c27 */ /* 0x000fe2000f8e0006 */
[----:B------:R-:W-:-:S04]  /*02b0*/  ULDC UR8, c[0x0][0x234] ;  /* 0x00008d0000087ab9 */ /* 0x000fc80000000800 */
[----:B------:R-:W-:-:S04]  /*02c0*/  SHF.R.U32.HI R5, RZ, UR9, R4 ;  /* 0x00000009ff057c19 */ /* 0x000fc80008011604 */
[----:B------:R-:W-:-:S05]  /*02d0*/  IADD3 R6, -R5, RZ, RZ ;  /* 0x000000ff05067210 */ /* 0x000fca0007ffe1ff */
[----:B------:R-:W-:Y:S01]  /*02e0*/  IMAD R6, R6, UR8, R7 ;  /* 0x0000000806067c24 */ /* 0x000fe2000f8e0207 */
[----:B------:R-:W-:-:S03]  /*02f0*/  ULDC.64 UR8, c[0x0][0x358] ;  /* 0x0000d60000087ab9 */ /* 0x000fc60000000a00 */
        /* <DEDUP_REMOVED lines=63> */
[----:B------:R-:W-:Y:S01]  /*06f0*/  MOV R6, RZ ;  /* 0x000000ff00067202 */ /* 0x000fe20000000f00 */
[----:B------:R-:W-:Y:S01]  /*0700*/  ULDC.64 UR8, c[0x0][0x280] ;  /* 0x0000a00000087ab9 */ /* 0x000fe20000000a00 */
[----:B------:R-:W-:-:S03]  /*0710*/  ISETP.NE.AND P0, PT, R8, 0x9, PT ;  /* 0x000000090800780c */ /* 0x000fc60003f05270 */
        /* <DEDUP_REMOVED lines=184> */
[----:B------:R-:W-:Y:S01]  /*12a0*/  ULDC.64 UR8, c[0x0][0x400] ;  /* 0x0001000000087ab9 */ /* 0x000fe20000000a00 */
[----:B------:R-:W-:-:S03]  /*12b0*/  @P0 MOV R8, RZ ;  /* 0x000000ff00080202 */ /* 0x000fc60000000f00 */
[----:B------:R-:W1:Y:S01]  /*12c0*/  @P0 LDC R15, c[0x0][0x33c] ;  /* 0x0000cf00ff0f0b82 */ /* 0x000e620000000800 */
[----:B------:R-:W-:-:S07]  /*12d0*/  IMAD.MOV R11, RZ, RZ, -R9 ;  /* 0x000000ffff0b7224 */ /* 0x000fce00078e0a09 */
[----:B------:R-:W2:Y:S01]  /*12e0*/  @P0 LDC.64 R6, c[0x0][0x408] ;  /* 0x00010200ff060b82 */ /* 0x000ea20000000a00 */
[----:B0-----:R-:W-:-:S05]  /*12f0*/  @P0 IMAD.HI.U32 R4, R9, R12, R8 ;  /* 0x0000000c09040227 */ /* 0x001fca00078e0008 */
[----:B------:R-:W-:Y:S01]  /*1300*/  @P0 SHF.R.U32.HI R8, RZ, R13, R4 ;  /* 0x0000000dff080219 */ /* 0x000fe20000011604 */
[----:B------:R-:W-:-:S03]  /*1310*/  IMAD R4, R11, UR10, R5 ;  /* 0x0000000a0b047c24 */ /* 0x000fc6000f8e0205 */
[----:B------:R-:W-:Y:S01]  /*1320*/  @P0 IADD3 R8, -R8, RZ, RZ ;  /* 0x000000ff08080210 */ /* 0x000fe20007ffe1ff */
[C---:B------:R-:W-:Y:S02]  /*1330*/  IMAD R3, R4.reuse, UR8, R3 ;  /* 0x0000000804037c24 */ /* 0x040fe4000f8e0203 */
[----:B------:R-:W-:Y:S02]  /*1340*/  IMAD R2, R4, UR9, R2 ;  /* 0x0000000904027c24 */ /* 0x000fe4000f8e0202 */
[----:B-1----:R-:W-:-:S04]  /*1350*/  @P0 IMAD R8, R8, R15, R9 ;  /* 0x0000000f08080224 */ /* 0x002fc800078e0209 */
[C---:B--2---:R-:W-:Y:S02]  /*1360*/  @P0 IMAD R3, R8.reuse, R6, R3 ;  /* 0x0000000608030224 */ /* 0x044fe400078e0203 */
[----:B------:R-:W-:-:S07]  /*1370*/  @P0 IMAD R2, R8, R7, R2 ;  /* 0x0000000708020224 */ /* 0x000fce00078e0202 */
.L_x_1417:
[----:B------:R-:W-:Y:S02]  /*1380*/  ULDC.64 UR8, c[0x0][0x418] ;  /* 0x0001060000087ab9 */ /* 0x000fe40000000a00 */
[----:B------:R-:W-:-:S04]  /*1390*/  IADD3 R4, P0, R2, UR8, RZ ;  /* 0x0000000802047c10 */ /* 0x000fc8000ff1e0ff */
[----:B------:R-:W-:-:S05]  /*13a0*/  IADD3.X R5, RZ, UR9, RZ, P0, !PT ;  /* 0x00000009ff057c10 */ /* 0x000fca00087fe4ff */
[----:B------:R-:W2:Y:S01]  /*13b0*/  LDG.E.U16 R4, desc[UR4][R4.64] ;  /* 0x0000000404047981 */ /* 0x000ea2000c1e1500 */
[----:B------:R-:W-:Y:S01]  /*13c0*/  USHF.L.U32 UR8, UR7, 0x10, URZ ;  /* 0x0000001007087899 */ /* 0x000fe2000800063f */
[----:B------:R-:W-:-:S08]  /*13d0*/  IADD3 R0, R0, 0x80, RZ ;  /* 0x0000008000007810 */ /* 0x000fd00007ffe0ff */
[----:B------:R-:W0:Y:S01]  /*13e0*/  MUFU.RCP R7, UR8 ;  /* 0x0000000800077d08 */ /* 0x000e220008001000 */
[----:B------:R-:W-:Y:S01]  /*13f0*/  ULDC.64 UR8, c[0x0][0x410] ;  /* 0x0001040000087ab9 */ /* 0x000fe20000000a00 */
[----:B--2---:R-:W-:-:S05]  /*1400*/  SHF.L.U32 R2, R4, 0x10, RZ ;  /* 0x0000001004027819 */ /* 0x004fca00000006ff */
[----:B0-----:R-:W-:Y:S01]  /*1410*/  FMUL.FTZ R6, R2, R7 ;  /* 0x0000000702067220 */ /* 0x001fe20000410000 */
[----:B------:R-:W-:-:S04]  /*1420*/  IADD3 R2, P0, R3, UR8, RZ ;  /* 0x0000000803027c10 */ /* 0x000fc8000ff1e0ff */
[----:B------:R-:W-:Y:S01]  /*1430*/  IADD3.X R3, RZ, UR9, RZ, P0, !PT ;  /* 0x00000009ff037c10 */ /* 0x000fe200087fe4ff */
[----:B------:R-:W0:Y:S02]  /*1440*/  F2F.BF16.F32 R6, R6 ;  /* 0x0000000600067304 */ /* 0x000e240000202000 */
[----:B0-----:R-:W-:-:S06]  /*1450*/  SHF.L.U32 R7, R6, 0x10, RZ ;  /* 0x0000001006077819 */ /* 0x001fcc00000006ff */
[----:B------:R-:W0:Y:S02]  /*1460*/  FRND.TRUNC R7, R7 ;  /* 0x0000000700077307 */ /* 0x000e24000020d000 */
[----:B0-----:R-:W-:-:S05]  /*1470*/  F2FP.BF16.F32.PACK_AB R5, RZ, R7 ;  /* 0x00000007ff05723e */ /* 0x001fca00000010ff */
[----:B------:R0:W-:Y:S02]  /*1480*/  STG.E.U16 desc[UR4][R2.64], R5 ;  /* 0x0000000502007986 */ /* 0x0001e4000c101504 */
.L_x_1416:
[----:B------:R-:W-:Y:S05]  /*1490*/  BSYNC B0 ;  /* 0x0000000000007941 */ /* 0x000fea0003800000 */
.L_x_1415:
[----:B------:R-:W-:Y:S01]  /*14a0*/  ISETP.GE.AND P0, PT, R0, UR6, PT ;  /* 0x0000000600007c0c */ /* 0x000fe2000bf06270 */
[----:B------:R-:W-:-:S12]  /*14b0*/  BSSY B0, `(.L_x_1418) ;  /* 0x0000282000007945 */ /* 0x000fd80003800000 */
[----:B------:R-:W-:Y:S05]  /*14c0*/  @P0 BRA `(.L_x_1419) ;  /* 0x0000002800000947 */ /* 0x000fea0003800000 */
[----:B------:R-:W1:Y:S01]  /*14d0*/  LDC R8, c[0x0][0x218] ;  /* 0x00008600ff087b82 */ /* 0x000e620000000800 */
[----:B0-----:R-:W-:Y:S02]  /*14e0*/  CS2R R2, SRZ ;  /* 0x0000000000027805 */ /* 0x001fe4000001ff00 */
[----:B-1----:R-:W-:-:S13]  /*14f0*/  ISETP.NE.AND P0, PT, R8, RZ, PT ;  /* 0x000000ff0800720c */ /* 0x002fda0003f05270 */
        /* <DEDUP_REMOVED lines=278> */
[----:B------:R-:W-:Y:S01]  /*2660*/  ISETP.NE.AND P0, PT, R8, 0x18, PT ;  /* 0x000000180800780c */ /* 0x000fe20003f05270 */
[----:B------:R-:W-:Y:S01]  /*2670*/  ULDC.64 UR10, c[0x0][0x330] ;  /* 0x0000cc00000a7ab9 */ /* 0x000fe20000000a00 */
[----:B------:R-:W-:Y:S01]  /*2680*/  MOV R4, RZ ;  /* 0x000000ff00047202 */ /* 0x000fe20000000f00 */
[----:B------:R-:W-:-:S04]  /*2690*/  ULDC UR8, c[0x0][0x338] ;  /* 0x0000ce0000087ab9 */ /* 0x000fc80000000800 */
[----:B------:R-:W-:-:S05]  /*26a0*/  IMAD.HI.U32 R8, R5, UR11, R4 ;  /* 0x0000000b05087c27 */ /* 0x000fca000f8e0004 */
[----:B------:R-:W-:Y:S01]  /*26b0*/  SHF.R.U32.HI R9, RZ, UR8, R8 ;  /* 0x00000008ff097c19 */ /* 0x000fe20008011608 */
[----:B------:R-:W0:Y:S01]  /*26c0*/  @P0 LDC.64 R12, c[0x0][0x340] ;  /* 0x0000d000ff0c0b82 */ /* 0x000e220000000a00 */
[----:B------:R-:W-:Y:S01]  /*26d0*/  @P0 MOV R8, RZ ;  /* 0x000000ff00080202 */ /* 0x000fe20000000f00 */
[----:B------:R-:W-:Y:S01]  /*26e0*/  ULDC.64 UR8, c[0x0][0x400] ;  /* 0x0001000000087ab9 */ /* 0x000fe20000000a00 */
[----:B------:R-:W-:-:S05]  /*26f0*/  IADD3 R11, -R9, RZ, RZ ;  /* 0x000000ff090b7210 */ /* 0x000fca0007ffe1ff */
[----:B------:R-:W1:Y:S08]  /*2700*/  @P0 LDC R15, c[0x0][0x33c] ;  /* 0x0000cf00ff0f0b82 */ /* 0x000e700000000800 */
        /* <DEDUP_REMOVED lines=10> */
.L_x_1420:
        /* <DEDUP_REMOVED lines=12> */
[----:B------:R-:W0:Y:S01]  /*2870*/  F2F.BF16.F32 R6, R6 ;  /* 0x0000000600067304 */ /* 0x000e220000202000 */
[----:B------:R-:W-:Y:S02]  /*2880*/  ISETP.GE.AND P0, PT, R0, UR6, PT ;  /* 0x0000000600007c0c */ /* 0x000fe4000bf06270 */
[----:B0-----:R-:W-:-:S06]  /*2890*/  SHF.L.U32 R7, R6, 0x10, RZ ;  /* 0x0000001006077819 */ /* 0x001fcc00000006ff */
[----:B------:R-:W0:Y:S02]  /*28a0*/  FRND.TRUNC R7, R7 ;  /* 0x0000000700077307 */ /* 0x000e24000020d000 */
[----:B0-----:R-:W-:-:S05]  /*28b0*/  F2FP.BF16.F32.PACK_AB R5, RZ, R7 ;  /* 0x00000007ff05723e */ /* 0x001fca00000010ff */
[----:B------:R1:W-:Y:S01]  /*28c0*/  STG.E.U16 desc[UR4][R2.64], R5 ;  /* 0x0000000502007986 */ /* 0x0003e2000c101504 */
[----:B------:R-:W-:Y:S05]  /*28d0*/  @P0 BRA `(.L_x_1419) ;  /* 0x0000001000fc0947 */ /* 0x000fea0003800000 */
[----:B------:R-:W0:Y:S01]  /*28e0*/  LDC R8, c[0x0][0x218] ;  /* 0x00008600ff087b82 */ /* 0x000e220000000800 */
[----:B-1----:R-:W-:Y:S02]  /*28f0*/  CS2R R2, SRZ ;  /* 0x0000000000027805 */ /* 0x002fe4000001ff00 */
[----:B0-----:R-:W-:-:S13]  /*2900*/  ISETP.NE.AND P0, PT, R8, RZ, PT ;  /* 0x000000ff0800720c */ /* 0x001fda0003f05270 */
[----:B------:R-:W-:Y:S05]  /*2910*/  @!P0 BRA `(.L_x_1421) ;  /* 0x0000001000a88947 */ /* 0x000fea0003800000 */
[----:B------:R-:W-:Y:S01]  /*2920*/  HFMA2.MMA R2, -RZ, RZ, 0, 0 ;  /* 0x00000000ff027435 */ /* 0x000fe200000001ff */
[----:B------:R-:W-:Y:S01]  /*2930*/  IMAD.MOV.U32 R3, RZ, RZ, R0 ;  /* 0x000000ffff037224 */ /* 0x000fe200078e0000 */
        /* <DEDUP_REMOVED lines=283> */
[----:B------:R-:W-:Y:S02]  /*3af0*/  @P0 MOV R8, RZ ;  /* 0x000000ff00080202 */ /* 0x000fe40000000f00 */
[C---:B------:R-:W-:Y:S01]  /*3b00*/  IADD3 R11, -R9.reuse, RZ, RZ ;  /* 0x000000ff090b7210 */ /* 0x040fe20007ffe1ff */
        /* <DEDUP_REMOVED lines=11> */
.L_x_1421:
        /* <DEDUP_REMOVED lines=17> */
.L_x_1419:
[----:B------:R-:W-:Y:S05]  /*3cd0*/  BSYNC B0 ;  /* 0x0000000000007941 */ /* 0x000fea0003800000 */
.L_x_1418:
[----:B------:R-:W-:-:S13]  /*3ce0*/  ISETP.GE.AND P0, PT, R0, UR6, PT ;  /* 0x0000000600007c0c */ /* 0x000fda000bf06270 */
[----:B------:R-:W-:Y:S05]  /*3cf0*/  @P0 EXIT ;  /* 0x000000000000094d */ /* 0x000fea0003800000 */
[----:B------:R-:W3:Y:S01]  /*3d00*/  LDC R8, c[0x0][0x218] ;  /* 0x00008600ff087b82 */ /* 0x000ee20000000800 */
[----:B012---:R-:W-:Y:S02]  /*3d10*/  CS2R R2, SRZ ;  /* 0x0000000000027805 */ /* 0x007fe4000001ff00 */
[----:B---3--:R-:W-:-:S13]  /*3d20*/  ISETP.NE.AND P0, PT, R8, RZ, PT ;  /* 0x000000ff0800720c */ /* 0x008fda0003f05270 */
[----:B------:R-:W-:Y:S05]  /*3d30*/  @!P0 BRA `(.L_x_1422) ;  /* 0x0000001000a88947 */ /* 0x000fea0003800000 */
[----:B------:R-:W-:Y:S01]  /*3d40*/  MOV R3, R0 ;  /* 0x0000000000037202 */ /* 0x000fe20000000f00 */
[----:B------:R-:W-:Y:S01]  /*3d50*/  IMAD.MOV.U32 R2, RZ, RZ, RZ ;  /* 0x000000ffff027224 */ /* 0x000fe200078e00ff */
[----:B------:R-:W-:Y:S01]  /*3d60*/  ULDC.64 UR8, c[0x0][0x220] ;  /* 0x0000880000087ab9 */ /* 0x000fe20000000a00 */
[----:B------:R-:W-:Y:S01]  /*3d70*/  ISETP.NE.AND P0, PT, R8, 0x1, PT ;  /* 0x000000010800780c */ /* 0x000fe20003f05270 */
[----:B------:R-:W-:Y:S01]  /*3d80*/  ULDC UR6, c[0x0][0x21c] ;  /* 0x0000870000067ab9 */ /* 0x000fe20000000800 */
[----:B------:R-:W-:-:S05]  /*3d90*/  IMAD.HI.U32 R4, R0, UR8, R2 ;  /* 0x0000000800047c27 */ /* 0x000fca000f8e0002 */
[----:B------:R-:W-:Y:S01]  /*3da0*/  SHF.R.U32.HI R5, RZ, UR9, R4 ;  /* 0x00000009ff057c19 */ /* 0x000fe20008011604 */
[----:B------:R-:W-:-:S03]  /*3db0*/  ULDC.64 UR8, c[0x0][0x348] ;  /* 0x0000d20000087ab9 */ /* 0x000fc60000000a00 */
[----:B------:R-:W-:-:S05]  /*3dc0*/  IADD3 R3, -R5, RZ, RZ ;  /* 0x000000ff05037210 */ /* 0x000fca0007ffe1ff */
[----:B------:R-:W-:-:S04]  /*3dd0*/  IMAD R0, R3, UR6, R0 ;  /* 0x0000000603007c24 */ /* 0x000fc8000f8e0200 */
[C---:B------:R-:W-:Y:S02]  /*3de0*/  IMAD R3, R0.reuse, UR8, RZ ;  /* 0x0000000800037c24 */ /* 0x040fe4000f8e02ff */
[----:B------:R-:W-:Y:S01]  /*3df0*/  IMAD R2, R0, UR9, RZ ;  /* 0x0000000900027c24 */ /* 0x000fe2000f8e02ff */
[----:B------:R-:W-:Y:S06]  /*3e00*/  @!P0 BRA `(.L_x_1422) ;  /* 0x0000001000748947 */ /* 0x000fec0003800000 */
[----:B------:R-:W-:Y:S01]  /*3e10*/  HFMA2.MMA R4, -RZ, RZ, 0, 0 ;  /* 0x00000000ff047435 */ /* 0x000fe200000001ff */
[----:B------:R-:W-:Y:S01]  /*3e20*/  ULDC.64 UR8, c[0x0][0x228] ;  /* 0x00008a0000087ab9 */ /* 0x000fe20000000a00 */
[----:B------:R-:W-:Y:S01]  /*3e30*/  ULDC UR6, c[0x0][0x230] ;  /* 0x00008c0000067ab9 */ /* 0x000fe20000000800 */
[----:B------:R-:W-:-:S07]  /*3e40*/  ISETP.NE.AND P0, PT, R8, 0x2, PT ;  /* 0x000000020800780c */ /* 0x000fce0003f05270 */
[----:B------:R-:W-:-:S05]  /*3e50*/  IMAD.HI.U32 R6, R5, UR9, R4 ;  /* 0x0000000905067c27 */ /* 0x000fca000f8e0004 */
        /* <DEDUP_REMOVED lines=265> */
[----:B------:R-:W-:Y:S02]  /*4ef0*/  SHF.R.U32.HI R7, RZ, UR6, R6 ;  /* 0x00000006ff077c19 */ /* 0x000fe40008011606 */
[----:B------:R-:W-:Y:S02]  /*4f00*/  @P0 MOV R6, RZ ;  /* 0x000000ff00060202 */ /* 0x000fe40000000f00 */
[----:B------:R-:W-:Y:S01]  /*4f10*/  IADD3 R4, -R7, RZ, RZ ;  /* 0x000000ff07047210 */ /* 0x000fe20007ffe1ff */
[----:B------:R-:W1:Y:S04]  /*4f20*/  @P0 LDC R11, c[0x0][0x33c] ;  /* 0x0000cf00ff0b0b82 */ /* 0x000e680000000800 */
[----:B------:R-:W-:Y:S01]  /*4f30*/  IMAD R4, R4, UR8, R5 ;  /* 0x0000000804047c24 */ /* 0x000fe2000f8e0205 */
[----:B------:R-:W-:-:S03]  /*4f40*/  ULDC.64 UR8, c[0x0][0x400] ;  /* 0x0001000000087ab9 */ /* 0x000fc60000000a00 */
[----:B------:R-:W2:Y:S01]  /*4f50*/  @P0 LDC.64 R12, c[0x0][0x408] ;  /* 0x00010200ff0c0b82 */ /* 0x000ea20000000a00 */
[C---:B------:R-:W-:Y:S02]  /*4f60*/  IMAD R3, R4.reuse, UR8, R3 ;  /* 0x0000000804037c24 */ /* 0x040fe4000f8e0203 */
[----:B------:R-:W-:Y:S02]  /*4f70*/  IMAD R2, R4, UR9, R2 ;  /* 0x0000000904027c24 */ /* 0x000fe4000f8e0202 */
[----:B0-----:R-:W-:-:S05]  /*4f80*/  @P0 IMAD.HI.U32 R0, R7, R8, R6 ;  /* 0x0000000807000227 */ /* 0x001fca00078e0006 */
[----:B------:R-:W-:-:S04]  /*4f90*/  @P0 SHF.R.U32.HI R0, RZ, R9, R0 ;  /* 0x00000009ff000219 */ /* 0x000fc80000011600 */
[----:B------:R-:W-:-:S05]  /*4fa0*/  @P0 IADD3 R6, -R0, RZ, RZ ;  /* 0x000000ff00060210 */ /* 0x000fca0007ffe1ff */
[----:B-1----:R-:W-:-:S04]  /*4fb0*/  @P0 IMAD R6, R11, R6, R7 ;  /* 0x000000060b060224 */ /* 0x002fc800078e0207 */
[C---:B--2---:R-:W-:Y:S02]  /*4fc0*/  @P0 IMAD R3, R6.reuse, R12, R3 ;  /* 0x0000000c06030224 */ /* 0x044fe400078e0203 */
[----:B------:R-:W-:-:S07]  /*4fd0*/  @P0 IMAD R2, R6, R13, R2 ;  /* 0x0000000d06020224 */ /* 0x000fce00078e0202 */
.L_x_1422:
[----:B------:R-:W-:Y:S02]  /*4fe0*/  ULDC.64 UR8, c[0x0][0x418] ;  /* 0x0001060000087ab9 */ /* 0x000fe40000000a00 */
[----:B------:R-:W-:-:S04]  /*4ff0*/  IADD3 R4, P0, R2, UR8, RZ ;  /* 0x0000000802047c10 */ /* 0x000fc8000ff1e0ff */
[----:B------:R-:W-:Y:S01]  /*5000*/  IADD3.X R5, RZ, UR9, RZ, P0, !PT ;  /* 0x00000009ff057c10 */ /* 0x000fe200087fe4ff */
[----:B------:R-:W-:Y:S01]  /*5010*/  USHF.L.U32 UR6, UR7, 0x10, URZ ;  /* 0x0000001007067899 */ /* 0x000fe2000800063f */
[----:B------:R-:W-:-:S03]  /*5020*/  ULDC.64 UR8, c[0x0][0x410] ;  /* 0x0001040000087ab9 */ /* 0x000fc60000000a00 */
[----:B------:R-:W2:Y:S01]  /*5030*/  LDG.E.U16 R4, desc[UR4][R4.64] ;  /* 0x0000000404047981 */ /* 0x000ea2000c1e1500 */
[----:B------:R-:W-:-:S04]  /*5040*/  IADD3 R2, P0, R3, UR8, RZ ;  /* 0x0000000803027c10 */ /* 0x000fc8000ff1e0ff */
[----:B------:R-:W0:Y:S01]  /*5050*/  MUFU.RCP R7, UR6 ;  /* 0x0000000600077d08 */ /* 0x000e220008001000 */
[----:B------:R-:W-:Y:S02]  /*5060*/  IADD3.X R3, RZ, UR9, RZ, P0, !PT ;  /* 0x00000009ff037c10 */ /* 0x000fe400087fe4ff */
[----:B--2---:R-:W-:-:S05]  /*5070*/  SHF.L.U32 R0, R4, 0x10, RZ ;  /* 0x0000001004007819 */ /* 0x004fca00000006ff */
[----:B0-----:R-:W-:-:S06]  /*5080*/  FMUL.FTZ R0, R0, R7 ;  /* 0x0000000700007220 */ /* 0x001fcc0000410000 */
[----:B------:R-:W0:Y:S02]  /*5090*/  F2F.BF16.F32 R0, R0 ;  /* 0x0000000000007304 */ /* 0x000e240000202000 */
[----:B0-----:R-:W-:-:S06]  /*50a0*/  SHF.L.U32 R6, R0, 0x10, RZ ;  /* 0x0000001000067819 */ /* 0x001fcc00000006ff */
[----:B------:R-:W0:Y:S02]  /*50b0*/  FRND.TRUNC R6, R6 ;  /* 0x0000000600067307 */ /* 0x000e24000020d000 */
[----:B0-----:R-:W-:-:S05]  /*50c0*/  F2FP.BF16.F32.PACK_AB R5, RZ, R6 ;  /* 0x00000006ff05723e */ /* 0x001fca00000010ff */
[----:B------:R-:W-:Y:S01]  /*50d0*/  STG.E.U16 desc[UR4][R2.64], R5 ;  /* 0x0000000502007986 */ /* 0x000fe2000c101504 */
[----:B------:R-:W-:Y:S05]  /*50e0*/  EXIT ;  /* 0x000000000000794d */ /* 0x000fea0003800000 */
.L_x_1423:
        /* <DEDUP_REMOVED lines=9> */
.L_x_22769:


//--------------------- .text._ZN2at6native27unrolled_elementwise_kernelINS0_13BUnaryFunctorIN3c108BFloat16ES4_S4_ZZZNS0_15binary_internal21div_trunc_kernel_cudaERNS_18TensorIteratorBaseEENKUlvE1_clEvENKUlvE2_clEvEUlS4_S4_E_EESt5arrayIPcLm2EELi4E23TrivialOffsetCalculatorILi1EjESG_NS0_6memory15LoadWithoutCastENSH_16StoreWithoutCastEEEviT_T0_T2_T3_T4_T5_ --------------------------
	.section	.text._ZN2at6native27unrolled_elementwise_kernelINS0_13BUnaryFunctorIN3c108BFloat16ES4_S4_ZZZNS0_15binary_internal21div_trunc_kernel_cudaERNS_18TensorIteratorBaseEENKUlvE1_clEvENKUlvE2_clEvEUlS4_S4_E_EESt5arrayIPcLm2EELi4E23TrivialOffsetCalculatorILi1EjESG_NS0_6memory15LoadWithoutCastENSH_16StoreWithoutCastEEEviT_T0_T2_T3_T4_T5_,"ax",@progbits
	.align	128
        .global         _ZN2at6native27unrolled_elementwise_kernelINS0_13BUnaryFunctorIN3c108BFloat16ES4_S4_ZZZNS0_15binary_internal21div_trunc_kernel_cudaERNS_18TensorIteratorBaseEENKUlvE1_clEvENKUlvE2_clEvEUlS4_S4_E_EESt5arrayIPcLm2EELi4E23TrivialOffsetCalculatorILi1EjESG_NS0_6memory15LoadWithoutCastENSH_16StoreWithoutCastEEEviT_T0_T2_T3_T4_T5_
        .type           _ZN2at6native27unrolled_elementwise_kernelINS0_13BUnaryFunctorIN3c108BFloat16ES4_S4_ZZZNS0_15binary_internal21div_trunc_kernel_cudaERNS_18TensorIteratorBaseEENKUlvE1_clEvENKUlvE2_clEvEUlS4_S4_E_EESt5arrayIPcLm2EELi4E23TrivialOffsetCalculatorILi1EjESG_NS0_6memory15LoadWithoutCastENSH_16StoreWithoutCastEEEviT_T0_T2_T3_T4_T5_,@function
        .size           _ZN2at6native27unrolled_elementwise_kernelINS0_13BUnaryFunctorIN3c108BFloat16ES4_S4_ZZZNS0_15binary_internal21div_trunc_kernel_cudaERNS_18TensorIteratorBaseEENKUlvE1_clEvENKUlvE2_clEvEUlS4_S4_E_EESt5arrayIPcLm2EELi4E23TrivialOffsetCalculatorILi1EjESG_NS0_6memory15LoadWithoutCastENSH_16StoreWithoutCastEEEviT_T0_T2_T3_T4_T5_,(.L_x_22770 - _ZN2at6native27unrolled_elementwise_kernelINS0_13BUnaryFunctorIN3c108BFloat16ES4_S4_ZZZNS0_15binary_internal21div_trunc_kernel_cudaERNS_18TensorIteratorBaseEENKUlvE1_clEvENKUlvE2_clEvEUlS4_S4_E_EESt5arrayIPcLm2EELi4E23TrivialOffsetCalculatorILi1EjESG_NS0_6memory15LoadWithoutCastENSH_16StoreWithoutCastEEEviT_T0_T2_T3_T4_T5_)
        .other          _ZN2at6native27unrolled_elementwise_kernelINS0_13BUnaryFunctorIN3c108BFloat16ES4_S4_ZZZNS0_15binary_internal21div_trunc_kernel_cudaERNS_18TensorIteratorBaseEENKUlvE1_clEvENKUlvE2_clEvEUlS4_S4_E_EESt5arrayIPcLm2EELi4E23TrivialOffsetCalculatorILi1EjESG_NS0_6memory15LoadWithoutCastENSH_16StoreWithoutCastEEEviT_T0_T2_T3_T4_T5_,@"STO_CUDA_ENTRY STV_DEFAULT"
_ZN2at6native27unrolled_elementwise_kernelINS0_13BUnaryFunctorIN3c108BFloat16ES4_S4_ZZZNS0_15binary_internal21div_trunc_kernel_cudaERNS_18TensorIteratorBaseEENKUlvE1_clEvENKUlvE2_clEvEUlS4_S4_E_EESt5arrayIPcLm2EELi4E23TrivialOffsetCalculatorILi1EjESG_NS0_6memory15LoadWithoutCastENSH_16StoreWithoutCastEEEviT_T0_T2_T3_T4_T5_:
.text._ZN2at6native27unrolled_elementwise_kernelINS0_13BUnaryFunctorIN3c108BFloat16ES4_S4_ZZZNS0_15binary_internal21div_trunc_kernel_cudaERNS_18TensorIteratorBaseEENKUlvE1_clEvENKUlvE2_clEvEUlS4_S4_E_EESt5arrayIPcLm2EELi4E23TrivialOffsetCalculatorILi1EjESG_NS0_6memory15LoadWithoutCastENSH_16StoreWithoutCastEEEviT_T0_T2_T3_T4_T5_:
        /* <DEDUP_REMOVED lines=12> */
[----:B------:R-:W-:-:S13]  /*00c0*/  ISETP.GE.AND P1, PT, R21, R2, PT ;  /* 0x000000021500720c */ /* 0x000fda0003f26270 */
[----:B------:R-:W-:Y:S01]  /*00d0*/  @!P1 IMAD R17, R0, 0x200, R21 ;  /* 0x0000020000119824 */ /* 0x000fe200078e0215 */
[----:B------:R-:W1:Y:S01]  /*00e0*/  @!P1 LDC.64 R10, c[0x0][0x220] ;  /* 0x00008800ff0a9b82 */ /* 0x000e620000000a00 */
[----:B------:R-:W-:-:S05]  /*00f0*/  @!P1 VIADD R21, R21, 0x80 ;  /* 0x0000008015159836 */ /* 0x000fca0000000000 */
[----:B------:R-:W-:Y:S01]  /*0100*/  ISETP.GE.AND P3, PT, R21, R2, PT ;  /* 0x000000021500720c */ /* 0x000fe20003f66270 */
[----:B0-----:R-:W-:-:S05]  /*0110*/  @!P0 IMAD.WIDE.U32 R12, R15, 0x2, R12 ;  /* 0x000000020f0c8825 */ /* 0x001fca00078e000c */
[----:B------:R0:W2:Y:S07]  /*0120*/  @!P0 LDG.E.U16 R6, desc[UR4][R12.64] ;  /* 0x000000040c068981 */ /* 0x0000ae000c1e1500 */
[----:B------:R-:W3:Y:S01]  /*0130*/  @!P3 LDC.64 R8, c[0x0][0x220] ;  /* 0x00008800ff08bb82 */ /* 0x000ee20000000a00 */
[----:B------:R-:W-:Y:S01]  /*0140*/  @!P3 LEA R19, R0, R21, 0x9 ;  /* 0x000000150013b211 */ /* 0x000fe200078e48ff */
[----:B------:R-:W-:-:S05]  /*0150*/  @!P3 VIADD R21, R21, 0x80 ;  /* 0x000000801515b836 */ /* 0x000fca0000000000 */
[----:B------:R-:W-:Y:S01]  /*0160*/  ISETP.GE.AND P2, PT, R21, R2, PT ;  /* 0x000000021500720c */ /* 0x000fe20003f46270 */
[----:B-1----:R-:W-:Y:S01]  /*0170*/  @!P1 IMAD.WIDE.U32 R16, R17, 0x2, R10 ;  /* 0x0000000211109825 */ /* 0x002fe200078e000a */
[----:B------:R-:W-:-:S06]  /*0180*/  PRMT R11, RZ, 0x7610, R11 ;  /* 0x00007610ff0b7816 */ /* 0x000fcc000000000b */
[----:B------:R-:W4:Y:S05]  /*0190*/  @!P1 LDG.E.U16 R11, desc[UR4][R16.64] ;  /* 0x00000004100b9981 */ /* 0x000f2a000c1e1500 */
[----:B------:R-:W1:Y:S01]  /*01a0*/  @!P2 LDC.64 R14, c[0x0][0x220] ;  /* 0x00008800ff0eab82 */ /* 0x000e620000000a00 */
[----:B---3--:R-:W-:Y:S01]  /*01b0*/  @!P3 IMAD.WIDE.U32 R18, R19, 0x2, R8 ;  /* 0x000000021312b825 */ /* 0x008fe200078e0008 */
[----:B------:R-:W-:-:S06]  /*01c0*/  PRMT R8, RZ, 0x7610, R8 ;  /* 0x00007610ff087816 */ /* 0x000fcc0000000008 */
[----:B------:R-:W3:Y:S01]  /*01d0*/  @!P3 LDG.E.U16 R8, desc[UR4][R18.64] ;  /* 0x000000041208b981 */ /* 0x000ee2000c1e1500 */
[----:B------:R-:W-:Y:S01]  /*01e0*/  @!P2 IMAD R9, R0, 0x200, R21 ;  /* 0x000002000009a824 */ /* 0x000fe200078e0215 */
[----:B------:R-:W-:-:S03]  /*01f0*/  PRMT R10, RZ, 0x7610, R10 ;  /* 0x00007610ff0a7816 */ /* 0x000fc6000000000a */
[----:B-1----:R-:W-:-:S05]  /*0200*/  @!P2 IMAD.WIDE.U32 R14, R9, 0x2, R14 ;  /* 0x00000002090ea825 */ /* 0x002fca00078e000e */
[----:B------:R1:W5:Y:S01]  /*0210*/  @!P2 LDG.E.U16 R10, desc[UR4][R14.64] ;  /* 0x000000040e0aa981 */ /* 0x000362000c1e1500 */
[----:B------:R-:W1:Y:S01]  /*0220*/  LDC.U16 R9, c[0x0][0x216] ;  /* 0x00008580ff097b82 */ /* 0x000e620000000400 */
[----:B0-----:R-:W-:-:S04]  /*0230*/  IADD3 R13, R7, 0x80, RZ ;  /* 0x00000080070d7810 */ /* 0x001fc80007ffe0ff */
[----:B------:R-:W-:Y:S01]  /*0240*/  ISETP.GE.AND P2, PT, R13, R2, PT ;  /* 0x000000020d00720c */ /* 0x000fe20003f46270 */
[----:B------:R-:W-:-:S05]  /*0250*/  VIADD R13, R7, 0x100 ;  /* 0x00000100070d7836 */ /* 0x000fca0000000000 */
[----:B------:R-:W-:Y:S01]  /*0260*/  ISETP.GE.AND P3, PT, R13, R2, PT ;  /* 0x000000020d00720c */ /* 0x000fe20003f66270 */
[----:B-1----:R-:W-:-:S04]  /*0270*/  @!P0 IMAD.U32 R12, R9, 0x10000, RZ ;  /* 0x00010000090c8824 */ /* 0x002fc800078e00ff */
[----:B------:R-:W0:Y:S08]  /*0280*/  @!P0 MUFU.RCP R13, R12 ;  /* 0x0000000c000d8308 */ /* 0x000e300000001000 */
[C---:B------:R-:W-:Y:S01]  /*0290*/  @!P3 IMAD.U32 R14, R9.reuse, 0x10000, RZ ;  /* 0x00010000090eb824 */ /* 0x040fe200078e00ff */
[----:B------:R-:W-:-:S03]  /*02a0*/  @!P2 SHF.L.U32 R16, R9, 0x10, RZ ;  /* 0x000000100910a819 */ /* 0x000fc600000006ff */
[----:B------:R-:W-:Y:S08]  /*02b0*/  @!P3 MUFU.RCP R15, R14 ;  /* 0x0000000e000fb308 */ /* 0x000ff00000001000 */
[----:B------:R-:W1:Y:S01]  /*02c0*/  @!P2 MUFU.RCP R16, R16 ;  /* 0x000000100010a308 */ /* 0x000e620000001000 */
[----:B------:R-:W-:Y:S01]  /*02d0*/  BSSY B0, `(.L_x_1424) ;  /* 0x000002c000007945 */ /* 0x000fe20003800000 */
[----:B--2---:R-:W-:-:S05]  /*02e0*/  @!P0 SHF.L.U32 R6, R6, 0x10, RZ ;  /* 0x0000001006068819 */ /* 0x004fca00000006ff */
[----:B0-----:R-:W-:Y:S01]  /*02f0*/  @!P0 FMUL.FTZ R6, R6, R13 ;  /* 0x0000000d06068220 */ /* 0x001fe20000410000 */
[----:B------:R-:W-:-:S05]  /*0300*/  VIADD R13, R7, 0x180 ;  /* 0x00000180070d7836 */ /* 0x000fca0000000000 */
[----:B------:R-:W-:Y:S01]  /*0310*/  ISETP.GE.AND P1, PT, R13, R2, PT ;  /* 0x000000020d00720c */ /* 0x000fe20003f26270 */
[----:B------:R-:W0:Y:S01]  /*0320*/  @!P0 F2F.BF16.F32 R6, R6 ;  /* 0x0000000600068304 */ /* 0x000e220000202000 */
[----:B----4-:R-:W-:-:S05]  /*0330*/  @!P2 SHF.L.U32 R11, R11, 0x10, RZ ;  /* 0x000000100b0ba819 */ /* 0x010fca00000006ff */
[----:B-1----:R-:W-:Y:S01]  /*0340*/  @!P2 FMUL.FTZ R12, R11, R16 ;  /* 0x000000100b0ca220 */ /* 0x002fe20000410000 */
[----:B0-----:R-:W-:Y:S02]  /*0350*/  @!P0 IMAD.U32 R11, R6, 0x10000, RZ ;  /* 0x00010000060b8824 */ /* 0x001fe400078e00ff */
[----:B---3--:R-:W-:-:S04]  /*0360*/  @!P3 IMAD.U32 R8, R8, 0x10000, RZ ;  /* 0x000100000808b824 */ /* 0x008fc800078e00ff */
[----:B------:R-:W-:Y:S01]  /*0370*/  @!P3 FMUL.FTZ R13, R8, R15 ;  /* 0x0000000f080db220 */ /* 0x000fe20000410000 */
[----:B------:R-:W-:Y:S02]  /*0380*/  @!P1 SHF.L.U32 R15, R9, 0x10, RZ ;  /* 0x00000010090f9819 */ /* 0x000fe400000006ff */
[----:B------:R-:W0:Y:S03]  /*0390*/  @!P0 LDC.64 R8, c[0x0][0x218] ;  /* 0x00008600ff088b82 */ /* 0x000e260000000a00 */
[----:B------:R-:W1:Y:S08]  /*03a0*/  @!P3 F2F.BF16.F32 R13, R13 ;  /* 0x0000000d000db304 */ /* 0x000e700000202000 */
[----:B------:R-:W2:Y:S08]  /*03b0*/  @!P0 FRND.TRUNC R11, R11 ;  /* 0x0000000b000b8307 */ /* 0x000eb0000020d000 */
[----:B------:R-:W3:Y:S01]  /*03c0*/  @!P2 F2F.BF16.F32 R12, R12 ;  /* 0x0000000c000ca304 */ /* 0x000ee20000202000 */
[----:B-1----:R-:W-:-:S07]  /*03d0*/  @!P3 IMAD.U32 R14, R13, 0x10000, RZ ;  /* 0x000100000d0eb824 */ /* 0x002fce00078e00ff */
[----:B------:R-:W1:Y:S01]  /*03e0*/  @!P1 MUFU.RCP R15, R15 ;  /* 0x0000000f000f9308 */ /* 0x000e620000001000 */
[----:B------:R-:W-:Y:S01]  /*03f0*/  @!P0 IMAD R13, R0, 0x200, R7 ;  /* 0x00000200000d8824 */ /* 0x000fe200078e0207 */
[----:B--2---:R-:W-:-:S03]  /*0400*/  @!P0 F2FP.BF16.F32.PACK_AB R4, RZ, R11 ;  /* 0x0000000bff04823e */ /* 0x004fc600000010ff */
[----:B0-----:R-:W-:Y:S01]  /*0410*/  @!P0 IMAD.WIDE.U32 R8, R13, 0x2, R8 ;  /* 0x000000020d088825 */ /* 0x001fe200078e0008 */
[----:B-----5:R-:W-:Y:S02]  /*0420*/  @!P1 SHF.L.U32 R10, R10, 0x10, RZ ;  /* 0x000000100a0a9819 */ /* 0x020fe400000006ff */
[----:B---3--:R-:W-:Y:S02]  /*0430*/  @!P2 SHF.L.U32 R6, R12, 0x10, RZ ;  /* 0x000000100c06a819 */ /* 0x008fe400000006ff */
[----:B------:R0:W-:Y:S01]  /*0440*/  @!P0 STG.E.U16 desc[UR4][R8.64], R4 ;  /* 0x0000000408008986 */ /* 0x0001e2000c101504 */
[----:B------:R-:W-:Y:S01]  /*0450*/  @!P0 IADD3 R7, R7, 0x80, RZ ;  /* 0x0000008007078810 */ /* 0x000fe20007ffe0ff */
[----:B------:R-:W2:Y:S01]  /*0460*/  @!P3 FRND.TRUNC R14, R14 ;  /* 0x0000000e000eb307 */ /* 0x000ea2000020d000 */
[----:B-1----:R-:W-:Y:S02]  /*0470*/  @!P1 FMUL.FTZ R10, R10, R15 ;  /* 0x0000000f0a0a9220 */ /* 0x002fe40000410000 */
[----:B------:R-:W-:-:S05]  /*0480*/  ISETP.GE.AND P4, PT, R7, R2, PT ;  /* 0x000000020700720c */ /* 0x000fca0003f86270 */
[----:B------:R-:W1:Y:S08]  /*0490*/  @!P2 FRND.TRUNC R6, R6 ;  /* 0x000000060006a307 */ /* 0x000e70000020d000 */
[----:B------:R-:W3:Y:S01]  /*04a0*/  @!P1 F2F.BF16.F32 R10, R10 ;  /* 0x0000000a000a9304 */ /* 0x000ee20000202000 */
[----:B--2---:R-:W-:Y:S02]  /*04b0*/  @!P3 F2FP.BF16.F32.PACK_AB R3, RZ, R14 ;  /* 0x0000000eff03b23e */ /* 0x004fe400000010ff */
[----:B-1----:R-:W-:Y:S01]  /*04c0*/  @!P2 F2FP.BF16.F32.PACK_AB R5, RZ, R6 ;  /* 0x00000006ff05a23e */ /* 0x002fe200000010ff */
[----:B0-----:R-:W-:Y:S06]  /*04d0*/  @P4 BRA `(.L_x_1425) ;  /* 0x00000000002c4947 */ /* 0x001fec0003800000 */
[----:B------:R-:W0:Y:S01]  /*04e0*/  LDC.64 R8, c[0x0][0x218] ;  /* 0x00008600ff087b82 */ /* 0x000e220000000a00 */
[----:B------:R-:W-:Y:S01]  /*04f0*/  IMAD R11, R0, 0x200, R7 ;  /* 0x00000200000b7824 */ /* 0x000fe200078e0207 */
[----:B------:R-:W-:Y:S02]  /*0500*/  IADD3 R7, R7, 0x80, RZ ;  /* 0x0000008007077810 */ /* 0x000fe40007ffe0ff */
[----:B------:R-:W-:Y:S02]  /*0510*/  PRMT R6, R5, 0x7610, R6 ;  /* 0x0000761005067816 */ /* 0x000fe40000000006 */
[----:B------:R-:W-:-:S13]  /*0520*/  ISETP.GE.AND P0, PT, R7, R2, PT ;  /* 0x000000020700720c */ /* 0x000fda0003f06270 */
[----:B------:R-:W-:Y:S01]  /*0530*/  @!P0 IMAD R13, R0, 0x200, R7 ;  /* 0x00000200000d8824 */ /* 0x000fe200078e0207 */
[----:B------:R-:W-:Y:S01]  /*0540*/  @!P0 IADD3 R7, R7, 0x80, RZ ;  /* 0x0000008007078810 */ /* 0x000fe20007ffe0ff */
[----:B0-----:R-:W-:-:S04]  /*0550*/  IMAD.WIDE.U32 R4, R11, 0x2, R8 ;  /* 0x000000020b047825 */ /* 0x001fc800078e0008 */
[----:B------:R-:W-:Y:S01]  /*0560*/  @!P0 IMAD.WIDE.U32 R8, R13, 0x2, R8 ;  /* 0x000000020d088825 */ /* 0x000fe200078e0008 */
[----:B------:R0:W-:Y:S04]  /*0570*/  STG.E.U16 desc[UR4][R4.64], R6 ;  /* 0x0000000604007986 */ /* 0x0001e8000c101504 */
[----:B------:R0:W-:Y:S02]  /*0580*/  @!P0 STG.E.U16 desc[UR4][R8.64], R3 ;  /* 0x0000000308008986 */ /* 0x0001e4000c101504 */
.L_x_1425:
[----:B------:R-:W-:Y:S05]  /*0590*/  BSYNC B0 ;  /* 0x0000000000007941 */ /* 0x000fea0003800000 */
.L_x_1424:
[----:B------:R-:W-:Y:S01]  /*05a0*/  ISETP.GE.AND P0, PT, R7, R2, PT ;  /* 0x000000020700720c */ /* 0x000fe20003f06270 */
[----:B---3--:R-:W-:-:S12]  /*05b0*/  @!P1 IMAD.U32 R10, R10, 0x10000, RZ ;  /* 0x000100000a0a9824 */ /* 0x008fd800078e00ff */
[----:B------:R-:W-:Y:S05]  /*05c0*/  @P0 EXIT ;  /* 0x000000000000094d */ /* 0x000fea0003800000 */
[----:B0-----:R-:W0:Y:S01]  /*05d0*/  LDC.64 R2, c[0x0][0x218] ;  /* 0x00008600ff027b82 */ /* 0x001e220000000a00 */
[----:B------:R-:W1:Y:S01]  /*05e0*/  @!P1 FRND.TRUNC R10, R10 ;  /* 0x0000000a000a9307 */ /* 0x000e62000020d000 */
[----:B------:R-:W-:Y:S02]  /*05f0*/  LEA R7, R0, R7, 0x9 ;  /* 0x0000000700077211 */ /* 0x000fe400078e48ff */
[----:B-1----:R-:W-:-:S03]  /*0600*/  @!P1 F2FP.BF16.F32.PACK_AB R4, RZ, R10 ;  /* 0x0000000aff04923e */ /* 0x002fc600000010ff */
[----:B0-----:R-:W-:-:S05]  /*0610*/  IMAD.WIDE.U32 R2, R7, 0x2, R2 ;  /* 0x0000000207027825 */ /* 0x001fca00078e0002 */
[----:B------:R-:W-:Y:S01]  /*0620*/  STG.E.U16 desc[UR4][R2.64], R4 ;  /* 0x0000000402007986 */ /* 0x000fe2000c101504 */
[----:B------:R-:W-:Y:S05]  /*0630*/  EXIT ;  /* 0x000000000000794d */ /* 0x000fea0003800000 */
.L_x_1426:
        /* <DEDUP_REMOVED lines=12> */
.L_x_22770:


//--------------------- .text._ZN2at6native29vectorized_elementwise_kernelILi2ENS0_13BUnaryFunctorIN3c108BFloat16ES4_S4_ZZZNS0_15binary_internal21div_trunc_kernel_cudaERNS_18TensorIteratorBaseEENKUlvE1_clEvENKUlvE2_clEvEUlS4_S4_E_EESt5arrayIPcLm2EEEEviT0_T1_ --------------------------
	.section	.text._ZN2at6native29vectorized_elementwise_kernelILi2ENS0_13BUnaryFunctorIN3c108BFloat16ES4_S4_ZZZNS0_15binary_internal21div_trunc_kernel_cudaERNS_18TensorIteratorBaseEENKUlvE1_clEvENKUlvE2_clEvEUlS4_S4_E_EESt5arrayIPcLm2EEEEviT0_T1_,"ax",@progbits
	.align	128
        .global         _ZN2at6native29vectorized_elementwise_kernelILi2ENS0_13BUnaryFunctorIN3c108BFloat16ES4_S4_ZZZNS0_15binary_internal21div_trunc_kernel_cudaERNS_18TensorIteratorBaseEENKUlvE1_clEvENKUlvE2_clEvEUlS4_S4_E_EESt5arrayIPcLm2EEEEviT0_T1_
        .type           _ZN2at6native29vectorized_elementwise_kernelILi2ENS0_13BUnaryFunctorIN3c108BFloat16ES4_S4_ZZZNS0_15binary_internal21div_trunc_kernel_cudaERNS_18TensorIteratorBaseEENKUlvE1_clEvENKUlvE2_clEvEUlS4_S4_E_EESt5arrayIPcLm2EEEEviT0_T1_,@function
        .size           _ZN2at6native29vectorized_elementwise_kernelILi2ENS0_13BUnaryFunctorIN3c108BFloat16ES4_S4_ZZZNS0_15binary_internal21div_trunc_kernel_cudaERNS_18TensorIteratorBaseEENKUlvE1_clEvENKUlvE2_clEvEUlS4_S4_E_EESt5arrayIPcLm2EEEEviT0_T1_,(.L_x_22771 - _ZN2at6native29vectorized_elementwise_kernelILi2ENS0_13BUnaryFunctorIN3c108BFloat16ES4_S4_ZZZNS0_15binary_internal21div_trunc_kernel_cudaERNS_18TensorIteratorBaseEENKUlvE1_clEvENKUlvE2_clEvEUlS4_S4_E_EESt5arrayIPcLm2EEEEviT0_T1_)
        .other          _ZN2at6native29vectorized_elementwise_kernelILi2ENS0_13BUnaryFunctorIN3c108BFloat16ES4_S4_ZZZNS0_15binary_internal21div_trunc_kernel_cudaERNS_18TensorIteratorBaseEENKUlvE1_clEvENKUlvE2_clEvEUlS4_S4_E_EESt5arrayIPcLm2EEEEviT0_T1_,@"STO_CUDA_ENTRY STV_DEFAULT"
_ZN2at6native29vectorized_elementwise_kernelILi2ENS0_13BUnaryFunctorIN3c108BFloat16ES4_S4_ZZZNS0_15binary_internal21div_trunc_kernel_cudaERNS_18TensorIteratorBaseEENKUlvE1_clEvENKUlvE2_clEvEUlS4_S4_E_EESt5arrayIPcLm2EEEEviT0_T1_:
.text._ZN2at6native29vectorized_elementwise_kernelILi2ENS0_13BUnaryFunctorIN3c108BFloat16ES4_S4_ZZZNS0_15binary_internal21div_trunc_kernel_cudaERNS_18TensorIteratorBaseEENKUlvE1_clEvENKUlvE2_clEvEUlS4_S4_E_EESt5arrayIPcLm2EEEEviT0_T1_:
[----:B------:R-:W-:Y:S01]  /*0000*/  LDC R1, c[0x0][0x28] ;  /* 0x00000a00ff017b82 */ /* 0x000fe20000000800 */
[----:B------:R-:W0:Y:S01]  /*0010*/  S2R R3, SR_CTAID.X ;  /* 0x0000000000037919 */ /* 0x000e220000002500 */
[----:B------:R-:W-:-:S06]  /*0020*/  ULDC UR4, c[0x0][0x210] ;  /* 0x0000840000047ab9 */ /* 0x000fcc0000000800 */
[----:B------:R-:W1:Y:S01]  /*0030*/  LDC.U16 R6, c[0x0][0x216] ;  /* 0x00008580ff067b82 */ /* 0x000e620000000400 */
[----:B0-----:R-:W-:-:S05]  /*0040*/  IMAD.SHL.U32 R3, R3, 0x400, RZ ;  /* 0x0000040003037824 */ /* 0x001fca00078e00ff */
[----:B------:R-:W-:Y:S01]  /*0050*/  IADD3 R5, -R3, UR4, RZ ;  /* 0x0000000403057c10 */ /* 0x000fe2000fffe1ff */
[----:B------:R-:W-:-:S03]  /*0060*/  ULDC.64 UR4, c[0x0][0x208] ;  /* 0x0000820000047ab9 */ /* 0x000fc60000000a00 */
[----:B------:R-:W-:-:S13]  /*0070*/  ISETP.GE.U32.AND P0, PT, R5, 0x400, PT ;  /* 0x000004000500780c */ /* 0x000fda0003f06070 */
[----:B------:R-:W-:Y:S05]  /*0080*/  @!P0 BRA `(.L_x_1427) ;  /* 0x0000000400088947 */ /* 0x000fea0003800000 */
[----:B------:R-:W0:Y:S01]  /*0090*/  S2R R0, SR_TID.X ;  /* 0x0000000000007919 */ /* 0x000e220000002100 */
[----:B------:R-:W2:Y:S02]  /*00a0*/  LDC.64 R4, c[0x0][0x220] ;  /* 0x00008800ff047b82 */ /* 0x000ea40000000a00 */
[----:B--2---:R-:W-:-:S04]  /*00b0*/  IMAD.WIDE R4, R3, 0x2, R4 ;  /* 0x0000000203047825 */ /* 0x004fc800078e0204 */
[----:B0-----:R-:W-:-:S05]  /*00c0*/  IMAD.WIDE.U32 R8, R0, 0x4, R4 ;  /* 0x0000000400087825 */ /* 0x001fca00078e0004 */
[----:B------:R-:W2:Y:S04]  /*00d0*/  LDG.E R14, desc[UR4][R8.64+0x400] ;  /* 0x00040004080e7981 */ /* 0x000ea8000c1e1900 */
[----:B------:R-:W3:Y:S04]  /*00e0*/  LDG.E R10, desc[UR4][R8.64] ;  /* 0x00000004080a7981 */ /* 0x000ee8000c1e1900 */
[----:B------:R-:W4:Y:S04]  /*00f0*/  LDG.E R15, desc[UR4][R8.64+0x600] ;  /* 0x00060004080f7981 */ /* 0x000f28000c1e1900 */
[----:B------:R4:W5:Y:S01]  /*0100*/  LDG.E R11, desc[UR4][R8.64+0x200] ;  /* 0x00020004080b7981 */ /* 0x000962000c1e1900 */
[----:B-1----:R-:W-:-:S06]  /*0110*/  IMAD.U32 R2, R6, 0x10000, RZ ;  /* 0x0001000006027824 */ /* 0x002fcc00078e00ff */
[----:B------:R-:W0:Y:S01]  /*0120*/  MUFU.RCP R2, R2 ;  /* 0x0000000200027308 */ /* 0x000e220000001000 */
[----:B--2---:R-:W-:Y:S01]  /*0130*/  IMAD.U32 R7, R14, 0x10000, RZ ;  /* 0x000100000e077824 */ /* 0x004fe200078e00ff */
[----:B---3--:R-:W-:-:S03]  /*0140*/  SHF.L.U32 R5, R10, 0x10, RZ ;  /* 0x000000100a057819 */ /* 0x008fc600000006ff */
[-C--:B0-----:R-:W-:Y:S01]  /*0150*/  FMUL.FTZ R6, R7, R2.reuse ;  /* 0x0000000207067220 */ /* 0x081fe20000410000 */
[----:B------:R-:W-:Y:S02]  /*0160*/  PRMT R7, R10, 0x7632, R7 ;  /* 0x000076320a077816 */ /* 0x000fe40000000007 */
[----:B----4-:R-:W-:Y:S01]  /*0170*/  SHF.L.U32 R9, R15, 0x10, RZ ;  /* 0x000000100f097819 */ /* 0x010fe200000006ff */
[----:B------:R-:W-:Y:S01]  /*0180*/  FMUL.FTZ R4, R5, R2 ;  /* 0x0000000205047220 */ /* 0x000fe20000410000 */
[----:B-----5:R-:W-:-:S03]  /*0190*/  IMAD.U32 R5, R11, 0x10000, RZ ;  /* 0x000100000b057824 */ /* 0x020fc600078e00ff */
[-C--:B------:R-:W-:Y:S01]  /*01a0*/  FMUL.FTZ R12, R9, R2.reuse ;  /* 0x00000002090c7220 */ /* 0x080fe20000410000 */
[----:B------:R-:W-:Y:S01]  /*01b0*/  IMAD.U32 R9, R7, 0x10000, RZ ;  /* 0x0001000007097824 */ /* 0x000fe200078e00ff */
[----:B------:R-:W-:Y:S01]  /*01c0*/  PRMT R8, R11, 0x7632, R8 ;  /* 0x000076320b087816 */ /* 0x000fe20000000008 */
[-C--:B------:R-:W-:Y:S01]  /*01d0*/  FMUL.FTZ R5, R5, R2.reuse ;  /* 0x0000000205057220 */ /* 0x080fe20000410000 */
[----:B------:R-:W-:Y:S01]  /*01e0*/  PRMT R10, R15, 0x7632, R10 ;  /* 0x000076320f0a7816 */ /* 0x000fe2000000000a */
[----:B------:R-:W-:Y:S01]  /*01f0*/  FMUL.FTZ R11, R9, R2 ;  /* 0x00000002090b7220 */ /* 0x000fe20000410000 */
[----:B------:R-:W-:Y:S01]  /*0200*/  PRMT R9, R14, 0x7632, R9 ;  /* 0x000076320e097816 */ /* 0x000fe20000000009 */
[----:B------:R-:W0:Y:S02]  /*0210*/  F2F.BF16.F32 R4, R4 ;  /* 0x0000000400047304 */ /* 0x000e240000202000 */
[----:B------:R-:W-:Y:S01]  /*0220*/  IMAD.U32 R15, R10, 0x10000, RZ ;  /* 0x000100000a0f7824 */ /* 0x000fe200078e00ff */
[----:B------:R-:W-:Y:S01]  /*0230*/  SHF.L.U32 R9, R9, 0x10, RZ ;  /* 0x0000001009097819 */ /* 0x000fe200000006ff */
[----:B------:R-:W-:-:S04]  /*0240*/  IMAD.U32 R13, R8, 0x10000, RZ ;  /* 0x00010000080d7824 */ /* 0x000fc800078e00ff */
[----:B------:R-:W1:Y:S01]  /*0250*/  F2F.BF16.F32 R5, R5 ;  /* 0x0000000500057304 */ /* 0x000e620000202000 */
[-C--:B------:R-:W-:Y:S01]  /*0260*/  FMUL.FTZ R15, R15, R2.reuse ;  /* 0x000000020f0f7220 */ /* 0x080fe20000410000 */
[----:B------:R-:W-:-:S06]  /*0270*/  FMUL.FTZ R13, R13, R2 ;  /* 0x000000020d0d7220 */ /* 0x000fcc0000410000 */
[----:B------:R2:W-:Y:S02]  /*0280*/  F2F.BF16.F32 R7, R12 ;  /* 0x0000000c00077304 */ /* 0x0005e40000202000 */
[----:B--2---:R-:W-:-:S06]  /*0290*/  FMUL.FTZ R12, R9, R2 ;  /* 0x00000002090c7220 */ /* 0x004fcc0000410000 */
[----:B------:R-:W2:Y:S01]  /*02a0*/  F2F.BF16.F32 R6, R6 ;  /* 0x0000000600067304 */ /* 0x000ea20000202000 */
[----:B0-----:R-:W-:Y:S01]  /*02b0*/  IMAD.U32 R2, R4, 0x10000, RZ ;  /* 0x0001000004027824 */ /* 0x001fe200078e00ff */
[----:B-1----:R-:W-:Y:S02]  /*02c0*/  SHF.L.U32 R9, R5, 0x10, RZ ;  /* 0x0000001005097819 */ /* 0x002fe400000006ff */
[----:B------:R-:W0:Y:S04]  /*02d0*/  LDC.64 R4, c[0x0][0x218] ;  /* 0x00008600ff047b82 */ /* 0x000e280000000a00 */
[----:B------:R-:W1:Y:S08]  /*02e0*/  F2F.BF16.F32 R15, R15 ;  /* 0x0000000f000f7304 */ /* 0x000e700000202000 */
[----:B------:R-:W3:Y:S08]  /*02f0*/  F2F.BF16.F32 R8, R11 ;  /* 0x0000000b00087304 */ /* 0x000ef00000202000 */
[----:B------:R-:W4:Y:S08]  /*0300*/  F2F.BF16.F32 R13, R13 ;  /* 0x0000000d000d7304 */ /* 0x000f300000202000 */
[----:B------:R-:W5:Y:S01]  /*0310*/  F2F.BF16.F32 R12, R12 ;  /* 0x0000000c000c7304 */ /* 0x000f620000202000 */
[----:B--2---:R-:W-:Y:S01]  /*0320*/  IMAD.U32 R10, R6, 0x10000, RZ ;  /* 0x00010000060a7824 */ /* 0x004fe200078e00ff */
[----:B-1----:R-:W-:Y:S01]  /*0330*/  SHF.L.U32 R15, R15, 0x10, RZ ;  /* 0x000000100f0f7819 */ /* 0x002fe200000006ff */
[----:B------:R-:W-:Y:S01]  /*0340*/  IMAD.U32 R14, R7, 0x10000, RZ ;  /* 0x00010000070e7824 */ /* 0x000fe200078e00ff */
[----:B---3--:R-:W-:Y:S01]  /*0350*/  SHF.L.U32 R8, R8, 0x10, RZ ;  /* 0x0000001008087819 */ /* 0x008fe200000006ff */
[----:B----4-:R-:W-:-:S03]  /*0360*/  IMAD.U32 R13, R13, 0x10000, RZ ;  /* 0x000100000d0d7824 */ /* 0x010fc600078e00ff */
[----:B------:R-:W-:Y:S01]  /*0370*/  FRND.TRUNC R2, R2 ;  /* 0x0000000200027307 */ /* 0x000fe2000020d000 */
[----:B-----5:R-:W-:-:S07]  /*0380*/  IMAD.U32 R12, R12, 0x10000, RZ ;  /* 0x000100000c0c7824 */ /* 0x020fce00078e00ff */
[----:B------:R-:W-:Y:S08]  /*0390*/  FRND.TRUNC R9, R9 ;  /* 0x0000000900097307 */ /* 0x000ff0000020d000 */
[----:B------:R-:W-:Y:S08]  /*03a0*/  FRND.TRUNC R10, R10 ;  /* 0x0000000a000a7307 */ /* 0x000ff0000020d000 */
[----:B------:R-:W-:Y:S08]  /*03b0*/  FRND.TRUNC R14, R14 ;  /* 0x0000000e000e7307 */ /* 0x000ff0000020d000 */
[----:B------:R-:W1:Y:S08]  /*03c0*/  FRND.TRUNC R7, R8 ;  /* 0x0000000800077307 */ /* 0x000e70000020d000 */
        /* <DEDUP_REMOVED lines=14> */
.L_x_1427:
[----:B------:R-:W0:Y:S01]  /*04b0*/  S2R R18, SR_TID.X ;  /* 0x0000000000127919 */ /* 0x000e220000002100 */
[----:B------:R-:W-:Y:S02]  /*04c0*/  PRMT R2, RZ, 0x7610, R2 ;  /* 0x00007610ff027816 */ /* 0x000fe40000000002 */
[----:B0-----:R-:W-:Y:S01]  /*04d0*/  ISETP.GE.AND P0, PT, R18, R5, PT ;  /* 0x000000051200720c */ /* 0x001fe20003f06270 */
[----:B------:R-:W-:-:S12]  /*04e0*/  IMAD.MOV.U32 R0, RZ, RZ, R18 ;  /* 0x000000ffff007224 */ /* 0x000fd800078e0012 */
[----:B------:R-:W-:Y:S01]  /*04f0*/  @!P0 IMAD.IADD R27, R3, 0x1, R0 ;  /* 0x00000001031b8824 */ /* 0x000fe200078e0200 */
[----:B------:R-:W-:Y:S01]  /*0500*/  @!P0 IADD3 R0, R0, 0x80, RZ ;  /* 0x0000008000008810 */ /* 0x000fe20007ffe0ff */
[----:B------:R-:W0:Y:S03]  /*0510*/  @!P0 LDC.64 R16, c[0x0][0x220] ;  /* 0x00008800ff108b82 */ /* 0x000e260000000a00 */
[----:B------:R-:W-:-:S13]  /*0520*/  ISETP.GE.AND P1, PT, R0, R5, PT ;  /* 0x000000050000720c */ /* 0x000fda0003f26270 */
[----:B------:R-:W2:Y:S01]  /*0530*/  @!P1 LDC.64 R20, c[0x0][0x220] ;  /* 0x00008800ff149b82 */ /* 0x000ea20000000a00 */
[----:B------:R-:W-:Y:S02]  /*0540*/  @!P1 IMAD.IADD R13, R3, 0x1, R0 ;  /* 0x00000001030d9824 */ /* 0x000fe400078e0200 */
[----:B------:R-:W-:-:S05]  /*0550*/  @!P1 VIADD R0, R0, 0x80 ;  /* 0x0000008000009836 */ /* 0x000fca0000000000 */
[----:B------:R-:W-:-:S13]  /*0560*/  ISETP.GE.AND P2, PT, R0, R5, PT ;  /* 0x000000050000720c */ /* 0x000fda0003f46270 */
[----:B------:R-:W-:Y:S01]  /*0570*/  @!P2 IADD3 R23, R3, R0, RZ ;  /* 0x000000000317a210 */ /* 0x000fe20007ffe0ff */
[----:B------:R-:W-:Y:S02]  /*0580*/  @!P2 VIADD R0, R0, 0x80 ;  /* 0x000000800000a836 */ /* 0x000fe40000000000 */
[----:B--2---:R-:W-:Y:S02]  /*0590*/  @!P1 IMAD.WIDE.U32 R20, R13, 0x2, R20 ;  /* 0x000000020d149825 */ /* 0x004fe400078e0014 */
[----:B------:R-:W2:Y:S03]  /*05a0*/  @!P2 LDC.64 R12, c[0x0][0x220] ;  /* 0x00008800ff0cab82 */ /* 0x000ea60000000a00 */
[----:B------:R3:W4:Y:S01]  /*05b0*/  @!P1 LDG.E.U16 R2, desc[UR4][R20.64] ;  /* 0x0000000414029981 */ /* 0x000722000c1e1500 */
[----:B------:R-:W-:Y:S01]  /*05c0*/  ISETP.GE.AND P1, PT, R0, R5, PT ;  /* 0x000000050000720c */ /* 0x000fe20003f26270 */
[----:B0-----:R-:W-:Y:S01]  /*05d0*/  @!P0 IMAD.WIDE.U32 R16, R27, 0x2, R16 ;  /* 0x000000021b108825 */ /* 0x001fe200078e0010 */
[----:B------:R-:W-:-:S02]  /*05e0*/  PRMT R22, RZ, 0x7610, R22 ;  /* 0x00007610ff167816 */ /* 0x000fc40000000016 */
[----:B------:R-:W-:-:S04]  /*05f0*/  PRMT R24, RZ, 0x7610, R24 ;  /* 0x00007610ff187816 */ /* 0x000fc80000000018 */
[----:B------:R0:W5:Y:S05]  /*0600*/  @!P0 LDG.E.U16 R22, desc[UR4][R16.64] ;  /* 0x0000000410168981 */ /* 0x00016a000c1e1500 */
[----:B------:R-:W-:Y:S01]  /*0610*/  @!P1 IMAD.IADD R25, R3, 0x1, R0 ;  /* 0x0000000103199824 */ /* 0x000fe200078e0200 */
[----:B------:R-:W-:Y:S01]  /*0620*/  @!P1 IADD3 R0, R0, 0x80, RZ ;  /* 0x0000008000009810 */ /* 0x000fe20007ffe0ff */
[----:B------:R-:W1:Y:S03]  /*0630*/  @!P1 LDC.64 R28, c[0x0][0x220] ;  /* 0x00008800ff1c9b82 */ /* 0x000e660000000a00 */
[----:B------:R-:W-:-:S13]  /*0640*/  ISETP.GE.AND P3, PT, R0, R5, PT ;  /* 0x000000050000720c */ /* 0x000fda0003f66270 */
[----:B------:R-:W-:Y:S01]  /*0650*/  @!P3 IMAD.IADD R15, R3, 0x1, R0 ;  /* 0x00000001030fb824 */ /* 0x000fe200078e0200 */
[----:B---3--:R-:W3:Y:S01]  /*0660*/  @!P3 LDC.64 R20, c[0x0][0x220] ;  /* 0x00008800ff14bb82 */ /* 0x008ee20000000a00 */
[----:B------:R-:W-:-:S05]  /*0670*/  @!P3 VIADD R0, R0, 0x80 ;  /* 0x000000800000b836 */ /* 0x000fca0000000000 */
[----:B------:R-:W-:-:S13]  /*0680*/  ISETP.GE.AND P4, PT, R0, R5, PT ;  /* 0x000000050000720c */ /* 0x000fda0003f86270 */
[----:B------:R-:W-:Y:S01]  /*0690*/  @!P4 IADD3 R27, R3, R0, RZ ;  /* 0x00000000031bc210 */ /* 0x000fe20007ffe0ff */
[----:B------:R-:W-:Y:S01]  /*06a0*/  @!P4 VIADD R0, R0, 0x80 ;  /* 0x000000800000c836 */ /* 0x000fe20000000000 */
[----:B0-----:R-:W0:Y:S04]  /*06b0*/  @!P4 LDC.64 R16, c[0x0][0x220] ;  /* 0x00008800ff10cb82 */ /* 0x001e280000000a00 */
[----:B------:R-:W-:Y:S01]  /*06c0*/  ISETP.GE.AND P5, PT, R0, R5, PT ;  /* 0x000000050000720c */ /* 0x000fe20003fa6270 */
[----:B-1----:R-:W-:-:S05]  /*06d0*/  @!P1 IMAD.WIDE.U32 R28, R25, 0x2, R28 ;  /* 0x00000002191c9825 */ /* 0x002fca00078e001c */
[----:B------:R-:W5:Y:S07]  /*06e0*/  @!P1 LDG.E.U16 R24, desc[UR4][R28.64] ;  /* 0x000000041c189981 */ /* 0x000f6e000c1e1500 */
[----:B------:R-:W-:Y:S01]  /*06f0*/  @!P5 IADD3 R25, R3, R0, RZ ;  /* 0x000000000319d210 */ /* 0x000fe20007ffe0ff */
[----:B------:R-:W-:-:S05]  /*0700*/  @!P5 VIADD R0, R0, 0x80 ;  /* 0x000000800000d836 */ /* 0x000fca0000000000 */
[----:B------:R-:W-:Y:S01]  /*0710*/  ISETP.GE.AND P1, PT, R0, R5, PT ;  /* 0x000000050000720c */ /* 0x000fe20003f26270 */
[----:B--2---:R-:W-:Y:S01]  /*0720*/  @!P2 IMAD.WIDE.U32 R12, R23, 0x2, R12 ;  /* 0x00000002170ca825 */ /* 0x004fe200078e000c */
[----:B------:R-:W-:-:S03]  /*0730*/  PRMT R23, RZ, 0x7610, R23 ;  /* 0x00007610ff177816 */ /* 0x000fc60000000017 */
[----:B---3--:R-:W-:Y:S01]  /*0740*/  @!P3 IMAD.WIDE.U32 R20, R15, 0x2, R20 ;  /* 0x000000020f14b825 */ /* 0x008fe200078e0014 */
[----:B------:R-:W-:Y:S01]  /*0750*/  PRMT R26, RZ, 0x7610, R26 ;  /* 0x00007610ff1a7816 */ /* 0x000fe2000000001a */
[----:B------:R-:W1:Y:S01]  /*0760*/  @!P5 LDC.64 R14, c[0x0][0x220] ;  /* 0x00008800ff0edb82 */ /* 0x000e620000000a00 */
[----:B------:R2:W3:Y:S04]  /*0770*/  @!P2 LDG.E.U16 R23, desc[UR4][R12.64] ;  /* 0x000000040c17a981 */ /* 0x0004e8000c1e1500 */
[----:B------:R1:W3:Y:S03]  /*0780*/  @!P3 LDG.E.U16 R26, desc[UR4][R20.64] ;  /* 0x00000004141ab981 */ /* 0x0002e6000c1e1500 */
[----:B--2---:R-:W2:Y:S01]  /*0790*/  @!P1 LDC.64 R12, c[0x0][0x220] ;  /* 0x00008800ff0c9b82 */ /* 0x004ea20000000a00 */
[----:B0-----:R-:W-:Y:S01]  /*07a0*/  @!P4 IMAD.WIDE.U32 R16, R27, 0x2, R16 ;  /* 0x000000021b10c825 */ /* 0x001fe200078e0010 */
[----:B------:R-:W-:-:S02]  /*07b0*/  PRMT R27, RZ, 0x7610, R27 ;  /* 0x00007610ff1b7816 */ /* 0x000fc4000000001b */
[----:B------:R-:W-:Y:S02]  /*07c0*/  @!P1 IADD3 R29, R3, R0, RZ ;  /* 0x00000000031d9210 */ /* 0x000fe40007ffe0ff */
[----:B------:R-:W-:Y:S02]  /*07d0*/  PRMT R0, RZ, 0x7610, R0 ;  /* 0x00007610ff007816 */ /* 0x000fe40000000000 */
[----:B------:R0:W3:Y:S01]  /*07e0*/  @!P4 LDG.E.U16 R27, desc[UR4][R16.64] ;  /* 0x00000004101bc981 */ /* 0x0000e2000c1e1500 */
[----:B-1----:R-:W-:Y:S01]  /*07f0*/  @!P5 IMAD.WIDE.U32 R14, R25, 0x2, R14 ;  /* 0x00000002190ed825 */ /* 0x002fe200078e000e */
[----:B------:R-:W-:-:S06]  /*0800*/  PRMT R25, RZ, 0x7610, R25 ;  /* 0x00007610ff197816 */ /* 0x000fcc0000000019 */
[----:B------:R1:W3:Y:S01]  /*0810*/  @!P5 LDG.E.U16 R25, desc[UR4][R14.64] ;  /* 0x000000040e19d981 */ /* 0x0002e2000c1e1500 */
[----:B--2---:R-:W-:-:S05]  /*0820*/  @!P1 IMAD.WIDE.U32 R12, R29, 0x2, R12 ;  /* 0x000000021d0c9825 */ /* 0x004fca00078e000c */
[----:B------:R2:W3:Y:S01]  /*0830*/  @!P1 LDG.E.U16 R0, desc[UR4][R12.64] ;  /* 0x000000040c009981 */ /* 0x0004e2000c1e1500 */
[----:B------:R-:W-:-:S05]  /*0840*/  VIADD R20, R18, 0x80 ;  /* 0x0000008012147836 */ /* 0x000fca0000000000 */
[----:B------:R-:W-:-:S13]  /*0850*/  ISETP.GE.AND P5, PT, R20, R5, PT ;  /* 0x000000051400720c */ /* 0x000fda0003fa6270 */
[----:B0-----:R-:W-:-:S04]  /*0860*/  @!P5 SHF.L.U32 R16, R6, 0x10, RZ ;  /* 0x000000100610d819 */ /* 0x001fc800000006ff */
[----:B------:R0:W4:Y:S01]  /*0870*/  @!P5 MUFU.RCP R17, R16 ;  /* 0x000000100011d308 */ /* 0x0001220000001000 */
[----:B-1----:R-:W-:-:S04]  /*0880*/  IADD3 R14, R18, 0x100, RZ ;  /* 0x00000100120e7810 */ /* 0x002fc80007ffe0ff */
[----:B------:R-:W-:Y:S02]  /*0890*/  ISETP.GE.AND P1, PT, R14, R5, PT ;  /* 0x000000050e00720c */ /* 0x000fe40003f26270 */
[----:B------:R-:W-:-:S04]  /*08a0*/  IADD3 R14, R18, 0x180, RZ ;  /* 0x00000180120e7810 */ /* 0x000fc80007ffe0ff */
[----:B------:R-:W-:Y:S02]  /*08b0*/  ISETP.GE.AND P2, PT, R14, R5, PT ;  /* 0x000000050e00720c */ /* 0x000fe40003f46270 */
[----:B------:R-:W-:-:S04]  /*08c0*/  IADD3 R14, R18, 0x200, RZ ;  /* 0x00000200120e7810 */ /* 0x000fc80007ffe0ff */
[----:B------:R-:W-:-:S13]  /*08d0*/  ISETP.GE.AND P3, PT, R14, R5, PT ;  /* 0x000000050e00720c */ /* 0x000fda0003f66270 */
[----:B--2---:R-:W-:-:S06]  /*08e0*/  @!P3 IMAD.U32 R13, R6, 0x10000, RZ ;  /* 0x00010000060db824 */ /* 0x004fcc00078e00ff */
[----:B------:R-:W-:Y:S01]  /*08f0*/  @!P3 MUFU.RCP R13, R13 ;  /* 0x0000000d000db308 */ /* 0x000fe20000001000 */
[C---:B------:R-:W-:Y:S02]  /*0900*/  @!P2 IMAD.U32 R15, R6.reuse, 0x10000, RZ ;  /* 0x00010000060fa824 */ /* 0x040fe400078e00ff */
[----:B0-----:R-:W-:-:S05]  /*0910*/  @!P1 IMAD.U32 R16, R6, 0x10000, RZ ;  /* 0x0001000006109824 */ /* 0x001fca00078e00ff */
[----:B------:R-:W-:Y:S08]  /*0920*/  @!P2 MUFU.RCP R15, R15 ;  /* 0x0000000f000fa308 */ /* 0x000ff00000001000 */
[----:B------:R-:W-:Y:S01]  /*0930*/  @!P1 MUFU.RCP R16, R16 ;  /* 0x0000001000109308 */ /* 0x000fe20000001000 */
[----:B----4-:R-:W-:-:S04]  /*0940*/  @!P5 IMAD.U32 R2, R2, 0x10000, RZ ;  /* 0x000100000202d824 */ /* 0x010fc800078e00ff */
[----:B------:R-:W-:-:S06]  /*0950*/  @!P5 FMUL.FTZ R2, R2, R17 ;  /* 0x000000110202d220 */ /* 0x000fcc0000410000 */
[----:B------:R-:W0:Y:S02]  /*0960*/  @!P5 F2F.BF16.F32 R2, R2 ;  /* 0x000000020002d304 */ /* 0x000e240000202000 */
[----:B0-----:R-:W-:Y:S01]  /*0970*/  @!P5 IMAD.U32 R12, R2, 0x10000, RZ ;  /* 0x00010000020cd824 */ /* 0x001fe200078e00ff */
[----:B------:R-:W-:-:S05]  /*0980*/  IADD3 R2, R18, 0x280, RZ ;  /* 0x0000028012027810 */ /* 0x000fca0007ffe0ff */
[----:B------:R-:W0:Y:S01]  /*0990*/  @!P5 FRND.TRUNC R12, R12 ;  /* 0x0000000c000cd307 */ /* 0x000e22000020d000 */
[----:B------:R-:W-:Y:S02]  /*09a0*/  ISETP.GE.AND P4, PT, R2, R5, PT ;  /* 0x000000050200720c */ /* 0x000fe40003f86270 */
[----:B------:R-:W-:Y:S01]  /*09b0*/  IADD3 R2, R18, 0x300, RZ ;  /* 0x0000030012027810 */ /* 0x000fe20007ffe0ff */
[----:B------:R-:W-:-:S03]  /*09c0*/  @!P0 IMAD.U32 R17, R6, 0x10000, RZ ;  /* 0x0001000006118824 */ /* 0x000fc600078e00ff */
[-C--:B------:R-:W-:Y:S02]  /*09d0*/  ISETP.GE.AND P6, PT, R2, R5.reuse, PT ;  /* 0x000000050200720c */ /* 0x080fe40003fc6270 */
[----:B------:R-:W-:Y:S01]  /*09e0*/  IADD3 R2, R18, 0x380, RZ ;  /* 0x0000038012027810 */ /* 0x000fe20007ffe0ff */
[----:B------:R-:W1:Y:S01]  /*09f0*/  @!P0 MUFU.RCP R17, R17 ;  /* 0x0000001100118308 */ /* 0x000e620000001000 */
[----:B0-----:R-:W-:Y:S02]  /*0a00*/  @!P5 F2FP.BF16.F32.PACK_AB R4, RZ, R12 ;  /* 0x0000000cff04d23e */ /* 0x001fe400000010ff */
[----:B------:R-:W-:Y:S01]  /*0a10*/  ISETP.GE.AND P5, PT, R2, R5, PT ;  /* 0x000000050200720c */ /* 0x000fe20003fa6270 */
[----:B------:R-:W-:Y:S01]  /*0a20*/  @!P4 IMAD.U32 R12, R6, 0x10000, RZ ;  /* 0x00010000060cc824 */ /* 0x000fe200078e00ff */
[----:B-----5:R-:W-:-:S05]  /*0a30*/  @!P0 SHF.L.U32 R22, R22, 0x10, RZ ;  /* 0x0000001016168819 */ /* 0x020fca00000006ff */
[C---:B------:R-:W-:Y:S01]  /*0a40*/  @!P6 SHF.L.U32 R2, R6.reuse, 0x10, RZ ;  /* 0x000000100602e819 */ /* 0x040fe200000006ff */
[----:B------:R-:W0:Y:S05]  /*0a50*/  @!P4 MUFU.RCP R12, R12 ;  /* 0x0000000c000cc308 */ /* 0x000e2a0000001000 */
[----:B------:R-:W-:Y:S02]  /*0a60*/  @!P5 IMAD.U32 R14, R6, 0x10000, RZ ;  /* 0x00010000060ed824 */ /* 0x000fe400078e00ff */
[----:B-1----:R-:W-:Y:S01]  /*0a70*/  @!P0 FMUL.FTZ R22, R22, R17 ;  /* 0x0000001116168220 */ /* 0x002fe20000410000 */
[----:B------:R-:W-:Y:S01]  /*0a80*/  @!P6 MUFU.RCP R2, R2 ;  /* 0x000000020002e308 */ /* 0x000fe20000001000 */
[----:B------:R-:W-:-:S07]  /*0a90*/  @!P2 SHF.L.U32 R24, R24, 0x10, RZ ;  /* 0x000000101818a819 */ /* 0x000fce00000006ff */
[----:B------:R-:W-:Y:S01]  /*0aa0*/  @!P5 MUFU.RCP R14, R14 ;  /* 0x0000000e000ed308 */ /* 0x000fe20000001000 */
[----:B---3--:R-:W-:-:S04]  /*0ab0*/  @!P3 IMAD.U32 R26, R26, 0x10000, RZ ;  /* 0x000100001a1ab824 */ /* 0x008fc800078e00ff */
[----:B------:R-:W-:-:S03]  /*0ac0*/  @!P3 FMUL.FTZ R13, R26, R13 ;  /* 0x0000000d1a0db220 */ /* 0x000fc60000410000 */
[----:B------:R-:W-:Y:S08]  /*0ad0*/  @!P0 F2F.BF16.F32 R17, R22 ;  /* 0x0000001600118304 */ /* 0x000ff00000202000 */
[----:B------:R-:W1:Y:S01]  /*0ae0*/  @!P3 F2F.BF16.F32 R13, R13 ;  /* 0x0000000d000db304 */ /* 0x000e620000202000 */
[----:B------:R-:W-:Y:S02]  /*0af0*/  @!P1 IMAD.U32 R23, R23, 0x10000, RZ ;  /* 0x0001000017179824 */ /* 0x000fe400078e00ff */
[----:B------:R-:W-:Y:S01]  /*0b00*/  @!P2 FMUL.FTZ R24, R24, R15 ;  /* 0x0000000f1818a220 */ /* 0x000fe20000410000 */
[----:B------:R-:W-:Y:S01]  /*0b10*/  @!P4 SHF.L.U32 R27, R27, 0x10, RZ ;  /* 0x000000101b1bc819 */ /* 0x000fe200000006ff */
[----:B------:R-:W-:-:S04]  /*0b20*/  @!P1 FMUL.FTZ R16, R23, R16 ;  /* 0x0000001017109220 */ /* 0x000fc80000410000 */
[----:B------:R-:W2:Y:S01]  /*0b30*/  @!P2 F2F.BF16.F32 R24, R24 ;  /* 0x000000180018a304 */ /* 0x000ea20000202000 */
[----:B0-----:R-:W-:Y:S01]  /*0b40*/  @!P4 FMUL.FTZ R27, R27, R12 ;  /* 0x0000000c1b1bc220 */ /* 0x001fe20000410000 */
[----:B------:R-:W-:Y:S02]  /*0b50*/  @!P6 IMAD.U32 R25, R25, 0x10000, RZ ;  /* 0x000100001919e824 */ /* 0x000fe400078e00ff */
[----:B-1----:R-:W-:Y:S02]  /*0b60*/  @!P3 IMAD.U32 R20, R13, 0x10000, RZ ;  /* 0x000100000d14b824 */ /* 0x002fe400078e00ff */
[----:B------:R-:W0:Y:S02]  /*0b70*/  @!P0 LDC.64 R12, c[0x0][0x218] ;  /* 0x00008600ff0c8b82 */ /* 0x000e240000000a00 */
[----:B------:R-:W1:Y:S01]  /*0b80*/  @!P1 F2F.BF16.F32 R16, R16 ;  /* 0x0000001000109304 */ /* 0x000e620000202000 */
[----:B------:R-:W-:Y:S01]  /*0b90*/  @!P5 SHF.L.U32 R23, R0, 0x10, RZ ;  /* 0x000000100017d819 */ /* 0x000fe200000006ff */
[----:B------:R-:W-:Y:S01]  /*0ba0*/  @!P6 FMUL.FTZ R2, R25, R2 ;  /* 0x000000021902e220 */ /* 0x000fe20000410000 */
[----:B------:R-:W-:-:S03]  /*0bb0*/  @!P0 SHF.L.U32 R17, R17, 0x10, RZ ;  /* 0x0000001011118819 */ /* 0x000fc600000006ff */
[----:B------:R-:W-:Y:S02]  /*0bc0*/  @!P5 FMUL.FTZ R23, R23, R14 ;  /* 0x0000000e1717d220 */ /* 0x000fe40000410000 */
[----:B------:R-:W-:Y:S01]  /*0bd0*/  @!P4 F2F.BF16.F32 R27, R27 ;  /* 0x0000001b001bc304 */ /* 0x000fe20000202000 */
[----:B--2---:R-:W-:-:S07]  /*0be0*/  @!P2 SHF.L.U32 R21, R24, 0x10, RZ ;  /* 0x000000101815a819 */ /* 0x004fce00000006ff */
[----:B------:R-:W2:Y:S08]  /*0bf0*/  @!P6 F2F.BF16.F32 R2, R2 ;  /* 0x000000020002e304 */ /* 0x000eb00000202000 */
[----:B------:R-:W3:Y:S08]  /*0c00*/  @!P0 FRND.TRUNC R17, R17 ;  /* 0x0000001100118307 */ /* 0x000ef0000020d000 */
[----:B------:R-:W4:Y:S01]  /*0c10*/  @!P5 F2F.BF16.F32 R23, R23 ;  /* 0x000000170017d304 */ /* 0x000f220000202000 */
[----:B-1----:R-:W-:-:S02]  /*0c20*/  @!P1 IMAD.U32 R15, R16, 0x10000, RZ ;  /* 0x00010000100f9824 */ /* 0x002fc400078e00ff */
[----:B--2---:R-:W-:-:S05]  /*0c30*/  @!P6 IMAD.U32 R14, R2, 0x10000, RZ ;  /* 0x00010000020ee824 */ /* 0x004fca00078e00ff */
[----:B------:R1:W-:Y:S01]  /*0c40*/  @!P2 FRND.TRUNC R16, R21 ;  /* 0x000000150010a307 */ /* 0x0003e2000020d000 */
[----:B------:R-:W-:Y:S01]  /*0c50*/  @!P4 IMAD.U32 R0, R27, 0x10000, RZ ;  /* 0x000100001b00c824 */ /* 0x000fe200078e00ff */
[----:B---3--:R-:W-:Y:S02]  /*0c60*/  @!P0 F2FP.BF16.F32.PACK_AB R19, RZ, R17 ;  /* 0x00000011ff13823e */ /* 0x008fe400000010ff */
[----:B-1----:R-:W-:Y:S01]  /*0c70*/  @!P0 IADD3 R21, R3, R18, RZ ;  /* 0x0000001203158210 */ /* 0x002fe20007ffe0ff */
[----:B------:R-:W-:Y:S01]  /*0c80*/  @!P0 VIADD R18, R18, 0x80 ;  /* 0x0000008012128836 */ /* 0x000fe20000000000 */
[----:B----4-:R-:W-:-:S03]  /*0c90*/  @!P5 SHF.L.U32 R2, R23, 0x10, RZ ;  /* 0x000000101702d819 */ /* 0x010fc600000006ff */
[----:B0-----:R-:W-:Y:S01]  /*0ca0*/  @!P0 IMAD.WIDE.U32 R12, R21, 0x2, R12 ;  /* 0x00000002150c8825 */ /* 0x001fe200078e000c */
[----:B------:R-:W0:Y:S04]  /*0cb0*/  @!P1 FRND.TRUNC R15, R15 ;  /* 0x0000000f000f9307 */ /* 0x000e28000020d000 */
[----:B------:R1:W-:Y:S01]  /*0cc0*/  @!P0 STG.E.U16 desc[UR4][R12.64], R19 ;  /* 0x000000130c008986 */ /* 0x0003e2000c101504 */
[----:B------:R-:W-:-:S03]  /*0cd0*/  ISETP.GE.AND P0, PT, R18, R5, PT ;  /* 0x000000051200720c */ /* 0x000fc60003f06270 */
[----:B------:R-:W2:Y:S08]  /*0ce0*/  @!P3 FRND.TRUNC R20, R20 ;  /* 0x000000140014b307 */ /* 0x000eb0000020d000 */
[----:B------:R-:W3:Y:S08]  /*0cf0*/  @!P4 FRND.TRUNC R0, R0 ;  /* 0x000000000000c307 */ /* 0x000ef0000020d000 */
[----:B------:R-:W4:Y:S08]  /*0d00*/  @!P6 FRND.TRUNC R14, R14 ;  /* 0x0000000e000ee307 */ /* 0x000f30000020d000 */
[----:B------:R-:W5:Y:S01]  /*0d10*/  @!P5 FRND.TRUNC R2, R2 ;  /* 0x000000020002d307 */ /* 0x000f62000020d000 */
[----:B------:R-:W-:Y:S04]  /*0d20*/  BSSY B0, `(.L_x_1428) ;  /* 0x0000032000007945 */ /* 0x000fe80003800000 */
[----:B------:R-:W-:Y:S01]  /*0d30*/  BSSY B1, `(.L_x_1429) ;  /* 0x000002a000017945 */ /* 0x000fe20003800000 */
[----:B0-----:R-:W-:-:S02]  /*0d40*/  @!P1 F2FP.BF16.F32.PACK_AB R6, RZ, R15 ;  /* 0x0000000fff06923e */ /* 0x001fc400000010ff */
[----:B------:R-:W-:Y:S02]  /*0d50*/  @!P2 F2FP.BF16.F32.PACK_AB R7, RZ, R16 ;  /* 0x00000010ff07a23e */ /* 0x000fe400000010ff */
[----:B--2---:R-:W-:Y:S02]  /*0d60*/  @!P3 F2FP.BF16.F32.PACK_AB R8, RZ, R20 ;  /* 0x00000014ff08b23e */ /* 0x004fe400000010ff */
[----:B---3--:R-:W-:Y:S02]  /*0d70*/  @!P4 F2FP.BF16.F32.PACK_AB R9, RZ, R0 ;  /* 0x00000000ff09c23e */ /* 0x008fe400000010ff */
[----:B----4-:R-:W-:Y:S02]  /*0d80*/  @!P6 F2FP.BF16.F32.PACK_AB R10, RZ, R14 ;  /* 0x0000000eff0ae23e */ /* 0x010fe400000010ff */
[----:B-----5:R-:W-:Y:S01]  /*0d90*/  @!P5 F2FP.BF16.F32.PACK_AB R11, RZ, R2 ;  /* 0x00000002ff0bd23e */ /* 0x020fe200000010ff */
[----:B-1----:R-:W-:Y:S06]  /*0da0*/  @P0 BRA `(.L_x_1430) ;  /* 0x0000000000300947 */ /* 0x002fec0003800000 */
        /* <DEDUP_REMOVED lines=12> */
.L_x_1430:
[----:B------:R-:W-:-:S13]  /*0e70*/  ISETP.GE.AND P0, PT, R18, R5, PT ;  /* 0x000000051200720c */ /* 0x000fda0003f06270 */
[----:B------:R-:W-:Y:S05]  /*0e80*/  @P0 BRA `(.L_x_1432) ;  /* 0x0000000000300947 */ /* 0x000fea0003800000 */
[----:B0-----:R-:W0:Y:S01]  /*0e90*/  LDC.64 R12, c[0x0][0x218] ;  /* 0x00008600ff0c7b82 */ /* 0x001e220000000a00 */
[----:B------:R-:W-:Y:S01]  /*0ea0*/  IADD3 R15, R3, R18, RZ ;  /* 0x00000012030f7210 */ /* 0x000fe20007ffe0ff */
[----:B------:R-:W-:-:S04]  /*0eb0*/  VIADD R18, R18, 0x80 ;  /* 0x0000008012127836 */ /* 0x000fc80000000000 */
[----:B0-----:R-:W-:-:S05]  /*0ec0*/  IMAD.WIDE.U32 R12, R15, 0x2, R12 ;  /* 0x000000020f0c7825 */ /* 0x001fca00078e000c */
[----:B------:R1:W-:Y:S02]  /*0ed0*/  STG.E.U16 desc[UR4][R12.64], R7 ;  /* 0x000000070c007986 */ /* 0x0003e4000c101504 */
.L_x_1431:
[----:B------:R-:W-:-:S13]  /*0ee0*/  ISETP.GE.AND P0, PT, R18, R5, PT ;  /* 0x000000051200720c */ /* 0x000fda0003f06270 */
[----:B------:R-:W-:Y:S05]  /*0ef0*/  @P0 BRA `(.L_x_1433) ;  /* 0x0000000000340947 */ /* 0x000fea0003800000 */
[----:B-1----:R-:W1:Y:S01]  /*0f00*/  LDC.64 R6, c[0x0][0x218] ;  /* 0x00008600ff067b82 */ /* 0x002e620000000a00 */
[----:B0-----:R-:W-:Y:S01]  /*0f10*/  IADD3 R13, R3, R18, RZ ;  /* 0x00000012030d7210 */ /* 0x001fe20007ffe0ff */
[----:B------:R-:W-:-:S04]  /*0f20*/  VIADD R18, R18, 0x80 ;  /* 0x0000008012127836 */ /* 0x000fc80000000000 */
[----:B-1----:R-:W-:-:S05]  /*0f30*/  IMAD.WIDE.U32 R6, R13, 0x2, R6 ;  /* 0x000000020d067825 */ /* 0x002fca00078e0006 */
[----:B------:R1:W-:Y:S02]  /*0f40*/  STG.E.U16 desc[UR4][R6.64], R8 ;  /* 0x0000000806007986 */ /* 0x0003e4000c101504 */
.L_x_1432:
        /* <DEDUP_REMOVED lines=8> */
.L_x_1433:
[----:B------:R-:W-:Y:S05]  /*0fd0*/  BSYNC B1 ;  /* 0x0000000000017941 */ /* 0x000fea0003800000 */
.L_x_1429:
[----:B------:R-:W-:-:S13]  /*0fe0*/  ISETP.GE.AND P0, PT, R18, R5, PT ;  /* 0x000000051200720c */ /* 0x000fda0003f06270 */
[----:B-12---:R-:W1:Y:S01]  /*0ff0*/  @!P0 LDC.64 R6, c[0x0][0x218] ;  /* 0x00008600ff068b82 */ /* 0x006e620000000a00 */
[----:B------:R-:W-:Y:S01]  /*1000*/  @!P0 IADD3 R9, R3, R18, RZ ;  /* 0x0000001203098210 */ /* 0x000fe20007ffe0ff */
[----:B------:R-:W-:-:S04]  /*1010*/  @!P0 VIADD R18, R18, 0x80 ;  /* 0x0000008012128836 */ /* 0x000fc80000000000 */
[----:B-1----:R-:W-:-:S05]  /*1020*/  @!P0 IMAD.WIDE.U32 R6, R9, 0x2, R6 ;  /* 0x0000000209068825 */ /* 0x002fca00078e0006 */
[----:B------:R2:W-:Y:S02]  /*1030*/  @!P0 STG.E.U16 desc[UR4][R6.64], R10 ;  /* 0x0000000a06008986 */ /* 0x0005e4000c101504 */
.L_x_1434:
[----:B------:R-:W-:Y:S05]  /*1040*/  BSYNC B0 ;  /* 0x0000000000007941 */ /* 0x000fea0003800000 */
.L_x_1428:
[----:B------:R-:W-:Y:S05]  /*1050*/  WARPSYNC.ALL ;  /* 0x0000000000007948 */ /* 0x000fea0003800000 */
[----:B------:R-:W-:-:S13]  /*1060*/  ISETP.GE.AND P0, PT, R18, R5, PT ;  /* 0x000000051200720c */ /* 0x000fda0003f06270 */
[----:B------:R-:W-:Y:S05]  /*1070*/  @P0 EXIT ;  /* 0x000000000000094d */ /* 0x000fea0003800000 */
[----:B0-----:R-:W0:Y:S01]  /*1080*/  LDC.64 R4, c[0x0][0x218] ;  /* 0x00008600ff047b82 */ /* 0x001e220000000a00 */
[----:B------:R-:W-:-:S05]  /*1090*/  IADD3 R3, R3, R18, RZ ;  /* 0x0000001203037210 */ /* 0x000fca0007ffe0ff */
[----:B0-----:R-:W-:-:S05]  /*10a0*/  IMAD.WIDE.U32 R2, R3, 0x2, R4 ;  /* 0x0000000203027825 */ /* 0x001fca00078e0004 */
[----:B------:R-:W-:Y:S01]  /*10b0*/  STG.E.U16 desc[UR4][R2.64], R11 ;  /* 0x0000000b02007986 */ /* 0x000fe2000c101504 */
[----:B------:R-:W-:Y:S05]  /*10c0*/  EXIT ;  /* 0x000000000000794d */ /* 0x000fea0003800000 */
.L_x_1435:
        /* <DEDUP_REMOVED lines=11> */
.L_x_22771:


//--------------------- .text._ZN2at6native29vectorized_elementwise_kernelILi4ENS0_13BUnaryFunctorIN3c108BFloat16ES4_S4_ZZZNS0_15binary_internal21div_trunc_kernel_cudaERNS_18TensorIteratorBaseEENKUlvE1_clEvENKUlvE2_clEvEUlS4_S4_E_EESt5arrayIPcLm2EEEEviT0_T1_ --------------------------
	.section	.text._ZN2at6native29vectorized_elementwise_kernelILi4ENS0_13BUnaryFunctorIN3c108BFloat16ES4_S4_ZZZNS0_15binary_internal21div_trunc_kernel_cudaERNS_18TensorIteratorBaseEENKUlvE1_clEvENKUlvE2_clEvEUlS4_S4_E_EESt5arrayIPcLm2EEEEviT0_T1_,"ax",@progbits
	.align	128
        .global         _ZN2at6native29vectorized_elementwise_kernelILi4ENS0_13BUnaryFunctorIN3c108BFloat16ES4_S4_ZZZNS0_15binary_internal21div_trunc_kernel_cudaERNS_18TensorIteratorBaseEENKUlvE1_clEvENKUlvE2_clEvEUlS4_S4_E_EESt5arrayIPcLm2EEEEviT0_T1_
        .type           _ZN2at6native29vectorized_elementwise_kernelILi4ENS0_13BUnaryFunctorIN3c108BFloat16ES4_S4_ZZZNS0_15binary_internal21div_trunc_kernel_cudaERNS_18TensorIteratorBaseEENKUlvE1_clEvENKUlvE2_clEvEUlS4_S4_E_EESt5arrayIPcLm2EEEEviT0_T1_,@function
        .size           _ZN2at6native29vectorized_elementwise_kernelILi4ENS0_13BUnaryFunctorIN3c108BFloat16ES4_S4_ZZZNS0_15binary_internal21div_trunc_kernel_cudaERNS_18TensorIteratorBaseEENKUlvE1_clEvENKUlvE2_clEvEUlS4_S4_E_EESt5arrayIPcLm2EEEEviT0_T1_,(.L_x_22772 - _ZN2at6native29vectorized_elementwise_kernelILi4ENS0_13BUnaryFunctorIN3c108BFloat16ES4_S4_ZZZNS0_15binary_internal21div_trunc_kernel_cudaERNS_18TensorIteratorBaseEENKUlvE1_clEvENKUlvE2_clEvEUlS4_S4_E_EESt5arrayIPcLm2EEEEviT0_T1_)
        .other          _ZN2at6native29vectorized_elementwise_kernelILi4ENS0_13BUnaryFunctorIN3c108BFloat16ES4_S4_ZZZNS0_15binary_internal21div_trunc_kernel_cudaERNS_18TensorIteratorBaseEENKUlvE1_clEvENKUlvE2_clEvEUlS4_S4_E_EESt5arrayIPcLm2EEEEviT0_T1_,@"STO_CUDA_ENTRY STV_DEFAULT"
_ZN2at6native29vectorized_elementwise_kernelILi4ENS0_13BUnaryFunctorIN3c108BFloat16ES4_S4_ZZZNS0_15binary_internal21div_trunc_kernel_cudaERNS_18TensorIteratorBaseEENKUlvE1_clEvENKUlvE2_clEvEUlS4_S4_E_EESt5arrayIPcLm2EEEEviT0_T1_:
.text._ZN2at6native29vectorized_elementwise_kernelILi4ENS0_13BUnaryFunctorIN3c108BFloat16ES4_S4_ZZZNS0_15binary_internal21div_trunc_kernel_cudaERNS_18TensorIteratorBaseEENKUlvE1_clEvENKUlvE2_clEvEUlS4_S4_E_EESt5arrayIPcLm2EEEEviT0_T1_:
        /* <DEDUP_REMOVED lines=13> */
[----:B------:R-:W2:Y:S04]  /*00d0*/  LDG.E.64 R4, desc[UR4][R12.64] ;  /* 0x000000040c047981 */ /* 0x000ea8000c1e1b00 */
[----:B------:R-:W3:Y:S01]  /*00e0*/  LDG.E.64 R8, desc[UR4][R12.64+0x400] ;  /* 0x000400040c087981 */ /* 0x000ee2000c1e1b00 */
[----:B-1----:R-:W-:-:S06]  /*00f0*/  IMAD.U32 R2, R6, 0x10000, RZ ;  /* 0x0001000006027824 */ /* 0x002fcc00078e00ff */
[----:B------:R-:W0:Y:S01]  /*0100*/  MUFU.RCP R2, R2 ;  /* 0x0000000200027308 */ /* 0x000e220000001000 */
[C---:B--2---:R-:W-:Y:S02]  /*0110*/  SHF.L.U32 R7, R4.reuse, 0x10, RZ ;  /* 0x0000001004077819 */ /* 0x044fe400000006ff */
[----:B------:R-:W-:Y:S01]  /*0120*/  PRMT R4, R4, 0x7632, R4 ;  /* 0x0000763204047816 */ /* 0x000fe20000000004 */
[C---:B---3--:R-:W-:Y:S02]  /*0130*/  IMAD.U32 R11, R8.reuse, 0x10000, RZ ;  /* 0x00010000080b7824 */ /* 0x048fe400078e00ff */
[-C--:B0-----:R-:W-:Y:S01]  /*0140*/  FMUL.FTZ R6, R7, R2.reuse ;  /* 0x0000000207067220 */ /* 0x081fe20000410000 */
[C---:B------:R-:W-:Y:S01]  /*0150*/  IMAD.U32 R7, R5.reuse, 0x10000, RZ ;  /* 0x0001000005077824 */ /* 0x040fe200078e00ff */
[----:B------:R-:W-:Y:S02]  /*0160*/  PRMT R8, R8, 0x7632, R8 ;  /* 0x0000763208087816 */ /* 0x000fe40000000008 */
[----:B------:R-:W-:Y:S01]  /*0170*/  PRMT R5, R5, 0x7632, R5 ;  /* 0x0000763205057816 */ /* 0x000fe20000000005 */
[-C--:B------:R-:W-:Y:S01]  /*0180*/  FMUL.FTZ R10, R7, R2.reuse ;  /* 0x00000002070a7220 */ /* 0x080fe20000410000 */
[-C--:B------:R-:W-:Y:S01]  /*0190*/  FMUL.FTZ R7, R11, R2.reuse ;  /* 0x000000020b077220 */ /* 0x080fe20000410000 */
[C---:B------:R-:W-:Y:S01]  /*01a0*/  SHF.L.U32 R11, R9.reuse, 0x10, RZ ;  /* 0x00000010090b7819 */ /* 0x040fe200000006ff */
[----:B------:R-:W0:Y:S01]  /*01b0*/  F2F.BF16.F32 R6, R6 ;  /* 0x0000000600067304 */ /* 0x000e220000202000 */
[----:B------:R-:W-:Y:S01]  /*01c0*/  PRMT R9, R9, 0x7632, R9 ;  /* 0x0000763209097816 */ /* 0x000fe20000000009 */
[----:B------:R-:W-:Y:S01]  /*01d0*/  IMAD.U32 R5, R5, 0x10000, RZ ;  /* 0x0001000005057824 */ /* 0x000fe200078e00ff */
[----:B------:R-:W-:Y:S01]  /*01e0*/  SHF.L.U32 R13, R8, 0x10, RZ ;  /* 0x00000010080d7819 */ /* 0x000fe200000006ff */
[----:B------:R-:W-:Y:S01]  /*01f0*/  FMUL.FTZ R12, R11, R2 ;  /* 0x000000020b0c7220 */ /* 0x000fe20000410000 */
[----:B------:R-:W-:-:S02]  /*0200*/  IMAD.U32 R11, R4, 0x10000, RZ ;  /* 0x00010000040b7824 */ /* 0x000fc400078e00ff */
[-C--:B------:R-:W-:Y:S01]  /*0210*/  FMUL.FTZ R5, R5, R2.reuse ;  /* 0x0000000205057220 */ /* 0x080fe20000410000 */
[----:B------:R-:W-:Y:S01]  /*0220*/  IMAD.U32 R9, R9, 0x10000, RZ ;  /* 0x0001000009097824 */ /* 0x000fe200078e00ff */
[----:B------:R1:W2:Y:S01]  /*0230*/  F2F.BF16.F32 R4, R12 ;  /* 0x0000000c00047304 */ /* 0x0002a20000202000 */
[-C--:B------:R-:W-:Y:S01]  /*0240*/  FMUL.FTZ R11, R11, R2.reuse ;  /* 0x000000020b0b7220 */ /* 0x080fe20000410000 */
[----:B------:R-:W-:-:S06]  /*0250*/  FMUL.FTZ R13, R13, R2 ;  /* 0x000000020d0d7220 */ /* 0x000fcc0000410000 */
[----:B------:R-:W3:Y:S01]  /*0260*/  F2F.BF16.F32 R10, R10 ;  /* 0x0000000a000a7304 */ /* 0x000ee20000202000 */
[----:B-1----:R-:W-:Y:S01]  /*0270*/  FMUL.FTZ R12, R9, R2 ;  /* 0x00000002090c7220 */ /* 0x002fe20000410000 */
[----:B0-----:R-:W-:Y:S02]  /*0280*/  IMAD.U32 R2, R6, 0x10000, RZ ;  /* 0x0001000006027824 */ /* 0x001fe400078e00ff */
[----:B--2---:R-:W-:-:S04]  /*0290*/  IMAD.U32 R9, R4, 0x10000, RZ ;  /* 0x0001000004097824 */ /* 0x004fc800078e00ff */
[----:B------:R-:W0:Y:S01]  /*02a0*/  F2F.BF16.F32 R7, R7 ;  /* 0x0000000700077304 */ /* 0x000e220000202000 */
[----:B---3--:R-:W-:-:S07]  /*02b0*/  SHF.L.U32 R10, R10, 0x10, RZ ;  /* 0x000000100a0a7819 */ /* 0x008fce00000006ff */
[----:B------:R-:W1:Y:S01]  /*02c0*/  F2F.BF16.F32 R11, R11 ;  /* 0x0000000b000b7304 */ /* 0x000e620000202000 */
[----:B0-----:R-:W-:-:S07]  /*02d0*/  IMAD.U32 R6, R7, 0x10000, RZ ;  /* 0x0001000007067824 */ /* 0x001fce00078e00ff */
[----:B------:R-:W0:Y:S01]  /*02e0*/  F2F.BF16.F32 R13, R13 ;  /* 0x0000000d000d7304 */ /* 0x000e220000202000 */
[----:B-1----:R-:W-:-:S07]  /*02f0*/  SHF.L.U32 R11, R11, 0x10, RZ ;  /* 0x000000100b0b7819 */ /* 0x002fce00000006ff */
[----:B------:R-:W1:Y:S01]  /*0300*/  F2F.BF16.F32 R12, R12 ;  /* 0x0000000c000c7304 */ /* 0x000e620000202000 */
[----:B0-----:R-:W-:-:S07]  /*0310*/  IMAD.U32 R13, R13, 0x10000, RZ ;  /* 0x000100000d0d7824 */ /* 0x001fce00078e00ff */
[----:B------:R0:W2:Y:S01]  /*0320*/  F2F.BF16.F32 R8, R5 ;  /* 0x0000000500087304 */ /* 0x0000a20000202000 */
[----:B-1----:R-:W-:-:S07]  /*0330*/  SHF.L.U32 R12, R12, 0x10, RZ ;  /* 0x000000100c0c7819 */ /* 0x002fce00000006ff */
[----:B------:R-:W-:Y:S01]  /*0340*/  FRND.TRUNC R10, R10 ;  /* 0x0000000a000a7307 */ /* 0x000fe2000020d000 */
[----:B0-----:R-:W0:Y:S01]  /*0350*/  LDC.64 R4, c[0x0][0x218] ;  /* 0x00008600ff047b82 */ /* 0x001e220000000a00 */
[----:B--2---:R-:W-:-:S06]  /*0360*/  IMAD.U32 R8, R8, 0x10000, RZ ;  /* 0x0001000008087824 */ /* 0x004fcc00078e00ff */
[----:B------:R-:W-:Y:S08]  /*0370*/  FRND.TRUNC R2, R2 ;  /* 0x0000000200027307 */ /* 0x000ff0000020d000 */
[----:B------:R-:W1:Y:S08]  /*0380*/  FRND.TRUNC R7, R8 ;  /* 0x0000000800077307 */ /* 0x000e70000020d000 */
[----:B------:R-:W-:Y:S01]  /*0390*/  FRND.TRUNC R6, R6 ;  /* 0x0000000600067307 */ /* 0x000fe2000020d000 */
[----:B0-----:R-:W-:Y:S01]  /*03a0*/  IMAD.WIDE.U32 R4, R3, 0x2, R4 ;  /* 0x0000000203047825 */ /* 0x001fe200078e0004 */
[----:B-1----:R-:W-:-:S06]  /*03b0*/  F2FP.BF16.F32.PACK_AB R3, R7, R10 ;  /* 0x0000000a0703723e */ /* 0x002fcc00000010ff */
[----:B------:R-:W-:Y:S01]  /*03c0*/  FRND.TRUNC R9, R9 ;  /* 0x0000000900097307 */ /* 0x000fe2000020d000 */
[----:B------:R-:W-:-:S07]  /*03d0*/  IMAD.WIDE R4, R0, 0x8, R4 ;  /* 0x0000000800047825 */ /* 0x000fce00078e0204 */
        /* <DEDUP_REMOVED lines=9> */
.L_x_1436:
        /* <DEDUP_REMOVED lines=156> */
.L_x_1439:
[----:B------:R-:W-:-:S13]  /*0e30*/  ISETP.GE.AND P0, PT, R18, R5, PT ;  /* 0x000000051200720c */ /* 0x000fda0003f06270 */
[----:B------:R-:W-:Y:S05]  /*0e40*/  @P0 BRA `(.L_x_1441) ;  /* 0x0000000000300947 */ /* 0x000fea0003800000 */
[----:B0-----:R-:W0:Y:S01]  /*0e50*/  LDC.64 R12, c[0x0][0x218] ;  /* 0x00008600ff0c7b82 */ /* 0x001e220000000a00 */
[----:B------:R-:W-:Y:S01]  /*0e60*/  IADD3 R15, R3, R18, RZ ;  /* 0x00000012030f7210 */ /* 0x000fe20007ffe0ff */
[----:B------:R-:W-:-:S04]  /*0e70*/  VIADD R18, R18, 0x80 ;  /* 0x0000008012127836 */ /* 0x000fc80000000000 */
[----:B0-----:R-:W-:-:S05]  /*0e80*/  IMAD.WIDE.U32 R12, R15, 0x2, R12 ;  /* 0x000000020f0c7825 */ /* 0x001fca00078e000c */
[----:B------:R1:W-:Y:S02]  /*0e90*/  STG.E.U16 desc[UR4][R12.64], R7 ;  /* 0x000000070c007986 */ /* 0x0003e4000c101504 */
.L_x_1440:
[----:B------:R-:W-:-:S13]  /*0ea0*/  ISETP.GE.AND P0, PT, R18, R5, PT ;  /* 0x000000051200720c */ /* 0x000fda0003f06270 */
[----:B------:R-:W-:Y:S05]  /*0eb0*/  @P0 BRA `(.L_x_1442) ;  /* 0x0000000000340947 */ /* 0x000fea0003800000 */
[----:B-1----:R-:W1:Y:S01]  /*0ec0*/  LDC.64 R6, c[0x0][0x218] ;  /* 0x00008600ff067b82 */ /* 0x002e620000000a00 */
[----:B0-----:R-:W-:Y:S01]  /*0ed0*/  IADD3 R13, R3, R18, RZ ;  /* 0x00000012030d7210 */ /* 0x001fe20007ffe0ff */
[----:B------:R-:W-:-:S04]  /*0ee0*/  VIADD R18, R18, 0x80 ;  /* 0x0000008012127836 */ /* 0x000fc80000000000 */
[----:B-1----:R-:W-:-:S05]  /*0ef0*/  IMAD.WIDE.U32 R6, R13, 0x2, R6 ;  /* 0x000000020d067825 */ /* 0x002fca00078e0006 */
[----:B------:R1:W-:Y:S02]  /*0f00*/  STG.E.U16 desc[UR4][R6.64], R8 ;  /* 0x0000000806007986 */ /* 0x0003e4000c101504 */
.L_x_1441:
        /* <DEDUP_REMOVED lines=8> */
.L_x_1442:
[----:B------:R-:W-:Y:S05]  /*0f90*/  BSYNC B1 ;  /* 0x0000000000017941 */ /* 0x000fea0003800000 */
.L_x_1438:
[----:B------:R-:W-:-:S13]  /*0fa0*/  ISETP.GE.AND P0, PT, R18, R5, PT ;  /* 0x000000051200720c */ /* 0x000fda0003f06270 */
[----:B-12---:R-:W1:Y:S01]  /*0fb0*/  @!P0 LDC.64 R6, c[0x0][0x218] ;  /* 0x00008600ff068b82 */ /* 0x006e620000000a00 */
[----:B------:R-:W-:Y:S01]  /*0fc0*/  @!P0 IADD3 R9, R3, R18, RZ ;  /* 0x0000001203098210 */ /* 0x000fe20007ffe0ff */
[----:B------:R-:W-:-:S04]  /*0fd0*/  @!P0 VIADD R18, R18, 0x80 ;  /* 0x0000008012128836 */ /* 0x000fc80000000000 */
[----:B-1----:R-:W-:-:S05]  /*0fe0*/  @!P0 IMAD.WIDE.U32 R6, R9, 0x2, R6 ;  /* 0x0000000209068825 */ /* 0x002fca00078e0006 */
[----:B------:R2:W-:Y:S02]  /*0ff0*/  @!P0 STG.E.U16 desc[UR4][R6.64], R10 ;  /* 0x0000000a06008986 */ /* 0x0005e4000c101504 */
.L_x_1443:
[----:B------:R-:W-:Y:S05]  /*1000*/  BSYNC B0 ;  /* 0x0000000000007941 */ /* 0x000fea0003800000 */
.L_x_1437:
        /* <DEDUP_REMOVED lines=8> */
.L_x_1444:
        /* <DEDUP_REMOVED lines=15> */
.L_x_22772:


//--------------------- .text._ZN2at6native29vectorized_elementwise_kernelILi8ENS0_13BUnaryFunctorIN3c108BFloat16ES4_S4_ZZZNS0_15binary_internal21div_trunc_kernel_cudaERNS_18TensorIteratorBaseEENKUlvE1_clEvENKUlvE2_clEvEUlS4_S4_E_EESt5arrayIPcLm2EEEEviT0_T1_ --------------------------
	.section	.text._ZN2at6native29vectorized_elementwise_kernelILi8ENS0_13BUnaryFunctorIN3c108BFloat16ES4_S4_ZZZNS0_15binary_internal21div_trunc_kernel_cudaERNS_18TensorIteratorBaseEENKUlvE1_clEvENKUlvE2_clEvEUlS4_S4_E_EESt5arrayIPcLm2EEEEviT0_T1_,"ax",@progbits
	.align	128
        .global         _ZN2at6native29vectorized_elementwise_kernelILi8ENS0_13BUnaryFunctorIN3c108BFloat16ES4_S4_ZZZNS0_15binary_internal21div_trunc_kernel_cudaERNS_18TensorIteratorBaseEENKUlvE1_clEvENKUlvE2_clEvEUlS4_S4_E_EESt5arrayIPcLm2EEEEviT0_T1_
        .type           _ZN2at6native29vectorized_elementwise_kernelILi8ENS0_13BUnaryFunctorIN3c108BFloat16ES4_S4_ZZZNS0_15binary_internal21div_trunc_kernel_cudaERNS_18TensorIteratorBaseEENKUlvE1_clEvENKUlvE2_clEvEUlS4_S4_E_EESt5arrayIPcLm2EEEEviT0_T1_,@function
        .size           _ZN2at6native29vectorized_elementwise_kernelILi8ENS0_13BUnaryFunctorIN3c108BFloat16ES4_S4_ZZZNS0_15binary_internal21div_trunc_kernel_cudaERNS_18TensorIteratorBaseEENKUlvE1_clEvENKUlvE2_clEvEUlS4_S4_E_EESt5arrayIPcLm2EEEEviT0_T1_,(.L_x_22773 - _ZN2at6native29vectorized_elementwise_kernelILi8ENS0_13BUnaryFunctorIN3c108BFloat16ES4_S4_ZZZNS0_15binary_internal21div_trunc_kernel_cudaERNS_18TensorIteratorBaseEENKUlvE1_clEvENKUlvE2_clEvEUlS4_S4_E_EESt5arrayIPcLm2EEEEviT0_T1_)
        .other          _ZN2at6native29vectorized_elementwise_kernelILi8ENS0_13BUnaryFunctorIN3c108BFloat16ES4_S4_ZZZNS0_15binary_internal21div_trunc_kernel_cudaERNS_18TensorIteratorBaseEENKUlvE1_clEvENKUlvE2_clEvEUlS4_S4_E_EESt5arrayIPcLm2EEEEviT0_T1_,@"STO_CUDA_ENTRY STV_DEFAULT"
_ZN2at6native29vectorized_elementwise_kernelILi8ENS0_13BUnaryFunctorIN3c108BFloat16ES4_S4_ZZZNS0_15binary_internal21div_trunc_kernel_cudaERNS_18TensorIteratorBaseEENKUlvE1_clEvENKUlvE2_clEvEUlS4_S4_E_EESt5arrayIPcLm2EEEEviT0_T1_:
.text._ZN2at6native29vectorized_elementwise_kernelILi8ENS0_13BUnaryFunctorIN3c108BFloat16ES4_S4_ZZZNS0_15binary_internal21div_trunc_kernel_cudaERNS_18TensorIteratorBaseEENKUlvE1_clEvENKUlvE2_clEvEUlS4_S4_E_EESt5arrayIPcLm2EEEEviT0_T1_:
        /* <DEDUP_REMOVED lines=12> */
[----:B0-----:R-:W-:-:S06]  /*00c0*/  IMAD.WIDE.U32 R8, R0, 0x10, R4 ;  /* 0x0000001000087825 */ /* 0x001fcc00078e0004 */
[----:B------:R-:W2:Y:S01]  /*00d0*/  LDG.E.128 R8, desc[UR4][R8.64] ;  /* 0x0000000408087981 */ /* 0x000ea2000c1e1d00 */
[----:B-1----:R-:W-:-:S06]  /*00e0*/  IMAD.U32 R2, R6, 0x10000, RZ ;  /* 0x0001000006027824 */ /* 0x002fcc00078e00ff */
[----:B------:R-:W0:Y:S01]  /*00f0*/  MUFU.RCP R2, R2 ;  /* 0x0000000200027308 */ /* 0x000e220000001000 */
[----:B--2---:R-:W-:Y:S01]  /*0100*/  SHF.L.U32 R5, R8, 0x10, RZ ;  /* 0x0000001008057819 */ /* 0x004fe200000006ff */
[----:B------:R-:W-:Y:S01]  /*0110*/  IMAD.U32 R7, R10, 0x10000, RZ ;  /* 0x000100000a077824 */ /* 0x000fe200078e00ff */
[----:B------:R-:W-:Y:S02]  /*0120*/  PRMT R8, R8, 0x7632, R8 ;  /* 0x0000763208087816 */ /* 0x000fe40000000008 */
[----:B------:R-:W-:Y:S01]  /*0130*/  PRMT R10, R10, 0x7632, R10 ;  /* 0x000076320a0a7816 */ /* 0x000fe2000000000a */
[-C--:B0-----:R-:W-:Y:S01]  /*0140*/  FMUL.FTZ R4, R5, R2.reuse ;  /* 0x0000000205047220 */ /* 0x081fe20000410000 */
[C---:B------:R-:W-:Y:S01]  /*0150*/  IMAD.U32 R5, R9.reuse, 0x10000, RZ ;  /* 0x0001000009057824 */ /* 0x040fe200078e00ff */
[----:B------:R-:W-:Y:S02]  /*0160*/  PRMT R9, R9, 0x7632, R9 ;  /* 0x0000763209097816 */ /* 0x000fe40000000009 */
[----:B------:R-:W-:Y:S01]  /*0170*/  SHF.L.U32 R13, R10, 0x10, RZ ;  /* 0x000000100a0d7819 */ /* 0x000fe200000006ff */
[-C--:B------:R-:W-:Y:S01]  /*0180*/  FMUL.FTZ R6, R5, R2.reuse ;  /* 0x0000000205067220 */ /* 0x080fe20000410000 */
[----:B------:R-:W-:Y:S01]  /*0190*/  FMUL.FTZ R5, R7, R2 ;  /* 0x0000000207057220 */ /* 0x000fe20000410000 */
[C---:B------:R-:W-:Y:S01]  /*01a0*/  SHF.L.U32 R7, R11.reuse, 0x10, RZ ;  /* 0x000000100b077819 */ /* 0x040fe200000006ff */
[----:B------:R-:W0:Y:S01]  /*01b0*/  F2F.BF16.F32 R4, R4 ;  /* 0x0000000400047304 */ /* 0x000e220000202000 */
[----:B------:R-:W-:Y:S01]  /*01c0*/  PRMT R11, R11, 0x7632, R11 ;  /* 0x000076320b0b7816 */ /* 0x000fe2000000000b */
[----:B------:R-:W-:-:S02]  /*01d0*/  IMAD.U32 R9, R9, 0x10000, RZ ;  /* 0x0001000009097824 */ /* 0x000fc400078e00ff */
[-C--:B------:R-:W-:Y:S01]  /*01e0*/  FMUL.FTZ R13, R13, R2.reuse ;  /* 0x000000020d0d7220 */ /* 0x080fe20000410000 */
[-C--:B------:R-:W-:Y:S01]  /*01f0*/  FMUL.FTZ R12, R7, R2.reuse ;  /* 0x00000002070c7220 */ /* 0x080fe20000410000 */
[----:B------:R-:W-:Y:S02]  /*0200*/  IMAD.U32 R7, R8, 0x10000, RZ ;  /* 0x0001000008077824 */ /* 0x000fe400078e00ff */
[-C--:B------:R-:W-:Y:S01]  /*0210*/  FMUL.FTZ R9, R9, R2.reuse ;  /* 0x0000000209097220 */ /* 0x080fe20000410000 */
[----:B------:R-:W-:Y:S01]  /*0220*/  IMAD.U32 R11, R11, 0x10000, RZ ;  /* 0x000100000b0b7824 */ /* 0x000fe200078e00ff */
[----:B------:R-:W-:Y:S01]  /*0230*/  F2F.BF16.F32 R5, R5 ;  /* 0x0000000500057304 */ /* 0x000fe20000202000 */
[-C--:B------:R-:W-:Y:S02]  /*0240*/  FMUL.FTZ R7, R7, R2.reuse ;  /* 0x0000000207077220 */ /* 0x080fe40000410000 */
[----:B------:R-:W-:Y:S01]  /*0250*/  FMUL.FTZ R11, R11, R2 ;  /* 0x000000020b0b7220 */ /* 0x000fe20000410000 */
[----:B0-----:R-:W-:-:S04]  /*0260*/  IMAD.U32 R2, R4, 0x10000, RZ ;  /* 0x0001000004027824 */ /* 0x001fc800078e00ff */
[----:B------:R-:W0:Y:S08]  /*0270*/  F2F.BF16.F32 R6, R6 ;  /* 0x0000000600067304 */ /* 0x000e300000202000 */
[----:B------:R-:W1:Y:S01]  /*0280*/  F2F.BF16.F32 R7, R7 ;  /* 0x0000000700077304 */ /* 0x000e620000202000 */
[----:B0-----:R-:W-:-:S07]  /*0290*/  SHF.L.U32 R6, R6, 0x10, RZ ;  /* 0x0000001006067819 */ /* 0x001fce00000006ff */
[----:B------:R-:W0:Y:S01]  /*02a0*/  F2F.BF16.F32 R13, R13 ;  /* 0x0000000d000d7304 */ /* 0x000e220000202000 */
[----:B-1----:R-:W-:-:S07]  /*02b0*/  SHF.L.U32 R7, R7, 0x10, RZ ;  /* 0x0000001007077819 */ /* 0x002fce00000006ff */
[----:B------:R-:W1:Y:S01]  /*02c0*/  F2F.BF16.F32 R15, R11 ;  /* 0x0000000b000f7304 */ /* 0x000e620000202000 */
[----:B0-----:R-:W-:-:S07]  /*02d0*/  IMAD.U32 R13, R13, 0x10000, RZ ;  /* 0x000100000d0d7824 */ /* 0x001fce00078e00ff */
[----:B------:R-:W0:Y:S01]  /*02e0*/  F2F.BF16.F32 R9, R9 ;  /* 0x0000000900097304 */ /* 0x000e220000202000 */
[----:B-1----:R-:W-:-:S07]  /*02f0*/  SHF.L.U32 R15, R15, 0x10, RZ ;  /* 0x000000100f0f7819 */ /* 0x002fce00000006ff */
[----:B------:R1:W2:Y:S01]  /*0300*/  F2F.BF16.F32 R8, R12 ;  /* 0x0000000c00087304 */ /* 0x0002a20000202000 */
[----:B0-----:R-:W-:-:S07]  /*0310*/  IMAD.U32 R10, R9, 0x10000, RZ ;  /* 0x00010000090a7824 */ /* 0x001fce00078e00ff */
[----:B------:R-:W-:Y:S01]  /*0320*/  FRND.TRUNC R2, R2 ;  /* 0x0000000200027307 */ /* 0x000fe2000020d000 */
[----:B-1----:R-:W-:Y:S02]  /*0330*/  IMAD.U32 R12, R5, 0x10000, RZ ;  /* 0x00010000050c7824 */ /* 0x002fe400078e00ff */
[----:B------:R-:W0:Y:S01]  /*0340*/  LDC.64 R4, c[0x0][0x218] ;  /* 0x00008600ff047b82 */ /* 0x000e220000000a00 */
[----:B--2---:R-:W-:-:S04]  /*0350*/  IMAD.U32 R8, R8, 0x10000, RZ ;  /* 0x0001000008087824 */ /* 0x004fc800078e00ff */
[----:B------:R-:W-:Y:S08]  /*0360*/  FRND.TRUNC R6, R6 ;  /* 0x0000000600067307 */ /* 0x000ff0000020d000 */
[----:B------:R-:W1:Y:S08]  /*0370*/  FRND.TRUNC R7, R7 ;  /* 0x0000000700077307 */ /* 0x000e70000020d000 */
[----:B------:R-:W2:Y:S01]  /*0380*/  FRND.TRUNC R11, R10 ;  /* 0x0000000a000b7307 */ /* 0x000ea2000020d000 */
[----:B0-----:R-:W-:-:S07]  /*0390*/  IMAD.WIDE.U32 R4, R3, 0x2, R4 ;  /* 0x0000000203047825 */ /* 0x001fce00078e0004 */
[----:B------:R-:W-:Y:S08]  /*03a0*/  FRND.TRUNC R12, R12 ;  /* 0x0000000c000c7307 */ /* 0x000ff0000020d000 */
[----:B------:R0:W-:Y:S08]  /*03b0*/  FRND.TRUNC R14, R8 ;  /* 0x00000008000e7307 */ /* 0x0001f0000020d000 */
[----:B------:R-:W3:Y:S01]  /*03c0*/  FRND.TRUNC R13, R13 ;  /* 0x0000000d000d7307 */ /* 0x000ee2000020d000 */
[----:B0-----:R-:W-:Y:S01]  /*03d0*/  IMAD.WIDE R8, R0, 0x10, R4 ;  /* 0x0000001000087825 */ /* 0x001fe200078e0204 */
[----:B-1----:R-:W-:-:S02]  /*03e0*/  F2FP.BF16.F32.PACK_AB R4, R7, R2 ;  /* 0x000000020704723e */ /* 0x002fc400000010ff */
[----:B--2---:R-:W-:-:S04]  /*03f0*/  F2FP.BF16.F32.PACK_AB R5, R11, R6 ;  /* 0x000000060b05723e */ /* 0x004fc800000010ff */
[----:B------:R-:W0:Y:S01]  /*0400*/  FRND.TRUNC R15, R15 ;  /* 0x0000000f000f7307 */ /* 0x000e22000020d000 */
[----:B---3--:R-:W-:Y:S02]  /*0410*/  F2FP.BF16.F32.PACK_AB R6, R13, R12 ;  /* 0x0000000c0d06723e */ /* 0x008fe400000010ff */
[----:B0-----:R-:W-:-:S05]  /*0420*/  F2FP.BF16.F32.PACK_AB R7, R15, R14 ;  /* 0x0000000e0f07723e */ /* 0x001fca00000010ff */
[----:B------:R-:W-:Y:S01]  /*0430*/  STG.E.128 desc[UR4][R8.64], R4 ;  /* 0x0000000408007986 */ /* 0x000fe2000c101d04 */
[----:B------:R-:W-:Y:S05]  /*0440*/  EXIT ;  /* 0x000000000000794d */ /* 0x000fea0003800000 */
.L_x_1445:
        /* <DEDUP_REMOVED lines=156> */
.L_x_1448:
[----:B------:R-:W-:-:S13]  /*0e10*/  ISETP.GE.AND P0, PT, R18, R5, PT ;  /* 0x000000051200720c */ /* 0x000fda0003f06270 */
[----:B------:R-:W-:Y:S05]  /*0e20*/  @P0 BRA `(.L_x_1450) ;  /* 0x0000000000300947 */ /* 0x000fea0003800000 */
[----:B0-----:R-:W0:Y:S01]  /*0e30*/  LDC.64 R12, c[0x0][0x218] ;  /* 0x00008600ff0c7b82 */ /* 0x001e220000000a00 */
[----:B------:R-:W-:Y:S01]  /*0e40*/  IADD3 R15, R3, R18, RZ ;  /* 0x00000012030f7210 */ /* 0x000fe20007ffe0ff */
[----:B------:R-:W-:-:S04]  /*0e50*/  VIADD R18, R18, 0x80 ;  /* 0x0000008012127836 */ /* 0x000fc80000000000 */
[----:B0-----:R-:W-:-:S05]  /*0e60*/  IMAD.WIDE.U32 R12, R15, 0x2, R12 ;  /* 0x000000020f0c7825 */ /* 0x001fca00078e000c */
[----:B------:R1:W-:Y:S02]  /*0e70*/  STG.E.U16 desc[UR4][R12.64], R7 ;  /* 0x000000070c007986 */ /* 0x0003e4000c101504 */
.L_x_1449:
[----:B------:R-:W-:-:S13]  /*0e80*/  ISETP.GE.AND P0, PT, R18, R5, PT ;  /* 0x000000051200720c */ /* 0x000fda0003f06270 */
[----:B------:R-:W-:Y:S05]  /*0e90*/  @P0 BRA `(.L_x_1451) ;  /* 0x0000000000340947 */ /* 0x000fea0003800000 */
[----:B-1----:R-:W1:Y:S01]  /*0ea0*/  LDC.64 R6, c[0x0][0x218] ;  /* 0x00008600ff067b82 */ /* 0x002e620000000a00 */
[----:B0-----:R-:W-:Y:S01]  /*0eb0*/  IADD3 R13, R3, R18, RZ ;  /* 0x00000012030d7210 */ /* 0x001fe20007ffe0ff */
[----:B------:R-:W-:-:S04]  /*0ec0*/  VIADD R18, R18, 0x80 ;  /* 0x0000008012127836 */ /* 0x000fc80000000000 */
[----:B-1----:R-:W-:-:S05]  /*0ed0*/  IMAD.WIDE.U32 R6, R13, 0x2, R6 ;  /* 0x000000020d067825 */ /* 0x002fca00078e0006 */
[----:B------:R1:W-:Y:S02]  /*0ee0*/  STG.E.U16 desc[UR4][R6.64], R8 ;  /* 0x0000000806007986 */ /* 0x0003e4000c101504 */
.L_x_1450:
        /* <DEDUP_REMOVED lines=8> */
.L_x_1451:
[----:B------:R-:W-:Y:S05]  /*0f70*/  BSYNC B1 ;  /* 0x0000000000017941 */ /* 0x000fea0003800000 */
.L_x_1447:
[----:B------:R-:W-:-:S13]  /*0f80*/  ISETP.GE.AND P0, PT, R18, R5, PT ;  /* 0x000000051200720c */ /* 0x000fda0003f06270 */
[----:B-12---:R-:W1:Y:S01]  /*0f90*/  @!P0 LDC.64 R6, c[0x0][0x218] ;  /* 0x00008600ff068b82 */ /* 0x006e620000000a00 */
[----:B------:R-:W-:Y:S01]  /*0fa0*/  @!P0 IADD3 R9, R3, R18, RZ ;  /* 0x0000001203098210 */ /* 0x000fe20007ffe0ff */
[----:B------:R-:W-:-:S04]  /*0fb0*/  @!P0 VIADD R18, R18, 0x80 ;  /* 0x0000008012128836 */ /* 0x000fc80000000000 */
[----:B-1----:R-:W-:-:S05]  /*0fc0*/  @!P0 IMAD.WIDE.U32 R6, R9, 0x2, R6 ;  /* 0x0000000209068825 */ /* 0x002fca00078e0006 */
[----:B------:R2:W-:Y:S02]  /*0fd0*/  @!P0 STG.E.U16 desc[UR4][R6.64], R10 ;  /* 0x0000000a06008986 */ /* 0x0005e4000c101504 */
.L_x_1452:
[----:B------:R-:W-:Y:S05]  /*0fe0*/  BSYNC B0 ;  /* 0x0000000000007941 */ /* 0x000fea0003800000 */
.L_x_1446:
        /* <DEDUP_REMOVED lines=8> */
.L_x_1453:
        /* <DEDUP_REMOVED lines=9> */
.L_x_22773:


//--------------------- .text._ZN2at6native18elementwise_kernelILi128ELi4EZNS0_15gpu_kernel_implINS0_13AUnaryFunctorIN3c108BFloat16ES5_S5_ZZZNS0_15binary_internal21div_trunc_kernel_cudaERNS_18TensorIteratorBaseEENKUlvE1_clEvENKUlvE2_clEvEUlS5_S5_E_EEEEvS8_RKT_EUliE_EEviT1_ --------------------------
	.section	.text._ZN2at6native18elementwise_kernelILi128ELi4EZNS0_15gpu_kernel_implINS0_13AUnaryFunctorIN3c108BFloat16ES5_S5_ZZZNS0_15binary_internal21div_trunc_kernel_cudaERNS_18TensorIteratorBaseEENKUlvE1_clEvENKUlvE2_clEvEUlS5_S5_E_EEEEvS8_RKT_EUliE_EEviT1_,"ax",@progbits
	.align	128
        .global         _ZN2at6native18elementwise_kernelILi128ELi4EZNS0_15gpu_kernel_implINS0_13AUnaryFunctorIN3c108BFloat16ES5_S5_ZZZNS0_15binary_internal21div_trunc_kernel_cudaERNS_18TensorIteratorBaseEENKUlvE1_clEvENKUlvE2_clEvEUlS5_S5_E_EEEEvS8_RKT_EUliE_EEviT1_
        .type           _ZN2at6native18elementwise_kernelILi128ELi4EZNS0_15gpu_kernel_implINS0_13AUnaryFunctorIN3c108BFloat16ES5_S5_ZZZNS0_15binary_internal21div_trunc_kernel_cudaERNS_18TensorIteratorBaseEENKUlvE1_clEvENKUlvE2_clEvEUlS5_S5_E_EEEEvS8_RKT_EUliE_EEviT1_,@function
        .size           _ZN2at6native18elementwise_kernelILi128ELi4EZNS0_15gpu_kernel_implINS0_13AUnaryFunctorIN3c108BFloat16ES5_S5_ZZZNS0_15binary_internal21div_trunc_kernel_cudaERNS_18TensorIteratorBaseEENKUlvE1_clEvENKUlvE2_clEvEUlS5_S5_E_EEEEvS8_RKT_EUliE_EEviT1_,(.L_x_22774 - _ZN2at6native18elementwise_kernelILi128ELi4EZNS0_15gpu_kernel_implINS0_13AUnaryFunctorIN3c108BFloat16ES5_S5_ZZZNS0_15binary_internal21div_trunc_kernel_cudaERNS_18TensorIteratorBaseEENKUlvE1_clEvENKUlvE2_clEvEUlS5_S5_E_EEEEvS8_RKT_EUliE_EEviT1_)
        .other          _ZN2at6native18elementwise_kernelILi128ELi4EZNS0_15gpu_kernel_implINS0_13AUnaryFunctorIN3c108BFloat16ES5_S5_ZZZNS0_15binary_internal21div_trunc_kernel_cudaERNS_18TensorIteratorBaseEENKUlvE1_clEvENKUlvE2_clEvEUlS5_S5_E_EEEEvS8_RKT_EUliE_EEviT1_,@"STO_CUDA_ENTRY STV_DEFAULT"
_ZN2at6native18elementwise_kernelILi128ELi4EZNS0_15gpu_kernel_implINS0_13AUnaryFunctorIN3c108BFloat16ES5_S5_ZZZNS0_15binary_internal21div_trunc_kernel_cudaERNS_18TensorIteratorBaseEENKUlvE1_clEvENKUlvE2_clEvEUlS5_S5_E_EEEEvS8_RKT_EUliE_EEviT1_:
.text._ZN2at6native18elementwise_kernelILi128ELi4EZNS0_15gpu_kernel_implINS0_13AUnaryFunctorIN3c108BFloat16ES5_S5_ZZZNS0_15binary_internal21div_trunc_kernel_cudaERNS_18TensorIteratorBaseEENKUlvE1_clEvENKUlvE2_clEvEUlS5_S5_E_EEEEvS8_RKT_EUliE_EEviT1_:
        /* <DEDUP_REMOVED lines=314> */
.L_x_1456:
        /* <DEDUP_REMOVED lines=22> */
.L_x_1460:
[----:B------:R-:W2:Y:S02]  /*1500*/  LDG.E.U8 R2, desc[UR36][R2.64] ;  /* 0x0000002402027981 */ /* 0x000ea4000c1e1100 */
[----:B--2---:R-:W-:-:S04]  /*1510*/  I2FP.F32.U32 R0, R2 ;  /* 0x0000000200007245 */ /* 0x004fc80000201000 */
[----:B------:R-:W-:Y:S01]  /*1520*/  F2FP.BF16.F32.PACK_AB R0, RZ, R0 ;  /* 0x00000000ff00723e */ /* 0x000fe200000010ff */
[----:B------:R-:W-:Y:S06]  /*1530*/  BRA `(.L_x_1462) ;  /* 0x0000000c00907947 */ /* 0x000fec0003800000 */
.L_x_1459:
        /* <DEDUP_REMOVED lines=10> */
.L_x_1464:
[----:B------:R-:W2:Y:S02]  /*15e0*/  LDG.E R2, desc[UR36][R2.64] ;  /* 0x0000002402027981 */ /* 0x000ea4000c1e1900 */
[----:B--2---:R-:W-:-:S04]  /*15f0*/  I2FP.F32.S32 R0, R2 ;  /* 0x0000000200007245 */ /* 0x004fc80000201400 */
[----:B------:R-:W-:Y:S01]  /*1600*/  F2FP.BF16.F32.PACK_AB R0, RZ, R0 ;  /* 0x00000000ff00723e */ /* 0x000fe200000010ff */
[----:B------:R-:W-:Y:S06]  /*1610*/  BRA `(.L_x_1462) ;  /* 0x0000000c00587947 */ /* 0x000fec0003800000 */
.L_x_1463:
[----:B------:R-:W2:Y:S02]  /*1620*/  LDG.E.U16 R2, desc[UR36][R2.64] ;  /* 0x0000002402027981 */ /* 0x000ea4000c1e1500 */
[----:B--2---:R-:W0:Y:S02]  /*1630*/  I2F.S16 R0, R2 ;  /* 0x0000000200007306 */ /* 0x004e240000101400 */
[----:B0-----:R-:W-:Y:S01]  /*1640*/  F2FP.BF16.F32.PACK_AB R0, RZ, R0 ;  /* 0x00000000ff00723e */ /* 0x001fe200000010ff */
[----:B------:R-:W-:Y:S06]  /*1650*/  BRA `(.L_x_1462) ;  /* 0x0000000c00487947 */ /* 0x000fec0003800000 */
.L_x_1458:
        /* <DEDUP_REMOVED lines=9> */
.L_x_1466:
[----:B------:R-:W2:Y:S02]  /*16f0*/  LDG.E.U16 R0, desc[UR36][R2.64] ;  /* 0x0000002402007981 */ /* 0x000ea4000c1e1500 */
[----:B--2---:R-:W-:-:S05]  /*1700*/  HADD2.F32 R0, -RZ, R0.H0_H0 ;  /* 0x20000000ff007230 */ /* 0x004fca0000004100 */
[----:B------:R-:W-:Y:S01]  /*1710*/  F2FP.BF16.F32.PACK_AB R0, RZ, R0 ;  /* 0x00000000ff00723e */ /* 0x000fe200000010ff */
[----:B------:R-:W-:Y:S06]  /*1720*/  BRA `(.L_x_1462) ;  /* 0x0000000c00147947 */ /* 0x000fec0003800000 */
.L_x_1465:
        /* <DEDUP_REMOVED lines=9> */
.L_x_1468:
[----:B------:R-:W2:Y:S02]  /*17c0*/  LDG.E.U16 R2, desc[UR36][R2.64] ;  /* 0x0000002402027981 */ /* 0x000ea4000c1e1500 */
[----:B--2---:R-:W-:-:S05]  /*17d0*/  HADD2.F32 R0, -RZ, R2.H0_H0 ;  /* 0x20000002ff007230 */ /* 0x004fca0000004100 */
[----:B------:R-:W-:Y:S01]  /*17e0*/  F2FP.BF16.F32.PACK_AB R0, RZ, R0 ;  /* 0x00000000ff00723e */ /* 0x000fe200000010ff */
[----:B------:R-:W-:Y:S06]  /*17f0*/  BRA `(.L_x_1462) ;  /* 0x0000000800e07947 */ /* 0x000fec0003800000 */
.L_x_1467:
        /* <DEDUP_REMOVED lines=8> */
.L_x_1457:
        /* <DEDUP_REMOVED lines=13> */
.L_x_1471:
        /* <DEDUP_REMOVED lines=8> */
.L_x_1470:
        /* <DEDUP_REMOVED lines=28> */
.L_x_1473:
        /* <DEDUP_REMOVED lines=15> */
.L_x_1472:
[----:B------:R0:W5:Y:S01]  /*1c80*/  LDG.E.U16 R0, desc[UR36][R2.64] ;  /* 0x0000002402007981 */ /* 0x000162000c1e1500 */
[----:B------:R-:W-:Y:S05]  /*1c90*/  BRA `(.L_x_1462) ;  /* 0x0000000400b87947 */ /* 0x000fea0003800000 */
.L_x_1469:
        /* <DEDUP_REMOVED lines=12> */
.L_x_1476:
        /* <DEDUP_REMOVED lines=21> */
.L_x_1480:
[----:B------:R-:W-:Y:S05]  /*1eb0*/  BSYNC B1 ;  /* 0x0000000000017941 */ /* 0x000fea0003800000 */
.L_x_1479:
[----:B------:R-:W-:Y:S01]  /*1ec0*/  LEA R3, R0, 0x3b800000, 0x17 ;  /* 0x3b80000000037811 */ /* 0x000fe200078eb8ff */
[----:B------:R-:W-:-:S05]  /*1ed0*/  IMAD.SHL.U32 R0, R2, 0x100000, RZ ;  /* 0x0010000002007824 */ /* 0x000fca00078e00ff */
[----:B------:R-:W-:-:S07]  /*1ee0*/  LOP3.LUT R0, R3, R0, R4, 0xfe, !PT ;  /* 0x0000000003007212 */ /* 0x000fce00078efe04 */
.L_x_1478:
[----:B------:R-:W-:Y:S05]  /*1ef0*/  BSYNC B0 ;  /* 0x0000000000007941 */ /* 0x000fea0003800000 */
.L_x_1477:
[----:B------:R-:W-:Y:S01]  /*1f00*/  F2FP.BF16.F32.PACK_AB R0, RZ, R0 ;  /* 0x00000000ff00723e */ /* 0x000fe200000010ff */
[----:B------:R-:W-:Y:S06]  /*1f10*/  BRA `(.L_x_1462) ;  /* 0x0000000400187947 */ /* 0x000fec0003800000 */
.L_x_1475:
        /* <DEDUP_REMOVED lines=21> */
.L_x_1484:
[----:B------:R-:W-:Y:S05]  /*2070*/  BSYNC B1 ;  /* 0x0000000000017941 */ /* 0x000fea0003800000 */
.L_x_1483:
[----:B------:R-:W-:Y:S01]  /*2080*/  LEA R3, R0, 0x37800000, 0x17 ;  /* 0x3780000000037811 */ /* 0x000fe200078eb8ff */
[----:B------:R-:W-:-:S05]  /*2090*/  IMAD.SHL.U32 R0, R2, 0x200000, RZ ;  /* 0x0020000002007824 */ /* 0x000fca00078e00ff */
[----:B------:R-:W-:-:S07]  /*20a0*/  LOP3.LUT R0, R3, R0, R4, 0xfe, !PT ;  /* 0x0000000003007212 */ /* 0x000fce00078efe04 */
.L_x_1482:
[----:B------:R-:W-:Y:S05]  /*20b0*/  BSYNC B0 ;  /* 0x0000000000007941 */ /* 0x000fea0003800000 */
.L_x_1481:
[----:B------:R-:W-:Y:S01]  /*20c0*/  F2FP.BF16.F32.PACK_AB R0, RZ, R0 ;  /* 0x00000000ff00723e */ /* 0x000fe200000010ff */
[----:B------:R-:W-:Y:S06]  /*20d0*/  BRA `(.L_x_1462) ;  /* 0x0000000000a87947 */ /* 0x000fec0003800000 */
.L_x_1474:
        /* <DEDUP_REMOVED lines=14> */
.L_x_1488:
[----:B------:R-:W-:Y:S05]  /*21c0*/  BSYNC B0 ;  /* 0x0000000000007941 */ /* 0x000fea0003800000 */
.L_x_1487:
[----:B------:R-:W-:Y:S01]  /*21d0*/  F2FP.BF16.F32.PACK_AB R0, RZ, R0 ;  /* 0x00000000ff00723e */ /* 0x000fe200000010ff */
[----:B------:R-:W-:Y:S06]  /*21e0*/  BRA `(.L_x_1462) ;  /* 0x0000000000647947 */ /* 0x000fec0003800000 */
.L_x_1461:
        /* <DEDUP_REMOVED lines=16> */
.L_x_1489:
[----:B------:R-:W-:Y:S01]  /*22f0*/  PRMT R0, RZ, 0x7610, R0 ;  /* 0x00007610ff007816 */ /* 0x000fe20000000000 */
[----:B------:R-:W-:Y:S06]  /*2300*/  BRA `(.L_x_1462) ;  /* 0x00000000001c7947 */ /* 0x000fec0003800000 */
.L_x_1486:
[----:B------:R-:W2:Y:S02]  /*2310*/  LDG.E.64 R2, desc[UR36][R2.64] ;  /* 0x0000002402027981 */ /* 0x000ea4000c1e1b00 */
[----:B--2---:R-:W0:Y:S02]  /*2320*/  I2F.U64 R0, R2 ;  /* 0x0000000200007312 */ /* 0x004e240000301000 */
[----:B0-----:R-:W-:Y:S01]  /*2330*/  F2FP.BF16.F32.PACK_AB R0, RZ, R0 ;  /* 0x00000000ff00723e */ /* 0x001fe200000010ff */
[----:B------:R-:W-:Y:S06]  /*2340*/  BRA `(.L_x_1462) ;  /* 0x00000000000c7947 */ /* 0x000fec0003800000 */
.L_x_1485:
[----:B------:R-:W2:Y:S02]  /*2350*/  LDG.E R2, desc[UR36][R2.64] ;  /* 0x0000002402027981 */ /* 0x000ea4000c1e1900 */
[----:B--2---:R-:W-:-:S04]  /*2360*/  I2FP.F32.U32 R0, R2 ;  /* 0x0000000200007245 */ /* 0x004fc80000201000 */
[----:B------:R-:W-:-:S07]  /*2370*/  F2FP.BF16.F32.PACK_AB R0, RZ, R0 ;  /* 0x00000000ff00723e */ /* 0x000fce00000010ff */
.L_x_1462:
[----:B-----5:R-:W-:Y:S01]  /*2380*/  IMAD.U32 R0, R0, 0x10000, RZ ;  /* 0x0001000000007824 */ /* 0x020fe200078e00ff */
[----:B------:R-:W-:Y:S01]  /*2390*/  ULDC.U16 UR4, c[0x0][0x422] ;  /* 0x0001088000047ab9 */ /* 0x000fe20000000400 */
[----:B------:R-:W1:Y:S01]  /*23a0*/  LDC.U8 R5, c[0x0][0x424] ;  /* 0x00010900ff057b82 */ /* 0x000e620000000000 */
[----:B------:R-:W-:-:S03]  /*23b0*/  USHF.L.U32 UR4, UR4, 0x10, URZ ;  /* 0x0000001004047899 */ /* 0x000fc6000800063f */
[----:B------:R-:W0:Y:S03]  /*23c0*/  MUFU.RCP R0, R0 ;  /* 0x0000000000007308 */ /* 0x000e260000001000 */
[----:B0-----:R-:W-:Y:S01]  /*23d0*/  FMUL.FTZ R2, R0, UR4 ;  /* 0x0000000400027c20 */ /* 0x001fe20008410000 */
        /* <DEDUP_REMOVED lines=16> */
[----:B0-----:R-:W0:Y:S02]  /*24e0*/  F2I.FTZ.TRUNC.NTZ R3, R0 ;  /* 0x0000000000037305 */ /* 0x001e24000021f100 */
[----:B0-----:R4:W-:Y:S01]  /*24f0*/  STG.E.U8 desc[UR36][R16.64], R3 ;  /* 0x0000000310007986 */ /* 0x0019e2000c101124 */
[----:B------:R-:W-:Y:S05]  /*2500*/  BRA `(.L_x_1495) ;  /* 0x0000000c00947947 */ /* 0x000fea0003800000 */
.L_x_1493:
[----:B01----:R-:W-:-:S06]  /*2510*/  IMAD.U32 R3, R7, 0x10000, RZ ;  /* 0x0001000007037824 */ /* 0x003fcc00078e00ff */
[----:B------:R-:W0:Y:S02]  /*2520*/  F2I.S64.TRUNC R2, R3 ;  /* 0x0000000300027311 */ /* 0x000e24000020d900 */
[----:B0-----:R3:W-:Y:S01]  /*2530*/  STG.E.U8 desc[UR36][R16.64], R2 ;  /* 0x0000000210007986 */ /* 0x0017e2000c101124 */
[----:B------:R-:W-:Y:S05]  /*2540*/  BRA `(.L_x_1495) ;  /* 0x0000000c00847947 */ /* 0x000fea0003800000 */
.L_x_1492:
        /* <DEDUP_REMOVED lines=10> */
.L_x_1497:
[----:B-1----:R-:W-:-:S06]  /*25f0*/  IMAD.U32 R7, R7, 0x10000, RZ ;  /* 0x0001000007077824 */ /* 0x002fcc00078e00ff */
[----:B------:R-:W1:Y:S02]  /*2600*/  F2I.FTZ.TRUNC.NTZ R7, R7 ;  /* 0x0000000700077305 */ /* 0x000e64000021f100 */
[----:B-1----:R1:W-:Y:S01]  /*2610*/  STG.E desc[UR36][R16.64], R7 ;  /* 0x0000000710007986 */ /* 0x0023e2000c101924 */
[----:B------:R-:W-:Y:S05]  /*2620*/  BRA `(.L_x_1495) ;  /* 0x0000000c004c7947 */ /* 0x000fea0003800000 */
.L_x_1496:
[----:B-1----:R-:W-:-:S06]  /*2630*/  IMAD.U32 R7, R7, 0x10000, RZ ;  /* 0x0001000007077824 */ /* 0x002fcc00078e00ff */
[----:B------:R-:W1:Y:S02]  /*2640*/  F2I.FTZ.TRUNC.NTZ R7, R7 ;  /* 0x0000000700077305 */ /* 0x000e64000021f100 */
[----:B-1----:R2:W-:Y:S01]  /*2650*/  STG.E.U16 desc[UR36][R16.64], R7 ;  /* 0x0000000710007986 */ /* 0x0025e2000c101524 */
[----:B------:R-:W-:Y:S05]  /*2660*/  BRA `(.L_x_1495) ;  /* 0x0000000c003c7947 */ /* 0x000fea0003800000 */
.L_x_1491:
        /* <DEDUP_REMOVED lines=9> */
.L_x_1499:
[----:B-1----:R-:W-:-:S05]  /*2700*/  IMAD.U32 R0, R7, 0x10000, RZ ;  /* 0x0001000007007824 */ /* 0x002fca00078e00ff */
[----:B------:R-:W-:-:S05]  /*2710*/  F2FP.F16.F32.PACK_AB R0, RZ, R0 ;  /* 0x00000000ff00723e */ /* 0x000fca00000000ff */
[----:B------:R1:W-:Y:S01]  /*2720*/  STG.E.U16 desc[UR36][R16.64], R0 ;  /* 0x0000000010007986 */ /* 0x0003e2000c101524 */
[----:B------:R-:W-:Y:S05]  /*2730*/  BRA `(.L_x_1495) ;  /* 0x0000000c00087947 */ /* 0x000fea0003800000 */
.L_x_1498:
[----:B------:R-:W-:-:S13]  /*2740*/  ISETP.NE.AND P0, PT, R4, 0x7, PT ;  /* 0x000000070400780c */ /* 0x000fda0003f05270 */
[----:B------:R-:W-:Y:S05]  /*2750*/  @!P0 BRA `(.L_x_1500) ;  /* 0x0000000000348947 */ /* 0x000fea0003800000 */
[----:B------:R-:W-:-:S13]  /*2760*/  ISETP.NE.AND P0, PT, R4, 0x8, PT ;  /* 0x000000080400780c */ /* 0x000fda0003f05270 */
[----:B------:R-:W-:Y:S05]  /*2770*/  @!P0 BRA `(.L_x_1501) ;  /* 0x0000000000188947 */ /* 0x000fea0003800000 */
[----:B------:R-:W-:-:S13]  /*2780*/  ISETP.NE.AND P0, PT, R4, 0x9, PT ;  /* 0x000000090400780c */ /* 0x000fda0003f05270 */
[----:B------:R-:W-:Y:S05]  /*2790*/  @P0 BRA `(.L_x_1494) ;  /* 0x0000000800900947 */ /* 0x000fea0003800000 */
[----:B-1----:R-:W-:Y:S02]  /*27a0*/  IMAD.U32 R2, R7, 0x10000, RZ ;  /* 0x0001000007027824 */ /* 0x002fe400078e00ff */
[----:B0-----:R-:W-:-:S05]  /*27b0*/  IMAD.MOV.U32 R3, RZ, RZ, RZ ;  /* 0x000000ffff037224 */ /* 0x001fca00078e00ff */
[----:B------:R0:W-:Y:S01]  /*27c0*/  STG.E.64 desc[UR36][R16.64], R2 ;  /* 0x0000000210007986 */ /* 0x0001e2000c101b24 */
[----:B------:R-:W-:Y:S05]  /*27d0*/  BRA `(.L_x_1495) ;  /* 0x0000000800e07947 */ /* 0x000fea0003800000 */
.L_x_1501:
[----:B-1----:R-:W-:-:S05]  /*27e0*/  IMAD.U32 R7, R7, 0x10000, RZ ;  /* 0x0001000007077824 */ /* 0x002fca00078e00ff */
[----:B0-----:R-:W-:-:S04]  /*27f0*/  F2FP.F16.F32.PACK_AB R3, RZ, R7 ;  /* 0x00000007ff03723e */ /* 0x001fc800000000ff */
[----:B------:R-:W-:-:S05]  /*2800*/  PRMT R3, R3, 0x5410, RZ ;  /* 0x0000541003037816 */ /* 0x000fca00000000ff */
[----:B------:R0:W-:Y:S01]  /*2810*/  STG.E desc[UR36][R16.64], R3 ;  /* 0x0000000310007986 */ /* 0x0001e2000c101924 */
[----:B------:R-:W-:Y:S05]  /*2820*/  BRA `(.L_x_1495) ;  /* 0x0000000800cc7947 */ /* 0x000fea0003800000 */
.L_x_1500:
[----:B-1----:R-:W-:-:S04]  /*2830*/  IMAD.U32 R2, R7, 0x10000, RZ ;  /* 0x0001000007027824 */ /* 0x002fc800078e00ff */
[----:B------:R-:W-:-:S06]  /*2840*/  FMUL.FTZ R2, R2, 1 ;  /* 0x3f80000002027820 */ /* 0x000fcc0000410000 */
[----:B0-----:R-:W0:Y:S02]  /*2850*/  F2F.F64.F32 R2, R2 ;  /* 0x0000000200027310 */ /* 0x001e240000201800 */
[----:B0-----:R0:W-:Y:S01]  /*2860*/  STG.E.64 desc[UR36][R16.64], R2 ;  /* 0x0000000210007986 */ /* 0x0011e2000c101b24 */
[----:B------:R-:W-:Y:S05]  /*2870*/  BRA `(.L_x_1495) ;  /* 0x0000000800b87947 */ /* 0x000fea0003800000 */
.L_x_1490:
        /* <DEDUP_REMOVED lines=10> */
[----:B0-----:R-:W-:-:S05]  /*2920*/  SEL R3, RZ, 0x1, !P0 ;  /* 0x00000001ff037807 */ /* 0x001fca0004000000 */
[----:B------:R0:W-:Y:S01]  /*2930*/  STG.E.U8 desc[UR36][R16.64], R3 ;  /* 0x0000000310007986 */ /* 0x0001e2000c101124 */
[----:B------:R-:W-:Y:S05]  /*2940*/  BRA `(.L_x_1495) ;  /* 0x0000000800847947 */ /* 0x000fea0003800000 */
.L_x_1504:
[----:B-1----:R-:W-:-:S04]  /*2950*/  IMAD.U32 R7, R7, 0x10000, RZ ;  /* 0x0001000007077824 */ /* 0x002fc800078e00ff */
[----:B------:R-:W-:Y:S01]  /*2960*/  FMUL.FTZ R4, R7, 1 ;  /* 0x3f80000007047820 */ /* 0x000fe20000410000 */
[----:B------:R-:W-:-:S05]  /*2970*/  CS2R R6, SRZ ;  /* 0x0000000000067805 */ /* 0x000fca000001ff00 */
[----:B------:R-:W1:Y:S02]  /*2980*/  F2F.F64.F32 R4, R4 ;  /* 0x0000000400047310 */ /* 0x000e640000201800 */
[----:B-1----:R1:W-:Y:S01]  /*2990*/  STG.E.128 desc[UR36][R16.64], R4 ;  /* 0x0000000410007986 */ /* 0x0023e2000c101d24 */
[----:B------:R-:W-:Y:S05]  /*29a0*/  BRA `(.L_x_1495) ;  /* 0x00000008006c7947 */ /* 0x000fea0003800000 */
.L_x_1503:
        /* <DEDUP_REMOVED lines=11> */
[----:B0-----:R-:W-:Y:S01]  /*2a60*/  SHF.R.U32.HI R3, RZ, 0x18, R0 ;  /* 0x00000018ff037819 */ /* 0x001fe20000011600 */
        /* <DEDUP_REMOVED lines=9> */
.L_x_1508:
[----:B------:R-:W-:Y:S05]  /*2b00*/  BSYNC B0 ;  /* 0x0000000000007941 */ /* 0x000fea0003800000 */
.L_x_1507:
[----:B------:R-:W-:-:S05]  /*2b10*/  LOP3.LUT R3, R0, R3, RZ, 0xfc, !PT ;  /* 0x0000000300037212 */ /* 0x000fca00078efcff */
[----:B------:R0:W-:Y:S01]  /*2b20*/  STG.E.U8 desc[UR36][R16.64], R3 ;  /* 0x0000000310007986 */ /* 0x0001e2000c101124 */
[----:B------:R-:W-:Y:S05]  /*2b30*/  BRA `(.L_x_1495) ;  /* 0x0000000800087947 */ /* 0x000fea0003800000 */
.L_x_1506:
        /* <DEDUP_REMOVED lines=13> */
.L_x_1510:
[----:B------:R-:W-:Y:S01]  /*2c10*/  IMAD.MOV.U32 R0, RZ, RZ, 0x7f ;  /* 0x0000007fff007424 */ /* 0x000fe200078e00ff */
[----:B------:R-:W-:-:S04]  /*2c20*/  ISETP.GT.U32.AND P0, PT, R2, 0x7f800000, PT ;  /* 0x7f8000000200780c */ /* 0x000fc80003f04070 */
[----:B------:R-:W-:-:S09]  /*2c30*/  SEL R0, R0, 0x7c, P0 ;  /* 0x0000007c00007807 */ /* 0x000fd20000000000 */
.L_x_1511:
[----:B------:R-:W-:Y:S05]  /*2c40*/  BSYNC B0 ;  /* 0x0000000000007941 */ /* 0x000fea0003800000 */
.L_x_1509:
[----:B------:R-:W-:-:S04]  /*2c50*/  LOP3.LUT R2, R7, 0x80000000, RZ, 0xc0, !PT ;  /* 0x8000000007027812 */ /* 0x000fc800078ec0ff */
[----:B0-----:R-:W-:-:S04]  /*2c60*/  SHF.R.U32.HI R3, RZ, 0x18, R2 ;  /* 0x00000018ff037819 */ /* 0x001fc80000011602 */
[----:B------:R-:W-:-:S05]  /*2c70*/  LOP3.LUT R3, R0, R3, RZ, 0xfc, !PT ;  /* 0x0000000300037212 */ /* 0x000fca00078efcff */
[----:B------:R0:W-:Y:S01]  /*2c80*/  STG.E.U8 desc[UR36][R16.64], R3 ;  /* 0x0000000310007986 */ /* 0x0001e2000c101124 */
[----:B------:R-:W-:Y:S05]  /*2c90*/  BRA `(.L_x_1495) ;  /* 0x0000000400b07947 */ /* 0x000fea0003800000 */
.L_x_1505:
[----:B-1----:R1:W-:Y:S01]  /*2ca0*/  STG.E.U16 desc[UR36][R16.64], R7 ;  /* 0x0000000710007986 */ /* 0x0023e2000c101524 */
[----:B------:R-:W-:Y:S05]  /*2cb0*/  BRA `(.L_x_1495) ;  /* 0x0000000400a87947 */ /* 0x000fea0003800000 */
.L_x_1502:
        /* <DEDUP_REMOVED lines=8> */
[----:B01----:R-:W-:-:S06]  /*2d40*/  IMAD.U32 R3, R7, 0x10000, RZ ;  /* 0x0001000007037824 */ /* 0x003fcc00078e00ff */
[----:B------:R-:W0:Y:S02]  /*2d50*/  F2I.FTZ.U32.TRUNC.NTZ R3, R3 ;  /* 0x0000000300037305 */ /* 0x000e24000021f000 */
[----:B0-----:R0:W-:Y:S01]  /*2d60*/  STG.E.U16 desc[UR36][R16.64], R3 ;  /* 0x0000000310007986 */ /* 0x0011e2000c101524 */
[----:B------:R-:W-:Y:S05]  /*2d70*/  BRA `(.L_x_1495) ;  /* 0x0000000400787947 */ /* 0x000fea0003800000 */
.L_x_1514:
        /* <DEDUP_REMOVED lines=17> */
.L_x_1517:
[----:B------:R-:W-:-:S04]  /*2e90*/  LOP3.LUT R2, R7, 0x80000000, RZ, 0xc0, !PT ;  /* 0x8000000007027812 */ /* 0x000fc800078ec0ff */
[----:B0-----:R-:W-:-:S04]  /*2ea0*/  SHF.R.U32.HI R3, RZ, 0x18, R2 ;  /* 0x00000018ff037819 */ /* 0x001fc80000011602 */
[----:B------:R-:W-:-:S04]  /*2eb0*/  LOP3.LUT R0, R0, R3, RZ, 0xfc, !PT ;  /* 0x0000000300007212 */ /* 0x000fc800078efcff */
[----:B------:R-:W-:-:S07]  /*2ec0*/  PRMT R8, R0, 0x7610, R8 ;  /* 0x0000761000087816 */ /* 0x000fce0000000008 */
.L_x_1516:
[----:B------:R-:W-:Y:S05]  /*2ed0*/  BSYNC B0 ;  /* 0x0000000000007941 */ /* 0x000fea0003800000 */
.L_x_1515:
[----:B------:R1:W-:Y:S01]  /*2ee0*/  STG.E.U8 desc[UR36][R16.64], R8 ;  /* 0x0000000810007986 */ /* 0x0003e2000c101124 */
[----:B------:R-:W-:Y:S05]  /*2ef0*/  BRA `(.L_x_1495) ;  /* 0x0000000400187947 */ /* 0x000fea0003800000 */
.L_x_1513:
        /* <DEDUP_REMOVED lines=17> */
.L_x_1520:
[----:B------:R-:W-:-:S04]  /*3010*/  LOP3.LUT R2, R7, 0x80000000, RZ, 0xc0, !PT ;  /* 0x8000000007027812 */ /* 0x000fc800078ec0ff */
[----:B0-----:R-:W-:-:S04]  /*3020*/  SHF.R.U32.HI R3, RZ, 0x18, R2 ;  /* 0x00000018ff037819 */ /* 0x001fc80000011602 */
[----:B------:R-:W-:-:S04]  /*3030*/  LOP3.LUT R0, R0, R3, RZ, 0xfc, !PT ;  /* 0x0000000300007212 */ /* 0x000fc800078efcff */
[----:B------:R-:W-:-:S07]  /*3040*/  PRMT R8, R0, 0x7610, R8 ;  /* 0x0000761000087816 */ /* 0x000fce0000000008 */
.L_x_1519:
[----:B------:R-:W-:Y:S05]  /*3050*/  BSYNC B0 ;  /* 0x0000000000007941 */ /* 0x000fea0003800000 */
.L_x_1518:
[----:B------:R1:W-:Y:S01]  /*3060*/  STG.E.U8 desc[UR36][R16.64], R8 ;  /* 0x0000000810007986 */ /* 0x0003e2000c101124 */
[----:B------:R-:W-:Y:S05]  /*3070*/  BRA `(.L_x_1495) ;  /* 0x0000000000b87947 */ /* 0x000fea0003800000 */
.L_x_1512:
[----:B------:R-:W-:-:S13]  /*3080*/  ISETP.NE.AND P0, PT, R4, 0x1c, PT ;  /* 0x0000001c0400780c */ /* 0x000fda0003f05270 */
[----:B------:R-:W-:Y:S05]  /*3090*/  @!P0 BRA `(.L_x_1521) ;  /* 0x0000000000a48947 */ /* 0x000fea0003800000 */
[----:B------:R-:W-:-:S13]  /*30a0*/  ISETP.NE.AND P0, PT, R4, 0x1d, PT ;  /* 0x0000001d0400780c */ /* 0x000fda0003f05270 */
[----:B------:R-:W-:Y:S05]  /*30b0*/  @!P0 BRA `(.L_x_1522) ;  /* 0x00000000008c8947 */ /* 0x000fea0003800000 */
[----:B------:R-:W-:-:S13]  /*30c0*/  ISETP.NE.AND P0, PT, R4, 0x2c, PT ;  /* 0x0000002c0400780c */ /* 0x000fda0003f05270 */
[----:B------:R-:W-:Y:S05]  /*30d0*/  @P0 BRA `(.L_x_1494) ;  /* 0x0000000000400947 */ /* 0x000fea0003800000 */
[----:B-1----:R-:W-:Y:S02]  /*30e0*/  IMAD.U32 R7, R7, 0x10000, RZ ;  /* 0x0001000007077824 */ /* 0x002fe400078e00ff */
[----:B0-----:R-:W-:-:S03]  /*30f0*/  IMAD.MOV.U32 R3, RZ, RZ, 0xff ;  /* 0x000000ffff037424 */ /* 0x001fc600078e00ff */
        /* <DEDUP_REMOVED lines=14> */
.L_x_1494:
[----:B------:R-:W-:Y:S01]  /*31e0*/  MOV R2, 0x0 ;  /* 0x0000000000027802 */ /* 0x000fe20000000f00 */
[----:B------:R-:W-:Y:S01]  /*31f0*/  ULDC.64 UR4, c[0x4][0x178] ;  /* 0x01005e0000047ab9 */ /* 0x000fe20000000a00 */
[----:B------:R-:W-:Y:S01]  /*3200*/  ULDC.64 UR6, c[0x4][0x180] ;  /* 0x0100600000067ab9 */ /* 0x000fe20000000a00 */
[----:B------:R-:W-:Y:S02]  /*3210*/  IMAD.U32 R4, RZ, RZ, UR4 ;  /* 0x00000004ff047e24 */ /* 0x000fe4000f8e00ff */
[----:B------:R-:W-:Y:S01]  /*3220*/  IMAD.U32 R5, RZ, RZ, UR5 ;  /* 0x00000005ff057e24 */ /* 0x000fe2000f8e00ff */
[----:B0-----:R-:W0:Y:S01]  /*3230*/  LDC.64 R2, c[0x4][R2] ;  /* 0x0100000002027b82 */ /* 0x001e220000000a00 */
[----:B------:R-:W-:Y:S01]  /*3240*/  ULDC.64 UR4, c[0x4][0x90] ;  /* 0x0100240000047ab9 */ /* 0x000fe20000000a00 */
[----:B------:R-:W-:Y:S02]  /*3250*/  IMAD.U32 R6, RZ, RZ, UR6 ;  /* 0x00000006ff067e24 */ /* 0x000fe4000f8e00ff */
[----:B-1----:R-:W-:-:S02]  /*3260*/  IMAD.U32 R7, RZ, RZ, UR7 ;  /* 0x00000007ff077e24 */ /* 0x002fc4000f8e00ff */
[----:B------:R-:W-:Y:S02]  /*3270*/  IMAD.U32 R10, RZ, RZ, UR4 ;  /* 0x00000004ff0a7e24 */ /* 0x000fe4000f8e00ff */
[----:B------:R-:W-:Y:S02]  /*3280*/  IMAD.U32 R11, RZ, RZ, UR5 ;  /* 0x00000005ff0b7e24 */ /* 0x000fe4000f8e00ff */
[----:B------:R-:W-:Y:S02]  /*3290*/  IMAD.MOV.U32 R8, RZ, RZ, 0x65 ;  /* 0x00000065ff087424 */ /* 0x000fe400078e00ff */
[----:B------:R-:W-:Y:S02]  /*32a0*/  IMAD.MOV.U32 R12, RZ, RZ, 0x1 ;  /* 0x00000001ff0c7424 */ /* 0x000fe400078e00ff */
[----:B------:R-:W-:-:S07]  /*32b0*/  IMAD.MOV.U32 R13, RZ, RZ, RZ ;  /* 0x000000ffff0d7224 */ /* 0x000fce00078e00ff */
[----:B------:R-:W-:-:S07]  /*32c0*/  LEPC R20, `(.L_x_1523) ;  /* 0x000000001014794e */ /* 0x000fce0000000000 */
[----:B0-----:R-:W-:Y:S05]  /*32d0*/  CALL.ABS.NOINC R2 ;  /* 0x0000000002007343 */ /* 0x001fea0003c00000 */
.L_x_1523:
[----:B------:R-:W-:Y:S05]  /*32e0*/  BRA `(.L_x_1495) ;  /* 0x00000000001c7947 */ /* 0x000fea0003800000 */
.L_x_1522:
[----:B-1----:R-:W-:-:S06]  /*32f0*/  IMAD.U32 R2, R7, 0x10000, RZ ;  /* 0x0001000007027824 */ /* 0x002fcc00078e00ff */
[----:B0-----:R-:W0:Y:S02]  /*3300*/  F2I.U64.TRUNC R2, R2 ;  /* 0x0000000200027311 */ /* 0x001e24000020d800 */
[----:B0-----:R0:W-:Y:S01]  /*3310*/  STG.E.64 desc[UR36][R16.64], R2 ;  /* 0x0000000210007986 */ /* 0x0011e2000c101b24 */
[----:B------:R-:W-:Y:S05]  /*3320*/  BRA `(.L_x_1495) ;  /* 0x00000000000c7947 */ /* 0x000fea0003800000 */
.L_x_1521:
[----:B-1----:R-:W-:-:S06]  /*3330*/  IMAD.U32 R7, R7, 0x10000, RZ ;  /* 0x0001000007077824 */ /* 0x002fcc00078e00ff */
[----:B------:R-:W1:Y:S02]  /*3340*/  F2I.FTZ.U32.TRUNC.NTZ R7, R7 ;  /* 0x0000000700077305 */ /* 0x000e64000021f000 */
[----:B-1----:R1:W-:Y:S02]  /*3350*/  STG.E desc[UR36][R16.64], R7 ;  /* 0x0000000710007986 */ /* 0x0023e4000c101924 */
.L_x_1495:
[----:B------:R-:W-:-:S04]  /*3360*/  IMAD R18, R23, 0x200, R18 ;  /* 0x0000020017127824 */ /* 0x000fc800078e0212 */
[----:B------:R-:W-:-:S07]  /*3370*/  VIADD R19, R18, 0x80 ;  /* 0x0000008012137836 */ /* 0x000fce0000000000 */
.L_x_1455:
[----:B------:R-:W-:Y:S05]  /*3380*/  BSYNC B6 ;  /* 0x0000000000067941 */ /* 0x000fea0003800000 */
.L_x_1454:
        /* <DEDUP_REMOVED lines=307> */
.L_x_1526:
        /* <DEDUP_REMOVED lines=22> */
.L_x_1530:
[----:B------:R-:W2:Y:S02]  /*4820*/  LDG.E.U8 R2, desc[UR36][R2.64] ;  /* 0x0000002402027981 */ /* 0x000ea4000c1e1100 */
[----:B--2---:R-:W-:-:S04]  /*4830*/  I2FP.F32.U32 R0, R2 ;  /* 0x0000000200007245 */ /* 0x004fc80000201000 */
[----:B------:R-:W-:Y:S01]  /*4840*/  F2FP.BF16.F32.PACK_AB R0, RZ, R0 ;  /* 0x00000000ff00723e */ /* 0x000fe200000010ff */
[----:B------:R-:W-:Y:S06]  /*4850*/  BRA `(.L_x_1532) ;  /* 0x0000000c00907947 */ /* 0x000fec0003800000 */
.L_x_1529:
        /* <DEDUP_REMOVED lines=10> */
.L_x_1534:
[----:B------:R-:W2:Y:S02]  /*4900*/  LDG.E R2, desc[UR36][R2.64] ;  /* 0x0000002402027981 */ /* 0x000ea4000c1e1900 */
[----:B--2---:R-:W-:-:S04]  /*4910*/  I2FP.F32.S32 R0, R2 ;  /* 0x0000000200007245 */ /* 0x004fc80000201400 */
[----:B------:R-:W-:Y:S01]  /*4920*/  F2FP.BF16.F32.PACK_AB R0, RZ, R0 ;  /* 0x00000000ff00723e */ /* 0x000fe200000010ff */
[----:B------:R-:W-:Y:S06]  /*4930*/  BRA `(.L_x_1532) ;  /* 0x0000000c00587947 */ /* 0x000fec0003800000 */
.L_x_1533:
[----:B------:R-:W2:Y:S02]  /*4940*/  LDG.E.U16 R2, desc[UR36][R2.64] ;  /* 0x0000002402027981 */ /* 0x000ea4000c1e1500 */
[----:B--2---:R-:W0:Y:S02]  /*4950*/  I2F.S16 R0, R2 ;  /* 0x0000000200007306 */ /* 0x004e240000101400 */
[----:B0-----:R-:W-:Y:S01]  /*4960*/  F2FP.BF16.F32.PACK_AB R0, RZ, R0 ;  /* 0x00000000ff00723e */ /* 0x001fe200000010ff */
[----:B------:R-:W-:Y:S06]  /*4970*/  BRA `(.L_x_1532) ;  /* 0x0000000c00487947 */ /* 0x000fec0003800000 */
.L_x_1528:
        /* <DEDUP_REMOVED lines=9> */
.L_x_1536:
[----:B------:R-:W2:Y:S02]  /*4a10*/  LDG.E.U16 R0, desc[UR36][R2.64] ;  /* 0x0000002402007981 */ /* 0x000ea4000c1e1500 */
[----:B--2---:R-:W-:-:S05]  /*4a20*/  HADD2.F32 R0, -RZ, R0.H0_H0 ;  /* 0x20000000ff007230 */ /* 0x004fca0000004100 */
[----:B------:R-:W-:Y:S01]  /*4a30*/  F2FP.BF16.F32.PACK_AB R0, RZ, R0 ;  /* 0x00000000ff00723e */ /* 0x000fe200000010ff */
[----:B------:R-:W-:Y:S06]  /*4a40*/  BRA `(.L_x_1532) ;  /* 0x0000000c00147947 */ /* 0x000fec0003800000 */
.L_x_1535:
        /* <DEDUP_REMOVED lines=9> */
.L_x_1538:
[----:B------:R-:W2:Y:S02]  /*4ae0*/  LDG.E.U16 R2, desc[UR36][R2.64] ;  /* 0x0000002402027981 */ /* 0x000ea4000c1e1500 */
[----:B--2---:R-:W-:-:S05]  /*4af0*/  HADD2.F32 R0, -RZ, R2.H0_H0 ;  /* 0x20000002ff007230 */ /* 0x004fca0000004100 */
[----:B------:R-:W-:Y:S01]  /*4b00*/  F2FP.BF16.F32.PACK_AB R0, RZ, R0 ;  /* 0x00000000ff00723e */ /* 0x000fe200000010ff */
[----:B------:R-:W-:Y:S06]  /*4b10*/  BRA `(.L_x_1532) ;  /* 0x0000000800e07947 */ /* 0x000fec0003800000 */
.L_x_1537:
        /* <DEDUP_REMOVED lines=8> */
.L_x_1527:
        /* <DEDUP_REMOVED lines=13> */
.L_x_1541:
        /* <DEDUP_REMOVED lines=8> */
.L_x_1540:
        /* <DEDUP_REMOVED lines=28> */
.L_x_1543:
        /* <DEDUP_REMOVED lines=15> */
.L_x_1542:
[----:B------:R0:W5:Y:S01]  /*4fa0*/  LDG.E.U16 R0, desc[UR36][R2.64] ;  /* 0x0000002402007981 */ /* 0x000162000c1e1500 */
[----:B------:R-:W-:Y:S05]  /*4fb0*/  BRA `(.L_x_1532) ;  /* 0x0000000400b87947 */ /* 0x000fea0003800000 */
.L_x_1539:
        /* <DEDUP_REMOVED lines=12> */
.L_x_1546:
        /* <DEDUP_REMOVED lines=21> */
.L_x_1550:
[----:B------:R-:W-:Y:S05]  /*51d0*/  BSYNC B1 ;  /* 0x0000000000017941 */ /* 0x000fea0003800000 */
.L_x_1549:
[----:B------:R-:W-:Y:S01]  /*51e0*/  LEA R3, R0, 0x3b800000, 0x17 ;  /* 0x3b80000000037811 */ /* 0x000fe200078eb8ff */
[----:B------:R-:W-:-:S05]  /*51f0*/  IMAD.SHL.U32 R0, R2, 0x100000, RZ ;  /* 0x0010000002007824 */ /* 0x000fca00078e00ff */
[----:B------:R-:W-:-:S07]  /*5200*/  LOP3.LUT R0, R3, R0, R4, 0xfe, !PT ;  /* 0x0000000003007212 */ /* 0x000fce00078efe04 */
.L_x_1548:
[----:B------:R-:W-:Y:S05]  /*5210*/  BSYNC B0 ;  /* 0x0000000000007941 */ /* 0x000fea0003800000 */
.L_x_1547:
[----:B------:R-:W-:Y:S01]  /*5220*/  F2FP.BF16.F32.PACK_AB R0, RZ, R0 ;  /* 0x00000000ff00723e */ /* 0x000fe200000010ff */
[----:B------:R-:W-:Y:S06]  /*5230*/  BRA `(.L_x_1532) ;  /* 0x0000000400187947 */ /* 0x000fec0003800000 */
.L_x_1545:
        /* <DEDUP_REMOVED lines=21> */
.L_x_1554:
[----:B------:R-:W-:Y:S05]  /*5390*/  BSYNC B1 ;  /* 0x0000000000017941 */ /* 0x000fea0003800000 */
.L_x_1553:
[----:B------:R-:W-:Y:S01]  /*53a0*/  LEA R3, R0, 0x37800000, 0x17 ;  /* 0x3780000000037811 */ /* 0x000fe200078eb8ff */
[----:B------:R-:W-:-:S05]  /*53b0*/  IMAD.SHL.U32 R0, R2, 0x200000, RZ ;  /* 0x0020000002007824 */ /* 0x000fca00078e00ff */
[----:B------:R-:W-:-:S07]  /*53c0*/  LOP3.LUT R0, R3, R0, R4, 0xfe, !PT ;  /* 0x0000000003007212 */ /* 0x000fce00078efe04 */
.L_x_1552:
[----:B------:R-:W-:Y:S05]  /*53d0*/  BSYNC B0 ;  /* 0x0000000000007941 */ /* 0x000fea0003800000 */
.L_x_1551:
[----:B------:R-:W-:Y:S01]  /*53e0*/  F2FP.BF16.F32.PACK_AB R0, RZ, R0 ;  /* 0x00000000ff00723e */ /* 0x000fe200000010ff */
[----:B------:R-:W-:Y:S06]  /*53f0*/  BRA `(.L_x_1532) ;  /* 0x0000000000a87947 */ /* 0x000fec0003800000 */
.L_x_1544:
        /* <DEDUP_REMOVED lines=14> */
.L_x_1558:
[----:B------:R-:W-:Y:S05]  /*54e0*/  BSYNC B0 ;  /* 0x0000000000007941 */ /* 0x000fea0003800000 */
.L_x_1557:
[----:B------:R-:W-:Y:S01]  /*54f0*/  F2FP.BF16.F32.PACK_AB R0, RZ, R0 ;  /* 0x00000000ff00723e */ /* 0x000fe200000010ff */
[----:B------:R-:W-:Y:S06]  /*5500*/  BRA `(.L_x_1532) ;  /* 0x0000000000647947 */ /* 0x000fec0003800000 */
.L_x_1531:
        /* <DEDUP_REMOVED lines=16> */
.L_x_1559:
[----:B------:R-:W-:Y:S01]  /*5610*/  PRMT R0, RZ, 0x7610, R0 ;  /* 0x00007610ff007816 */ /* 0x000fe20000000000 */
[----:B------:R-:W-:Y:S06]  /*5620*/  BRA `(.L_x_1532) ;  /* 0x00000000001c7947 */ /* 0x000fec0003800000 */
.L_x_1556:
[----:B------:R-:W2:Y:S02]  /*5630*/  LDG.E.64 R2, desc[UR36][R2.64] ;  /* 0x0000002402027981 */ /* 0x000ea4000c1e1b00 */
[----:B--2---:R-:W0:Y:S02]  /*5640*/  I2F.U64 R0, R2 ;  /* 0x0000000200007312 */ /* 0x004e240000301000 */
[----:B0-----:R-:W-:Y:S01]  /*5650*/  F2FP.BF16.F32.PACK_AB R0, RZ, R0 ;  /* 0x00000000ff00723e */ /* 0x001fe200000010ff */
[----:B------:R-:W-:Y:S06]  /*5660*/  BRA `(.L_x_1532) ;  /* 0x00000000000c7947 */ /* 0x000fec0003800000 */
.L_x_1555:
[----:B------:R-:W2:Y:S02]  /*5670*/  LDG.E R2, desc[UR36][R2.64] ;  /* 0x0000002402027981 */ /* 0x000ea4000c1e1900 */
[----:B--2---:R-:W-:-:S04]  /*5680*/  I2FP.F32.U32 R0, R2 ;  /* 0x0000000200007245 */ /* 0x004fc80000201000 */
[----:B------:R-:W-:-:S07]  /*5690*/  F2FP.BF16.F32.PACK_AB R0, RZ, R0 ;  /* 0x00000000ff00723e */ /* 0x000fce00000010ff */
.L_x_1532:
        /* <DEDUP_REMOVED lines=25> */
.L_x_1563:
[----:B01----:R-:W-:-:S06]  /*5830*/  IMAD.U32 R3, R5, 0x10000, RZ ;  /* 0x0001000005037824 */ /* 0x003fcc00078e00ff */
[----:B------:R-:W0:Y:S02]  /*5840*/  F2I.S64.TRUNC R2, R3 ;  /* 0x0000000300027311 */ /* 0x000e24000020d900 */
[----:B0-----:R0:W-:Y:S01]  /*5850*/  STG.E.U8 desc[UR36][R16.64], R2 ;  /* 0x0000000210007986 */ /* 0x0011e2000c101124 */
[----:B------:R-:W-:Y:S05]  /*5860*/  BRA `(.L_x_1565) ;  /* 0x0000000c00847947 */ /* 0x000fea0003800000 */
.L_x_1562:
        /* <DEDUP_REMOVED lines=10> */
.L_x_1567:
[----:B-1----:R-:W-:-:S06]  /*5910*/  IMAD.U32 R5, R5, 0x10000, RZ ;  /* 0x0001000005057824 */ /* 0x002fcc00078e00ff */
[----:B------:R-:W1:Y:S02]  /*5920*/  F2I.FTZ.TRUNC.NTZ R5, R5 ;  /* 0x0000000500057305 */ /* 0x000e64000021f100 */
[----:B-1----:R1:W-:Y:S01]  /*5930*/  STG.E desc[UR36][R16.64], R5 ;  /* 0x0000000510007986 */ /* 0x0023e2000c101924 */
[----:B------:R-:W-:Y:S05]  /*5940*/  BRA `(.L_x_1565) ;  /* 0x0000000c004c7947 */ /* 0x000fea0003800000 */
.L_x_1566:
[----:B-1----:R-:W-:-:S06]  /*5950*/  IMAD.U32 R5, R5, 0x10000, RZ ;  /* 0x0001000005057824 */ /* 0x002fcc00078e00ff */
[----:B------:R-:W1:Y:S02]  /*5960*/  F2I.FTZ.TRUNC.NTZ R5, R5 ;  /* 0x0000000500057305 */ /* 0x000e64000021f100 */
[----:B-1----:R1:W-:Y:S01]  /*5970*/  STG.E.U16 desc[UR36][R16.64], R5 ;  /* 0x0000000510007986 */ /* 0x0023e2000c101524 */
[----:B------:R-:W-:Y:S05]  /*5980*/  BRA `(.L_x_1565) ;  /* 0x0000000c003c7947 */ /* 0x000fea0003800000 */
.L_x_1561:
        /* <DEDUP_REMOVED lines=9> */
.L_x_1569:
[----:B-1----:R-:W-:-:S05]  /*5a20*/  IMAD.U32 R0, R5, 0x10000, RZ ;  /* 0x0001000005007824 */ /* 0x002fca00078e00ff */
[----:B------:R-:W-:-:S05]  /*5a30*/  F2FP.F16.F32.PACK_AB R0, RZ, R0 ;  /* 0x00000000ff00723e */ /* 0x000fca00000000ff */
[----:B------:R1:W-:Y:S01]  /*5a40*/  STG.E.U16 desc[UR36][R16.64], R0 ;  /* 0x0000000010007986 */ /* 0x0003e2000c101524 */
[----:B------:R-:W-:Y:S05]  /*5a50*/  BRA `(.L_x_1565) ;  /* 0x0000000c00087947 */ /* 0x000fea0003800000 */
.L_x_1568:
        /* <DEDUP_REMOVED lines=10> */
.L_x_1571:
[----:B-1----:R-:W-:-:S05]  /*5b00*/  IMAD.U32 R5, R5, 0x10000, RZ ;  /* 0x0001000005057824 */ /* 0x002fca00078e00ff */
[----:B0-----:R-:W-:-:S04]  /*5b10*/  F2FP.F16.F32.PACK_AB R3, RZ, R5 ;  /* 0x00000005ff03723e */ /* 0x001fc800000000ff */
[----:B------:R-:W-:-:S05]  /*5b20*/  PRMT R3, R3, 0x5410, RZ ;  /* 0x0000541003037816 */ /* 0x000fca00000000ff */
[----:B------:R0:W-:Y:S01]  /*5b30*/  STG.E desc[UR36][R16.64], R3 ;  /* 0x0000000310007986 */ /* 0x0001e2000c101924 */
[----:B------:R-:W-:Y:S05]  /*5b40*/  BRA `(.L_x_1565) ;  /* 0x0000000800cc7947 */ /* 0x000fea0003800000 */
.L_x_1570:
[----:B-1----:R-:W-:-:S04]  /*5b50*/  IMAD.U32 R2, R5, 0x10000, RZ ;  /* 0x0001000005027824 */ /* 0x002fc800078e00ff */
[----:B------:R-:W-:-:S06]  /*5b60*/  FMUL.FTZ R2, R2, 1 ;  /* 0x3f80000002027820 */ /* 0x000fcc0000410000 */
[----:B0-----:R-:W0:Y:S02]  /*5b70*/  F2F.F64.F32 R2, R2 ;  /* 0x0000000200027310 */ /* 0x001e240000201800 */
[----:B0-----:R0:W-:Y:S01]  /*5b80*/  STG.E.64 desc[UR36][R16.64], R2 ;  /* 0x0000000210007986 */ /* 0x0011e2000c101b24 */
[----:B------:R-:W-:Y:S05]  /*5b90*/  BRA `(.L_x_1565) ;  /* 0x0000000800b87947 */ /* 0x000fea0003800000 */
.L_x_1560:
        /* <DEDUP_REMOVED lines=13> */
.L_x_1574:
[----:B-1----:R-:W-:Y:S01]  /*5c70*/  IMAD.U32 R5, R5, 0x10000, RZ ;  /* 0x0001000005057824 */ /* 0x002fe200078e00ff */
[----:B------:R-:W-:-:S03]  /*5c80*/  CS2R R6, SRZ ;  /* 0x0000000000067805 */ /* 0x000fc6000001ff00 */
[----:B------:R-:W-:-:S06]  /*5c90*/  FMUL.FTZ R5, R5, 1 ;  /* 0x3f80000005057820 */ /* 0x000fcc0000410000 */
[----:B------:R-:W1:Y:S02]  /*5ca0*/  F2F.F64.F32 R4, R5 ;  /* 0x0000000500047310 */ /* 0x000e640000201800 */
[----:B-1----:R1:W-:Y:S01]  /*5cb0*/  STG.E.128 desc[UR36][R16.64], R4 ;  /* 0x0000000410007986 */ /* 0x0023e2000c101d24 */
[----:B------:R-:W-:Y:S05]  /*5cc0*/  BRA `(.L_x_1565) ;  /* 0x00000008006c7947 */ /* 0x000fea0003800000 */
.L_x_1573:
        /* <DEDUP_REMOVED lines=21> */
.L_x_1578:
[----:B------:R-:W-:Y:S05]  /*5e20*/  BSYNC B0 ;  /* 0x0000000000007941 */ /* 0x000fea0003800000 */
.L_x_1577:
[----:B------:R-:W-:-:S05]  /*5e30*/  LOP3.LUT R3, R0, R3, RZ, 0xfc, !PT ;  /* 0x0000000300037212 */ /* 0x000fca00078efcff */
[----:B------:R0:W-:Y:S01]  /*5e40*/  STG.E.U8 desc[UR36][R16.64], R3 ;  /* 0x0000000310007986 */ /* 0x0001e2000c101124 */
[----:B------:R-:W-:Y:S05]  /*5e50*/  BRA `(.L_x_1565) ;  /* 0x0000000800087947 */ /* 0x000fea0003800000 */
.L_x_1576:
        /* <DEDUP_REMOVED lines=13> */
.L_x_1580:
[----:B------:R-:W-:Y:S01]  /*5f30*/  IMAD.MOV.U32 R0, RZ, RZ, 0x7f ;  /* 0x0000007fff007424 */ /* 0x000fe200078e00ff */
[----:B------:R-:W-:-:S04]  /*5f40*/  ISETP.GT.U32.AND P0, PT, R2, 0x7f800000, PT ;  /* 0x7f8000000200780c */ /* 0x000fc80003f04070 */
[----:B------:R-:W-:-:S09]  /*5f50*/  SEL R0, R0, 0x7c, P0 ;  /* 0x0000007c00007807 */ /* 0x000fd20000000000 */
.L_x_1581:
[----:B------:R-:W-:Y:S05]  /*5f60*/  BSYNC B0 ;  /* 0x0000000000007941 */ /* 0x000fea0003800000 */
.L_x_1579:
[----:B------:R-:W-:-:S04]  /*5f70*/  LOP3.LUT R2, R5, 0x80000000, RZ, 0xc0, !PT ;  /* 0x8000000005027812 */ /* 0x000fc800078ec0ff */
[----:B0-----:R-:W-:-:S04]  /*5f80*/  SHF.R.U32.HI R3, RZ, 0x18, R2 ;  /* 0x00000018ff037819 */ /* 0x001fc80000011602 */
[----:B------:R-:W-:-:S05]  /*5f90*/  LOP3.LUT R3, R0, R3, RZ, 0xfc, !PT ;  /* 0x0000000300037212 */ /* 0x000fca00078efcff */
[----:B------:R0:W-:Y:S01]  /*5fa0*/  STG.E.U8 desc[UR36][R16.64], R3 ;  /* 0x0000000310007986 */ /* 0x0001e2000c101124 */
[----:B------:R-:W-:Y:S05]  /*5fb0*/  BRA `(.L_x_1565) ;  /* 0x0000000400b07947 */ /* 0x000fea0003800000 */
.L_x_1575:
[----:B-1----:R1:W-:Y:S01]  /*5fc0*/  STG.E.U16 desc[UR36][R16.64], R5 ;  /* 0x0000000510007986 */ /* 0x0023e2000c101524 */
[----:B------:R-:W-:Y:S05]  /*5fd0*/  BRA `(.L_x_1565) ;  /* 0x0000000400a87947 */ /* 0x000fea0003800000 */
.L_x_1572:
        /* <DEDUP_REMOVED lines=12> */
.L_x_1584:
        /* <DEDUP_REMOVED lines=17> */
.L_x_1587:
[----:B------:R-:W-:-:S04]  /*61b0*/  LOP3.LUT R2, R5, 0x80000000, RZ, 0xc0, !PT ;  /* 0x8000000005027812 */ /* 0x000fc800078ec0ff */
[----:B0-----:R-:W-:-:S04]  /*61c0*/  SHF.R.U32.HI R3, RZ, 0x18, R2 ;  /* 0x00000018ff037819 */ /* 0x001fc80000011602 */
[----:B------:R-:W-:-:S04]  /*61d0*/  LOP3.LUT R0, R0, R3, RZ, 0xfc, !PT ;  /* 0x0000000300007212 */ /* 0x000fc800078efcff */
[----:B------:R-:W-:-:S07]  /*61e0*/  PRMT R8, R0, 0x7610, R8 ;  /* 0x0000761000087816 */ /* 0x000fce0000000008 */
.L_x_1586:
[----:B------:R-:W-:Y:S05]  /*61f0*/  BSYNC B0 ;  /* 0x0000000000007941 */ /* 0x000fea0003800000 */
.L_x_1585:
[----:B------:R4:W-:Y:S01]  /*6200*/  STG.E.U8 desc[UR36][R16.64], R8 ;  /* 0x0000000810007986 */ /* 0x0009e2000c101124 */
[----:B------:R-:W-:Y:S05]  /*6210*/  BRA `(.L_x_1565) ;  /* 0x0000000400187947 */ /* 0x000fea0003800000 */
.L_x_1583:
        /* <DEDUP_REMOVED lines=17> */
.L_x_1590:
[----:B------:R-:W-:-:S04]  /*6330*/  LOP3.LUT R2, R5, 0x80000000, RZ, 0xc0, !PT ;  /* 0x8000000005027812 */ /* 0x000fc800078ec0ff */
[----:B0-----:R-:W-:-:S04]  /*6340*/  SHF.R.U32.HI R3, RZ, 0x18, R2 ;  /* 0x00000018ff037819 */ /* 0x001fc80000011602 */
[----:B------:R-:W-:-:S04]  /*6350*/  LOP3.LUT R0, R0, R3, RZ, 0xfc, !PT ;  /* 0x0000000300007212 */ /* 0x000fc800078efcff */
[----:B------:R-:W-:-:S07]  /*6360*/  PRMT R8, R0, 0x7610, R8 ;  /* 0x0000761000087816 */ /* 0x000fce0000000008 */
.L_x_1589:
[----:B------:R-:W-:Y:S05]  /*6370*/  BSYNC B0 ;  /* 0x0000000000007941 */ /* 0x000fea0003800000 */
.L_x_1588:
[----:B------:R1:W-:Y:S01]  /*6380*/  STG.E.U8 desc[UR36][R16.64], R8 ;  /* 0x0000000810007986 */ /* 0x0003e2000c101124 */
[----:B------:R-:W-:Y:S05]  /*6390*/  BRA `(.L_x_1565) ;  /* 0x0000000000b87947 */ /* 0x000fea0003800000 */
.L_x_1582:
        /* <DEDUP_REMOVED lines=22> */
.L_x_1564:
[----:B------:R-:W-:Y:S01]  /*6500*/  MOV R0, 0x0 ;  /* 0x0000000000007802 */ /* 0x000fe20000000f00 */
[----:B------:R-:W-:Y:S01]  /*6510*/  ULDC.64 UR4, c[0x4][0x178] ;  /* 0x01005e0000047ab9 */ /* 0x000fe20000000a00 */
[----:B------:R-:W-:Y:S01]  /*6520*/  ULDC.64 UR6, c[0x4][0x90] ;  /* 0x0100240000067ab9 */ /* 0x000fe20000000a00 */
[----:B------:R-:W-:Y:S01]  /*6530*/  IMAD.U32 R4, RZ, RZ, UR4 ;  /* 0x00000004ff047e24 */ /* 0x000fe2000f8e00ff */
[----:B0-----:R0:W2:Y:S01]  /*6540*/  LDC.64 R2, c[0x4][R0] ;  /* 0x0100000000027b82 */ /* 0x0010a20000000a00 */
[----:B-1----:R-:W-:Y:S01]  /*6550*/  IMAD.U32 R5, RZ, RZ, UR5 ;  /* 0x00000005ff057e24 */ /* 0x002fe2000f8e00ff */
        /* <DEDUP_REMOVED lines=9> */
[----:B--2---:R-:W-:Y:S05]  /*65f0*/  CALL.ABS.NOINC R2 ;  /* 0x0000000002007343 */ /* 0x004fea0003c00000 */
.L_x_1593:
[----:B------:R-:W-:Y:S05]  /*6600*/  BRA `(.L_x_1565) ;  /* 0x00000000001c7947 */ /* 0x000fea0003800000 */
.L_x_1592:
[----:B-1----:R-:W-:-:S06]  /*6610*/  IMAD.U32 R2, R5, 0x10000, RZ ;  /* 0x0001000005027824 */ /* 0x002fcc00078e00ff */
[----:B0-----:R-:W0:Y:S02]  /*6620*/  F2I.U64.TRUNC R2, R2 ;  /* 0x0000000200027311 */ /* 0x001e24000020d800 */
[----:B0-----:R3:W-:Y:S01]  /*6630*/  STG.E.64 desc[UR36][R16.64], R2 ;  /* 0x0000000210007986 */ /* 0x0017e2000c101b24 */
[----:B------:R-:W-:Y:S05]  /*6640*/  BRA `(.L_x_1565) ;  /* 0x00000000000c7947 */ /* 0x000fea0003800000 */
.L_x_1591:
[----:B-1----:R-:W-:-:S06]  /*6650*/  IMAD.U32 R5, R5, 0x10000, RZ ;  /* 0x0001000005057824 */ /* 0x002fcc00078e00ff */
[----:B------:R-:W1:Y:S02]  /*6660*/  F2I.FTZ.U32.TRUNC.NTZ R5, R5 ;  /* 0x0000000500057305 */ /* 0x000e64000021f000 */
[----:B-1----:R1:W-:Y:S02]  /*6670*/  STG.E desc[UR36][R16.64], R5 ;  /* 0x0000000510007986 */ /* 0x0023e4000c101924 */
.L_x_1565:
[----:B------:R-:W-:-:S07]  /*6680*/  VIADD R19, R19, 0x80 ;  /* 0x0000008013137836 */ /* 0x000fce0000000000 */
.L_x_1525:
[----:B------:R-:W-:Y:S05]  /*6690*/  BSYNC B6 ;  /* 0x0000000000067941 */ /* 0x000fea0003800000 */
.L_x_1524:
        /* <DEDUP_REMOVED lines=307> */
.L_x_1596:
        /* <DEDUP_REMOVED lines=22> */
.L_x_1600:
[----:B------:R-:W2:Y:S02]  /*7b30*/  LDG.E.U8 R2, desc[UR36][R2.64] ;  /* 0x0000002402027981 */ /* 0x000ea4000c1e1100 */
[----:B--2---:R-:W-:-:S04]  /*7b40*/  I2FP.F32.U32 R0, R2 ;  /* 0x0000000200007245 */ /* 0x004fc80000201000 */
[----:B------:R-:W-:Y:S01]  /*7b50*/  F2FP.BF16.F32.PACK_AB R0, RZ, R0 ;  /* 0x00000000ff00723e */ /* 0x000fe200000010ff */
[----:B------:R-:W-:Y:S06]  /*7b60*/  BRA `(.L_x_1602) ;  /* 0x0000000c00907947 */ /* 0x000fec0003800000 */
.L_x_1599:
        /* <DEDUP_REMOVED lines=10> */
.L_x_1604:
[----:B------:R-:W2:Y:S02]  /*7c10*/  LDG.E R2, desc[UR36][R2.64] ;  /* 0x0000002402027981 */ /* 0x000ea4000c1e1900 */
[----:B--2---:R-:W-:-:S04]  /*7c20*/  I2FP.F32.S32 R0, R2 ;  /* 0x0000000200007245 */ /* 0x004fc80000201400 */
[----:B------:R-:W-:Y:S01]  /*7c30*/  F2FP.BF16.F32.PACK_AB R0, RZ, R0 ;  /* 0x00000000ff00723e */ /* 0x000fe200000010ff */
[----:B------:R-:W-:Y:S06]  /*7c40*/  BRA `(.L_x_1602) ;  /* 0x0000000c00587947 */ /* 0x000fec0003800000 */
.L_x_1603:
[----:B------:R-:W2:Y:S02]  /*7c50*/  LDG.E.U16 R2, desc[UR36][R2.64] ;  /* 0x0000002402027981 */ /* 0x000ea4000c1e1500 */
[----:B--2---:R-:W0:Y:S02]  /*7c60*/  I2F.S16 R0, R2 ;  /* 0x0000000200007306 */ /* 0x004e240000101400 */
[----:B0-----:R-:W-:Y:S01]  /*7c70*/  F2FP.BF16.F32.PACK_AB R0, RZ, R0 ;  /* 0x00000000ff00723e */ /* 0x001fe200000010ff */
[----:B------:R-:W-:Y:S06]  /*7c80*/  BRA `(.L_x_1602) ;  /* 0x0000000c00487947 */ /* 0x000fec0003800000 */
.L_x_1598:
        /* <DEDUP_REMOVED lines=9> */
.L_x_1606:
[----:B------:R-:W2:Y:S02]  /*7d20*/  LDG.E.U16 R0, desc[UR36][R2.64] ;  /* 0x0000002402007981 */ /* 0x000ea4000c1e1500 */
[----:B--2---:R-:W-:-:S05]  /*7d30*/  HADD2.F32 R0, -RZ, R0.H0_H0 ;  /* 0x20000000ff007230 */ /* 0x004fca0000004100 */
[----:B------:R-:W-:Y:S01]  /*7d40*/  F2FP.BF16.F32.PACK_AB R0, RZ, R0 ;  /* 0x00000000ff00723e */ /* 0x000fe200000010ff */
[----:B------:R-:W-:Y:S06]  /*7d50*/  BRA `(.L_x_1602) ;  /* 0x0000000c00147947 */ /* 0x000fec0003800000 */
.L_x_1605:
        /* <DEDUP_REMOVED lines=9> */
.L_x_1608:
[----:B------:R-:W2:Y:S02]  /*7df0*/  LDG.E.U16 R2, desc[UR36][R2.64] ;  /* 0x0000002402027981 */ /* 0x000ea4000c1e1500 */
[----:B--2---:R-:W-:-:S05]  /*7e00*/  HADD2.F32 R0, -RZ, R2.H0_H0 ;  /* 0x20000002ff007230 */ /* 0x004fca0000004100 */
[----:B------:R-:W-:Y:S01]  /*7e10*/  F2FP.BF16.F32.PACK_AB R0, RZ, R0 ;  /* 0x00000000ff00723e */ /* 0x000fe200000010ff */
[----:B------:R-:W-:Y:S06]  /*7e20*/  BRA `(.L_x_1602) ;  /* 0x0000000800e07947 */ /* 0x000fec0003800000 */
.L_x_1607:
        /* <DEDUP_REMOVED lines=8> */
.L_x_1597:
        /* <DEDUP_REMOVED lines=13> */
.L_x_1611:
        /* <DEDUP_REMOVED lines=8> */
.L_x_1610:
        /* <DEDUP_REMOVED lines=28> */
.L_x_1613:
        /* <DEDUP_REMOVED lines=15> */
.L_x_1612:
[----:B------:R0:W5:Y:S01]  /*82b0*/  LDG.E.U16 R0, desc[UR36][R2.64] ;  /* 0x0000002402007981 */ /* 0x000162000c1e1500 */
[----:B------:R-:W-:Y:S05]  /*82c0*/  BRA `(.L_x_1602) ;  /* 0x0000000400b87947 */ /* 0x000fea0003800000 */
.L_x_1609:
        /* <DEDUP_REMOVED lines=12> */
.L_x_1616:
        /* <DEDUP_REMOVED lines=21> */
.L_x_1620:
[----:B------:R-:W-:Y:S05]  /*84e0*/  BSYNC B1 ;  /* 0x0000000000017941 */ /* 0x000fea0003800000 */
.L_x_1619:
[----:B------:R-:W-:Y:S01]  /*84f0*/  LEA R3, R0, 0x3b800000, 0x17 ;  /* 0x3b80000000037811 */ /* 0x000fe200078eb8ff */
[----:B------:R-:W-:-:S05]  /*8500*/  IMAD.SHL.U32 R0, R2, 0x100000, RZ ;  /* 0x0010000002007824 */ /* 0x000fca00078e00ff */
[----:B------:R-:W-:-:S07]  /*8510*/  LOP3.LUT R0, R3, R0, R4, 0xfe, !PT ;  /* 0x0000000003007212 */ /* 0x000fce00078efe04 */
.L_x_1618:
[----:B------:R-:W-:Y:S05]  /*8520*/  BSYNC B0 ;  /* 0x0000000000007941 */ /* 0x000fea0003800000 */
.L_x_1617:
[----:B------:R-:W-:Y:S01]  /*8530*/  F2FP.BF16.F32.PACK_AB R0, RZ, R0 ;  /* 0x00000000ff00723e */ /* 0x000fe200000010ff */
[----:B------:R-:W-:Y:S06]  /*8540*/  BRA `(.L_x_1602) ;  /* 0x0000000400187947 */ /* 0x000fec0003800000 */
.L_x_1615:
        /* <DEDUP_REMOVED lines=21> */
.L_x_1624:
[----:B------:R-:W-:Y:S05]  /*86a0*/  BSYNC B1 ;  /* 0x0000000000017941 */ /* 0x000fea0003800000 */
.L_x_1623:
[----:B------:R-:W-:Y:S01]  /*86b0*/  LEA R3, R0, 0x37800000, 0x17 ;  /* 0x3780000000037811 */ /* 0x000fe200078eb8ff */
[----:B------:R-:W-:-:S05]  /*86c0*/  IMAD.SHL.U32 R0, R2, 0x200000, RZ ;  /* 0x0020000002007824 */ /* 0x000fca00078e00ff */
[----:B------:R-:W-:-:S07]  /*86d0*/  LOP3.LUT R0, R3, R0, R4, 0xfe, !PT ;  /* 0x0000000003007212 */ /* 0x000fce00078efe04 */
.L_x_1622:
[----:B------:R-:W-:Y:S05]  /*86e0*/  BSYNC B0 ;  /* 0x0000000000007941 */ /* 0x000fea0003800000 */
.L_x_1621:
[----:B------:R-:W-:Y:S01]  /*86f0*/  F2FP.BF16.F32.PACK_AB R0, RZ, R0 ;  /* 0x00000000ff00723e */ /* 0x000fe200000010ff */
[----:B------:R-:W-:Y:S06]  /*8700*/  BRA `(.L_x_1602) ;  /* 0x0000000000a87947 */ /* 0x000fec0003800000 */
.L_x_1614:
        /* <DEDUP_REMOVED lines=14> */
.L_x_1628:
[----:B------:R-:W-:Y:S05]  /*87f0*/  BSYNC B0 ;  /* 0x0000000000007941 */ /* 0x000fea0003800000 */
.L_x_1627:
[----:B------:R-:W-:Y:S01]  /*8800*/  F2FP.BF16.F32.PACK_AB R0, RZ, R0 ;  /* 0x00000000ff00723e */ /* 0x000fe200000010ff */
[----:B------:R-:W-:Y:S06]  /*8810*/  BRA `(.L_x_1602) ;  /* 0x0000000000647947 */ /* 0x000fec0003800000 */
.L_x_1601:
        /* <DEDUP_REMOVED lines=16> */
.L_x_1629:
[----:B------:R-:W-:Y:S01]  /*8920*/  PRMT R0, RZ, 0x7610, R0 ;  /* 0x00007610ff007816 */ /* 0x000fe20000000000 */
[----:B------:R-:W-:Y:S06]  /*8930*/  BRA `(.L_x_1602) ;  /* 0x00000000001c7947 */ /* 0x000fec0003800000 */
.L_x_1626:
[----:B------:R-:W2:Y:S02]  /*8940*/  LDG.E.64 R2, desc[UR36][R2.64] ;  /* 0x0000002402027981 */ /* 0x000ea4000c1e1b00 */
[----:B--2---:R-:W0:Y:S02]  /*8950*/  I2F.U64 R0, R2 ;  /* 0x0000000200007312 */ /* 0x004e240000301000 */
[----:B0-----:R-:W-:Y:S01]  /*8960*/  F2FP.BF16.F32.PACK_AB R0, RZ, R0 ;  /* 0x00000000ff00723e */ /* 0x001fe200000010ff */
[----:B------:R-:W-:Y:S06]  /*8970*/  BRA `(.L_x_1602) ;  /* 0x00000000000c7947 */ /* 0x000fec0003800000 */
.L_x_1625:
[----:B------:R-:W2:Y:S02]  /*8980*/  LDG.E R2, desc[UR36][R2.64] ;  /* 0x0000002402027981 */ /* 0x000ea4000c1e1900 */
[----:B--2---:R-:W-:-:S04]  /*8990*/  I2FP.F32.U32 R0, R2 ;  /* 0x0000000200007245 */ /* 0x004fc80000201000 */
[----:B------:R-:W-:-:S07]  /*89a0*/  F2FP.BF16.F32.PACK_AB R0, RZ, R0 ;  /* 0x00000000ff00723e */ /* 0x000fce00000010ff */
.L_x_1602:
        /* <DEDUP_REMOVED lines=25> */
.L_x_1633:
[----:B01----:R-:W-:-:S06]  /*8b40*/  IMAD.U32 R3, R5, 0x10000, RZ ;  /* 0x0001000005037824 */ /* 0x003fcc00078e00ff */
[----:B------:R-:W0:Y:S02]  /*8b50*/  F2I.S64.TRUNC R2, R3 ;  /* 0x0000000300027311 */ /* 0x000e24000020d900 */
[----:B0-----:R4:W-:Y:S01]  /*8b60*/  STG.E.U8 desc[UR36][R16.64], R2 ;  /* 0x0000000210007986 */ /* 0x0019e2000c101124 */
[----:B------:R-:W-:Y:S05]  /*8b70*/  BRA `(.L_x_1635) ;  /* 0x0000000c00847947 */ /* 0x000fea0003800000 */
.L_x_1632:
        /* <DEDUP_REMOVED lines=10> */
.L_x_1637:
[----:B-1----:R-:W-:-:S06]  /*8c20*/  IMAD.U32 R5, R5, 0x10000, RZ ;  /* 0x0001000005057824 */ /* 0x002fcc00078e00ff */
[----:B------:R-:W1:Y:S02]  /*8c30*/  F2I.FTZ.TRUNC.NTZ R5, R5 ;  /* 0x0000000500057305 */ /* 0x000e64000021f100 */
[----:B-1----:R3:W-:Y:S01]  /*8c40*/  STG.E desc[UR36][R16.64], R5 ;  /* 0x0000000510007986 */ /* 0x0027e2000c101924 */
[----:B------:R-:W-:Y:S05]  /*8c50*/  BRA `(.L_x_1635) ;  /* 0x0000000c004c7947 */ /* 0x000fea0003800000 */
.L_x_1636:
[----:B-1----:R-:W-:-:S06]  /*8c60*/  IMAD.U32 R5, R5, 0x10000, RZ ;  /* 0x0001000005057824 */ /* 0x002fcc00078e00ff */
[----:B------:R-:W1:Y:S02]  /*8c70*/  F2I.FTZ.TRUNC.NTZ R5, R5 ;  /* 0x0000000500057305 */ /* 0x000e64000021f100 */
[----:B-1----:R1:W-:Y:S01]  /*8c80*/  STG.E.U16 desc[UR36][R16.64], R5 ;  /* 0x0000000510007986 */ /* 0x0023e2000c101524 */
[----:B------:R-:W-:Y:S05]  /*8c90*/  BRA `(.L_x_1635) ;  /* 0x0000000c003c7947 */ /* 0x000fea0003800000 */
.L_x_1631:
        /* <DEDUP_REMOVED lines=9> */
.L_x_1639:
[----:B-1----:R-:W-:-:S05]  /*8d30*/  IMAD.U32 R0, R5, 0x10000, RZ ;  /* 0x0001000005007824 */ /* 0x002fca00078e00ff */
[----:B------:R-:W-:-:S05]  /*8d40*/  F2FP.F16.F32.PACK_AB R0, RZ, R0 ;  /* 0x00000000ff00723e */ /* 0x000fca00000000ff */
[----:B------:R1:W-:Y:S01]  /*8d50*/  STG.E.U16 desc[UR36][R16.64], R0 ;  /* 0x0000000010007986 */ /* 0x0003e2000c101524 */
[----:B------:R-:W-:Y:S05]  /*8d60*/  BRA `(.L_x_1635) ;  /* 0x0000000c00087947 */ /* 0x000fea0003800000 */
.L_x_1638:
        /* <DEDUP_REMOVED lines=10> */
.L_x_1641:
[----:B-1----:R-:W-:-:S05]  /*8e10*/  IMAD.U32 R5, R5, 0x10000, RZ ;  /* 0x0001000005057824 */ /* 0x002fca00078e00ff */
[----:B0-----:R-:W-:-:S04]  /*8e20*/  F2FP.F16.F32.PACK_AB R3, RZ, R5 ;  /* 0x00000005ff03723e */ /* 0x001fc800000000ff */
[----:B------:R-:W-:-:S05]  /*8e30*/  PRMT R3, R3, 0x5410, RZ ;  /* 0x0000541003037816 */ /* 0x000fca00000000ff */
[----:B------:R0:W-:Y:S01]  /*8e40*/  STG.E desc[UR36][R16.64], R3 ;  /* 0x0000000310007986 */ /* 0x0001e2000c101924 */
[----:B------:R-:W-:Y:S05]  /*8e50*/  BRA `(.L_x_1635) ;  /* 0x0000000800cc7947 */ /* 0x000fea0003800000 */
.L_x_1640:
[----:B-1----:R-:W-:-:S04]  /*8e60*/  IMAD.U32 R2, R5, 0x10000, RZ ;  /* 0x0001000005027824 */ /* 0x002fc800078e00ff */
[----:B------:R-:W-:-:S06]  /*8e70*/  FMUL.FTZ R2, R2, 1 ;  /* 0x3f80000002027820 */ /* 0x000fcc0000410000 */
[----:B0-----:R-:W0:Y:S02]  /*8e80*/  F2F.F64.F32 R2, R2 ;  /* 0x0000000200027310 */ /* 0x001e240000201800 */
[----:B0-----:R0:W-:Y:S01]  /*8e90*/  STG.E.64 desc[UR36][R16.64], R2 ;  /* 0x0000000210007986 */ /* 0x0011e2000c101b24 */
[----:B------:R-:W-:Y:S05]  /*8ea0*/  BRA `(.L_x_1635) ;  /* 0x0000000800b87947 */ /* 0x000fea0003800000 */
.L_x_1630:
        /* <DEDUP_REMOVED lines=13> */
.L_x_1644:
[----:B-1----:R-:W-:Y:S01]  /*8f80*/  IMAD.U32 R5, R5, 0x10000, RZ ;  /* 0x0001000005057824 */ /* 0x002fe200078e00ff */
[----:B------:R-:W-:-:S03]  /*8f90*/  CS2R R6, SRZ ;  /* 0x0000000000067805 */ /* 0x000fc6000001ff00 */
[----:B------:R-:W-:-:S06]  /*8fa0*/  FMUL.FTZ R5, R5, 1 ;  /* 0x3f80000005057820 */ /* 0x000fcc0000410000 */
[----:B------:R-:W1:Y:S02]  /*8fb0*/  F2F.F64.F32 R4, R5 ;  /* 0x0000000500047310 */ /* 0x000e640000201800 */
[----:B-1----:R1:W-:Y:S01]  /*8fc0*/  STG.E.128 desc[UR36][R16.64], R4 ;  /* 0x0000000410007986 */ /* 0x0023e2000c101d24 */
[----:B------:R-:W-:Y:S05]  /*8fd0*/  BRA `(.L_x_1635) ;  /* 0x00000008006c7947 */ /* 0x000fea0003800000 */
.L_x_1643:
        /* <DEDUP_REMOVED lines=21> */
.L_x_1648:
[----:B------:R-:W-:Y:S05]  /*9130*/  BSYNC B0 ;  /* 0x0000000000007941 */ /* 0x000fea0003800000 */
.L_x_1647:
[----:B------:R-:W-:-:S05]  /*9140*/  LOP3.LUT R3, R0, R3, RZ, 0xfc, !PT ;  /* 0x0000000300037212 */ /* 0x000fca00078efcff */
[----:B------:R0:W-:Y:S01]  /*9150*/  STG.E.U8 desc[UR36][R16.64], R3 ;  /* 0x0000000310007986 */ /* 0x0001e2000c101124 */
[----:B------:R-:W-:Y:S05]  /*9160*/  BRA `(.L_x_1635) ;  /* 0x0000000800087947 */ /* 0x000fea0003800000 */
.L_x_1646:
        /* <DEDUP_REMOVED lines=13> */
.L_x_1650:
[----:B------:R-:W-:Y:S01]  /*9240*/  IMAD.MOV.U32 R0, RZ, RZ, 0x7f ;  /* 0x0000007fff007424 */ /* 0x000fe200078e00ff */
[----:B------:R-:W-:-:S04]  /*9250*/  ISETP.GT.U32.AND P0, PT, R2, 0x7f800000, PT ;  /* 0x7f8000000200780c */ /* 0x000fc80003f04070 */
[----:B------:R-:W-:-:S09]  /*9260*/  SEL R0, R0, 0x7c, P0 ;  /* 0x0000007c00007807 */ /* 0x000fd20000000000 */
.L_x_1651:
[----:B------:R-:W-:Y:S05]  /*9270*/  BSYNC B0 ;  /* 0x0000000000007941 */ /* 0x000fea0003800000 */
.L_x_1649:
[----:B------:R-:W-:-:S04]  /*9280*/  LOP3.LUT R2, R5, 0x80000000, RZ, 0xc0, !PT ;  /* 0x8000000005027812 */ /* 0x000fc800078ec0ff */
[----:B0-----:R-:W-:-:S04]  /*9290*/  SHF.R.U32.HI R3, RZ, 0x18, R2 ;  /* 0x00000018ff037819 */ /* 0x001fc80000011602 */
[----:B------:R-:W-:-:S05]  /*92a0*/  LOP3.LUT R3, R0, R3, RZ, 0xfc, !PT ;  /* 0x0000000300037212 */ /* 0x000fca00078efcff */
[----:B------:R0:W-:Y:S01]  /*92b0*/  STG.E.U8 desc[UR36][R16.64], R3 ;  /* 0x0000000310007986 */ /* 0x0001e2000c101124 */
[----:B------:R-:W-:Y:S05]  /*92c0*/  BRA `(.L_x_1635) ;  /* 0x0000000400b07947 */ /* 0x000fea0003800000 */
.L_x_1645:
[----:B-1----:R1:W-:Y:S01]  /*92d0*/  STG.E.U16 desc[UR36][R16.64], R5 ;  /* 0x0000000510007986 */ /* 0x0023e2000c101524 */
[----:B------:R-:W-:Y:S05]  /*92e0*/  BRA `(.L_x_1635) ;  /* 0x0000000400a87947 */ /* 0x000fea0003800000 */
.L_x_1642:
        /* <DEDUP_REMOVED lines=12> */
.L_x_1654:
        /* <DEDUP_REMOVED lines=17> */
.L_x_1657:
[----:B------:R-:W-:-:S04]  /*94c0*/  LOP3.LUT R2, R5, 0x80000000, RZ, 0xc0, !PT ;  /* 0x8000000005027812 */ /* 0x000fc800078ec0ff */
[----:B0-----:R-:W-:-:S04]  /*94d0*/  SHF.R.U32.HI R3, RZ, 0x18, R2 ;  /* 0x00000018ff037819 */ /* 0x001fc80000011602 */
[----:B------:R-:W-:-:S04]  /*94e0*/  LOP3.LUT R0, R0, R3, RZ, 0xfc, !PT ;  /* 0x0000000300007212 */ /* 0x000fc800078efcff */
[----:B------:R-:W-:-:S07]  /*94f0*/  PRMT R8, R0, 0x7610, R8 ;  /* 0x0000761000087816 */ /* 0x000fce0000000008 */
.L_x_1656:
[----:B------:R-:W-:Y:S05]  /*9500*/  BSYNC B0 ;  /* 0x0000000000007941 */ /* 0x000fea0003800000 */
.L_x_1655:
[----:B------:R1:W-:Y:S01]  /*9510*/  STG.E.U8 desc[UR36][R16.64], R8 ;  /* 0x0000000810007986 */ /* 0x0003e2000c101124 */
[----:B------:R-:W-:Y:S05]  /*9520*/  BRA `(.L_x_1635) ;  /* 0x0000000400187947 */ /* 0x000fea0003800000 */
.L_x_1653:
        /* <DEDUP_REMOVED lines=17> */
.L_x_1660:
[----:B------:R-:W-:-:S04]  /*9640*/  LOP3.LUT R2, R5, 0x80000000, RZ, 0xc0, !PT ;  /* 0x8000000005027812 */ /* 0x000fc800078ec0ff */
[----:B0-----:R-:W-:-:S04]  /*9650*/  SHF.R.U32.HI R3, RZ, 0x18, R2 ;  /* 0x00000018ff037819 */ /* 0x001fc80000011602 */
[----:B------:R-:W-:-:S04]  /*9660*/  LOP3.LUT R0, R0, R3, RZ, 0xfc, !PT ;  /* 0x0000000300007212 */ /* 0x000fc800078efcff */
[----:B------:R-:W-:-:S07]  /*9670*/  PRMT R8, R0, 0x7610, R8 ;  /* 0x0000761000087816 */ /* 0x000fce0000000008 */
.L_x_1659:
[----:B------:R-:W-:Y:S05]  /*9680*/  BSYNC B0 ;  /* 0x0000000000007941 */ /* 0x000fea0003800000 */
.L_x_1658:
[----:B------:R1:W-:Y:S01]  /*9690*/  STG.E.U8 desc[UR36][R16.64], R8 ;  /* 0x0000000810007986 */ /* 0x0003e2000c101124 */
[----:B------:R-:W-:Y:S05]  /*96a0*/  BRA `(.L_x_1635) ;  /* 0x0000000000b87947 */ /* 0x000fea0003800000 */
.L_x_1652:
        /* <DEDUP_REMOVED lines=22> */
.L_x_1634:
        /* <DEDUP_REMOVED lines=16> */
.L_x_1663:
[----:B------:R-:W-:Y:S05]  /*9910*/  BRA `(.L_x_1635) ;  /* 0x00000000001c7947 */ /* 0x000fea0003800000 */
.L_x_1662:
[----:B-1----:R-:W-:-:S06]  /*9920*/  IMAD.U32 R2, R5, 0x10000, RZ ;  /* 0x0001000005027824 */ /* 0x002fcc00078e00ff */
[----:B0-----:R-:W0:Y:S02]  /*9930*/  F2I.U64.TRUNC R2, R2 ;  /* 0x0000000200027311 */ /* 0x001e24000020d800 */
[----:B0-----:R0:W-:Y:S01]  /*9940*/  STG.E.64 desc[UR36][R16.64], R2 ;  /* 0x0000000210007986 */ /* 0x0011e2000c101b24 */
[----:B------:R-:W-:Y:S05]  /*9950*/  BRA `(.L_x_1635) ;  /* 0x00000000000c7947 */ /* 0x000fea0003800000 */
.L_x_1661:
[----:B-1----:R-:W-:-:S06]  /*9960*/  IMAD.U32 R5, R5, 0x10000, RZ ;  /* 0x0001000005057824 */ /* 0x002fcc00078e00ff */
[----:B------:R-:W1:Y:S02]  /*9970*/  F2I.FTZ.U32.TRUNC.NTZ R5, R5 ;  /* 0x0000000500057305 */ /* 0x000e64000021f000 */
[----:B-1----:R1:W-:Y:S02]  /*9980*/  STG.E desc[UR36][R16.64], R5 ;  /* 0x0000000510007986 */ /* 0x0023e4000c101924 */
.L_x_1635:
[----:B------:R-:W-:-:S07]  /*9990*/  VIADD R19, R19, 0x80 ;  /* 0x0000008013137836 */ /* 0x000fce0000000000 */
.L_x_1595:
[----:B------:R-:W-:Y:S05]  /*99a0*/  BSYNC B6 ;  /* 0x0000000000067941 */ /* 0x000fea0003800000 */
.L_x_1594:
        /* <DEDUP_REMOVED lines=306> */
.L_x_1664:
        /* <DEDUP_REMOVED lines=22> */
.L_x_1668:
[----:B------:R-:W2:Y:S02]  /*ae30*/  LDG.E.U8 R2, desc[UR36][R2.64] ;  /* 0x0000002402027981 */ /* 0x000ea4000c1e1100 */
[----:B--2---:R-:W-:-:S04]  /*ae40*/  I2FP.F32.U32 R0, R2 ;  /* 0x0000000200007245 */ /* 0x004fc80000201000 */
[----:B------:R-:W-:Y:S01]  /*ae50*/  F2FP.BF16.F32.PACK_AB R0, RZ, R0 ;  /* 0x00000000ff00723e */ /* 0x000fe200000010ff */
[----:B------:R-:W-:Y:S06]  /*ae60*/  BRA `(.L_x_1670) ;  /* 0x0000000c00907947 */ /* 0x000fec0003800000 */
.L_x_1667:
        /* <DEDUP_REMOVED lines=10> */
.L_x_1672:
[----:B------:R-:W2:Y:S02]  /*af10*/  LDG.E R2, desc[UR36][R2.64] ;  /* 0x0000002402027981 */ /* 0x000ea4000c1e1900 */
[----:B--2---:R-:W-:-:S04]  /*af20*/  I2FP.F32.S32 R0, R2 ;  /* 0x0000000200007245 */ /* 0x004fc80000201400 */
[----:B------:R-:W-:Y:S01]  /*af30*/  F2FP.BF16.F32.PACK_AB R0, RZ, R0 ;  /* 0x00000000ff00723e */ /* 0x000fe200000010ff */
[----:B------:R-:W-:Y:S06]  /*af40*/  BRA `(.L_x_1670) ;  /* 0x0000000c00587947 */ /* 0x000fec0003800000 */
.L_x_1671:
[----:B------:R-:W2:Y:S02]  /*af50*/  LDG.E.U16 R2, desc[UR36][R2.64] ;  /* 0x0000002402027981 */ /* 0x000ea4000c1e1500 */
[----:B--2---:R-:W0:Y:S02]  /*af60*/  I2F.S16 R0, R2 ;  /* 0x0000000200007306 */ /* 0x004e240000101400 */
[----:B0-----:R-:W-:Y:S01]  /*af70*/  F2FP.BF16.F32.PACK_AB R0, RZ, R0 ;  /* 0x00000000ff00723e */ /* 0x001fe200000010ff */
[----:B------:R-:W-:Y:S06]  /*af80*/  BRA `(.L_x_1670) ;  /* 0x0000000c00487947 */ /* 0x000fec0003800000 */
.L_x_1666:
        /* <DEDUP_REMOVED lines=9> */
.L_x_1674:
[----:B------:R-:W2:Y:S02]  /*b020*/  LDG.E.U16 R0, desc[UR36][R2.64] ;  /* 0x0000002402007981 */ /* 0x000ea4000c1e1500 */
[----:B--2---:R-:W-:-:S05]  /*b030*/  HADD2.F32 R0, -RZ, R0.H0_H0 ;  /* 0x20000000ff007230 */ /* 0x004fca0000004100 */
[----:B------:R-:W-:Y:S01]  /*b040*/  F2FP.BF16.F32.PACK_AB R0, RZ, R0 ;  /* 0x00000000ff00723e */ /* 0x000fe200000010ff */
[----:B------:R-:W-:Y:S06]  /*b050*/  BRA `(.L_x_1670) ;  /* 0x0000000c00147947 */ /* 0x000fec0003800000 */
.L_x_1673:
        /* <DEDUP_REMOVED lines=9> */
.L_x_1676:
[----:B------:R-:W2:Y:S02]  /*b0f0*/  LDG.E.U16 R2, desc[UR36][R2.64] ;  /* 0x0000002402027981 */ /* 0x000ea4000c1e1500 */
[----:B--2---:R-:W-:-:S05]  /*b100*/  HADD2.F32 R0, -RZ, R2.H0_H0 ;  /* 0x20000002ff007230 */ /* 0x004fca0000004100 */
[----:B------:R-:W-:Y:S01]  /*b110*/  F2FP.BF16.F32.PACK_AB R0, RZ, R0 ;  /* 0x00000000ff00723e */ /* 0x000fe200000010ff */
[----:B------:R-:W-:Y:S06]  /*b120*/  BRA `(.L_x_1670) ;  /* 0x0000000800e07947 */ /* 0x000fec0003800000 */
.L_x_1675:
        /* <DEDUP_REMOVED lines=8> */
.L_x_1665:
        /* <DEDUP_REMOVED lines=13> */
.L_x_1679:
        /* <DEDUP_REMOVED lines=8> */
.L_x_1678:
        /* <DEDUP_REMOVED lines=28> */
.L_x_1681:
        /* <DEDUP_REMOVED lines=15> */
.L_x_1680:
[----:B------:R0:W5:Y:S01]  /*b5b0*/  LDG.E.U16 R0, desc[UR36][R2.64] ;  /* 0x0000002402007981 */ /* 0x000162000c1e1500 */
[----:B------:R-:W-:Y:S05]  /*b5c0*/  BRA `(.L_x_1670) ;  /* 0x0000000400b87947 */ /* 0x000fea0003800000 */
.L_x_1677:
        /* <DEDUP_REMOVED lines=12> */
.L_x_1684:
        /* <DEDUP_REMOVED lines=21> */
.L_x_1688:
[----:B------:R-:W-:Y:S05]  /*b7e0*/  BSYNC B1 ;  /* 0x0000000000017941 */ /* 0x000fea0003800000 */
.L_x_1687:
[----:B------:R-:W-:Y:S01]  /*b7f0*/  LEA R3, R0, 0x3b800000, 0x17 ;  /* 0x3b80000000037811 */ /* 0x000fe200078eb8ff */
[----:B------:R-:W-:-:S05]  /*b800*/  IMAD.SHL.U32 R0, R2, 0x100000, RZ ;  /* 0x0010000002007824 */ /* 0x000fca00078e00ff */
[----:B------:R-:W-:-:S07]  /*b810*/  LOP3.LUT R0, R3, R0, R4, 0xfe, !PT ;  /* 0x0000000003007212 */ /* 0x000fce00078efe04 */
.L_x_1686:
[----:B------:R-:W-:Y:S05]  /*b820*/  BSYNC B0 ;  /* 0x0000000000007941 */ /* 0x000fea0003800000 */
.L_x_1685:
[----:B------:R-:W-:Y:S01]  /*b830*/  F2FP.BF16.F32.PACK_AB R0, RZ, R0 ;  /* 0x00000000ff00723e */ /* 0x000fe200000010ff */
[----:B------:R-:W-:Y:S06]  /*b840*/  BRA `(.L_x_1670) ;  /* 0x0000000400187947 */ /* 0x000fec0003800000 */
.L_x_1683:
        /* <DEDUP_REMOVED lines=21> */
.L_x_1692:
[----:B------:R-:W-:Y:S05]  /*b9a0*/  BSYNC B1 ;  /* 0x0000000000017941 */ /* 0x000fea0003800000 */
.L_x_1691:
[----:B------:R-:W-:Y:S01]  /*b9b0*/  LEA R3, R0, 0x37800000, 0x17 ;  /* 0x3780000000037811 */ /* 0x000fe200078eb8ff */
[----:B------:R-:W-:-:S05]  /*b9c0*/  IMAD.SHL.U32 R0, R2, 0x200000, RZ ;  /* 0x0020000002007824 */ /* 0x000fca00078e00ff */
[----:B------:R-:W-:-:S07]  /*b9d0*/  LOP3.LUT R0, R3, R0, R4, 0xfe, !PT ;  /* 0x0000000003007212 */ /* 0x000fce00078efe04 */
.L_x_1690:
[----:B------:R-:W-:Y:S05]  /*b9e0*/  BSYNC B0 ;  /* 0x0000000000007941 */ /* 0x000fea0003800000 */
.L_x_1689:
[----:B------:R-:W-:Y:S01]  /*b9f0*/  F2FP.BF16.F32.PACK_AB R0, RZ, R0 ;  /* 0x00000000ff00723e */ /* 0x000fe200000010ff */
[----:B------:R-:W-:Y:S06]  /*ba00*/  BRA `(.L_x_1670) ;  /* 0x0000000000a87947 */ /* 0x000fec0003800000 */
.L_x_1682:
        /* <DEDUP_REMOVED lines=14> */
.L_x_1696:
[----:B------:R-:W-:Y:S05]  /*baf0*/  BSYNC B0 ;  /* 0x0000000000007941 */ /* 0x000fea0003800000 */
.L_x_1695:
[----:B------:R-:W-:Y:S01]  /*bb00*/  F2FP.BF16.F32.PACK_AB R0, RZ, R0 ;  /* 0x00000000ff00723e */ /* 0x000fe200000010ff */
[----:B------:R-:W-:Y:S06]  /*bb10*/  BRA `(.L_x_1670) ;  /* 0x0000000000647947 */ /* 0x000fec0003800000 */
.L_x_1669:
        /* <DEDUP_REMOVED lines=16> */
.L_x_1697:
[----:B------:R-:W-:Y:S01]  /*bc20*/  PRMT R0, RZ, 0x7610, R0 ;  /* 0x00007610ff007816 */ /* 0x000fe20000000000 */
[----:B------:R-:W-:Y:S06]  /*bc30*/  BRA `(.L_x_1670) ;  /* 0x00000000001c7947 */ /* 0x000fec0003800000 */
.L_x_1694:
[----:B------:R-:W2:Y:S02]  /*bc40*/  LDG.E.64 R2, desc[UR36][R2.64] ;  /* 0x0000002402027981 */ /* 0x000ea4000c1e1b00 */
[----:B--2---:R-:W0:Y:S02]  /*bc50*/  I2F.U64 R0, R2 ;  /* 0x0000000200007312 */ /* 0x004e240000301000 */
[----:B0-----:R-:W-:Y:S01]  /*bc60*/  F2FP.BF16.F32.PACK_AB R0, RZ, R0 ;  /* 0x00000000ff00723e */ /* 0x001fe200000010ff */
[----:B------:R-:W-:Y:S06]  /*bc70*/  BRA `(.L_x_1670) ;  /* 0x00000000000c7947 */ /* 0x000fec0003800000 */
.L_x_1693:
[----:B------:R-:W2:Y:S02]  /*bc80*/  LDG.E R2, desc[UR36][R2.64] ;  /* 0x0000002402027981 */ /* 0x000ea4000c1e1900 */
[----:B--2---:R-:W-:-:S04]  /*bc90*/  I2FP.F32.U32 R0, R2 ;  /* 0x0000000200007245 */ /* 0x004fc80000201000 */
[----:B------:R-:W-:-:S07]  /*bca0*/  F2FP.BF16.F32.PACK_AB R0, RZ, R0 ;  /* 0x00000000ff00723e */ /* 0x000fce00000010ff */
.L_x_1670:
        /* <DEDUP_REMOVED lines=23> */
[----:B0-----:R-:W-:Y:S01]  /*be20*/  STG.E.U8 desc[UR36][R16.64], R3 ;  /* 0x0000000310007986 */ /* 0x001fe2000c101124 */
[----:B------:R-:W-:Y:S05]  /*be30*/  EXIT ;  /* 0x000000000000794d */ /* 0x000fea0003800000 */
.L_x_1701:
[----:B01----:R-:W-:-:S06]  /*be40*/  IMAD.U32 R3, R5, 0x10000, RZ ;  /* 0x0001000005037824 */ /* 0x003fcc00078e00ff */
[----:B------:R-:W0:Y:S02]  /*be50*/  F2I.S64.TRUNC R2, R3 ;  /* 0x0000000300027311 */ /* 0x000e24000020d900 */
[----:B0-----:R-:W-:Y:S01]  /*be60*/  STG.E.U8 desc[UR36][R16.64], R2 ;  /* 0x0000000210007986 */ /* 0x001fe2000c101124 */
[----:B------:R-:W-:Y:S05]  /*be70*/  EXIT ;  /* 0x000000000000794d */ /* 0x000fea0003800000 */
.L_x_1700:
        /* <DEDUP_REMOVED lines=10> */
.L_x_1704:
[----:B-1----:R-:W-:-:S06]  /*bf20*/  IMAD.U32 R5, R5, 0x10000, RZ ;  /* 0x0001000005057824 */ /* 0x002fcc00078e00ff */
[----:B------:R-:W1:Y:S02]  /*bf30*/  F2I.FTZ.TRUNC.NTZ R5, R5 ;  /* 0x0000000500057305 */ /* 0x000e64000021f100 */
[----:B-1----:R-:W-:Y:S01]  /*bf40*/  STG.E desc[UR36][R16.64], R5 ;  /* 0x0000000510007986 */ /* 0x002fe2000c101924 */
[----:B------:R-:W-:Y:S05]  /*bf50*/  EXIT ;  /* 0x000000000000794d */ /* 0x000fea0003800000 */
.L_x_1703:
[----:B-1----:R-:W-:-:S06]  /*bf60*/  IMAD.U32 R5, R5, 0x10000, RZ ;  /* 0x0001000005057824 */ /* 0x002fcc00078e00ff */
[----:B------:R-:W1:Y:S02]  /*bf70*/  F2I.FTZ.TRUNC.NTZ R5, R5 ;  /* 0x0000000500057305 */ /* 0x000e64000021f100 */
[----:B-1----:R-:W-:Y:S01]  /*bf80*/  STG.E.U16 desc[UR36][R16.64], R5 ;  /* 0x0000000510007986 */ /* 0x002fe2000c101524 */
[----:B------:R-:W-:Y:S05]  /*bf90*/  EXIT ;  /* 0x000000000000794d */ /* 0x000fea0003800000 */
.L_x_1699:
        /* <DEDUP_REMOVED lines=9> */
.L_x_1706:
[----:B-1----:R-:W-:-:S05]  /*c030*/  IMAD.U32 R0, R5, 0x10000, RZ ;  /* 0x0001000005007824 */ /* 0x002fca00078e00ff */
[----:B------:R-:W-:-:S05]  /*c040*/  F2FP.F16.F32.PACK_AB R0, RZ, R0 ;  /* 0x00000000ff00723e */ /* 0x000fca00000000ff */
[----:B------:R-:W-:Y:S01]  /*c050*/  STG.E.U16 desc[UR36][R16.64], R0 ;  /* 0x0000000010007986 */ /* 0x000fe2000c101524 */
[----:B------:R-:W-:Y:S05]  /*c060*/  EXIT ;  /* 0x000000000000794d */ /* 0x000fea0003800000 */
.L_x_1705:
        /* <DEDUP_REMOVED lines=8> */
[----:B------:R-:W-:Y:S01]  /*c0f0*/  STG.E.64 desc[UR36][R16.64], R2 ;  /* 0x0000000210007986 */ /* 0x000fe2000c101b24 */
[----:B------:R-:W-:Y:S05]  /*c100*/  EXIT ;  /* 0x000000000000794d */ /* 0x000fea0003800000 */
.L_x_1708:
[----:B-1----:R-:W-:-:S05]  /*c110*/  IMAD.U32 R5, R5, 0x10000, RZ ;  /* 0x0001000005057824 */ /* 0x002fca00078e00ff */
[----:B0-----:R-:W-:-:S04]  /*c120*/  F2FP.F16.F32.PACK_AB R3, RZ, R5 ;  /* 0x00000005ff03723e */ /* 0x001fc800000000ff */
[----:B------:R-:W-:-:S05]  /*c130*/  PRMT R3, R3, 0x5410, RZ ;  /* 0x0000541003037816 */ /* 0x000fca00000000ff */
[----:B------:R-:W-:Y:S01]  /*c140*/  STG.E desc[UR36][R16.64], R3 ;  /* 0x0000000310007986 */ /* 0x000fe2000c101924 */
[----:B------:R-:W-:Y:S05]  /*c150*/  EXIT ;  /* 0x000000000000794d */ /* 0x000fea0003800000 */
.L_x_1707:
[----:B-1----:R-:W-:-:S04]  /*c160*/  IMAD.U32 R2, R5, 0x10000, RZ ;  /* 0x0001000005027824 */ /* 0x002fc800078e00ff */
[----:B------:R-:W-:-:S06]  /*c170*/  FMUL.FTZ R2, R2, 1 ;  /* 0x3f80000002027820 */ /* 0x000fcc0000410000 */
[----:B0-----:R-:W0:Y:S02]  /*c180*/  F2F.F64.F32 R2, R2 ;  /* 0x0000000200027310 */ /* 0x001e240000201800 */
[----:B0-----:R-:W-:Y:S01]  /*c190*/  STG.E.64 desc[UR36][R16.64], R2 ;  /* 0x0000000210007986 */ /* 0x001fe2000c101b24 */
[----:B------:R-:W-:Y:S05]  /*c1a0*/  EXIT ;  /* 0x000000000000794d */ /* 0x000fea0003800000 */
.L_x_1698:
        /* <DEDUP_REMOVED lines=11> */
[----:B------:R-:W-:Y:S01]  /*c260*/  STG.E.U8 desc[UR36][R16.64], R3 ;  /* 0x0000000310007986 */ /* 0x000fe2000c101124 */
[----:B------:R-:W-:Y:S05]  /*c270*/  EXIT ;  /* 0x000000000000794d */ /* 0x000fea0003800000 */
.L_x_1711:
[----:B-1----:R-:W-:Y:S01]  /*c280*/  IMAD.U32 R5, R5, 0x10000, RZ ;  /* 0x0001000005057824 */ /* 0x002fe200078e00ff */
[----:B------:R-:W-:-:S03]  /*c290*/  CS2R R6, SRZ ;  /* 0x0000000000067805 */ /* 0x000fc6000001ff00 */
[----:B------:R-:W-:-:S06]  /*c2a0*/  FMUL.FTZ R5, R5, 1 ;  /* 0x3f80000005057820 */ /* 0x000fcc0000410000 */
[----:B------:R-:W1:Y:S02]  /*c2b0*/  F2F.F64.F32 R4, R5 ;  /* 0x0000000500047310 */ /* 0x000e640000201800 */
[----:B-1----:R-:W-:Y:S01]  /*c2c0*/  STG.E.128 desc[UR36][R16.64], R4 ;  /* 0x0000000410007986 */ /* 0x002fe2000c101d24 */
[----:B------:R-:W-:Y:S05]  /*c2d0*/  EXIT ;  /* 0x000000000000794d */ /* 0x000fea0003800000 */
.L_x_1710:
        /* <DEDUP_REMOVED lines=21> */
.L_x_1715:
[----:B------:R-:W-:Y:S05]  /*c430*/  BSYNC B0 ;  /* 0x0000000000007941 */ /* 0x000fea0003800000 */
.L_x_1714:
[----:B------:R-:W-:-:S05]  /*c440*/  LOP3.LUT R3, R0, R3, RZ, 0xfc, !PT ;  /* 0x0000000300037212 */ /* 0x000fca00078efcff */
[----:B------:R-:W-:Y:S01]  /*c450*/  STG.E.U8 desc[UR36][R16.64], R3 ;  /* 0x0000000310007986 */ /* 0x000fe2000c101124 */
[----:B------:R-:W-:Y:S05]  /*c460*/  EXIT ;  /* 0x000000000000794d */ /* 0x000fea0003800000 */
.L_x_1713:
        /* <DEDUP_REMOVED lines=13> */
.L_x_1717:
[----:B------:R-:W-:Y:S01]  /*c540*/  IMAD.MOV.U32 R0, RZ, RZ, 0x7f ;  /* 0x0000007fff007424 */ /* 0x000fe200078e00ff */
[----:B------:R-:W-:-:S04]  /*c550*/  ISETP.GT.U32.AND P0, PT, R2, 0x7f800000, PT ;  /* 0x7f8000000200780c */ /* 0x000fc80003f04070 */
[----:B------:R-:W-:-:S09]  /*c560*/  SEL R0, R0, 0x7c, P0 ;  /* 0x0000007c00007807 */ /* 0x000fd20000000000 */
.L_x_1718:
[----:B------:R-:W-:Y:S05]  /*c570*/  BSYNC B0 ;  /* 0x0000000000007941 */ /* 0x000fea0003800000 */
.L_x_1716:
[----:B------:R-:W-:-:S04]  /*c580*/  LOP3.LUT R2, R5, 0x80000000, RZ, 0xc0, !PT ;  /* 0x8000000005027812 */ /* 0x000fc800078ec0ff */
[----:B0-----:R-:W-:-:S04]  /*c590*/  SHF.R.U32.HI R3, RZ, 0x18, R2 ;  /* 0x00000018ff037819 */ /* 0x001fc80000011602 */
[----:B------:R-:W-:-:S05]  /*c5a0*/  LOP3.LUT R3, R0, R3, RZ, 0xfc, !PT ;  /* 0x0000000300037212 */ /* 0x000fca00078efcff */
[----:B------:R-:W-:Y:S01]  /*c5b0*/  STG.E.U8 desc[UR36][R16.64], R3 ;  /* 0x0000000310007986 */ /* 0x000fe2000c101124 */
[----:B------:R-:W-:Y:S05]  /*c5c0*/  EXIT ;  /* 0x000000000000794d */ /* 0x000fea0003800000 */
.L_x_1712:
[----:B-1----:R-:W-:Y:S01]  /*c5d0*/  STG.E.U16 desc[UR36][R16.64], R5 ;  /* 0x0000000510007986 */ /* 0x002fe2000c101524 */
[----:B------:R-:W-:Y:S05]  /*c5e0*/  EXIT ;  /* 0x000000000000794d */ /* 0x000fea0003800000 */
.L_x_1709:
        /* <DEDUP_REMOVED lines=10> */
[----:B0-----:R-:W-:Y:S01]  /*c690*/  STG.E.U16 desc[UR36][R16.64], R3 ;  /* 0x0000000310007986 */ /* 0x001fe2000c101524 */
[----:B------:R-:W-:Y:S05]  /*c6a0*/  EXIT ;  /* 0x000000000000794d */ /* 0x000fea0003800000 */
.L_x_1721:
        /* <DEDUP_REMOVED lines=17> */
.L_x_1724:
[----:B------:R-:W-:-:S04]  /*c7c0*/  LOP3.LUT R2, R5, 0x80000000, RZ, 0xc0, !PT ;  /* 0x8000000005027812 */ /* 0x000fc800078ec0ff */
[----:B0-----:R-:W-:-:S04]  /*c7d0*/  SHF.R.U32.HI R3, RZ, 0x18, R2 ;  /* 0x00000018ff037819 */ /* 0x001fc80000011602 */
[----:B------:R-:W-:-:S04]  /*c7e0*/  LOP3.LUT R0, R0, R3, RZ, 0xfc, !PT ;  /* 0x0000000300007212 */ /* 0x000fc800078efcff */
[----:B------:R-:W-:-:S07]  /*c7f0*/  PRMT R8, R0, 0x7610, R8 ;  /* 0x0000761000087816 */ /* 0x000fce0000000008 */
.L_x_1723:
[----:B------:R-:W-:Y:S05]  /*c800*/  BSYNC B0 ;  /* 0x0000000000007941 */ /* 0x000fea0003800000 */
.L_x_1722:
[----:B------:R-:W-:Y:S01]  /*c810*/  STG.E.U8 desc[UR36][R16.64], R8 ;  /* 0x0000000810007986 */ /* 0x000fe2000c101124 */
[----:B------:R-:W-:Y:S05]  /*c820*/  EXIT ;  /* 0x000000000000794d */ /* 0x000fea0003800000 */
.L_x_1720:
        /* <DEDUP_REMOVED lines=17> */
.L_x_1727:
[----:B------:R-:W-:-:S04]  /*c940*/  LOP3.LUT R2, R5, 0x80000000, RZ, 0xc0, !PT ;  /* 0x8000000005027812 */ /* 0x000fc800078ec0ff */
[----:B0-----:R-:W-:-:S04]  /*c950*/  SHF.R.U32.HI R3, RZ, 0x18, R2 ;  /* 0x00000018ff037819 */ /* 0x001fc80000011602 */
[----:B------:R-:W-:-:S04]  /*c960*/  LOP3.LUT R0, R0, R3, RZ, 0xfc, !PT ;  /* 0x0000000300007212 */ /* 0x000fc800078efcff */
[----:B------:R-:W-:-:S07]  /*c970*/  PRMT R8, R0, 0x7610, R8 ;  /* 0x0000761000087816 */ /* 0x000fce0000000008 */
.L_x_1726:
[----:B------:R-:W-:Y:S05]  /*c980*/  BSYNC B0 ;  /* 0x0000000000007941 */ /* 0x000fea0003800000 */
.L_x_1725:
[----:B------:R-:W-:Y:S01]  /*c990*/  STG.E.U8 desc[UR36][R16.64], R8 ;  /* 0x0000000810007986 */ /* 0x000fe2000c101124 */
[----:B------:R-:W-:Y:S05]  /*c9a0*/  EXIT ;  /* 0x000000000000794d */ /* 0x000fea0003800000 */
.L_x_1719:
        /* <DEDUP_REMOVED lines=22> */
.L_x_1702:
        /* <DEDUP_REMOVED lines=16> */
.L_x_1730:
[----:B------:R-:W-:Y:S05]  /*cc10*/  EXIT ;  /* 0x000000000000794d */ /* 0x000fea0003800000 */
.L_x_1729:
[----:B-1----:R-:W-:-:S06]  /*cc20*/  IMAD.U32 R2, R5, 0x10000, RZ ;  /* 0x0001000005027824 */ /* 0x002fcc00078e00ff */
[----:B0-----:R-:W0:Y:S02]  /*cc30*/  F2I.U64.TRUNC R2, R2 ;  /* 0x0000000200027311 */ /* 0x001e24000020d800 */
[----:B0-----:R-:W-:Y:S01]  /*cc40*/  STG.E.64 desc[UR36][R16.64], R2 ;  /* 0x0000000210007986 */ /* 0x001fe2000c101b24 */
[----:B------:R-:W-:Y:S05]  /*cc50*/  EXIT ;  /* 0x000000000000794d */ /* 0x000fea0003800000 */
.L_x_1728:
[----:B-1----:R-:W-:-:S06]  /*cc60*/  IMAD.U32 R5, R5, 0x10000, RZ ;  /* 0x0001000005057824 */ /* 0x002fcc00078e00ff */
[----:B------:R-:W1:Y:S02]  /*cc70*/  F2I.FTZ.U32.TRUNC.NTZ R5, R5 ;  /* 0x0000000500057305 */ /* 0x000e64000021f000 */
[----:B-1----:R-:W-:Y:S01]  /*cc80*/  STG.E desc[UR36][R16.64], R5 ;  /* 0x0000000510007986 */ /* 0x002fe2000c101924 */
[----:B------:R-:W-:Y:S05]  /*cc90*/  EXIT ;  /* 0x000000000000794d */ /* 0x000fea0003800000 */
.L_x_1731:
        /* <DEDUP_REMOVED lines=14> */
.L_x_22774:


//--------------------- .text._ZN2at6native27unrolled_elementwise_kernelINS0_13AUnaryFunctorIN3c108BFloat16ES4_S4_ZZZNS0_15binary_internal21div_trunc_kernel_cudaERNS_18TensorIteratorBaseEENKUlvE1_clEvENKUlvE2_clEvEUlS4_S4_E_EESt5arrayIPcLm2EELi4E23TrivialOffsetCalculatorILi1EjESG_NS0_6memory12LoadWithCastILi1EEENSH_13StoreWithCastILi1EEEEEviT_T0_T2_T3_T4_T5_ --------------------------
	.section	.text._ZN2at6native27unrolled_elementwise_kernelINS0_13AUnaryFunctorIN3c108BFloat16ES4_S4_ZZZNS0_15binary_internal21div_trunc_kernel_cudaERNS_18TensorIteratorBaseEENKUlvE1_clEvENKUlvE2_clEvEUlS4_S4_E_EESt5arrayIPcLm2EELi4E23TrivialOffsetCalculatorILi1EjESG_NS0_6memory12LoadWithCastILi1EEENSH_13StoreWithCastILi1EEEEEviT_T0_T2_T3_T4_T5_,"ax",@progbits
	.align	128
        .global         _ZN2at6native27unrolled_elementwise_kernelINS0_13AUnaryFunctorIN3c108BFloat16ES4_S4_ZZZNS0_15binary_internal21div_trunc_kernel_cudaERNS_18TensorIteratorBaseEENKUlvE1_clEvENKUlvE2_clEvEUlS4_S4_E_EESt5arrayIPcLm2EELi4E23TrivialOffsetCalculatorILi1EjESG_NS0_6memory12LoadWithCastILi1EEENSH_13StoreWithCastILi1EEEEEviT_T0_T2_T3_T4_T5_
        .type           _ZN2at6native27unrolled_elementwise_kernelINS0_13AUnaryFunctorIN3c108BFloat16ES4_S4_ZZZNS0_15binary_internal21div_trunc_kernel_cudaERNS_18TensorIteratorBaseEENKUlvE1_clEvENKUlvE2_clEvEUlS4_S4_E_EESt5arrayIPcLm2EELi4E23TrivialOffsetCalculatorILi1EjESG_NS0_6memory12LoadWithCastILi1EEENSH_13StoreWithCastILi1EEEEEviT_T0_T2_T3_T4_T5_,@function
        .size           _ZN2at6native27unrolled_elementwise_kernelINS0_13AUnaryFunctorIN3c108BFloat16ES4_S4_ZZZNS0_15binary_internal21div_trunc_kernel_cudaERNS_18TensorIteratorBaseEENKUlvE1_clEvENKUlvE2_clEvEUlS4_S4_E_EESt5arrayIPcLm2EELi4E23TrivialOffsetCalculatorILi1EjESG_NS0_6memory12LoadWithCastILi1EEENSH_13StoreWithCastILi1EEEEEviT_T0_T2_T3_T4_T5_,(.L_x_22775 - _ZN2at6native27unrolled_elementwise_kernelINS0_13AUnaryFunctorIN3c108BFloat16ES4_S4_ZZZNS0_15binary_internal21div_trunc_kernel_cudaERNS_18TensorIteratorBaseEENKUlvE1_clEvENKUlvE2_clEvEUlS4_S4_E_EESt5arrayIPcLm2EELi4E23TrivialOffsetCalculatorILi1EjESG_NS0_6memory12LoadWithCastILi1EEENSH_13StoreWithCastILi1EEEEEviT_T0_T2_T3_T4_T5_)
        .other          _ZN2at6native27unrolled_elementwise_kernelINS0_13AUnaryFunctorIN3c108BFloat16ES4_S4_ZZZNS0_15binary_internal21div_trunc_kernel_cudaERNS_18TensorIteratorBaseEENKUlvE1_clEvENKUlvE2_clEvEUlS4_S4_E_EESt5arrayIPcLm2EELi4E23TrivialOffsetCalculatorILi1EjESG_NS0_6memory12LoadWithCastILi1EEENSH_13StoreWithCastILi1EEEEEviT_T0_T2_T3_T4_T5_,@"STO_CUDA_ENTRY STV_DEFAULT"
_ZN2at6native27unrolled_elementwise_kernelINS0_13AUnaryFunctorIN3c108BFloat16ES4_S4_ZZZNS0_15binary_internal21div_trunc_kernel_cudaERNS_18TensorIteratorBaseEENKUlvE1_clEvENKUlvE2_clEvEUlS4_S4_E_EESt5arrayIPcLm2EELi4E23TrivialOffsetCalculatorILi1EjESG_NS0_6memory12LoadWithCastILi1EEENSH_13StoreWithCastILi1EEEEEviT_T0_T2_T3_T4_T5_:
.text._ZN2at6native27unrolled_elementwise_kernelINS0_13AUnaryFunctorIN3c108BFloat16ES4_S4_ZZZNS0_15binary_internal21div_trunc_kernel_cudaERNS_18TensorIteratorBaseEENKUlvE1_clEvENKUlvE2_clEvEUlS4_S4_E_EESt5arrayIPcLm2EELi4E23TrivialOffsetCalculatorILi1EjESG_NS0_6memory12LoadWithCastILi1EEENSH_13StoreWithCastILi1EEEEEviT_T0_T2_T3_T4_T5_:
        /* <DEDUP_REMOVED lines=34> */
.L_x_1737:
[----:B------:R-:W2:Y:S02]  /*0220*/  LDG.E.U8 R4, desc[UR36][R4.64] ;  /* 0x0000002404047981 */ /* 0x000ea4000c1e1100 */
[----:B--2---:R-:W-:-:S04]  /*0230*/  I2FP.F32.U32 R0, R4 ;  /* 0x0000000400007245 */ /* 0x004fc80000201000 */
[----:B------:R-:W-:-:S04]  /*0240*/  F2FP.BF16.F32.PACK_AB R0, RZ, R0 ;  /* 0x00000000ff00723e */ /* 0x000fc800000010ff */
[----:B------:R-:W-:Y:S01]  /*0250*/  PRMT R19, R0, 0x7610, R19 ;  /* 0x0000761000137816 */ /* 0x000fe20000000013 */
[----:B------:R-:W-:Y:S06]  /*0260*/  BRA `(.L_x_1739) ;  /* 0x0000000c00cc7947 */ /* 0x000fec0003800000 */
.L_x_1736:
        /* <DEDUP_REMOVED lines=11> */
.L_x_1741:
[----:B------:R-:W2:Y:S02]  /*0320*/  LDG.E R4, desc[UR36][R4.64] ;  /* 0x0000002404047981 */ /* 0x000ea4000c1e1900 */
[----:B--2---:R-:W-:-:S04]  /*0330*/  I2FP.F32.S32 R0, R4 ;  /* 0x0000000400007245 */ /* 0x004fc80000201400 */
[----:B------:R-:W-:-:S04]  /*0340*/  F2FP.BF16.F32.PACK_AB R0, RZ, R0 ;  /* 0x00000000ff00723e */ /* 0x000fc800000010ff */
[----:B------:R-:W-:Y:S01]  /*0350*/  PRMT R19, R0, 0x7610, R19 ;  /* 0x0000761000137816 */ /* 0x000fe20000000013 */
[----:B------:R-:W-:Y:S06]  /*0360*/  BRA `(.L_x_1739) ;  /* 0x0000000c008c7947 */ /* 0x000fec0003800000 */
.L_x_1740:
[----:B------:R-:W2:Y:S02]  /*0370*/  LDG.E.U16 R4, desc[UR36][R4.64] ;  /* 0x0000002404047981 */ /* 0x000ea4000c1e1500 */
[----:B--2---:R-:W0:Y:S02]  /*0380*/  I2F.S16 R0, R4 ;  /* 0x0000000400007306 */ /* 0x004e240000101400 */
[----:B0-----:R-:W-:-:S04]  /*0390*/  F2FP.BF16.F32.PACK_AB R0, RZ, R0 ;  /* 0x00000000ff00723e */ /* 0x001fc800000010ff */
[----:B------:R-:W-:Y:S01]  /*03a0*/  PRMT R19, R0, 0x7610, R19 ;  /* 0x0000761000137816 */ /* 0x000fe20000000013 */
[----:B------:R-:W-:Y:S06]  /*03b0*/  BRA `(.L_x_1739) ;  /* 0x0000000c00787947 */ /* 0x000fec0003800000 */
.L_x_1735:
        /* <DEDUP_REMOVED lines=9> */
.L_x_1743:
[----:B------:R-:W2:Y:S02]  /*0450*/  LDG.E.U16 R0, desc[UR36][R4.64] ;  /* 0x0000002404007981 */ /* 0x000ea4000c1e1500 */
[----:B--2---:R-:W-:-:S05]  /*0460*/  HADD2.F32 R0, -RZ, R0.H0_H0 ;  /* 0x20000000ff007230 */ /* 0x004fca0000004100 */
[----:B------:R-:W-:-:S04]  /*0470*/  F2FP.BF16.F32.PACK_AB R0, RZ, R0 ;  /* 0x00000000ff00723e */ /* 0x000fc800000010ff */
[----:B------:R-:W-:Y:S01]  /*0480*/  PRMT R19, R0, 0x7610, R19 ;  /* 0x0000761000137816 */ /* 0x000fe20000000013 */
[----:B------:R-:W-:Y:S06]  /*0490*/  BRA `(.L_x_1739) ;  /* 0x0000000c00407947 */ /* 0x000fec0003800000 */
.L_x_1742:
        /* <DEDUP_REMOVED lines=9> */
.L_x_1745:
[----:B------:R-:W2:Y:S02]  /*0530*/  LDG.E.U16 R4, desc[UR36][R4.64] ;  /* 0x0000002404047981 */ /* 0x000ea4000c1e1500 */
[----:B--2---:R-:W-:-:S05]  /*0540*/  HADD2.F32 R0, -RZ, R4.H0_H0 ;  /* 0x20000004ff007230 */ /* 0x004fca0000004100 */
[----:B------:R-:W-:-:S04]  /*0550*/  F2FP.BF16.F32.PACK_AB R0, RZ, R0 ;  /* 0x00000000ff00723e */ /* 0x000fc800000010ff */
[----:B------:R-:W-:Y:S01]  /*0560*/  PRMT R19, R0, 0x7610, R19 ;  /* 0x0000761000137816 */ /* 0x000fe20000000013 */
[----:B------:R-:W-:Y:S06]  /*0570*/  BRA `(.L_x_1739) ;  /* 0x0000000c00087947 */ /* 0x000fec0003800000 */
.L_x_1744:
        /* <DEDUP_REMOVED lines=9> */
.L_x_1734:
        /* <DEDUP_REMOVED lines=14> */
.L_x_1748:
        /* <DEDUP_REMOVED lines=9> */
.L_x_1747:
        /* <DEDUP_REMOVED lines=28> */
.L_x_1750:
        /* <DEDUP_REMOVED lines=16> */
.L_x_1749:
[----:B------:R0:W5:Y:S01]  /*0a40*/  LDG.E.U16 R19, desc[UR36][R4.64] ;  /* 0x0000002404137981 */ /* 0x000162000c1e1500 */
[----:B------:R-:W-:Y:S05]  /*0a50*/  BRA `(.L_x_1739) ;  /* 0x0000000400d07947 */ /* 0x000fea0003800000 */
.L_x_1746:
        /* <DEDUP_REMOVED lines=13> */
.L_x_1753:
        /* <DEDUP_REMOVED lines=21> */
.L_x_1757:
[----:B------:R-:W-:Y:S05]  /*0c80*/  BSYNC B1 ;  /* 0x0000000000017941 */ /* 0x000fea0003800000 */
.L_x_1756:
[----:B------:R-:W-:Y:S01]  /*0c90*/  LEA R5, R0, 0x3b800000, 0x17 ;  /* 0x3b80000000057811 */ /* 0x000fe200078eb8ff */
[----:B------:R-:W-:-:S05]  /*0ca0*/  IMAD.SHL.U32 R0, R3, 0x100000, RZ ;  /* 0x0010000003007824 */ /* 0x000fca00078e00ff */
[----:B------:R-:W-:-:S07]  /*0cb0*/  LOP3.LUT R0, R5, R0, R6, 0xfe, !PT ;  /* 0x0000000005007212 */ /* 0x000fce00078efe06 */
.L_x_1755:
[----:B------:R-:W-:Y:S05]  /*0cc0*/  BSYNC B0 ;  /* 0x0000000000007941 */ /* 0x000fea0003800000 */
.L_x_1754:
[----:B------:R-:W-:-:S04]  /*0cd0*/  F2FP.BF16.F32.PACK_AB R0, RZ, R0 ;  /* 0x00000000ff00723e */ /* 0x000fc800000010ff */
[----:B------:R-:W-:Y:S01]  /*0ce0*/  PRMT R19, R0, 0x7610, R19 ;  /* 0x0000761000137816 */ /* 0x000fe20000000013 */
[----:B------:R-:W-:Y:S06]  /*0cf0*/  BRA `(.L_x_1739) ;  /* 0x0000000400287947 */ /* 0x000fec0003800000 */
.L_x_1752:
        /* <DEDUP_REMOVED lines=21> */
.L_x_1761:
[----:B------:R-:W-:Y:S05]  /*0e50*/  BSYNC B1 ;  /* 0x0000000000017941 */ /* 0x000fea0003800000 */
.L_x_1760:
[----:B------:R-:W-:Y:S01]  /*0e60*/  LEA R5, R0, 0x37800000, 0x17 ;  /* 0x3780000000057811 */ /* 0x000fe200078eb8ff */
[----:B------:R-:W-:-:S05]  /*0e70*/  IMAD.SHL.U32 R0, R3, 0x200000, RZ ;  /* 0x0020000003007824 */ /* 0x000fca00078e00ff */
[----:B------:R-:W-:-:S07]  /*0e80*/  LOP3.LUT R0, R5, R0, R6, 0xfe, !PT ;  /* 0x0000000005007212 */ /* 0x000fce00078efe06 */
.L_x_1759:
[----:B------:R-:W-:Y:S05]  /*0e90*/  BSYNC B0 ;  /* 0x0000000000007941 */ /* 0x000fea0003800000 */
.L_x_1758:
[----:B------:R-:W-:-:S04]  /*0ea0*/  F2FP.BF16.F32.PACK_AB R0, RZ, R0 ;  /* 0x00000000ff00723e */ /* 0x000fc800000010ff */
[----:B------:R-:W-:Y:S01]  /*0eb0*/  PRMT R19, R0, 0x7610, R19 ;  /* 0x0000761000137816 */ /* 0x000fe20000000013 */
[----:B------:R-:W-:Y:S06]  /*0ec0*/  BRA `(.L_x_1739) ;  /* 0x0000000000b47947 */ /* 0x000fec0003800000 */
.L_x_1751:
        /* <DEDUP_REMOVED lines=14> */
.L_x_1765:
[----:B------:R-:W-:Y:S05]  /*0fb0*/  BSYNC B0 ;  /* 0x0000000000007941 */ /* 0x000fea0003800000 */
.L_x_1764:
[----:B------:R-:W-:-:S04]  /*0fc0*/  F2FP.BF16.F32.PACK_AB R0, RZ, R0 ;  /* 0x00000000ff00723e */ /* 0x000fc800000010ff */
[----:B------:R-:W-:Y:S01]  /*0fd0*/  PRMT R19, R0, 0x7610, R19 ;  /* 0x0000761000137816 */ /* 0x000fe20000000013 */
[----:B------:R-:W-:Y:S06]  /*0fe0*/  BRA `(.L_x_1739) ;  /* 0x00000000006c7947 */ /* 0x000fec0003800000 */
.L_x_1738:
        /* <DEDUP_REMOVED lines=16> */
.L_x_1766:
[----:B------:R-:W-:Y:S01]  /*10f0*/  PRMT R19, RZ, 0x7610, R19 ;  /* 0x00007610ff137816 */ /* 0x000fe20000000013 */
[----:B------:R-:W-:Y:S06]  /*1100*/  BRA `(.L_x_1739) ;  /* 0x0000000000247947 */ /* 0x000fec0003800000 */
.L_x_1763:
[----:B------:R-:W2:Y:S02]  /*1110*/  LDG.E.64 R4, desc[UR36][R4.64] ;  /* 0x0000002404047981 */ /* 0x000ea4000c1e1b00 */
[----:B--2---:R-:W0:Y:S02]  /*1120*/  I2F.U64 R0, R4 ;  /* 0x0000000400007312 */ /* 0x004e240000301000 */
[----:B0-----:R-:W-:-:S04]  /*1130*/  F2FP.BF16.F32.PACK_AB R0, RZ, R0 ;  /* 0x00000000ff00723e */ /* 0x001fc800000010ff */
[----:B------:R-:W-:Y:S01]  /*1140*/  PRMT R19, R0, 0x7610, R19 ;  /* 0x0000761000137816 */ /* 0x000fe20000000013 */
[----:B------:R-:W-:Y:S06]  /*1150*/  BRA `(.L_x_1739) ;  /* 0x0000000000107947 */ /* 0x000fec0003800000 */
.L_x_1762:
[----:B------:R-:W2:Y:S02]  /*1160*/  LDG.E R4, desc[UR36][R4.64] ;  /* 0x0000002404047981 */ /* 0x000ea4000c1e1900 */
[----:B--2---:R-:W-:-:S04]  /*1170*/  I2FP.F32.U32 R0, R4 ;  /* 0x0000000400007245 */ /* 0x004fc80000201000 */
[----:B------:R-:W-:-:S04]  /*1180*/  F2FP.BF16.F32.PACK_AB R0, RZ, R0 ;  /* 0x00000000ff00723e */ /* 0x000fc800000010ff */
[----:B------:R-:W-:-:S07]  /*1190*/  PRMT R19, R0, 0x7610, R19 ;  /* 0x0000761000137816 */ /* 0x000fce0000000013 */
.L_x_1739:
[----:B------:R-:W1:Y:S02]  /*11a0*/  S2R R23, SR_TID.X ;  /* 0x0000000000177919 */ /* 0x000e640000002100 */
[----:B-1----:R-:W-:-:S07]  /*11b0*/  VIADD R23, R23, 0x80 ;  /* 0x0000008017177836 */ /* 0x002fce0000000000 */
.L_x_1733:
[----:B------:R-:W-:Y:S05]  /*11c0*/  BSYNC B6 ;  /* 0x0000000000067941 */ /* 0x000fea0003800000 */
.L_x_1732:
        /* <DEDUP_REMOVED lines=26> */
.L_x_1772:
[----:B------:R-:W2:Y:S02]  /*1370*/  LDG.E.U8 R4, desc[UR36][R4.64] ;  /* 0x0000002404047981 */ /* 0x000ea4000c1e1100 */
[----:B--2---:R-:W-:-:S04]  /*1380*/  I2FP.F32.U32 R0, R4 ;  /* 0x0000000400007245 */ /* 0x004fc80000201000 */
[----:B------:R-:W-:-:S04]  /*1390*/  F2FP.BF16.F32.PACK_AB R0, RZ, R0 ;  /* 0x00000000ff00723e */ /* 0x000fc800000010ff */
[----:B------:R-:W-:Y:S01]  /*13a0*/  PRMT R17, R0, 0x7610, R17 ;  /* 0x0000761000117816 */ /* 0x000fe20000000011 */
[----:B------:R-:W-:Y:S06]  /*13b0*/  BRA `(.L_x_1774) ;  /* 0x0000000c00c87947 */ /* 0x000fec0003800000 */
.L_x_1771:
        /* <DEDUP_REMOVED lines=11> */
.L_x_1776:
[----:B------:R-:W2:Y:S02]  /*1470*/  LDG.E R4, desc[UR36][R4.64] ;  /* 0x0000002404047981 */ /* 0x000ea4000c1e1900 */
[----:B--2---:R-:W-:-:S04]  /*1480*/  I2FP.F32.S32 R0, R4 ;  /* 0x0000000400007245 */ /* 0x004fc80000201400 */
[----:B------:R-:W-:-:S04]  /*1490*/  F2FP.BF16.F32.PACK_AB R0, RZ, R0 ;  /* 0x00000000ff00723e */ /* 0x000fc800000010ff */
[----:B------:R-:W-:Y:S01]  /*14a0*/  PRMT R17, R0, 0x7610, R17 ;  /* 0x0000761000117816 */ /* 0x000fe20000000011 */
[----:B------:R-:W-:Y:S06]  /*14b0*/  BRA `(.L_x_1774) ;  /* 0x0000000c00887947 */ /* 0x000fec0003800000 */
.L_x_1775:
[----:B------:R-:W2:Y:S02]  /*14c0*/  LDG.E.U16 R4, desc[UR36][R4.64] ;  /* 0x0000002404047981 */ /* 0x000ea4000c1e1500 */
[----:B--2---:R-:W0:Y:S02]  /*14d0*/  I2F.S16 R0, R4 ;  /* 0x0000000400007306 */ /* 0x004e240000101400 */
[----:B0-----:R-:W-:-:S04]  /*14e0*/  F2FP.BF16.F32.PACK_AB R0, RZ, R0 ;  /* 0x00000000ff00723e */ /* 0x001fc800000010ff */
[----:B------:R-:W-:Y:S01]  /*14f0*/  PRMT R17, R0, 0x7610, R17 ;  /* 0x0000761000117816 */ /* 0x000fe20000000011 */
[----:B------:R-:W-:Y:S06]  /*1500*/  BRA `(.L_x_1774) ;  /* 0x0000000c00747947 */ /* 0x000fec0003800000 */
.L_x_1770:
        /* <DEDUP_REMOVED lines=9> */
.L_x_1778:
[----:B------:R-:W2:Y:S02]  /*15a0*/  LDG.E.U16 R0, desc[UR36][R4.64] ;  /* 0x0000002404007981 */ /* 0x000ea4000c1e1500 */
[----:B--2---:R-:W-:-:S05]  /*15b0*/  HADD2.F32 R0, -RZ, R0.H0_H0 ;  /* 0x20000000ff007230 */ /* 0x004fca0000004100 */
[----:B------:R-:W-:-:S04]  /*15c0*/  F2FP.BF16.F32.PACK_AB R0, RZ, R0 ;  /* 0x00000000ff00723e */ /* 0x000fc800000010ff */
[----:B------:R-:W-:Y:S01]  /*15d0*/  PRMT R17, R0, 0x7610, R17 ;  /* 0x0000761000117816 */ /* 0x000fe20000000011 */
[----:B------:R-:W-:Y:S06]  /*15e0*/  BRA `(.L_x_1774) ;  /* 0x0000000c003c7947 */ /* 0x000fec0003800000 */
.L_x_1777:
        /* <DEDUP_REMOVED lines=9> */
.L_x_1780:
[----:B------:R-:W2:Y:S02]  /*1680*/  LDG.E.U16 R4, desc[UR36][R4.64] ;  /* 0x0000002404047981 */ /* 0x000ea4000c1e1500 */
[----:B--2---:R-:W-:-:S05]  /*1690*/  HADD2.F32 R0, -RZ, R4.H0_H0 ;  /* 0x20000004ff007230 */ /* 0x004fca0000004100 */
[----:B------:R-:W-:-:S04]  /*16a0*/  F2FP.BF16.F32.PACK_AB R0, RZ, R0 ;  /* 0x00000000ff00723e */ /* 0x000fc800000010ff */
[----:B------:R-:W-:Y:S01]  /*16b0*/  PRMT R17, R0, 0x7610, R17 ;  /* 0x0000761000117816 */ /* 0x000fe20000000011 */
[----:B------:R-:W-:Y:S06]  /*16c0*/  BRA `(.L_x_1774) ;  /* 0x0000000c00047947 */ /* 0x000fec0003800000 */
.L_x_1779:
        /* <DEDUP_REMOVED lines=9> */
.L_x_1769:
        /* <DEDUP_REMOVED lines=14> */
.L_x_1783:
        /* <DEDUP_REMOVED lines=9> */
.L_x_1782:
        /* <DEDUP_REMOVED lines=28> */
.L_x_1785:
        /* <DEDUP_REMOVED lines=15> */
.L_x_1784:
[----:B------:R0:W5:Y:S01]  /*1b80*/  LDG.E.U16 R17, desc[UR36][R4.64] ;  /* 0x0000002404117981 */ /* 0x000162000c1e1500 */
[----:B------:R-:W-:Y:S05]  /*1b90*/  BRA `(.L_x_1774) ;  /* 0x0000000400d07947 */ /* 0x000fea0003800000 */
.L_x_1781:
        /* <DEDUP_REMOVED lines=13> */
.L_x_1788:
        /* <DEDUP_REMOVED lines=21> */
.L_x_1792:
[----:B------:R-:W-:Y:S05]  /*1dc0*/  BSYNC B1 ;  /* 0x0000000000017941 */ /* 0x000fea0003800000 */
.L_x_1791:
[----:B------:R-:W-:Y:S01]  /*1dd0*/  LEA R5, R0, 0x3b800000, 0x17 ;  /* 0x3b80000000057811 */ /* 0x000fe200078eb8ff */
[----:B------:R-:W-:-:S05]  /*1de0*/  IMAD.SHL.U32 R0, R3, 0x100000, RZ ;  /* 0x0010000003007824 */ /* 0x000fca00078e00ff */
[----:B------:R-:W-:-:S07]  /*1df0*/  LOP3.LUT R0, R5, R0, R6, 0xfe, !PT ;  /* 0x0000000005007212 */ /* 0x000fce00078efe06 */
.L_x_1790:
[----:B------:R-:W-:Y:S05]  /*1e00*/  BSYNC B0 ;  /* 0x0000000000007941 */ /* 0x000fea0003800000 */
.L_x_1789:
[----:B------:R-:W-:-:S04]  /*1e10*/  F2FP.BF16.F32.PACK_AB R0, RZ, R0 ;  /* 0x00000000ff00723e */ /* 0x000fc800000010ff */
[----:B------:R-:W-:Y:S01]  /*1e20*/  PRMT R17, R0, 0x7610, R17 ;  /* 0x0000761000117816 */ /* 0x000fe20000000011 */
[----:B------:R-:W-:Y:S06]  /*1e30*/  BRA `(.L_x_1774) ;  /* 0x0000000400287947 */ /* 0x000fec0003800000 */
.L_x_1787:
        /* <DEDUP_REMOVED lines=21> */
.L_x_1796:
[----:B------:R-:W-:Y:S05]  /*1f90*/  BSYNC B1 ;  /* 0x0000000000017941 */ /* 0x000fea0003800000 */
.L_x_1795:
[----:B------:R-:W-:Y:S01]  /*1fa0*/  LEA R5, R0, 0x37800000, 0x17 ;  /* 0x3780000000057811 */ /* 0x000fe200078eb8ff */
[----:B------:R-:W-:-:S05]  /*1fb0*/  IMAD.SHL.U32 R0, R3, 0x200000, RZ ;  /* 0x0020000003007824 */ /* 0x000fca00078e00ff */
[----:B------:R-:W-:-:S07]  /*1fc0*/  LOP3.LUT R0, R5, R0, R6, 0xfe, !PT ;  /* 0x0000000005007212 */ /* 0x000fce00078efe06 */
.L_x_1794:
[----:B------:R-:W-:Y:S05]  /*1fd0*/  BSYNC B0 ;  /* 0x0000000000007941 */ /* 0x000fea0003800000 */
.L_x_1793:
[----:B------:R-:W-:-:S04]  /*1fe0*/  F2FP.BF16.F32.PACK_AB R0, RZ, R0 ;  /* 0x00000000ff00723e */ /* 0x000fc800000010ff */
[----:B------:R-:W-:Y:S01]  /*1ff0*/  PRMT R17, R0, 0x7610, R17 ;  /* 0x0000761000117816 */ /* 0x000fe20000000011 */
[----:B------:R-:W-:Y:S06]  /*2000*/  BRA `(.L_x_1774) ;  /* 0x0000000000b47947 */ /* 0x000fec0003800000 */
.L_x_1786:
        /* <DEDUP_REMOVED lines=14> */
.L_x_1800:
[----:B------:R-:W-:Y:S05]  /*20f0*/  BSYNC B0 ;  /* 0x0000000000007941 */ /* 0x000fea0003800000 */
.L_x_1799:
[----:B------:R-:W-:-:S04]  /*2100*/  F2FP.BF16.F32.PACK_AB R0, RZ, R0 ;  /* 0x00000000ff00723e */ /* 0x000fc800000010ff */
[----:B------:R-:W-:Y:S01]  /*2110*/  PRMT R17, R0, 0x7610, R17 ;  /* 0x0000761000117816 */ /* 0x000fe20000000011 */
[----:B------:R-:W-:Y:S06]  /*2120*/  BRA `(.L_x_1774) ;  /* 0x00000000006c7947 */ /* 0x000fec0003800000 */
.L_x_1773:
        /* <DEDUP_REMOVED lines=16> */
.L_x_1801:
[----:B------:R-:W-:Y:S01]  /*2230*/  PRMT R17, RZ, 0x7610, R17 ;  /* 0x00007610ff117816 */ /* 0x000fe20000000011 */
[----:B------:R-:W-:Y:S06]  /*2240*/  BRA `(.L_x_1774) ;  /* 0x0000000000247947 */ /* 0x000fec0003800000 */
.L_x_1798:
[----:B------:R-:W2:Y:S02]  /*2250*/  LDG.E.64 R4, desc[UR36][R4.64] ;  /* 0x0000002404047981 */ /* 0x000ea4000c1e1b00 */
[----:B--2---:R-:W0:Y:S02]  /*2260*/  I2F.U64 R0, R4 ;  /* 0x0000000400007312 */ /* 0x004e240000301000 */
[----:B0-----:R-:W-:-:S04]  /*2270*/  F2FP.BF16.F32.PACK_AB R0, RZ, R0 ;  /* 0x00000000ff00723e */ /* 0x001fc800000010ff */
[----:B------:R-:W-:Y:S01]  /*2280*/  PRMT R17, R0, 0x7610, R17 ;  /* 0x0000761000117816 */ /* 0x000fe20000000011 */
[----:B------:R-:W-:Y:S06]  /*2290*/  BRA `(.L_x_1774) ;  /* 0x0000000000107947 */ /* 0x000fec0003800000 */
.L_x_1797:
[----:B------:R-:W2:Y:S02]  /*22a0*/  LDG.E R4, desc[UR36][R4.64] ;  /* 0x0000002404047981 */ /* 0x000ea4000c1e1900 */
[----:B--2---:R-:W-:-:S04]  /*22b0*/  I2FP.F32.U32 R0, R4 ;  /* 0x0000000400007245 */ /* 0x004fc80000201000 */
[----:B------:R-:W-:-:S04]  /*22c0*/  F2FP.BF16.F32.PACK_AB R0, RZ, R0 ;  /* 0x00000000ff00723e */ /* 0x000fc800000010ff */
[----:B------:R-:W-:-:S07]  /*22d0*/  PRMT R17, R0, 0x7610, R17 ;  /* 0x0000761000117816 */ /* 0x000fce0000000011 */
.L_x_1774:
[----:B------:R-:W-:-:S07]  /*22e0*/  VIADD R23, R23, 0x80 ;  /* 0x0000008017177836 */ /* 0x000fce0000000000 */
.L_x_1768:
[----:B------:R-:W-:Y:S05]  /*22f0*/  BSYNC B6 ;  /* 0x0000000000067941 */ /* 0x000fea0003800000 */
.L_x_1767:
        /* <DEDUP_REMOVED lines=28> */
.L_x_1807:
[----:B------:R-:W2:Y:S02]  /*24c0*/  LDG.E.U8 R4, desc[UR36][R4.64] ;  /* 0x0000002404047981 */ /* 0x000ea4000c1e1100 */
[----:B--2---:R-:W-:-:S04]  /*24d0*/  I2FP.F32.U32 R0, R4 ;  /* 0x0000000400007245 */ /* 0x004fc80000201000 */
[----:B------:R-:W-:-:S04]  /*24e0*/  F2FP.BF16.F32.PACK_AB R0, RZ, R0 ;  /* 0x00000000ff00723e */ /* 0x000fc800000010ff */
[----:B------:R-:W-:Y:S01]  /*24f0*/  PRMT R24, R0, 0x7610, R24 ;  /* 0x0000761000187816 */ /* 0x000fe20000000018 */
[----:B------:R-:W-:Y:S06]  /*2500*/  BRA `(.L_x_1809) ;  /* 0x0000000c00c87947 */ /* 0x000fec0003800000 */
.L_x_1806:
        /* <DEDUP_REMOVED lines=11> */
.L_x_1811:
[----:B------:R-:W2:Y:S02]  /*25c0*/  LDG.E R4, desc[UR36][R4.64] ;  /* 0x0000002404047981 */ /* 0x000ea4000c1e1900 */
[----:B--2---:R-:W-:-:S04]  /*25d0*/  I2FP.F32.S32 R0, R4 ;  /* 0x0000000400007245 */ /* 0x004fc80000201400 */
[----:B------:R-:W-:-:S04]  /*25e0*/  F2FP.BF16.F32.PACK_AB R0, RZ, R0 ;  /* 0x00000000ff00723e */ /* 0x000fc800000010ff */
[----:B------:R-:W-:Y:S01]  /*25f0*/  PRMT R24, R0, 0x7610, R24 ;  /* 0x0000761000187816 */ /* 0x000fe20000000018 */
[----:B------:R-:W-:Y:S06]  /*2600*/  BRA `(.L_x_1809) ;  /* 0x0000000c00887947 */ /* 0x000fec0003800000 */
.L_x_1810:
[----:B------:R-:W2:Y:S02]  /*2610*/  LDG.E.U16 R4, desc[UR36][R4.64] ;  /* 0x0000002404047981 */ /* 0x000ea4000c1e1500 */
[----:B--2---:R-:W0:Y:S02]  /*2620*/  I2F.S16 R0, R4 ;  /* 0x0000000400007306 */ /* 0x004e240000101400 */
[----:B0-----:R-:W-:-:S04]  /*2630*/  F2FP.BF16.F32.PACK_AB R0, RZ, R0 ;  /* 0x00000000ff00723e */ /* 0x001fc800000010ff */
[----:B------:R-:W-:Y:S01]  /*2640*/  PRMT R24, R0, 0x7610, R24 ;  /* 0x0000761000187816 */ /* 0x000fe20000000018 */
[----:B------:R-:W-:Y:S06]  /*2650*/  BRA `(.L_x_1809) ;  /* 0x0000000c00747947 */ /* 0x000fec0003800000 */
.L_x_1805:
        /* <DEDUP_REMOVED lines=9> */
.L_x_1813:
[----:B------:R-:W2:Y:S02]  /*26f0*/  LDG.E.U16 R0, desc[UR36][R4.64] ;  /* 0x0000002404007981 */ /* 0x000ea4000c1e1500 */
[----:B--2---:R-:W-:-:S05]  /*2700*/  HADD2.F32 R0, -RZ, R0.H0_H0 ;  /* 0x20000000ff007230 */ /* 0x004fca0000004100 */
[----:B------:R-:W-:-:S04]  /*2710*/  F2FP.BF16.F32.PACK_AB R0, RZ, R0 ;  /* 0x00000000ff00723e */ /* 0x000fc800000010ff */
[----:B------:R-:W-:Y:S01]  /*2720*/  PRMT R24, R0, 0x7610, R24 ;  /* 0x0000761000187816 */ /* 0x000fe20000000018 */
[----:B------:R-:W-:Y:S06]  /*2730*/  BRA `(.L_x_1809) ;  /* 0x0000000c003c7947 */ /* 0x000fec0003800000 */
.L_x_1812:
        /* <DEDUP_REMOVED lines=9> */
.L_x_1815:
[----:B------:R-:W2:Y:S02]  /*27d0*/  LDG.E.U16 R4, desc[UR36][R4.64] ;  /* 0x0000002404047981 */ /* 0x000ea4000c1e1500 */
[----:B--2---:R-:W-:-:S05]  /*27e0*/  HADD2.F32 R0, -RZ, R4.H0_H0 ;  /* 0x20000004ff007230 */ /* 0x004fca0000004100 */
[----:B------:R-:W-:-:S04]  /*27f0*/  F2FP.BF16.F32.PACK_AB R0, RZ, R0 ;  /* 0x00000000ff00723e */ /* 0x000fc800000010ff */
[----:B------:R-:W-:Y:S01]  /*2800*/  PRMT R24, R0, 0x7610, R24 ;  /* 0x0000761000187816 */ /* 0x000fe20000000018 */
[----:B------:R-:W-:Y:S06]  /*2810*/  BRA `(.L_x_1809) ;  /* 0x0000000c00047947 */ /* 0x000fec0003800000 */
.L_x_1814:
        /* <DEDUP_REMOVED lines=9> */
.L_x_1804:
        /* <DEDUP_REMOVED lines=14> */
.L_x_1818:
        /* <DEDUP_REMOVED lines=9> */
.L_x_1817:
        /* <DEDUP_REMOVED lines=28> */
.L_x_1820:
        /* <DEDUP_REMOVED lines=15> */
.L_x_1819:
[----:B------:R0:W5:Y:S01]  /*2cd0*/  LDG.E.U16 R24, desc[UR36][R4.64] ;  /* 0x0000002404187981 */ /* 0x000162000c1e1500 */
[----:B------:R-:W-:Y:S05]  /*2ce0*/  BRA `(.L_x_1809) ;  /* 0x0000000400d07947 */ /* 0x000fea0003800000 */
.L_x_1816:
        /* <DEDUP_REMOVED lines=13> */
.L_x_1823:
        /* <DEDUP_REMOVED lines=21> */
.L_x_1827:
[----:B------:R-:W-:Y:S05]  /*2f10*/  BSYNC B1 ;  /* 0x0000000000017941 */ /* 0x000fea0003800000 */
.L_x_1826:
[----:B------:R-:W-:Y:S01]  /*2f20*/  LEA R5, R0, 0x3b800000, 0x17 ;  /* 0x3b80000000057811 */ /* 0x000fe200078eb8ff */
[----:B------:R-:W-:-:S05]  /*2f30*/  IMAD.SHL.U32 R0, R3, 0x100000, RZ ;  /* 0x0010000003007824 */ /* 0x000fca00078e00ff */
[----:B------:R-:W-:-:S07]  /*2f40*/  LOP3.LUT R0, R5, R0, R6, 0xfe, !PT ;  /* 0x0000000005007212 */ /* 0x000fce00078efe06 */
.L_x_1825:
[----:B------:R-:W-:Y:S05]  /*2f50*/  BSYNC B0 ;  /* 0x0000000000007941 */ /* 0x000fea0003800000 */
.L_x_1824:
[----:B------:R-:W-:-:S04]  /*2f60*/  F2FP.BF16.F32.PACK_AB R0, RZ, R0 ;  /* 0x00000000ff00723e */ /* 0x000fc800000010ff */
[----:B------:R-:W-:Y:S01]  /*2f70*/  PRMT R24, R0, 0x7610, R24 ;  /* 0x0000761000187816 */ /* 0x000fe20000000018 */
[----:B------:R-:W-:Y:S06]  /*2f80*/  BRA `(.L_x_1809) ;  /* 0x0000000400287947 */ /* 0x000fec0003800000 */
.L_x_1822:
        /* <DEDUP_REMOVED lines=21> */
.L_x_1831:
[----:B------:R-:W-:Y:S05]  /*30e0*/  BSYNC B1 ;  /* 0x0000000000017941 */ /* 0x000fea0003800000 */
.L_x_1830:
[----:B------:R-:W-:Y:S01]  /*30f0*/  LEA R5, R0, 0x37800000, 0x17 ;  /* 0x3780000000057811 */ /* 0x000fe200078eb8ff */
[----:B------:R-:W-:-:S05]  /*3100*/  IMAD.SHL.U32 R0, R3, 0x200000, RZ ;  /* 0x0020000003007824 */ /* 0x000fca00078e00ff */
[----:B------:R-:W-:-:S07]  /*3110*/  LOP3.LUT R0, R5, R0, R6, 0xfe, !PT ;  /* 0x0000000005007212 */ /* 0x000fce00078efe06 */
.L_x_1829:
[----:B------:R-:W-:Y:S05]  /*3120*/  BSYNC B0 ;  /* 0x0000000000007941 */ /* 0x000fea0003800000 */
.L_x_1828:
[----:B------:R-:W-:-:S04]  /*3130*/  F2FP.BF16.F32.PACK_AB R0, RZ, R0 ;  /* 0x00000000ff00723e */ /* 0x000fc800000010ff */
[----:B------:R-:W-:Y:S01]  /*3140*/  PRMT R24, R0, 0x7610, R24 ;  /* 0x0000761000187816 */ /* 0x000fe20000000018 */
[----:B------:R-:W-:Y:S06]  /*3150*/  BRA `(.L_x_1809) ;  /* 0x0000000000b47947 */ /* 0x000fec0003800000 */
.L_x_1821:
        /* <DEDUP_REMOVED lines=14> */
.L_x_1835:
[----:B------:R-:W-:Y:S05]  /*3240*/  BSYNC B0 ;  /* 0x0000000000007941 */ /* 0x000fea0003800000 */
.L_x_1834:
[----:B------:R-:W-:-:S04]  /*3250*/  F2FP.BF16.F32.PACK_AB R0, RZ, R0 ;  /* 0x00000000ff00723e */ /* 0x000fc800000010ff */
[----:B------:R-:W-:Y:S01]  /*3260*/  PRMT R24, R0, 0x7610, R24 ;  /* 0x0000761000187816 */ /* 0x000fe20000000018 */
[----:B------:R-:W-:Y:S06]  /*3270*/  BRA `(.L_x_1809) ;  /* 0x00000000006c7947 */ /* 0x000fec0003800000 */
.L_x_1808:
        /* <DEDUP_REMOVED lines=16> */
.L_x_1836:
[----:B------:R-:W-:Y:S01]  /*3380*/  PRMT R24, RZ, 0x7610, R24 ;  /* 0x00007610ff187816 */ /* 0x000fe20000000018 */
[----:B------:R-:W-:Y:S06]  /*3390*/  BRA `(.L_x_1809) ;  /* 0x0000000000247947 */ /* 0x000fec0003800000 */
.L_x_1833:
[----:B------:R-:W2:Y:S02]  /*33a0*/  LDG.E.64 R4, desc[UR36][R4.64] ;  /* 0x0000002404047981 */ /* 0x000ea4000c1e1b00 */
[----:B--2---:R-:W0:Y:S02]  /*33b0*/  I2F.U64 R0, R4 ;  /* 0x0000000400007312 */ /* 0x004e240000301000 */
[----:B0-----:R-:W-:-:S04]  /*33c0*/  F2FP.BF16.F32.PACK_AB R0, RZ, R0 ;  /* 0x00000000ff00723e */ /* 0x001fc800000010ff */
[----:B------:R-:W-:Y:S01]  /*33d0*/  PRMT R24, R0, 0x7610, R24 ;  /* 0x0000761000187816 */ /* 0x000fe20000000018 */
[----:B------:R-:W-:Y:S06]  /*33e0*/  BRA `(.L_x_1809) ;  /* 0x0000000000107947 */ /* 0x000fec0003800000 */
.L_x_1832:
[----:B------:R-:W2:Y:S02]  /*33f0*/  LDG.E R4, desc[UR36][R4.64] ;  /* 0x0000002404047981 */ /* 0x000ea4000c1e1900 */
[----:B--2---:R-:W-:-:S04]  /*3400*/  I2FP.F32.U32 R0, R4 ;  /* 0x0000000400007245 */ /* 0x004fc80000201000 */
[----:B------:R-:W-:-:S04]  /*3410*/  F2FP.BF16.F32.PACK_AB R0, RZ, R0 ;  /* 0x00000000ff00723e */ /* 0x000fc800000010ff */
[----:B------:R-:W-:-:S07]  /*3420*/  PRMT R24, R0, 0x7610, R24 ;  /* 0x0000761000187816 */ /* 0x000fce0000000018 */
.L_x_1809:
[----:B------:R-:W-:-:S07]  /*3430*/  VIADD R23, R23, 0x80 ;  /* 0x0000008017177836 */ /* 0x000fce0000000000 */
.L_x_1803:
[----:B------:R-:W-:Y:S05]  /*3440*/  BSYNC B6 ;  /* 0x0000000000067941 */ /* 0x000fea0003800000 */
.L_x_1802:
        /* <DEDUP_REMOVED lines=25> */
.L_x_1842:
[----:B------:R-:W2:Y:S02]  /*35e0*/  LDG.E.U8 R4, desc[UR36][R4.64] ;  /* 0x0000002404047981 */ /* 0x000ea4000c1e1100 */
[----:B--2---:R-:W-:-:S04]  /*35f0*/  I2FP.F32.U32 R0, R4 ;  /* 0x0000000400007245 */ /* 0x004fc80000201000 */
[----:B------:R-:W-:-:S04]  /*3600*/  F2FP.BF16.F32.PACK_AB R0, RZ, R0 ;  /* 0x00000000ff00723e */ /* 0x000fc800000010ff */
[----:B------:R-:W-:Y:S01]  /*3610*/  PRMT R18, R0, 0x7610, R18 ;  /* 0x0000761000127816 */ /* 0x000fe20000000012 */
[----:B------:R-:W-:Y:S06]  /*3620*/  BRA `(.L_x_1838) ;  /* 0x0000000c00c87947 */ /* 0x000fec0003800000 */
.L_x_1841:
        /* <DEDUP_REMOVED lines=11> */
.L_x_1845:
[----:B------:R-:W2:Y:S02]  /*36e0*/  LDG.E R4, desc[UR36][R4.64] ;  /* 0x0000002404047981 */ /* 0x000ea4000c1e1900 */
[----:B--2---:R-:W-:-:S04]  /*36f0*/  I2FP.F32.S32 R0, R4 ;  /* 0x0000000400007245 */ /* 0x004fc80000201400 */
[----:B------:R-:W-:-:S04]  /*3700*/  F2FP.BF16.F32.PACK_AB R0, RZ, R0 ;  /* 0x00000000ff00723e */ /* 0x000fc800000010ff */
[----:B------:R-:W-:Y:S01]  /*3710*/  PRMT R18, R0, 0x7610, R18 ;  /* 0x0000761000127816 */ /* 0x000fe20000000012 */
[----:B------:R-:W-:Y:S06]  /*3720*/  BRA `(.L_x_1838) ;  /* 0x0000000c00887947 */ /* 0x000fec0003800000 */
.L_x_1844:
[----:B------:R-:W2:Y:S02]  /*3730*/  LDG.E.U16 R4, desc[UR36][R4.64] ;  /* 0x0000002404047981 */ /* 0x000ea4000c1e1500 */
[----:B--2---:R-:W0:Y:S02]  /*3740*/  I2F.S16 R0, R4 ;  /* 0x0000000400007306 */ /* 0x004e240000101400 */
[----:B0-----:R-:W-:-:S04]  /*3750*/  F2FP.BF16.F32.PACK_AB R0, RZ, R0 ;  /* 0x00000000ff00723e */ /* 0x001fc800000010ff */
[----:B------:R-:W-:Y:S01]  /*3760*/  PRMT R18, R0, 0x7610, R18 ;  /* 0x0000761000127816 */ /* 0x000fe20000000012 */
[----:B------:R-:W-:Y:S06]  /*3770*/  BRA `(.L_x_1838) ;  /* 0x0000000c00747947 */ /* 0x000fec0003800000 */
.L_x_1840:
        /* <DEDUP_REMOVED lines=9> */
.L_x_1847:
[----:B------:R-:W2:Y:S02]  /*3810*/  LDG.E.U16 R0, desc[UR36][R4.64] ;  /* 0x0000002404007981 */ /* 0x000ea4000c1e1500 */
[----:B--2---:R-:W-:-:S05]  /*3820*/  HADD2.F32 R0, -RZ, R0.H0_H0 ;  /* 0x20000000ff007230 */ /* 0x004fca0000004100 */
[----:B------:R-:W-:-:S04]  /*3830*/  F2FP.BF16.F32.PACK_AB R0, RZ, R0 ;  /* 0x00000000ff00723e */ /* 0x000fc800000010ff */
[----:B------:R-:W-:Y:S01]  /*3840*/  PRMT R18, R0, 0x7610, R18 ;  /* 0x0000761000127816 */ /* 0x000fe20000000012 */
[----:B------:R-:W-:Y:S06]  /*3850*/  BRA `(.L_x_1838) ;  /* 0x0000000c003c7947 */ /* 0x000fec0003800000 */
.L_x_1846:
        /* <DEDUP_REMOVED lines=9> */
.L_x_1849:
[----:B------:R-:W2:Y:S02]  /*38f0*/  LDG.E.U16 R4, desc[UR36][R4.64] ;  /* 0x0000002404047981 */ /* 0x000ea4000c1e1500 */
[----:B--2---:R-:W-:-:S05]  /*3900*/  HADD2.F32 R0, -RZ, R4.H0_H0 ;  /* 0x20000004ff007230 */ /* 0x004fca0000004100 */
[----:B------:R-:W-:-:S04]  /*3910*/  F2FP.BF16.F32.PACK_AB R0, RZ, R0 ;  /* 0x00000000ff00723e */ /* 0x000fc800000010ff */
[----:B------:R-:W-:Y:S01]  /*3920*/  PRMT R18, R0, 0x7610, R18 ;  /* 0x0000761000127816 */ /* 0x000fe20000000012 */
[----:B------:R-:W-:Y:S06]  /*3930*/  BRA `(.L_x_1838) ;  /* 0x0000000c00047947 */ /* 0x000fec0003800000 */
.L_x_1848:
        /* <DEDUP_REMOVED lines=9> */
.L_x_1839:
        /* <DEDUP_REMOVED lines=14> */
.L_x_1852:
        /* <DEDUP_REMOVED lines=9> */
.L_x_1851:
        /* <DEDUP_REMOVED lines=28> */
.L_x_1854:
        /* <DEDUP_REMOVED lines=15> */
.L_x_1853:
[----:B------:R1:W5:Y:S01]  /*3df0*/  LDG.E.U16 R18, desc[UR36][R4.64] ;  /* 0x0000002404127981 */ /* 0x000362000c1e1500 */
[----:B------:R-:W-:Y:S05]  /*3e00*/  BRA `(.L_x_1838) ;  /* 0x0000000400d07947 */ /* 0x000fea0003800000 */
.L_x_1850:
        /* <DEDUP_REMOVED lines=13> */
.L_x_1857:
        /* <DEDUP_REMOVED lines=21> */
.L_x_1861:
[----:B------:R-:W-:Y:S05]  /*4030*/  BSYNC B1 ;  /* 0x0000000000017941 */ /* 0x000fea0003800000 */
.L_x_1860:
[----:B------:R-:W-:Y:S01]  /*4040*/  LEA R5, R0, 0x3b800000, 0x17 ;  /* 0x3b80000000057811 */ /* 0x000fe200078eb8ff */
[----:B------:R-:W-:-:S05]  /*4050*/  IMAD.SHL.U32 R0, R3, 0x100000, RZ ;  /* 0x0010000003007824 */ /* 0x000fca00078e00ff */
[----:B------:R-:W-:-:S07]  /*4060*/  LOP3.LUT R0, R5, R0, R6, 0xfe, !PT ;  /* 0x0000000005007212 */ /* 0x000fce00078efe06 */
.L_x_1859:
[----:B------:R-:W-:Y:S05]  /*4070*/  BSYNC B0 ;  /* 0x0000000000007941 */ /* 0x000fea0003800000 */
.L_x_1858:
[----:B------:R-:W-:-:S04]  /*4080*/  F2FP.BF16.F32.PACK_AB R0, RZ, R0 ;  /* 0x00000000ff00723e */ /* 0x000fc800000010ff */
[----:B------:R-:W-:Y:S01]  /*4090*/  PRMT R18, R0, 0x7610, R18 ;  /* 0x0000761000127816 */ /* 0x000fe20000000012 */
[----:B------:R-:W-:Y:S06]  /*40a0*/  BRA `(.L_x_1838) ;  /* 0x0000000400287947 */ /* 0x000fec0003800000 */
.L_x_1856:
        /* <DEDUP_REMOVED lines=21> */
.L_x_1865:
[----:B------:R-:W-:Y:S05]  /*4200*/  BSYNC B1 ;  /* 0x0000000000017941 */ /* 0x000fea0003800000 */
.L_x_1864:
[----:B------:R-:W-:Y:S01]  /*4210*/  LEA R5, R0, 0x37800000, 0x17 ;  /* 0x3780000000057811 */ /* 0x000fe200078eb8ff */
[----:B------:R-:W-:-:S05]  /*4220*/  IMAD.SHL.U32 R0, R3, 0x200000, RZ ;  /* 0x0020000003007824 */ /* 0x000fca00078e00ff */
[----:B------:R-:W-:-:S07]  /*4230*/  LOP3.LUT R0, R5, R0, R6, 0xfe, !PT ;  /* 0x0000000005007212 */ /* 0x000fce00078efe06 */
.L_x_1863:
[----:B------:R-:W-:Y:S05]  /*4240*/  BSYNC B0 ;  /* 0x0000000000007941 */ /* 0x000fea0003800000 */
.L_x_1862:
[----:B------:R-:W-:-:S04]  /*4250*/  F2FP.BF16.F32.PACK_AB R0, RZ, R0 ;  /* 0x00000000ff00723e */ /* 0x000fc800000010ff */
[----:B------:R-:W-:Y:S01]  /*4260*/  PRMT R18, R0, 0x7610, R18 ;  /* 0x0000761000127816 */ /* 0x000fe20000000012 */
[----:B------:R-:W-:Y:S06]  /*4270*/  BRA `(.L_x_1838) ;  /* 0x0000000000b47947 */ /* 0x000fec0003800000 */
.L_x_1855:
        /* <DEDUP_REMOVED lines=14> */
.L_x_1869:
[----:B------:R-:W-:Y:S05]  /*4360*/  BSYNC B0 ;  /* 0x0000000000007941 */ /* 0x000fea0003800000 */
.L_x_1868:
[----:B------:R-:W-:-:S04]  /*4370*/  F2FP.BF16.F32.PACK_AB R0, RZ, R0 ;  /* 0x00000000ff00723e */ /* 0x000fc800000010ff */
[----:B------:R-:W-:Y:S01]  /*4380*/  PRMT R18, R0, 0x7610, R18 ;  /* 0x0000761000127816 */ /* 0x000fe20000000012 */
[----:B------:R-:W-:Y:S06]  /*4390*/  BRA `(.L_x_1838) ;  /* 0x00000000006c7947 */ /* 0x000fec0003800000 */
.L_x_1843:
        /* <DEDUP_REMOVED lines=16> */
.L_x_1870:
[----:B------:R-:W-:Y:S01]  /*44a0*/  PRMT R18, RZ, 0x7610, R18 ;  /* 0x00007610ff127816 */ /* 0x000fe20000000012 */
[----:B------:R-:W-:Y:S06]  /*44b0*/  BRA `(.L_x_1838) ;  /* 0x0000000000247947 */ /* 0x000fec0003800000 */
.L_x_1867:
[----:B------:R-:W2:Y:S02]  /*44c0*/  LDG.E.64 R4, desc[UR36][R4.64] ;  /* 0x0000002404047981 */ /* 0x000ea4000c1e1b00 */
[----:B--2---:R-:W0:Y:S02]  /*44d0*/  I2F.U64 R0, R4 ;  /* 0x0000000400007312 */ /* 0x004e240000301000 */
[----:B0-----:R-:W-:-:S04]  /*44e0*/  F2FP.BF16.F32.PACK_AB R0, RZ, R0 ;  /* 0x00000000ff00723e */ /* 0x001fc800000010ff */
[----:B------:R-:W-:Y:S01]  /*44f0*/  PRMT R18, R0, 0x7610, R18 ;  /* 0x0000761000127816 */ /* 0x000fe20000000012 */
[----:B------:R-:W-:Y:S06]  /*4500*/  BRA `(.L_x_1838) ;  /* 0x0000000000107947 */ /* 0x000fec0003800000 */
.L_x_1866:
[----:B------:R-:W2:Y:S02]  /*4510*/  LDG.E R4, desc[UR36][R4.64] ;  /* 0x0000002404047981 */ /* 0x000ea4000c1e1900 */
[----:B--2---:R-:W-:-:S04]  /*4520*/  I2FP.F32.U32 R0, R4 ;  /* 0x0000000400007245 */ /* 0x004fc80000201000 */
[----:B------:R-:W-:-:S04]  /*4530*/  F2FP.BF16.F32.PACK_AB R0, RZ, R0 ;  /* 0x00000000ff00723e */ /* 0x000fc800000010ff */
[----:B------:R-:W-:-:S07]  /*4540*/  PRMT R18, R0, 0x7610, R18 ;  /* 0x0000761000127816 */ /* 0x000fce0000000012 */
.L_x_1838:
[----:B------:R-:W-:Y:S05]  /*4550*/  BSYNC B6 ;  /* 0x0000000000067941 */ /* 0x000fea0003800000 */
.L_x_1837:
[----:B------:R-:W2:Y:S01]  /*4560*/  S2R R25, SR_TID.X ;  /* 0x0000000000197919 */ /* 0x000ea20000002100 */
[----:B------:R-:W3:Y:S01]  /*4570*/  LDC.U16 R0, c[0x0][0x216] ;  /* 0x00008580ff007b82 */ /* 0x000ee20000000400 */
[----:B------:R-:W-:Y:S01]  /*4580*/  BSSY B6, `(.L_x_1871) ;  /* 0x000013a000067945 */ /* 0x000fe20003800000 */
[C---:B--2---:R-:W-:Y:S01]  /*4590*/  ISETP.GE.AND P3, PT, R25.reuse, R16, PT ;  /* 0x000000101900720c */ /* 0x044fe20003f66270 */
[C---:B------:R-:W-:Y:S02]  /*45a0*/  VIADD R23, R25.reuse, 0x80 ;  /* 0x0000008019177836 */ /* 0x040fe40000000000 */
[----:B------:R-:W-:-:S03]  /*45b0*/  VIADD R7, R25, 0x100 ;  /* 0x0000010019077836 */ /* 0x000fc60000000000 */
[-C--:B------:R-:W-:Y:S02]  /*45c0*/  ISETP.GE.AND P0, PT, R23, R16.reuse, PT ;  /* 0x000000101700720c */ /* 0x080fe40003f06270 */
[----:B------:R-:W-:Y:S01]  /*45d0*/  ISETP.GE.AND P1, PT, R7, R16, PT ;  /* 0x000000100700720c */ /* 0x000fe20003f26270 */
[----:B------:R-:W-:-:S04]  /*45e0*/  VIADD R7, R25, 0x180 ;  /* 0x0000018019077836 */ /* 0x000fc80000000000 */
[----:B01---5:R-:W-:Y:S01]  /*45f0*/  @!P3 IMAD.U32 R5, R19, 0x10000, RZ ;  /* 0x000100001305b824 */ /* 0x023fe200078e00ff */
[----:B------:R-:W-:Y:S01]  /*4600*/  ISETP.GE.AND P2, PT, R7, R16, PT ;  /* 0x000000100700720c */ /* 0x000fe20003f46270 */
[----:B---3--:R-:W-:-:S04]  /*4610*/  @!P3 IMAD.U32 R4, R0, 0x10000, RZ ;  /* 0x000100000004b824 */ /* 0x008fc800078e00ff */
[----:B------:R-:W0:Y:S01]  /*4620*/  @!P3 MUFU.RCP R5, R5 ;  /* 0x000000050005b308 */ /* 0x000e220000001000 */
[----:B------:R-:W-:Y:S02]  /*4630*/  @!P0 IMAD.U32 R6, R17, 0x10000, RZ ;  /* 0x0001000011068824 */ /* 0x000fe400078e00ff */
[----:B------:R-:W-:Y:S02]  /*4640*/  @!P1 IMAD.U32 R24, R24, 0x10000, RZ ;  /* 0x0001000018189824 */ /* 0x000fe400078e00ff */
[C---:B------:R-:W-:Y:S02]  /*4650*/  @!P0 IMAD.U32 R9, R0.reuse, 0x10000, RZ ;  /* 0x0001000000098824 */ /* 0x040fe400078e00ff */
[----:B------:R-:W-:Y:S01]  /*4660*/  @!P1 IMAD.U32 R7, R0, 0x10000, RZ ;  /* 0x0001000000079824 */ /* 0x000fe200078e00ff */
[----:B------:R-:W-:Y:S01]  /*4670*/  @!P0 MUFU.RCP R6, R6 ;  /* 0x0000000600068308 */ /* 0x000fe20000001000 */
[----:B------:R-:W-:-:S07]  /*4680*/  @!P2 IMAD.U32 R18, R18, 0x10000, RZ ;  /* 0x000100001212a824 */ /* 0x000fce00078e00ff */
[----:B------:R-:W1:Y:S01]  /*4690*/  @!P1 MUFU.RCP R24, R24 ;  /* 0x0000001800189308 */ /* 0x000e620000001000 */
[----:B0-----:R-:W-:-:S07]  /*46a0*/  @!P3 FMUL.FTZ R4, R4, R5 ;  /* 0x000000050404b220 */ /* 0x001fce0000410000 */
[----:B------:R-:W0:Y:S08]  /*46b0*/  @!P3 F2F.BF16.F32 R4, R4 ;  /* 0x000000040004b304 */ /* 0x000e300000202000 */
[----:B------:R2:W3:Y:S01]  /*46c0*/  @!P2 MUFU.RCP R8, R18 ;  /* 0x000000120008a308 */ /* 0x0004e20000001000 */
[----:B-1----:R-:W-:Y:S01]  /*46d0*/  @!P1 FMUL.FTZ R7, R7, R24 ;  /* 0x0000001807079220 */ /* 0x002fe20000410000 */
[----:B0-----:R-:W-:-:S02]  /*46e0*/  @!P3 IMAD.U32 R5, R4, 0x10000, RZ ;  /* 0x000100000405b824 */ /* 0x001fc400078e00ff */
[----:B------:R-:W-:Y:S01]  /*46f0*/  @!P0 FMUL.FTZ R4, R9, R6 ;  /* 0x0000000609048220 */ /* 0x000fe20000410000 */
[----:B------:R-:W-:-:S03]  /*4700*/  @!P2 IMAD.U32 R9, R0, 0x10000, RZ ;  /* 0x000100000009a824 */ /* 0x000fc600078e00ff */
[----:B------:R-:W0:Y:S01]  /*4710*/  @!P1 F2F.BF16.F32 R7, R7 ;  /* 0x0000000700079304 */ /* 0x000e220000202000 */
[----:B--2---:R-:W1:Y:S01]  /*4720*/  LDC.U8 R18, c[0x0][0x234] ;  /* 0x00008d00ff127b82 */ /* 0x004e620000000000 */
[----:B---3--:R-:W-:-:S06]  /*4730*/  @!P2 FMUL.FTZ R8, R9, R8 ;  /* 0x000000080908a220 */ /* 0x008fcc0000410000 */
[----:B------:R-:W2:Y:S01]  /*4740*/  @!P0 F2F.BF16.F32 R4, R4 ;  /* 0x0000000400048304 */ /* 0x000ea20000202000 */
[----:B0-----:R-:W-:-:S07]  /*4750*/  @!P1 IMAD.U32 R6, R7, 0x10000, RZ ;  /* 0x0001000007069824 */ /* 0x001fce00078e00ff */
[----:B------:R-:W0:Y:S01]  /*4760*/  @!P2 F2F.BF16.F32 R8, R8 ;  /* 0x000000080008a304 */ /* 0x000e220000202000 */
[----:B--2---:R-:W-:-:S07]  /*4770*/  @!P0 IMAD.U32 R0, R4, 0x10000, RZ ;  /* 0x0001000004008824 */ /* 0x004fce00078e00ff */
[----:B------:R-:W2:Y:S01]  /*4780*/  @!P3 FRND.TRUNC R5, R5 ;  /* 0x000000050005b307 */ /* 0x000ea2000020d000 */
[----:B0-----:R-:W-:-:S07]  /*4790*/  @!P2 IMAD.U32 R7, R8, 0x10000, RZ ;  /* 0x000100000807a824 */ /* 0x001fce00078e00ff */
[----:B------:R-:W0:Y:S08]  /*47a0*/  @!P1 FRND.TRUNC R6, R6 ;  /* 0x0000000600069307 */ /* 0x000e30000020d000 */
[----:B------:R-:W3:Y:S08]  /*47b0*/  @!P0 FRND.TRUNC R0, R0 ;  /* 0x0000000000008307 */ /* 0x000ef0000020d000 */
[----:B------:R-:W4:Y:S08]  /*47c0*/  @!P2 FRND.TRUNC R7, R7 ;  /* 0x000000070007a307 */ /* 0x000f30000020d000 */
[----:B--2---:R2:W1:Y:S08]  /*47d0*/  @!P3 F2F.BF16.F32 R3, R5 ;  /* 0x000000050003b304 */ /* 0x0044700000202000 */
[----:B0-----:R2:W0:Y:S08]  /*47e0*/  @!P1 F2F.BF16.F32 R17, R6 ;  /* 0x0000000600119304 */ /* 0x0014300000202000 */
[----:B---3--:R2:W3:Y:S08]  /*47f0*/  @!P0 F2F.BF16.F32 R22, R0 ;  /* 0x0000000000168304 */ /* 0x0084f00000202000 */
[----:B----4-:R2:W4:Y:S01]  /*4800*/  @!P2 F2F.BF16.F32 R19, R7 ;  /* 0x000000070013a304 */ /* 0x0105220000202000 */
[----:B01----:R-:W-:Y:S05]  /*4810*/  @P3 BRA `(.L_x_1872) ;  /* 0x0000001000403947 */ /* 0x003fea0003800000 */
[----:B------:R-:W0:Y:S01]  /*4820*/  LDC.64 R8, c[0x0][0x218] ;  /* 0x00008600ff087b82 */ /* 0x000e220000000a00 */
[----:B--2---:R-:W-:Y:S01]  /*4830*/  PRMT R0, R18, 0x9910, RZ ;  /* 0x0000991012007816 */ /* 0x004fe200000000ff */
        /* <DEDUP_REMOVED lines=20> */
.L_x_1876:
[----:B------:R-:W-:Y:S02]  /*4980*/  IMAD.U32 R5, R3, 0x10000, RZ ;  /* 0x0001000003057824 */ /* 0x000fe400078e00ff */
[----:B------:R-:W-:-:S04]  /*4990*/  IMAD.MOV.U32 R25, RZ, RZ, R23 ;  /* 0x000000ffff197224 */ /* 0x000fc800078e0017 */
[----:B------:R-:W0:Y:S02]  /*49a0*/  F2I.S64.TRUNC R4, R5 ;  /* 0x0000000500047311 */ /* 0x000e24000020d900 */
[----:B0-----:R0:W-:Y:S01]  /*49b0*/  STG.E.U8 desc[UR36][R8.64], R4 ;  /* 0x0000000408007986 */ /* 0x0011e2000c101124 */
[----:B------:R-:W-:Y:S05]  /*49c0*/  BRA `(.L_x_1872) ;  /* 0x0000000c00d47947 */ /* 0x000fea0003800000 */
.L_x_1875:
        /* <DEDUP_REMOVED lines=11> */
.L_x_1879:
[----:B------:R-:W-:Y:S02]  /*4a80*/  IMAD.U32 R3, R3, 0x10000, RZ ;  /* 0x0001000003037824 */ /* 0x000fe400078e00ff */
[----:B------:R-:W-:-:S04]  /*4a90*/  IMAD.MOV.U32 R25, RZ, RZ, R23 ;  /* 0x000000ffff197224 */ /* 0x000fc800078e0017 */
[----:B------:R-:W0:Y:S02]  /*4aa0*/  F2I.FTZ.TRUNC.NTZ R3, R3 ;  /* 0x0000000300037305 */ /* 0x000e24000021f100 */
[----:B0-----:R0:W-:Y:S01]  /*4ab0*/  STG.E desc[UR36][R8.64], R3 ;  /* 0x0000000308007986 */ /* 0x0011e2000c101924 */
[----:B------:R-:W-:Y:S05]  /*4ac0*/  BRA `(.L_x_1872) ;  /* 0x0000000c00947947 */ /* 0x000fea0003800000 */
.L_x_1878:
[----:B------:R-:W-:Y:S02]  /*4ad0*/  IMAD.U32 R3, R3, 0x10000, RZ ;  /* 0x0001000003037824 */ /* 0x000fe400078e00ff */
[----:B------:R-:W-:-:S04]  /*4ae0*/  IMAD.MOV.U32 R25, RZ, RZ, R23 ;  /* 0x000000ffff197224 */ /* 0x000fc800078e0017 */
[----:B------:R-:W0:Y:S02]  /*4af0*/  F2I.FTZ.TRUNC.NTZ R3, R3 ;  /* 0x0000000300037305 */ /* 0x000e24000021f100 */
[----:B0-----:R0:W-:Y:S01]  /*4b00*/  STG.E.U16 desc[UR36][R8.64], R3 ;  /* 0x0000000308007986 */ /* 0x0011e2000c101524 */
[----:B------:R-:W-:Y:S05]  /*4b10*/  BRA `(.L_x_1872) ;  /* 0x0000000c00807947 */ /* 0x000fea0003800000 */
.L_x_1874:
        /* <DEDUP_REMOVED lines=10> */
.L_x_1881:
[----:B------:R-:W-:Y:S02]  /*4bc0*/  IMAD.U32 R0, R3, 0x10000, RZ ;  /* 0x0001000003007824 */ /* 0x000fe400078e00ff */
[----:B------:R-:W-:-:S03]  /*4bd0*/  IMAD.MOV.U32 R25, RZ, RZ, R23 ;  /* 0x000000ffff197224 */ /* 0x000fc600078e0017 */
[----:B------:R-:W-:-:S05]  /*4be0*/  F2FP.F16.F32.PACK_AB R0, RZ, R0 ;  /* 0x00000000ff00723e */ /* 0x000fca00000000ff */
[----:B------:R0:W-:Y:S01]  /*4bf0*/  STG.E.U16 desc[UR36][R8.64], R0 ;  /* 0x0000000008007986 */ /* 0x0001e2000c101524 */
[----:B------:R-:W-:Y:S05]  /*4c00*/  BRA `(.L_x_1872) ;  /* 0x0000000c00447947 */ /* 0x000fea0003800000 */
.L_x_1880:
        /* <DEDUP_REMOVED lines=11> */
.L_x_1883:
[----:B------:R-:W-:Y:S02]  /*4cc0*/  IMAD.U32 R3, R3, 0x10000, RZ ;  /* 0x0001000003037824 */ /* 0x000fe400078e00ff */
[----:B------:R-:W-:-:S03]  /*4cd0*/  IMAD.MOV.U32 R25, RZ, RZ, R23 ;  /* 0x000000ffff197224 */ /* 0x000fc600078e0017 */
[----:B------:R-:W-:-:S04]  /*4ce0*/  F2FP.F16.F32.PACK_AB R3, RZ, R3 ;  /* 0x00000003ff03723e */ /* 0x000fc800000000ff */
[----:B------:R-:W-:-:S05]  /*4cf0*/  PRMT R3, R3, 0x5410, RZ ;  /* 0x0000541003037816 */ /* 0x000fca00000000ff */
[----:B------:R0:W-:Y:S01]  /*4d00*/  STG.E desc[UR36][R8.64], R3 ;  /* 0x0000000308007986 */ /* 0x0001e2000c101924 */
[----:B------:R-:W-:Y:S05]  /*4d10*/  BRA `(.L_x_1872) ;  /* 0x0000000c00007947 */ /* 0x000fea0003800000 */
.L_x_1882:
[----:B------:R-:W-:Y:S02]  /*4d20*/  IMAD.U32 R4, R3, 0x10000, RZ ;  /* 0x0001000003047824 */ /* 0x000fe400078e00ff */
[----:B------:R-:W-:Y:S02]  /*4d30*/  IMAD.MOV.U32 R25, RZ, RZ, R23 ;  /* 0x000000ffff197224 */ /* 0x000fe400078e0017 */
[----:B------:R-:W-:-:S06]  /*4d40*/  FMUL.FTZ R4, R4, 1 ;  /* 0x3f80000004047820 */ /* 0x000fcc0000410000 */
[----:B------:R-:W0:Y:S02]  /*4d50*/  F2F.F64.F32 R4, R4 ;  /* 0x0000000400047310 */ /* 0x000e240000201800 */
[----:B0-----:R0:W-:Y:S01]  /*4d60*/  STG.E.64 desc[UR36][R8.64], R4 ;  /* 0x0000000408007986 */ /* 0x0011e2000c101b24 */
[----:B------:R-:W-:Y:S05]  /*4d70*/  BRA `(.L_x_1872) ;  /* 0x0000000800e87947 */ /* 0x000fea0003800000 */
.L_x_1873:
        /* <DEDUP_REMOVED lines=14> */
.L_x_1886:
[----:B------:R-:W-:Y:S01]  /*4e60*/  IMAD.U32 R3, R3, 0x10000, RZ ;  /* 0x0001000003037824 */ /* 0x000fe200078e00ff */
[----:B------:R-:W-:Y:S01]  /*4e70*/  CS2R R6, SRZ ;  /* 0x0000000000067805 */ /* 0x000fe2000001ff00 */
[----:B------:R-:W-:Y:S02]  /*4e80*/  IMAD.MOV.U32 R25, RZ, RZ, R23 ;  /* 0x000000ffff197224 */ /* 0x000fe400078e0017 */
[----:B------:R-:W-:-:S04]  /*4e90*/  FMUL.FTZ R3, R3, 1 ;  /* 0x3f80000003037820 */ /* 0x000fc80000410000 */
[----:B------:R-:W0:Y:S02]  /*4ea0*/  F2F.F64.F32 R4, R3 ;  /* 0x0000000300047310 */ /* 0x000e240000201800 */
[----:B0-----:R0:W-:Y:S01]  /*4eb0*/  STG.E.128 desc[UR36][R8.64], R4 ;  /* 0x0000000408007986 */ /* 0x0011e2000c101d24 */
[----:B------:R-:W-:Y:S05]  /*4ec0*/  BRA `(.L_x_1872) ;  /* 0x0000000800947947 */ /* 0x000fea0003800000 */
.L_x_1885:
        /* <DEDUP_REMOVED lines=21> */
.L_x_1890:
[----:B------:R-:W-:Y:S05]  /*5020*/  BSYNC B0 ;  /* 0x0000000000007941 */ /* 0x000fea0003800000 */
.L_x_1889:
[----:B------:R-:W-:Y:S01]  /*5030*/  LOP3.LUT R5, R0, R5, RZ, 0xfc, !PT ;  /* 0x0000000500057212 */ /* 0x000fe200078efcff */
[----:B------:R-:W-:-:S04]  /*5040*/  IMAD.MOV.U32 R25, RZ, RZ, R23 ;  /* 0x000000ffff197224 */ /* 0x000fc800078e0017 */
[----:B------:R0:W-:Y:S01]  /*5050*/  STG.E.U8 desc[UR36][R8.64], R5 ;  /* 0x0000000508007986 */ /* 0x0001e2000c101124 */
[----:B------:R-:W-:Y:S05]  /*5060*/  BRA `(.L_x_1872) ;  /* 0x00000008002c7947 */ /* 0x000fea0003800000 */
.L_x_1888:
        /* <DEDUP_REMOVED lines=13> */
.L_x_1892:
[----:B------:R-:W-:Y:S01]  /*5140*/  IMAD.MOV.U32 R0, RZ, RZ, 0x7f ;  /* 0x0000007fff007424 */ /* 0x000fe200078e00ff */
[----:B------:R-:W-:-:S04]  /*5150*/  ISETP.GT.U32.AND P0, PT, R3, 0x7f800000, PT ;  /* 0x7f8000000300780c */ /* 0x000fc80003f04070 */
[----:B------:R-:W-:-:S09]  /*5160*/  SEL R0, R0, 0x7c, P0 ;  /* 0x0000007c00007807 */ /* 0x000fd20000000000 */
.L_x_1893:
[----:B------:R-:W-:Y:S05]  /*5170*/  BSYNC B0 ;  /* 0x0000000000007941 */ /* 0x000fea0003800000 */
.L_x_1891:
[----:B------:R-:W-:Y:S01]  /*5180*/  LOP3.LUT R3, R5, 0x80000000, RZ, 0xc0, !PT ;  /* 0x8000000005037812 */ /* 0x000fe200078ec0ff */
[----:B------:R-:W-:-:S03]  /*5190*/  IMAD.MOV.U32 R25, RZ, RZ, R23 ;  /* 0x000000ffff197224 */ /* 0x000fc600078e0017 */
[----:B------:R-:W-:-:S04]  /*51a0*/  SHF.R.U32.HI R3, RZ, 0x18, R3 ;  /* 0x00000018ff037819 */ /* 0x000fc80000011603 */
[----:B------:R-:W-:-:S05]  /*51b0*/  LOP3.LUT R3, R0, R3, RZ, 0xfc, !PT ;  /* 0x0000000300037212 */ /* 0x000fca00078efcff */
[----:B------:R0:W-:Y:S01]  /*51c0*/  STG.E.U8 desc[UR36][R8.64], R3 ;  /* 0x0000000308007986 */ /* 0x0001e2000c101124 */
[----:B------:R-:W-:Y:S05]  /*51d0*/  BRA `(.L_x_1872) ;  /* 0x0000000400d07947 */ /* 0x000fea0003800000 */
.L_x_1887:
[----:B------:R0:W-:Y:S01]  /*51e0*/  STG.E.U16 desc[UR36][R8.64], R3 ;  /* 0x0000000308007986 */ /* 0x0001e2000c101524 */
[----:B------:R-:W-:Y:S01]  /*51f0*/  IMAD.MOV.U32 R25, RZ, RZ, R23 ;  /* 0x000000ffff197224 */ /* 0x000fe200078e0017 */
[----:B------:R-:W-:Y:S06]  /*5200*/  BRA `(.L_x_1872) ;  /* 0x0000000400c47947 */ /* 0x000fec0003800000 */
.L_x_1884:
        /* <DEDUP_REMOVED lines=13> */
.L_x_1896:
        /* <DEDUP_REMOVED lines=17> */
.L_x_1899:
[----:B------:R-:W-:-:S04]  /*53f0*/  LOP3.LUT R3, R5, 0x80000000, RZ, 0xc0, !PT ;  /* 0x8000000005037812 */ /* 0x000fc800078ec0ff */
[----:B------:R-:W-:-:S04]  /*5400*/  SHF.R.U32.HI R3, RZ, 0x18, R3 ;  /* 0x00000018ff037819 */ /* 0x000fc80000011603 */
[----:B------:R-:W-:-:S04]  /*5410*/  LOP3.LUT R0, R0, R3, RZ, 0xfc, !PT ;  /* 0x0000000300007212 */ /* 0x000fc800078efcff */
[----:B------:R-:W-:-:S07]  /*5420*/  PRMT R4, R0, 0x7610, R4 ;  /* 0x0000761000047816 */ /* 0x000fce0000000004 */
.L_x_1898:
[----:B------:R-:W-:Y:S05]  /*5430*/  BSYNC B0 ;  /* 0x0000000000007941 */ /* 0x000fea0003800000 */
.L_x_1897:
[----:B------:R0:W-:Y:S01]  /*5440*/  STG.E.U8 desc[UR36][R8.64], R4 ;  /* 0x0000000408007986 */ /* 0x0001e2000c101124 */
[----:B------:R-:W-:Y:S01]  /*5450*/  IMAD.MOV.U32 R25, RZ, RZ, R23 ;  /* 0x000000ffff197224 */ /* 0x000fe200078e0017 */
[----:B------:R-:W-:Y:S06]  /*5460*/  BRA `(.L_x_1872) ;  /* 0x00000004002c7947 */ /* 0x000fec0003800000 */
.L_x_1895:
        /* <DEDUP_REMOVED lines=17> */
.L_x_1902:
[----:B------:R-:W-:-:S04]  /*5580*/  LOP3.LUT R3, R5, 0x80000000, RZ, 0xc0, !PT ;  /* 0x8000000005037812 */ /* 0x000fc800078ec0ff */
[----:B------:R-:W-:-:S04]  /*5590*/  SHF.R.U32.HI R3, RZ, 0x18, R3 ;  /* 0x00000018ff037819 */ /* 0x000fc80000011603 */
[----:B------:R-:W-:-:S04]  /*55a0*/  LOP3.LUT R0, R0, R3, RZ, 0xfc, !PT ;  /* 0x0000000300007212 */ /* 0x000fc800078efcff */
[----:B------:R-:W-:-:S07]  /*55b0*/  PRMT R4, R0, 0x7610, R4 ;  /* 0x0000761000047816 */ /* 0x000fce0000000004 */
.L_x_1901:
[----:B------:R-:W-:Y:S05]  /*55c0*/  BSYNC B0 ;  /* 0x0000000000007941 */ /* 0x000fea0003800000 */
.L_x_1900:
[----:B------:R0:W-:Y:S01]  /*55d0*/  STG.E.U8 desc[UR36][R8.64], R4 ;  /* 0x0000000408007986 */ /* 0x0001e2000c101124 */
[----:B------:R-:W-:Y:S01]  /*55e0*/  IMAD.MOV.U32 R25, RZ, RZ, R23 ;  /* 0x000000ffff197224 */ /* 0x000fe200078e0017 */
[----:B------:R-:W-:Y:S06]  /*55f0*/  BRA `(.L_x_1872) ;  /* 0x0000000000c87947 */ /* 0x000fec0003800000 */
.L_x_1894:
        /* <DEDUP_REMOVED lines=23> */
.L_x_1877:
        /* <DEDUP_REMOVED lines=16> */
.L_x_1905:
[----:B------:R-:W-:Y:S01]  /*5870*/  IMAD.MOV.U32 R25, RZ, RZ, R23 ;  /* 0x000000ffff197224 */ /* 0x000fe200078e0017 */
[----:B------:R-:W-:Y:S06]  /*5880*/  BRA `(.L_x_1872) ;  /* 0x0000000000247947 */ /* 0x000fec0003800000 */
.L_x_1904:
[----:B------:R-:W-:Y:S02]  /*5890*/  IMAD.U32 R4, R3, 0x10000, RZ ;  /* 0x0001000003047824 */ /* 0x000fe400078e00ff */
[----:B------:R-:W-:-:S04]  /*58a0*/  IMAD.MOV.U32 R25, RZ, RZ, R23 ;  /* 0x000000ffff197224 */ /* 0x000fc800078e0017 */
[----:B------:R-:W0:Y:S02]  /*58b0*/  F2I.U64.TRUNC R4, R4 ;  /* 0x0000000400047311 */ /* 0x000e24000020d800 */
[----:B0-----:R0:W-:Y:S01]  /*58c0*/  STG.E.64 desc[UR36][R8.64], R4 ;  /* 0x0000000408007986 */ /* 0x0011e2000c101b24 */
[----:B------:R-:W-:Y:S05]  /*58d0*/  BRA `(.L_x_1872) ;  /* 0x0000000000107947 */ /* 0x000fea0003800000 */
.L_x_1903:
[----:B------:R-:W-:Y:S02]  /*58e0*/  IMAD.U32 R3, R3, 0x10000, RZ ;  /* 0x0001000003037824 */ /* 0x000fe400078e00ff */
[----:B------:R-:W-:-:S04]  /*58f0*/  IMAD.MOV.U32 R25, RZ, RZ, R23 ;  /* 0x000000ffff197224 */ /* 0x000fc800078e0017 */
[----:B------:R-:W0:Y:S02]  /*5900*/  F2I.FTZ.U32.TRUNC.NTZ R3, R3 ;  /* 0x0000000300037305 */ /* 0x000e24000021f000 */
[----:B0-----:R0:W-:Y:S02]  /*5910*/  STG.E desc[UR36][R8.64], R3 ;  /* 0x0000000308007986 */ /* 0x0011e4000c101924 */
.L_x_1872:
[----:B------:R-:W-:Y:S05]  /*5920*/  BSYNC B6 ;  /* 0x0000000000067941 */ /* 0x000fea0003800000 */
.L_x_1871:
[----:B------:R-:W-:Y:S01]  /*5930*/  ISETP.GE.AND P0, PT, R25, R16, PT ;  /* 0x000000101900720c */ /* 0x000fe20003f06270 */
[----:B------:R-:W-:-:S12]  /*5940*/  BSSY B6, `(.L_x_1906) ;  /* 0x00001fc000067945 */ /* 0x000fd80003800000 */
[----:B------:R-:W-:Y:S05]  /*5950*/  @P0 BRA `(.L_x_1907) ;  /* 0x0000001c00e80947 */ /* 0x000fea0003800000 */
[----:B01----:R-:W0:Y:S01]  /*5960*/  LDC.64 R8, c[0x0][0x218] ;  /* 0x00008600ff087b82 */ /* 0x003e220000000a00 */
[----:B--2---:R-:W-:Y:S01]  /*5970*/  IMAD R0, R2, 0x200, R25 ;  /* 0x0000020002007824 */ /* 0x004fe200078e0219 */
        /* <DEDUP_REMOVED lines=16> */
[----:B---3--:R-:W-:-:S04]  /*5a80*/  IMAD.U32 R22, R22, 0x10000, RZ ;  /* 0x0001000016167824 */ /* 0x008fc800078e00ff */
[----:B------:R-:W0:Y:S02]  /*5a90*/  F2I.FTZ.TRUNC.NTZ R3, R22 ;  /* 0x0000001600037305 */ /* 0x000e24000021f100 */
[----:B0-----:R0:W-:Y:S01]  /*5aa0*/  STG.E.U8 desc[UR36][R8.64], R3 ;  /* 0x0000000308007986 */ /* 0x0011e2000c101124 */
[----:B------:R-:W-:Y:S05]  /*5ab0*/  BRA `(.L_x_1913) ;  /* 0x0000000c00947947 */ /* 0x000fea0003800000 */
.L_x_1911:
[----:B---3--:R-:W-:-:S06]  /*5ac0*/  IMAD.U32 R5, R22, 0x10000, RZ ;  /* 0x0001000016057824 */ /* 0x008fcc00078e00ff */
[----:B------:R-:W0:Y:S02]  /*5ad0*/  F2I.S64.TRUNC R4, R5 ;  /* 0x0000000500047311 */ /* 0x000e24000020d900 */
[----:B0-----:R0:W-:Y:S01]  /*5ae0*/  STG.E.U8 desc[UR36][R8.64], R4 ;  /* 0x0000000408007986 */ /* 0x0011e2000c101124 */
[----:B------:R-:W-:Y:S05]  /*5af0*/  BRA `(.L_x_1913) ;  /* 0x0000000c00847947 */ /* 0x000fea0003800000 */
.L_x_1910:
        /* <DEDUP_REMOVED lines=8> */
[----:B0-----:R0:W-:Y:S01]  /*5b80*/  STG.E.64 desc[UR36][R8.64], R4 ;  /* 0x0000000408007986 */ /* 0x0011e2000c101b24 */
[----:B------:R-:W-:Y:S05]  /*5b90*/  BRA `(.L_x_1913) ;  /* 0x0000000c005c7947 */ /* 0x000fea0003800000 */
.L_x_1915:
[----:B---3--:R-:W-:-:S04]  /*5ba0*/  IMAD.U32 R22, R22, 0x10000, RZ ;  /* 0x0001000016167824 */ /* 0x008fc800078e00ff */
[----:B------:R-:W0:Y:S02]  /*5bb0*/  F2I.FTZ.TRUNC.NTZ R3, R22 ;  /* 0x0000001600037305 */ /* 0x000e24000021f100 */
[----:B0-----:R0:W-:Y:S01]  /*5bc0*/  STG.E desc[UR36][R8.64], R3 ;  /* 0x0000000308007986 */ /* 0x0011e2000c101924 */
[----:B------:R-:W-:Y:S05]  /*5bd0*/  BRA `(.L_x_1913) ;  /* 0x0000000c004c7947 */ /* 0x000fea0003800000 */
.L_x_1914:
[----:B---3--:R-:W-:-:S04]  /*5be0*/  IMAD.U32 R22, R22, 0x10000, RZ ;  /* 0x0001000016167824 */ /* 0x008fc800078e00ff */
[----:B------:R-:W0:Y:S02]  /*5bf0*/  F2I.FTZ.TRUNC.NTZ R3, R22 ;  /* 0x0000001600037305 */ /* 0x000e24000021f100 */
[----:B0-----:R0:W-:Y:S01]  /*5c00*/  STG.E.U16 desc[UR36][R8.64], R3 ;  /* 0x0000000308007986 */ /* 0x0011e2000c101524 */
[----:B------:R-:W-:Y:S05]  /*5c10*/  BRA `(.L_x_1913) ;  /* 0x0000000c003c7947 */ /* 0x000fea0003800000 */
.L_x_1909:
[----:B------:R-:W-:-:S13]  /*5c20*/  ISETP.GT.AND P0, PT, R0, 0x6, PT ;  /* 0x000000060000780c */ /* 0x000fda0003f04270 */
[----:B------:R-:W-:Y:S05]  /*5c30*/  @P0 BRA `(.L_x_1916) ;  /* 0x00000000002c0947 */ /* 0x000fea0003800000 */
[----:B------:R-:W-:-:S13]  /*5c40*/  ISETP.NE.AND P0, PT, R0, 0x5, PT ;  /* 0x000000050000780c */ /* 0x000fda0003f05270 */
[----:B------:R-:W-:Y:S05]  /*5c50*/  @!P0 BRA `(.L_x_1917) ;  /* 0x0000000000148947 */ /* 0x000fea0003800000 */
[----:B------:R-:W-:-:S13]  /*5c60*/  ISETP.NE.AND P0, PT, R0, 0x6, PT ;  /* 0x000000060000780c */ /* 0x000fda0003f05270 */
[----:B------:R-:W-:Y:S05]  /*5c70*/  @P0 BRA `(.L_x_1912) ;  /* 0x0000000800c40947 */ /* 0x000fea0003800000 */
[----:B---3--:R-:W-:-:S05]  /*5c80*/  IMAD.U32 R3, R22, 0x10000, RZ ;  /* 0x0001000016037824 */ /* 0x008fca00078e00ff */
[----:B------:R0:W-:Y:S01]  /*5c90*/  STG.E desc[UR36][R8.64], R3 ;  /* 0x0000000308007986 */ /* 0x0001e2000c101924 */
[----:B------:R-:W-:Y:S05]  /*5ca0*/  BRA `(.L_x_1913) ;  /* 0x0000000c00187947 */ /* 0x000fea0003800000 */
.L_x_1917:
[----:B---3--:R-:W-:-:S05]  /*5cb0*/  IMAD.U32 R0, R22, 0x10000, RZ ;  /* 0x0001000016007824 */ /* 0x008fca00078e00ff */
[----:B------:R-:W-:-:S05]  /*5cc0*/  F2FP.F16.F32.PACK_AB R0, RZ, R0 ;  /* 0x00000000ff00723e */ /* 0x000fca00000000ff */
[----:B------:R0:W-:Y:S01]  /*5cd0*/  STG.E.U16 desc[UR36][R8.64], R0 ;  /* 0x0000000008007986 */ /* 0x0001e2000c101524 */
[----:B------:R-:W-:Y:S05]  /*5ce0*/  BRA `(.L_x_1913) ;  /* 0x0000000c00087947 */ /* 0x000fea0003800000 */
.L_x_1916:
        /* <DEDUP_REMOVED lines=8> */
[----:B------:R0:W-:Y:S01]  /*5d70*/  STG.E.64 desc[UR36][R8.64], R22 ;  /* 0x0000001608007986 */ /* 0x0001e2000c101b24 */
[----:B------:R-:W-:Y:S05]  /*5d80*/  BRA `(.L_x_1913) ;  /* 0x0000000800e07947 */ /* 0x000fea0003800000 */
.L_x_1919:
[----:B---3--:R-:W-:-:S05]  /*5d90*/  IMAD.U32 R22, R22, 0x10000, RZ ;  /* 0x0001000016167824 */ /* 0x008fca00078e00ff */
[----:B------:R-:W-:-:S04]  /*5da0*/  F2FP.F16.F32.PACK_AB R3, RZ, R22 ;  /* 0x00000016ff03723e */ /* 0x000fc800000000ff */
[----:B------:R-:W-:-:S05]  /*5db0*/  PRMT R3, R3, 0x5410, RZ ;  /* 0x0000541003037816 */ /* 0x000fca00000000ff */
[----:B------:R0:W-:Y:S01]  /*5dc0*/  STG.E desc[UR36][R8.64], R3 ;  /* 0x0000000308007986 */ /* 0x0001e2000c101924 */
[----:B------:R-:W-:Y:S05]  /*5dd0*/  BRA `(.L_x_1913) ;  /* 0x0000000800cc7947 */ /* 0x000fea0003800000 */
.L_x_1918:
[----:B---3--:R-:W-:-:S04]  /*5de0*/  IMAD.U32 R4, R22, 0x10000, RZ ;  /* 0x0001000016047824 */ /* 0x008fc800078e00ff */
[----:B------:R-:W-:-:S06]  /*5df0*/  FMUL.FTZ R4, R4, 1 ;  /* 0x3f80000004047820 */ /* 0x000fcc0000410000 */
[----:B------:R-:W0:Y:S02]  /*5e00*/  F2F.F64.F32 R4, R4 ;  /* 0x0000000400047310 */ /* 0x000e240000201800 */
[----:B0-----:R0:W-:Y:S01]  /*5e10*/  STG.E.64 desc[UR36][R8.64], R4 ;  /* 0x0000000408007986 */ /* 0x0011e2000c101b24 */
[----:B------:R-:W-:Y:S05]  /*5e20*/  BRA `(.L_x_1913) ;  /* 0x0000000800b87947 */ /* 0x000fea0003800000 */
.L_x_1908:
        /* <DEDUP_REMOVED lines=11> */
[----:B------:R0:W-:Y:S01]  /*5ee0*/  STG.E.U8 desc[UR36][R8.64], R3 ;  /* 0x0000000308007986 */ /* 0x0001e2000c101124 */
[----:B------:R-:W-:Y:S05]  /*5ef0*/  BRA `(.L_x_1913) ;  /* 0x0000000800847947 */ /* 0x000fea0003800000 */
.L_x_1922:
[----:B---3--:R-:W-:Y:S01]  /*5f00*/  IMAD.U32 R22, R22, 0x10000, RZ ;  /* 0x0001000016167824 */ /* 0x008fe200078e00ff */
[----:B------:R-:W-:-:S03]  /*5f10*/  CS2R R6, SRZ ;  /* 0x0000000000067805 */ /* 0x000fc6000001ff00 */
[----:B------:R-:W-:-:S06]  /*5f20*/  FMUL.FTZ R4, R22, 1 ;  /* 0x3f80000016047820 */ /* 0x000fcc0000410000 */
[----:B------:R-:W0:Y:S02]  /*5f30*/  F2F.F64.F32 R4, R4 ;  /* 0x0000000400047310 */ /* 0x000e240000201800 */
[----:B0-----:R0:W-:Y:S01]  /*5f40*/  STG.E.128 desc[UR36][R8.64], R4 ;  /* 0x0000000408007986 */ /* 0x0011e2000c101d24 */
[----:B------:R-:W-:Y:S05]  /*5f50*/  BRA `(.L_x_1913) ;  /* 0x00000008006c7947 */ /* 0x000fea0003800000 */
.L_x_1921:
        /* <DEDUP_REMOVED lines=21> */
.L_x_1926:
[----:B------:R-:W-:Y:S05]  /*60b0*/  BSYNC B0 ;  /* 0x0000000000007941 */ /* 0x000fea0003800000 */
.L_x_1925:
[----:B------:R-:W-:-:S05]  /*60c0*/  LOP3.LUT R5, R0, R5, RZ, 0xfc, !PT ;  /* 0x0000000500057212 */ /* 0x000fca00078efcff */
[----:B------:R0:W-:Y:S01]  /*60d0*/  STG.E.U8 desc[UR36][R8.64], R5 ;  /* 0x0000000508007986 */ /* 0x0001e2000c101124 */
[----:B------:R-:W-:Y:S05]  /*60e0*/  BRA `(.L_x_1913) ;  /* 0x0000000800087947 */ /* 0x000fea0003800000 */
.L_x_1924:
        /* <DEDUP_REMOVED lines=13> */
.L_x_1928:
[----:B------:R-:W-:Y:S01]  /*61c0*/  IMAD.MOV.U32 R0, RZ, RZ, 0x7f ;  /* 0x0000007fff007424 */ /* 0x000fe200078e00ff */
[----:B------:R-:W-:-:S04]  /*61d0*/  ISETP.GT.U32.AND P0, PT, R3, 0x7f800000, PT ;  /* 0x7f8000000300780c */ /* 0x000fc80003f04070 */
[----:B------:R-:W-:-:S09]  /*61e0*/  SEL R0, R0, 0x7c, P0 ;  /* 0x0000007c00007807 */ /* 0x000fd20000000000 */
.L_x_1929:
[----:B------:R-:W-:Y:S05]  /*61f0*/  BSYNC B0 ;  /* 0x0000000000007941 */ /* 0x000fea0003800000 */
.L_x_1927:
[----:B------:R-:W-:-:S04]  /*6200*/  LOP3.LUT R3, R5, 0x80000000, RZ, 0xc0, !PT ;  /* 0x8000000005037812 */ /* 0x000fc800078ec0ff */
[----:B------:R-:W-:-:S04]  /*6210*/  SHF.R.U32.HI R3, RZ, 0x18, R3 ;  /* 0x00000018ff037819 */ /* 0x000fc80000011603 */
[----:B------:R-:W-:-:S05]  /*6220*/  LOP3.LUT R3, R0, R3, RZ, 0xfc, !PT ;  /* 0x0000000300037212 */ /* 0x000fca00078efcff */
[----:B------:R0:W-:Y:S01]  /*6230*/  STG.E.U8 desc[UR36][R8.64], R3 ;  /* 0x0000000308007986 */ /* 0x0001e2000c101124 */
[----:B------:R-:W-:Y:S05]  /*6240*/  BRA `(.L_x_1913) ;  /* 0x0000000400b07947 */ /* 0x000fea0003800000 */
.L_x_1923:
[----:B---3--:R0:W-:Y:S01]  /*6250*/  STG.E.U16 desc[UR36][R8.64], R22 ;  /* 0x0000001608007986 */ /* 0x0081e2000c101524 */
[----:B------:R-:W-:Y:S05]  /*6260*/  BRA `(.L_x_1913) ;  /* 0x0000000400a87947 */ /* 0x000fea0003800000 */
.L_x_1920:
        /* <DEDUP_REMOVED lines=10> */
[----:B0-----:R0:W-:Y:S01]  /*6310*/  STG.E.U16 desc[UR36][R8.64], R3 ;  /* 0x0000000308007986 */ /* 0x0011e2000c101524 */
[----:B------:R-:W-:Y:S05]  /*6320*/  BRA `(.L_x_1913) ;  /* 0x0000000400787947 */ /* 0x000fea0003800000 */
.L_x_1932:
        /* <DEDUP_REMOVED lines=17> */
.L_x_1935:
[----:B------:R-:W-:-:S04]  /*6440*/  LOP3.LUT R3, R5, 0x80000000, RZ, 0xc0, !PT ;  /* 0x8000000005037812 */ /* 0x000fc800078ec0ff */
[----:B------:R-:W-:-:S04]  /*6450*/  SHF.R.U32.HI R3, RZ, 0x18, R3 ;  /* 0x00000018ff037819 */ /* 0x000fc80000011603 */
[----:B------:R-:W-:-:S04]  /*6460*/  LOP3.LUT R0, R0, R3, RZ, 0xfc, !PT ;  /* 0x0000000300007212 */ /* 0x000fc800078efcff */
[----:B------:R-:W-:-:S07]  /*6470*/  PRMT R4, R0, 0x7610, R4 ;  /* 0x0000761000047816 */ /* 0x000fce0000000004 */
.L_x_1934:
[----:B------:R-:W-:Y:S05]  /*6480*/  BSYNC B0 ;  /* 0x0000000000007941 */ /* 0x000fea0003800000 */
.L_x_1933:
[----:B------:R3:W-:Y:S01]  /*6490*/  STG.E.U8 desc[UR36][R8.64], R4 ;  /* 0x0000000408007986 */ /* 0x0007e2000c101124 */
[----:B------:R-:W-:Y:S05]  /*64a0*/  BRA `(.L_x_1913) ;  /* 0x0000000400187947 */ /* 0x000fea0003800000 */
.L_x_1931:
        /* <DEDUP_REMOVED lines=17> */
.L_x_1938:
[----:B------:R-:W-:-:S04]  /*65c0*/  LOP3.LUT R3, R5, 0x80000000, RZ, 0xc0, !PT ;  /* 0x8000000005037812 */ /* 0x000fc800078ec0ff */
[----:B------:R-:W-:-:S04]  /*65d0*/  SHF.R.U32.HI R3, RZ, 0x18, R3 ;  /* 0x00000018ff037819 */ /* 0x000fc80000011603 */
[----:B------:R-:W-:-:S04]  /*65e0*/  LOP3.LUT R0, R0, R3, RZ, 0xfc, !PT ;  /* 0x0000000300007212 */ /* 0x000fc800078efcff */
[----:B------:R-:W-:-:S07]  /*65f0*/  PRMT R4, R0, 0x7610, R4 ;  /* 0x0000761000047816 */ /* 0x000fce0000000004 */
.L_x_1937:
[----:B------:R-:W-:Y:S05]  /*6600*/  BSYNC B0 ;  /* 0x0000000000007941 */ /* 0x000fea0003800000 */
.L_x_1936:
[----:B------:R0:W-:Y:S01]  /*6610*/  STG.E.U8 desc[UR36][R8.64], R4 ;  /* 0x0000000408007986 */ /* 0x0001e2000c101124 */
[----:B------:R-:W-:Y:S05]  /*6620*/  BRA `(.L_x_1913) ;  /* 0x0000000000b87947 */ /* 0x000fea0003800000 */
.L_x_1930:
[----:B------:R-:W-:-:S13]  /*6630*/  ISETP.NE.AND P0, PT, R0, 0x1c, PT ;  /* 0x0000001c0000780c */ /* 0x000fda0003f05270 */
[----:B------:R-:W-:Y:S05]  /*6640*/  @!P0 BRA `(.L_x_1939) ;  /* 0x0000000000a48947 */ /* 0x000fea0003800000 */
[----:B------:R-:W-:-:S13]  /*6650*/  ISETP.NE.AND P0, PT, R0, 0x1d, PT ;  /* 0x0000001d0000780c */ /* 0x000fda0003f05270 */
[----:B------:R-:W-:Y:S05]  /*6660*/  @!P0 BRA `(.L_x_1940) ;  /* 0x00000000008c8947 */ /* 0x000fea0003800000 */
[----:B------:R-:W-:-:S13]  /*6670*/  ISETP.NE.AND P0, PT, R0, 0x2c, PT ;  /* 0x0000002c0000780c */ /* 0x000fda0003f05270 */
[----:B------:R-:W-:Y:S05]  /*6680*/  @P0 BRA `(.L_x_1912) ;  /* 0x0000000000400947 */ /* 0x000fea0003800000 */
[----:B---3--:R-:W-:-:S05]  /*6690*/  IMAD.U32 R22, R22, 0x10000, RZ ;  /* 0x0001000016167824 */ /* 0x008fca00078e00ff */
        /* <DEDUP_REMOVED lines=15> */
.L_x_1912:
        /* <DEDUP_REMOVED lines=16> */
.L_x_1941:
[----:B------:R-:W-:Y:S05]  /*6890*/  BRA `(.L_x_1913) ;  /* 0x00000000001c7947 */ /* 0x000fea0003800000 */
.L_x_1940:
[----:B---3--:R-:W-:-:S06]  /*68a0*/  IMAD.U32 R4, R22, 0x10000, RZ ;  /* 0x0001000016047824 */ /* 0x008fcc00078e00ff */
[----:B------:R-:W0:Y:S02]  /*68b0*/  F2I.U64.TRUNC R4, R4 ;  /* 0x0000000400047311 */ /* 0x000e24000020d800 */
[----:B0-----:R2:W-:Y:S01]  /*68c0*/  STG.E.64 desc[UR36][R8.64], R4 ;  /* 0x0000000408007986 */ /* 0x0015e2000c101b24 */
[----:B------:R-:W-:Y:S05]  /*68d0*/  BRA `(.L_x_1913) ;  /* 0x00000000000c7947 */ /* 0x000fea0003800000 */
.L_x_1939:
[----:B---3--:R-:W-:-:S04]  /*68e0*/  IMAD.U32 R22, R22, 0x10000, RZ ;  /* 0x0001000016167824 */ /* 0x008fc800078e00ff */
[----:B------:R-:W0:Y:S02]  /*68f0*/  F2I.FTZ.U32.TRUNC.NTZ R3, R22 ;  /* 0x0000001600037305 */ /* 0x000e24000021f000 */
[----:B0-----:R0:W-:Y:S02]  /*6900*/  STG.E desc[UR36][R8.64], R3 ;  /* 0x0000000308007986 */ /* 0x0011e4000c101924 */
.L_x_1913:
[----:B------:R-:W-:-:S05]  /*6910*/  VIADD R25, R25, 0x80 ;  /* 0x0000008019197836 */ /* 0x000fca0000000000 */
[----:B------:R-:W-:-:S13]  /*6920*/  ISETP.GE.AND P0, PT, R25, R16, PT ;  /* 0x000000101900720c */ /* 0x000fda0003f06270 */
[----:B------:R-:W-:Y:S05]  /*6930*/  @P0 BRA `(.L_x_1907) ;  /* 0x0000000c00f00947 */ /* 0x000fea0003800000 */
[----:B0123--:R-:W0:Y:S01]  /*6940*/  LDC.64 R8, c[0x0][0x218] ;  /* 0x00008600ff087b82 */ /* 0x00fe220000000a00 */
        /* <DEDUP_REMOVED lines=21> */
.L_x_1945:
[----:B------:R-:W-:-:S06]  /*6aa0*/  IMAD.U32 R5, R17, 0x10000, RZ ;  /* 0x0001000011057824 */ /* 0x000fcc00078e00ff */
[----:B------:R-:W0:Y:S02]  /*6ab0*/  F2I.S64.TRUNC R4, R5 ;  /* 0x0000000500047311 */ /* 0x000e24000020d900 */
[----:B0-----:R3:W-:Y:S01]  /*6ac0*/  STG.E.U8 desc[UR36][R8.64], R4 ;  /* 0x0000000408007986 */ /* 0x0017e2000c101124 */
[----:B------:R-:W-:Y:S05]  /*6ad0*/  BRA `(.L_x_1947) ;  /* 0x0000000c00847947 */ /* 0x000fea0003800000 */
.L_x_1944:
        /* <DEDUP_REMOVED lines=10> */
.L_x_1949:
[----:B------:R-:W-:-:S06]  /*6b80*/  IMAD.U32 R17, R17, 0x10000, RZ ;  /* 0x0001000011117824 */ /* 0x000fcc00078e00ff */
[----:B------:R-:W0:Y:S02]  /*6b90*/  F2I.FTZ.TRUNC.NTZ R17, R17 ;  /* 0x0000001100117305 */ /* 0x000e24000021f100 */
[----:B0-----:R2:W-:Y:S01]  /*6ba0*/  STG.E desc[UR36][R8.64], R17 ;  /* 0x0000001108007986 */ /* 0x0015e2000c101924 */
[----:B------:R-:W-:Y:S05]  /*6bb0*/  BRA `(.L_x_1947) ;  /* 0x0000000c004c7947 */ /* 0x000fea0003800000 */
.L_x_1948:
[----:B------:R-:W-:-:S06]  /*6bc0*/  IMAD.U32 R17, R17, 0x10000, RZ ;  /* 0x0001000011117824 */ /* 0x000fcc00078e00ff */
[----:B------:R-:W0:Y:S02]  /*6bd0*/  F2I.FTZ.TRUNC.NTZ R17, R17 ;  /* 0x0000001100117305 */ /* 0x000e24000021f100 */
[----:B0-----:R0:W-:Y:S01]  /*6be0*/  STG.E.U16 desc[UR36][R8.64], R17 ;  /* 0x0000001108007986 */ /* 0x0011e2000c101524 */
[----:B------:R-:W-:Y:S05]  /*6bf0*/  BRA `(.L_x_1947) ;  /* 0x0000000c003c7947 */ /* 0x000fea0003800000 */
.L_x_1943:
        /* <DEDUP_REMOVED lines=9> */
.L_x_1951:
[----:B------:R-:W-:-:S05]  /*6c90*/  IMAD.U32 R0, R17, 0x10000, RZ ;  /* 0x0001000011007824 */ /* 0x000fca00078e00ff */
[----:B------:R-:W-:-:S05]  /*6ca0*/  F2FP.F16.F32.PACK_AB R0, RZ, R0 ;  /* 0x00000000ff00723e */ /* 0x000fca00000000ff */
[----:B------:R0:W-:Y:S01]  /*6cb0*/  STG.E.U16 desc[UR36][R8.64], R0 ;  /* 0x0000000008007986 */ /* 0x0001e2000c101524 */
[----:B------:R-:W-:Y:S05]  /*6cc0*/  BRA `(.L_x_1947) ;  /* 0x0000000c00087947 */ /* 0x000fea0003800000 */
.L_x_1950:
        /* <DEDUP_REMOVED lines=10> */
.L_x_1953:
[----:B------:R-:W-:-:S05]  /*6d70*/  IMAD.U32 R17, R17, 0x10000, RZ ;  /* 0x0001000011117824 */ /* 0x000fca00078e00ff */
[----:B------:R-:W-:-:S04]  /*6d80*/  F2FP.F16.F32.PACK_AB R3, RZ, R17 ;  /* 0x00000011ff03723e */ /* 0x000fc800000000ff */
[----:B------:R-:W-:-:S05]  /*6d90*/  PRMT R3, R3, 0x5410, RZ ;  /* 0x0000541003037816 */ /* 0x000fca00000000ff */
[----:B------:R0:W-:Y:S01]  /*6da0*/  STG.E desc[UR36][R8.64], R3 ;  /* 0x0000000308007986 */ /* 0x0001e2000c101924 */
[----:B------:R-:W-:Y:S05]  /*6db0*/  BRA `(.L_x_1947) ;  /* 0x0000000800cc7947 */ /* 0x000fea0003800000 */
.L_x_1952:
[----:B------:R-:W-:-:S04]  /*6dc0*/  IMAD.U32 R4, R17, 0x10000, RZ ;  /* 0x0001000011047824 */ /* 0x000fc800078e00ff */
[----:B------:R-:W-:-:S06]  /*6dd0*/  FMUL.FTZ R4, R4, 1 ;  /* 0x3f80000004047820 */ /* 0x000fcc0000410000 */
[----:B------:R-:W0:Y:S02]  /*6de0*/  F2F.F64.F32 R4, R4 ;  /* 0x0000000400047310 */ /* 0x000e240000201800 */
[----:B0-----:R0:W-:Y:S01]  /*6df0*/  STG.E.64 desc[UR36][R8.64], R4 ;  /* 0x0000000408007986 */ /* 0x0011e2000c101b24 */
[----:B------:R-:W-:Y:S05]  /*6e00*/  BRA `(.L_x_1947) ;  /* 0x0000000800b87947 */ /* 0x000fea0003800000 */
.L_x_1942:
        /* <DEDUP_REMOVED lines=13> */
.L_x_1956:
[----:B------:R-:W-:Y:S01]  /*6ee0*/  IMAD.U32 R17, R17, 0x10000, RZ ;  /* 0x0001000011117824 */ /* 0x000fe200078e00ff */
[----:B------:R-:W-:-:S03]  /*6ef0*/  CS2R R6, SRZ ;  /* 0x0000000000067805 */ /* 0x000fc6000001ff00 */
[----:B------:R-:W-:-:S06]  /*6f00*/  FMUL.FTZ R4, R17, 1 ;  /* 0x3f80000011047820 */ /* 0x000fcc0000410000 */
[----:B------:R-:W0:Y:S02]  /*6f10*/  F2F.F64.F32 R4, R4 ;  /* 0x0000000400047310 */ /* 0x000e240000201800 */
[----:B0-----:R0:W-:Y:S01]  /*6f20*/  STG.E.128 desc[UR36][R8.64], R4 ;  /* 0x0000000408007986 */ /* 0x0011e2000c101d24 */
[----:B------:R-:W-:Y:S05]  /*6f30*/  BRA `(.L_x_1947) ;  /* 0x00000008006c7947 */ /* 0x000fea0003800000 */
.L_x_1955:
        /* <DEDUP_REMOVED lines=21> */
.L_x_1960:
[----:B------:R-:W-:Y:S05]  /*7090*/  BSYNC B0 ;  /* 0x0000000000007941 */ /* 0x000fea0003800000 */
.L_x_1959:
[----:B------:R-:W-:-:S05]  /*70a0*/  LOP3.LUT R5, R0, R5, RZ, 0xfc, !PT ;  /* 0x0000000500057212 */ /* 0x000fca00078efcff */
[----:B------:R0:W-:Y:S01]  /*70b0*/  STG.E.U8 desc[UR36][R8.64], R5 ;  /* 0x0000000508007986 */ /* 0x0001e2000c101124 */
[----:B------:R-:W-:Y:S05]  /*70c0*/  BRA `(.L_x_1947) ;  /* 0x0000000800087947 */ /* 0x000fea0003800000 */
.L_x_1958:
        /* <DEDUP_REMOVED lines=13> */
.L_x_1962:
[----:B------:R-:W-:Y:S01]  /*71a0*/  IMAD.MOV.U32 R0, RZ, RZ, 0x7f ;  /* 0x0000007fff007424 */ /* 0x000fe200078e00ff */
[----:B------:R-:W-:-:S04]  /*71b0*/  ISETP.GT.U32.AND P0, PT, R3, 0x7f800000, PT ;  /* 0x7f8000000300780c */ /* 0x000fc80003f04070 */
[----:B------:R-:W-:-:S09]  /*71c0*/  SEL R0, R0, 0x7c, P0 ;  /* 0x0000007c00007807 */ /* 0x000fd20000000000 */
.L_x_1963:
[----:B------:R-:W-:Y:S05]  /*71d0*/  BSYNC B0 ;  /* 0x0000000000007941 */ /* 0x000fea0003800000 */
.L_x_1961:
[----:B------:R-:W-:-:S04]  /*71e0*/  LOP3.LUT R3, R17, 0x80000000, RZ, 0xc0, !PT ;  /* 0x8000000011037812 */ /* 0x000fc800078ec0ff */
[----:B------:R-:W-:-:S04]  /*71f0*/  SHF.R.U32.HI R3, RZ, 0x18, R3 ;  /* 0x00000018ff037819 */ /* 0x000fc80000011603 */
[----:B------:R-:W-:-:S05]  /*7200*/  LOP3.LUT R3, R0, R3, RZ, 0xfc, !PT ;  /* 0x0000000300037212 */ /* 0x000fca00078efcff */
[----:B------:R0:W-:Y:S01]  /*7210*/  STG.E.U8 desc[UR36][R8.64], R3 ;  /* 0x0000000308007986 */ /* 0x0001e2000c101124 */
[----:B------:R-:W-:Y:S05]  /*7220*/  BRA `(.L_x_1947) ;  /* 0x0000000400b07947 */ /* 0x000fea0003800000 */
.L_x_1957:
[----:B------:R0:W-:Y:S01]  /*7230*/  STG.E.U16 desc[UR36][R8.64], R17 ;  /* 0x0000001108007986 */ /* 0x0001e2000c101524 */
[----:B------:R-:W-:Y:S05]  /*7240*/  BRA `(.L_x_1947) ;  /* 0x0000000400a87947 */ /* 0x000fea0003800000 */
.L_x_1954:
        /* <DEDUP_REMOVED lines=12> */
.L_x_1966:
        /* <DEDUP_REMOVED lines=17> */
.L_x_1969:
[----:B------:R-:W-:-:S04]  /*7420*/  LOP3.LUT R3, R17, 0x80000000, RZ, 0xc0, !PT ;  /* 0x8000000011037812 */ /* 0x000fc800078ec0ff */
[----:B------:R-:W-:-:S04]  /*7430*/  SHF.R.U32.HI R3, RZ, 0x18, R3 ;  /* 0x00000018ff037819 */ /* 0x000fc80000011603 */
[----:B------:R-:W-:-:S04]  /*7440*/  LOP3.LUT R0, R0, R3, RZ, 0xfc, !PT ;  /* 0x0000000300007212 */ /* 0x000fc800078efcff */
[----:B------:R-:W-:-:S07]  /*7450*/  PRMT R4, R0, 0x7610, R4 ;  /* 0x0000761000047816 */ /* 0x000fce0000000004 */
.L_x_1968:
[----:B------:R-:W-:Y:S05]  /*7460*/  BSYNC B0 ;  /* 0x0000000000007941 */ /* 0x000fea0003800000 */
.L_x_1967:
[----:B------:R0:W-:Y:S01]  /*7470*/  STG.E.U8 desc[UR36][R8.64], R4 ;  /* 0x0000000408007986 */ /* 0x0001e2000c101124 */
[----:B------:R-:W-:Y:S05]  /*7480*/  BRA `(.L_x_1947) ;  /* 0x0000000400187947 */ /* 0x000fea0003800000 */
.L_x_1965:
        /* <DEDUP_REMOVED lines=17> */
.L_x_1972:
[----:B------:R-:W-:-:S04]  /*75a0*/  LOP3.LUT R3, R17, 0x80000000, RZ, 0xc0, !PT ;  /* 0x8000000011037812 */ /* 0x000fc800078ec0ff */
[----:B------:R-:W-:-:S04]  /*75b0*/  SHF.R.U32.HI R3, RZ, 0x18, R3 ;  /* 0x00000018ff037819 */ /* 0x000fc80000011603 */
[----:B------:R-:W-:-:S04]  /*75c0*/  LOP3.LUT R0, R0, R3, RZ, 0xfc, !PT ;  /* 0x0000000300007212 */ /* 0x000fc800078efcff */
[----:B------:R-:W-:-:S07]  /*75d0*/  PRMT R4, R0, 0x7610, R4 ;  /* 0x0000761000047816 */ /* 0x000fce0000000004 */
.L_x_1971:
[----:B------:R-:W-:Y:S05]  /*75e0*/  BSYNC B0 ;  /* 0x0000000000007941 */ /* 0x000fea0003800000 */
.L_x_1970:
[----:B------:R0:W-:Y:S01]  /*75f0*/  STG.E.U8 desc[UR36][R8.64], R4 ;  /* 0x0000000408007986 */ /* 0x0001e2000c101124 */
[----:B------:R-:W-:Y:S05]  /*7600*/  BRA `(.L_x_1947) ;  /* 0x0000000000b87947 */ /* 0x000fea0003800000 */
.L_x_1964:
        /* <DEDUP_REMOVED lines=22> */
.L_x_1946:
        /* <DEDUP_REMOVED lines=15> */
[----:B0---4-:R-:W-:Y:S05]  /*7860*/  CALL.ABS.NOINC R14 ;  /* 0x000000000e007343 */ /* 0x011fea0003c00000 */
.L_x_1975:
[----:B------:R-:W-:Y:S05]  /*7870*/  BRA `(.L_x_1947) ;  /* 0x00000000001c7947 */ /* 0x000fea0003800000 */
.L_x_1974:
[----:B------:R-:W-:-:S06]  /*7880*/  IMAD.U32 R4, R17, 0x10000, RZ ;  /* 0x0001000011047824 */ /* 0x000fcc00078e00ff */
[----:B------:R-:W0:Y:S02]  /*7890*/  F2I.U64.TRUNC R4, R4 ;  /* 0x0000000400047311 */ /* 0x000e24000020d800 */
[----:B0-----:R0:W-:Y:S01]  /*78a0*/  STG.E.64 desc[UR36][R8.64], R4 ;  /* 0x0000000408007986 */ /* 0x0011e2000c101b24 */
[----:B------:R-:W-:Y:S05]  /*78b0*/  BRA `(.L_x_1947) ;  /* 0x00000000000c7947 */ /* 0x000fea0003800000 */
.L_x_1973:
[----:B------:R-:W-:-:S06]  /*78c0*/  IMAD.U32 R17, R17, 0x10000, RZ ;  /* 0x0001000011117824 */ /* 0x000fcc00078e00ff */
[----:B------:R-:W0:Y:S02]  /*78d0*/  F2I.FTZ.U32.TRUNC.NTZ R17, R17 ;  /* 0x0000001100117305 */ /* 0x000e24000021f000 */
[----:B0-----:R0:W-:Y:S02]  /*78e0*/  STG.E desc[UR36][R8.64], R17 ;  /* 0x0000001108007986 */ /* 0x0011e4000c101924 */
.L_x_1947:
[----:B------:R-:W-:-:S07]  /*78f0*/  VIADD R25, R25, 0x80 ;  /* 0x0000008019197836 */ /* 0x000fce0000000000 */
.L_x_1907:
[----:B------:R-:W-:Y:S05]  /*7900*/  BSYNC B6 ;  /* 0x0000000000067941 */ /* 0x000fea0003800000 */
.L_x_1906:
[----:B------:R-:W-:-:S13]  /*7910*/  ISETP.GE.AND P0, PT, R25, R16, PT ;  /* 0x000000101900720c */ /* 0x000fda0003f06270 */
[----:B------:R-:W-:Y:S05]  /*7920*/  @P0 EXIT ;  /* 0x000000000000094d */ /* 0x000fea0003800000 */
[----:B0123--:R-:W0:Y:S01]  /*7930*/  LDC.64 R4, c[0x0][0x218] ;  /* 0x00008600ff047b82 */ /* 0x00fe220000000a00 */
        /* <DEDUP_REMOVED lines=16> */
[----:B----4-:R-:W-:-:S06]  /*7a40*/  IMAD.U32 R19, R19, 0x10000, RZ ;  /* 0x0001000013137824 */ /* 0x010fcc00078e00ff */
[----:B------:R-:W0:Y:S02]  /*7a50*/  F2I.FTZ.TRUNC.NTZ R19, R19 ;  /* 0x0000001300137305 */ /* 0x000e24000021f100 */
[----:B0-----:R-:W-:Y:S01]  /*7a60*/  STG.E.U8 desc[UR36][R2.64], R19 ;  /* 0x0000001302007986 */ /* 0x001fe2000c101124 */
[----:B------:R-:W-:Y:S05]  /*7a70*/  EXIT ;  /* 0x000000000000794d */ /* 0x000fea0003800000 */
.L_x_1979:
[----:B----4-:R-:W-:-:S06]  /*7a80*/  IMAD.U32 R5, R19, 0x10000, RZ ;  /* 0x0001000013057824 */ /* 0x010fcc00078e00ff */
[----:B------:R-:W0:Y:S02]  /*7a90*/  F2I.S64.TRUNC R4, R5 ;  /* 0x0000000500047311 */ /* 0x000e24000020d900 */
[----:B0-----:R-:W-:Y:S01]  /*7aa0*/  STG.E.U8 desc[UR36][R2.64], R4 ;  /* 0x0000000402007986 */ /* 0x001fe2000c101124 */
[----:B------:R-:W-:Y:S05]  /*7ab0*/  EXIT ;  /* 0x000000000000794d */ /* 0x000fea0003800000 */
.L_x_1978:
        /* <DEDUP_REMOVED lines=8> */
[----:B0-----:R-:W-:Y:S01]  /*7b40*/  STG.E.64 desc[UR36][R2.64], R4 ;  /* 0x0000000402007986 */ /* 0x001fe2000c101b24 */
[----:B------:R-:W-:Y:S05]  /*7b50*/  EXIT ;  /* 0x000000000000794d */ /* 0x000fea0003800000 */
.L_x_1982:
[----:B----4-:R-:W-:-:S06]  /*7b60*/  IMAD.U32 R19, R19, 0x10000, RZ ;  /* 0x0001000013137824 */ /* 0x010fcc00078e00ff */
[----:B------:R-:W0:Y:S02]  /*7b70*/  F2I.FTZ.TRUNC.NTZ R19, R19 ;  /* 0x0000001300137305 */ /* 0x000e24000021f100 */
[----:B0-----:R-:W-:Y:S01]  /*7b80*/  STG.E desc[UR36][R2.64], R19 ;  /* 0x0000001302007986 */ /* 0x001fe2000c101924 */
[----:B------:R-:W-:Y:S05]  /*7b90*/  EXIT ;  /* 0x000000000000794d */ /* 0x000fea0003800000 */
.L_x_1981:
[----:B----4-:R-:W-:-:S06]  /*7ba0*/  IMAD.U32 R19, R19, 0x10000, RZ ;  /* 0x0001000013137824 */ /* 0x010fcc00078e00ff */
[----:B------:R-:W0:Y:S02]  /*7bb0*/  F2I.FTZ.TRUNC.NTZ R19, R19 ;  /* 0x0000001300137305 */ /* 0x000e24000021f100 */
[----:B0-----:R-:W-:Y:S01]  /*7bc0*/  STG.E.U16 desc[UR36][R2.64], R19 ;  /* 0x0000001302007986 */ /* 0x001fe2000c101524 */
[----:B------:R-:W-:Y:S05]  /*7bd0*/  EXIT ;  /* 0x000000000000794d */ /* 0x000fea0003800000 */
.L_x_1977:
[----:B------:R-:W-:-:S13]  /*7be0*/  ISETP.GT.AND P0, PT, R0, 0x6, PT ;  /* 0x000000060000780c */ /* 0x000fda0003f04270 */
[----:B------:R-:W-:Y:S05]  /*7bf0*/  @P0 BRA `(.L_x_1983) ;  /* 0x00000000002c0947 */ /* 0x000fea0003800000 */
[----:B------:R-:W-:-:S13]  /*7c00*/  ISETP.NE.AND P0, PT, R0, 0x5, PT ;  /* 0x000000050000780c */ /* 0x000fda0003f05270 */
[----:B------:R-:W-:Y:S05]  /*7c10*/  @!P0 BRA `(.L_x_1984) ;  /* 0x0000000000148947 */ /* 0x000fea0003800000 */
[----:B------:R-:W-:-:S13]  /*7c20*/  ISETP.NE.AND P0, PT, R0, 0x6, PT ;  /* 0x000000060000780c */ /* 0x000fda0003f05270 */
[----:B------:R-:W-:Y:S05]  /*7c30*/  @P0 BRA `(.L_x_1980) ;  /* 0x0000000800c40947 */ /* 0x000fea0003800000 */
[----:B----4-:R-:W-:-:S05]  /*7c40*/  IMAD.U32 R19, R19, 0x10000, RZ ;  /* 0x0001000013137824 */ /* 0x010fca00078e00ff */
[----:B------:R-:W-:Y:S01]  /*7c50*/  STG.E desc[UR36][R2.64], R19 ;  /* 0x0000001302007986 */ /* 0x000fe2000c101924 */
[----:B------:R-:W-:Y:S05]  /*7c60*/  EXIT ;  /* 0x000000000000794d */ /* 0x000fea0003800000 */
.L_x_1984:
[----:B----4-:R-:W-:-:S05]  /*7c70*/  IMAD.U32 R0, R19, 0x10000, RZ ;  /* 0x0001000013007824 */ /* 0x010fca00078e00ff */
[----:B------:R-:W-:-:S05]  /*7c80*/  F2FP.F16.F32.PACK_AB R0, RZ, R0 ;  /* 0x00000000ff00723e */ /* 0x000fca00000000ff */
[----:B------:R-:W-:Y:S01]  /*7c90*/  STG.E.U16 desc[UR36][R2.64], R0 ;  /* 0x0000000002007986 */ /* 0x000fe2000c101524 */
[----:B------:R-:W-:Y:S05]  /*7ca0*/  EXIT ;  /* 0x000000000000794d */ /* 0x000fea0003800000 */
.L_x_1983:
        /* <DEDUP_REMOVED lines=8> */
[----:B------:R-:W-:Y:S01]  /*7d30*/  STG.E.64 desc[UR36][R2.64], R4 ;  /* 0x0000000402007986 */ /* 0x000fe2000c101b24 */
[----:B------:R-:W-:Y:S05]  /*7d40*/  EXIT ;  /* 0x000000000000794d */ /* 0x000fea0003800000 */
.L_x_1986:
[----:B----4-:R-:W-:-:S05]  /*7d50*/  IMAD.U32 R19, R19, 0x10000, RZ ;  /* 0x0001000013137824 */ /* 0x010fca00078e00ff */
[----:B------:R-:W-:-:S04]  /*7d60*/  F2FP.F16.F32.PACK_AB R5, RZ, R19 ;  /* 0x00000013ff05723e */ /* 0x000fc800000000ff */
[----:B------:R-:W-:-:S05]  /*7d70*/  PRMT R5, R5, 0x5410, RZ ;  /* 0x0000541005057816 */ /* 0x000fca00000000ff */
[----:B------:R-:W-:Y:S01]  /*7d80*/  STG.E desc[UR36][R2.64], R5 ;  /* 0x0000000502007986 */ /* 0x000fe2000c101924 */
[----:B------:R-:W-:Y:S05]  /*7d90*/  EXIT ;  /* 0x000000000000794d */ /* 0x000fea0003800000 */
.L_x_1985:
[----:B----4-:R-:W-:-:S04]  /*7da0*/  IMAD.U32 R4, R19, 0x10000, RZ ;  /* 0x0001000013047824 */ /* 0x010fc800078e00ff */
[----:B------:R-:W-:-:S06]  /*7db0*/  FMUL.FTZ R4, R4, 1 ;  /* 0x3f80000004047820 */ /* 0x000fcc0000410000 */
[----:B------:R-:W0:Y:S02]  /*7dc0*/  F2F.F64.F32 R4, R4 ;  /* 0x0000000400047310 */ /* 0x000e240000201800 */
[----:B0-----:R-:W-:Y:S01]  /*7dd0*/  STG.E.64 desc[UR36][R2.64], R4 ;  /* 0x0000000402007986 */ /* 0x001fe2000c101b24 */
[----:B------:R-:W-:Y:S05]  /*7de0*/  EXIT ;  /* 0x000000000000794d */ /* 0x000fea0003800000 */
.L_x_1976:
        /* <DEDUP_REMOVED lines=11> */
[----:B------:R-:W-:Y:S01]  /*7ea0*/  STG.E.U8 desc[UR36][R2.64], R5 ;  /* 0x0000000502007986 */ /* 0x000fe2000c101124 */
[----:B------:R-:W-:Y:S05]  /*7eb0*/  EXIT ;  /* 0x000000000000794d */ /* 0x000fea0003800000 */
.L_x_1989:
[----:B----4-:R-:W-:Y:S01]  /*7ec0*/  IMAD.U32 R19, R19, 0x10000, RZ ;  /* 0x0001000013137824 */ /* 0x010fe200078e00ff */
[----:B------:R-:W-:-:S03]  /*7ed0*/  CS2R R6, SRZ ;  /* 0x0000000000067805 */ /* 0x000fc6000001ff00 */
[----:B------:R-:W-:-:S06]  /*7ee0*/  FMUL.FTZ R4, R19, 1 ;  /* 0x3f80000013047820 */ /* 0x000fcc0000410000 */
[----:B------:R-:W0:Y:S02]  /*7ef0*/  F2F.F64.F32 R4, R4 ;  /* 0x0000000400047310 */ /* 0x000e240000201800 */
[----:B0-----:R-:W-:Y:S01]  /*7f00*/  STG.E.128 desc[UR36][R2.64], R4 ;  /* 0x0000000402007986 */ /* 0x001fe2000c101d24 */
[----:B------:R-:W-:Y:S05]  /*7f10*/  EXIT ;  /* 0x000000000000794d */ /* 0x000fea0003800000 */
.L_x_1988:
        /* <DEDUP_REMOVED lines=21> */
.L_x_1993:
[----:B------:R-:W-:Y:S05]  /*8070*/  BSYNC B0 ;  /* 0x0000000000007941 */ /* 0x000fea0003800000 */
.L_x_1992:
[----:B------:R-:W-:-:S05]  /*8080*/  LOP3.LUT R5, R0, R5, RZ, 0xfc, !PT ;  /* 0x0000000500057212 */ /* 0x000fca00078efcff */
[----:B------:R-:W-:Y:S01]  /*8090*/  STG.E.U8 desc[UR36][R2.64], R5 ;  /* 0x0000000502007986 */ /* 0x000fe2000c101124 */
[----:B------:R-:W-:Y:S05]  /*80a0*/  EXIT ;  /* 0x000000000000794d */ /* 0x000fea0003800000 */
.L_x_1991:
        /* <DEDUP_REMOVED lines=13> */
.L_x_1995:
[----:B------:R-:W-:Y:S01]  /*8180*/  IMAD.MOV.U32 R0, RZ, RZ, 0x7f ;  /* 0x0000007fff007424 */ /* 0x000fe200078e00ff */
[----:B------:R-:W-:-:S04]  /*8190*/  ISETP.GT.U32.AND P0, PT, R4, 0x7f800000, PT ;  /* 0x7f8000000400780c */ /* 0x000fc80003f04070 */
[----:B------:R-:W-:-:S09]  /*81a0*/  SEL R0, R0, 0x7c, P0 ;  /* 0x0000007c00007807 */ /* 0x000fd20000000000 */
.L_x_1996:
[----:B------:R-:W-:Y:S05]  /*81b0*/  BSYNC B0 ;  /* 0x0000000000007941 */ /* 0x000fea0003800000 */
.L_x_1994:
[----:B------:R-:W-:-:S04]  /*81c0*/  LOP3.LUT R4, R19, 0x80000000, RZ, 0xc0, !PT ;  /* 0x8000000013047812 */ /* 0x000fc800078ec0ff */
[----:B------:R-:W-:-:S04]  /*81d0*/  SHF.R.U32.HI R5, RZ, 0x18, R4 ;  /* 0x00000018ff057819 */ /* 0x000fc80000011604 */
[----:B------:R-:W-:-:S05]  /*81e0*/  LOP3.LUT R5, R0, R5, RZ, 0xfc, !PT ;  /* 0x0000000500057212 */ /* 0x000fca00078efcff */
[----:B------:R-:W-:Y:S01]  /*81f0*/  STG.E.U8 desc[UR36][R2.64], R5 ;  /* 0x0000000502007986 */ /* 0x000fe2000c101124 */
[----:B------:R-:W-:Y:S05]  /*8200*/  EXIT ;  /* 0x000000000000794d */ /* 0x000fea0003800000 */
.L_x_1990:
[----:B----4-:R-:W-:Y:S01]  /*8210*/  STG.E.U16 desc[UR36][R2.64], R19 ;  /* 0x0000001302007986 */ /* 0x010fe2000c101524 */
[----:B------:R-:W-:Y:S05]  /*8220*/  EXIT ;  /* 0x000000000000794d */ /* 0x000fea0003800000 */
.L_x_1987:
        /* <DEDUP_REMOVED lines=10> */
[----:B0-----:R-:W-:Y:S01]  /*82d0*/  STG.E.U16 desc[UR36][R2.64], R5 ;  /* 0x0000000502007986 */ /* 0x001fe2000c101524 */
[----:B------:R-:W-:Y:S05]  /*82e0*/  EXIT ;  /* 0x000000000000794d */ /* 0x000fea0003800000 */
.L_x_1999:
        /* <DEDUP_REMOVED lines=17> */
.L_x_2002:
[----:B------:R-:W-:-:S04]  /*8400*/  LOP3.LUT R0, R19, 0x80000000, RZ, 0xc0, !PT ;  /* 0x8000000013007812 */ /* 0x000fc800078ec0ff */
[----:B------:R-:W-:-:S04]  /*8410*/  SHF.R.U32.HI R5, RZ, 0x18, R0 ;  /* 0x00000018ff057819 */ /* 0x000fc80000011600 */
[----:B------:R-:W-:-:S04]  /*8420*/  LOP3.LUT R4, R4, R5, RZ, 0xfc, !PT ;  /* 0x0000000504047212 */ /* 0x000fc800078efcff */
[----:B------:R-:W-:-:S07]  /*8430*/  PRMT R0, R4, 0x7610, R0 ;  /* 0x0000761004007816 */ /* 0x000fce0000000000 */
.L_x_2001:
[----:B------:R-:W-:Y:S05]  /*8440*/  BSYNC B0 ;  /* 0x0000000000007941 */ /* 0x000fea0003800000 */
.L_x_2000:
[----:B------:R-:W-:Y:S01]  /*8450*/  STG.E.U8 desc[UR36][R2.64], R0 ;  /* 0x0000000002007986 */ /* 0x000fe2000c101124 */
[----:B------:R-:W-:Y:S05]  /*8460*/  EXIT ;  /* 0x000000000000794d */ /* 0x000fea0003800000 */
.L_x_1998:
        /* <DEDUP_REMOVED lines=17> */
.L_x_2005:
[----:B------:R-:W-:-:S04]  /*8580*/  LOP3.LUT R0, R19, 0x80000000, RZ, 0xc0, !PT ;  /* 0x8000000013007812 */ /* 0x000fc800078ec0ff */
[----:B------:R-:W-:-:S04]  /*8590*/  SHF.R.U32.HI R5, RZ, 0x18, R0 ;  /* 0x00000018ff057819 */ /* 0x000fc80000011600 */
[----:B------:R-:W-:-:S04]  /*85a0*/  LOP3.LUT R4, R4, R5, RZ, 0xfc, !PT ;  /* 0x0000000504047212 */ /* 0x000fc800078efcff */
[----:B------:R-:W-:-:S07]  /*85b0*/  PRMT R0, R4, 0x7610, R0 ;  /* 0x0000761004007816 */ /* 0x000fce0000000000 */
.L_x_2004:
[----:B------:R-:W-:Y:S05]  /*85c0*/  BSYNC B0 ;  /* 0x0000000000007941 */ /* 0x000fea0003800000 */
.L_x_2003:
[----:B------:R-:W-:Y:S01]  /*85d0*/  STG.E.U8 desc[UR36][R2.64], R0 ;  /* 0x0000000002007986 */ /* 0x000fe2000c101124 */
[----:B------:R-:W-:Y:S05]  /*85e0*/  EXIT ;  /* 0x000000000000794d */ /* 0x000fea0003800000 */
.L_x_1997:
[----:B------:R-:W-:-:S13]  /*85f0*/  ISETP.NE.AND P0, PT, R0, 0x1c, PT ;  /* 0x0000001c0000780c */ /* 0x000fda0003f05270 */
[----:B------:R-:W-:Y:S05]  /*8600*/  @!P0 BRA `(.L_x_2006) ;  /* 0x0000000000a48947 */ /* 0x000fea0003800000 */
[----:B------:R-:W-:-:S13]  /*8610*/  ISETP.NE.AND P0, PT, R0, 0x1d, PT ;  /* 0x0000001d0000780c */ /* 0x000fda0003f05270 */
[----:B------:R-:W-:Y:S05]  /*8620*/  @!P0 BRA `(.L_x_2007) ;  /* 0x00000000008c8947 */ /* 0x000fea0003800000 */
[----:B------:R-:W-:-:S13]  /*8630*/  ISETP.NE.AND P0, PT, R0, 0x2c, PT ;  /* 0x0000002c0000780c */ /* 0x000fda0003f05270 */
[----:B------:R-:W-:Y:S05]  /*8640*/  @P0 BRA `(.L_x_1980) ;  /* 0x0000000000400947 */ /* 0x000fea0003800000 */
[----:B----4-:R-:W-:Y:S02]  /*8650*/  IMAD.U32 R19, R19, 0x10000, RZ ;  /* 0x0001000013137824 */ /* 0x010fe400078e00ff */
        /* <DEDUP_REMOVED lines=15> */
.L_x_1980:
        /* <DEDUP_REMOVED lines=15> */
[----:B-1--4-:R-:W-:Y:S05]  /*8840*/  CALL.ABS.NOINC R2 ;  /* 0x0000000002007343 */ /* 0x012fea0003c00000 */
.L_x_2008:
[----:B------:R-:W-:Y:S05]  /*8850*/  EXIT ;  /* 0x000000000000794d */ /* 0x000fea0003800000 */
.L_x_2007:
[----:B----4-:R-:W-:-:S06]  /*8860*/  IMAD.U32 R4, R19, 0x10000, RZ ;  /* 0x0001000013047824 */ /* 0x010fcc00078e00ff */
[----:B------:R-:W0:Y:S02]  /*8870*/  F2I.U64.TRUNC R4, R4 ;  /* 0x0000000400047311 */ /* 0x000e24000020d800 */
[----:B0-----:R-:W-:Y:S01]  /*8880*/  STG.E.64 desc[UR36][R2.64], R4 ;  /* 0x0000000402007986 */ /* 0x001fe2000c101b24 */
[----:B------:R-:W-:Y:S05]  /*8890*/  EXIT ;  /* 0x000000000000794d */ /* 0x000fea0003800000 */
.L_x_2006:
[----:B----4-:R-:W-:-:S06]  /*88a0*/  IMAD.U32 R19, R19, 0x10000, RZ ;  /* 0x0001000013137824 */ /* 0x010fcc00078e00ff */
[----:B------:R-:W0:Y:S02]  /*88b0*/  F2I.FTZ.U32.TRUNC.NTZ R19, R19 ;  /* 0x0000001300137305 */ /* 0x000e24000021f000 */
[----:B0-----:R-:W-:Y:S01]  /*88c0*/  STG.E desc[UR36][R2.64], R19 ;  /* 0x0000001302007986 */ /* 0x001fe2000c101924 */
[----:B------:R-:W-:Y:S05]  /*88d0*/  EXIT ;  /* 0x000000000000794d */ /* 0x000fea0003800000 */
.L_x_2009:
        /* <DEDUP_REMOVED lines=10> */
.L_x_22775:


//--------------------- .text._ZN2at6native18elementwise_kernelILi128ELi4EZNS0_22gpu_kernel_impl_nocastINS0_13AUnaryFunctorIN3c108BFloat16ES5_S5_ZZZNS0_15binary_internal21div_trunc_kernel_cudaERNS_18TensorIteratorBaseEENKUlvE1_clEvENKUlvE2_clEvEUlS5_S5_E_EEEEvS8_RKT_EUliE_EEviT1_ --------------------------
	.section	.text._ZN2at6native18elementwise_kernelILi128ELi4EZNS0_22gpu_kernel_impl_nocastINS0_13AUnaryFunctorIN3c108BFloat16ES5_S5_ZZZNS0_15binary_internal21div_trunc_kernel_cudaERNS_18TensorIteratorBaseEENKUlvE1_clEvENKUlvE2_clEvEUlS5_S5_E_EEEEvS8_RKT_EUliE_EEviT1_,"ax",@progbits
	.align	128
        .global         _ZN2at6native18elementwise_kernelILi128ELi4EZNS0_22gpu_kernel_impl_nocastINS0_13AUnaryFunctorIN3c108BFloat16ES5_S5_ZZZNS0_15binary_internal21div_trunc_kernel_cudaERNS_18TensorIteratorBaseEENKUlvE1_clEvENKUlvE2_clEvEUlS5_S5_E_EEEEvS8_RKT_EUliE_EEviT1_
        .type           _ZN2at6native18elementwise_kernelILi128ELi4EZNS0_22gpu_kernel_impl_nocastINS0_13AUnaryFunctorIN3c108BFloat16ES5_S5_ZZZNS0_15binary_internal21div_trunc_kernel_cudaERNS_18TensorIteratorBaseEENKUlvE1_clEvENKUlvE2_clEvEUlS5_S5_E_EEEEvS8_RKT_EUliE_EEviT1_,@function
        .size           _ZN2at6native18elementwise_kernelILi128ELi4EZNS0_22gpu_kernel_impl_nocastINS0_13AUnaryFunctorIN3c108BFloat16ES5_S5_ZZZNS0_15binary_internal21div_trunc_kernel_cudaERNS_18TensorIteratorBaseEENKUlvE1_clEvENKUlvE2_clEvEUlS5_S5_E_EEEEvS8_RKT_EUliE_EEviT1_,(.L_x_22776 - _ZN2at6native18elementwise_kernelILi128ELi4EZNS0_22gpu_kernel_impl_nocastINS0_13AUnaryFunctorIN3c108BFloat16ES5_S5_ZZZNS0_15binary_internal21div_trunc_kernel_cudaERNS_18TensorIteratorBaseEENKUlvE1_clEvENKUlvE2_clEvEUlS5_S5_E_EEEEvS8_RKT_EUliE_EEviT1_)
        .other          _ZN2at6native18elementwise_kernelILi128ELi4EZNS0_22gpu_kernel_impl_nocastINS0_13AUnaryFunctorIN3c108BFloat16ES5_S5_ZZZNS0_15binary_internal21div_trunc_kernel_cudaERNS_18TensorIteratorBaseEENKUlvE1_clEvENKUlvE2_clEvEUlS5_S5_E_EEEEvS8_RKT_EUliE_EEviT1_,@"STO_CUDA_ENTRY STV_DEFAULT"
_ZN2at6native18elementwise_kernelILi128ELi4EZNS0_22gpu_kernel_impl_nocastINS0_13AUnaryFunctorIN3c108BFloat16ES5_S5_ZZZNS0_15binary_internal21div_trunc_kernel_cudaERNS_18TensorIteratorBaseEENKUlvE1_clEvENKUlvE2_clEvEUlS5_S5_E_EEEEvS8_RKT_EUliE_EEviT1_:
.text._ZN2at6native18elementwise_kernelILi128ELi4EZNS0_22gpu_kernel_impl_nocastINS0_13AUnaryFunctorIN3c108BFloat16ES5_S5_ZZZNS0_15binary_internal21div_trunc_kernel_cudaERNS_18TensorIteratorBaseEENKUlvE1_clEvENKUlvE2_clEvEUlS5_S5_E_EEEEvS8_RKT_EUliE_EEviT1_:
        /* <DEDUP_REMOVED lines=312> */
.L_x_2012:
[----:B------:R-:W-:Y:S02]  /*1380*/  ULDC.64 UR8, c[0x0][0x418] ;  /* 0x0001060000087ab9 */ /* 0x000fe40000000a00 */
[----:B------:R-:W-:-:S04]  /*1390*/  IADD3 R4, P0, R2, UR8, RZ ;  /* 0x0000000802047c10 */ /* 0x000fc8000ff1e0ff */
[----:B------:R-:W-:-:S05]  /*13a0*/  IADD3.X R5, RZ, UR9, RZ, P0, !PT ;  /* 0x00000009ff057c10 */ /* 0x000fca00087fe4ff */
[----:B------:R-:W2:Y:S01]  /*13b0*/  LDG.E.U16 R4, desc[UR4][R4.64] ;  /* 0x0000000404047981 */ /* 0x000ea2000c1e1500 */
[----:B------:R-:W-:Y:S01]  /*13c0*/  USHF.L.U32 UR8, UR7, 0x10, URZ ;  /* 0x0000001007087899 */ /* 0x000fe2000800063f */
[----:B------:R-:W-:Y:S02]  /*13d0*/  IADD3 R0, R0, 0x80, RZ ;  /* 0x0000008000007810 */ /* 0x000fe40007ffe0ff */
[----:B--2---:R-:W-:-:S06]  /*13e0*/  SHF.L.U32 R6, R4, 0x10, RZ ;  /* 0x0000001004067819 */ /* 0x004fcc00000006ff */
[----:B------:R-:W0:Y:S02]  /*13f0*/  MUFU.RCP R6, R6 ;  /* 0x0000000600067308 */ /* 0x000e240000001000 */
[----:B0-----:R-:W-:Y:S01]  /*1400*/  FMUL.FTZ R7, R6, UR8 ;  /* 0x0000000806077c20 */ /* 0x001fe20008410000 */
[----:B------:R-:W-:Y:S02]  /*1410*/  ULDC.64 UR8, c[0x0][0x410] ;  /* 0x0001040000087ab9 */ /* 0x000fe40000000a00 */
[----:B------:R-:W-:-:S03]  /*1420*/  IADD3 R2, P0, R3, UR8, RZ ;  /* 0x0000000803027c10 */ /* 0x000fc6000ff1e0ff */
[----:B------:R-:W0:Y:S01]  /*1430*/  F2F.BF16.F32 R7, R7 ;  /* 0x0000000700077304 */ /* 0x000e220000202000 */
[----:B------:R-:W-:Y:S02]  /*1440*/  IADD3.X R3, RZ, UR9, RZ, P0, !PT ;  /* 0x00000009ff037c10 */ /* 0x000fe400087fe4ff */
[----:B0-----:R-:W-:-:S06]  /*1450*/  SHF.L.U32 R8, R7, 0x10, RZ ;  /* 0x0000001007087819 */ /* 0x001fcc00000006ff */
[----:B------:R-:W0:Y:S02]  /*1460*/  FRND.TRUNC R8, R8 ;  /* 0x0000000800087307 */ /* 0x000e24000020d000 */
[----:B0-----:R-:W-:-:S05]  /*1470*/  F2FP.BF16.F32.PACK_AB R5, RZ, R8 ;  /* 0x00000008ff05723e */ /* 0x001fca00000010ff */
[----:B------:R0:W-:Y:S02]  /*1480*/  STG.E.U16 desc[UR4][R2.64], R5 ;  /* 0x0000000502007986 */ /* 0x0001e4000c101504 */
.L_x_2011:
[----:B------:R-:W-:Y:S05]  /*1490*/  BSYNC B0 ;  /* 0x0000000000007941 */ /* 0x000fea0003800000 */
.L_x_2010:
        /* <DEDUP_REMOVED lines=305> */
.L_x_2015:
        /* <DEDUP_REMOVED lines=321> */
.L_x_2016:
        /* <DEDUP_REMOVED lines=17> */
.L_x_2014:
[----:B------:R-:W-:Y:S05]  /*3cd0*/  BSYNC B0 ;  /* 0x0000000000007941 */ /* 0x000fea0003800000 */
.L_x_2013:
        /* <DEDUP_REMOVED lines=304> */
.L_x_2017:
[----:B------:R-:W-:Y:S02]  /*4fe0*/  ULDC.64 UR8, c[0x0][0x418] ;  /* 0x0001060000087ab9 */ /* 0x000fe40000000a00 */
[----:B------:R-:W-:-:S04]  /*4ff0*/  IADD3 R4, P0, R2, UR8, RZ ;  /* 0x0000000802047c10 */ /* 0x000fc8000ff1e0ff */
[----:B------:R-:W-:Y:S01]  /*5000*/  IADD3.X R5, RZ, UR9, RZ, P0, !PT ;  /* 0x00000009ff057c10 */ /* 0x000fe200087fe4ff */
[----:B------:R-:W-:Y:S01]  /*5010*/  USHF.L.U32 UR6, UR7, 0x10, URZ ;  /* 0x0000001007067899 */ /* 0x000fe2000800063f */
[----:B------:R-:W-:-:S03]  /*5020*/  ULDC.64 UR8, c[0x0][0x410] ;  /* 0x0001040000087ab9 */ /* 0x000fc60000000a00 */
[----:B------:R-:W2:Y:S01]  /*5030*/  LDG.E.U16 R4, desc[UR4][R4.64] ;  /* 0x0000000404047981 */ /* 0x000ea2000c1e1500 */
[----:B------:R-:W-:-:S04]  /*5040*/  IADD3 R2, P0, R3, UR8, RZ ;  /* 0x0000000803027c10 */ /* 0x000fc8000ff1e0ff */
[----:B------:R-:W-:Y:S02]  /*5050*/  IADD3.X R3, RZ, UR9, RZ, P0, !PT ;  /* 0x00000009ff037c10 */ /* 0x000fe400087fe4ff */
[----:B--2---:R-:W-:-:S06]  /*5060*/  SHF.L.U32 R0, R4, 0x10, RZ ;  /* 0x0000001004007819 */ /* 0x004fcc00000006ff */
[----:B------:R-:W0:Y:S02]  /*5070*/  MUFU.RCP R0, R0 ;  /* 0x0000000000007308 */ /* 0x000e240000001000 */
[----:B0-----:R-:W-:-:S06]  /*5080*/  FMUL.FTZ R6, R0, UR6 ;  /* 0x0000000600067c20 */ /* 0x001fcc0008410000 */
[----:B------:R-:W0:Y:S02]  /*5090*/  F2F.BF16.F32 R6, R6 ;  /* 0x0000000600067304 */ /* 0x000e240000202000 */
[----:B0-----:R-:W-:-:S06]  /*50a0*/  SHF.L.U32 R7, R6, 0x10, RZ ;  /* 0x0000001006077819 */ /* 0x001fcc00000006ff */
[----:B------:R-:W0:Y:S02]  /*50b0*/  FRND.TRUNC R7, R7 ;  /* 0x0000000700077307 */ /* 0x000e24000020d000 */
[----:B0-----:R-:W-:-:S05]  /*50c0*/  F2FP.BF16.F32.PACK_AB R5, RZ, R7 ;  /* 0x00000007ff05723e */ /* 0x001fca00000010ff */
[----:B------:R-:W-:Y:S01]  /*50d0*/  STG.E.U16 desc[UR4][R2.64], R5 ;  /* 0x0000000502007986 */ /* 0x000fe2000c101504 */
[----:B------:R-:W-:Y:S05]  /*50e0*/  EXIT ;  /* 0x000000000000794d */ /* 0x000fea0003800000 */
.L_x_2018:
        /* <DEDUP_REMOVED lines=9> */
.L_x_22776:


//--------------------- .text._ZN2at6native27unrolled_elementwise_kernelINS0_13AUnaryFunctorIN3c108BFloat16ES4_S4_ZZZNS0_15binary_internal21div_trunc_kernel_cudaERNS_18TensorIteratorBaseEENKUlvE1_clEvENKUlvE2_clEvEUlS4_S4_E_EESt5arrayIPcLm2EELi4E23TrivialOffsetCalculatorILi1EjESG_NS0_6memory15LoadWithoutCastENSH_16StoreWithoutCastEEEviT_T0_T2_T3_T4_T5_ --------------------------
	.section	.text._ZN2at6native27unrolled_elementwise_kernelINS0_13AUnaryFunctorIN3c108BFloat16ES4_S4_ZZZNS0_15binary_internal21div_trunc_kernel_cudaERNS_18TensorIteratorBaseEENKUlvE1_clEvENKUlvE2_clEvEUlS4_S4_E_EESt5arrayIPcLm2EELi4E23TrivialOffsetCalculatorILi1EjESG_NS0_6memory15LoadWithoutCastENSH_16StoreWithoutCastEEEviT_T0_T2_T3_T4_T5_,"ax",@progbits
	.align	128
        .global         _ZN2at6native27unrolled_elementwise_kernelINS0_13AUnaryFunctorIN3c108BFloat16ES4_S4_ZZZNS0_15binary_internal21div_trunc_kernel_cudaERNS_18TensorIteratorBaseEENKUlvE1_clEvENKUlvE2_clEvEUlS4_S4_E_EESt5arrayIPcLm2EELi4E23TrivialOffsetCalculatorILi1EjESG_NS0_6memory15LoadWithoutCastENSH_16StoreWithoutCastEEEviT_T0_T2_T3_T4_T5_
        .type           _ZN2at6native27unrolled_elementwise_kernelINS0_13AUnaryFunctorIN3c108BFloat16ES4_S4_ZZZNS0_15binary_internal21div_trunc_kernel_cudaERNS_18TensorIteratorBaseEENKUlvE1_clEvENKUlvE2_clEvEUlS4_S4_E_EESt5arrayIPcLm2EELi4E23TrivialOffsetCalculatorILi1EjESG_NS0_6memory15LoadWithoutCastENSH_16StoreWithoutCastEEEviT_T0_T2_T3_T4_T5_,@function
        .size           _ZN2at6native27unrolled_elementwise_kernelINS0_13AUnaryFunctorIN3c108BFloat16ES4_S4_ZZZNS0_15binary_internal21div_trunc_kernel_cudaERNS_18TensorIteratorBaseEENKUlvE1_clEvENKUlvE2_clEvEUlS4_S4_E_EESt5arrayIPcLm2EELi4E23TrivialOffsetCalculatorILi1EjESG_NS0_6memory15LoadWithoutCastENSH_16StoreWithoutCastEEEviT_T0_T2_T3_T4_T5_,(.L_x_22777 - _ZN2at6native27unrolled_elementwise_kernelINS0_13AUnaryFunctorIN3c108BFloat16ES4_S4_ZZZNS0_15binary_internal21div_trunc_kernel_cudaERNS_18TensorIteratorBaseEENKUlvE1_clEvENKUlvE2_clEvEUlS4_S4_E_EESt5arrayIPcLm2EELi4E23TrivialOffsetCalculatorILi1EjESG_NS0_6memory15LoadWithoutCastENSH_16StoreWithoutCastEEEviT_T0_T2_T3_T4_T5_)
        .other          _ZN2at6native27unrolled_elementwise_kernelINS0_13AUnaryFunctorIN3c108BFloat16ES4_S4_ZZZNS0_15binary_internal21div_trunc_kernel_cudaERNS_18TensorIteratorBaseEENKUlvE1_clEvENKUlvE2_clEvEUlS4_S4_E_EESt5arrayIPcLm2EELi4E23TrivialOffsetCalculatorILi1EjESG_NS0_6memory15LoadWithoutCastENSH_16StoreWithoutCastEEEviT_T0_T2_T3_T4_T5_,@"STO_CUDA_ENTRY STV_DEFAULT"
_ZN2at6native27unrolled_elementwise_kernelINS0_13AUnaryFunctorIN3c108BFloat16ES4_S4_ZZZNS0_15binary_internal21div_trunc_kernel_cudaERNS_18TensorIteratorBaseEENKUlvE1_clEvENKUlvE2_clEvEUlS4_S4_E_EESt5arrayIPcLm2EELi4E23TrivialOffsetCalculatorILi1EjESG_NS0_6memory15LoadWithoutCastENSH_16StoreWithoutCastEEEviT_T0_T2_T3_T4_T5_:
.text._ZN2at6native27unrolled_elementwise_kernelINS0_13AUnaryFunctorIN3c108BFloat16ES4_S4_ZZZNS0_15binary_internal21div_trunc_kernel_cudaERNS_18TensorIteratorBaseEENKUlvE1_clEvENKUlvE2_clEvEUlS4_S4_E_EESt5arrayIPcLm2EELi4E23TrivialOffsetCalculatorILi1EjESG_NS0_6memory15LoadWithoutCastENSH_16StoreWithoutCastEEEviT_T0_T2_T3_T4_T5_:
        /* <DEDUP_REMOVED lines=18> */
[----:B------:R-:W2:Y:S07]  /*0120*/  @!P0 LDG.E.U16 R6, desc[UR4][R12.64] ;  /* 0x000000040c068981 */ /* 0x000eae000c1e1500 */
[----:B------:R-:W0:Y:S01]  /*0130*/  @!P3 LDC.64 R8, c[0x0][0x220] ;  /* 0x00008800ff08bb82 */ /* 0x000e220000000a00 */
[----:B------:R-:W-:Y:S01]  /*0140*/  @!P3 LEA R21, R0, R19, 0x9 ;  /* 0x000000130015b211 */ /* 0x000fe200078e48ff */
[----:B------:R-:W-:-:S05]  /*0150*/  @!P3 VIADD R19, R19, 0x80 ;  /* 0x000000801313b836 */ /* 0x000fca0000000000 */
[----:B------:R-:W-:Y:S01]  /*0160*/  ISETP.GE.AND P2, PT, R19, R2, PT ;  /* 0x000000021300720c */ /* 0x000fe20003f46270 */
[----:B-1----:R-:W-:Y:S01]  /*0170*/  @!P1 IMAD.WIDE.U32 R10, R17, 0x2, R10 ;  /* 0x00000002110a9825 */ /* 0x002fe200078e000a */
[----:B------:R-:W-:-:S06]  /*0180*/  PRMT R18, RZ, 0x7610, R18 ;  /* 0x00007610ff127816 */ /* 0x000fcc0000000012 */
[----:B------:R1:W3:Y:S05]  /*0190*/  @!P1 LDG.E.U16 R18, desc[UR4][R10.64] ;  /* 0x000000040a129981 */ /* 0x0002ea000c1e1500 */
[----:B------:R-:W4:Y:S01]  /*01a0*/  @!P2 LDC.64 R14, c[0x0][0x220] ;  /* 0x00008800ff0eab82 */ /* 0x000f220000000a00 */
[----:B0-----:R-:W-:Y:S01]  /*01b0*/  @!P3 IMAD.WIDE.U32 R16, R21, 0x2, R8 ;  /* 0x000000021510b825 */ /* 0x001fe200078e0008 */
[----:B------:R-:W-:-:S06]  /*01c0*/  PRMT R9, RZ, 0x7610, R9 ;  /* 0x00007610ff097816 */ /* 0x000fcc0000000009 */
[----:B------:R-:W5:Y:S01]  /*01d0*/  @!P3 LDG.E.U16 R9, desc[UR4][R16.64] ;  /* 0x000000041009b981 */ /* 0x000f62000c1e1500 */
[----:B------:R-:W-:Y:S01]  /*01e0*/  @!P2 IMAD R19, R0, 0x200, R19 ;  /* 0x000002000013a824 */ /* 0x000fe200078e0213 */
[----:B------:R-:W-:-:S03]  /*01f0*/  PRMT R8, RZ, 0x7610, R8 ;  /* 0x00007610ff087816 */ /* 0x000fc60000000008 */
[----:B----4-:R-:W-:-:S05]  /*0200*/  @!P2 IMAD.WIDE.U32 R14, R19, 0x2, R14 ;  /* 0x00000002130ea825 */ /* 0x010fca00078e000e */
[----:B------:R0:W4:Y:S01]  /*0210*/  @!P2 LDG.E.U16 R8, desc[UR4][R14.64] ;  /* 0x000000040e08a981 */ /* 0x000122000c1e1500 */
[----:B-1----:R-:W0:Y:S01]  /*0220*/  LDC.U16 R10, c[0x0][0x216] ;  /* 0x00008580ff0a7b82 */ /* 0x002e220000000400 */
[C---:B------:R-:W-:Y:S01]  /*0230*/  VIADD R11, R7.reuse, 0x100 ;  /* 0x00000100070b7836 */ /* 0x040fe20000000000 */
[----:B------:R-:W-:-:S04]  /*0240*/  IADD3 R13, R7, 0x80, RZ ;  /* 0x00000080070d7810 */ /* 0x000fc80007ffe0ff */
[-C--:B------:R-:W-:Y:S02]  /*0250*/  ISETP.GE.AND P3, PT, R11, R2.reuse, PT ;  /* 0x000000020b00720c */ /* 0x080fe40003f66270 */
[----:B------:R-:W-:Y:S01]  /*0260*/  ISETP.GE.AND P2, PT, R13, R2, PT ;  /* 0x000000020d00720c */ /* 0x000fe20003f46270 */
[----:B------:R-:W-:-:S05]  /*0270*/  VIADD R13, R7, 0x180 ;  /* 0x00000180070d7836 */ /* 0x000fca0000000000 */
[----:B------:R-:W-:-:S07]  /*0280*/  ISETP.GE.AND P1, PT, R13, R2, PT ;  /* 0x000000020d00720c */ /* 0x000fce0003f26270 */
[C---:B0-----:R-:W-:Y:S01]  /*0290*/  @!P2 SHF.L.U32 R15, R10.reuse, 0x10, RZ ;  /* 0x000000100a0fa819 */ /* 0x041fe200000006ff */
[----:B------:R-:W-:Y:S01]  /*02a0*/  @!P3 IMAD.U32 R14, R10, 0x10000, RZ ;  /* 0x000100000a0eb824 */ /* 0x000fe200078e00ff */
[----:B------:R-:W-:Y:S01]  /*02b0*/  BSSY B0, `(.L_x_2019) ;  /* 0x000002e000007945 */ /* 0x000fe20003800000 */
[----:B--2---:R-:W-:-:S06]  /*02c0*/  @!P0 IMAD.U32 R11, R6, 0x10000, RZ ;  /* 0x00010000060b8824 */ /* 0x004fcc00078e00ff */
[----:B------:R-:W0:Y:S01]  /*02d0*/  @!P0 MUFU.RCP R11, R11 ;  /* 0x0000000b000b8308 */ /* 0x000e220000001000 */
[----:B------:R-:W-:Y:S02]  /*02e0*/  @!P0 SHF.L.U32 R6, R10, 0x10, RZ ;  /* 0x000000100a068819 */ /* 0x000fe400000006ff */
[----:B---3--:R-:W-:-:S03]  /*02f0*/  @!P2 SHF.L.U32 R18, R18, 0x10, RZ ;  /* 0x000000101212a819 */ /* 0x008fc600000006ff */
[----:B0-----:R-:W-:Y:S02]  /*0300*/  @!P0 FMUL.FTZ R6, R6, R11 ;  /* 0x0000000b06068220 */ /* 0x001fe40000410000 */
[----:B------:R-:W0:Y:S01]  /*0310*/  @!P2 MUFU.RCP R12, R18 ;  /* 0x00000012000ca308 */ /* 0x000e220000001000 */
[----:B-----5:R-:W-:-:S07]  /*0320*/  @!P3 IMAD.U32 R9, R9, 0x10000, RZ ;  /* 0x000100000909b824 */ /* 0x020fce00078e00ff */
[----:B------:R-:W1:Y:S08]  /*0330*/  @!P3 MUFU.RCP R9, R9 ;  /* 0x000000090009b308 */ /* 0x000e700000001000 */
[----:B------:R-:W2:Y:S01]  /*0340*/  @!P0 F2F.BF16.F32 R6, R6 ;  /* 0x0000000600068304 */ /* 0x000ea20000202000 */
[----:B0-----:R-:W-:Y:S01]  /*0350*/  @!P2 FMUL.FTZ R12, R15, R12 ;  /* 0x0000000c0f0ca220 */ /* 0x001fe20000410000 */
[----:B----4-:R-:W-:Y:S01]  /*0360*/  @!P1 SHF.L.U32 R15, R8, 0x10, RZ ;  /* 0x00000010080f9819 */ /* 0x010fe200000006ff */
[----:B-1----:R-:W-:-:S02]  /*0370*/  @!P3 FMUL.FTZ R13, R14, R9 ;  /* 0x000000090e0db220 */ /* 0x002fc40000410000 */
[----:B------:R-:W0:Y:S01]  /*0380*/  @!P0 LDC.64 R8, c[0x0][0x218] ;  /* 0x00008600ff088b82 */ /* 0x000e220000000a00 */
[----:B--2---:R-:W-:-:S03]  /*0390*/  @!P0 IMAD.U32 R11, R6, 0x10000, RZ ;  /* 0x00010000060b8824 */ /* 0x004fc600078e00ff */
        /* <DEDUP_REMOVED lines=8> */
[----:B------:R-:W-:Y:S02]  /*0420*/  @!P1 SHF.L.U32 R10, R10, 0x10, RZ ;  /* 0x000000100a0a9819 */ /* 0x000fe400000006ff */
        /* <DEDUP_REMOVED lines=22> */
.L_x_2020:
[----:B------:R-:W-:Y:S05]  /*0590*/  BSYNC B0 ;  /* 0x0000000000007941 */ /* 0x000fea0003800000 */
.L_x_2019:
        /* <DEDUP_REMOVED lines=10> */
.L_x_2021:
        /* <DEDUP_REMOVED lines=12> */
.L_x_22777:


//--------------------- .text._ZN2at6native29vectorized_elementwise_kernelILi2ENS0_13AUnaryFunctorIN3c108BFloat16ES4_S4_ZZZNS0_15binary_internal21div_trunc_kernel_cudaERNS_18TensorIteratorBaseEENKUlvE1_clEvENKUlvE2_clEvEUlS4_S4_E_EESt5arrayIPcLm2EEEEviT0_T1_ --------------------------
	.section	.text._ZN2at6native29vectorized_elementwise_kernelILi2ENS0_13AUnaryFunctorIN3c108BFloat16ES4_S4_ZZZNS0_15binary_internal21div_trunc_kernel_cudaERNS_18TensorIteratorBaseEENKUlvE1_clEvENKUlvE2_clEvEUlS4_S4_E_EESt5arrayIPcLm2EEEEviT0_T1_,"ax",@progbits
	.align	128
        .global         _ZN2at6native29vectorized_elementwise_kernelILi2ENS0_13AUnaryFunctorIN3c108BFloat16ES4_S4_ZZZNS0_15binary_internal21div_trunc_kernel_cudaERNS_18TensorIteratorBaseEENKUlvE1_clEvENKUlvE2_clEvEUlS4_S4_E_EESt5arrayIPcLm2EEEEviT0_T1_
        .type           _ZN2at6native29vectorized_elementwise_kernelILi2ENS0_13AUnaryFunctorIN3c108BFloat16ES4_S4_ZZZNS0_15binary_internal21div_trunc_kernel_cudaERNS_18TensorIteratorBaseEENKUlvE1_clEvENKUlvE2_clEvEUlS4_S4_E_EESt5arrayIPcLm2EEEEviT0_T1_,@function
        .size           _ZN2at6native29vectorized_elementwise_kernelILi2ENS0_13AUnaryFunctorIN3c108BFloat16ES4_S4_ZZZNS0_15binary_internal21div_trunc_kernel_cudaERNS_18TensorIteratorBaseEENKUlvE1_clEvENKUlvE2_clEvEUlS4_S4_E_EESt5arrayIPcLm2EEEEviT0_T1_,(.L_x_22778 - _ZN2at6native29vectorized_elementwise_kernelILi2ENS0_13AUnaryFunctorIN3c108BFloat16ES4_S4_ZZZNS0_15binary_internal21div_trunc_kernel_cudaERNS_18TensorIteratorBaseEENKUlvE1_clEvENKUlvE2_clEvEUlS4_S4_E_EESt5arrayIPcLm2EEEEviT0_T1_)
        .other          _ZN2at6native29vectorized_elementwise_kernelILi2ENS0_13AUnaryFunctorIN3c108BFloat16ES4_S4_ZZZNS0_15binary_internal21div_trunc_kernel_cudaERNS_18TensorIteratorBaseEENKUlvE1_clEvENKUlvE2_clEvEUlS4_S4_E_EESt5arrayIPcLm2EEEEviT0_T1_,@"STO_CUDA_ENTRY STV_DEFAULT"
_ZN2at6native29vectorized_elementwise_kernelILi2ENS0_13AUnaryFunctorIN3c108BFloat16ES4_S4_ZZZNS0_15binary_internal21div_trunc_kernel_cudaERNS_18TensorIteratorBaseEENKUlvE1_clEvENKUlvE2_clEvEUlS4_S4_E_EESt5arrayIPcLm2EEEEviT0_T1_:
.text._ZN2at6native29vectorized_elementwise_kernelILi2ENS0_13AUnaryFunctorIN3c108BFloat16ES4_S4_ZZZNS0_15binary_internal21div_trunc_kernel_cudaERNS_18TensorIteratorBaseEENKUlvE1_clEvENKUlvE2_clEvEUlS4_S4_E_EESt5arrayIPcLm2EEEEviT0_T1_:
        /* <DEDUP_REMOVED lines=16> */
[----:B------:R-:W5:Y:S01]  /*0100*/  LDG.E R14, desc[UR4][R6.64+0x600] ;  /* 0x00060004060e7981 */ /* 0x000f62000c1e1900 */
[----:B-1----:R-:W-:Y:S01]  /*0110*/  SHF.L.U32 R4, R4, 0x10, RZ ;  /* 0x0000001004047819 */ /* 0x002fe200000006ff */
[C---:B--2---:R-:W-:Y:S01]  /*0120*/  IMAD.U32 R5, R3.reuse, 0x10000, RZ ;  /* 0x0001000003057824 */ /* 0x044fe200078e00ff */
[----:B------:R-:W-:-:S03]  /*0130*/  PRMT R3, R3, 0x7632, R3 ;  /* 0x0000763203037816 */ /* 0x000fc60000000003 */
[----:B------:R0:W1:Y:S01]  /*0140*/  MUFU.RCP R15, R5 ;  /* 0x00000005000f7308 */ /* 0x0000620000001000 */
[----:B------:R-:W-:Y:S02]  /*0150*/  SHF.L.U32 R8, R3, 0x10, RZ ;  /* 0x0000001003087819 */ /* 0x000fe400000006ff */
[C---:B---3--:R-:W-:Y:S01]  /*0160*/  PRMT R3, R12.reuse, 0x7632, R3 ;  /* 0x000076320c037816 */ /* 0x048fe20000000003 */
[----:B----4-:R-:W-:Y:S01]  /*0170*/  IMAD.U32 R10, R13, 0x10000, RZ ;  /* 0x000100000d0a7824 */ /* 0x010fe200078e00ff */
[----:B------:R-:W-:Y:S01]  /*0180*/  SHF.L.U32 R9, R12, 0x10, RZ ;  /* 0x000000100c097819 */ /* 0x000fe200000006ff */
[----:B-----5:R-:W-:Y:S02]  /*0190*/  IMAD.U32 R11, R14, 0x10000, RZ ;  /* 0x000100000e0b7824 */ /* 0x020fe400078e00ff */
[----:B------:R2:W-:Y:S01]  /*01a0*/  MUFU.RCP R19, R10 ;  /* 0x0000000a00137308 */ /* 0x0005e20000001000 */
[----:B0-----:R-:W-:Y:S01]  /*01b0*/  IMAD.U32 R5, R3, 0x10000, RZ ;  /* 0x0001000003057824 */ /* 0x001fe200078e00ff */
[----:B------:R-:W-:-:S05]  /*01c0*/  PRMT R3, R13, 0x7632, R3 ;  /* 0x000076320d037816 */ /* 0x000fca0000000003 */
[----:B------:R-:W-:Y:S01]  /*01d0*/  IMAD.U32 R6, R3, 0x10000, RZ ;  /* 0x0001000003067824 */ /* 0x000fe200078e00ff */
[----:B------:R-:W-:Y:S01]  /*01e0*/  PRMT R3, R14, 0x7632, R3 ;  /* 0x000076320e037816 */ /* 0x000fe20000000003 */
[----:B------:R-:W0:Y:S04]  /*01f0*/  MUFU.RCP R9, R9 ;  /* 0x0000000900097308 */ /* 0x000e280000001000 */
[----:B--2---:R-:W-:Y:S02]  /*0200*/  IMAD.U32 R10, R3, 0x10000, RZ ;  /* 0x00010000030a7824 */ /* 0x004fe400078e00ff */
[C---:B-1----:R-:W-:Y:S02]  /*0210*/  FMUL.FTZ R3, R4.reuse, R15 ;  /* 0x0000000f04037220 */ /* 0x042fe40000410000 */
[----:B------:R-:W1:Y:S08]  /*0220*/  MUFU.RCP R11, R11 ;  /* 0x0000000b000b7308 */ /* 0x000e700000001000 */
[----:B------:R-:W-:Y:S01]  /*0230*/  MUFU.RCP R13, R5 ;  /* 0x00000005000d7308 */ /* 0x000fe20000001000 */
[C---:B0-----:R-:W-:Y:S01]  /*0240*/  FMUL.FTZ R7, R4.reuse, R9 ;  /* 0x0000000904077220 */ /* 0x041fe20000410000 */
[----:B------:R-:W-:-:S06]  /*0250*/  FMUL.FTZ R9, R4, R19 ;  /* 0x0000001304097220 */ /* 0x000fcc0000410000 */
[----:B------:R-:W0:Y:S01]  /*0260*/  MUFU.RCP R21, R6 ;  /* 0x0000000600157308 */ /* 0x000e220000001000 */
[----:B-1----:R-:W-:-:S07]  /*0270*/  FMUL.FTZ R11, R4, R11 ;  /* 0x0000000b040b7220 */ /* 0x002fce0000410000 */
[----:B------:R0:W1:Y:S08]  /*0280*/  MUFU.RCP R23, R10 ;  /* 0x0000000a00177308 */ /* 0x0000700000001000 */
[----:B------:R2:W3:Y:S01]  /*0290*/  MUFU.RCP R17, R8 ;  /* 0x0000000800117308 */ /* 0x0004e20000001000 */
[----:B0-----:R-:W-:-:S07]  /*02a0*/  FMUL.FTZ R10, R4, R21 ;  /* 0x00000015040a7220 */ /* 0x001fce0000410000 */
[----:B------:R-:W0:Y:S01]  /*02b0*/  F2F.BF16.F32 R3, R3 ;  /* 0x0000000300037304 */ /* 0x000e220000202000 */
[C---:B--2---:R-:W-:Y:S01]  /*02c0*/  FMUL.FTZ R8, R4.reuse, R13 ;  /* 0x0000000d04087220 */ /* 0x044fe20000410000 */
[----:B-1----:R-:W-:-:S06]  /*02d0*/  FMUL.FTZ R12, R4, R23 ;  /* 0x00000017040c7220 */ /* 0x002fcc0000410000 */
[----:B------:R-:W1:Y:S01]  /*02e0*/  F2F.BF16.F32 R7, R7 ;  /* 0x0000000700077304 */ /* 0x000e620000202000 */
[----:B---3--:R-:W-:Y:S01]  /*02f0*/  FMUL.FTZ R5, R4, R17 ;  /* 0x0000001104057220 */ /* 0x008fe20000410000 */
[----:B0-----:R-:W-:-:S06]  /*0300*/  IMAD.U32 R3, R3, 0x10000, RZ ;  /* 0x0001000003037824 */ /* 0x001fcc00078e00ff */
[----:B------:R-:W0:Y:S01]  /*0310*/  F2F.BF16.F32 R9, R9 ;  /* 0x0000000900097304 */ /* 0x000e220000202000 */
[----:B-1----:R-:W-:-:S07]  /*0320*/  SHF.L.U32 R7, R7, 0x10, RZ ;  /* 0x0000001007077819 */ /* 0x002fce00000006ff */
[----:B------:R-:W1:Y:S01]  /*0330*/  F2F.BF16.F32 R11, R11 ;  /* 0x0000000b000b7304 */ /* 0x000e620000202000 */
[----:B0-----:R-:W-:-:S07]  /*0340*/  IMAD.U32 R9, R9, 0x10000, RZ ;  /* 0x0001000009097824 */ /* 0x001fce00078e00ff */
[----:B------:R0:W2:Y:S01]  /*0350*/  F2F.BF16.F32 R6, R5 ;  /* 0x0000000500067304 */ /* 0x0000a20000202000 */
[----:B-1----:R-:W-:-:S07]  /*0360*/  IMAD.U32 R11, R11, 0x10000, RZ ;  /* 0x000100000b0b7824 */ /* 0x002fce00078e00ff */
[----:B------:R-:W1:Y:S01]  /*0370*/  F2F.BF16.F32 R8, R8 ;  /* 0x0000000800087304 */ /* 0x000e620000202000 */
[----:B0-----:R-:W0:Y:S01]  /*0380*/  LDC.64 R4, c[0x0][0x218] ;  /* 0x00008600ff047b82 */ /* 0x001e220000000a00 */
[----:B--2---:R-:W-:-:S06]  /*0390*/  SHF.L.U32 R6, R6, 0x10, RZ ;  /* 0x0000001006067819 */ /* 0x004fcc00000006ff */
[----:B------:R-:W2:Y:S01]  /*03a0*/  F2F.BF16.F32 R10, R10 ;  /* 0x0000000a000a7304 */ /* 0x000ea20000202000 */
[----:B-1----:R-:W-:-:S07]  /*03b0*/  IMAD.U32 R8, R8, 0x10000, RZ ;  /* 0x0001000008087824 */ /* 0x002fce00078e00ff */
[----:B------:R-:W1:Y:S01]  /*03c0*/  F2F.BF16.F32 R12, R12 ;  /* 0x0000000c000c7304 */ /* 0x000e620000202000 */
[----:B--2---:R-:W-:-:S07]  /*03d0*/  IMAD.U32 R10, R10, 0x10000, RZ ;  /* 0x000100000a0a7824 */ /* 0x004fce00078e00ff */
[----:B------:R-:W-:Y:S01]  /*03e0*/  FRND.TRUNC R3, R3 ;  /* 0x0000000300037307 */ /* 0x000fe2000020d000 */
[----:B0-----:R-:W-:Y:S01]  /*03f0*/  IMAD.WIDE.U32 R4, R0, 0x2, R4 ;  /* 0x0000000200047825 */ /* 0x001fe200078e0004 */
[----:B-1----:R-:W-:-:S06]  /*0400*/  SHF.L.U32 R12, R12, 0x10, RZ ;  /* 0x000000100c0c7819 */ /* 0x002fcc00000006ff */
[----:B------:R-:W-:Y:S01]  /*0410*/  FRND.TRUNC R7, R7 ;  /* 0x0000000700077307 */ /* 0x000fe2000020d000 */
[----:B------:R-:W-:-:S07]  /*0420*/  IMAD.WIDE R4, R2, 0x4, R4 ;  /* 0x0000000402047825 */ /* 0x000fce00078e0204 */
[----:B------:R-:W-:Y:S08]  /*0430*/  FRND.TRUNC R9, R9 ;  /* 0x0000000900097307 */ /* 0x000ff0000020d000 */
[----:B------:R-:W-:Y:S08]  /*0440*/  FRND.TRUNC R11, R11 ;  /* 0x0000000b000b7307 */ /* 0x000ff0000020d000 */
[----:B------:R-:W0:Y:S08]  /*0450*/  FRND.TRUNC R6, R6 ;  /* 0x0000000600067307 */ /* 0x000e30000020d000 */
[----:B------:R-:W1:Y:S01]  /*0460*/  FRND.TRUNC R8, R8 ;  /* 0x0000000800087307 */ /* 0x000e62000020d000 */
[----:B0-----:R-:W-:-:S07]  /*0470*/  F2FP.BF16.F32.PACK_AB R3, R6, R3 ;  /* 0x000000030603723e */ /* 0x001fce00000010ff */
[----:B------:R-:W0:Y:S01]  /*0480*/  FRND.TRUNC R10, R10 ;  /* 0x0000000a000a7307 */ /* 0x000e22000020d000 */
[----:B------:R-:W-:Y:S01]  /*0490*/  STG.E desc[UR4][R4.64], R3 ;  /* 0x0000000304007986 */ /* 0x000fe2000c101904 */
[----:B-1----:R-:W-:-:S06]  /*04a0*/  F2FP.BF16.F32.PACK_AB R7, R8, R7 ;  /* 0x000000070807723e */ /* 0x002fcc00000010ff */
[----:B------:R-:W1:Y:S01]  /*04b0*/  FRND.TRUNC R12, R12 ;  /* 0x0000000c000c7307 */ /* 0x000e62000020d000 */
[----:B------:R-:W-:Y:S01]  /*04c0*/  STG.E desc[UR4][R4.64+0x200], R7 ;  /* 0x0002000704007986 */ /* 0x000fe2000c101904 */
[----:B0-----:R-:W-:-:S05]  /*04d0*/  F2FP.BF16.F32.PACK_AB R9, R10, R9 ;  /* 0x000000090a09723e */ /* 0x001fca00000010ff */
[----:B------:R-:W-:Y:S01]  /*04e0*/  STG.E desc[UR4][R4.64+0x400], R9 ;  /* 0x0004000904007986 */ /* 0x000fe2000c101904 */
[----:B-1----:R-:W-:-:S05]  /*04f0*/  F2FP.BF16.F32.PACK_AB R11, R12, R11 ;  /* 0x0000000b0c0b723e */ /* 0x002fca00000010ff */
[----:B------:R-:W-:Y:S01]  /*0500*/  STG.E desc[UR4][R4.64+0x600], R11 ;  /* 0x0006000b04007986 */ /* 0x000fe2000c101904 */
[----:B------:R-:W-:Y:S05]  /*0510*/  EXIT ;  /* 0x000000000000794d */ /* 0x000fea0003800000 */
.L_x_2022:
        /* <DEDUP_REMOVED lines=8> */
[----:B------:R-:W-:Y:S01]  /*05a0*/  @!P1 IMAD.IADD R21, R0, 0x1, R19 ;  /* 0x0000000100159824 */ /* 0x000fe200078e0213 */
[----:B------:R-:W2:Y:S01]  /*05b0*/  @!P1 LDC.64 R16, c[0x0][0x220] ;  /* 0x00008800ff109b82 */ /* 0x000ea20000000a00 */
[----:B------:R-:W-:-:S05]  /*05c0*/  @!P1 VIADD R19, R19, 0x80 ;  /* 0x0000008013139836 */ /* 0x000fca0000000000 */
[----:B------:R-:W-:Y:S01]  /*05d0*/  ISETP.GE.AND P2, PT, R19, R2, PT ;  /* 0x000000021300720c */ /* 0x000fe20003f46270 */
[----:B0-----:R-:W-:-:S05]  /*05e0*/  @!P0 IMAD.WIDE.U32 R12, R15, 0x2, R12 ;  /* 0x000000020f0c8825 */ /* 0x001fca00078e000c */
[----:B------:R0:W3:Y:S07]  /*05f0*/  @!P0 LDG.E.U16 R18, desc[UR4][R12.64] ;  /* 0x000000040c128981 */ /* 0x0000ee000c1e1500 */
[----:B------:R-:W-:Y:S01]  /*0600*/  @!P2 IADD3 R23, R0, R19, RZ ;  /* 0x000000130017a210 */ /* 0x000fe20007ffe0ff */
[----:B------:R-:W-:Y:S01]  /*0610*/  @!P2 VIADD R19, R19, 0x80 ;  /* 0x000000801313a836 */ /* 0x000fe20000000000 */
[----:B------:R-:W4:Y:S01]  /*0620*/  @!P2 LDC.64 R26, c[0x0][0x220] ;  /* 0x00008800ff1aab82 */ /* 0x000f220000000a00 */
[----:B--2---:R-:W-:-:S03]  /*0630*/  @!P1 IMAD.WIDE.U32 R16, R21, 0x2, R16 ;  /* 0x0000000215109825 */ /* 0x004fc600078e0010 */
[----:B------:R-:W-:Y:S02]  /*0640*/  ISETP.GE.AND P3, PT, R19, R2, PT ;  /* 0x000000021300720c */ /* 0x000fe40003f66270 */
[----:B------:R-:W-:-:S06]  /*0650*/  PRMT R21, RZ, 0x7610, R21 ;  /* 0x00007610ff157816 */ /* 0x000fcc0000000015 */
[----:B------:R2:W5:Y:S01]  /*0660*/  @!P1 LDG.E.U16 R21, desc[UR4][R16.64] ;  /* 0x0000000410159981 */ /* 0x000562000c1e1500 */
[----:B------:R-:W-:-:S04]  /*0670*/  PRMT R20, RZ, 0x7610, R20 ;  /* 0x00007610ff147816 */ /* 0x000fc80000000014 */
[----:B------:R-:W-:Y:S01]  /*0680*/  @!P3 IMAD.IADD R25, R0, 0x1, R19 ;  /* 0x000000010019b824 */ /* 0x000fe200078e0213 */
[----:B------:R-:W-:Y:S01]  /*0690*/  @!P3 IADD3 R19, R19, 0x80, RZ ;  /* 0x000000801313b810 */ /* 0x000fe20007ffe0ff */
[----:B------:R-:W1:Y:S03]  /*06a0*/  @!P3 LDC.64 R14, c[0x0][0x220] ;  /* 0x00008800ff0ebb82 */ /* 0x000e660000000a00 */
[----:B------:R-:W-:Y:S01]  /*06b0*/  ISETP.GE.AND P1, PT, R19, R2, PT ;  /* 0x000000021300720c */ /* 0x000fe20003f26270 */
[----:B----4-:R-:W-:Y:S01]  /*06c0*/  @!P2 IMAD.WIDE.U32 R26, R23, 0x2, R26 ;  /* 0x00000002171aa825 */ /* 0x010fe200078e001a */
[----:B------:R-:W-:-:S04]  /*06d0*/  PRMT R22, RZ, 0x7610, R22 ;  /* 0x00007610ff167816 */ /* 0x000fc80000000016 */
[----:B------:R4:W5:Y:S07]  /*06e0*/  @!P2 LDG.E.U16 R20, desc[UR4][R26.64] ;  /* 0x000000041a14a981 */ /* 0x00096e000c1e1500 */
[----:B------:R-:W-:Y:S01]  /*06f0*/  @!P1 IMAD.IADD R23, R0, 0x1, R19 ;  /* 0x0000000100179824 */ /* 0x000fe200078e0213 */
[----:B0-----:R-:W0:Y:S01]  /*0700*/  @!P1 LDC.64 R12, c[0x0][0x220] ;  /* 0x00008800ff0c9b82 */ /* 0x001e220000000a00 */
[----:B------:R-:W-:-:S05]  /*0710*/  @!P1 VIADD R19, R19, 0x80 ;  /* 0x0000008013139836 */ /* 0x000fca0000000000 */
[----:B------:R-:W-:Y:S01]  /*0720*/  ISETP.GE.AND P4, PT, R19, R2, PT ;  /* 0x000000021300720c */ /* 0x000fe20003f86270 */
[----:B-1----:R-:W-:-:S05]  /*0730*/  @!P3 IMAD.WIDE.U32 R14, R25, 0x2, R14 ;  /* 0x00000002190eb825 */ /* 0x002fca00078e000e */
[----:B------:R1:W5:Y:S07]  /*0740*/  @!P3 LDG.E.U16 R22, desc[UR4][R14.64] ;  /* 0x000000040e16b981 */ /* 0x00036e000c1e1500 */
[----:B------:R-:W-:Y:S01]  /*0750*/  @!P4 IADD3 R29, R0, R19, RZ ;  /* 0x00000013001dc210 */ /* 0x000fe20007ffe0ff */
[----:B------:R-:W-:Y:S01]  /*0760*/  @!P4 VIADD R19, R19, 0x80 ;  /* 0x000000801313c836 */ /* 0x000fe20000000000 */
[----:B--2---:R-:W2:Y:S04]  /*0770*/  @!P4 LDC.64 R16, c[0x0][0x220] ;  /* 0x00008800ff10cb82 */ /* 0x004ea80000000a00 */
[----:B------:R-:W-:Y:S01]  /*0780*/  ISETP.GE.AND P2, PT, R19, R2, PT ;  /* 0x000000021300720c */ /* 0x000fe20003f46270 */
[----:B0-----:R-:W-:Y:S01]  /*0790*/  @!P1 IMAD.WIDE.U32 R24, R23, 0x2, R12 ;  /* 0x0000000217189825 */ /* 0x001fe200078e000c */
[----:B------:R-:W-:-:S06]  /*07a0*/  PRMT R23, RZ, 0x7610, R23 ;  /* 0x00007610ff177816 */ /* 0x000fcc0000000017 */
[----:B------:R0:W5:Y:S05]  /*07b0*/  @!P1 LDG.E.U16 R23, desc[UR4][R24.64] ;  /* 0x0000000418179981 */ /* 0x00016a000c1e1500 */
[----:B----4-:R-:W-:Y:S01]  /*07c0*/  @!P2 IADD3 R27, R0, R19, RZ ;  /* 0x00000013001ba210 */ /* 0x010fe20007ffe0ff */
[----:B------:R-:W-:Y:S01]  /*07d0*/  @!P2 VIADD R19, R19, 0x80 ;  /* 0x000000801313a836 */ /* 0x000fe20000000000 */
[----:B-1----:R-:W1:Y:S04]  /*07e0*/  @!P2 LDC.64 R14, c[0x0][0x220] ;  /* 0x00008800ff0eab82 */ /* 0x002e680000000a00 */
[----:B------:R-:W-:-:S13]  /*07f0*/  ISETP.GE.AND P1, PT, R19, R2, PT ;  /* 0x000000021300720c */ /* 0x000fda0003f26270 */
[----:B------:R-:W4:Y:S01]  /*0800*/  @!P1 LDC.64 R12, c[0x0][0x220] ;  /* 0x00008800ff0c9b82 */ /* 0x000f220000000a00 */
[----:B------:R-:W-:Y:S01]  /*0810*/  @!P1 IADD3 R19, R0, R19, RZ ;  /* 0x0000001300139210 */ /* 0x000fe20007ffe0ff */
[----:B--2---:R-:W-:Y:S01]  /*0820*/  @!P4 IMAD.WIDE.U32 R16, R29, 0x2, R16 ;  /* 0x000000021d10c825 */ /* 0x004fe200078e0010 */
[----:B------:R-:W-:Y:S02]  /*0830*/  PRMT R26, RZ, 0x7610, R26 ;  /* 0x00007610ff1a7816 */ /* 0x000fe4000000001a */
[----:B0-----:R-:W-:Y:S01]  /*0840*/  PRMT R24, RZ, 0x7610, R24 ;  /* 0x00007610ff187816 */ /* 0x001fe20000000018 */
[----:B-1----:R-:W-:-:S03]  /*0850*/  @!P2 IMAD.WIDE.U32 R14, R27, 0x2, R14 ;  /* 0x000000021b0ea825 */ /* 0x002fc600078e000e */
[----:B------:R0:W2:Y:S04]  /*0860*/  @!P4 LDG.E.U16 R26, desc[UR4][R16.64] ;  /* 0x00000004101ac981 */ /* 0x0000a8000c1e1500 */
[----:B------:R-:W2:Y:S01]  /*0870*/  @!P2 LDG.E.U16 R24, desc[UR4][R14.64] ;  /* 0x000000040e18a981 */ /* 0x000ea2000c1e1500 */
[----:B----4-:R-:W-:Y:S01]  /*0880*/  @!P1 IMAD.WIDE.U32 R12, R19, 0x2, R12 ;  /* 0x00000002130c9825 */ /* 0x010fe200078e000c */
[----:B------:R-:W-:-:S06]  /*0890*/  PRMT R19, RZ, 0x7610, R19 ;  /* 0x00007610ff137816 */ /* 0x000fcc0000000013 */
[----:B------:R1:W4:Y:S01]  /*08a0*/  @!P1 LDG.E.U16 R19, desc[UR4][R12.64] ;  /* 0x000000040c139981 */ /* 0x000322000c1e1500 */
[----:B0-----:R-:W-:-:S04]  /*08b0*/  IADD3 R17, R11, 0x80, RZ ;  /* 0x000000800b117810 */ /* 0x001fc80007ffe0ff */
[----:B------:R-:W-:Y:S01]  /*08c0*/  ISETP.GE.AND P5, PT, R17, R2, PT ;  /* 0x000000021100720c */ /* 0x000fe20003fa6270 */
[----:B------:R-:W-:Y:S02]  /*08d0*/  @!P0 IMAD.U32 R17, R4, 0x10000, RZ ;  /* 0x0001000004118824 */ /* 0x000fe400078e00ff */
[----:B-1----:R-:W-:-:S05]  /*08e0*/  VIADD R13, R11, 0x100 ;  /* 0x000001000b0d7836 */ /* 0x002fca0000000000 */
[----:B------:R-:W-:Y:S02]  /*08f0*/  ISETP.GE.AND P1, PT, R13, R2, PT ;  /* 0x000000020d00720c */ /* 0x000fe40003f26270 */
[----:B------:R-:W-:-:S04]  /*0900*/  IADD3 R13, R11, 0x180, RZ ;  /* 0x000001800b0d7810 */ /* 0x000fc80007ffe0ff */
[----:B------:R-:W-:Y:S02]  /*0910*/  ISETP.GE.AND P2, PT, R13, R2, PT ;  /* 0x000000020d00720c */ /* 0x000fe40003f46270 */
[----:B------:R-:W-:Y:S01]  /*0920*/  @!P5 SHF.L.U32 R12, R4, 0x10, RZ ;  /* 0x00000010040cd819 */ /* 0x000fe200000006ff */
[----:B---3--:R-:W-:-:S06]  /*0930*/  @!P0 IMAD.U32 R18, R18, 0x10000, RZ ;  /* 0x0001000012128824 */ /* 0x008fcc00078e00ff */
[----:B------:R-:W0:Y:S01]  /*0940*/  @!P0 MUFU.RCP R18, R18 ;  /* 0x0000001200128308 */ /* 0x000e220000001000 */
[----:B-----5:R-:W-:Y:S01]  /*0950*/  @!P5 SHF.L.U32 R21, R21, 0x10, RZ ;  /* 0x000000101515d819 */ /* 0x020fe200000006ff */
[----:B0-----:R-:W-:-:S06]  /*0960*/  @!P0 FMUL.FTZ R16, R17, R18 ;  /* 0x0000001211108220 */ /* 0x001fcc0000410000 */
[----:B------:R-:W0:Y:S08]  /*0970*/  @!P5 MUFU.RCP R15, R21 ;  /* 0x00000015000fd308 */ /* 0x000e300000001000 */
[----:B------:R-:W1:Y:S01]  /*0980*/  @!P0 F2F.BF16.F32 R16, R16 ;  /* 0x0000001000108304 */ /* 0x000e620000202000 */
[----:B------:R-:W-:Y:S02]  /*0990*/  @!P1 IMAD.U32 R20, R20, 0x10000, RZ ;  /* 0x0001000014149824 */ /* 0x000fe400078e00ff */
[----:B0-----:R-:W-:Y:S01]  /*09a0*/  @!P5 FMUL.FTZ R15, R12, R15 ;  /* 0x0000000f0c0fd220 */ /* 0x001fe20000410000 */
[----:B-1----:R-:W-:-:S04]  /*09b0*/  @!P0 IMAD.U32 R14, R16, 0x10000, RZ ;  /* 0x00010000100e8824 */ /* 0x002fc800078e00ff */
[----:B------:R-:W0:Y:S01]  /*09c0*/  @!P1 MUFU.RCP R16, R20 ;  /* 0x0000001400109308 */ /* 0x000e220000001000 */
[----:B------:R-:W-:Y:S01]  /*09d0*/  @!P2 SHF.L.U32 R13, R22, 0x10, RZ ;  /* 0x00000010160da819 */ /* 0x000fe200000006ff */
[----:B------:R-:W-:-:S06]  /*09e0*/  VIADD R17, R11, 0x200 ;  /* 0x000002000b117836 */ /* 0x000fcc0000000000 */
[----:B------:R-:W1:Y:S01]  /*09f0*/  @!P2 MUFU.RCP R13, R13 ;  /* 0x0000000d000da308 */ /* 0x000e620000001000 */
[----:B------:R-:W-:Y:S02]  /*0a00*/  ISETP.GE.AND P3, PT, R17, R2, PT ;  /* 0x000000021100720c */ /* 0x000fe40003f66270 */
[----:B------:R-:W-:-:S05]  /*0a10*/  @!P1 SHF.L.U32 R17, R4, 0x10, RZ ;  /* 0x0000001004119819 */ /* 0x000fca00000006ff */
[----:B------:R-:W3:Y:S01]  /*0a20*/  @!P5 F2F.BF16.F32 R15, R15 ;  /* 0x0000000f000fd304 */ /* 0x000ee20000202000 */
[----:B------:R-:W-:Y:S02]  /*0a30*/  @!P2 IMAD.U32 R18, R4, 0x10000, RZ ;  /* 0x000100000412a824 */ /* 0x000fe400078e00ff */
[----:B0-----:R-:W-:Y:S02]  /*0a40*/  @!P1 FMUL.FTZ R16, R17, R16 ;  /* 0x0000001011109220 */ /* 0x001fe40000410000 */
[----:B-1----:R-:W-:-:S04]  /*0a50*/  @!P2 FMUL.FTZ R17, R18, R13 ;  /* 0x0000000d1211a220 */ /* 0x002fc80000410000 */
[----:B------:R-:W0:Y:S01]  /*0a60*/  @!P1 F2F.BF16.F32 R16, R16 ;  /* 0x0000001000109304 */ /* 0x000e220000202000 */
[----:B------:R-:W-:Y:S01]  /*0a70*/  @!P3 SHF.L.U32 R23, R23, 0x10, RZ ;  /* 0x000000101717b819 */ /* 0x000fe200000006ff */
[----:B---3--:R-:W-:-:S06]  /*0a80*/  @!P5 IMAD.U32 R12, R15, 0x10000, RZ ;  /* 0x000100000f0cd824 */ /* 0x008fcc00078e00ff */
[----:B------:R-:W1:Y:S08]  /*0a90*/  @!P2 F2F.BF16.F32 R17, R17 ;  /* 0x000000110011a304 */ /* 0x000e700000202000 */
[----:B------:R-:W3:Y:S01]  /*0aa0*/  @!P5 FRND.TRUNC R12, R12 ;  /* 0x0000000c000cd307 */ /* 0x000ee2000020d000 */
[----:B------:R-:W-:Y:S01]  /*0ab0*/  IADD3 R13, R11, 0x280, RZ ;  /* 0x000002800b0d7810 */ /* 0x000fe20007ffe0ff */
[----:B0-----:R-:W-:-:S06]  /*0ac0*/  @!P1 IMAD.U32 R15, R16, 0x10000, RZ ;  /* 0x00010000100f9824 */ /* 0x001fcc00078e00ff */
[----:B------:R-:W0:Y:S01]  /*0ad0*/  @!P3 MUFU.RCP R23, R23 ;  /* 0x000000170017b308 */ /* 0x000e220000001000 */
[----:B-1----:R-:W-:Y:S01]  /*0ae0*/  @!P2 IMAD.U32 R16, R17, 0x10000, RZ ;  /* 0x000100001110a824 */ /* 0x002fe200078e00ff */
[----:B------:R-:W-:Y:S02]  /*0af0*/  IADD3 R17, R11, 0x380, RZ ;  /* 0x000003800b117810 */ /* 0x000fe40007ffe0ff */
[----:B------:R-:W-:Y:S02]  /*0b00*/  ISETP.GE.AND P4, PT, R13, R2, PT ;  /* 0x000000020d00720c */ /* 0x000fe40003f86270 */
[----:B------:R-:W-:Y:S02]  /*0b10*/  IADD3 R21, R11, 0x300, RZ ;  /* 0x000003000b157810 */ /* 0x000fe40007ffe0ff */
[----:B---3--:R-:W-:Y:S02]  /*0b20*/  @!P5 F2FP.BF16.F32.PACK_AB R3, RZ, R12 ;  /* 0x0000000cff03d23e */ /* 0x008fe400000010ff */
[----:B------:R-:W-:-:S02]  /*0b30*/  @!P3 SHF.L.U32 R18, R4, 0x10, RZ ;  /* 0x000000100412b819 */ /* 0x000fc400000006ff */
[-C--:B------:R-:W-:Y:S02]  /*0b40*/  ISETP.GE.AND P5, PT, R17, R2.reuse, PT ;  /* 0x000000021100720c */ /* 0x080fe40003fa6270 */
[----:B------:R-:W-:Y:S01]  /*0b50*/  ISETP.GE.AND P6, PT, R21, R2, PT ;  /* 0x000000021500720c */ /* 0x000fe20003fc6270 */
[----:B0-----:R-:W-:Y:S02]  /*0b60*/  @!P3 FMUL.FTZ R13, R18, R23 ;  /* 0x00000017120db220 */ /* 0x001fe40000410000 */
[----:B--2---:R-:W-:-:S04]  /*0b70*/  @!P4 IMAD.U32 R26, R26, 0x10000, RZ ;  /* 0x000100001a1ac824 */ /* 0x004fc800078e00ff */
[----:B------:R-:W0:Y:S04]  /*0b80*/  @!P3 F2F.BF16.F32 R13, R13 ;  /* 0x0000000d000db304 */ /* 0x000e280000202000 */
[----:B----4-:R-:W-:Y:S02]  /*0b90*/  @!P5 IMAD.U32 R21, R19, 0x10000, RZ ;  /* 0x000100001315d824 */ /* 0x010fe400078e00ff */
[----:B------:R-:W-:Y:S02]  /*0ba0*/  @!P6 SHF.L.U32 R24, R24, 0x10, RZ ;  /* 0x000000101818e819 */ /* 0x000fe400000006ff */
[----:B------:R-:W1:Y:S08]  /*0bb0*/  @!P4 MUFU.RCP R18, R26 ;  /* 0x0000001a0012c308 */ /* 0x000e700000001000 */
[----:B------:R-:W2:Y:S01]  /*0bc0*/  @!P6 MUFU.RCP R20, R24 ;  /* 0x000000180014e308 */ /* 0x000ea20000001000 */
[----:B0-----:R-:W-:-:S07]  /*0bd0*/  @!P3 IMAD.U32 R17, R13, 0x10000, RZ ;  /* 0x000100000d11b824 */ /* 0x001fce00078e00ff */
[----:B------:R-:W0:Y:S01]  /*0be0*/  @!P5 MUFU.RCP R21, R21 ;  /* 0x000000150015d308 */ /* 0x000e220000001000 */
[C---:B------:R-:W-:Y:S01]  /*0bf0*/  @!P4 SHF.L.U32 R13, R4.reuse, 0x10, RZ ;  /* 0x00000010040dc819 */ /* 0x040fe200000006ff */
[C---:B------:R-:W-:Y:S01]  /*0c00*/  @!P6 IMAD.U32 R19, R4.reuse, 0x10000, RZ ;  /* 0x000100000413e824 */ /* 0x040fe200078e00ff */
[----:B------:R-:W-:-:S03]  /*0c10*/  @!P5 SHF.L.U32 R22, R4, 0x10, RZ ;  /* 0x000000100416d819 */ /* 0x000fc600000006ff */
[----:B-1----:R-:W-:Y:S02]  /*0c20*/  @!P4 FMUL.FTZ R18, R13, R18 ;  /* 0x000000120d12c220 */ /* 0x002fe40000410000 */
[----:B------:R-:W1:Y:S01]  /*0c30*/  @!P0 LDC.64 R12, c[0x0][0x218] ;  /* 0x00008600ff0c8b82 */ /* 0x000e620000000a00 */
[----:B--2---:R-:W-:Y:S01]  /*0c40*/  @!P6 FMUL.FTZ R20, R19, R20 ;  /* 0x000000141314e220 */ /* 0x004fe20000410000 */
[----:B------:R-:W2:Y:S01]  /*0c50*/  @!P0 FRND.TRUNC R14, R14 ;  /* 0x0000000e000e8307 */ /* 0x000ea2000020d000 */
[----:B0-----:R-:W-:-:S07]  /*0c60*/  @!P5 FMUL.FTZ R22, R22, R21 ;  /* 0x000000151616d220 */ /* 0x001fce0000410000 */
[----:B------:R-:W0:Y:S08]  /*0c70*/  @!P4 F2F.BF16.F32 R18, R18 ;  /* 0x000000120012c304 */ /* 0x000e300000202000 */
[----:B------:R-:W3:Y:S08]  /*0c80*/  @!P6 F2F.BF16.F32 R20, R20 ;  /* 0x000000140014e304 */ /* 0x000ef00000202000 */
[----:B------:R-:W4:Y:S01]  /*0c90*/  @!P5 F2F.BF16.F32 R22, R22 ;  /* 0x000000160016d304 */ /* 0x000f220000202000 */
[----:B------:R-:W-:-:S02]  /*0ca0*/  @!P0 IADD3 R23, R0, R11, RZ ;  /* 0x0000000b00178210 */ /* 0x000fc40007ffe0ff */
[----:B--2---:R-:W-:Y:S01]  /*0cb0*/  @!P0 F2FP.BF16.F32.PACK_AB R10, RZ, R14 ;  /* 0x0000000eff0a823e */ /* 0x004fe200000010ff */
[----:B0-----:R-:W-:Y:S02]  /*0cc0*/  @!P4 IMAD.U32 R19, R18, 0x10000, RZ ;  /* 0x000100001213c824 */ /* 0x001fe400078e00ff */
[----:B-1----:R-:W-:Y:S01]  /*0cd0*/  @!P0 IMAD.WIDE.U32 R12, R23, 0x2, R12 ;  /* 0x00000002170c8825 */ /* 0x002fe200078e000c */
[----:B------:R-:W-:-:S03]  /*0ce0*/  PRMT R14, R10, 0x7610, R14 ;  /* 0x000076100a0e7816 */ /* 0x000fc6000000000e */
[----:B---3--:R-:W-:Y:S02]  /*0cf0*/  @!P6 IMAD.U32 R21, R20, 0x10000, RZ ;  /* 0x000100001415e824 */ /* 0x008fe400078e00ff */
[----:B------:R-:W-:Y:S01]  /*0d00*/  @!P0 VIADD R11, R11, 0x80 ;  /* 0x000000800b0b8836 */ /* 0x000fe20000000000 */
[----:B----4-:R-:W-:Y:S01]  /*0d10*/  @!P5 SHF.L.U32 R10, R22, 0x10, RZ ;  /* 0x00000010160ad819 */ /* 0x010fe200000006ff */
[----:B------:R0:W-:Y:S01]  /*0d20*/  @!P0 STG.E.U16 desc[UR4][R12.64], R14 ;  /* 0x0000000e0c008986 */ /* 0x0001e2000c101504 */
[----:B------:R-:W1:Y:S02]  /*0d30*/  @!P1 FRND.TRUNC R15, R15 ;  /* 0x0000000f000f9307 */ /* 0x000e64000020d000 */
[----:B------:R-:W-:-:S06]  /*0d40*/  ISETP.GE.AND P0, PT, R11, R2, PT ;  /* 0x000000020b00720c */ /* 0x000fcc0003f06270 */
[----:B------:R-:W2:Y:S08]  /*0d50*/  @!P2 FRND.TRUNC R16, R16 ;  /* 0x000000100010a307 */ /* 0x000eb0000020d000 */
[----:B------:R-:W3:Y:S08]  /*0d60*/  @!P3 FRND.TRUNC R17, R17 ;  /* 0x000000110011b307 */ /* 0x000ef0000020d000 */
[----:B------:R-:W4:Y:S08]  /*0d70*/  @!P4 FRND.TRUNC R19, R19 ;  /* 0x000000130013c307 */ /* 0x000f30000020d000 */
[----:B------:R-:W5:Y:S08]  /*0d80*/  @!P6 FRND.TRUNC R21, R21 ;  /* 0x000000150015e307 */ /* 0x000f70000020d000 */
[----:B------:R-:W0:Y:S01]  /*0d90*/  @!P5 FRND.TRUNC R10, R10 ;  /* 0x0000000a000ad307 */ /* 0x000e22000020d000 */
[----:B------:R-:W-:Y:S04]  /*0da0*/  BSSY B0, `(.L_x_2023) ;  /* 0x0000032000007945 */ /* 0x000fe80003800000 */
[----:B------:R-:W-:Y:S01]  /*0db0*/  BSSY B1, `(.L_x_2024) ;  /* 0x000002a000017945 */ /* 0x000fe20003800000 */
[----:B-1----:R-:W-:-:S02]  /*0dc0*/  @!P1 F2FP.BF16.F32.PACK_AB R4, RZ, R15 ;  /* 0x0000000fff04923e */ /* 0x002fc400000010ff */
[----:B--2---:R-:W-:Y:S02]  /*0dd0*/  @!P2 F2FP.BF16.F32.PACK_AB R5, RZ, R16 ;  /* 0x00000010ff05a23e */ /* 0x004fe400000010ff */
[----:B---3--:R-:W-:Y:S02]  /*0de0*/  @!P3 F2FP.BF16.F32.PACK_AB R6, RZ, R17 ;  /* 0x00000011ff06b23e */ /* 0x008fe400000010ff */
[----:B----4-:R-:W-:Y:S02]  /*0df0*/  @!P4 F2FP.BF16.F32.PACK_AB R7, RZ, R19 ;  /* 0x00000013ff07c23e */ /* 0x010fe400000010ff */
[----:B-----5:R-:W-:Y:S02]  /*0e00*/  @!P6 F2FP.BF16.F32.PACK_AB R8, RZ, R21 ;  /* 0x00000015ff08e23e */ /* 0x020fe400000010ff */
[----:B0-----:R-:W-:Y:S01]  /*0e10*/  @!P5 F2FP.BF16.F32.PACK_AB R9, RZ, R10 ;  /* 0x0000000aff09d23e */ /* 0x001fe200000010ff */
[----:B------:R-:W-:Y:S06]  /*0e20*/  @P0 BRA `(.L_x_2025) ;  /* 0x0000000000300947 */ /* 0x000fec0003800000 */
        /* <DEDUP_REMOVED lines=12> */
.L_x_2025:
[----:B------:R-:W-:-:S13]  /*0ef0*/  ISETP.GE.AND P0, PT, R11, R2, PT ;  /* 0x000000020b00720c */ /* 0x000fda0003f06270 */
[----:B------:R-:W-:Y:S05]  /*0f00*/  @P0 BRA `(.L_x_2027) ;  /* 0x0000000000300947 */ /* 0x000fea0003800000 */
[----:B0-----:R-:W0:Y:S01]  /*0f10*/  LDC.64 R12, c[0x0][0x218] ;  /* 0x00008600ff0c7b82 */ /* 0x001e220000000a00 */
[----:B------:R-:W-:Y:S01]  /*0f20*/  IADD3 R3, R0, R11, RZ ;  /* 0x0000000b00037210 */ /* 0x000fe20007ffe0ff */
[----:B------:R-:W-:-:S04]  /*0f30*/  VIADD R11, R11, 0x80 ;  /* 0x000000800b0b7836 */ /* 0x000fc80000000000 */
[----:B0-----:R-:W-:-:S05]  /*0f40*/  IMAD.WIDE.U32 R12, R3, 0x2, R12 ;  /* 0x00000002030c7825 */ /* 0x001fca00078e000c */
[----:B------:R1:W-:Y:S02]  /*0f50*/  STG.E.U16 desc[UR4][R12.64], R5 ;  /* 0x000000050c007986 */ /* 0x0003e4000c101504 */
.L_x_2026:
[----:B------:R-:W-:-:S13]  /*0f60*/  ISETP.GE.AND P0, PT, R11, R2, PT ;  /* 0x000000020b00720c */ /* 0x000fda0003f06270 */
[----:B------:R-:W-:Y:S05]  /*0f70*/  @P0 BRA `(.L_x_2028) ;  /* 0x0000000000340947 */ /* 0x000fea0003800000 */
[----:B-1----:R-:W1:Y:S01]  /*0f80*/  LDC.64 R4, c[0x0][0x218] ;  /* 0x00008600ff047b82 */ /* 0x002e620000000a00 */
[----:B0-----:R-:W-:Y:S01]  /*0f90*/  IADD3 R3, R0, R11, RZ ;  /* 0x0000000b00037210 */ /* 0x001fe20007ffe0ff */
[----:B------:R-:W-:-:S04]  /*0fa0*/  VIADD R11, R11, 0x80 ;  /* 0x000000800b0b7836 */ /* 0x000fc80000000000 */
[----:B-1----:R-:W-:-:S05]  /*0fb0*/  IMAD.WIDE.U32 R4, R3, 0x2, R4 ;  /* 0x0000000203047825 */ /* 0x002fca00078e0004 */
[----:B------:R1:W-:Y:S02]  /*0fc0*/  STG.E.U16 desc[UR4][R4.64], R6 ;  /* 0x0000000604007986 */ /* 0x0003e4000c101504 */
.L_x_2027:
        /* <DEDUP_REMOVED lines=8> */
.L_x_2028:
[----:B------:R-:W-:Y:S05]  /*1050*/  BSYNC B1 ;  /* 0x0000000000017941 */ /* 0x000fea0003800000 */
.L_x_2024:
[----:B------:R-:W-:-:S13]  /*1060*/  ISETP.GE.AND P0, PT, R11, R2, PT ;  /* 0x000000020b00720c */ /* 0x000fda0003f06270 */
[----:B-12---:R-:W1:Y:S01]  /*1070*/  @!P0 LDC.64 R4, c[0x0][0x218] ;  /* 0x00008600ff048b82 */ /* 0x006e620000000a00 */
[----:B0-----:R-:W-:Y:S01]  /*1080*/  @!P0 IADD3 R3, R0, R11, RZ ;  /* 0x0000000b00038210 */ /* 0x001fe20007ffe0ff */
[----:B------:R-:W-:-:S04]  /*1090*/  @!P0 VIADD R11, R11, 0x80 ;  /* 0x000000800b0b8836 */ /* 0x000fc80000000000 */
[----:B-1----:R-:W-:-:S05]  /*10a0*/  @!P0 IMAD.WIDE.U32 R4, R3, 0x2, R4 ;  /* 0x0000000203048825 */ /* 0x002fca00078e0004 */
[----:B------:R2:W-:Y:S02]  /*10b0*/  @!P0 STG.E.U16 desc[UR4][R4.64], R8 ;  /* 0x0000000804008986 */ /* 0x0005e4000c101504 */
.L_x_2029:
[----:B------:R-:W-:Y:S05]  /*10c0*/  BSYNC B0 ;  /* 0x0000000000007941 */ /* 0x000fea0003800000 */
.L_x_2023:
[----:B------:R-:W-:Y:S05]  /*10d0*/  WARPSYNC.ALL ;  /* 0x0000000000007948 */ /* 0x000fea0003800000 */
[----:B------:R-:W-:-:S13]  /*10e0*/  ISETP.GE.AND P0, PT, R11, R2, PT ;  /* 0x000000020b00720c */ /* 0x000fda0003f06270 */
[----:B------:R-:W-:Y:S05]  /*10f0*/  @P0 EXIT ;  /* 0x000000000000094d */ /* 0x000fea0003800000 */
[----:B------:R-:W3:Y:S01]  /*1100*/  LDC.64 R2, c[0x0][0x218] ;  /* 0x00008600ff027b82 */ /* 0x000ee20000000a00 */
[----:B------:R-:W-:-:S05]  /*1110*/  IADD3 R11, R0, R11, RZ ;  /* 0x0000000b000b7210 */ /* 0x000fca0007ffe0ff */
[----:B---3--:R-:W-:-:S05]  /*1120*/  IMAD.WIDE.U32 R2, R11, 0x2, R2 ;  /* 0x000000020b027825 */ /* 0x008fca00078e0002 */
[----:B------:R-:W-:Y:S01]  /*1130*/  STG.E.U16 desc[UR4][R2.64], R9 ;  /* 0x0000000902007986 */ /* 0x000fe2000c101504 */
[----:B------:R-:W-:Y:S05]  /*1140*/  EXIT ;  /* 0x000000000000794d */ /* 0x000fea0003800000 */
.L_x_2030:
        /* <DEDUP_REMOVED lines=11> */
.L_x_22778:


//--------------------- .text._ZN2at6native29vectorized_elementwise_kernelILi4ENS0_13AUnaryFunctorIN3c108BFloat16ES4_S4_ZZZNS0_15binary_internal21div_trunc_kernel_cudaERNS_18TensorIteratorBaseEENKUlvE1_clEvENKUlvE2_clEvEUlS4_S4_E_EESt5arrayIPcLm2EEEEviT0_T1_ --------------------------
	.section	.text._ZN2at6native29vectorized_elementwise_kernelILi4ENS0_13AUnaryFunctorIN3c108BFloat16ES4_S4_ZZZNS0_15binary_internal21div_trunc_kernel_cudaERNS_18TensorIteratorBaseEENKUlvE1_clEvENKUlvE2_clEvEUlS4_S4_E_EESt5arrayIPcLm2EEEEviT0_T1_,"ax",@progbits
	.align	128
        .global         _ZN2at6native29vectorized_elementwise_kernelILi4ENS0_13AUnaryFunctorIN3c108BFloat16ES4_S4_ZZZNS0_15binary_internal21div_trunc_kernel_cudaERNS_18TensorIteratorBaseEENKUlvE1_clEvENKUlvE2_clEvEUlS4_S4_E_EESt5arrayIPcLm2EEEEviT0_T1_
        .type           _ZN2at6native29vectorized_elementwise_kernelILi4ENS0_13AUnaryFunctorIN3c108BFloat16ES4_S4_ZZZNS0_15binary_internal21div_trunc_kernel_cudaERNS_18TensorIteratorBaseEENKUlvE1_clEvENKUlvE2_clEvEUlS4_S4_E_EESt5arrayIPcLm2EEEEviT0_T1_,@function
        .size           _ZN2at6native29vectorized_elementwise_kernelILi4ENS0_13AUnaryFunctorIN3c108BFloat16ES4_S4_ZZZNS0_15binary_internal21div_trunc_kernel_cudaERNS_18TensorIteratorBaseEENKUlvE1_clEvENKUlvE2_clEvEUlS4_S4_E_EESt5arrayIPcLm2EEEEviT0_T1_,(.L_x_22779 - _ZN2at6native29vectorized_elementwise_kernelILi4ENS0_13AUnaryFunctorIN3c108BFloat16ES4_S4_ZZZNS0_15binary_internal21div_trunc_kernel_cudaERNS_18TensorIteratorBaseEENKUlvE1_clEvENKUlvE2_clEvEUlS4_S4_E_EESt5arrayIPcLm2EEEEviT0_T1_)
        .other          _ZN2at6native29vectorized_elementwise_kernelILi4ENS0_13AUnaryFunctorIN3c108BFloat16ES4_S4_ZZZNS0_15binary_internal21div_trunc_kernel_cudaERNS_18TensorIteratorBaseEENKUlvE1_clEvENKUlvE2_clEvEUlS4_S4_E_EESt5arrayIPcLm2EEEEviT0_T1_,@"STO_CUDA_ENTRY STV_DEFAULT"
_ZN2at6native29vectorized_elementwise_kernelILi4ENS0_13AUnaryFunctorIN3c108BFloat16ES4_S4_ZZZNS0_15binary_internal21div_trunc_kernel_cudaERNS_18TensorIteratorBaseEENKUlvE1_clEvENKUlvE2_clEvEUlS4_S4_E_EESt5arrayIPcLm2EEEEviT0_T1_:
.text._ZN2at6native29vectorized_elementwise_kernelILi4ENS0_13AUnaryFunctorIN3c108BFloat16ES4_S4_ZZZNS0_15binary_internal21div_trunc_kernel_cudaERNS_18TensorIteratorBaseEENKUlvE1_clEvENKUlvE2_clEvEUlS4_S4_E_EESt5arrayIPcLm2EEEEviT0_T1_:
        /* <DEDUP_REMOVED lines=15> */
[----:B-1----:R-:W-:Y:S02]  /*00f0*/  SHF.L.U32 R4, R4, 0x10, RZ ;  /* 0x0000001004047819 */ /* 0x002fe400000006ff */
[C---:B--2---:R-:W-:Y:S01]  /*0100*/  SHF.L.U32 R5, R9.reuse, 0x10, RZ ;  /* 0x0000001009057819 */ /* 0x044fe200000006ff */
[----:B------:R-:W-:Y:S01]  /*0110*/  IMAD.U32 R3, R8, 0x10000, RZ ;  /* 0x0001000008037824 */ /* 0x000fe200078e00ff */
[----:B------:R-:W-:Y:S01]  /*0120*/  PRMT R9, R9, 0x7632, R9 ;  /* 0x0000763209097816 */ /* 0x000fe20000000009 */
[C---:B---3--:R-:W-:Y:S01]  /*0130*/  IMAD.U32 R12, R6.reuse, 0x10000, RZ ;  /* 0x00010000060c7824 */ /* 0x048fe200078e00ff */
[----:B------:R-:W-:Y:S01]  /*0140*/  PRMT R6, R6, 0x7632, R6 ;  /* 0x0000763206067816 */ /* 0x000fe20000000006 */
[C---:B------:R-:W-:Y:S01]  /*0150*/  IMAD.U32 R13, R7.reuse, 0x10000, RZ ;  /* 0x00010000070d7824 */ /* 0x040fe200078e00ff */
[----:B------:R-:W-:Y:S01]  /*0160*/  PRMT R7, R7, 0x7632, R7 ;  /* 0x0000763207077816 */ /* 0x000fe20000000007 */
[----:B------:R-:W-:Y:S01]  /*0170*/  IMAD.U32 R9, R9, 0x10000, RZ ;  /* 0x0001000009097824 */ /* 0x000fe200078e00ff */
[----:B------:R-:W-:Y:S01]  /*0180*/  PRMT R8, R8, 0x7632, R8 ;  /* 0x0000763208087816 */ /* 0x000fe20000000008 */
[----:B------:R-:W-:Y:S01]  /*0190*/  IMAD.U32 R6, R6, 0x10000, RZ ;  /* 0x0001000006067824 */ /* 0x000fe200078e00ff */
[----:B------:R-:W0:Y:S01]  /*01a0*/  MUFU.RCP R3, R3 ;  /* 0x0000000300037308 */ /* 0x000e220000001000 */
[----:B------:R-:W-:Y:S01]  /*01b0*/  IMAD.U32 R10, R7, 0x10000, RZ ;  /* 0x00010000070a7824 */ /* 0x000fe200078e00ff */
[----:B------:R-:W-:-:S06]  /*01c0*/  SHF.L.U32 R8, R8, 0x10, RZ ;  /* 0x0000001008087819 */ /* 0x000fcc00000006ff */
[----:B------:R-:W1:Y:S08]  /*01d0*/  MUFU.RCP R5, R5 ;  /* 0x0000000500057308 */ /* 0x000e700000001000 */
[----:B------:R-:W-:Y:S01]  /*01e0*/  MUFU.RCP R17, R9 ;  /* 0x0000000900117308 */ /* 0x000fe20000001000 */
[----:B0-----:R-:W-:-:S07]  /*01f0*/  FMUL.FTZ R3, R4, R3 ;  /* 0x0000000304037220 */ /* 0x001fce0000410000 */
[----:B------:R-:W0:Y:S01]  /*0200*/  MUFU.RCP R19, R12 ;  /* 0x0000000c00137308 */ /* 0x000e220000001000 */
[----:B-1----:R-:W-:-:S07]  /*0210*/  FMUL.FTZ R7, R4, R5 ;  /* 0x0000000504077220 */ /* 0x002fce0000410000 */
[----:B------:R-:W1:Y:S08]  /*0220*/  MUFU.RCP R13, R13 ;  /* 0x0000000d000d7308 */ /* 0x000e700000001000 */
[----:B------:R2:W3:Y:S01]  /*0230*/  MUFU.RCP R15, R8 ;  /* 0x00000008000f7308 */ /* 0x0004e20000001000 */
[----:B0-----:R-:W-:-:S07]  /*0240*/  FMUL.FTZ R9, R4, R19 ;  /* 0x0000001304097220 */ /* 0x001fce0000410000 */
[----:B------:R-:W0:Y:S01]  /*0250*/  MUFU.RCP R21, R6 ;  /* 0x0000000600157308 */ /* 0x000e220000001000 */
[C---:B--2---:R-:W-:Y:S01]  /*0260*/  FMUL.FTZ R8, R4.reuse, R17 ;  /* 0x0000001104087220 */ /* 0x044fe20000410000 */
[----:B-1----:R-:W-:-:S06]  /*0270*/  FMUL.FTZ R11, R4, R13 ;  /* 0x0000000d040b7220 */ /* 0x002fcc0000410000 */
[----:B------:R0:W1:Y:S01]  /*0280*/  MUFU.RCP R23, R10 ;  /* 0x0000000a00177308 */ /* 0x0000620000001000 */
[----:B---3--:R-:W-:-:S07]  /*0290*/  FMUL.FTZ R5, R4, R15 ;  /* 0x0000000f04057220 */ /* 0x008fce0000410000 */
[----:B------:R-:W2:Y:S01]  /*02a0*/  F2F.BF16.F32 R3, R3 ;  /* 0x0000000300037304 */ /* 0x000ea20000202000 */
[----:B0-----:R-:W-:-:S07]  /*02b0*/  FMUL.FTZ R10, R4, R21 ;  /* 0x00000015040a7220 */ /* 0x001fce0000410000 */
[----:B------:R0:W3:Y:S01]  /*02c0*/  F2F.BF16.F32 R6, R5 ;  /* 0x0000000500067304 */ /* 0x0000e20000202000 */
[----:B-1----:R-:W-:Y:S01]  /*02d0*/  FMUL.FTZ R12, R4, R23 ;  /* 0x00000017040c7220 */ /* 0x002fe20000410000 */
[----:B--2---:R-:W-:-:S06]  /*02e0*/  IMAD.U32 R3, R3, 0x10000, RZ ;  /* 0x0001000003037824 */ /* 0x004fcc00078e00ff */
[----:B------:R-:W1:Y:S01]  /*02f0*/  F2F.BF16.F32 R7, R7 ;  /* 0x0000000700077304 */ /* 0x000e620000202000 */
[----:B0-----:R-:W0:Y:S01]  /*0300*/  LDC.64 R4, c[0x0][0x218] ;  /* 0x00008600ff047b82 */ /* 0x001e220000000a00 */
[----:B---3--:R-:W-:-:S06]  /*0310*/  SHF.L.U32 R6, R6, 0x10, RZ ;  /* 0x0000001006067819 */ /* 0x008fcc00000006ff */
[----:B------:R-:W2:Y:S01]  /*0320*/  F2F.BF16.F32 R8, R8 ;  /* 0x0000000800087304 */ /* 0x000ea20000202000 */
[----:B-1----:R-:W-:-:S07]  /*0330*/  SHF.L.U32 R7, R7, 0x10, RZ ;  /* 0x0000001007077819 */ /* 0x002fce00000006ff */
[----:B------:R-:W1:Y:S01]  /*0340*/  F2F.BF16.F32 R9, R9 ;  /* 0x0000000900097304 */ /* 0x000e620000202000 */
[----:B--2---:R-:W-:-:S07]  /*0350*/  IMAD.U32 R8, R8, 0x10000, RZ ;  /* 0x0001000008087824 */ /* 0x004fce00078e00ff */
[----:B------:R-:W2:Y:S01]  /*0360*/  F2F.BF16.F32 R11, R11 ;  /* 0x0000000b000b7304 */ /* 0x000ea20000202000 */
[----:B0-----:R-:W-:-:S04]  /*0370*/  IMAD.WIDE.U32 R4, R0, 0x2, R4 ;  /* 0x0000000200047825 */ /* 0x001fc800078e0004 */
[----:B-1----:R-:W-:-:S03]  /*0380*/  IMAD.U32 R9, R9, 0x10000, RZ ;  /* 0x0001000009097824 */ /* 0x002fc600078e00ff */
[----:B------:R-:W0:Y:S01]  /*0390*/  F2F.BF16.F32 R10, R10 ;  /* 0x0000000a000a7304 */ /* 0x000e220000202000 */
[----:B------:R-:W-:-:S04]  /*03a0*/  IMAD.WIDE R4, R2, 0x8, R4 ;  /* 0x0000000802047825 */ /* 0x000fc800078e0204 */
[----:B--2---:R-:W-:-:S03]  /*03b0*/  IMAD.U32 R11, R11, 0x10000, RZ ;  /* 0x000100000b0b7824 */ /* 0x004fc600078e00ff */
[----:B------:R-:W1:Y:S01]  /*03c0*/  F2F.BF16.F32 R12, R12 ;  /* 0x0000000c000c7304 */ /* 0x000e620000202000 */
[----:B0-----:R-:W-:-:S07]  /*03d0*/  IMAD.U32 R10, R10, 0x10000, RZ ;  /* 0x000100000a0a7824 */ /* 0x001fce00078e00ff */
[----:B------:R-:W-:Y:S01]  /*03e0*/  FRND.TRUNC R3, R3 ;  /* 0x0000000300037307 */ /* 0x000fe2000020d000 */
[----:B-1----:R-:W-:-:S07]  /*03f0*/  SHF.L.U32 R12, R12, 0x10, RZ ;  /* 0x000000100c0c7819 */ /* 0x002fce00000006ff */
[----:B------:R-:W0:Y:S08]  /*0400*/  FRND.TRUNC R6, R6 ;  /* 0x0000000600067307 */ /* 0x000e30000020d000 */
[----:B------:R-:W-:Y:S01]  /*0410*/  FRND.TRUNC R7, R7 ;  /* 0x0000000700077307 */ /* 0x000fe2000020d000 */
[----:B0-----:R-:W-:-:S07]  /*0420*/  F2FP.BF16.F32.PACK_AB R2, R6, R3 ;  /* 0x000000030602723e */ /* 0x001fce00000010ff */
[----:B------:R-:W0:Y:S08]  /*0430*/  FRND.TRUNC R8, R8 ;  /* 0x0000000800087307 */ /* 0x000e30000020d000 */
[----:B------:R-:W-:Y:S01]  /*0440*/  FRND.TRUNC R9, R9 ;  /* 0x0000000900097307 */ /* 0x000fe2000020d000 */
[----:B0-----:R-:W-:-:S07]  /*0450*/  F2FP.BF16.F32.PACK_AB R3, R8, R7 ;  /* 0x000000070803723e */ /* 0x001fce00000010ff */
[----:B------:R-:W-:Y:S01]  /*0460*/  FRND.TRUNC R11, R11 ;  /* 0x0000000b000b7307 */ /* 0x000fe2000020d000 */
[----:B------:R-:W-:Y:S07]  /*0470*/  STG.E.64 desc[UR4][R4.64], R2 ;  /* 0x0000000204007986 */ /* 0x000fee000c101b04 */
[----:B------:R-:W0:Y:S08]  /*0480*/  FRND.TRUNC R10, R10 ;  /* 0x0000000a000a7307 */ /* 0x000e30000020d000 */
[----:B------:R-:W1:Y:S01]  /*0490*/  FRND.TRUNC R12, R12 ;  /* 0x0000000c000c7307 */ /* 0x000e62000020d000 */
[----:B0-----:R-:W-:-:S02]  /*04a0*/  F2FP.BF16.F32.PACK_AB R6, R10, R9 ;  /* 0x000000090a06723e */ /* 0x001fc400000010ff */
[----:B-1----:R-:W-:-:S05]  /*04b0*/  F2FP.BF16.F32.PACK_AB R7, R12, R11 ;  /* 0x0000000b0c07723e */ /* 0x002fca00000010ff */
[----:B------:R-:W-:Y:S01]  /*04c0*/  STG.E.64 desc[UR4][R4.64+0x400], R6 ;  /* 0x0004000604007986 */ /* 0x000fe2000c101b04 */
[----:B------:R-:W-:Y:S05]  /*04d0*/  EXIT ;  /* 0x000000000000794d */ /* 0x000fea0003800000 */
.L_x_2031:
        /* <DEDUP_REMOVED lines=157> */
.L_x_2034:
[----:B------:R-:W-:-:S13]  /*0eb0*/  ISETP.GE.AND P0, PT, R11, R2, PT ;  /* 0x000000020b00720c */ /* 0x000fda0003f06270 */
[----:B------:R-:W-:Y:S05]  /*0ec0*/  @P0 BRA `(.L_x_2036) ;  /* 0x0000000000300947 */ /* 0x000fea0003800000 */
[----:B0-----:R-:W0:Y:S01]  /*0ed0*/  LDC.64 R12, c[0x0][0x218] ;  /* 0x00008600ff0c7b82 */ /* 0x001e220000000a00 */
[----:B------:R-:W-:Y:S01]  /*0ee0*/  IADD3 R3, R0, R11, RZ ;  /* 0x0000000b00037210 */ /* 0x000fe20007ffe0ff */
[----:B------:R-:W-:-:S04]  /*0ef0*/  VIADD R11, R11, 0x80 ;  /* 0x000000800b0b7836 */ /* 0x000fc80000000000 */
[----:B0-----:R-:W-:-:S05]  /*0f00*/  IMAD.WIDE.U32 R12, R3, 0x2, R12 ;  /* 0x00000002030c7825 */ /* 0x001fca00078e000c */
[----:B------:R1:W-:Y:S02]  /*0f10*/  STG.E.U16 desc[UR4][R12.64], R5 ;  /* 0x000000050c007986 */ /* 0x0003e4000c101504 */
.L_x_2035:
[----:B------:R-:W-:-:S13]  /*0f20*/  ISETP.GE.AND P0, PT, R11, R2, PT ;  /* 0x000000020b00720c */ /* 0x000fda0003f06270 */
[----:B------:R-:W-:Y:S05]  /*0f30*/  @P0 BRA `(.L_x_2037) ;  /* 0x0000000000340947 */ /* 0x000fea0003800000 */
[----:B-1----:R-:W1:Y:S01]  /*0f40*/  LDC.64 R4, c[0x0][0x218] ;  /* 0x00008600ff047b82 */ /* 0x002e620000000a00 */
[----:B0-----:R-:W-:Y:S01]  /*0f50*/  IADD3 R3, R0, R11, RZ ;  /* 0x0000000b00037210 */ /* 0x001fe20007ffe0ff */
[----:B------:R-:W-:-:S04]  /*0f60*/  VIADD R11, R11, 0x80 ;  /* 0x000000800b0b7836 */ /* 0x000fc80000000000 */
[----:B-1----:R-:W-:-:S05]  /*0f70*/  IMAD.WIDE.U32 R4, R3, 0x2, R4 ;  /* 0x0000000203047825 */ /* 0x002fca00078e0004 */
[----:B------:R1:W-:Y:S02]  /*0f80*/  STG.E.U16 desc[UR4][R4.64], R6 ;  /* 0x0000000604007986 */ /* 0x0003e4000c101504 */
.L_x_2036:
        /* <DEDUP_REMOVED lines=8> */
.L_x_2037:
[----:B------:R-:W-:Y:S05]  /*1010*/  BSYNC B1 ;  /* 0x0000000000017941 */ /* 0x000fea0003800000 */
.L_x_2033:
[----:B------:R-:W-:-:S13]  /*1020*/  ISETP.GE.AND P0, PT, R11, R2, PT ;  /* 0x000000020b00720c */ /* 0x000fda0003f06270 */
[----:B-12---:R-:W1:Y:S01]  /*1030*/  @!P0 LDC.64 R4, c[0x0][0x218] ;  /* 0x00008600ff048b82 */ /* 0x006e620000000a00 */
[----:B0-----:R-:W-:Y:S01]  /*1040*/  @!P0 IADD3 R3, R0, R11, RZ ;  /* 0x0000000b00038210 */ /* 0x001fe20007ffe0ff */
[----:B------:R-:W-:-:S04]  /*1050*/  @!P0 VIADD R11, R11, 0x80 ;  /* 0x000000800b0b8836 */ /* 0x000fc80000000000 */
[----:B-1----:R-:W-:-:S05]  /*1060*/  @!P0 IMAD.WIDE.U32 R4, R3, 0x2, R4 ;  /* 0x0000000203048825 */ /* 0x002fca00078e0004 */
[----:B------:R2:W-:Y:S02]  /*1070*/  @!P0 STG.E.U16 desc[UR4][R4.64], R8 ;  /* 0x0000000804008986 */ /* 0x0005e4000c101504 */
.L_x_2038:
[----:B------:R-:W-:Y:S05]  /*1080*/  BSYNC B0 ;  /* 0x0000000000007941 */ /* 0x000fea0003800000 */
.L_x_2032:
        /* <DEDUP_REMOVED lines=8> */
.L_x_2039:
        /* <DEDUP_REMOVED lines=15> */
.L_x_22779:


//--------------------- .text._ZN2at6native29vectorized_elementwise_kernelILi8ENS0_13AUnaryFunctorIN3c108BFloat16ES4_S4_ZZZNS0_15binary_internal21div_trunc_kernel_cudaERNS_18TensorIteratorBaseEENKUlvE1_clEvENKUlvE2_clEvEUlS4_S4_E_EESt5arrayIPcLm2EEEEviT0_T1_ --------------------------
	.section	.text._ZN2at6native29vectorized_elementwise_kernelILi8ENS0_13AUnaryFunctorIN3c108BFloat16ES4_S4_ZZZNS0_15binary_internal21div_trunc_kernel_cudaERNS_18TensorIteratorBaseEENKUlvE1_clEvENKUlvE2_clEvEUlS4_S4_E_EESt5arrayIPcLm2EEEEviT0_T1_,"ax",@progbits
	.align	128
        .global         _ZN2at6native29vectorized_elementwise_kernelILi8ENS0_13AUnaryFunctorIN3c108BFloat16ES4_S4_ZZZNS0_15binary_internal21div_trunc_kernel_cudaERNS_18TensorIteratorBaseEENKUlvE1_clEvENKUlvE2_clEvEUlS4_S4_E_EESt5arrayIPcLm2EEEEviT0_T1_
        .type           _ZN2at6native29vectorized_elementwise_kernelILi8ENS0_13AUnaryFunctorIN3c108BFloat16ES4_S4_ZZZNS0_15binary_internal21div_trunc_kernel_cudaERNS_18TensorIteratorBaseEENKUlvE1_clEvENKUlvE2_clEvEUlS4_S4_E_EESt5arrayIPcLm2EEEEviT0_T1_,@function
        .size           _ZN2at6native29vectorized_elementwise_kernelILi8ENS0_13AUnaryFunctorIN3c108BFloat16ES4_S4_ZZZNS0_15binary_internal21div_trunc_kernel_cudaERNS_18TensorIteratorBaseEENKUlvE1_clEvENKUlvE2_clEvEUlS4_S4_E_EESt5arrayIPcLm2EEEEviT0_T1_,(.L_x_22780 - _ZN2at6native29vectorized_elementwise_kernelILi8ENS0_13AUnaryFunctorIN3c108BFloat16ES4_S4_ZZZNS0_15binary_internal21div_trunc_kernel_cudaERNS_18TensorIteratorBaseEENKUlvE1_clEvENKUlvE2_clEvEUlS4_S4_E_EESt5arrayIPcLm2EEEEviT0_T1_)
        .other          _ZN2at6native29vectorized_elementwise_kernelILi8ENS0_13AUnaryFunctorIN3c108BFloat16ES4_S4_ZZZNS0_15binary_internal21div_trunc_kernel_cudaERNS_18TensorIteratorBaseEENKUlvE1_clEvENKUlvE2_clEvEUlS4_S4_E_EESt5arrayIPcLm2EEEEviT0_T1_,@"STO_CUDA_ENTRY STV_DEFAULT"
_ZN2at6native29vectorized_elementwise_kernelILi8ENS0_13AUnaryFunctorIN3c108BFloat16ES4_S4_ZZZNS0_15binary_internal21div_trunc_kernel_cudaERNS_18TensorIteratorBaseEENKUlvE1_clEvENKUlvE2_clEvEUlS4_S4_E_EESt5arrayIPcLm2EEEEviT0_T1_:
.text._ZN2at6native29vectorized_elementwise_kernelILi8ENS0_13AUnaryFunctorIN3c108BFloat16ES4_S4_ZZZNS0_15binary_internal21div_trunc_kernel_cudaERNS_18TensorIteratorBaseEENKUlvE1_clEvENKUlvE2_clEvEUlS4_S4_E_EESt5arrayIPcLm2EEEEviT0_T1_:
        /* <DEDUP_REMOVED lines=13> */
[----:B------:R-:W2:Y:S01]  /*00d0*/  LDG.E.128 R8, desc[UR4][R6.64] ;  /* 0x0000000406087981 */ /* 0x000ea2000c1e1d00 */
[----:B-1----:R-:W-:Y:S02]  /*00e0*/  SHF.L.U32 R4, R4, 0x10, RZ ;  /* 0x0000001004047819 */ /* 0x002fe400000006ff */
[----:B--2---:R-:W-:Y:S01]  /*00f0*/  SHF.L.U32 R5, R9, 0x10, RZ ;  /* 0x0000001009057819 */ /* 0x004fe200000006ff */
[----:B------:R-:W-:Y:S01]  /*0100*/  IMAD.U32 R13, R11, 0x10000, RZ ;  /* 0x000100000b0d7824 */ /* 0x000fe200078e00ff */
[----:B------:R-:W-:Y:S01]  /*0110*/  PRMT R9, R9, 0x7632, R9 ;  /* 0x0000763209097816 */ /* 0x000fe20000000009 */
[----:B------:R-:W-:Y:S01]  /*0120*/  IMAD.U32 R12, R10, 0x10000, RZ ;  /* 0x000100000a0c7824 */ /* 0x000fe200078e00ff */
[----:B------:R-:W-:Y:S01]  /*0130*/  PRMT R11, R11, 0x7632, R11 ;  /* 0x000076320b0b7816 */ /* 0x000fe2000000000b */
[C---:B------:R-:W-:Y:S01]  /*0140*/  IMAD.U32 R3, R8.reuse, 0x10000, RZ ;  /* 0x0001000008037824 */ /* 0x040fe200078e00ff */
[----:B------:R-:W-:Y:S01]  /*0150*/  PRMT R8, R8, 0x7632, R8 ;  /* 0x0000763208087816 */ /* 0x000fe20000000008 */
[----:B------:R0:W-:Y:S01]  /*0160*/  MUFU.RCP R19, R12 ;  /* 0x0000000c00137308 */ /* 0x0001e20000001000 */
[----:B------:R-:W-:Y:S01]  /*0170*/  PRMT R10, R10, 0x7632, R10 ;  /* 0x000076320a0a7816 */ /* 0x000fe2000000000a */
[----:B------:R-:W-:Y:S01]  /*0180*/  IMAD.U32 R9, R9, 0x10000, RZ ;  /* 0x0001000009097824 */ /* 0x000fe200078e00ff */
[----:B------:R-:W-:-:S03]  /*0190*/  SHF.L.U32 R8, R8, 0x10, RZ ;  /* 0x0000001008087819 */ /* 0x000fc600000006ff */
[----:B------:R-:W-:Y:S02]  /*01a0*/  IMAD.U32 R10, R10, 0x10000, RZ ;  /* 0x000100000a0a7824 */ /* 0x000fe400078e00ff */
[----:B------:R-:W1:Y:S01]  /*01b0*/  MUFU.RCP R3, R3 ;  /* 0x0000000300037308 */ /* 0x000e620000001000 */
[----:B0-----:R-:W-:-:S07]  /*01c0*/  IMAD.U32 R12, R11, 0x10000, RZ ;  /* 0x000100000b0c7824 */ /* 0x001fce00078e00ff */
[----:B------:R-:W0:Y:S08]  /*01d0*/  MUFU.RCP R5, R5 ;  /* 0x0000000500057308 */ /* 0x000e300000001000 */
[----:B------:R2:W3:Y:S01]  /*01e0*/  MUFU.RCP R17, R9 ;  /* 0x0000000900117308 */ /* 0x0004e20000001000 */
[----:B-1----:R-:W-:-:S07]  /*01f0*/  FMUL.FTZ R3, R4, R3 ;  /* 0x0000000304037220 */ /* 0x002fce0000410000 */
[----:B------:R-:W1:Y:S01]  /*0200*/  MUFU.RCP R23, R12 ;  /* 0x0000000c00177308 */ /* 0x000e620000001000 */
[C---:B0-----:R-:W-:Y:S01]  /*0210*/  FMUL.FTZ R7, R4.reuse, R5 ;  /* 0x0000000504077220 */ /* 0x041fe20000410000 */
[----:B--2---:R-:W-:-:S06]  /*0220*/  FMUL.FTZ R9, R4, R19 ;  /* 0x0000001304097220 */ /* 0x004fcc0000410000 */
[----:B------:R3:W0:Y:S08]  /*0230*/  MUFU.RCP R15, R8 ;  /* 0x00000008000f7308 */ /* 0x0006300000001000 */
[----:B------:R-:W2:Y:S01]  /*0240*/  MUFU.RCP R13, R13 ;  /* 0x0000000d000d7308 */ /* 0x000ea20000001000 */
[C---:B---3--:R-:W-:Y:S01]  /*0250*/  FMUL.FTZ R8, R4.reuse, R17 ;  /* 0x0000001104087220 */ /* 0x048fe20000410000 */
[----:B-1----:R-:W-:-:S06]  /*0260*/  FMUL.FTZ R14, R4, R23 ;  /* 0x00000017040e7220 */ /* 0x002fcc0000410000 */
[----:B------:R-:W1:Y:S01]  /*0270*/  MUFU.RCP R21, R10 ;  /* 0x0000000a00157308 */ /* 0x000e620000001000 */
[----:B0-----:R-:W-:-:S07]  /*0280*/  FMUL.FTZ R5, R4, R15 ;  /* 0x0000000f04057220 */ /* 0x001fce0000410000 */
[----:B------:R-:W0:Y:S01]  /*0290*/  F2F.BF16.F32 R3, R3 ;  /* 0x0000000300037304 */ /* 0x000e220000202000 */
[----:B--2---:R-:W-:-:S07]  /*02a0*/  FMUL.FTZ R11, R4, R13 ;  /* 0x0000000d040b7220 */ /* 0x004fce0000410000 */
[----:B------:R-:W2:Y:S01]  /*02b0*/  F2F.BF16.F32 R7, R7 ;  /* 0x0000000700077304 */ /* 0x000ea20000202000 */
[----:B-1----:R-:W-:Y:S01]  /*02c0*/  FMUL.FTZ R10, R4, R21 ;  /* 0x00000015040a7220 */ /* 0x002fe20000410000 */
[----:B0-----:R-:W-:-:S06]  /*02d0*/  IMAD.U32 R3, R3, 0x10000, RZ ;  /* 0x0001000003037824 */ /* 0x001fcc00078e00ff */
[----:B------:R0:W1:Y:S01]  /*02e0*/  F2F.BF16.F32 R6, R5 ;  /* 0x0000000500067304 */ /* 0x0000620000202000 */
[----:B--2---:R-:W-:-:S07]  /*02f0*/  SHF.L.U32 R7, R7, 0x10, RZ ;  /* 0x0000001007077819 */ /* 0x004fce00000006ff */
[----:B------:R-:W-:Y:S01]  /*0300*/  F2F.BF16.F32 R8, R8 ;  /* 0x0000000800087304 */ /* 0x000fe20000202000 */
[----:B0-----:R-:W0:Y:S01]  /*0310*/  LDC.64 R4, c[0x0][0x218] ;  /* 0x00008600ff047b82 */ /* 0x001e220000000a00 */
[----:B-1----:R-:W-:-:S06]  /*0320*/  SHF.L.U32 R6, R6, 0x10, RZ ;  /* 0x0000001006067819 */ /* 0x002fcc00000006ff */
[----:B------:R-:W1:Y:S08]  /*0330*/  F2F.BF16.F32 R13, R11 ;  /* 0x0000000b000d7304 */ /* 0x000e700000202000 */
[----:B------:R2:W3:Y:S01]  /*0340*/  F2F.BF16.F32 R12, R10 ;  /* 0x0000000a000c7304 */ /* 0x0004e20000202000 */
[----:B-1----:R-:W-:-:S07]  /*0350*/  IMAD.U32 R13, R13, 0x10000, RZ ;  /* 0x000100000d0d7824 */ /* 0x002fce00078e00ff */
[----:B------:R-:W1:Y:S01]  /*0360*/  F2F.BF16.F32 R14, R14 ;  /* 0x0000000e000e7304 */ /* 0x000e620000202000 */
[----:B--2---:R-:W-:Y:S02]  /*0370*/  IMAD.U32 R10, R8, 0x10000, RZ ;  /* 0x00010000080a7824 */ /* 0x004fe400078e00ff */
[----:B0-----:R-:W-:-:S04]  /*0380*/  IMAD.WIDE.U32 R4, R0, 0x2, R4 ;  /* 0x0000000200047825 */ /* 0x001fc800078e0004 */
[----:B---3--:R-:W-:Y:S01]  /*0390*/  IMAD.U32 R12, R12, 0x10000, RZ ;  /* 0x000100000c0c7824 */ /* 0x008fe200078e00ff */
[----:B------:R-:W0:Y:S01]  /*03a0*/  F2F.BF16.F32 R9, R9 ;  /* 0x0000000900097304 */ /* 0x000e220000202000 */
[----:B-1----:R-:W-:-:S07]  /*03b0*/  SHF.L.U32 R14, R14, 0x10, RZ ;  /* 0x000000100e0e7819 */ /* 0x002fce00000006ff */
[----:B------:R-:W-:Y:S01]  /*03c0*/  FRND.TRUNC R3, R3 ;  /* 0x0000000300037307 */ /* 0x000fe2000020d000 */
[----:B0-----:R-:W-:-:S07]  /*03d0*/  IMAD.U32 R9, R9, 0x10000, RZ ;  /* 0x0001000009097824 */ /* 0x001fce00078e00ff */
[----:B------:R-:W-:Y:S08]  /*03e0*/  FRND.TRUNC R7, R7 ;  /* 0x0000000700077307 */ /* 0x000ff0000020d000 */
[----:B------:R-:W0:Y:S08]  /*03f0*/  FRND.TRUNC R6, R6 ;  /* 0x0000000600067307 */ /* 0x000e30000020d000 */
[----:B------:R-:W1:Y:S08]  /*0400*/  FRND.TRUNC R10, R10 ;  /* 0x0000000a000a7307 */ /* 0x000e70000020d000 */
[----:B------:R2:W-:Y:S08]  /*0410*/  FRND.TRUNC R11, R9 ;  /* 0x00000009000b7307 */ /* 0x0005f0000020d000 */
[----:B------:R-:W-:Y:S01]  /*0420*/  FRND.TRUNC R13, R13 ;  /* 0x0000000d000d7307 */ /* 0x000fe2000020d000 */
[----:B--2---:R-:W-:Y:S01]  /*0430*/  IMAD.WIDE R8, R2, 0x10, R4 ;  /* 0x0000001002087825 */ /* 0x004fe200078e0204 */
[----:B0-----:R-:W-:-:S02]  /*0440*/  F2FP.BF16.F32.PACK_AB R4, R6, R3 ;  /* 0x000000030604723e */ /* 0x001fc400000010ff */
[----:B-1----:R-:W-:-:S04]  /*0450*/  F2FP.BF16.F32.PACK_AB R5, R10, R7 ;  /* 0x000000070a05723e */ /* 0x002fc800000010ff */
[----:B------:R-:W0:Y:S08]  /*0460*/  FRND.TRUNC R12, R12 ;  /* 0x0000000c000c7307 */ /* 0x000e30000020d000 */
[----:B------:R-:W1:Y:S01]  /*0470*/  FRND.TRUNC R14, R14 ;  /* 0x0000000e000e7307 */ /* 0x000e62000020d000 */
[----:B0-----:R-:W-:Y:S02]  /*0480*/  F2FP.BF16.F32.PACK_AB R6, R12, R11 ;  /* 0x0000000b0c06723e */ /* 0x001fe400000010ff */
[----:B-1----:R-:W-:-:S05]  /*0490*/  F2FP.BF16.F32.PACK_AB R7, R14, R13 ;  /* 0x0000000d0e07723e */ /* 0x002fca00000010ff */
[----:B------:R-:W-:Y:S01]  /*04a0*/  STG.E.128 desc[UR4][R8.64], R4 ;  /* 0x0000000408007986 */ /* 0x000fe2000c101d04 */
[----:B------:R-:W-:Y:S05]  /*04b0*/  EXIT ;  /* 0x000000000000794d */ /* 0x000fea0003800000 */
.L_x_2040:
        /* <DEDUP_REMOVED lines=157> */
.L_x_2043:
[----:B------:R-:W-:-:S13]  /*0e90*/  ISETP.GE.AND P0, PT, R11, R2, PT ;  /* 0x000000020b00720c */ /* 0x000fda0003f06270 */
[----:B------:R-:W-:Y:S05]  /*0ea0*/  @P0 BRA `(.L_x_2045) ;  /* 0x0000000000300947 */ /* 0x000fea0003800000 */
[----:B0-----:R-:W0:Y:S01]  /*0eb0*/  LDC.64 R12, c[0x0][0x218] ;  /* 0x00008600ff0c7b82 */ /* 0x001e220000000a00 */
[----:B------:R-:W-:Y:S01]  /*0ec0*/  IADD3 R3, R0, R11, RZ ;  /* 0x0000000b00037210 */ /* 0x000fe20007ffe0ff */
[----:B------:R-:W-:-:S04]  /*0ed0*/  VIADD R11, R11, 0x80 ;  /* 0x000000800b0b7836 */ /* 0x000fc80000000000 */
[----:B0-----:R-:W-:-:S05]  /*0ee0*/  IMAD.WIDE.U32 R12, R3, 0x2, R12 ;  /* 0x00000002030c7825 */ /* 0x001fca00078e000c */
[----:B------:R1:W-:Y:S02]  /*0ef0*/  STG.E.U16 desc[UR4][R12.64], R5 ;  /* 0x000000050c007986 */ /* 0x0003e4000c101504 */
.L_x_2044:
[----:B------:R-:W-:-:S13]  /*0f00*/  ISETP.GE.AND P0, PT, R11, R2, PT ;  /* 0x000000020b00720c */ /* 0x000fda0003f06270 */
[----:B------:R-:W-:Y:S05]  /*0f10*/  @P0 BRA `(.L_x_2046) ;  /* 0x0000000000340947 */ /* 0x000fea0003800000 */
[----:B-1----:R-:W1:Y:S01]  /*0f20*/  LDC.64 R4, c[0x0][0x218] ;  /* 0x00008600ff047b82 */ /* 0x002e620000000a00 */
[----:B0-----:R-:W-:Y:S01]  /*0f30*/  IADD3 R3, R0, R11, RZ ;  /* 0x0000000b00037210 */ /* 0x001fe20007ffe0ff */
[----:B------:R-:W-:-:S04]  /*0f40*/  VIADD R11, R11, 0x80 ;  /* 0x000000800b0b7836 */ /* 0x000fc80000000000 */
[----:B-1----:R-:W-:-:S05]  /*0f50*/  IMAD.WIDE.U32 R4, R3, 0x2, R4 ;  /* 0x0000000203047825 */ /* 0x002fca00078e0004 */
[----:B------:R1:W-:Y:S02]  /*0f60*/  STG.E.U16 desc[UR4][R4.64], R6 ;  /* 0x0000000604007986 */ /* 0x0003e4000c101504 */
.L_x_2045:
        /* <DEDUP_REMOVED lines=8> */
.L_x_2046:
[----:B------:R-:W-:Y:S05]  /*0ff0*/  BSYNC B1 ;  /* 0x0000000000017941 */ /* 0x000fea0003800000 */
.L_x_2042:
[----:B------:R-:W-:-:S13]  /*1000*/  ISETP.GE.AND P0, PT, R11, R2, PT ;  /* 0x000000020b00720c */ /* 0x000fda0003f06270 */
[----:B-12---:R-:W1:Y:S01]  /*1010*/  @!P0 LDC.64 R4, c[0x0][0x218] ;  /* 0x00008600ff048b82 */ /* 0x006e620000000a00 */
[----:B0-----:R-:W-:Y:S01]  /*1020*/  @!P0 IADD3 R3, R0, R11, RZ ;  /* 0x0000000b00038210 */ /* 0x001fe20007ffe0ff */
[----:B------:R-:W-:-:S04]  /*1030*/  @!P0 VIADD R11, R11, 0x80 ;  /* 0x000000800b0b8836 */ /* 0x000fc80000000000 */
[----:B-1----:R-:W-:-:S05]  /*1040*/  @!P0 IMAD.WIDE.U32 R4, R3, 0x2, R4 ;  /* 0x0000000203048825 */ /* 0x002fca00078e0004 */
[----:B------:R2:W-:Y:S02]  /*1050*/  @!P0 STG.E.U16 desc[UR4][R4.64], R8 ;  /* 0x0000000804008986 */ /* 0x0005e4000c101504 */
.L_x_2047:
[----:B------:R-:W-:Y:S05]  /*1060*/  BSYNC B0 ;  /* 0x0000000000007941 */ /* 0x000fea0003800000 */
.L_x_2041:
        /* <DEDUP_REMOVED lines=8> */
.L_x_2048:
        /* <DEDUP_REMOVED lines=9> */
.L_x_22780:


//--------------------- .text._ZN2at6native18elementwise_kernelILi128ELi4EZNS0_15gpu_kernel_implINS0_13BinaryFunctorIN3c104HalfES5_S5_ZZZNS0_15binary_internal21div_trunc_kernel_cudaERNS_18TensorIteratorBaseEENKUlvE1_clEvENKUlvE1_clEvEUlS5_S5_E_EEEEvS8_RKT_EUliE_EEviT1_ --------------------------
	.section	.text._ZN2at6native18elementwise_kernelILi128ELi4EZNS0_15gpu_kernel_implINS0_13BinaryFunctorIN3c104HalfES5_S5_ZZZNS0_15binary_internal21div_trunc_kernel_cudaERNS_18TensorIteratorBaseEENKUlvE1_clEvENKUlvE1_clEvEUlS5_S5_E_EEEEvS8_RKT_EUliE_EEviT1_,"ax",@progbits
	.align	128
        .global         _ZN2at6native18elementwise_kernelILi128ELi4EZNS0_15gpu_kernel_implINS0_13BinaryFunctorIN3c104HalfES5_S5_ZZZNS0_15binary_internal21div_trunc_kernel_cudaERNS_18TensorIteratorBaseEENKUlvE1_clEvENKUlvE1_clEvEUlS5_S5_E_EEEEvS8_RKT_EUliE_EEviT1_
        .type           _ZN2at6native18elementwise_kernelILi128ELi4EZNS0_15gpu_kernel_implINS0_13BinaryFunctorIN3c104HalfES5_S5_ZZZNS0_15binary_internal21div_trunc_kernel_cudaERNS_18TensorIteratorBaseEENKUlvE1_clEvENKUlvE1_clEvEUlS5_S5_E_EEEEvS8_RKT_EUliE_EEviT1_,@function
        .size           _ZN2at6native18elementwise_kernelILi128ELi4EZNS0_15gpu_kernel_implINS0_13BinaryFunctorIN3c104HalfES5_S5_ZZZNS0_15binary_internal21div_trunc_kernel_cudaERNS_18TensorIteratorBaseEENKUlvE1_clEvENKUlvE1_clEvEUlS5_S5_E_EEEEvS8_RKT_EUliE_EEviT1_,(.L_x_22781 - _ZN2at6native18elementwise_kernelILi128ELi4EZNS0_15gpu_kernel_implINS0_13BinaryFunctorIN3c104HalfES5_S5_ZZZNS0_15binary_internal21div_trunc_kernel_cudaERNS_18TensorIteratorBaseEENKUlvE1_clEvENKUlvE1_clEvEUlS5_S5_E_EEEEvS8_RKT_EUliE_EEviT1_)
        .other          _ZN2at6native18elementwise_kernelILi128ELi4EZNS0_15gpu_kernel_implINS0_13BinaryFunctorIN3c104HalfES5_S5_ZZZNS0_15binary_internal21div_trunc_kernel_cudaERNS_18TensorIteratorBaseEENKUlvE1_clEvENKUlvE1_clEvEUlS5_S5_E_EEEEvS8_RKT_EUliE_EEviT1_,@"STO_CUDA_ENTRY STV_DEFAULT"
_ZN2at6native18elementwise_kernelILi128ELi4EZNS0_15gpu_kernel_implINS0_13BinaryFunctorIN3c104HalfES5_S5_ZZZNS0_15binary_internal21div_trunc_kernel_cudaERNS_18TensorIteratorBaseEENKUlvE1_clEvENKUlvE1_clEvEUlS5_S5_E_EEEEvS8_RKT_EUliE_EEviT1_:
.text._ZN2at6native18elementwise_kernelILi128ELi4EZNS0_15gpu_kernel_implINS0_13BinaryFunctorIN3c104HalfES5_S5_ZZZNS0_15binary_internal21div_trunc_kernel_cudaERNS_18TensorIteratorBaseEENKUlvE1_clEvENKUlvE1_clEvEUlS5_S5_E_EEEEvS8_RKT_EUliE_EEviT1_:
        /* <DEDUP_REMOVED lines=365> */
.L_x_2051:
        /* <DEDUP_REMOVED lines=20> */
[----:B0-----:R-:W-:-:S04]  /*1810*/  F2FP.F16.F32.PACK_AB R0, RZ, R0 ;  /* 0x00000000ff00723e */ /* 0x001fc800000000ff */
[----:B------:R-:W-:Y:S01]  /*1820*/  PRMT R19, R0, 0x7610, R19 ;  /* 0x0000761000137816 */ /* 0x000fe20000000013 */
[----:B------:R-:W-:Y:S06]  /*1830*/  BRA `(.L_x_2057) ;  /* 0x0000000c00d07947 */ /* 0x000fec0003800000 */
.L_x_2055:
[----:B------:R-:W2:Y:S02]  /*1840*/  LDG.E.U8 R2, desc[UR36][R2.64] ;  /* 0x0000002402027981 */ /* 0x000ea4000c1e1100 */
[----:B--2---:R-:W-:-:S04]  /*1850*/  I2FP.F32.U32 R0, R2 ;  /* 0x0000000200007245 */ /* 0x004fc80000201000 */
[----:B------:R-:W-:-:S04]  /*1860*/  F2FP.F16.F32.PACK_AB R0, RZ, R0 ;  /* 0x00000000ff00723e */ /* 0x000fc800000000ff */
[----:B------:R-:W-:Y:S01]  /*1870*/  PRMT R19, R0, 0x7610, R19 ;  /* 0x0000761000137816 */ /* 0x000fe20000000013 */
[----:B------:R-:W-:Y:S06]  /*1880*/  BRA `(.L_x_2057) ;  /* 0x0000000c00bc7947 */ /* 0x000fec0003800000 */
.L_x_2054:
        /* <DEDUP_REMOVED lines=8> */
[----:B0-----:R-:W-:-:S04]  /*1910*/  F2FP.F16.F32.PACK_AB R0, RZ, R0 ;  /* 0x00000000ff00723e */ /* 0x001fc800000000ff */
[----:B------:R-:W-:Y:S01]  /*1920*/  PRMT R19, R0, 0x7610, R19 ;  /* 0x0000761000137816 */ /* 0x000fe20000000013 */
[----:B------:R-:W-:Y:S06]  /*1930*/  BRA `(.L_x_2057) ;  /* 0x0000000c00907947 */ /* 0x000fec0003800000 */
.L_x_2059:
[----:B------:R-:W2:Y:S02]  /*1940*/  LDG.E R2, desc[UR36][R2.64] ;  /* 0x0000002402027981 */ /* 0x000ea4000c1e1900 */
[----:B--2---:R-:W-:-:S04]  /*1950*/  I2FP.F32.S32 R0, R2 ;  /* 0x0000000200007245 */ /* 0x004fc80000201400 */
[----:B------:R-:W-:-:S04]  /*1960*/  F2FP.F16.F32.PACK_AB R0, RZ, R0 ;  /* 0x00000000ff00723e */ /* 0x000fc800000000ff */
[----:B------:R-:W-:Y:S01]  /*1970*/  PRMT R19, R0, 0x7610, R19 ;  /* 0x0000761000137816 */ /* 0x000fe20000000013 */
[----:B------:R-:W-:Y:S06]  /*1980*/  BRA `(.L_x_2057) ;  /* 0x0000000c007c7947 */ /* 0x000fec0003800000 */
.L_x_2058:
[----:B------:R-:W2:Y:S02]  /*1990*/  LDG.E.U16 R2, desc[UR36][R2.64] ;  /* 0x0000002402027981 */ /* 0x000ea4000c1e1500 */
[----:B--2---:R-:W0:Y:S02]  /*19a0*/  I2F.S16 R0, R2 ;  /* 0x0000000200007306 */ /* 0x004e240000101400 */
[----:B0-----:R-:W-:-:S04]  /*19b0*/  F2FP.F16.F32.PACK_AB R0, RZ, R0 ;  /* 0x00000000ff00723e */ /* 0x001fc800000000ff */
[----:B------:R-:W-:Y:S01]  /*19c0*/  PRMT R19, R0, 0x7610, R19 ;  /* 0x0000761000137816 */ /* 0x000fe20000000013 */
[----:B------:R-:W-:Y:S06]  /*19d0*/  BRA `(.L_x_2057) ;  /* 0x0000000c00687947 */ /* 0x000fec0003800000 */
.L_x_2053:
[----:B------:R-:W-:-:S13]  /*19e0*/  ISETP.GT.AND P0, PT, R4, 0x6, PT ;  /* 0x000000060400780c */ /* 0x000fda0003f04270 */
[----:B------:R-:W-:Y:S05]  /*19f0*/  @P0 BRA `(.L_x_2060) ;  /* 0x0000000000240947 */ /* 0x000fea0003800000 */
[----:B------:R-:W-:-:S13]  /*1a00*/  ISETP.NE.AND P0, PT, R4, 0x5, PT ;  /* 0x000000050400780c */ /* 0x000fda0003f05270 */
[----:B------:R-:W-:Y:S05]  /*1a10*/  @!P0 BRA `(.L_x_2061) ;  /* 0x0000000000148947 */ /* 0x000fea0003800000 */
[----:B------:R-:W-:-:S13]  /*1a20*/  ISETP.NE.AND P0, PT, R4, 0x6, PT ;  /* 0x000000060400780c */ /* 0x000fda0003f05270 */
[----:B------:R-:W-:Y:S05]  /*1a30*/  @P0 BRA `(.L_x_2056) ;  /* 0x0000000800e40947 */ /* 0x000fea0003800000 */
[----:B------:R-:W2:Y:S02]  /*1a40*/  LDG.E R2, desc[UR36][R2.64] ;  /* 0x0000002402027981 */ /* 0x000ea4000c1e1900 */
[----:B--2---:R-:W-:Y:S01]  /*1a50*/  F2FP.F16.F32.PACK_AB R19, RZ, R2 ;  /* 0x00000002ff13723e */ /* 0x004fe200000000ff */
[----:B------:R-:W-:Y:S06]  /*1a60*/  BRA `(.L_x_2057) ;  /* 0x0000000c00447947 */ /* 0x000fec0003800000 */
.L_x_2061:
[----:B------:R0:W5:Y:S01]  /*1a70*/  LDG.E.U16 R19, desc[UR36][R2.64] ;  /* 0x0000002402137981 */ /* 0x000162000c1e1500 */
[----:B------:R-:W-:Y:S05]  /*1a80*/  BRA `(.L_x_2057) ;  /* 0x0000000c003c7947 */ /* 0x000fea0003800000 */
.L_x_2060:
[----:B------:R-:W-:-:S13]  /*1a90*/  ISETP.NE.AND P0, PT, R4, 0x7, PT ;  /* 0x000000070400780c */ /* 0x000fda0003f05270 */
[----:B------:R-:W-:Y:S05]  /*1aa0*/  @!P0 BRA `(.L_x_2062) ;  /* 0x0000000000248947 */ /* 0x000fea0003800000 */
[----:B------:R-:W-:-:S13]  /*1ab0*/  ISETP.NE.AND P0, PT, R4, 0x8, PT ;  /* 0x000000080400780c */ /* 0x000fda0003f05270 */
[----:B------:R-:W-:Y:S05]  /*1ac0*/  @!P0 BRA `(.L_x_2063) ;  /* 0x0000000000148947 */ /* 0x000fea0003800000 */
[----:B------:R-:W-:-:S13]  /*1ad0*/  ISETP.NE.AND P0, PT, R4, 0x9, PT ;  /* 0x000000090400780c */ /* 0x000fda0003f05270 */
[----:B------:R-:W-:Y:S05]  /*1ae0*/  @P0 BRA `(.L_x_2056) ;  /* 0x0000000800b80947 */ /* 0x000fea0003800000 */
[----:B------:R-:W2:Y:S02]  /*1af0*/  LDG.E R2, desc[UR36][R2.64] ;  /* 0x0000002402027981 */ /* 0x000ea4000c1e1900 */
[----:B--2---:R-:W-:Y:S01]  /*1b00*/  F2FP.F16.F32.PACK_AB R19, RZ, R2 ;  /* 0x00000002ff13723e */ /* 0x004fe200000000ff */
[----:B------:R-:W-:Y:S06]  /*1b10*/  BRA `(.L_x_2057) ;  /* 0x0000000c00187947 */ /* 0x000fec0003800000 */
.L_x_2063:
[----:B------:R1:W5:Y:S01]  /*1b20*/  LDG.E.U16 R19, desc[UR36][R2.64] ;  /* 0x0000002402137981 */ /* 0x000362000c1e1500 */
[----:B------:R-:W-:Y:S05]  /*1b30*/  BRA `(.L_x_2057) ;  /* 0x0000000c00107947 */ /* 0x000fea0003800000 */
.L_x_2062:
[----:B------:R-:W2:Y:S01]  /*1b40*/  LDG.E.64 R2, desc[UR36][R2.64] ;  /* 0x0000002402027981 */ /* 0x000ea2000c1e1b00 */
[----:B------:R-:W-:Y:S01]  /*1b50*/  UMOV UR4, 0xf0000000 ;  /* 0xf000000000047882 */ /* 0x000fe20000000000 */
[----:B------:R-:W-:Y:S01]  /*1b60*/  UMOV UR5, 0x380fffff ;  /* 0x380fffff00057882 */ /* 0x000fe20000000000 */
[----:B--2---:R-:W0:Y:S01]  /*1b70*/  F2F.F32.F64 R0, R2 ;  /* 0x0000000200007310 */ /* 0x004e220000301000 */
[----:B------:R-:W-:-:S14]  /*1b80*/  DSETP.GEU.AND P0, PT, |R2|, UR4, PT ;  /* 0x0000000402007e2a */ /* 0x000fdc000bf0e200 */
[----:B0-----:R-:W-:-:S05]  /*1b90*/  @!P0 FMUL R0, R0, 1.175494350822287508e-38 ;  /* 0x0080000000008820 */ /* 0x001fca0000400000 */
[----:B------:R-:W-:-:S04]  /*1ba0*/  F2FP.F16.F32.PACK_AB R0, RZ, R0 ;  /* 0x00000000ff00723e */ /* 0x000fc800000000ff */
[----:B------:R-:W-:Y:S01]  /*1bb0*/  PRMT R19, R0, 0x7610, R19 ;  /* 0x0000761000137816 */ /* 0x000fe20000000013 */
[----:B------:R-:W-:Y:S06]  /*1bc0*/  BRA `(.L_x_2057) ;  /* 0x0000000800ec7947 */ /* 0x000fec0003800000 */
.L_x_2052:
        /* <DEDUP_REMOVED lines=11> */
[----:B------:R-:W-:-:S04]  /*1c80*/  F2FP.F16.F32.PACK_AB R0, RZ, R0 ;  /* 0x00000000ff00723e */ /* 0x000fc800000000ff */
[----:B------:R-:W-:Y:S01]  /*1c90*/  PRMT R19, R0, 0x7610, R19 ;  /* 0x0000761000137816 */ /* 0x000fe20000000013 */
[----:B------:R-:W-:Y:S06]  /*1ca0*/  BRA `(.L_x_2057) ;  /* 0x0000000800b47947 */ /* 0x000fec0003800000 */
.L_x_2066:
        /* <DEDUP_REMOVED lines=9> */
.L_x_2065:
        /* <DEDUP_REMOVED lines=25> */
[----:B------:R-:W-:-:S04]  /*1ed0*/  F2FP.F16.F32.PACK_AB R5, RZ, R5 ;  /* 0x00000005ff05723e */ /* 0x000fc800000000ff */
[----:B------:R-:W-:Y:S01]  /*1ee0*/  PRMT R19, R5, 0x7610, R19 ;  /* 0x0000761005137816 */ /* 0x000fe20000000013 */
[----:B------:R-:W-:Y:S06]  /*1ef0*/  BRA `(.L_x_2057) ;  /* 0x0000000800207947 */ /* 0x000fec0003800000 */
.L_x_2068:
        /* <DEDUP_REMOVED lines=12> */
[----:B------:R-:W-:-:S04]  /*1fc0*/  F2FP.F16.F32.PACK_AB R4, RZ, R4 ;  /* 0x00000004ff04723e */ /* 0x000fc800000000ff */
[----:B------:R-:W-:Y:S01]  /*1fd0*/  PRMT R19, R4, 0x7610, R19 ;  /* 0x0000761004137816 */ /* 0x000fe20000000013 */
[----:B------:R-:W-:Y:S06]  /*1fe0*/  BRA `(.L_x_2057) ;  /* 0x0000000400e47947 */ /* 0x000fec0003800000 */
.L_x_2067:
[----:B------:R-:W2:Y:S02]  /*1ff0*/  LDG.E.U16 R0, desc[UR36][R2.64] ;  /* 0x0000002402007981 */ /* 0x000ea4000c1e1500 */
[----:B--2---:R-:W-:-:S05]  /*2000*/  IMAD.U32 R0, R0, 0x10000, RZ ;  /* 0x0001000000007824 */ /* 0x004fca00078e00ff */
[----:B------:R-:W-:-:S04]  /*2010*/  F2FP.F16.F32.PACK_AB R0, RZ, R0 ;  /* 0x00000000ff00723e */ /* 0x000fc800000000ff */
[----:B------:R-:W-:Y:S01]  /*2020*/  PRMT R19, R0, 0x7610, R19 ;  /* 0x0000761000137816 */ /* 0x000fe20000000013 */
[----:B------:R-:W-:Y:S06]  /*2030*/  BRA `(.L_x_2057) ;  /* 0x0000000400d07947 */ /* 0x000fec0003800000 */
.L_x_2064:
        /* <DEDUP_REMOVED lines=10> */
[----:B------:R-:W-:-:S04]  /*20e0*/  F2FP.F16.F32.PACK_AB R0, RZ, R0 ;  /* 0x00000000ff00723e */ /* 0x000fc800000000ff */
[----:B------:R-:W-:Y:S01]  /*20f0*/  PRMT R19, R0, 0x7610, R19 ;  /* 0x0000761000137816 */ /* 0x000fe20000000013 */
[----:B------:R-:W-:Y:S06]  /*2100*/  BRA `(.L_x_2057) ;  /* 0x00000004009c7947 */ /* 0x000fec0003800000 */
.L_x_2071:
        /* <DEDUP_REMOVED lines=21> */
.L_x_2075:
[----:B------:R-:W-:Y:S05]  /*2260*/  BSYNC B1 ;  /* 0x0000000000017941 */ /* 0x000fea0003800000 */
.L_x_2074:
[----:B------:R-:W-:Y:S01]  /*2270*/  LEA R3, R0, 0x3b800000, 0x17 ;  /* 0x3b80000000037811 */ /* 0x000fe200078eb8ff */
[----:B------:R-:W-:-:S05]  /*2280*/  IMAD.SHL.U32 R0, R2, 0x100000, RZ ;  /* 0x0010000002007824 */ /* 0x000fca00078e00ff */
[----:B------:R-:W-:-:S07]  /*2290*/  LOP3.LUT R0, R3, R0, R4, 0xfe, !PT ;  /* 0x0000000003007212 */ /* 0x000fce00078efe04 */
.L_x_2073:
[----:B------:R-:W-:Y:S05]  /*22a0*/  BSYNC B0 ;  /* 0x0000000000007941 */ /* 0x000fea0003800000 */
.L_x_2072:
[----:B------:R-:W-:-:S04]  /*22b0*/  F2FP.F16.F32.PACK_AB R0, RZ, R0 ;  /* 0x00000000ff00723e */ /* 0x000fc800000000ff */
[----:B------:R-:W-:Y:S01]  /*22c0*/  PRMT R19, R0, 0x7610, R19 ;  /* 0x0000761000137816 */ /* 0x000fe20000000013 */
[----:B------:R-:W-:Y:S06]  /*22d0*/  BRA `(.L_x_2057) ;  /* 0x0000000400287947 */ /* 0x000fec0003800000 */
.L_x_2070:
        /* <DEDUP_REMOVED lines=21> */
.L_x_2079:
[----:B------:R-:W-:Y:S05]  /*2430*/  BSYNC B1 ;  /* 0x0000000000017941 */ /* 0x000fea0003800000 */
.L_x_2078:
[----:B------:R-:W-:Y:S01]  /*2440*/  LEA R3, R0, 0x37800000, 0x17 ;  /* 0x3780000000037811 */ /* 0x000fe200078eb8ff */
[----:B------:R-:W-:-:S05]  /*2450*/  IMAD.SHL.U32 R0, R2, 0x200000, RZ ;  /* 0x0020000002007824 */ /* 0x000fca00078e00ff */
[----:B------:R-:W-:-:S07]  /*2460*/  LOP3.LUT R0, R3, R0, R4, 0xfe, !PT ;  /* 0x0000000003007212 */ /* 0x000fce00078efe04 */
.L_x_2077:
[----:B------:R-:W-:Y:S05]  /*2470*/  BSYNC B0 ;  /* 0x0000000000007941 */ /* 0x000fea0003800000 */
.L_x_2076:
[----:B------:R-:W-:-:S04]  /*2480*/  F2FP.F16.F32.PACK_AB R0, RZ, R0 ;  /* 0x00000000ff00723e */ /* 0x000fc800000000ff */
[----:B------:R-:W-:Y:S01]  /*2490*/  PRMT R19, R0, 0x7610, R19 ;  /* 0x0000761000137816 */ /* 0x000fe20000000013 */
[----:B------:R-:W-:Y:S06]  /*24a0*/  BRA `(.L_x_2057) ;  /* 0x0000000000b47947 */ /* 0x000fec0003800000 */
.L_x_2069:
        /* <DEDUP_REMOVED lines=14> */
.L_x_2083:
[----:B------:R-:W-:Y:S05]  /*2590*/  BSYNC B0 ;  /* 0x0000000000007941 */ /* 0x000fea0003800000 */
.L_x_2082:
[----:B------:R-:W-:-:S04]  /*25a0*/  F2FP.F16.F32.PACK_AB R0, RZ, R0 ;  /* 0x00000000ff00723e */ /* 0x000fc800000000ff */
[----:B------:R-:W-:Y:S01]  /*25b0*/  PRMT R19, R0, 0x7610, R19 ;  /* 0x0000761000137816 */ /* 0x000fe20000000013 */
[----:B------:R-:W-:Y:S06]  /*25c0*/  BRA `(.L_x_2057) ;  /* 0x00000000006c7947 */ /* 0x000fec0003800000 */
.L_x_2056:
        /* <DEDUP_REMOVED lines=16> */
.L_x_2084:
[----:B------:R-:W-:Y:S01]  /*26d0*/  PRMT R19, RZ, 0x7610, R19 ;  /* 0x00007610ff137816 */ /* 0x000fe20000000013 */
[----:B------:R-:W-:Y:S06]  /*26e0*/  BRA `(.L_x_2057) ;  /* 0x0000000000247947 */ /* 0x000fec0003800000 */
.L_x_2081:
[----:B------:R-:W2:Y:S02]  /*26f0*/  LDG.E.64 R2, desc[UR36][R2.64] ;  /* 0x0000002402027981 */ /* 0x000ea4000c1e1b00 */
[----:B--2---:R-:W0:Y:S02]  /*2700*/  I2F.U64 R0, R2 ;  /* 0x0000000200007312 */ /* 0x004e240000301000 */
[----:B0-----:R-:W-:-:S04]  /*2710*/  F2FP.F16.F32.PACK_AB R0, RZ, R0 ;  /* 0x00000000ff00723e */ /* 0x001fc800000000ff */
[----:B------:R-:W-:Y:S01]  /*2720*/  PRMT R19, R0, 0x7610, R19 ;  /* 0x0000761000137816 */ /* 0x000fe20000000013 */
[----:B------:R-:W-:Y:S06]  /*2730*/  BRA `(.L_x_2057) ;  /* 0x0000000000107947 */ /* 0x000fec0003800000 */
.L_x_2080:
[----:B------:R-:W2:Y:S02]  /*2740*/  LDG.E R2, desc[UR36][R2.64] ;  /* 0x0000002402027981 */ /* 0x000ea4000c1e1900 */
[----:B--2---:R-:W-:-:S04]  /*2750*/  I2FP.F32.U32 R0, R2 ;  /* 0x0000000200007245 */ /* 0x004fc80000201000 */
[----:B------:R-:W-:-:S04]  /*2760*/  F2FP.F16.F32.PACK_AB R0, RZ, R0 ;  /* 0x00000000ff00723e */ /* 0x000fc800000000ff */
[----:B------:R-:W-:-:S07]  /*2770*/  PRMT R19, R0, 0x7610, R19 ;  /* 0x0000761000137816 */ /* 0x000fce0000000013 */
.L_x_2057:
[----:B------:R-:W2:Y:S01]  /*2780*/  LDC.U8 R4, c[0x0][0x493] ;  /* 0x000124c0ff047b82 */ /* 0x000ea20000000000 */
[----:B------:R-:W-:Y:S02]  /*2790*/  ULDC.64 UR4, c[0x0][0x488] ;  /* 0x0001220000047ab9 */ /* 0x000fe40000000a00 */
[----:B01----:R-:W-:-:S05]  /*27a0*/  IADD3 R2, P1, R22, UR4, RZ ;  /* 0x0000000416027c10 */ /* 0x003fca000ff3e0ff */
[----:B------:R-:W-:Y:S01]  /*27b0*/  IMAD.X R3, RZ, RZ, UR5, P1 ;  /* 0x00000005ff037e24 */ /* 0x000fe200088e06ff */
[----:B--2---:R-:W-:-:S04]  /*27c0*/  PRMT R0, R4, 0x9910, RZ ;  /* 0x0000991004007816 */ /* 0x004fc800000000ff */
        /* <DEDUP_REMOVED lines=12> */
[----:B0-----:R-:W-:Y:S01]  /*2890*/  F2FP.F16.F32.PACK_AB R0, RZ, R0 ;  /* 0x00000000ff00723e */ /* 0x001fe200000000ff */
[----:B------:R-:W-:Y:S06]  /*28a0*/  BRA `(.L_x_2090) ;  /* 0x0000000c00987947 */ /* 0x000fec0003800000 */
.L_x_2088:
[----:B------:R-:W2:Y:S02]  /*28b0*/  LDG.E.U8 R2, desc[UR36][R2.64] ;  /* 0x0000002402027981 */ /* 0x000ea4000c1e1100 */
[----:B--2---:R-:W-:-:S04]  /*28c0*/  I2FP.F32.U32 R0, R2 ;  /* 0x0000000200007245 */ /* 0x004fc80000201000 */
[----:B------:R-:W-:Y:S01]  /*28d0*/  F2FP.F16.F32.PACK_AB R0, RZ, R0 ;  /* 0x00000000ff00723e */ /* 0x000fe200000000ff */
[----:B------:R-:W-:Y:S06]  /*28e0*/  BRA `(.L_x_2090) ;  /* 0x0000000c00887947 */ /* 0x000fec0003800000 */
.L_x_2087:
        /* <DEDUP_REMOVED lines=8> */
[----:B0-----:R-:W-:Y:S01]  /*2970*/  F2FP.F16.F32.PACK_AB R0, RZ, R0 ;  /* 0x00000000ff00723e */ /* 0x001fe200000000ff */
[----:B------:R-:W-:Y:S06]  /*2980*/  BRA `(.L_x_2090) ;  /* 0x0000000c00607947 */ /* 0x000fec0003800000 */
.L_x_2092:
[----:B------:R-:W2:Y:S02]  /*2990*/  LDG.E R2, desc[UR36][R2.64] ;  /* 0x0000002402027981 */ /* 0x000ea4000c1e1900 */
[----:B--2---:R-:W-:-:S04]  /*29a0*/  I2FP.F32.S32 R0, R2 ;  /* 0x0000000200007245 */ /* 0x004fc80000201400 */
[----:B------:R-:W-:Y:S01]  /*29b0*/  F2FP.F16.F32.PACK_AB R0, RZ, R0 ;  /* 0x00000000ff00723e */ /* 0x000fe200000000ff */
[----:B------:R-:W-:Y:S06]  /*29c0*/  BRA `(.L_x_2090) ;  /* 0x0000000c00507947 */ /* 0x000fec0003800000 */
.L_x_2091:
[----:B------:R-:W2:Y:S02]  /*29d0*/  LDG.E.U16 R2, desc[UR36][R2.64] ;  /* 0x0000002402027981 */ /* 0x000ea4000c1e1500 */
[----:B--2---:R-:W0:Y:S02]  /*29e0*/  I2F.S16 R0, R2 ;  /* 0x0000000200007306 */ /* 0x004e240000101400 */
[----:B0-----:R-:W-:Y:S01]  /*29f0*/  F2FP.F16.F32.PACK_AB R0, RZ, R0 ;  /* 0x00000000ff00723e */ /* 0x001fe200000000ff */
[----:B------:R-:W-:Y:S06]  /*2a00*/  BRA `(.L_x_2090) ;  /* 0x0000000c00407947 */ /* 0x000fec0003800000 */
.L_x_2086:
        /* <DEDUP_REMOVED lines=9> */
.L_x_2094:
[----:B------:R1:W5:Y:S01]  /*2aa0*/  LDG.E.U16 R0, desc[UR36][R2.64] ;  /* 0x0000002402007981 */ /* 0x000362000c1e1500 */
[----:B------:R-:W-:Y:S05]  /*2ab0*/  BRA `(.L_x_2090) ;  /* 0x0000000c00147947 */ /* 0x000fea0003800000 */
.L_x_2093:
        /* <DEDUP_REMOVED lines=9> */
.L_x_2096:
[----:B------:R0:W5:Y:S01]  /*2b50*/  LDG.E.U16 R0, desc[UR36][R2.64] ;  /* 0x0000002402007981 */ /* 0x000162000c1e1500 */
[----:B------:R-:W-:Y:S05]  /*2b60*/  BRA `(.L_x_2090) ;  /* 0x0000000800e87947 */ /* 0x000fea0003800000 */
.L_x_2095:
[----:B------:R-:W2:Y:S01]  /*2b70*/  LDG.E.64 R2, desc[UR36][R2.64] ;  /* 0x0000002402027981 */ /* 0x000ea2000c1e1b00 */
[----:B------:R-:W-:Y:S01]  /*2b80*/  UMOV UR4, 0xf0000000 ;  /* 0xf000000000047882 */ /* 0x000fe20000000000 */
[----:B------:R-:W-:Y:S01]  /*2b90*/  UMOV UR5, 0x380fffff ;  /* 0x380fffff00057882 */ /* 0x000fe20000000000 */
[----:B--2---:R-:W0:Y:S01]  /*2ba0*/  F2F.F32.F64 R0, R2 ;  /* 0x0000000200007310 */ /* 0x004e220000301000 */
[----:B------:R-:W-:-:S14]  /*2bb0*/  DSETP.GEU.AND P0, PT, |R2|, UR4, PT ;  /* 0x0000000402007e2a */ /* 0x000fdc000bf0e200 */
[----:B0-----:R-:W-:-:S05]  /*2bc0*/  @!P0 FMUL R0, R0, 1.175494350822287508e-38 ;  /* 0x0080000000008820 */ /* 0x001fca0000400000 */
[----:B------:R-:W-:Y:S01]  /*2bd0*/  F2FP.F16.F32.PACK_AB R0, RZ, R0 ;  /* 0x00000000ff00723e */ /* 0x000fe200000000ff */
[----:B------:R-:W-:Y:S06]  /*2be0*/  BRA `(.L_x_2090) ;  /* 0x0000000800c87947 */ /* 0x000fec0003800000 */
.L_x_2085:
        /* <DEDUP_REMOVED lines=11> */
[----:B------:R-:W-:Y:S01]  /*2ca0*/  F2FP.F16.F32.PACK_AB R0, RZ, R0 ;  /* 0x00000000ff00723e */ /* 0x000fe200000000ff */
[----:B------:R-:W-:Y:S06]  /*2cb0*/  BRA `(.L_x_2090) ;  /* 0x0000000800947947 */ /* 0x000fec0003800000 */
.L_x_2099:
        /* <DEDUP_REMOVED lines=8> */
.L_x_2098:
        /* <DEDUP_REMOVED lines=28> */
.L_x_2101:
        /* <DEDUP_REMOVED lines=15> */
.L_x_2100:
[----:B------:R-:W2:Y:S02]  /*2ff0*/  LDG.E.U16 R0, desc[UR36][R2.64] ;  /* 0x0000002402007981 */ /* 0x000ea4000c1e1500 */
[----:B--2---:R-:W-:-:S05]  /*3000*/  IMAD.U32 R0, R0, 0x10000, RZ ;  /* 0x0001000000007824 */ /* 0x004fca00078e00ff */
[----:B------:R-:W-:Y:S01]  /*3010*/  F2FP.F16.F32.PACK_AB R0, RZ, R0 ;  /* 0x00000000ff00723e */ /* 0x000fe200000000ff */
[----:B------:R-:W-:Y:S06]  /*3020*/  BRA `(.L_x_2090) ;  /* 0x0000000400b87947 */ /* 0x000fec0003800000 */
.L_x_2097:
        /* <DEDUP_REMOVED lines=10> */
[----:B------:R-:W-:Y:S01]  /*30d0*/  F2FP.F16.F32.PACK_AB R0, RZ, R0 ;  /* 0x00000000ff00723e */ /* 0x000fe200000000ff */
[----:B------:R-:W-:Y:S06]  /*30e0*/  BRA `(.L_x_2090) ;  /* 0x0000000400887947 */ /* 0x000fec0003800000 */
.L_x_2104:
        /* <DEDUP_REMOVED lines=21> */
.L_x_2108:
[----:B------:R-:W-:Y:S05]  /*3240*/  BSYNC B1 ;  /* 0x0000000000017941 */ /* 0x000fea0003800000 */
.L_x_2107:
[----:B------:R-:W-:Y:S01]  /*3250*/  LEA R3, R0, 0x3b800000, 0x17 ;  /* 0x3b80000000037811 */ /* 0x000fe200078eb8ff */
[----:B------:R-:W-:-:S05]  /*3260*/  IMAD.SHL.U32 R0, R2, 0x100000, RZ ;  /* 0x0010000002007824 */ /* 0x000fca00078e00ff */
[----:B------:R-:W-:-:S07]  /*3270*/  LOP3.LUT R0, R3, R0, R4, 0xfe, !PT ;  /* 0x0000000003007212 */ /* 0x000fce00078efe04 */
.L_x_2106:
[----:B------:R-:W-:Y:S05]  /*3280*/  BSYNC B0 ;  /* 0x0000000000007941 */ /* 0x000fea0003800000 */
.L_x_2105:
[----:B------:R-:W-:Y:S01]  /*3290*/  F2FP.F16.F32.PACK_AB R0, RZ, R0 ;  /* 0x00000000ff00723e */ /* 0x000fe200000000ff */
[----:B------:R-:W-:Y:S06]  /*32a0*/  BRA `(.L_x_2090) ;  /* 0x0000000400187947 */ /* 0x000fec0003800000 */
.L_x_2103:
        /* <DEDUP_REMOVED lines=21> */
.L_x_2112:
[----:B------:R-:W-:Y:S05]  /*3400*/  BSYNC B1 ;  /* 0x0000000000017941 */ /* 0x000fea0003800000 */
.L_x_2111:
[----:B------:R-:W-:Y:S01]  /*3410*/  LEA R3, R0, 0x37800000, 0x17 ;  /* 0x3780000000037811 */ /* 0x000fe200078eb8ff */
[----:B------:R-:W-:-:S05]  /*3420*/  IMAD.SHL.U32 R0, R2, 0x200000, RZ ;  /* 0x0020000002007824 */ /* 0x000fca00078e00ff */
[----:B------:R-:W-:-:S07]  /*3430*/  LOP3.LUT R0, R3, R0, R4, 0xfe, !PT ;  /* 0x0000000003007212 */ /* 0x000fce00078efe04 */
.L_x_2110:
[----:B------:R-:W-:Y:S05]  /*3440*/  BSYNC B0 ;  /* 0x0000000000007941 */ /* 0x000fea0003800000 */
.L_x_2109:
[----:B------:R-:W-:Y:S01]  /*3450*/  F2FP.F16.F32.PACK_AB R0, RZ, R0 ;  /* 0x00000000ff00723e */ /* 0x000fe200000000ff */
[----:B------:R-:W-:Y:S06]  /*3460*/  BRA `(.L_x_2090) ;  /* 0x0000000000a87947 */ /* 0x000fec0003800000 */
.L_x_2102:
        /* <DEDUP_REMOVED lines=14> */
.L_x_2116:
[----:B------:R-:W-:Y:S05]  /*3550*/  BSYNC B0 ;  /* 0x0000000000007941 */ /* 0x000fea0003800000 */
.L_x_2115:
[----:B------:R-:W-:Y:S01]  /*3560*/  F2FP.F16.F32.PACK_AB R0, RZ, R0 ;  /* 0x00000000ff00723e */ /* 0x000fe200000000ff */
[----:B------:R-:W-:Y:S06]  /*3570*/  BRA `(.L_x_2090) ;  /* 0x0000000000647947 */ /* 0x000fec0003800000 */
.L_x_2089:
        /* <DEDUP_REMOVED lines=16> */
.L_x_2117:
[----:B------:R-:W-:Y:S01]  /*3680*/  PRMT R0, RZ, 0x7610, R0 ;  /* 0x00007610ff007816 */ /* 0x000fe20000000000 */
[----:B------:R-:W-:Y:S06]  /*3690*/  BRA `(.L_x_2090) ;  /* 0x00000000001c7947 */ /* 0x000fec0003800000 */
.L_x_2114:
[----:B------:R-:W2:Y:S02]  /*36a0*/  LDG.E.64 R2, desc[UR36][R2.64] ;  /* 0x0000002402027981 */ /* 0x000ea4000c1e1b00 */
[----:B--2---:R-:W0:Y:S02]  /*36b0*/  I2F.U64 R0, R2 ;  /* 0x0000000200007312 */ /* 0x004e240000301000 */
[----:B0-----:R-:W-:Y:S01]  /*36c0*/  F2FP.F16.F32.PACK_AB R0, RZ, R0 ;  /* 0x00000000ff00723e */ /* 0x001fe200000000ff */
[----:B------:R-:W-:Y:S06]  /*36d0*/  BRA `(.L_x_2090) ;  /* 0x00000000000c7947 */ /* 0x000fec0003800000 */
.L_x_2113:
[----:B------:R-:W2:Y:S02]  /*36e0*/  LDG.E R2, desc[UR36][R2.64] ;  /* 0x0000002402027981 */ /* 0x000ea4000c1e1900 */
[----:B--2---:R-:W-:-:S04]  /*36f0*/  I2FP.F32.U32 R0, R2 ;  /* 0x0000000200007245 */ /* 0x004fc80000201000 */
[----:B------:R-:W-:-:S07]  /*3700*/  F2FP.F16.F32.PACK_AB R0, RZ, R0 ;  /* 0x00000000ff00723e */ /* 0x000fce00000000ff */
.L_x_2090:
[----:B-----5:R-:W-:Y:S01]  /*3710*/  HADD2.F32 R0, -RZ, R0.H0_H0 ;  /* 0x20000000ff007230 */ /* 0x020fe20000004100 */
[----:B01----:R-:W0:Y:S01]  /*3720*/  LDC.U8 R3, c[0x0][0x491] ;  /* 0x00012440ff037b82 */ /* 0x003e220000000000 */
[----:B------:R-:W-:-:S04]  /*3730*/  HADD2.F32 R19, -RZ, R19.H0_H0 ;  /* 0x20000013ff137230 */ /* 0x000fc80000004100 */
[----:B------:R-:W1:Y:S02]  /*3740*/  MUFU.RCP R0, R0 ;  /* 0x0000000000007308 */ /* 0x000e640000001000 */
[----:B-1----:R-:W-:Y:S01]  /*3750*/  FMUL.FTZ R19, R19, R0 ;  /* 0x0000000013137220 */ /* 0x002fe20000410000 */
[----:B0-----:R-:W-:-:S04]  /*3760*/  PRMT R2, R3, 0x9910, RZ ;  /* 0x0000991003027816 */ /* 0x001fc800000000ff */
[----:B------:R-:W-:Y:S02]  /*3770*/  F2FP.F16.F32.PACK_AB R19, RZ, R19 ;  /* 0x00000013ff13723e */ /* 0x000fe400000000ff */
[----:B------:R-:W-:-:S03]  /*3780*/  ISETP.GT.AND P0, PT, R2, 0x9, PT ;  /* 0x000000090200780c */ /* 0x000fc60003f04270 */
[----:B------:R-:W-:-:S06]  /*3790*/  HADD2.F32 R19, -RZ, R19.H0_H0 ;  /* 0x20000013ff137230 */ /* 0x000fcc0000004100 */
[----:B------:R-:W0:Y:S02]  /*37a0*/  FRND.TRUNC R19, R19 ;  /* 0x0000001300137307 */ /* 0x000e24000020d000 */
[----:B0-----:R-:W-:Y:S02]  /*37b0*/  F2FP.F16.F32.PACK_AB R4, RZ, R19 ;  /* 0x00000013ff04723e */ /* 0x001fe400000000ff */
        /* <DEDUP_REMOVED lines=9> */
[----:B------:R-:W-:-:S04]  /*3850*/  HADD2.F32 R0, -RZ, R4.H0_H0 ;  /* 0x20000004ff007230 */ /* 0x000fc80000004100 */
[----:B------:R-:W0:Y:S02]  /*3860*/  F2I.FTZ.TRUNC.NTZ R3, R0 ;  /* 0x0000000000037305 */ /* 0x000e24000021f100 */
[----:B0-----:R0:W-:Y:S01]  /*3870*/  STG.E.U8 desc[UR36][R16.64], R3 ;  /* 0x0000000310007986 */ /* 0x0011e2000c101124 */
[----:B------:R-:W-:Y:S05]  /*3880*/  BRA `(.L_x_2123) ;  /* 0x0000000c00947947 */ /* 0x000fea0003800000 */
.L_x_2121:
[----:B------:R-:W-:-:S06]  /*3890*/  HADD2.F32 R3, -RZ, R4.H0_H0 ;  /* 0x20000004ff037230 */ /* 0x000fcc0000004100 */
[----:B------:R-:W0:Y:S02]  /*38a0*/  F2I.S64.TRUNC R2, R3 ;  /* 0x0000000300027311 */ /* 0x000e24000020d900 */
[----:B0-----:R1:W-:Y:S01]  /*38b0*/  STG.E.U8 desc[UR36][R16.64], R2 ;  /* 0x0000000210007986 */ /* 0x0013e2000c101124 */
[----:B------:R-:W-:Y:S05]  /*38c0*/  BRA `(.L_x_2123) ;  /* 0x0000000c00847947 */ /* 0x000fea0003800000 */
.L_x_2120:
[----:B------:R-:W-:-:S13]  /*38d0*/  ISETP.NE.AND P0, PT, R2, 0x2, PT ;  /* 0x000000020200780c */ /* 0x000fda0003f05270 */
[----:B------:R-:W-:Y:S05]  /*38e0*/  @!P0 BRA `(.L_x_2124) ;  /* 0x0000000000308947 */ /* 0x000fea0003800000 */
[----:B------:R-:W-:-:S13]  /*38f0*/  ISETP.NE.AND P0, PT, R2, 0x3, PT ;  /* 0x000000030200780c */ /* 0x000fda0003f05270 */
[----:B------:R-:W-:Y:S05]  /*3900*/  @!P0 BRA `(.L_x_2125) ;  /* 0x0000000000188947 */ /* 0x000fea0003800000 */
[----:B------:R-:W-:-:S13]  /*3910*/  ISETP.NE.AND P0, PT, R2, 0x4, PT ;  /* 0x000000040200780c */ /* 0x000fda0003f05270 */
[----:B------:R-:W-:Y:S05]  /*3920*/  @P0 BRA `(.L_x_2122) ;  /* 0x0000000c000c0947 */ /* 0x000fea0003800000 */
[----:B------:R-:W-:-:S06]  /*3930*/  HADD2.F32 R2, -RZ, R4.H0_H0 ;  /* 0x20000004ff027230 */ /* 0x000fcc0000004100 */
[----:B------:R-:W0:Y:S02]  /*3940*/  F2I.S64.TRUNC R2, R2 ;  /* 0x0000000200027311 */ /* 0x000e24000020d900 */
[----:B0-----:R4:W-:Y:S01]  /*3950*/  STG.E.64 desc[UR36][R16.64], R2 ;  /* 0x0000000210007986 */ /* 0x0019e2000c101b24 */
[----:B------:R-:W-:Y:S05]  /*3960*/  BRA `(.L_x_2123) ;  /* 0x0000000c005c7947 */ /* 0x000fea0003800000 */
.L_x_2125:
[----:B------:R-:W-:-:S04]  /*3970*/  HADD2.F32 R4, -RZ, R4.H0_H0 ;  /* 0x20000004ff047230 */ /* 0x000fc80000004100 */
[----:B------:R-:W0:Y:S02]  /*3980*/  F2I.FTZ.TRUNC.NTZ R3, R4 ;  /* 0x0000000400037305 */ /* 0x000e24000021f100 */
[----:B0-----:R3:W-:Y:S01]  /*3990*/  STG.E desc[UR36][R16.64], R3 ;  /* 0x0000000310007986 */ /* 0x0017e2000c101924 */
[----:B------:R-:W-:Y:S05]  /*39a0*/  BRA `(.L_x_2123) ;  /* 0x0000000c004c7947 */ /* 0x000fea0003800000 */
.L_x_2124:
[----:B------:R-:W-:-:S04]  /*39b0*/  HADD2.F32 R4, -RZ, R4.H0_H0 ;  /* 0x20000004ff047230 */ /* 0x000fc80000004100 */
[----:B------:R-:W0:Y:S02]  /*39c0*/  F2I.FTZ.TRUNC.NTZ R3, R4 ;  /* 0x0000000400037305 */ /* 0x000e24000021f100 */
[----:B0-----:R2:W-:Y:S01]  /*39d0*/  STG.E.U16 desc[UR36][R16.64], R3 ;  /* 0x0000000310007986 */ /* 0x0015e2000c101524 */
[----:B------:R-:W-:Y:S05]  /*39e0*/  BRA `(.L_x_2123) ;  /* 0x0000000c003c7947 */ /* 0x000fea0003800000 */
.L_x_2119:
[----:B------:R-:W-:-:S13]  /*39f0*/  ISETP.GT.AND P0, PT, R2, 0x6, PT ;  /* 0x000000060200780c */ /* 0x000fda0003f04270 */
[----:B------:R-:W-:Y:S05]  /*3a00*/  @P0 BRA `(.L_x_2126) ;  /* 0x0000000000240947 */ /* 0x000fea0003800000 */
[----:B------:R-:W-:-:S13]  /*3a10*/  ISETP.NE.AND P0, PT, R2, 0x5, PT ;  /* 0x000000050200780c */ /* 0x000fda0003f05270 */
[----:B------:R-:W-:Y:S05]  /*3a20*/  @!P0 BRA `(.L_x_2127) ;  /* 0x0000000000148947 */ /* 0x000fea0003800000 */
[----:B------:R-:W-:-:S13]  /*3a30*/  ISETP.NE.AND P0, PT, R2, 0x6, PT ;  /* 0x000000060200780c */ /* 0x000fda0003f05270 */
[----:B------:R-:W-:Y:S05]  /*3a40*/  @P0 BRA `(.L_x_2122) ;  /* 0x0000000800c40947 */ /* 0x000fea0003800000 */
[----:B------:R-:W-:-:S05]  /*3a50*/  HADD2.F32 R3, -RZ, R4.H0_H0 ;  /* 0x20000004ff037230 */ /* 0x000fca0000004100 */
[----:B------:R0:W-:Y:S01]  /*3a60*/  STG.E desc[UR36][R16.64], R3 ;  /* 0x0000000310007986 */ /* 0x0001e2000c101924 */
[----:B------:R-:W-:Y:S05]  /*3a70*/  BRA `(.L_x_2123) ;  /* 0x0000000c00187947 */ /* 0x000fea0003800000 */
.L_x_2127:
[----:B------:R0:W-:Y:S01]  /*3a80*/  STG.E.U16 desc[UR36][R16.64], R4 ;  /* 0x0000000410007986 */ /* 0x0001e2000c101524 */
[----:B------:R-:W-:Y:S05]  /*3a90*/  BRA `(.L_x_2123) ;  /* 0x0000000c00107947 */ /* 0x000fea0003800000 */
.L_x_2126:
[----:B------:R-:W-:-:S13]  /*3aa0*/  ISETP.NE.AND P0, PT, R2, 0x7, PT ;  /* 0x000000070200780c */ /* 0x000fda0003f05270 */
[----:B------:R-:W-:Y:S05]  /*3ab0*/  @!P0 BRA `(.L_x_2128) ;  /* 0x0000000000348947 */ /* 0x000fea0003800000 */
[----:B------:R-:W-:-:S13]  /*3ac0*/  ISETP.NE.AND P0, PT, R2, 0x8, PT ;  /* 0x000000080200780c */ /* 0x000fda0003f05270 */
[----:B------:R-:W-:Y:S05]  /*3ad0*/  @!P0 BRA `(.L_x_2129) ;  /* 0x0000000000188947 */ /* 0x000fea0003800000 */
[----:B------:R-:W-:-:S13]  /*3ae0*/  ISETP.NE.AND P0, PT, R2, 0x9, PT ;  /* 0x000000090200780c */ /* 0x000fda0003f05270 */
[----:B------:R-:W-:Y:S05]  /*3af0*/  @P0 BRA `(.L_x_2122) ;  /* 0x0000000800980947 */ /* 0x000fea0003800000 */
[----:B------:R-:W-:Y:S02]  /*3b00*/  HADD2.F32 R4, -RZ, R4.H0_H0 ;  /* 0x20000004ff047230 */ /* 0x000fe40000004100 */
[----:B------:R-:W-:-:S05]  /*3b10*/  IMAD.MOV.U32 R5, RZ, RZ, RZ ;  /* 0x000000ffff057224 */ /* 0x000fca00078e00ff */
[----:B------:R0:W-:Y:S01]  /*3b20*/  STG.E.64 desc[UR36][R16.64], R4 ;  /* 0x0000000410007986 */ /* 0x0001e2000c101b24 */
[----:B------:R-:W-:Y:S05]  /*3b30*/  BRA `(.L_x_2123) ;  /* 0x0000000800e87947 */ /* 0x000fea0003800000 */
.L_x_2129:
[----:B------:R-:W-:-:S05]  /*3b40*/  HADD2.F32 R0, -RZ, R4.H0_H0 ;  /* 0x20000004ff007230 */ /* 0x000fca0000004100 */
[----:B------:R-:W-:-:S04]  /*3b50*/  F2FP.F16.F32.PACK_AB R0, RZ, R0 ;  /* 0x00000000ff00723e */ /* 0x000fc800000000ff */
[----:B------:R-:W-:-:S05]  /*3b60*/  PRMT R0, R0, 0x5410, RZ ;  /* 0x0000541000007816 */ /* 0x000fca00000000ff */
[----:B------:R0:W-:Y:S01]  /*3b70*/  STG.E desc[UR36][R16.64], R0 ;  /* 0x0000000010007986 */ /* 0x0001e2000c101924 */
[----:B------:R-:W-:Y:S05]  /*3b80*/  BRA `(.L_x_2123) ;  /* 0x0000000800d47947 */ /* 0x000fea0003800000 */
.L_x_2128:
[----:B------:R-:W-:-:S05]  /*3b90*/  HADD2.F32 R2, -RZ, R4.H0_H0 ;  /* 0x20000004ff027230 */ /* 0x000fca0000004100 */
[----:B------:R-:W-:-:S06]  /*3ba0*/  FMUL.FTZ R2, R2, 1 ;  /* 0x3f80000002027820 */ /* 0x000fcc0000410000 */
[----:B------:R-:W0:Y:S02]  /*3bb0*/  F2F.F64.F32 R2, R2 ;  /* 0x0000000200027310 */ /* 0x000e240000201800 */
[----:B0-----:R0:W-:Y:S01]  /*3bc0*/  STG.E.64 desc[UR36][R16.64], R2 ;  /* 0x0000000210007986 */ /* 0x0011e2000c101b24 */
[----:B------:R-:W-:Y:S05]  /*3bd0*/  BRA `(.L_x_2123) ;  /* 0x0000000800c07947 */ /* 0x000fea0003800000 */
.L_x_2118:
        /* <DEDUP_REMOVED lines=8> */
[----:B------:R-:W-:-:S05]  /*3c60*/  HADD2.F32 R4, -RZ, R4.H0_H0 ;  /* 0x20000004ff047230 */ /* 0x000fca0000004100 */
[----:B------:R-:W-:-:S04]  /*3c70*/  FSETP.NEU.FTZ.AND P0, PT, R4, RZ, PT ;  /* 0x000000ff0400720b */ /* 0x000fc80003f1d000 */
[----:B------:R-:W-:-:S05]  /*3c80*/  SEL R3, RZ, 0x1, !P0 ;  /* 0x00000001ff037807 */ /* 0x000fca0004000000 */
[----:B------:R0:W-:Y:S01]  /*3c90*/  STG.E.U8 desc[UR36][R16.64], R3 ;  /* 0x0000000310007986 */ /* 0x0001e2000c101124 */
[----:B------:R-:W-:Y:S05]  /*3ca0*/  BRA `(.L_x_2123) ;  /* 0x00000008008c7947 */ /* 0x000fea0003800000 */
.L_x_2132:
[----:B------:R-:W-:Y:S01]  /*3cb0*/  HADD2.F32 R4, -RZ, R4.H0_H0 ;  /* 0x20000004ff047230 */ /* 0x000fe20000004100 */
[----:B------:R-:W-:-:S04]  /*3cc0*/  CS2R R6, SRZ ;  /* 0x0000000000067805 */ /* 0x000fc8000001ff00 */
[----:B------:R-:W-:-:S06]  /*3cd0*/  FMUL.FTZ R4, R4, 1 ;  /* 0x3f80000004047820 */ /* 0x000fcc0000410000 */
[----:B------:R-:W0:Y:S02]  /*3ce0*/  F2F.F64.F32 R4, R4 ;  /* 0x0000000400047310 */ /* 0x000e240000201800 */
[----:B0-----:R0:W-:Y:S01]  /*3cf0*/  STG.E.128 desc[UR36][R16.64], R4 ;  /* 0x0000000410007986 */ /* 0x0011e2000c101d24 */
[----:B------:R-:W-:Y:S05]  /*3d00*/  BRA `(.L_x_2123) ;  /* 0x0000000800747947 */ /* 0x000fea0003800000 */
.L_x_2131:
[----:B------:R-:W-:-:S13]  /*3d10*/  ISETP.NE.AND P0, PT, R2, 0xf, PT ;  /* 0x0000000f0200780c */ /* 0x000fda0003f05270 */
[----:B------:R-:W-:Y:S05]  /*3d20*/  @!P0 BRA `(.L_x_2133) ;  /* 0x0000000000b48947 */ /* 0x000fea0003800000 */
[----:B------:R-:W-:-:S13]  /*3d30*/  ISETP.NE.AND P0, PT, R2, 0x17, PT ;  /* 0x000000170200780c */ /* 0x000fda0003f05270 */
[----:B------:R-:W-:Y:S05]  /*3d40*/  @!P0 BRA `(.L_x_2134) ;  /* 0x0000000000548947 */ /* 0x000fea0003800000 */
[----:B------:R-:W-:-:S13]  /*3d50*/  ISETP.NE.AND P0, PT, R2, 0x18, PT ;  /* 0x000000180200780c */ /* 0x000fda0003f05270 */
[----:B------:R-:W-:Y:S05]  /*3d60*/  @P0 BRA `(.L_x_2122) ;  /* 0x0000000400fc0947 */ /* 0x000fea0003800000 */
[----:B------:R-:W-:Y:S01]  /*3d70*/  HADD2.F32 R5, -RZ, R4.H0_H0 ;  /* 0x20000004ff057230 */ /* 0x000fe20000004100 */
        /* <DEDUP_REMOVED lines=14> */
.L_x_2136:
[----:B------:R-:W-:Y:S05]  /*3e60*/  BSYNC B0 ;  /* 0x0000000000007941 */ /* 0x000fea0003800000 */
.L_x_2135:
[----:B------:R-:W-:-:S05]  /*3e70*/  LOP3.LUT R3, R0, R3, RZ, 0xfc, !PT ;  /* 0x0000000300037212 */ /* 0x000fca00078efcff */
[----:B------:R0:W-:Y:S01]  /*3e80*/  STG.E.U8 desc[UR36][R16.64], R3 ;  /* 0x0000000310007986 */ /* 0x0001e2000c101124 */
[----:B------:R-:W-:Y:S05]  /*3e90*/  BRA `(.L_x_2123) ;  /* 0x0000000800107947 */ /* 0x000fea0003800000 */
.L_x_2134:
[----:B------:R-:W-:Y:S01]  /*3ea0*/  HADD2.F32 R3, -RZ, R4.H0_H0 ;  /* 0x20000004ff037230 */ /* 0x000fe20000004100 */
        /* <DEDUP_REMOVED lines=12> */
.L_x_2138:
[----:B------:R-:W-:Y:S01]  /*3f70*/  IMAD.MOV.U32 R0, RZ, RZ, 0x7f ;  /* 0x0000007fff007424 */ /* 0x000fe200078e00ff */
[----:B------:R-:W-:-:S04]  /*3f80*/  ISETP.GT.U32.AND P0, PT, R2, 0x7f800000, PT ;  /* 0x7f8000000200780c */ /* 0x000fc80003f04070 */
[----:B------:R-:W-:-:S09]  /*3f90*/  SEL R0, R0, 0x7c, P0 ;  /* 0x0000007c00007807 */ /* 0x000fd20000000000 */
.L_x_2139:
[----:B------:R-:W-:Y:S05]  /*3fa0*/  BSYNC B0 ;  /* 0x0000000000007941 */ /* 0x000fea0003800000 */
.L_x_2137:
[----:B------:R-:W-:-:S04]  /*3fb0*/  LOP3.LUT R2, R3, 0x80000000, RZ, 0xc0, !PT ;  /* 0x8000000003027812 */ /* 0x000fc800078ec0ff */
[----:B------:R-:W-:-:S04]  /*3fc0*/  SHF.R.U32.HI R3, RZ, 0x18, R2 ;  /* 0x00000018ff037819 */ /* 0x000fc80000011602 */
[----:B------:R-:W-:-:S05]  /*3fd0*/  LOP3.LUT R3, R0, R3, RZ, 0xfc, !PT ;  /* 0x0000000300037212 */ /* 0x000fca00078efcff */
[----:B------:R0:W-:Y:S01]  /*3fe0*/  STG.E.U8 desc[UR36][R16.64], R3 ;  /* 0x0000000310007986 */ /* 0x0001e2000c101124 */
[----:B------:R-:W-:Y:S05]  /*3ff0*/  BRA `(.L_x_2123) ;  /* 0x0000000400b87947 */ /* 0x000fea0003800000 */
.L_x_2133:
[----:B------:R-:W-:-:S05]  /*4000*/  HADD2.F32 R0, -RZ, R4.H0_H0 ;  /* 0x20000004ff007230 */ /* 0x000fca0000004100 */
[----:B------:R-:W-:-:S05]  /*4010*/  F2FP.BF16.F32.PACK_AB R0, RZ, R0 ;  /* 0x00000000ff00723e */ /* 0x000fca00000010ff */
[----:B------:R0:W-:Y:S01]  /*4020*/  STG.E.U16 desc[UR36][R16.64], R0 ;  /* 0x0000000010007986 */ /* 0x0001e2000c101524 */
[----:B------:R-:W-:Y:S05]  /*4030*/  BRA `(.L_x_2123) ;  /* 0x0000000400a87947 */ /* 0x000fea0003800000 */
.L_x_2130:
        /* <DEDUP_REMOVED lines=8> */
[----:B------:R-:W-:-:S06]  /*40c0*/  HADD2.F32 R3, -RZ, R4.H0_H0 ;  /* 0x20000004ff037230 */ /* 0x000fcc0000004100 */
[----:B------:R-:W0:Y:S02]  /*40d0*/  F2I.FTZ.U32.TRUNC.NTZ R3, R3 ;  /* 0x0000000300037305 */ /* 0x000e24000021f000 */
[----:B0-----:R0:W-:Y:S01]  /*40e0*/  STG.E.U16 desc[UR36][R16.64], R3 ;  /* 0x0000000310007986 */ /* 0x0011e2000c101524 */
[----:B------:R-:W-:Y:S05]  /*40f0*/  BRA `(.L_x_2123) ;  /* 0x0000000400787947 */ /* 0x000fea0003800000 */
.L_x_2142:
[----:B------:R-:W-:Y:S01]  /*4100*/  HADD2.F32 R3, -RZ, R4.H0_H0 ;  /* 0x20000004ff037230 */ /* 0x000fe20000004100 */
        /* <DEDUP_REMOVED lines=16> */
.L_x_2145:
[----:B------:R-:W-:-:S04]  /*4210*/  LOP3.LUT R2, R3, 0x80000000, RZ, 0xc0, !PT ;  /* 0x8000000003027812 */ /* 0x000fc800078ec0ff */
[----:B------:R-:W-:-:S04]  /*4220*/  SHF.R.U32.HI R3, RZ, 0x18, R2 ;  /* 0x00000018ff037819 */ /* 0x000fc80000011602 */
[----:B------:R-:W-:-:S04]  /*4230*/  LOP3.LUT R0, R0, R3, RZ, 0xfc, !PT ;  /* 0x0000000300007212 */ /* 0x000fc800078efcff */
[----:B------:R-:W-:-:S07]  /*4240*/  PRMT R8, R0, 0x7610, R8 ;  /* 0x0000761000087816 */ /* 0x000fce0000000008 */
.L_x_2144:
[----:B------:R-:W-:Y:S05]  /*4250*/  BSYNC B0 ;  /* 0x0000000000007941 */ /* 0x000fea0003800000 */
.L_x_2143:
[----:B------:R0:W-:Y:S01]  /*4260*/  STG.E.U8 desc[UR36][R16.64], R8 ;  /* 0x0000000810007986 */ /* 0x0001e2000c101124 */
[----:B------:R-:W-:Y:S05]  /*4270*/  BRA `(.L_x_2123) ;  /* 0x0000000400187947 */ /* 0x000fea0003800000 */
.L_x_2141:
        /* <DEDUP_REMOVED lines=17> */
.L_x_2148:
[----:B------:R-:W-:-:S04]  /*4390*/  LOP3.LUT R2, R3, 0x80000000, RZ, 0xc0, !PT ;  /* 0x8000000003027812 */ /* 0x000fc800078ec0ff */
[----:B------:R-:W-:-:S04]  /*43a0*/  SHF.R.U32.HI R3, RZ, 0x18, R2 ;  /* 0x00000018ff037819 */ /* 0x000fc80000011602 */
[----:B------:R-:W-:-:S04]  /*43b0*/  LOP3.LUT R0, R0, R3, RZ, 0xfc, !PT ;  /* 0x0000000300007212 */ /* 0x000fc800078efcff */
[----:B------:R-:W-:-:S07]  /*43c0*/  PRMT R8, R0, 0x7610, R8 ;  /* 0x0000761000087816 */ /* 0x000fce0000000008 */
.L_x_2147:
[----:B------:R-:W-:Y:S05]  /*43d0*/  BSYNC B0 ;  /* 0x0000000000007941 */ /* 0x000fea0003800000 */
.L_x_2146:
[----:B------:R0:W-:Y:S01]  /*43e0*/  STG.E.U8 desc[UR36][R16.64], R8 ;  /* 0x0000000810007986 */ /* 0x0001e2000c101124 */
[----:B------:R-:W-:Y:S05]  /*43f0*/  BRA `(.L_x_2123) ;  /* 0x0000000000b87947 */ /* 0x000fea0003800000 */
.L_x_2140:
[----:B------:R-:W-:-:S13]  /*4400*/  ISETP.NE.AND P0, PT, R2, 0x1c, PT ;  /* 0x0000001c0200780c */ /* 0x000fda0003f05270 */
[----:B------:R-:W-:Y:S05]  /*4410*/  @!P0 BRA `(.L_x_2149) ;  /* 0x0000000000a48947 */ /* 0x000fea0003800000 */
[----:B------:R-:W-:-:S13]  /*4420*/  ISETP.NE.AND P0, PT, R2, 0x1d, PT ;  /* 0x0000001d0200780c */ /* 0x000fda0003f05270 */
[----:B------:R-:W-:Y:S05]  /*4430*/  @!P0 BRA `(.L_x_2150) ;  /* 0x00000000008c8947 */ /* 0x000fea0003800000 */
[----:B------:R-:W-:-:S13]  /*4440*/  ISETP.NE.AND P0, PT, R2, 0x2c, PT ;  /* 0x0000002c0200780c */ /* 0x000fda0003f05270 */
[----:B------:R-:W-:Y:S05]  /*4450*/  @P0 BRA `(.L_x_2122) ;  /* 0x0000000000400947 */ /* 0x000fea0003800000 */
[----:B------:R-:W-:-:S05]  /*4460*/  HADD2.F32 R3, -RZ, R4.H0_H0 ;  /* 0x20000004ff037230 */ /* 0x000fca0000004100 */
        /* <DEDUP_REMOVED lines=15> */
.L_x_2122:
        /* <DEDUP_REMOVED lines=16> */
.L_x_2151:
[----:B------:R-:W-:Y:S05]  /*4660*/  BRA `(.L_x_2123) ;  /* 0x00000000001c7947 */ /* 0x000fea0003800000 */
.L_x_2150:
[----:B------:R-:W-:-:S06]  /*4670*/  HADD2.F32 R2, -RZ, R4.H0_H0 ;  /* 0x20000004ff027230 */ /* 0x000fcc0000004100 */
[----:B------:R-:W0:Y:S02]  /*4680*/  F2I.U64.TRUNC R2, R2 ;  /* 0x0000000200027311 */ /* 0x000e24000020d800 */
[----:B0-----:R0:W-:Y:S01]  /*4690*/  STG.E.64 desc[UR36][R16.64], R2 ;  /* 0x0000000210007986 */ /* 0x0011e2000c101b24 */
[----:B------:R-:W-:Y:S05]  /*46a0*/  BRA `(.L_x_2123) ;  /* 0x00000000000c7947 */ /* 0x000fea0003800000 */
.L_x_2149:
[----:B------:R-:W-:-:S04]  /*46b0*/  HADD2.F32 R4, -RZ, R4.H0_H0 ;  /* 0x20000004ff047230 */ /* 0x000fc80000004100 */
[----:B------:R-:W0:Y:S02]  /*46c0*/  F2I.FTZ.U32.TRUNC.NTZ R3, R4 ;  /* 0x0000000400037305 */ /* 0x000e24000021f000 */
[----:B0-----:R0:W-:Y:S02]  /*46d0*/  STG.E desc[UR36][R16.64], R3 ;  /* 0x0000000310007986 */ /* 0x0011e4000c101924 */
.L_x_2123:
[----:B------:R-:W-:-:S04]  /*46e0*/  IMAD R18, R18, 0x200, R23 ;  /* 0x0000020012127824 */ /* 0x000fc800078e0217 */
[----:B------:R-:W-:-:S07]  /*46f0*/  VIADD R19, R18, 0x80 ;  /* 0x0000008012137836 */ /* 0x000fce0000000000 */
.L_x_2050:
[----:B------:R-:W-:Y:S05]  /*4700*/  BSYNC B6 ;  /* 0x0000000000067941 */ /* 0x000fea0003800000 */
.L_x_2049:
[----:B------:R-:W-:Y:S01]  /*4710*/  ULDC UR4, c[0x0][0x210] ;  /* 0x0000840000047ab9 */ /* 0x000fe20000000800 */
[----:B------:R-:W-:Y:S01]  /*4720*/  BSSY B6, `(.L_x_2152) ;  /* 0x0000467000067945 */ /* 0x000fe20003800000 */
[----:B------:R-:W-:-:S13]  /*4730*/  ISETP.GE.AND P0, PT, R19, UR4, PT ;  /* 0x0000000413007c0c */ /* 0x000fda000bf06270 */
[----:B------:R-:W-:Y:S05]  /*4740*/  @P0 BRA `(.L_x_2153) ;  /* 0x0000004400900947 */ /* 0x000fea0003800000 */
[----:B0-----:R-:W0:Y:S01]  /*4750*/  LDC R6, c[0x0][0x218] ;  /* 0x00008600ff067b82 */ /* 0x001e220000000800 */
[----:B------:R-:W-:Y:S02]  /*4760*/  IMAD.MOV.U32 R18, RZ, RZ, RZ ;  /* 0x000000ffff127224 */ /* 0x000fe400078e00ff */
[----:B------:R-:W-:Y:S02]  /*4770*/  IMAD.MOV.U32 R0, RZ, RZ, RZ ;  /* 0x000000ffff007224 */ /* 0x000fe400078e00ff */
[----:B-1234-:R-:W-:Y:S01]  /*4780*/  IMAD.MOV.U32 R16, RZ, RZ, RZ ;  /* 0x000000ffff107224 */ /* 0x01efe200078e00ff */
[----:B0-----:R-:W-:-:S13]  /*4790*/  ISETP.NE.AND P0, PT, R6, RZ, PT ;  /* 0x000000ff0600720c */ /* 0x001fda0003f05270 */
        /* <DEDUP_REMOVED lines=349> */
.L_x_2154:
        /* <DEDUP_REMOVED lines=23> */
.L_x_2158:
[----:B------:R-:W2:Y:S02]  /*5ee0*/  LDG.E.U8 R2, desc[UR36][R2.64] ;  /* 0x0000002402027981 */ /* 0x000ea4000c1e1100 */
[----:B--2---:R-:W-:-:S04]  /*5ef0*/  I2FP.F32.U32 R0, R2 ;  /* 0x0000000200007245 */ /* 0x004fc80000201000 */
[----:B------:R-:W-:-:S04]  /*5f00*/  F2FP.F16.F32.PACK_AB R0, RZ, R0 ;  /* 0x00000000ff00723e */ /* 0x000fc800000000ff */
[----:B------:R-:W-:Y:S01]  /*5f10*/  PRMT R22, R0, 0x7610, R22 ;  /* 0x0000761000167816 */ /* 0x000fe20000000016 */
[----:B------:R-:W-:Y:S06]  /*5f20*/  BRA `(.L_x_2160) ;  /* 0x0000000c00bc7947 */ /* 0x000fec0003800000 */
.L_x_2157:
        /* <DEDUP_REMOVED lines=11> */
.L_x_2162:
[----:B------:R-:W2:Y:S02]  /*5fe0*/  LDG.E R2, desc[UR36][R2.64] ;  /* 0x0000002402027981 */ /* 0x000ea4000c1e1900 */
[----:B--2---:R-:W-:-:S04]  /*5ff0*/  I2FP.F32.S32 R0, R2 ;  /* 0x0000000200007245 */ /* 0x004fc80000201400 */
[----:B------:R-:W-:-:S04]  /*6000*/  F2FP.F16.F32.PACK_AB R0, RZ, R0 ;  /* 0x00000000ff00723e */ /* 0x000fc800000000ff */
[----:B------:R-:W-:Y:S01]  /*6010*/  PRMT R22, R0, 0x7610, R22 ;  /* 0x0000761000167816 */ /* 0x000fe20000000016 */
[----:B------:R-:W-:Y:S06]  /*6020*/  BRA `(.L_x_2160) ;  /* 0x0000000c007c7947 */ /* 0x000fec0003800000 */
.L_x_2161:
[----:B------:R-:W2:Y:S02]  /*6030*/  LDG.E.U16 R2, desc[UR36][R2.64] ;  /* 0x0000002402027981 */ /* 0x000ea4000c1e1500 */
[----:B--2---:R-:W0:Y:S02]  /*6040*/  I2F.S16 R0, R2 ;  /* 0x0000000200007306 */ /* 0x004e240000101400 */
[----:B0-----:R-:W-:-:S04]  /*6050*/  F2FP.F16.F32.PACK_AB R0, RZ, R0 ;  /* 0x00000000ff00723e */ /* 0x001fc800000000ff */
[----:B------:R-:W-:Y:S01]  /*6060*/  PRMT R22, R0, 0x7610, R22 ;  /* 0x0000761000167816 */ /* 0x000fe20000000016 */
[----:B------:R-:W-:Y:S06]  /*6070*/  BRA `(.L_x_2160) ;  /* 0x0000000c00687947 */ /* 0x000fec0003800000 */
.L_x_2156:
        /* <DEDUP_REMOVED lines=9> */
.L_x_2164:
[----:B------:R1:W5:Y:S01]  /*6110*/  LDG.E.U16 R22, desc[UR36][R2.64] ;  /* 0x0000002402167981 */ /* 0x000362000c1e1500 */
[----:B------:R-:W-:Y:S05]  /*6120*/  BRA `(.L_x_2160) ;  /* 0x0000000c003c7947 */ /* 0x000fea0003800000 */
.L_x_2163:
        /* <DEDUP_REMOVED lines=9> */
.L_x_2166:
[----:B------:R0:W5:Y:S01]  /*61c0*/  LDG.E.U16 R22, desc[UR36][R2.64] ;  /* 0x0000002402167981 */ /* 0x000162000c1e1500 */
[----:B------:R-:W-:Y:S05]  /*61d0*/  BRA `(.L_x_2160) ;  /* 0x0000000c00107947 */ /* 0x000fea0003800000 */
.L_x_2165:
        /* <DEDUP_REMOVED lines=9> */
.L_x_2155:
        /* <DEDUP_REMOVED lines=14> */
.L_x_2169:
        /* <DEDUP_REMOVED lines=9> */
.L_x_2168:
        /* <DEDUP_REMOVED lines=28> */
.L_x_2171:
        /* <DEDUP_REMOVED lines=15> */
.L_x_2170:
[----:B------:R-:W2:Y:S02]  /*6690*/  LDG.E.U16 R0, desc[UR36][R2.64] ;  /* 0x0000002402007981 */ /* 0x000ea4000c1e1500 */
[----:B--2---:R-:W-:-:S05]  /*66a0*/  IMAD.U32 R0, R0, 0x10000, RZ ;  /* 0x0001000000007824 */ /* 0x004fca00078e00ff */
[----:B------:R-:W-:-:S04]  /*66b0*/  F2FP.F16.F32.PACK_AB R0, RZ, R0 ;  /* 0x00000000ff00723e */ /* 0x000fc800000000ff */
[----:B------:R-:W-:Y:S01]  /*66c0*/  PRMT R22, R0, 0x7610, R22 ;  /* 0x0000761000167816 */ /* 0x000fe20000000016 */
[----:B------:R-:W-:Y:S06]  /*66d0*/  BRA `(.L_x_2160) ;  /* 0x0000000400d07947 */ /* 0x000fec0003800000 */
.L_x_2167:
        /* <DEDUP_REMOVED lines=13> */
.L_x_2174:
        /* <DEDUP_REMOVED lines=21> */
.L_x_2178:
[----:B------:R-:W-:Y:S05]  /*6900*/  BSYNC B1 ;  /* 0x0000000000017941 */ /* 0x000fea0003800000 */
.L_x_2177:
[----:B------:R-:W-:Y:S01]  /*6910*/  LEA R3, R0, 0x3b800000, 0x17 ;  /* 0x3b80000000037811 */ /* 0x000fe200078eb8ff */
[----:B------:R-:W-:-:S05]  /*6920*/  IMAD.SHL.U32 R0, R2, 0x100000, RZ ;  /* 0x0010000002007824 */ /* 0x000fca00078e00ff */
[----:B------:R-:W-:-:S07]  /*6930*/  LOP3.LUT R0, R3, R0, R4, 0xfe, !PT ;  /* 0x0000000003007212 */ /* 0x000fce00078efe04 */
.L_x_2176:
[----:B------:R-:W-:Y:S05]  /*6940*/  BSYNC B0 ;  /* 0x0000000000007941 */ /* 0x000fea0003800000 */
.L_x_2175:
[----:B------:R-:W-:-:S04]  /*6950*/  F2FP.F16.F32.PACK_AB R0, RZ, R0 ;  /* 0x00000000ff00723e */ /* 0x000fc800000000ff */
[----:B------:R-:W-:Y:S01]  /*6960*/  PRMT R22, R0, 0x7610, R22 ;  /* 0x0000761000167816 */ /* 0x000fe20000000016 */
[----:B------:R-:W-:Y:S06]  /*6970*/  BRA `(.L_x_2160) ;  /* 0x0000000400287947 */ /* 0x000fec0003800000 */
.L_x_2173:
        /* <DEDUP_REMOVED lines=21> */
.L_x_2182:
[----:B------:R-:W-:Y:S05]  /*6ad0*/  BSYNC B1 ;  /* 0x0000000000017941 */ /* 0x000fea0003800000 */
.L_x_2181:
[----:B------:R-:W-:Y:S01]  /*6ae0*/  LEA R3, R0, 0x37800000, 0x17 ;  /* 0x3780000000037811 */ /* 0x000fe200078eb8ff */
[----:B------:R-:W-:-:S05]  /*6af0*/  IMAD.SHL.U32 R0, R2, 0x200000, RZ ;  /* 0x0020000002007824 */ /* 0x000fca00078e00ff */
[----:B------:R-:W-:-:S07]  /*6b00*/  LOP3.LUT R0, R3, R0, R4, 0xfe, !PT ;  /* 0x0000000003007212 */ /* 0x000fce00078efe04 */
.L_x_2180:
[----:B------:R-:W-:Y:S05]  /*6b10*/  BSYNC B0 ;  /* 0x0000000000007941 */ /* 0x000fea0003800000 */
.L_x_2179:
[----:B------:R-:W-:-:S04]  /*6b20*/  F2FP.F16.F32.PACK_AB R0, RZ, R0 ;  /* 0x00000000ff00723e */ /* 0x000fc800000000ff */
[----:B------:R-:W-:Y:S01]  /*6b30*/  PRMT R22, R0, 0x7610, R22 ;  /* 0x0000761000167816 */ /* 0x000fe20000000016 */
[----:B------:R-:W-:Y:S06]  /*6b40*/  BRA `(.L_x_2160) ;  /* 0x0000000000b47947 */ /* 0x000fec0003800000 */
.L_x_2172:
        /* <DEDUP_REMOVED lines=14> */
.L_x_2186:
[----:B------:R-:W-:Y:S05]  /*6c30*/  BSYNC B0 ;  /* 0x0000000000007941 */ /* 0x000fea0003800000 */
.L_x_2185:
[----:B------:R-:W-:-:S04]  /*6c40*/  F2FP.F16.F32.PACK_AB R0, RZ, R0 ;  /* 0x00000000ff00723e */ /* 0x000fc800000000ff */
[----:B------:R-:W-:Y:S01]  /*6c50*/  PRMT R22, R0, 0x7610, R22 ;  /* 0x0000761000167816 */ /* 0x000fe20000000016 */
[----:B------:R-:W-:Y:S06]  /*6c60*/  BRA `(.L_x_2160) ;  /* 0x00000000006c7947 */ /* 0x000fec0003800000 */
.L_x_2159:
        /* <DEDUP_REMOVED lines=16> */
.L_x_2187:
[----:B------:R-:W-:Y:S01]  /*6d70*/  PRMT R22, RZ, 0x7610, R22 ;  /* 0x00007610ff167816 */ /* 0x000fe20000000016 */
[----:B------:R-:W-:Y:S06]  /*6d80*/  BRA `(.L_x_2160) ;  /* 0x0000000000247947 */ /* 0x000fec0003800000 */
.L_x_2184:
[----:B------:R-:W2:Y:S02]  /*6d90*/  LDG.E.64 R2, desc[UR36][R2.64] ;  /* 0x0000002402027981 */ /* 0x000ea4000c1e1b00 */
[----:B--2---:R-:W0:Y:S02]  /*6da0*/  I2F.U64 R0, R2 ;  /* 0x0000000200007312 */ /* 0x004e240000301000 */
[----:B0-----:R-:W-:-:S04]  /*6db0*/  F2FP.F16.F32.PACK_AB R0, RZ, R0 ;  /* 0x00000000ff00723e */ /* 0x001fc800000000ff */
[----:B------:R-:W-:Y:S01]  /*6dc0*/  PRMT R22, R0, 0x7610, R22 ;  /* 0x0000761000167816 */ /* 0x000fe20000000016 */
[----:B------:R-:W-:Y:S06]  /*6dd0*/  BRA `(.L_x_2160) ;  /* 0x0000000000107947 */ /* 0x000fec0003800000 */
.L_x_2183:
[----:B------:R-:W2:Y:S02]  /*6de0*/  LDG.E R2, desc[UR36][R2.64] ;  /* 0x0000002402027981 */ /* 0x000ea4000c1e1900 */
[----:B--2---:R-:W-:-:S04]  /*6df0*/  I2FP.F32.U32 R0, R2 ;  /* 0x0000000200007245 */ /* 0x004fc80000201000 */
[----:B------:R-:W-:-:S04]  /*6e00*/  F2FP.F16.F32.PACK_AB R0, RZ, R0 ;  /* 0x00000000ff00723e */ /* 0x000fc800000000ff */
[----:B------:R-:W-:-:S07]  /*6e10*/  PRMT R22, R0, 0x7610, R22 ;  /* 0x0000761000167816 */ /* 0x000fce0000000016 */
.L_x_2160:
        /* <DEDUP_REMOVED lines=19> */
.L_x_2191:
[----:B------:R-:W2:Y:S02]  /*6f50*/  LDG.E.U8 R2, desc[UR36][R2.64] ;  /* 0x0000002402027981 */ /* 0x000ea4000c1e1100 */
[----:B--2---:R-:W-:-:S04]  /*6f60*/  I2FP.F32.U32 R0, R2 ;  /* 0x0000000200007245 */ /* 0x004fc80000201000 */
[----:B------:R-:W-:Y:S01]  /*6f70*/  F2FP.F16.F32.PACK_AB R0, RZ, R0 ;  /* 0x00000000ff00723e */ /* 0x000fe200000000ff */
[----:B------:R-:W-:Y:S06]  /*6f80*/  BRA `(.L_x_2193) ;  /* 0x0000000c00887947 */ /* 0x000fec0003800000 */
.L_x_2190:
        /* <DEDUP_REMOVED lines=10> */
.L_x_2195:
[----:B------:R-:W2:Y:S02]  /*7030*/  LDG.E R2, desc[UR36][R2.64] ;  /* 0x0000002402027981 */ /* 0x000ea4000c1e1900 */
[----:B--2---:R-:W-:-:S04]  /*7040*/  I2FP.F32.S32 R0, R2 ;  /* 0x0000000200007245 */ /* 0x004fc80000201400 */
[----:B------:R-:W-:Y:S01]  /*7050*/  F2FP.F16.F32.PACK_AB R0, RZ, R0 ;  /* 0x00000000ff00723e */ /* 0x000fe200000000ff */
[----:B------:R-:W-:Y:S06]  /*7060*/  BRA `(.L_x_2193) ;  /* 0x0000000c00507947 */ /* 0x000fec0003800000 */
.L_x_2194:
[----:B------:R-:W2:Y:S02]  /*7070*/  LDG.E.U16 R2, desc[UR36][R2.64] ;  /* 0x0000002402027981 */ /* 0x000ea4000c1e1500 */
[----:B--2---:R-:W0:Y:S02]  /*7080*/  I2F.S16 R0, R2 ;  /* 0x0000000200007306 */ /* 0x004e240000101400 */
[----:B0-----:R-:W-:Y:S01]  /*7090*/  F2FP.F16.F32.PACK_AB R0, RZ, R0 ;  /* 0x00000000ff00723e */ /* 0x001fe200000000ff */
[----:B------:R-:W-:Y:S06]  /*70a0*/  BRA `(.L_x_2193) ;  /* 0x0000000c00407947 */ /* 0x000fec0003800000 */
.L_x_2189:
        /* <DEDUP_REMOVED lines=9> */
.L_x_2197:
[----:B------:R1:W5:Y:S01]  /*7140*/  LDG.E.U16 R0, desc[UR36][R2.64] ;  /* 0x0000002402007981 */ /* 0x000362000c1e1500 */
[----:B------:R-:W-:Y:S05]  /*7150*/  BRA `(.L_x_2193) ;  /* 0x0000000c00147947 */ /* 0x000fea0003800000 */
.L_x_2196:
        /* <DEDUP_REMOVED lines=9> */
.L_x_2199:
[----:B------:R0:W5:Y:S01]  /*71f0*/  LDG.E.U16 R0, desc[UR36][R2.64] ;  /* 0x0000002402007981 */ /* 0x000162000c1e1500 */
[----:B------:R-:W-:Y:S05]  /*7200*/  BRA `(.L_x_2193) ;  /* 0x0000000800e87947 */ /* 0x000fea0003800000 */
.L_x_2198:
        /* <DEDUP_REMOVED lines=8> */
.L_x_2188:
        /* <DEDUP_REMOVED lines=13> */
.L_x_2202:
        /* <DEDUP_REMOVED lines=8> */
.L_x_2201:
        /* <DEDUP_REMOVED lines=28> */
.L_x_2204:
        /* <DEDUP_REMOVED lines=15> */
.L_x_2203:
[----:B------:R-:W2:Y:S02]  /*7690*/  LDG.E.U16 R0, desc[UR36][R2.64] ;  /* 0x0000002402007981 */ /* 0x000ea4000c1e1500 */
[----:B--2---:R-:W-:-:S05]  /*76a0*/  IMAD.U32 R0, R0, 0x10000, RZ ;  /* 0x0001000000007824 */ /* 0x004fca00078e00ff */
[----:B------:R-:W-:Y:S01]  /*76b0*/  F2FP.F16.F32.PACK_AB R0, RZ, R0 ;  /* 0x00000000ff00723e */ /* 0x000fe200000000ff */
[----:B------:R-:W-:Y:S06]  /*76c0*/  BRA `(.L_x_2193) ;  /* 0x0000000400b87947 */ /* 0x000fec0003800000 */
.L_x_2200:
        /* <DEDUP_REMOVED lines=12> */
.L_x_2207:
        /* <DEDUP_REMOVED lines=21> */
.L_x_2211:
[----:B------:R-:W-:Y:S05]  /*78e0*/  BSYNC B1 ;  /* 0x0000000000017941 */ /* 0x000fea0003800000 */
.L_x_2210:
[----:B------:R-:W-:Y:S01]  /*78f0*/  LEA R3, R0, 0x3b800000, 0x17 ;  /* 0x3b80000000037811 */ /* 0x000fe200078eb8ff */
[----:B------:R-:W-:-:S05]  /*7900*/  IMAD.SHL.U32 R0, R2, 0x100000, RZ ;  /* 0x0010000002007824 */ /* 0x000fca00078e00ff */
[----:B------:R-:W-:-:S07]  /*7910*/  LOP3.LUT R0, R3, R0, R4, 0xfe, !PT ;  /* 0x0000000003007212 */ /* 0x000fce00078efe04 */
.L_x_2209:
[----:B------:R-:W-:Y:S05]  /*7920*/  BSYNC B0 ;  /* 0x0000000000007941 */ /* 0x000fea0003800000 */
.L_x_2208:
[----:B------:R-:W-:Y:S01]  /*7930*/  F2FP.F16.F32.PACK_AB R0, RZ, R0 ;  /* 0x00000000ff00723e */ /* 0x000fe200000000ff */
[----:B------:R-:W-:Y:S06]  /*7940*/  BRA `(.L_x_2193) ;  /* 0x0000000400187947 */ /* 0x000fec0003800000 */
.L_x_2206:
        /* <DEDUP_REMOVED lines=21> */
.L_x_2215:
[----:B------:R-:W-:Y:S05]  /*7aa0*/  BSYNC B1 ;  /* 0x0000000000017941 */ /* 0x000fea0003800000 */
.L_x_2214:
[----:B------:R-:W-:Y:S01]  /*7ab0*/  LEA R3, R0, 0x37800000, 0x17 ;  /* 0x3780000000037811 */ /* 0x000fe200078eb8ff */
[----:B------:R-:W-:-:S05]  /*7ac0*/  IMAD.SHL.U32 R0, R2, 0x200000, RZ ;  /* 0x0020000002007824 */ /* 0x000fca00078e00ff */
[----:B------:R-:W-:-:S07]  /*7ad0*/  LOP3.LUT R0, R3, R0, R4, 0xfe, !PT ;  /* 0x0000000003007212 */ /* 0x000fce00078efe04 */
.L_x_2213:
[----:B------:R-:W-:Y:S05]  /*7ae0*/  BSYNC B0 ;  /* 0x0000000000007941 */ /* 0x000fea0003800000 */
.L_x_2212:
[----:B------:R-:W-:Y:S01]  /*7af0*/  F2FP.F16.F32.PACK_AB R0, RZ, R0 ;  /* 0x00000000ff00723e */ /* 0x000fe200000000ff */
[----:B------:R-:W-:Y:S06]  /*7b00*/  BRA `(.L_x_2193) ;  /* 0x0000000000a87947 */ /* 0x000fec0003800000 */
.L_x_2205:
        /* <DEDUP_REMOVED lines=14> */
.L_x_2219:
[----:B------:R-:W-:Y:S05]  /*7bf0*/  BSYNC B0 ;  /* 0x0000000000007941 */ /* 0x000fea0003800000 */
.L_x_2218:
[----:B------:R-:W-:Y:S01]  /*7c00*/  F2FP.F16.F32.PACK_AB R0, RZ, R0 ;  /* 0x00000000ff00723e */ /* 0x000fe200000000ff */
[----:B------:R-:W-:Y:S06]  /*7c10*/  BRA `(.L_x_2193) ;  /* 0x0000000000647947 */ /* 0x000fec0003800000 */
.L_x_2192:
        /* <DEDUP_REMOVED lines=16> */
.L_x_2220:
[----:B------:R-:W-:Y:S01]  /*7d20*/  PRMT R0, RZ, 0x7610, R0 ;  /* 0x00007610ff007816 */ /* 0x000fe20000000000 */
[----:B------:R-:W-:Y:S06]  /*7d30*/  BRA `(.L_x_2193) ;  /* 0x00000000001c7947 */ /* 0x000fec0003800000 */
.L_x_2217:
[----:B------:R-:W2:Y:S02]  /*7d40*/  LDG.E.64 R2, desc[UR36][R2.64] ;  /* 0x0000002402027981 */ /* 0x000ea4000c1e1b00 */
[----:B--2---:R-:W0:Y:S02]  /*7d50*/  I2F.U64 R0, R2 ;  /* 0x0000000200007312 */ /* 0x004e240000301000 */
[----:B0-----:R-:W-:Y:S01]  /*7d60*/  F2FP.F16.F32.PACK_AB R0, RZ, R0 ;  /* 0x00000000ff00723e */ /* 0x001fe200000000ff */
[----:B------:R-:W-:Y:S06]  /*7d70*/  BRA `(.L_x_2193) ;  /* 0x00000000000c7947 */ /* 0x000fec0003800000 */
.L_x_2216:
[----:B------:R-:W2:Y:S02]  /*7d80*/  LDG.E R2, desc[UR36][R2.64] ;  /* 0x0000002402027981 */ /* 0x000ea4000c1e1900 */
[----:B--2---:R-:W-:-:S04]  /*7d90*/  I2FP.F32.U32 R0, R2 ;  /* 0x0000000200007245 */ /* 0x004fc80000201000 */
[----:B------:R-:W-:-:S07]  /*7da0*/  F2FP.F16.F32.PACK_AB R0, RZ, R0 ;  /* 0x00000000ff00723e */ /* 0x000fce00000000ff */
.L_x_2193:
[----:B-----5:R-:W-:Y:S01]  /*7db0*/  HADD2.F32 R0, -RZ, R0.H0_H0 ;  /* 0x20000000ff007230 */ /* 0x020fe20000004100 */
[----:B------:R-:W2:Y:S01]  /*7dc0*/  LDC.U8 R4, c[0x0][0x491] ;  /* 0x00012440ff047b82 */ /* 0x000ea20000000000 */
[----:B------:R-:W-:Y:S02]  /*7dd0*/  HADD2.F32 R22, -RZ, R22.H0_H0 ;  /* 0x20000016ff167230 */ /* 0x000fe40000004100 */
[----:B01----:R-:W0:Y:S03]  /*7de0*/  MUFU.RCP R3, R0 ;  /* 0x0000000000037308 */ /* 0x003e260000001000 */
[----:B0-----:R-:W-:Y:S01]  /*7df0*/  FMUL.FTZ R22, R22, R3 ;  /* 0x0000000316167220 */ /* 0x001fe20000410000 */
[----:B--2---:R-:W-:-:S04]  /*7e00*/  PRMT R3, R4, 0x9910, RZ ;  /* 0x0000991004037816 */ /* 0x004fc800000000ff */
        /* <DEDUP_REMOVED lines=18> */
.L_x_2224:
[----:B------:R-:W-:-:S06]  /*7f30*/  HADD2.F32 R3, -RZ, R2.H0_H0 ;  /* 0x20000002ff037230 */ /* 0x000fcc0000004100 */
[----:B------:R-:W0:Y:S02]  /*7f40*/  F2I.S64.TRUNC R2, R3 ;  /* 0x0000000300027311 */ /* 0x000e24000020d900 */
[----:B0-----:R0:W-:Y:S01]  /*7f50*/  STG.E.U8 desc[UR36][R16.64], R2 ;  /* 0x0000000210007986 */ /* 0x0011e2000c101124 */
[----:B------:R-:W-:Y:S05]  /*7f60*/  BRA `(.L_x_2226) ;  /* 0x0000000c00847947 */ /* 0x000fea0003800000 */
.L_x_2223:
        /* <DEDUP_REMOVED lines=10> */
.L_x_2228:
[----:B------:R-:W-:-:S04]  /*8010*/  HADD2.F32 R2, -RZ, R2.H0_H0 ;  /* 0x20000002ff027230 */ /* 0x000fc80000004100 */
[----:B------:R-:W0:Y:S02]  /*8020*/  F2I.FTZ.TRUNC.NTZ R3, R2 ;  /* 0x0000000200037305 */ /* 0x000e24000021f100 */
[----:B0-----:R3:W-:Y:S01]  /*8030*/  STG.E desc[UR36][R16.64], R3 ;  /* 0x0000000310007986 */ /* 0x0017e2000c101924 */
[----:B------:R-:W-:Y:S05]  /*8040*/  BRA `(.L_x_2226) ;  /* 0x0000000c004c7947 */ /* 0x000fea0003800000 */
.L_x_2227:
[----:B------:R-:W-:-:S04]  /*8050*/  HADD2.F32 R2, -RZ, R2.H0_H0 ;  /* 0x20000002ff027230 */ /* 0x000fc80000004100 */
[----:B------:R-:W0:Y:S02]  /*8060*/  F2I.FTZ.TRUNC.NTZ R3, R2 ;  /* 0x0000000200037305 */ /* 0x000e24000021f100 */
[----:B0-----:R2:W-:Y:S01]  /*8070*/  STG.E.U16 desc[UR36][R16.64], R3 ;  /* 0x0000000310007986 */ /* 0x0015e2000c101524 */
[----:B------:R-:W-:Y:S05]  /*8080*/  BRA `(.L_x_2226) ;  /* 0x0000000c003c7947 */ /* 0x000fea0003800000 */
.L_x_2222:
        /* <DEDUP_REMOVED lines=9> */
.L_x_2230:
[----:B------:R0:W-:Y:S01]  /*8120*/  STG.E.U16 desc[UR36][R16.64], R2 ;  /* 0x0000000210007986 */ /* 0x0001e2000c101524 */
[----:B------:R-:W-:Y:S05]  /*8130*/  BRA `(.L_x_2226) ;  /* 0x0000000c00107947 */ /* 0x000fea0003800000 */
.L_x_2229:
        /* <DEDUP_REMOVED lines=10> */
.L_x_2232:
[----:B------:R-:W-:-:S05]  /*81e0*/  HADD2.F32 R0, -RZ, R2.H0_H0 ;  /* 0x20000002ff007230 */ /* 0x000fca0000004100 */
[----:B------:R-:W-:-:S04]  /*81f0*/  F2FP.F16.F32.PACK_AB R0, RZ, R0 ;  /* 0x00000000ff00723e */ /* 0x000fc800000000ff */
[----:B------:R-:W-:-:S05]  /*8200*/  PRMT R0, R0, 0x5410, RZ ;  /* 0x0000541000007816 */ /* 0x000fca00000000ff */
[----:B------:R0:W-:Y:S01]  /*8210*/  STG.E desc[UR36][R16.64], R0 ;  /* 0x0000000010007986 */ /* 0x0001e2000c101924 */
[----:B------:R-:W-:Y:S05]  /*8220*/  BRA `(.L_x_2226) ;  /* 0x0000000800d47947 */ /* 0x000fea0003800000 */
.L_x_2231:
[----:B------:R-:W-:-:S05]  /*8230*/  HADD2.F32 R2, -RZ, R2.H0_H0 ;  /* 0x20000002ff027230 */ /* 0x000fca0000004100 */
[----:B------:R-:W-:-:S06]  /*8240*/  FMUL.FTZ R2, R2, 1 ;  /* 0x3f80000002027820 */ /* 0x000fcc0000410000 */
[----:B------:R-:W0:Y:S02]  /*8250*/  F2F.F64.F32 R2, R2 ;  /* 0x0000000200027310 */ /* 0x000e240000201800 */
[----:B0-----:R0:W-:Y:S01]  /*8260*/  STG.E.64 desc[UR36][R16.64], R2 ;  /* 0x0000000210007986 */ /* 0x0011e2000c101b24 */
[----:B------:R-:W-:Y:S05]  /*8270*/  BRA `(.L_x_2226) ;  /* 0x0000000800c07947 */ /* 0x000fea0003800000 */
.L_x_2221:
        /* <DEDUP_REMOVED lines=13> */
.L_x_2235:
[----:B------:R-:W-:Y:S01]  /*8350*/  HADD2.F32 R2, -RZ, R2.H0_H0 ;  /* 0x20000002ff027230 */ /* 0x000fe20000004100 */
[----:B------:R-:W-:-:S04]  /*8360*/  CS2R R6, SRZ ;  /* 0x0000000000067805 */ /* 0x000fc8000001ff00 */
[----:B------:R-:W-:-:S04]  /*8370*/  FMUL.FTZ R2, R2, 1 ;  /* 0x3f80000002027820 */ /* 0x000fc80000410000 */
[----:B------:R-:W0:Y:S02]  /*8380*/  F2F.F64.F32 R4, R2 ;  /* 0x0000000200047310 */ /* 0x000e240000201800 */
[----:B0-----:R0:W-:Y:S01]  /*8390*/  STG.E.128 desc[UR36][R16.64], R4 ;  /* 0x0000000410007986 */ /* 0x0011e2000c101d24 */
[----:B------:R-:W-:Y:S05]  /*83a0*/  BRA `(.L_x_2226) ;  /* 0x0000000800747947 */ /* 0x000fea0003800000 */
.L_x_2234:
        /* <DEDUP_REMOVED lines=21> */
.L_x_2239:
[----:B------:R-:W-:Y:S05]  /*8500*/  BSYNC B0 ;  /* 0x0000000000007941 */ /* 0x000fea0003800000 */
.L_x_2238:
[----:B------:R-:W-:-:S05]  /*8510*/  LOP3.LUT R3, R0, R3, RZ, 0xfc, !PT ;  /* 0x0000000300037212 */ /* 0x000fca00078efcff */
[----:B------:R0:W-:Y:S01]  /*8520*/  STG.E.U8 desc[UR36][R16.64], R3 ;  /* 0x0000000310007986 */ /* 0x0001e2000c101124 */
[----:B------:R-:W-:Y:S05]  /*8530*/  BRA `(.L_x_2226) ;  /* 0x0000000800107947 */ /* 0x000fea0003800000 */
.L_x_2237:
        /* <DEDUP_REMOVED lines=13> */
.L_x_2241:
[----:B------:R-:W-:Y:S01]  /*8610*/  IMAD.MOV.U32 R0, RZ, RZ, 0x7f ;  /* 0x0000007fff007424 */ /* 0x000fe200078e00ff */
[----:B------:R-:W-:-:S04]  /*8620*/  ISETP.GT.U32.AND P0, PT, R2, 0x7f800000, PT ;  /* 0x7f8000000200780c */ /* 0x000fc80003f04070 */
[----:B------:R-:W-:-:S09]  /*8630*/  SEL R0, R0, 0x7c, P0 ;  /* 0x0000007c00007807 */ /* 0x000fd20000000000 */
.L_x_2242:
[----:B------:R-:W-:Y:S05]  /*8640*/  BSYNC B0 ;  /* 0x0000000000007941 */ /* 0x000fea0003800000 */
.L_x_2240:
[----:B------:R-:W-:-:S04]  /*8650*/  LOP3.LUT R2, R3, 0x80000000, RZ, 0xc0, !PT ;  /* 0x8000000003027812 */ /* 0x000fc800078ec0ff */
[----:B------:R-:W-:-:S04]  /*8660*/  SHF.R.U32.HI R3, RZ, 0x18, R2 ;  /* 0x00000018ff037819 */ /* 0x000fc80000011602 */
[----:B------:R-:W-:-:S05]  /*8670*/  LOP3.LUT R3, R0, R3, RZ, 0xfc, !PT ;  /* 0x0000000300037212 */ /* 0x000fca00078efcff */
[----:B------:R0:W-:Y:S01]  /*8680*/  STG.E.U8 desc[UR36][R16.64], R3 ;  /* 0x0000000310007986 */ /* 0x0001e2000c101124 */
[----:B------:R-:W-:Y:S05]  /*8690*/  BRA `(.L_x_2226) ;  /* 0x0000000400b87947 */ /* 0x000fea0003800000 */
.L_x_2236:
[----:B------:R-:W-:-:S05]  /*86a0*/  HADD2.F32 R0, -RZ, R2.H0_H0 ;  /* 0x20000002ff007230 */ /* 0x000fca0000004100 */
[----:B------:R-:W-:-:S05]  /*86b0*/  F2FP.BF16.F32.PACK_AB R0, RZ, R0 ;  /* 0x00000000ff00723e */ /* 0x000fca00000010ff */
[----:B------:R0:W-:Y:S01]  /*86c0*/  STG.E.U16 desc[UR36][R16.64], R0 ;  /* 0x0000000010007986 */ /* 0x0001e2000c101524 */
[----:B------:R-:W-:Y:S05]  /*86d0*/  BRA `(.L_x_2226) ;  /* 0x0000000400a87947 */ /* 0x000fea0003800000 */
.L_x_2233:
        /* <DEDUP_REMOVED lines=12> */
.L_x_2245:
        /* <DEDUP_REMOVED lines=17> */
.L_x_2248:
[----:B------:R-:W-:-:S04]  /*88b0*/  LOP3.LUT R2, R3, 0x80000000, RZ, 0xc0, !PT ;  /* 0x8000000003027812 */ /* 0x000fc800078ec0ff */
[----:B------:R-:W-:-:S04]  /*88c0*/  SHF.R.U32.HI R3, RZ, 0x18, R2 ;  /* 0x00000018ff037819 */ /* 0x000fc80000011602 */
[----:B------:R-:W-:-:S04]  /*88d0*/  LOP3.LUT R0, R0, R3, RZ, 0xfc, !PT ;  /* 0x0000000300007212 */ /* 0x000fc800078efcff */
[----:B------:R-:W-:-:S07]  /*88e0*/  PRMT R8, R0, 0x7610, R8 ;  /* 0x0000761000087816 */ /* 0x000fce0000000008 */
.L_x_2247:
[----:B------:R-:W-:Y:S05]  /*88f0*/  BSYNC B0 ;  /* 0x0000000000007941 */ /* 0x000fea0003800000 */
.L_x_2246:
[----:B------:R0:W-:Y:S01]  /*8900*/  STG.E.U8 desc[UR36][R16.64], R8 ;  /* 0x0000000810007986 */ /* 0x0001e2000c101124 */
[----:B------:R-:W-:Y:S05]  /*8910*/  BRA `(.L_x_2226) ;  /* 0x0000000400187947 */ /* 0x000fea0003800000 */
.L_x_2244:
        /* <DEDUP_REMOVED lines=17> */
.L_x_2251:
[----:B------:R-:W-:-:S04]  /*8a30*/  LOP3.LUT R2, R3, 0x80000000, RZ, 0xc0, !PT ;  /* 0x8000000003027812 */ /* 0x000fc800078ec0ff */
[----:B------:R-:W-:-:S04]  /*8a40*/  SHF.R.U32.HI R3, RZ, 0x18, R2 ;  /* 0x00000018ff037819 */ /* 0x000fc80000011602 */
[----:B------:R-:W-:-:S04]  /*8a50*/  LOP3.LUT R0, R0, R3, RZ, 0xfc, !PT ;  /* 0x0000000300007212 */ /* 0x000fc800078efcff */
[----:B------:R-:W-:-:S07]  /*8a60*/  PRMT R8, R0, 0x7610, R8 ;  /* 0x0000761000087816 */ /* 0x000fce0000000008 */
.L_x_2250:
[----:B------:R-:W-:Y:S05]  /*8a70*/  BSYNC B0 ;  /* 0x0000000000007941 */ /* 0x000fea0003800000 */
.L_x_2249:
[----:B------:R0:W-:Y:S01]  /*8a80*/  STG.E.U8 desc[UR36][R16.64], R8 ;  /* 0x0000000810007986 */ /* 0x0001e2000c101124 */
[----:B------:R-:W-:Y:S05]  /*8a90*/  BRA `(.L_x_2226) ;  /* 0x0000000000b87947 */ /* 0x000fea0003800000 */
.L_x_2243:
        /* <DEDUP_REMOVED lines=22> */
.L_x_2225:
        /* <DEDUP_REMOVED lines=16> */
.L_x_2254:
[----:B------:R-:W-:Y:S05]  /*8d00*/  BRA `(.L_x_2226) ;  /* 0x00000000001c7947 */ /* 0x000fea0003800000 */
.L_x_2253:
[----:B------:R-:W-:-:S06]  /*8d10*/  HADD2.F32 R2, -RZ, R2.H0_H0 ;  /* 0x20000002ff027230 */ /* 0x000fcc0000004100 */
[----:B------:R-:W0:Y:S02]  /*8d20*/  F2I.U64.TRUNC R2, R2 ;  /* 0x0000000200027311 */ /* 0x000e24000020d800 */
[----:B0-----:R0:W-:Y:S01]  /*8d30*/  STG.E.64 desc[UR36][R16.64], R2 ;  /* 0x0000000210007986 */ /* 0x0011e2000c101b24 */
[----:B------:R-:W-:Y:S05]  /*8d40*/  BRA `(.L_x_2226) ;  /* 0x00000000000c7947 */ /* 0x000fea0003800000 */
.L_x_2252:
[----:B------:R-:W-:-:S04]  /*8d50*/  HADD2.F32 R2, -RZ, R2.H0_H0 ;  /* 0x20000002ff027230 */ /* 0x000fc80000004100 */
[----:B------:R-:W0:Y:S02]  /*8d60*/  F2I.FTZ.U32.TRUNC.NTZ R3, R2 ;  /* 0x0000000200037305 */ /* 0x000e24000021f000 */
[----:B0-----:R0:W-:Y:S02]  /*8d70*/  STG.E desc[UR36][R16.64], R3 ;  /* 0x0000000310007986 */ /* 0x0011e4000c101924 */
.L_x_2226:
[----:B------:R-:W-:-:S07]  /*8d80*/  VIADD R19, R19, 0x80 ;  /* 0x0000008013137836 */ /* 0x000fce0000000000 */
.L_x_2153:
[----:B------:R-:W-:Y:S05]  /*8d90*/  BSYNC B6 ;  /* 0x0000000000067941 */ /* 0x000fea0003800000 */
.L_x_2152:
        /* <DEDUP_REMOVED lines=358> */
.L_x_2257:
        /* <DEDUP_REMOVED lines=23> */
.L_x_2261:
[----:B------:R-:W2:Y:S02]  /*a570*/  LDG.E.U8 R2, desc[UR36][R2.64] ;  /* 0x0000002402027981 */ /* 0x000ea4000c1e1100 */
[----:B--2---:R-:W-:-:S04]  /*a580*/  I2FP.F32.U32 R0, R2 ;  /* 0x0000000200007245 */ /* 0x004fc80000201000 */
[----:B------:R-:W-:-:S04]  /*a590*/  F2FP.F16.F32.PACK_AB R0, RZ, R0 ;  /* 0x00000000ff00723e */ /* 0x000fc800000000ff */
[----:B------:R-:W-:Y:S01]  /*a5a0*/  PRMT R22, R0, 0x7610, R22 ;  /* 0x0000761000167816 */ /* 0x000fe20000000016 */
[----:B------:R-:W-:Y:S06]  /*a5b0*/  BRA `(.L_x_2263) ;  /* 0x0000000c00bc7947 */ /* 0x000fec0003800000 */
.L_x_2260:
        /* <DEDUP_REMOVED lines=11> */
.L_x_2265:
[----:B------:R-:W2:Y:S02]  /*a670*/  LDG.E R2, desc[UR36][R2.64] ;  /* 0x0000002402027981 */ /* 0x000ea4000c1e1900 */
[----:B--2---:R-:W-:-:S04]  /*a680*/  I2FP.F32.S32 R0, R2 ;  /* 0x0000000200007245 */ /* 0x004fc80000201400 */
[----:B------:R-:W-:-:S04]  /*a690*/  F2FP.F16.F32.PACK_AB R0, RZ, R0 ;  /* 0x00000000ff00723e */ /* 0x000fc800000000ff */
[----:B------:R-:W-:Y:S01]  /*a6a0*/  PRMT R22, R0, 0x7610, R22 ;  /* 0x0000761000167816 */ /* 0x000fe20000000016 */
[----:B------:R-:W-:Y:S06]  /*a6b0*/  BRA `(.L_x_2263) ;  /* 0x0000000c007c7947 */ /* 0x000fec0003800000 */
.L_x_2264:
[----:B------:R-:W2:Y:S02]  /*a6c0*/  LDG.E.U16 R2, desc[UR36][R2.64] ;  /* 0x0000002402027981 */ /* 0x000ea4000c1e1500 */
[----:B--2---:R-:W0:Y:S02]  /*a6d0*/  I2F.S16 R0, R2 ;  /* 0x0000000200007306 */ /* 0x004e240000101400 */
[----:B0-----:R-:W-:-:S04]  /*a6e0*/  F2FP.F16.F32.PACK_AB R0, RZ, R0 ;  /* 0x00000000ff00723e */ /* 0x001fc800000000ff */
[----:B------:R-:W-:Y:S01]  /*a6f0*/  PRMT R22, R0, 0x7610, R22 ;  /* 0x0000761000167816 */ /* 0x000fe20000000016 */
[----:B------:R-:W-:Y:S06]  /*a700*/  BRA `(.L_x_2263) ;  /* 0x0000000c00687947 */ /* 0x000fec0003800000 */
.L_x_2259:
        /* <DEDUP_REMOVED lines=9> */
.L_x_2267:
[----:B------:R0:W5:Y:S01]  /*a7a0*/  LDG.E.U16 R22, desc[UR36][R2.64] ;  /* 0x0000002402167981 */ /* 0x000162000c1e1500 */
[----:B------:R-:W-:Y:S05]  /*a7b0*/  BRA `(.L_x_2263) ;  /* 0x0000000c003c7947 */ /* 0x000fea0003800000 */
.L_x_2266:
        /* <DEDUP_REMOVED lines=9> */
.L_x_2269:
[----:B------:R1:W5:Y:S01]  /*a850*/  LDG.E.U16 R22, desc[UR36][R2.64] ;  /* 0x0000002402167981 */ /* 0x000362000c1e1500 */
[----:B------:R-:W-:Y:S05]  /*a860*/  BRA `(.L_x_2263) ;  /* 0x0000000c00107947 */ /* 0x000fea0003800000 */
.L_x_2268:
        /* <DEDUP_REMOVED lines=9> */
.L_x_2258:
        /* <DEDUP_REMOVED lines=14> */
.L_x_2272:
        /* <DEDUP_REMOVED lines=9> */
.L_x_2271:
        /* <DEDUP_REMOVED lines=28> */
.L_x_2274:
        /* <DEDUP_REMOVED lines=15> */
.L_x_2273:
[----:B------:R-:W2:Y:S02]  /*ad20*/  LDG.E.U16 R0, desc[UR36][R2.64] ;  /* 0x0000002402007981 */ /* 0x000ea4000c1e1500 */
[----:B--2---:R-:W-:-:S05]  /*ad30*/  IMAD.U32 R0, R0, 0x10000, RZ ;  /* 0x0001000000007824 */ /* 0x004fca00078e00ff */
[----:B------:R-:W-:-:S04]  /*ad40*/  F2FP.F16.F32.PACK_AB R0, RZ, R0 ;  /* 0x00000000ff00723e */ /* 0x000fc800000000ff */
[----:B------:R-:W-:Y:S01]  /*ad50*/  PRMT R22, R0, 0x7610, R22 ;  /* 0x0000761000167816 */ /* 0x000fe20000000016 */
[----:B------:R-:W-:Y:S06]  /*ad60*/  BRA `(.L_x_2263) ;  /* 0x0000000400d07947 */ /* 0x000fec0003800000 */
.L_x_2270:
        /* <DEDUP_REMOVED lines=13> */
.L_x_2277:
        /* <DEDUP_REMOVED lines=21> */
.L_x_2281:
[----:B------:R-:W-:Y:S05]  /*af90*/  BSYNC B1 ;  /* 0x0000000000017941 */ /* 0x000fea0003800000 */
.L_x_2280:
[----:B------:R-:W-:Y:S01]  /*afa0*/  LEA R3, R0, 0x3b800000, 0x17 ;  /* 0x3b80000000037811 */ /* 0x000fe200078eb8ff */
[----:B------:R-:W-:-:S05]  /*afb0*/  IMAD.SHL.U32 R0, R2, 0x100000, RZ ;  /* 0x0010000002007824 */ /* 0x000fca00078e00ff */
[----:B------:R-:W-:-:S07]  /*afc0*/  LOP3.LUT R0, R3, R0, R4, 0xfe, !PT ;  /* 0x0000000003007212 */ /* 0x000fce00078efe04 */
.L_x_2279:
[----:B------:R-:W-:Y:S05]  /*afd0*/  BSYNC B0 ;  /* 0x0000000000007941 */ /* 0x000fea0003800000 */
.L_x_2278:
[----:B------:R-:W-:-:S04]  /*afe0*/  F2FP.F16.F32.PACK_AB R0, RZ, R0 ;  /* 0x00000000ff00723e */ /* 0x000fc800000000ff */
[----:B------:R-:W-:Y:S01]  /*aff0*/  PRMT R22, R0, 0x7610, R22 ;  /* 0x0000761000167816 */ /* 0x000fe20000000016 */
[----:B------:R-:W-:Y:S06]  /*b000*/  BRA `(.L_x_2263) ;  /* 0x0000000400287947 */ /* 0x000fec0003800000 */
.L_x_2276:
        /* <DEDUP_REMOVED lines=21> */
.L_x_2285:
[----:B------:R-:W-:Y:S05]  /*b160*/  BSYNC B1 ;  /* 0x0000000000017941 */ /* 0x000fea0003800000 */
.L_x_2284:
[----:B------:R-:W-:Y:S01]  /*b170*/  LEA R3, R0, 0x37800000, 0x17 ;  /* 0x3780000000037811 */ /* 0x000fe200078eb8ff */
[----:B------:R-:W-:-:S05]  /*b180*/  IMAD.SHL.U32 R0, R2, 0x200000, RZ ;  /* 0x0020000002007824 */ /* 0x000fca00078e00ff */
[----:B------:R-:W-:-:S07]  /*b190*/  LOP3.LUT R0, R3, R0, R4, 0xfe, !PT ;  /* 0x0000000003007212 */ /* 0x000fce00078efe04 */
.L_x_2283:
[----:B------:R-:W-:Y:S05]  /*b1a0*/  BSYNC B0 ;  /* 0x0000000000007941 */ /* 0x000fea0003800000 */
.L_x_2282:
[----:B------:R-:W-:-:S04]  /*b1b0*/  F2FP.F16.F32.PACK_AB R0, RZ, R0 ;  /* 0x00000000ff00723e */ /* 0x000fc800000000ff */
[----:B------:R-:W-:Y:S01]  /*b1c0*/  PRMT R22, R0, 0x7610, R22 ;  /* 0x0000761000167816 */ /* 0x000fe20000000016 */
[----:B------:R-:W-:Y:S06]  /*b1d0*/  BRA `(.L_x_2263) ;  /* 0x0000000000b47947 */ /* 0x000fec0003800000 */
.L_x_2275:
        /* <DEDUP_REMOVED lines=14> */
.L_x_2289:
[----:B------:R-:W-:Y:S05]  /*b2c0*/  BSYNC B0 ;  /* 0x0000000000007941 */ /* 0x000fea0003800000 */
.L_x_2288:
[----:B------:R-:W-:-:S04]  /*b2d0*/  F2FP.F16.F32.PACK_AB R0, RZ, R0 ;  /* 0x00000000ff00723e */ /* 0x000fc800000000ff */
[----:B------:R-:W-:Y:S01]  /*b2e0*/  PRMT R22, R0, 0x7610, R22 ;  /* 0x0000761000167816 */ /* 0x000fe20000000016 */
[----:B------:R-:W-:Y:S06]  /*b2f0*/  BRA `(.L_x_2263) ;  /* 0x00000000006c7947 */ /* 0x000fec0003800000 */
.L_x_2262:
        /* <DEDUP_REMOVED lines=16> */
.L_x_2290:
[----:B------:R-:W-:Y:S01]  /*b400*/  PRMT R22, RZ, 0x7610, R22 ;  /* 0x00007610ff167816 */ /* 0x000fe20000000016 */
[----:B------:R-:W-:Y:S06]  /*b410*/  BRA `(.L_x_2263) ;  /* 0x0000000000247947 */ /* 0x000fec0003800000 */
.L_x_2287:
[----:B------:R-:W2:Y:S02]  /*b420*/  LDG.E.64 R2, desc[UR36][R2.64] ;  /* 0x0000002402027981 */ /* 0x000ea4000c1e1b00 */
[----:B--2---:R-:W0:Y:S02]  /*b430*/  I2F.U64 R0, R2 ;  /* 0x0000000200007312 */ /* 0x004e240000301000 */
[----:B0-----:R-:W-:-:S04]  /*b440*/  F2FP.F16.F32.PACK_AB R0, RZ, R0 ;  /* 0x00000000ff00723e */ /* 0x001fc800000000ff */
[----:B------:R-:W-:Y:S01]  /*b450*/  PRMT R22, R0, 0x7610, R22 ;  /* 0x0000761000167816 */ /* 0x000fe20000000016 */
[----:B------:R-:W-:Y:S06]  /*b460*/  BRA `(.L_x_2263) ;  /* 0x0000000000107947 */ /* 0x000fec0003800000 */
.L_x_2286:
[----:B------:R-:W2:Y:S02]  /*b470*/  LDG.E R2, desc[UR36][R2.64] ;  /* 0x0000002402027981 */ /* 0x000ea4000c1e1900 */
[----:B--2---:R-:W-:-:S04]  /*b480*/  I2FP.F32.U32 R0, R2 ;  /* 0x0000000200007245 */ /* 0x004fc80000201000 */
[----:B------:R-:W-:-:S04]  /*b490*/  F2FP.F16.F32.PACK_AB R0, RZ, R0 ;  /* 0x00000000ff00723e */ /* 0x000fc800000000ff */
[----:B------:R-:W-:-:S07]  /*b4a0*/  PRMT R22, R0, 0x7610, R22 ;  /* 0x0000761000167816 */ /* 0x000fce0000000016 */
.L_x_2263:
        /* <DEDUP_REMOVED lines=19> */
.L_x_2294:
[----:B------:R-:W2:Y:S02]  /*b5e0*/  LDG.E.U8 R2, desc[UR36][R2.64] ;  /* 0x0000002402027981 */ /* 0x000ea4000c1e1100 */
[----:B--2---:R-:W-:-:S04]  /*b5f0*/  I2FP.F32.U32 R0, R2 ;  /* 0x0000000200007245 */ /* 0x004fc80000201000 */
[----:B------:R-:W-:Y:S01]  /*b600*/  F2FP.F16.F32.PACK_AB R0, RZ, R0 ;  /* 0x00000000ff00723e */ /* 0x000fe200000000ff */
[----:B------:R-:W-:Y:S06]  /*b610*/  BRA `(.L_x_2296) ;  /* 0x0000000c00887947 */ /* 0x000fec0003800000 */
.L_x_2293:
        /* <DEDUP_REMOVED lines=10> */
.L_x_2298:
[----:B------:R-:W2:Y:S02]  /*b6c0*/  LDG.E R2, desc[UR36][R2.64] ;  /* 0x0000002402027981 */ /* 0x000ea4000c1e1900 */
[----:B--2---:R-:W-:-:S04]  /*b6d0*/  I2FP.F32.S32 R0, R2 ;  /* 0x0000000200007245 */ /* 0x004fc80000201400 */
[----:B------:R-:W-:Y:S01]  /*b6e0*/  F2FP.F16.F32.PACK_AB R0, RZ, R0 ;  /* 0x00000000ff00723e */ /* 0x000fe200000000ff */
[----:B------:R-:W-:Y:S06]  /*b6f0*/  BRA `(.L_x_2296) ;  /* 0x0000000c00507947 */ /* 0x000fec0003800000 */
.L_x_2297:
[----:B------:R-:W2:Y:S02]  /*b700*/  LDG.E.U16 R2, desc[UR36][R2.64] ;  /* 0x0000002402027981 */ /* 0x000ea4000c1e1500 */
[----:B--2---:R-:W0:Y:S02]  /*b710*/  I2F.S16 R0, R2 ;  /* 0x0000000200007306 */ /* 0x004e240000101400 */
[----:B0-----:R-:W-:Y:S01]  /*b720*/  F2FP.F16.F32.PACK_AB R0, RZ, R0 ;  /* 0x00000000ff00723e */ /* 0x001fe200000000ff */
[----:B------:R-:W-:Y:S06]  /*b730*/  BRA `(.L_x_2296) ;  /* 0x0000000c00407947 */ /* 0x000fec0003800000 */
.L_x_2292:
        /* <DEDUP_REMOVED lines=9> */
.L_x_2300:
[----:B------:R0:W5:Y:S01]  /*b7d0*/  LDG.E.U16 R0, desc[UR36][R2.64] ;  /* 0x0000002402007981 */ /* 0x000162000c1e1500 */
[----:B------:R-:W-:Y:S05]  /*b7e0*/  BRA `(.L_x_2296) ;  /* 0x0000000c00147947 */ /* 0x000fea0003800000 */
.L_x_2299:
        /* <DEDUP_REMOVED lines=9> */
.L_x_2302:
[----:B------:R1:W5:Y:S01]  /*b880*/  LDG.E.U16 R0, desc[UR36][R2.64] ;  /* 0x0000002402007981 */ /* 0x000362000c1e1500 */
[----:B------:R-:W-:Y:S05]  /*b890*/  BRA `(.L_x_2296) ;  /* 0x0000000800e87947 */ /* 0x000fea0003800000 */
.L_x_2301:
        /* <DEDUP_REMOVED lines=8> */
.L_x_2291:
        /* <DEDUP_REMOVED lines=13> */
.L_x_2305:
        /* <DEDUP_REMOVED lines=8> */
.L_x_2304:
        /* <DEDUP_REMOVED lines=28> */
.L_x_2307:
        /* <DEDUP_REMOVED lines=15> */
.L_x_2306:
[----:B------:R-:W2:Y:S02]  /*bd20*/  LDG.E.U16 R0, desc[UR36][R2.64] ;  /* 0x0000002402007981 */ /* 0x000ea4000c1e1500 */
[----:B--2---:R-:W-:-:S05]  /*bd30*/  IMAD.U32 R0, R0, 0x10000, RZ ;  /* 0x0001000000007824 */ /* 0x004fca00078e00ff */
[----:B------:R-:W-:Y:S01]  /*bd40*/  F2FP.F16.F32.PACK_AB R0, RZ, R0 ;  /* 0x00000000ff00723e */ /* 0x000fe200000000ff */
[----:B------:R-:W-:Y:S06]  /*bd50*/  BRA `(.L_x_2296) ;  /* 0x0000000400b87947 */ /* 0x000fec0003800000 */
.L_x_2303:
        /* <DEDUP_REMOVED lines=12> */
.L_x_2310:
        /* <DEDUP_REMOVED lines=21> */
.L_x_2314:
[----:B------:R-:W-:Y:S05]  /*bf70*/  BSYNC B1 ;  /* 0x0000000000017941 */ /* 0x000fea0003800000 */
.L_x_2313:
[----:B------:R-:W-:Y:S01]  /*bf80*/  LEA R3, R0, 0x3b800000, 0x17 ;  /* 0x3b80000000037811 */ /* 0x000fe200078eb8ff */
[----:B------:R-:W-:-:S05]  /*bf90*/  IMAD.SHL.U32 R0, R2, 0x100000, RZ ;  /* 0x0010000002007824 */ /* 0x000fca00078e00ff */
[----:B------:R-:W-:-:S07]  /*bfa0*/  LOP3.LUT R0, R3, R0, R4, 0xfe, !PT ;  /* 0x0000000003007212 */ /* 0x000fce00078efe04 */
.L_x_2312:
[----:B------:R-:W-:Y:S05]  /*bfb0*/  BSYNC B0 ;  /* 0x0000000000007941 */ /* 0x000fea0003800000 */
.L_x_2311:
[----:B------:R-:W-:Y:S01]  /*bfc0*/  F2FP.F16.F32.PACK_AB R0, RZ, R0 ;  /* 0x00000000ff00723e */ /* 0x000fe200000000ff */
[----:B------:R-:W-:Y:S06]  /*bfd0*/  BRA `(.L_x_2296) ;  /* 0x0000000400187947 */ /* 0x000fec0003800000 */
.L_x_2309:
        /* <DEDUP_REMOVED lines=21> */
.L_x_2318:
[----:B------:R-:W-:Y:S05]  /*c130*/  BSYNC B1 ;  /* 0x0000000000017941 */ /* 0x000fea0003800000 */
.L_x_2317:
[----:B------:R-:W-:Y:S01]  /*c140*/  LEA R3, R0, 0x37800000, 0x17 ;  /* 0x3780000000037811 */ /* 0x000fe200078eb8ff */
[----:B------:R-:W-:-:S05]  /*c150*/  IMAD.SHL.U32 R0, R2, 0x200000, RZ ;  /* 0x0020000002007824 */ /* 0x000fca00078e00ff */
[----:B------:R-:W-:-:S07]  /*c160*/  LOP3.LUT R0, R3, R0, R4, 0xfe, !PT ;  /* 0x0000000003007212 */ /* 0x000fce00078efe04 */
.L_x_2316:
[----:B------:R-:W-:Y:S05]  /*c170*/  BSYNC B0 ;  /* 0x0000000000007941 */ /* 0x000fea0003800000 */
.L_x_2315:
[----:B------:R-:W-:Y:S01]  /*c180*/  F2FP.F16.F32.PACK_AB R0, RZ, R0 ;  /* 0x00000000ff00723e */ /* 0x000fe200000000ff */
[----:B------:R-:W-:Y:S06]  /*c190*/  BRA `(.L_x_2296) ;  /* 0x0000000000a87947 */ /* 0x000fec0003800000 */
.L_x_2308:
        /* <DEDUP_REMOVED lines=14> */
.L_x_2322:
[----:B------:R-:W-:Y:S05]  /*c280*/  BSYNC B0 ;  /* 0x0000000000007941 */ /* 0x000fea0003800000 */
.L_x_2321:
[----:B------:R-:W-:Y:S01]  /*c290*/  F2FP.F16.F32.PACK_AB R0, RZ, R0 ;  /* 0x00000000ff00723e */ /* 0x000fe200000000ff */
[----:B------:R-:W-:Y:S06]  /*c2a0*/  BRA `(.L_x_2296) ;  /* 0x0000000000647947 */ /* 0x000fec0003800000 */
.L_x_2295:
        /* <DEDUP_REMOVED lines=16> */
.L_x_2323:
[----:B------:R-:W-:Y:S01]  /*c3b0*/  PRMT R0, RZ, 0x7610, R0 ;  /* 0x00007610ff007816 */ /* 0x000fe20000000000 */
[----:B------:R-:W-:Y:S06]  /*c3c0*/  BRA `(.L_x_2296) ;  /* 0x00000000001c7947 */ /* 0x000fec0003800000 */
.L_x_2320:
[----:B------:R-:W2:Y:S02]  /*c3d0*/  LDG.E.64 R2, desc[UR36][R2.64] ;  /* 0x0000002402027981 */ /* 0x000ea4000c1e1b00 */
[----:B--2---:R-:W0:Y:S02]  /*c3e0*/  I2F.U64 R0, R2 ;  /* 0x0000000200007312 */ /* 0x004e240000301000 */
[----:B0-----:R-:W-:Y:S01]  /*c3f0*/  F2FP.F16.F32.PACK_AB R0, RZ, R0 ;  /* 0x00000000ff00723e */ /* 0x001fe200000000ff */
[----:B------:R-:W-:Y:S06]  /*c400*/  BRA `(.L_x_2296) ;  /* 0x00000000000c7947 */ /* 0x000fec0003800000 */
.L_x_2319:
[----:B------:R-:W2:Y:S02]  /*c410*/  LDG.E R2, desc[UR36][R2.64] ;  /* 0x0000002402027981 */ /* 0x000ea4000c1e1900 */
[----:B--2---:R-:W-:-:S04]  /*c420*/  I2FP.F32.U32 R0, R2 ;  /* 0x0000000200007245 */ /* 0x004fc80000201000 */
[----:B------:R-:W-:-:S07]  /*c430*/  F2FP.F16.F32.PACK_AB R0, RZ, R0 ;  /* 0x00000000ff00723e */ /* 0x000fce00000000ff */
.L_x_2296:
        /* <DEDUP_REMOVED lines=24> */
.L_x_2327:
[----:B------:R-:W-:-:S06]  /*c5c0*/  HADD2.F32 R3, -RZ, R2.H0_H0 ;  /* 0x20000002ff037230 */ /* 0x000fcc0000004100 */
[----:B------:R-:W0:Y:S02]  /*c5d0*/  F2I.S64.TRUNC R2, R3 ;  /* 0x0000000300027311 */ /* 0x000e24000020d900 */
[----:B0-----:R0:W-:Y:S01]  /*c5e0*/  STG.E.U8 desc[UR36][R16.64], R2 ;  /* 0x0000000210007986 */ /* 0x0011e2000c101124 */
[----:B------:R-:W-:Y:S05]  /*c5f0*/  BRA `(.L_x_2329) ;  /* 0x0000000c00847947 */ /* 0x000fea0003800000 */
.L_x_2326:
        /* <DEDUP_REMOVED lines=10> */
.L_x_2331:
[----:B------:R-:W-:-:S04]  /*c6a0*/  HADD2.F32 R2, -RZ, R2.H0_H0 ;  /* 0x20000002ff027230 */ /* 0x000fc80000004100 */
[----:B------:R-:W0:Y:S02]  /*c6b0*/  F2I.FTZ.TRUNC.NTZ R3, R2 ;  /* 0x0000000200037305 */ /* 0x000e24000021f100 */
[----:B0-----:R0:W-:Y:S01]  /*c6c0*/  STG.E desc[UR36][R16.64], R3 ;  /* 0x0000000310007986 */ /* 0x0011e2000c101924 */
[----:B------:R-:W-:Y:S05]  /*c6d0*/  BRA `(.L_x_2329) ;  /* 0x0000000c004c7947 */ /* 0x000fea0003800000 */
.L_x_2330:
[----:B------:R-:W-:-:S04]  /*c6e0*/  HADD2.F32 R2, -RZ, R2.H0_H0 ;  /* 0x20000002ff027230 */ /* 0x000fc80000004100 */
[----:B------:R-:W0:Y:S02]  /*c6f0*/  F2I.FTZ.TRUNC.NTZ R3, R2 ;  /* 0x0000000200037305 */ /* 0x000e24000021f100 */
[----:B0-----:R0:W-:Y:S01]  /*c700*/  STG.E.U16 desc[UR36][R16.64], R3 ;  /* 0x0000000310007986 */ /* 0x0011e2000c101524 */
[----:B------:R-:W-:Y:S05]  /*c710*/  BRA `(.L_x_2329) ;  /* 0x0000000c003c7947 */ /* 0x000fea0003800000 */
.L_x_2325:
        /* <DEDUP_REMOVED lines=9> */
.L_x_2333:
[----:B------:R0:W-:Y:S01]  /*c7b0*/  STG.E.U16 desc[UR36][R16.64], R2 ;  /* 0x0000000210007986 */ /* 0x0001e2000c101524 */
[----:B------:R-:W-:Y:S05]  /*c7c0*/  BRA `(.L_x_2329) ;  /* 0x0000000c00107947 */ /* 0x000fea0003800000 */
.L_x_2332:
        /* <DEDUP_REMOVED lines=10> */
.L_x_2335:
[----:B------:R-:W-:-:S05]  /*c870*/  HADD2.F32 R0, -RZ, R2.H0_H0 ;  /* 0x20000002ff007230 */ /* 0x000fca0000004100 */
[----:B------:R-:W-:-:S04]  /*c880*/  F2FP.F16.F32.PACK_AB R0, RZ, R0 ;  /* 0x00000000ff00723e */ /* 0x000fc800000000ff */
[----:B------:R-:W-:-:S05]  /*c890*/  PRMT R0, R0, 0x5410, RZ ;  /* 0x0000541000007816 */ /* 0x000fca00000000ff */
[----:B------:R0:W-:Y:S01]  /*c8a0*/  STG.E desc[UR36][R16.64], R0 ;  /* 0x0000000010007986 */ /* 0x0001e2000c101924 */
[----:B------:R-:W-:Y:S05]  /*c8b0*/  BRA `(.L_x_2329) ;  /* 0x0000000800d47947 */ /* 0x000fea0003800000 */
.L_x_2334:
[----:B------:R-:W-:-:S05]  /*c8c0*/  HADD2.F32 R2, -RZ, R2.H0_H0 ;  /* 0x20000002ff027230 */ /* 0x000fca0000004100 */
[----:B------:R-:W-:-:S06]  /*c8d0*/  FMUL.FTZ R2, R2, 1 ;  /* 0x3f80000002027820 */ /* 0x000fcc0000410000 */
[----:B------:R-:W0:Y:S02]  /*c8e0*/  F2F.F64.F32 R2, R2 ;  /* 0x0000000200027310 */ /* 0x000e240000201800 */
[----:B0-----:R0:W-:Y:S01]  /*c8f0*/  STG.E.64 desc[UR36][R16.64], R2 ;  /* 0x0000000210007986 */ /* 0x0011e2000c101b24 */
[----:B------:R-:W-:Y:S05]  /*c900*/  BRA `(.L_x_2329) ;  /* 0x0000000800c07947 */ /* 0x000fea0003800000 */
.L_x_2324:
        /* <DEDUP_REMOVED lines=13> */
.L_x_2338:
[----:B------:R-:W-:Y:S01]  /*c9e0*/  HADD2.F32 R2, -RZ, R2.H0_H0 ;  /* 0x20000002ff027230 */ /* 0x000fe20000004100 */
[----:B------:R-:W-:-:S04]  /*c9f0*/  CS2R R6, SRZ ;  /* 0x0000000000067805 */ /* 0x000fc8000001ff00 */
[----:B------:R-:W-:-:S04]  /*ca00*/  FMUL.FTZ R2, R2, 1 ;  /* 0x3f80000002027820 */ /* 0x000fc80000410000 */
[----:B------:R-:W0:Y:S02]  /*ca10*/  F2F.F64.F32 R4, R2 ;  /* 0x0000000200047310 */ /* 0x000e240000201800 */
[----:B0-----:R0:W-:Y:S01]  /*ca20*/  STG.E.128 desc[UR36][R16.64], R4 ;  /* 0x0000000410007986 */ /* 0x0011e2000c101d24 */
[----:B------:R-:W-:Y:S05]  /*ca30*/  BRA `(.L_x_2329) ;  /* 0x0000000800747947 */ /* 0x000fea0003800000 */
.L_x_2337:
        /* <DEDUP_REMOVED lines=21> */
.L_x_2342:
[----:B------:R-:W-:Y:S05]  /*cb90*/  BSYNC B0 ;  /* 0x0000000000007941 */ /* 0x000fea0003800000 */
.L_x_2341:
[----:B------:R-:W-:-:S05]  /*cba0*/  LOP3.LUT R3, R0, R3, RZ, 0xfc, !PT ;  /* 0x0000000300037212 */ /* 0x000fca00078efcff */
[----:B------:R0:W-:Y:S01]  /*cbb0*/  STG.E.U8 desc[UR36][R16.64], R3 ;  /* 0x0000000310007986 */ /* 0x0001e2000c101124 */
[----:B------:R-:W-:Y:S05]  /*cbc0*/  BRA `(.L_x_2329) ;  /* 0x0000000800107947 */ /* 0x000fea0003800000 */
.L_x_2340:
        /* <DEDUP_REMOVED lines=13> */
.L_x_2344:
[----:B------:R-:W-:Y:S01]  /*cca0*/  IMAD.MOV.U32 R0, RZ, RZ, 0x7f ;  /* 0x0000007fff007424 */ /* 0x000fe200078e00ff */
[----:B------:R-:W-:-:S04]  /*ccb0*/  ISETP.GT.U32.AND P0, PT, R2, 0x7f800000, PT ;  /* 0x7f8000000200780c */ /* 0x000fc80003f04070 */
[----:B------:R-:W-:-:S09]  /*ccc0*/  SEL R0, R0, 0x7c, P0 ;  /* 0x0000007c00007807 */ /* 0x000fd20000000000 */
.L_x_2345:
[----:B------:R-:W-:Y:S05]  /*ccd0*/  BSYNC B0 ;  /* 0x0000000000007941 */ /* 0x000fea0003800000 */
.L_x_2343:
[----:B------:R-:W-:-:S04]  /*cce0*/  LOP3.LUT R2, R3, 0x80000000, RZ, 0xc0, !PT ;  /* 0x8000000003027812 */ /* 0x000fc800078ec0ff */
[----:B------:R-:W-:-:S04]  /*ccf0*/  SHF.R.U32.HI R3, RZ, 0x18, R2 ;  /* 0x00000018ff037819 */ /* 0x000fc80000011602 */
[----:B------:R-:W-:-:S05]  /*cd00*/  LOP3.LUT R3, R0, R3, RZ, 0xfc, !PT ;  /* 0x0000000300037212 */ /* 0x000fca00078efcff */
[----:B------:R0:W-:Y:S01]  /*cd10*/  STG.E.U8 desc[UR36][R16.64], R3 ;  /* 0x0000000310007986 */ /* 0x0001e2000c101124 */
[----:B------:R-:W-:Y:S05]  /*cd20*/  BRA `(.L_x_2329) ;  /* 0x0000000400b87947 */ /* 0x000fea0003800000 */
.L_x_2339:
[----:B------:R-:W-:-:S05]  /*cd30*/  HADD2.F32 R0, -RZ, R2.H0_H0 ;  /* 0x20000002ff007230 */ /* 0x000fca0000004100 */
[----:B------:R-:W-:-:S05]  /*cd40*/  F2FP.BF16.F32.PACK_AB R0, RZ, R0 ;  /* 0x00000000ff00723e */ /* 0x000fca00000010ff */
[----:B------:R0:W-:Y:S01]  /*cd50*/  STG.E.U16 desc[UR36][R16.64], R0 ;  /* 0x0000000010007986 */ /* 0x0001e2000c101524 */
[----:B------:R-:W-:Y:S05]  /*cd60*/  BRA `(.L_x_2329) ;  /* 0x0000000400a87947 */ /* 0x000fea0003800000 */
.L_x_2336:
        /* <DEDUP_REMOVED lines=12> */
.L_x_2348:
        /* <DEDUP_REMOVED lines=17> */
.L_x_2351:
[----:B------:R-:W-:-:S04]  /*cf40*/  LOP3.LUT R2, R3, 0x80000000, RZ, 0xc0, !PT ;  /* 0x8000000003027812 */ /* 0x000fc800078ec0ff */
[----:B------:R-:W-:-:S04]  /*cf50*/  SHF.R.U32.HI R3, RZ, 0x18, R2 ;  /* 0x00000018ff037819 */ /* 0x000fc80000011602 */
[----:B------:R-:W-:-:S04]  /*cf60*/  LOP3.LUT R0, R0, R3, RZ, 0xfc, !PT ;  /* 0x0000000300007212 */ /* 0x000fc800078efcff */
[----:B------:R-:W-:-:S07]  /*cf70*/  PRMT R8, R0, 0x7610, R8 ;  /* 0x0000761000087816 */ /* 0x000fce0000000008 */
.L_x_2350:
[----:B------:R-:W-:Y:S05]  /*cf80*/  BSYNC B0 ;  /* 0x0000000000007941 */ /* 0x000fea0003800000 */
.L_x_2349:
[----:B------:R3:W-:Y:S01]  /*cf90*/  STG.E.U8 desc[UR36][R16.64], R8 ;  /* 0x0000000810007986 */ /* 0x0007e2000c101124 */
[----:B------:R-:W-:Y:S05]  /*cfa0*/  BRA `(.L_x_2329) ;  /* 0x0000000400187947 */ /* 0x000fea0003800000 */
.L_x_2347:
        /* <DEDUP_REMOVED lines=17> */
.L_x_2354:
[----:B------:R-:W-:-:S04]  /*d0c0*/  LOP3.LUT R2, R3, 0x80000000, RZ, 0xc0, !PT ;  /* 0x8000000003027812 */ /* 0x000fc800078ec0ff */
[----:B------:R-:W-:-:S04]  /*d0d0*/  SHF.R.U32.HI R3, RZ, 0x18, R2 ;  /* 0x00000018ff037819 */ /* 0x000fc80000011602 */
[----:B------:R-:W-:-:S04]  /*d0e0*/  LOP3.LUT R0, R0, R3, RZ, 0xfc, !PT ;  /* 0x0000000300007212 */ /* 0x000fc800078efcff */
[----:B------:R-:W-:-:S07]  /*d0f0*/  PRMT R8, R0, 0x7610, R8 ;  /* 0x0000761000087816 */ /* 0x000fce0000000008 */
.L_x_2353:
[----:B------:R-:W-:Y:S05]  /*d100*/  BSYNC B0 ;  /* 0x0000000000007941 */ /* 0x000fea0003800000 */
.L_x_2352:
[----:B------:R0:W-:Y:S01]  /*d110*/  STG.E.U8 desc[UR36][R16.64], R8 ;  /* 0x0000000810007986 */ /* 0x0001e2000c101124 */
[----:B------:R-:W-:Y:S05]  /*d120*/  BRA `(.L_x_2329) ;  /* 0x0000000000b87947 */ /* 0x000fea0003800000 */
.L_x_2346:
        /* <DEDUP_REMOVED lines=22> */
.L_x_2328:
        /* <DEDUP_REMOVED lines=16> */
.L_x_2357:
[----:B------:R-:W-:Y:S05]  /*d390*/  BRA `(.L_x_2329) ;  /* 0x00000000001c7947 */ /* 0x000fea0003800000 */
.L_x_2356:
[----:B------:R-:W-:-:S06]  /*d3a0*/  HADD2.F32 R2, -RZ, R2.H0_H0 ;  /* 0x20000002ff027230 */ /* 0x000fcc0000004100 */
[----:B------:R-:W0:Y:S02]  /*d3b0*/  F2I.U64.TRUNC R2, R2 ;  /* 0x0000000200027311 */ /* 0x000e24000020d800 */
[----:B0-----:R1:W-:Y:S01]  /*d3c0*/  STG.E.64 desc[UR36][R16.64], R2 ;  /* 0x0000000210007986 */ /* 0x0013e2000c101b24 */
[----:B------:R-:W-:Y:S05]  /*d3d0*/  BRA `(.L_x_2329) ;  /* 0x00000000000c7947 */ /* 0x000fea0003800000 */
.L_x_2355:
[----:B------:R-:W-:-:S04]  /*d3e0*/  HADD2.F32 R2, -RZ, R2.H0_H0 ;  /* 0x20000002ff027230 */ /* 0x000fc80000004100 */
[----:B------:R-:W0:Y:S02]  /*d3f0*/  F2I.FTZ.U32.TRUNC.NTZ R3, R2 ;  /* 0x0000000200037305 */ /* 0x000e24000021f000 */
[----:B0-----:R0:W-:Y:S02]  /*d400*/  STG.E desc[UR36][R16.64], R3 ;  /* 0x0000000310007986 */ /* 0x0011e4000c101924 */
.L_x_2329:
[----:B------:R-:W-:-:S07]  /*d410*/  VIADD R19, R19, 0x80 ;  /* 0x0000008013137836 */ /* 0x000fce0000000000 */
.L_x_2256:
[----:B------:R-:W-:Y:S05]  /*d420*/  BSYNC B6 ;  /* 0x0000000000067941 */ /* 0x000fea0003800000 */
.L_x_2255:
[----:B------:R-:W-:Y:S02]  /*d430*/  ULDC UR4, c[0x0][0x210] ;  /* 0x0000840000047ab9 */ /* 0x000fe40000000800 */
[----:B------:R-:W-:-:S13]  /*d440*/  ISETP.GE.AND P0, PT, R19, UR4, PT ;  /* 0x0000000413007c0c */ /* 0x000fda000bf06270 */
[----:B------:R-:W-:Y:S05]  /*d450*/  @P0 EXIT ;  /* 0x000000000000094d */ /* 0x000fea0003800000 */
        /* <DEDUP_REMOVED lines=354> */
.L_x_2358:
        /* <DEDUP_REMOVED lines=23> */
.L_x_2362:
[----:B------:R-:W2:Y:S02]  /*ebf0*/  LDG.E.U8 R2, desc[UR36][R2.64] ;  /* 0x0000002402027981 */ /* 0x000ea4000c1e1100 */
[----:B--2---:R-:W-:-:S04]  /*ec00*/  I2FP.F32.U32 R0, R2 ;  /* 0x0000000200007245 */ /* 0x004fc80000201000 */
[----:B------:R-:W-:-:S04]  /*ec10*/  F2FP.F16.F32.PACK_AB R0, RZ, R0 ;  /* 0x00000000ff00723e */ /* 0x000fc800000000ff */
[----:B------:R-:W-:Y:S01]  /*ec20*/  PRMT R19, R0, 0x7610, R19 ;  /* 0x0000761000137816 */ /* 0x000fe20000000013 */
[----:B------:R-:W-:Y:S06]  /*ec30*/  BRA `(.L_x_2364) ;  /* 0x0000000c00bc7947 */ /* 0x000fec0003800000 */
.L_x_2361:
        /* <DEDUP_REMOVED lines=11> */
.L_x_2366:
[----:B------:R-:W2:Y:S02]  /*ecf0*/  LDG.E R2, desc[UR36][R2.64] ;  /* 0x0000002402027981 */ /* 0x000ea4000c1e1900 */
[----:B--2---:R-:W-:-:S04]  /*ed00*/  I2FP.F32.S32 R0, R2 ;  /* 0x0000000200007245 */ /* 0x004fc80000201400 */
[----:B------:R-:W-:-:S04]  /*ed10*/  F2FP.F16.F32.PACK_AB R0, RZ, R0 ;  /* 0x00000000ff00723e */ /* 0x000fc800000000ff */
[----:B------:R-:W-:Y:S01]  /*ed20*/  PRMT R19, R0, 0x7610, R19 ;  /* 0x0000761000137816 */ /* 0x000fe20000000013 */
[----:B------:R-:W-:Y:S06]  /*ed30*/  BRA `(.L_x_2364) ;  /* 0x0000000c007c7947 */ /* 0x000fec0003800000 */
.L_x_2365:
[----:B------:R-:W2:Y:S02]  /*ed40*/  LDG.E.U16 R2, desc[UR36][R2.64] ;  /* 0x0000002402027981 */ /* 0x000ea4000c1e1500 */
[----:B--2---:R-:W0:Y:S02]  /*ed50*/  I2F.S16 R0, R2 ;  /* 0x0000000200007306 */ /* 0x004e240000101400 */
[----:B0-----:R-:W-:-:S04]  /*ed60*/  F2FP.F16.F32.PACK_AB R0, RZ, R0 ;  /* 0x00000000ff00723e */ /* 0x001fc800000000ff */
[----:B------:R-:W-:Y:S01]  /*ed70*/  PRMT R19, R0, 0x7610, R19 ;  /* 0x0000761000137816 */ /* 0x000fe20000000013 */
[----:B------:R-:W-:Y:S06]  /*ed80*/  BRA `(.L_x_2364) ;  /* 0x0000000c00687947 */ /* 0x000fec0003800000 */
.L_x_2360:
        /* <DEDUP_REMOVED lines=9> */
.L_x_2368:
[----:B------:R1:W5:Y:S01]  /*ee20*/  LDG.E.U16 R19, desc[UR36][R2.64] ;  /* 0x0000002402137981 */ /* 0x000362000c1e1500 */
[----:B------:R-:W-:Y:S05]  /*ee30*/  BRA `(.L_x_2364) ;  /* 0x0000000c003c7947 */ /* 0x000fea0003800000 */
.L_x_2367:
        /* <DEDUP_REMOVED lines=9> */
.L_x_2370:
[----:B------:R0:W5:Y:S01]  /*eed0*/  LDG.E.U16 R19, desc[UR36][R2.64] ;  /* 0x0000002402137981 */ /* 0x000162000c1e1500 */
[----:B------:R-:W-:Y:S05]  /*eee0*/  BRA `(.L_x_2364) ;  /* 0x0000000c00107947 */ /* 0x000fea0003800000 */
.L_x_2369:
        /* <DEDUP_REMOVED lines=9> */
.L_x_2359:
        /* <DEDUP_REMOVED lines=14> */
.L_x_2373:
        /* <DEDUP_REMOVED lines=9> */
.L_x_2372:
        /* <DEDUP_REMOVED lines=28> */
.L_x_2375:
        /* <DEDUP_REMOVED lines=15> */
.L_x_2374:
[----:B------:R-:W2:Y:S02]  /*f3a0*/  LDG.E.U16 R0, desc[UR36][R2.64] ;  /* 0x0000002402007981 */ /* 0x000ea4000c1e1500 */
[----:B--2---:R-:W-:-:S05]  /*f3b0*/  IMAD.U32 R0, R0, 0x10000, RZ ;  /* 0x0001000000007824 */ /* 0x004fca00078e00ff */
[----:B------:R-:W-:-:S04]  /*f3c0*/  F2FP.F16.F32.PACK_AB R0, RZ, R0 ;  /* 0x00000000ff00723e */ /* 0x000fc800000000ff */
[----:B------:R-:W-:Y:S01]  /*f3d0*/  PRMT R19, R0, 0x7610, R19 ;  /* 0x0000761000137816 */ /* 0x000fe20000000013 */
[----:B------:R-:W-:Y:S06]  /*f3e0*/  BRA `(.L_x_2364) ;  /* 0x0000000400d07947 */ /* 0x000fec0003800000 */
.L_x_2371:
        /* <DEDUP_REMOVED lines=13> */
.L_x_2378:
        /* <DEDUP_REMOVED lines=21> */
.L_x_2382:
[----:B------:R-:W-:Y:S05]  /*f610*/  BSYNC B1 ;  /* 0x0000000000017941 */ /* 0x000fea0003800000 */
.L_x_2381:
[----:B------:R-:W-:Y:S01]  /*f620*/  LEA R3, R0, 0x3b800000, 0x17 ;  /* 0x3b80000000037811 */ /* 0x000fe200078eb8ff */
[----:B------:R-:W-:-:S05]  /*f630*/  IMAD.SHL.U32 R0, R2, 0x100000, RZ ;  /* 0x0010000002007824 */ /* 0x000fca00078e00ff */
[----:B------:R-:W-:-:S07]  /*f640*/  LOP3.LUT R0, R3, R0, R4, 0xfe, !PT ;  /* 0x0000000003007212 */ /* 0x000fce00078efe04 */
.L_x_2380:
[----:B------:R-:W-:Y:S05]  /*f650*/  BSYNC B0 ;  /* 0x0000000000007941 */ /* 0x000fea0003800000 */
.L_x_2379:
[----:B------:R-:W-:-:S04]  /*f660*/  F2FP.F16.F32.PACK_AB R0, RZ, R0 ;  /* 0x00000000ff00723e */ /* 0x000fc800000000ff */
[----:B------:R-:W-:Y:S01]  /*f670*/  PRMT R19, R0, 0x7610, R19 ;  /* 0x0000761000137816 */ /* 0x000fe20000000013 */
[----:B------:R-:W-:Y:S06]  /*f680*/  BRA `(.L_x_2364) ;  /* 0x0000000400287947 */ /* 0x000fec0003800000 */
.L_x_2377:
        /* <DEDUP_REMOVED lines=21> */
.L_x_2386:
[----:B------:R-:W-:Y:S05]  /*f7e0*/  BSYNC B1 ;  /* 0x0000000000017941 */ /* 0x000fea0003800000 */
.L_x_2385:
[----:B------:R-:W-:Y:S01]  /*f7f0*/  LEA R3, R0, 0x37800000, 0x17 ;  /* 0x3780000000037811 */ /* 0x000fe200078eb8ff */
[----:B------:R-:W-:-:S05]  /*f800*/  IMAD.SHL.U32 R0, R2, 0x200000, RZ ;  /* 0x0020000002007824 */ /* 0x000fca00078e00ff */
[----:B------:R-:W-:-:S07]  /*f810*/  LOP3.LUT R0, R3, R0, R4, 0xfe, !PT ;  /* 0x0000000003007212 */ /* 0x000fce00078efe04 */
.L_x_2384:
[----:B------:R-:W-:Y:S05]  /*f820*/  BSYNC B0 ;  /* 0x0000000000007941 */ /* 0x000fea0003800000 */
.L_x_2383:
[----:B------:R-:W-:-:S04]  /*f830*/  F2FP.F16.F32.PACK_AB R0, RZ, R0 ;  /* 0x00000000ff00723e */ /* 0x000fc800000000ff */
[----:B------:R-:W-:Y:S01]  /*f840*/  PRMT R19, R0, 0x7610, R19 ;  /* 0x0000761000137816 */ /* 0x000fe20000000013 */
[----:B------:R-:W-:Y:S06]  /*f850*/  BRA `(.L_x_2364) ;  /* 0x0000000000b47947 */ /* 0x000fec0003800000 */
.L_x_2376:
        /* <DEDUP_REMOVED lines=14> */
.L_x_2390:
[----:B------:R-:W-:Y:S05]  /*f940*/  BSYNC B0 ;  /* 0x0000000000007941 */ /* 0x000fea0003800000 */
.L_x_2389:
[----:B------:R-:W-:-:S04]  /*f950*/  F2FP.F16.F32.PACK_AB R0, RZ, R0 ;  /* 0x00000000ff00723e */ /* 0x000fc800000000ff */
[----:B------:R-:W-:Y:S01]  /*f960*/  PRMT R19, R0, 0x7610, R19 ;  /* 0x0000761000137816 */ /* 0x000fe20000000013 */
[----:B------:R-:W-:Y:S06]  /*f970*/  BRA `(.L_x_2364) ;  /* 0x00000000006c7947 */ /* 0x000fec0003800000 */
.L_x_2363:
        /* <DEDUP_REMOVED lines=16> */
.L_x_2391:
[----:B------:R-:W-:Y:S01]  /*fa80*/  PRMT R19, RZ, 0x7610, R19 ;  /* 0x00007610ff137816 */ /* 0x000fe20000000013 */
[----:B------:R-:W-:Y:S06]  /*fa90*/  BRA `(.L_x_2364) ;  /* 0x0000000000247947 */ /* 0x000fec0003800000 */
.L_x_2388:
[----:B------:R-:W2:Y:S02]  /*faa0*/  LDG.E.64 R2, desc[UR36][R2.64] ;  /* 0x0000002402027981 */ /* 0x000ea4000c1e1b00 */
[----:B--2---:R-:W0:Y:S02]  /*fab0*/  I2F.U64 R0, R2 ;  /* 0x0000000200007312 */ /* 0x004e240000301000 */
[----:B0-----:R-:W-:-:S04]  /*fac0*/  F2FP.F16.F32.PACK_AB R0, RZ, R0 ;  /* 0x00000000ff00723e */ /* 0x001fc800000000ff */
[----:B------:R-:W-:Y:S01]  /*fad0*/  PRMT R19, R0, 0x7610, R19 ;  /* 0x0000761000137816 */ /* 0x000fe20000000013 */
[----:B------:R-:W-:Y:S06]  /*fae0*/  BRA `(.L_x_2364) ;  /* 0x0000000000107947 */ /* 0x000fec0003800000 */
.L_x_2387:
[----:B------:R-:W2:Y:S02]  /*faf0*/  LDG.E R2, desc[UR36][R2.64] ;  /* 0x0000002402027981 */ /* 0x000ea4000c1e1900 */
[----:B--2---:R-:W-:-:S04]  /*fb00*/  I2FP.F32.U32 R0, R2 ;  /* 0x0000000200007245 */ /* 0x004fc80000201000 */
[----:B------:R-:W-:-:S04]  /*fb10*/  F2FP.F16.F32.PACK_AB R0, RZ, R0 ;  /* 0x00000000ff00723e */ /* 0x000fc800000000ff */
[----:B------:R-:W-:-:S07]  /*fb20*/  PRMT R19, R0, 0x7610, R19 ;  /* 0x0000761000137816 */ /* 0x000fce0000000013 */
.L_x_2364:
        /* <DEDUP_REMOVED lines=19> */
.L_x_2395:
[----:B------:R-:W2:Y:S02]  /*fc60*/  LDG.E.U8 R2, desc[UR36][R2.64] ;  /* 0x0000002402027981 */ /* 0x000ea4000c1e1100 */
[----:B--2---:R-:W-:-:S04]  /*fc70*/  I2FP.F32.U32 R0, R2 ;  /* 0x0000000200007245 */ /* 0x004fc80000201000 */
[----:B------:R-:W-:Y:S01]  /*fc80*/  F2FP.F16.F32.PACK_AB R0, RZ, R0 ;  /* 0x00000000ff00723e */ /* 0x000fe200000000ff */
[----:B------:R-:W-:Y:S06]  /*fc90*/  BRA `(.L_x_2397) ;  /* 0x0000000c00887947 */ /* 0x000fec0003800000 */
.L_x_2394:
        /* <DEDUP_REMOVED lines=10> */
.L_x_2399:
[----:B------:R-:W2:Y:S02]  /*fd40*/  LDG.E R2, desc[UR36][R2.64] ;  /* 0x0000002402027981 */ /* 0x000ea4000c1e1900 */
[----:B--2---:R-:W-:-:S04]  /*fd50*/  I2FP.F32.S32 R0, R2 ;  /* 0x0000000200007245 */ /* 0x004fc80000201400 */
[----:B------:R-:W-:Y:S01]  /*fd60*/  F2FP.F16.F32.PACK_AB R0, RZ, R0 ;  /* 0x00000000ff00723e */ /* 0x000fe200000000ff */
[----:B------:R-:W-:Y:S06]  /*fd70*/  BRA `(.L_x_2397) ;  /* 0x0000000c00507947 */ /* 0x000fec0003800000 */
.L_x_2398:
[----:B------:R-:W2:Y:S02]  /*fd80*/  LDG.E.U16 R2, desc[UR36][R2.64] ;  /* 0x0000002402027981 */ /* 0x000ea4000c1e1500 */
[----:B--2---:R-:W0:Y:S02]  /*fd90*/  I2F.S16 R0, R2 ;  /* 0x0000000200007306 */ /* 0x004e240000101400 */
[----:B0-----:R-:W-:Y:S01]  /*fda0*/  F2FP.F16.F32.PACK_AB R0, RZ, R0 ;  /* 0x00000000ff00723e */ /* 0x001fe200000000ff */
[----:B------:R-:W-:Y:S06]  /*fdb0*/  BRA `(.L_x_2397) ;  /* 0x0000000c00407947 */ /* 0x000fec0003800000 */
.L_x_2393:
        /* <DEDUP_REMOVED lines=9> */
.L_x_2401:
[----:B------:R1:W5:Y:S01]  /*fe50*/  LDG.E.U16 R0, desc[UR36][R2.64] ;  /* 0x0000002402007981 */ /* 0x000362000c1e1500 */
[----:B------:R-:W-:Y:S05]  /*fe60*/  BRA `(.L_x_2397) ;  /* 0x0000000c00147947 */ /* 0x000fea0003800000 */
.L_x_2400:
        /* <DEDUP_REMOVED lines=9> */
.L_x_2403:
[----:B------:R0:W5:Y:S01]  /*ff00*/  LDG.E.U16 R0, desc[UR36][R2.64] ;  /* 0x0000002402007981 */ /* 0x000162000c1e1500 */
[----:B------:R-:W-:Y:S05]  /*ff10*/  BRA `(.L_x_2397) ;  /* 0x0000000800e87947 */ /* 0x000fea0003800000 */
.L_x_2402:
        /* <DEDUP_REMOVED lines=8> */
.L_x_2392:
        /* <DEDUP_REMOVED lines=13> */
.L_x_2406:
        /* <DEDUP_REMOVED lines=8> */
.L_x_2405:
        /* <DEDUP_REMOVED lines=28> */
.L_x_2408:
        /* <DEDUP_REMOVED lines=15> */
.L_x_2407:
[----:B------:R-:W2:Y:S02]  /*103a0*/  LDG.E.U16 R0, desc[UR36][R2.64] ;  /* 0x0000002402007981 */ /* 0x000ea4000c1e1500 */
[----:B--2---:R-:W-:-:S05]  /*103b0*/  IMAD.U32 R0, R0, 0x10000, RZ ;  /* 0x0001000000007824 */ /* 0x004fca00078e00ff */
[----:B------:R-:W-:Y:S01]  /*103c0*/  F2FP.F16.F32.PACK_AB R0, RZ, R0 ;  /* 0x00000000ff00723e */ /* 0x000fe200000000ff */
[----:B------:R-:W-:Y:S06]  /*103d0*/  BRA `(.L_x_2397) ;  /* 0x0000000400b87947 */ /* 0x000fec0003800000 */
.L_x_2404:
        /* <DEDUP_REMOVED lines=12> */
.L_x_2411:
        /* <DEDUP_REMOVED lines=21> */
.L_x_2415:
[----:B------:R-:W-:Y:S05]  /*105f0*/  BSYNC B1 ;  /* 0x0000000000017941 */ /* 0x000fea0003800000 */
.L_x_2414:
[----:B------:R-:W-:Y:S01]  /*10600*/  LEA R3, R0, 0x3b800000, 0x17 ;  /* 0x3b80000000037811 */ /* 0x000fe200078eb8ff */
[----:B------:R-:W-:-:S05]  /*10610*/  IMAD.SHL.U32 R0, R2, 0x100000, RZ ;  /* 0x0010000002007824 */ /* 0x000fca00078e00ff */
[----:B------:R-:W-:-:S07]  /*10620*/  LOP3.LUT R0, R3, R0, R4, 0xfe, !PT ;  /* 0x0000000003007212 */ /* 0x000fce00078efe04 */
.L_x_2413:
[----:B------:R-:W-:Y:S05]  /*10630*/  BSYNC B0 ;  /* 0x0000000000007941 */ /* 0x000fea0003800000 */
.L_x_2412:
[----:B------:R-:W-:Y:S01]  /*10640*/  F2FP.F16.F32.PACK_AB R0, RZ, R0 ;  /* 0x00000000ff00723e */ /* 0x000fe200000000ff */
[----:B------:R-:W-:Y:S06]  /*10650*/  BRA `(.L_x_2397) ;  /* 0x0000000400187947 */ /* 0x000fec0003800000 */
.L_x_2410:
        /* <DEDUP_REMOVED lines=21> */
.L_x_2419:
[----:B------:R-:W-:Y:S05]  /*107b0*/  BSYNC B1 ;  /* 0x0000000000017941 */ /* 0x000fea0003800000 */
.L_x_2418:
[----:B------:R-:W-:Y:S01]  /*107c0*/  LEA R3, R0, 0x37800000, 0x17 ;  /* 0x3780000000037811 */ /* 0x000fe200078eb8ff */
[----:B------:R-:W-:-:S05]  /*107d0*/  IMAD.SHL.U32 R0, R2, 0x200000, RZ ;  /* 0x0020000002007824 */ /* 0x000fca00078e00ff */
[----:B------:R-:W-:-:S07]  /*107e0*/  LOP3.LUT R0, R3, R0, R4, 0xfe, !PT ;  /* 0x0000000003007212 */ /* 0x000fce00078efe04 */
.L_x_2417:
[----:B------:R-:W-:Y:S05]  /*107f0*/  BSYNC B0 ;  /* 0x0000000000007941 */ /* 0x000fea0003800000 */
.L_x_2416:
[----:B------:R-:W-:Y:S01]  /*10800*/  F2FP.F16.F32.PACK_AB R0, RZ, R0 ;  /* 0x00000000ff00723e */ /* 0x000fe200000000ff */
[----:B------:R-:W-:Y:S06]  /*10810*/  BRA `(.L_x_2397) ;  /* 0x0000000000a87947 */ /* 0x000fec0003800000 */
.L_x_2409:
        /* <DEDUP_REMOVED lines=14> */
.L_x_2423:
[----:B------:R-:W-:Y:S05]  /*10900*/  BSYNC B0 ;  /* 0x0000000000007941 */ /* 0x000fea0003800000 */
.L_x_2422:
[----:B------:R-:W-:Y:S01]  /*10910*/  F2FP.F16.F32.PACK_AB R0, RZ, R0 ;  /* 0x00000000ff00723e */ /* 0x000fe200000000ff */
[----:B------:R-:W-:Y:S06]  /*10920*/  BRA `(.L_x_2397) ;  /* 0x0000000000647947 */ /* 0x000fec0003800000 */
.L_x_2396:
        /* <DEDUP_REMOVED lines=16> */
.L_x_2424:
[----:B------:R-:W-:Y:S01]  /*10a30*/  PRMT R0, RZ, 0x7610, R0 ;  /* 0x00007610ff007816 */ /* 0x000fe20000000000 */
[----:B------:R-:W-:Y:S06]  /*10a40*/  BRA `(.L_x_2397) ;  /* 0x00000000001c7947 */ /* 0x000fec0003800000 */
.L_x_2421:
[----:B------:R-:W2:Y:S02]  /*10a50*/  LDG.E.64 R2, desc[UR36][R2.64] ;  /* 0x0000002402027981 */ /* 0x000ea4000c1e1b00 */
[----:B--2---:R-:W0:Y:S02]  /*10a60*/  I2F.U64 R0, R2 ;  /* 0x0000000200007312 */ /* 0x004e240000301000 */
[----:B0-----:R-:W-:Y:S01]  /*10a70*/  F2FP.F16.F32.PACK_AB R0, RZ, R0 ;  /* 0x00000000ff00723e */ /* 0x001fe200000000ff */
[----:B------:R-:W-:Y:S06]  /*10a80*/  BRA `(.L_x_2397) ;  /* 0x00000000000c7947 */ /* 0x000fec0003800000 */
.L_x_2420:
[----:B------:R-:W2:Y:S02]  /*10a90*/  LDG.E R2, desc[UR36][R2.64] ;  /* 0x0000002402027981 */ /* 0x000ea4000c1e1900 */
[----:B--2---:R-:W-:-:S04]  /*10aa0*/  I2FP.F32.U32 R0, R2 ;  /* 0x0000000200007245 */ /* 0x004fc80000201000 */
[----:B------:R-:W-:-:S07]  /*10ab0*/  F2FP.F16.F32.PACK_AB R0, RZ, R0 ;  /* 0x00000000ff00723e */ /* 0x000fce00000000ff */
.L_x_2397:
        /* <DEDUP_REMOVED lines=22> */
[----:B0-----:R-:W-:Y:S01]  /*10c20*/  STG.E.U8 desc[UR36][R16.64], R3 ;  /* 0x0000000310007986 */ /* 0x001fe2000c101124 */
[----:B------:R-:W-:Y:S05]  /*10c30*/  EXIT ;  /* 0x000000000000794d */ /* 0x000fea0003800000 */
.L_x_2428:
[----:B------:R-:W-:-:S06]  /*10c40*/  HADD2.F32 R3, -RZ, R2.H0_H0 ;  /* 0x20000002ff037230 */ /* 0x000fcc0000004100 */
[----:B------:R-:W0:Y:S02]  /*10c50*/  F2I.S64.TRUNC R2, R3 ;  /* 0x0000000300027311 */ /* 0x000e24000020d900 */
[----:B0-----:R-:W-:Y:S01]  /*10c60*/  STG.E.U8 desc[UR36][R16.64], R2 ;  /* 0x0000000210007986 */ /* 0x001fe2000c101124 */
[----:B------:R-:W-:Y:S05]  /*10c70*/  EXIT ;  /* 0x000000000000794d */ /* 0x000fea0003800000 */
.L_x_2427:
        /* <DEDUP_REMOVED lines=8> */
[----:B0-----:R-:W-:Y:S01]  /*10d00*/  STG.E.64 desc[UR36][R16.64], R2 ;  /* 0x0000000210007986 */ /* 0x001fe2000c101b24 */
[----:B------:R-:W-:Y:S05]  /*10d10*/  EXIT ;  /* 0x000000000000794d */ /* 0x000fea0003800000 */
.L_x_2431:
[----:B------:R-:W-:-:S04]  /*10d20*/  HADD2.F32 R2, -RZ, R2.H0_H0 ;  /* 0x20000002ff027230 */ /* 0x000fc80000004100 */
[----:B------:R-:W0:Y:S02]  /*10d30*/  F2I.FTZ.TRUNC.NTZ R3, R2 ;  /* 0x0000000200037305 */ /* 0x000e24000021f100 */
[----:B0-----:R-:W-:Y:S01]  /*10d40*/  STG.E desc[UR36][R16.64], R3 ;  /* 0x0000000310007986 */ /* 0x001fe2000c101924 */
[----:B------:R-:W-:Y:S05]  /*10d50*/  EXIT ;  /* 0x000000000000794d */ /* 0x000fea0003800000 */
.L_x_2430:
[----:B------:R-:W-:-:S04]  /*10d60*/  HADD2.F32 R2, -RZ, R2.H0_H0 ;  /* 0x20000002ff027230 */ /* 0x000fc80000004100 */
[----:B------:R-:W0:Y:S02]  /*10d70*/  F2I.FTZ.TRUNC.NTZ R3, R2 ;  /* 0x0000000200037305 */ /* 0x000e24000021f100 */
[----:B0-----:R-:W-:Y:S01]  /*10d80*/  STG.E.U16 desc[UR36][R16.64], R3 ;  /* 0x0000000310007986 */ /* 0x001fe2000c101524 */
[----:B------:R-:W-:Y:S05]  /*10d90*/  EXIT ;  /* 0x000000000000794d */ /* 0x000fea0003800000 */
.L_x_2426:
[----:B------:R-:W-:-:S13]  /*10da0*/  ISETP.GT.AND P0, PT, R4, 0x6, PT ;  /* 0x000000060400780c */ /* 0x000fda0003f04270 */
[----:B------:R-:W-:Y:S05]  /*10db0*/  @P0 BRA `(.L_x_2432) ;  /* 0x0000000000240947 */ /* 0x000fea0003800000 */
[----:B------:R-:W-:-:S13]  /*10dc0*/  ISETP.NE.AND P0, PT, R4, 0x5, PT ;  /* 0x000000050400780c */ /* 0x000fda0003f05270 */
[----:B------:R-:W-:Y:S05]  /*10dd0*/  @!P0 BRA `(.L_x_2433) ;  /* 0x0000000000148947 */ /* 0x000fea0003800000 */
[----:B------:R-:W-:-:S13]  /*10de0*/  ISETP.NE.AND P0, PT, R4, 0x6, PT ;  /* 0x000000060400780c */ /* 0x000fda0003f05270 */
[----:B------:R-:W-:Y:S05]  /*10df0*/  @P0 BRA `(.L_x_2429) ;  /* 0x0000000800c40947 */ /* 0x000fea0003800000 */
[----:B------:R-:W-:-:S05]  /*10e00*/  HADD2.F32 R3, -RZ, R2.H0_H0 ;  /* 0x20000002ff037230 */ /* 0x000fca0000004100 */
[----:B------:R-:W-:Y:S01]  /*10e10*/  STG.E desc[UR36][R16.64], R3 ;  /* 0x0000000310007986 */ /* 0x000fe2000c101924 */
[----:B------:R-:W-:Y:S05]  /*10e20*/  EXIT ;  /* 0x000000000000794d */ /* 0x000fea0003800000 */
.L_x_2433:
[----:B------:R-:W-:Y:S01]  /*10e30*/  STG.E.U16 desc[UR36][R16.64], R2 ;  /* 0x0000000210007986 */ /* 0x000fe2000c101524 */
[----:B------:R-:W-:Y:S05]  /*10e40*/  EXIT ;  /* 0x000000000000794d */ /* 0x000fea0003800000 */
.L_x_2432:
        /* <DEDUP_REMOVED lines=8> */
[----:B------:R-:W-:Y:S01]  /*10ed0*/  STG.E.64 desc[UR36][R16.64], R2 ;  /* 0x0000000210007986 */ /* 0x000fe2000c101b24 */
[----:B------:R-:W-:Y:S05]  /*10ee0*/  EXIT ;  /* 0x000000000000794d */ /* 0x000fea0003800000 */
.L_x_2435:
[----:B------:R-:W-:-:S05]  /*10ef0*/  HADD2.F32 R0, -RZ, R2.H0_H0 ;  /* 0x20000002ff007230 */ /* 0x000fca0000004100 */
[----:B------:R-:W-:-:S04]  /*10f00*/  F2FP.F16.F32.PACK_AB R0, RZ, R0 ;  /* 0x00000000ff00723e */ /* 0x000fc800000000ff */
[----:B------:R-:W-:-:S05]  /*10f10*/  PRMT R0, R0, 0x5410, RZ ;  /* 0x0000541000007816 */ /* 0x000fca00000000ff */
[----:B------:R-:W-:Y:S01]  /*10f20*/  STG.E desc[UR36][R16.64], R0 ;  /* 0x0000000010007986 */ /* 0x000fe2000c101924 */
[----:B------:R-:W-:Y:S05]  /*10f30*/  EXIT ;  /* 0x000000000000794d */ /* 0x000fea0003800000 */
.L_x_2434:
[----:B------:R-:W-:-:S05]  /*10f40*/  HADD2.F32 R2, -RZ, R2.H0_H0 ;  /* 0x20000002ff027230 */ /* 0x000fca0000004100 */
[----:B------:R-:W-:-:S06]  /*10f50*/  FMUL.FTZ R2, R2, 1 ;  /* 0x3f80000002027820 */ /* 0x000fcc0000410000 */
[----:B------:R-:W0:Y:S02]  /*10f60*/  F2F.F64.F32 R2, R2 ;  /* 0x0000000200027310 */ /* 0x000e240000201800 */
[----:B0-----:R-:W-:Y:S01]  /*10f70*/  STG.E.64 desc[UR36][R16.64], R2 ;  /* 0x0000000210007986 */ /* 0x001fe2000c101b24 */
[----:B------:R-:W-:Y:S05]  /*10f80*/  EXIT ;  /* 0x000000000000794d */ /* 0x000fea0003800000 */
.L_x_2425:
        /* <DEDUP_REMOVED lines=11> */
[----:B------:R-:W-:Y:S01]  /*11040*/  STG.E.U8 desc[UR36][R16.64], R3 ;  /* 0x0000000310007986 */ /* 0x000fe2000c101124 */
[----:B------:R-:W-:Y:S05]  /*11050*/  EXIT ;  /* 0x000000000000794d */ /* 0x000fea0003800000 */
.L_x_2438:
[----:B------:R-:W-:Y:S01]  /*11060*/  HADD2.F32 R2, -RZ, R2.H0_H0 ;  /* 0x20000002ff027230 */ /* 0x000fe20000004100 */
[----:B------:R-:W-:-:S04]  /*11070*/  CS2R R6, SRZ ;  /* 0x0000000000067805 */ /* 0x000fc8000001ff00 */
[----:B------:R-:W-:-:S04]  /*11080*/  FMUL.FTZ R2, R2, 1 ;  /* 0x3f80000002027820 */ /* 0x000fc80000410000 */
[----:B------:R-:W0:Y:S02]  /*11090*/  F2F.F64.F32 R4, R2 ;  /* 0x0000000200047310 */ /* 0x000e240000201800 */
[----:B0-----:R-:W-:Y:S01]  /*110a0*/  STG.E.128 desc[UR36][R16.64], R4 ;  /* 0x0000000410007986 */ /* 0x001fe2000c101d24 */
[----:B------:R-:W-:Y:S05]  /*110b0*/  EXIT ;  /* 0x000000000000794d */ /* 0x000fea0003800000 */
.L_x_2437:
        /* <DEDUP_REMOVED lines=21> */
.L_x_2442:
[----:B------:R-:W-:Y:S05]  /*11210*/  BSYNC B0 ;  /* 0x0000000000007941 */ /* 0x000fea0003800000 */
.L_x_2441:
[----:B------:R-:W-:-:S05]  /*11220*/  LOP3.LUT R3, R0, R3, RZ, 0xfc, !PT ;  /* 0x0000000300037212 */ /* 0x000fca00078efcff */
[----:B------:R-:W-:Y:S01]  /*11230*/  STG.E.U8 desc[UR36][R16.64], R3 ;  /* 0x0000000310007986 */ /* 0x000fe2000c101124 */
[----:B------:R-:W-:Y:S05]  /*11240*/  EXIT ;  /* 0x000000000000794d */ /* 0x000fea0003800000 */
.L_x_2440:
        /* <DEDUP_REMOVED lines=13> */
.L_x_2444:
[----:B------:R-:W-:Y:S01]  /*11320*/  IMAD.MOV.U32 R0, RZ, RZ, 0x7f ;  /* 0x0000007fff007424 */ /* 0x000fe200078e00ff */
[----:B------:R-:W-:-:S04]  /*11330*/  ISETP.GT.U32.AND P0, PT, R2, 0x7f800000, PT ;  /* 0x7f8000000200780c */ /* 0x000fc80003f04070 */
[----:B------:R-:W-:-:S09]  /*11340*/  SEL R0, R0, 0x7c, P0 ;  /* 0x0000007c00007807 */ /* 0x000fd20000000000 */
.L_x_2445:
[----:B------:R-:W-:Y:S05]  /*11350*/  BSYNC B0 ;  /* 0x0000000000007941 */ /* 0x000fea0003800000 */
.L_x_2443:
[----:B------:R-:W-:-:S04]  /*11360*/  LOP3.LUT R2, R3, 0x80000000, RZ, 0xc0, !PT ;  /* 0x8000000003027812 */ /* 0x000fc800078ec0ff */
[----:B------:R-:W-:-:S04]  /*11370*/  SHF.R.U32.HI R3, RZ, 0x18, R2 ;  /* 0x00000018ff037819 */ /* 0x000fc80000011602 */
[----:B------:R-:W-:-:S05]  /*11380*/  LOP3.LUT R3, R0, R3, RZ, 0xfc, !PT ;  /* 0x0000000300037212 */ /* 0x000fca00078efcff */
[----:B------:R-:W-:Y:S01]  /*11390*/  STG.E.U8 desc[UR36][R16.64], R3 ;  /* 0x0000000310007986 */ /* 0x000fe2000c101124 */
[----:B------:R-:W-:Y:S05]  /*113a0*/  EXIT ;  /* 0x000000000000794d */ /* 0x000fea0003800000 */
.L_x_2439:
[----:B------:R-:W-:-:S05]  /*113b0*/  HADD2.F32 R0, -RZ, R2.H0_H0 ;  /* 0x20000002ff007230 */ /* 0x000fca0000004100 */
[----:B------:R-:W-:-:S05]  /*113c0*/  F2FP.BF16.F32.PACK_AB R0, RZ, R0 ;  /* 0x00000000ff00723e */ /* 0x000fca00000010ff */
[----:B------:R-:W-:Y:S01]  /*113d0*/  STG.E.U16 desc[UR36][R16.64], R0 ;  /* 0x0000000010007986 */ /* 0x000fe2000c101524 */
[----:B------:R-:W-:Y:S05]  /*113e0*/  EXIT ;  /* 0x000000000000794d */ /* 0x000fea0003800000 */
.L_x_2436:
        /* <DEDUP_REMOVED lines=10> */
[----:B0-----:R-:W-:Y:S01]  /*11490*/  STG.E.U16 desc[UR36][R16.64], R3 ;  /* 0x0000000310007986 */ /* 0x001fe2000c101524 */
[----:B------:R-:W-:Y:S05]  /*114a0*/  EXIT ;  /* 0x000000000000794d */ /* 0x000fea0003800000 */
.L_x_2448:
        /* <DEDUP_REMOVED lines=17> */
.L_x_2451:
[----:B------:R-:W-:-:S04]  /*115c0*/  LOP3.LUT R2, R3, 0x80000000, RZ, 0xc0, !PT ;  /* 0x8000000003027812 */ /* 0x000fc800078ec0ff */
[----:B------:R-:W-:-:S04]  /*115d0*/  SHF.R.U32.HI R3, RZ, 0x18, R2 ;  /* 0x00000018ff037819 */ /* 0x000fc80000011602 */
[----:B------:R-:W-:-:S04]  /*115e0*/  LOP3.LUT R0, R0, R3, RZ, 0xfc, !PT ;  /* 0x0000000300007212 */ /* 0x000fc800078efcff */
[----:B------:R-:W-:-:S07]  /*115f0*/  PRMT R8, R0, 0x7610, R8 ;  /* 0x0000761000087816 */ /* 0x000fce0000000008 */
.L_x_2450:
[----:B------:R-:W-:Y:S05]  /*11600*/  BSYNC B0 ;  /* 0x0000000000007941 */ /* 0x000fea0003800000 */
.L_x_2449:
[----:B------:R-:W-:Y:S01]  /*11610*/  STG.E.U8 desc[UR36][R16.64], R8 ;  /* 0x0000000810007986 */ /* 0x000fe2000c101124 */
[----:B------:R-:W-:Y:S05]  /*11620*/  EXIT ;  /* 0x000000000000794d */ /* 0x000fea0003800000 */
.L_x_2447:
        /* <DEDUP_REMOVED lines=17> */
.L_x_2454:
[----:B------:R-:W-:-:S04]  /*11740*/  LOP3.LUT R2, R3, 0x80000000, RZ, 0xc0, !PT ;  /* 0x8000000003027812 */ /* 0x000fc800078ec0ff */
[----:B------:R-:W-:-:S04]  /*11750*/  SHF.R.U32.HI R3, RZ, 0x18, R2 ;  /* 0x00000018ff037819 */ /* 0x000fc80000011602 */
[----:B------:R-:W-:-:S04]  /*11760*/  LOP3.LUT R0, R0, R3, RZ, 0xfc, !PT ;  /* 0x0000000300007212 */ /* 0x000fc800078efcff */
[----:B------:R-:W-:-:S07]  /*11770*/  PRMT R8, R0, 0x7610, R8 ;  /* 0x0000761000087816 */ /* 0x000fce0000000008 */
.L_x_2453:
[----:B------:R-:W-:Y:S05]  /*11780*/  BSYNC B0 ;  /* 0x0000000000007941 */ /* 0x000fea0003800000 */
.L_x_2452:
[----:B------:R-:W-:Y:S01]  /*11790*/  STG.E.U8 desc[UR36][R16.64], R8 ;  /* 0x0000000810007986 */ /* 0x000fe2000c101124 */
[----:B------:R-:W-:Y:S05]  /*117a0*/  EXIT ;  /* 0x000000000000794d */ /* 0x000fea0003800000 */
.L_x_2446:
        /* <DEDUP_REMOVED lines=22> */
.L_x_2429:
        /* <DEDUP_REMOVED lines=16> */
.L_x_2457:
[----:B------:R-:W-:Y:S05]  /*11a10*/  EXIT ;  /* 0x000000000000794d */ /* 0x000fea0003800000 */
.L_x_2456:
[----:B------:R-:W-:-:S06]  /*11a20*/  HADD2.F32 R2, -RZ, R2.H0_H0 ;  /* 0x20000002ff027230 */ /* 0x000fcc0000004100 */
[----:B------:R-:W0:Y:S02]  /*11a30*/  F2I.U64.TRUNC R2, R2 ;  /* 0x0000000200027311 */ /* 0x000e24000020d800 */
[----:B0-----:R-:W-:Y:S01]  /*11a40*/  STG.E.64 desc[UR36][R16.64], R2 ;  /* 0x0000000210007986 */ /* 0x001fe2000c101b24 */
[----:B------:R-:W-:Y:S05]  /*11a50*/  EXIT ;  /* 0x000000000000794d */ /* 0x000fea0003800000 */
.L_x_2455:
[----:B------:R-:W-:-:S04]  /*11a60*/  HADD2.F32 R2, -RZ, R2.H0_H0 ;  /* 0x20000002ff027230 */ /* 0x000fc80000004100 */
[----:B------:R-:W0:Y:S02]  /*11a70*/  F2I.FTZ.U32.TRUNC.NTZ R3, R2 ;  /* 0x0000000200037305 */ /* 0x000e24000021f000 */
[----:B0-----:R-:W-:Y:S01]  /*11a80*/  STG.E desc[UR36][R16.64], R3 ;  /* 0x0000000310007986 */ /* 0x001fe2000c101924 */
[----:B------:R-:W-:Y:S05]  /*11a90*/  EXIT ;  /* 0x000000000000794d */ /* 0x000fea0003800000 */
.L_x_2458:
        /* <DEDUP_REMOVED lines=14> */
.L_x_22781:


//--------------------- .text._ZN2at6native27unrolled_elementwise_kernelINS0_13BinaryFunctorIN3c104HalfES4_S4_ZZZNS0_15binary_internal21div_trunc_kernel_cudaERNS_18TensorIteratorBaseEENKUlvE1_clEvENKUlvE1_clEvEUlS4_S4_E_EESt5arrayIPcLm3EELi4E23TrivialOffsetCalculatorILi2EjESF_ILi1EjENS0_6memory12LoadWithCastILi2EEENSI_13StoreWithCastILi1EEEEEviT_T0_T2_T3_T4_T5_ --------------------------
	.section	.text._ZN2at6native27unrolled_elementwise_kernelINS0_13BinaryFunctorIN3c104HalfES4_S4_ZZZNS0_15binary_internal21div_trunc_kernel_cudaERNS_18TensorIteratorBaseEENKUlvE1_clEvENKUlvE1_clEvEUlS4_S4_E_EESt5arrayIPcLm3EELi4E23TrivialOffsetCalculatorILi2EjESF_ILi1EjENS0_6memory12LoadWithCastILi2EEENSI_13StoreWithCastILi1EEEEEviT_T0_T2_T3_T4_T5_,"ax",@progbits
	.align	128
        .global         _ZN2at6native27unrolled_elementwise_kernelINS0_13BinaryFunctorIN3c104HalfES4_S4_ZZZNS0_15binary_internal21div_trunc_kernel_cudaERNS_18TensorIteratorBaseEENKUlvE1_clEvENKUlvE1_clEvEUlS4_S4_E_EESt5arrayIPcLm3EELi4E23TrivialOffsetCalculatorILi2EjESF_ILi1EjENS0_6memory12LoadWithCastILi2EEENSI_13StoreWithCastILi1EEEEEviT_T0_T2_T3_T4_T5_
        .type           _ZN2at6native27unrolled_elementwise_kernelINS0_13BinaryFunctorIN3c104HalfES4_S4_ZZZNS0_15binary_internal21div_trunc_kernel_cudaERNS_18TensorIteratorBaseEENKUlvE1_clEvENKUlvE1_clEvEUlS4_S4_E_EESt5arrayIPcLm3EELi4E23TrivialOffsetCalculatorILi2EjESF_ILi1EjENS0_6memory12LoadWithCastILi2EEENSI_13StoreWithCastILi1EEEEEviT_T0_T2_T3_T4_T5_,@function
        .size           _ZN2at6native27unrolled_elementwise_kernelINS0_13BinaryFunctorIN3c104HalfES4_S4_ZZZNS0_15binary_internal21div_trunc_kernel_cudaERNS_18TensorIteratorBaseEENKUlvE1_clEvENKUlvE1_clEvEUlS4_S4_E_EESt5arrayIPcLm3EELi4E23TrivialOffsetCalculatorILi2EjESF_ILi1EjENS0_6memory12LoadWithCastILi2EEENSI_13StoreWithCastILi1EEEEEviT_T0_T2_T3_T4_T5_,(.L_x_22782 - _ZN2at6native27unrolled_elementwise_kernelINS0_13BinaryFunctorIN3c104HalfES4_S4_ZZZNS0_15binary_internal21div_trunc_kernel_cudaERNS_18TensorIteratorBaseEENKUlvE1_clEvENKUlvE1_clEvEUlS4_S4_E_EESt5arrayIPcLm3EELi4E23TrivialOffsetCalculatorILi2EjESF_ILi1EjENS0_6memory12LoadWithCastILi2EEENSI_13StoreWithCastILi1EEEEEviT_T0_T2_T3_T4_T5_)
        .other          _ZN2at6native27unrolled_elementwise_kernelINS0_13BinaryFunctorIN3c104HalfES4_S4_ZZZNS0_15binary_internal21div_trunc_kernel_cudaERNS_18TensorIteratorBaseEENKUlvE1_clEvENKUlvE1_clEvEUlS4_S4_E_EESt5arrayIPcLm3EELi4E23TrivialOffsetCalculatorILi2EjESF_ILi1EjENS0_6memory12LoadWithCastILi2EEENSI_13StoreWithCastILi1EEEEEviT_T0_T2_T3_T4_T5_,@"STO_CUDA_ENTRY STV_DEFAULT"
_ZN2at6native27unrolled_elementwise_kernelINS0_13BinaryFunctorIN3c104HalfES4_S4_ZZZNS0_15binary_internal21div_trunc_kernel_cudaERNS_18TensorIteratorBaseEENKUlvE1_clEvENKUlvE1_clEvEUlS4_S4_E_EESt5arrayIPcLm3EELi4E23TrivialOffsetCalculatorILi2EjESF_ILi1EjENS0_6memory12LoadWithCastILi2EEENSI_13StoreWithCastILi1EEEEEviT_T0_T2_T3_T4_T5_:
.text._ZN2at6native27unrolled_elementwise_kernelINS0_13BinaryFunctorIN3c104HalfES4_S4_ZZZNS0_15binary_internal21div_trunc_kernel_cudaERNS_18TensorIteratorBaseEENKUlvE1_clEvENKUlvE1_clEvEUlS4_S4_E_EESt5arrayIPcLm3EELi4E23TrivialOffsetCalculatorILi2EjESF_ILi1EjENS0_6memory12LoadWithCastILi2EEENSI_13StoreWithCastILi1EEEEEviT_T0_T2_T3_T4_T5_:
        /* <DEDUP_REMOVED lines=36> */
.L_x_2464:
[----:B------:R-:W2:Y:S02]  /*0240*/  LDG.E.U8 R2, desc[UR36][R2.64] ;  /* 0x0000002402027981 */ /* 0x000ea4000c1e1100 */
[----:B--2---:R-:W-:-:S04]  /*0250*/  I2FP.F32.U32 R0, R2 ;  /* 0x0000000200007245 */ /* 0x004fc80000201000 */
[----:B------:R-:W-:-:S04]  /*0260*/  F2FP.F16.F32.PACK_AB R0, RZ, R0 ;  /* 0x00000000ff00723e */ /* 0x000fc800000000ff */
[----:B------:R-:W-:Y:S01]  /*0270*/  PRMT R19, R0, 0x7610, R19 ;  /* 0x0000761000137816 */ /* 0x000fe20000000013 */
[----:B------:R-:W-:Y:S06]  /*0280*/  BRA `(.L_x_2466) ;  /* 0x0000000c00bc7947 */ /* 0x000fec0003800000 */
.L_x_2463:
        /* <DEDUP_REMOVED lines=11> */
.L_x_2468:
[----:B------:R-:W2:Y:S02]  /*0340*/  LDG.E R2, desc[UR36][R2.64] ;  /* 0x0000002402027981 */ /* 0x000ea4000c1e1900 */
[----:B--2---:R-:W-:-:S04]  /*0350*/  I2FP.F32.S32 R0, R2 ;  /* 0x0000000200007245 */ /* 0x004fc80000201400 */
[----:B------:R-:W-:-:S04]  /*0360*/  F2FP.F16.F32.PACK_AB R0, RZ, R0 ;  /* 0x00000000ff00723e */ /* 0x000fc800000000ff */
[----:B------:R-:W-:Y:S01]  /*0370*/  PRMT R19, R0, 0x7610, R19 ;  /* 0x0000761000137816 */ /* 0x000fe20000000013 */
[----:B------:R-:W-:Y:S06]  /*0380*/  BRA `(.L_x_2466) ;  /* 0x0000000c007c7947 */ /* 0x000fec0003800000 */
.L_x_2467:
[----:B------:R-:W2:Y:S02]  /*0390*/  LDG.E.U16 R2, desc[UR36][R2.64] ;  /* 0x0000002402027981 */ /* 0x000ea4000c1e1500 */
[----:B--2---:R-:W0:Y:S02]  /*03a0*/  I2F.S16 R0, R2 ;  /* 0x0000000200007306 */ /* 0x004e240000101400 */
[----:B0-----:R-:W-:-:S04]  /*03b0*/  F2FP.F16.F32.PACK_AB R0, RZ, R0 ;  /* 0x00000000ff00723e */ /* 0x001fc800000000ff */
[----:B------:R-:W-:Y:S01]  /*03c0*/  PRMT R19, R0, 0x7610, R19 ;  /* 0x0000761000137816 */ /* 0x000fe20000000013 */
[----:B------:R-:W-:Y:S06]  /*03d0*/  BRA `(.L_x_2466) ;  /* 0x0000000c00687947 */ /* 0x000fec0003800000 */
.L_x_2462:
        /* <DEDUP_REMOVED lines=9> */
.L_x_2470:
[----:B------:R1:W5:Y:S01]  /*0470*/  LDG.E.U16 R19, desc[UR36][R2.64] ;  /* 0x0000002402137981 */ /* 0x000362000c1e1500 */
[----:B------:R-:W-:Y:S05]  /*0480*/  BRA `(.L_x_2466) ;  /* 0x0000000c003c7947 */ /* 0x000fea0003800000 */
.L_x_2469:
        /* <DEDUP_REMOVED lines=9> */
.L_x_2472:
[----:B------:R0:W5:Y:S01]  /*0520*/  LDG.E.U16 R19, desc[UR36][R2.64] ;  /* 0x0000002402137981 */ /* 0x000162000c1e1500 */
[----:B------:R-:W-:Y:S05]  /*0530*/  BRA `(.L_x_2466) ;  /* 0x0000000c00107947 */ /* 0x000fea0003800000 */
.L_x_2471:
        /* <DEDUP_REMOVED lines=9> */
.L_x_2461:
        /* <DEDUP_REMOVED lines=14> */
.L_x_2475:
        /* <DEDUP_REMOVED lines=9> */
.L_x_2474:
        /* <DEDUP_REMOVED lines=28> */
.L_x_2477:
        /* <DEDUP_REMOVED lines=15> */
.L_x_2476:
[----:B------:R-:W2:Y:S02]  /*09f0*/  LDG.E.U16 R0, desc[UR36][R2.64] ;  /* 0x0000002402007981 */ /* 0x000ea4000c1e1500 */
[----:B--2---:R-:W-:-:S05]  /*0a00*/  IMAD.U32 R0, R0, 0x10000, RZ ;  /* 0x0001000000007824 */ /* 0x004fca00078e00ff */
[----:B------:R-:W-:-:S04]  /*0a10*/  F2FP.F16.F32.PACK_AB R0, RZ, R0 ;  /* 0x00000000ff00723e */ /* 0x000fc800000000ff */
[----:B------:R-:W-:Y:S01]  /*0a20*/  PRMT R19, R0, 0x7610, R19 ;  /* 0x0000761000137816 */ /* 0x000fe20000000013 */
[----:B------:R-:W-:Y:S06]  /*0a30*/  BRA `(.L_x_2466) ;  /* 0x0000000400d07947 */ /* 0x000fec0003800000 */
.L_x_2473:
        /* <DEDUP_REMOVED lines=13> */
.L_x_2480:
        /* <DEDUP_REMOVED lines=21> */
.L_x_2484:
[----:B------:R-:W-:Y:S05]  /*0c60*/  BSYNC B1 ;  /* 0x0000000000017941 */ /* 0x000fea0003800000 */
.L_x_2483:
[----:B------:R-:W-:Y:S01]  /*0c70*/  LEA R3, R0, 0x3b800000, 0x17 ;  /* 0x3b80000000037811 */ /* 0x000fe200078eb8ff */
[----:B------:R-:W-:-:S05]  /*0c80*/  IMAD.SHL.U32 R0, R2, 0x100000, RZ ;  /* 0x0010000002007824 */ /* 0x000fca00078e00ff */
[----:B------:R-:W-:-:S07]  /*0c90*/  LOP3.LUT R0, R3, R0, R4, 0xfe, !PT ;  /* 0x0000000003007212 */ /* 0x000fce00078efe04 */
.L_x_2482:
[----:B------:R-:W-:Y:S05]  /*0ca0*/  BSYNC B0 ;  /* 0x0000000000007941 */ /* 0x000fea0003800000 */
.L_x_2481:
[----:B------:R-:W-:-:S04]  /*0cb0*/  F2FP.F16.F32.PACK_AB R0, RZ, R0 ;  /* 0x00000000ff00723e */ /* 0x000fc800000000ff */
[----:B------:R-:W-:Y:S01]  /*0cc0*/  PRMT R19, R0, 0x7610, R19 ;  /* 0x0000761000137816 */ /* 0x000fe20000000013 */
[----:B------:R-:W-:Y:S06]  /*0cd0*/  BRA `(.L_x_2466) ;  /* 0x0000000400287947 */ /* 0x000fec0003800000 */
.L_x_2479:
        /* <DEDUP_REMOVED lines=21> */
.L_x_2488:
[----:B------:R-:W-:Y:S05]  /*0e30*/  BSYNC B1 ;  /* 0x0000000000017941 */ /* 0x000fea0003800000 */
.L_x_2487:
[----:B------:R-:W-:Y:S01]  /*0e40*/  LEA R3, R0, 0x37800000, 0x17 ;  /* 0x3780000000037811 */ /* 0x000fe200078eb8ff */
[----:B------:R-:W-:-:S05]  /*0e50*/  IMAD.SHL.U32 R0, R2, 0x200000, RZ ;  /* 0x0020000002007824 */ /* 0x000fca00078e00ff */
[----:B------:R-:W-:-:S07]  /*0e60*/  LOP3.LUT R0, R3, R0, R4, 0xfe, !PT ;  /* 0x0000000003007212 */ /* 0x000fce00078efe04 */
.L_x_2486:
[----:B------:R-:W-:Y:S05]  /*0e70*/  BSYNC B0 ;  /* 0x0000000000007941 */ /* 0x000fea0003800000 */
.L_x_2485:
[----:B------:R-:W-:-:S04]  /*0e80*/  F2FP.F16.F32.PACK_AB R0, RZ, R0 ;  /* 0x00000000ff00723e */ /* 0x000fc800000000ff */
[----:B------:R-:W-:Y:S01]  /*0e90*/  PRMT R19, R0, 0x7610, R19 ;  /* 0x0000761000137816 */ /* 0x000fe20000000013 */
[----:B------:R-:W-:Y:S06]  /*0ea0*/  BRA `(.L_x_2466) ;  /* 0x0000000000b47947 */ /* 0x000fec0003800000 */
.L_x_2478:
        /* <DEDUP_REMOVED lines=14> */
.L_x_2492:
[----:B------:R-:W-:Y:S05]  /*0f90*/  BSYNC B0 ;  /* 0x0000000000007941 */ /* 0x000fea0003800000 */
.L_x_2491:
[----:B------:R-:W-:-:S04]  /*0fa0*/  F2FP.F16.F32.PACK_AB R0, RZ, R0 ;  /* 0x00000000ff00723e */ /* 0x000fc800000000ff */
[----:B------:R-:W-:Y:S01]  /*0fb0*/  PRMT R19, R0, 0x7610, R19 ;  /* 0x0000761000137816 */ /* 0x000fe20000000013 */
[----:B------:R-:W-:Y:S06]  /*0fc0*/  BRA `(.L_x_2466) ;  /* 0x00000000006c7947 */ /* 0x000fec0003800000 */
.L_x_2465:
        /* <DEDUP_REMOVED lines=16> */
.L_x_2493:
[----:B------:R-:W-:Y:S01]  /*10d0*/  PRMT R19, RZ, 0x7610, R19 ;  /* 0x00007610ff137816 */ /* 0x000fe20000000013 */
[----:B------:R-:W-:Y:S06]  /*10e0*/  BRA `(.L_x_2466) ;  /* 0x0000000000247947 */ /* 0x000fec0003800000 */
.L_x_2490:
[----:B------:R-:W2:Y:S02]  /*10f0*/  LDG.E.64 R2, desc[UR36][R2.64] ;  /* 0x0000002402027981 */ /* 0x000ea4000c1e1b00 */
[----:B--2---:R-:W0:Y:S02]  /*1100*/  I2F.U64 R0, R2 ;  /* 0x0000000200007312 */ /* 0x004e240000301000 */
[----:B0-----:R-:W-:-:S04]  /*1110*/  F2FP.F16.F32.PACK_AB R0, RZ, R0 ;  /* 0x00000000ff00723e */ /* 0x001fc800000000ff */
[----:B------:R-:W-:Y:S01]  /*1120*/  PRMT R19, R0, 0x7610, R19 ;  /* 0x0000761000137816 */ /* 0x000fe20000000013 */
[----:B------:R-:W-:Y:S06]  /*1130*/  BRA `(.L_x_2466) ;  /* 0x0000000000107947 */ /* 0x000fec0003800000 */
.L_x_2489:
[----:B------:R-:W2:Y:S02]  /*1140*/  LDG.E R2, desc[UR36][R2.64] ;  /* 0x0000002402027981 */ /* 0x000ea4000c1e1900 */
[----:B--2---:R-:W-:-:S04]  /*1150*/  I2FP.F32.U32 R0, R2 ;  /* 0x0000000200007245 */ /* 0x004fc80000201000 */
[----:B------:R-:W-:-:S04]  /*1160*/  F2FP.F16.F32.PACK_AB R0, RZ, R0 ;  /* 0x00000000ff00723e */ /* 0x000fc800000000ff */
[----:B------:R-:W-:-:S07]  /*1170*/  PRMT R19, R0, 0x7610, R19 ;  /* 0x0000761000137816 */ /* 0x000fce0000000013 */
.L_x_2466:
[----:B01----:R-:W0:Y:S01]  /*1180*/  LDC.64 R2, c[0x0][0x228] ;  /* 0x00008a00ff027b82 */ /* 0x003e220000000a00 */
        /* <DEDUP_REMOVED lines=20> */
.L_x_2497:
[----:B------:R-:W2:Y:S02]  /*12d0*/  LDG.E.U8 R2, desc[UR36][R2.64] ;  /* 0x0000002402027981 */ /* 0x000ea4000c1e1100 */
[----:B--2---:R-:W-:-:S04]  /*12e0*/  I2FP.F32.U32 R0, R2 ;  /* 0x0000000200007245 */ /* 0x004fc80000201000 */
[----:B------:R-:W-:-:S04]  /*12f0*/  F2FP.F16.F32.PACK_AB R0, RZ, R0 ;  /* 0x00000000ff00723e */ /* 0x000fc800000000ff */
[----:B------:R-:W-:Y:S01]  /*1300*/  PRMT R18, R0, 0x7610, R18 ;  /* 0x0000761000127816 */ /* 0x000fe20000000012 */
[----:B------:R-:W-:Y:S06]  /*1310*/  BRA `(.L_x_2499) ;  /* 0x0000000c00bc7947 */ /* 0x000fec0003800000 */
.L_x_2496:
        /* <DEDUP_REMOVED lines=11> */
.L_x_2501:
[----:B------:R-:W2:Y:S02]  /*13d0*/  LDG.E R2, desc[UR36][R2.64] ;  /* 0x0000002402027981 */ /* 0x000ea4000c1e1900 */
[----:B--2---:R-:W-:-:S04]  /*13e0*/  I2FP.F32.S32 R0, R2 ;  /* 0x0000000200007245 */ /* 0x004fc80000201400 */
[----:B------:R-:W-:-:S04]  /*13f0*/  F2FP.F16.F32.PACK_AB R0, RZ, R0 ;  /* 0x00000000ff00723e */ /* 0x000fc800000000ff */
[----:B------:R-:W-:Y:S01]  /*1400*/  PRMT R18, R0, 0x7610, R18 ;  /* 0x0000761000127816 */ /* 0x000fe20000000012 */
[----:B------:R-:W-:Y:S06]  /*1410*/  BRA `(.L_x_2499) ;  /* 0x0000000c007c7947 */ /* 0x000fec0003800000 */
.L_x_2500:
[----:B------:R-:W2:Y:S02]  /*1420*/  LDG.E.U16 R2, desc[UR36][R2.64] ;  /* 0x0000002402027981 */ /* 0x000ea4000c1e1500 */
[----:B--2---:R-:W0:Y:S02]  /*1430*/  I2F.S16 R0, R2 ;  /* 0x0000000200007306 */ /* 0x004e240000101400 */
[----:B0-----:R-:W-:-:S04]  /*1440*/  F2FP.F16.F32.PACK_AB R0, RZ, R0 ;  /* 0x00000000ff00723e */ /* 0x001fc800000000ff */
[----:B------:R-:W-:Y:S01]  /*1450*/  PRMT R18, R0, 0x7610, R18 ;  /* 0x0000761000127816 */ /* 0x000fe20000000012 */
[----:B------:R-:W-:Y:S06]  /*1460*/  BRA `(.L_x_2499) ;  /* 0x0000000c00687947 */ /* 0x000fec0003800000 */
.L_x_2495:
        /* <DEDUP_REMOVED lines=9> */
.L_x_2503:
[----:B------:R1:W5:Y:S01]  /*1500*/  LDG.E.U16 R18, desc[UR36][R2.64] ;  /* 0x0000002402127981 */ /* 0x000362000c1e1500 */
[----:B------:R-:W-:Y:S05]  /*1510*/  BRA `(.L_x_2499) ;  /* 0x0000000c003c7947 */ /* 0x000fea0003800000 */
.L_x_2502:
        /* <DEDUP_REMOVED lines=9> */
.L_x_2505:
[----:B------:R0:W5:Y:S01]  /*15b0*/  LDG.E.U16 R18, desc[UR36][R2.64] ;  /* 0x0000002402127981 */ /* 0x000162000c1e1500 */
[----:B------:R-:W-:Y:S05]  /*15c0*/  BRA `(.L_x_2499) ;  /* 0x0000000c00107947 */ /* 0x000fea0003800000 */
.L_x_2504:
        /* <DEDUP_REMOVED lines=9> */
.L_x_2494:
        /* <DEDUP_REMOVED lines=14> */
.L_x_2508:
        /* <DEDUP_REMOVED lines=9> */
.L_x_2507:
        /* <DEDUP_REMOVED lines=28> */
.L_x_2510:
        /* <DEDUP_REMOVED lines=15> */
.L_x_2509:
[----:B------:R-:W2:Y:S02]  /*1a80*/  LDG.E.U16 R0, desc[UR36][R2.64] ;  /* 0x0000002402007981 */ /* 0x000ea4000c1e1500 */
[----:B--2---:R-:W-:-:S05]  /*1a90*/  IMAD.U32 R0, R0, 0x10000, RZ ;  /* 0x0001000000007824 */ /* 0x004fca00078e00ff */
[----:B------:R-:W-:-:S04]  /*1aa0*/  F2FP.F16.F32.PACK_AB R0, RZ, R0 ;  /* 0x00000000ff00723e */ /* 0x000fc800000000ff */
[----:B------:R-:W-:Y:S01]  /*1ab0*/  PRMT R18, R0, 0x7610, R18 ;  /* 0x0000761000127816 */ /* 0x000fe20000000012 */
[----:B------:R-:W-:Y:S06]  /*1ac0*/  BRA `(.L_x_2499) ;  /* 0x0000000400d07947 */ /* 0x000fec0003800000 */
.L_x_2506:
        /* <DEDUP_REMOVED lines=13> */
.L_x_2513:
        /* <DEDUP_REMOVED lines=21> */
.L_x_2517:
[----:B------:R-:W-:Y:S05]  /*1cf0*/  BSYNC B1 ;  /* 0x0000000000017941 */ /* 0x000fea0003800000 */
.L_x_2516:
[----:B------:R-:W-:Y:S01]  /*1d00*/  LEA R3, R0, 0x3b800000, 0x17 ;  /* 0x3b80000000037811 */ /* 0x000fe200078eb8ff */
[----:B------:R-:W-:-:S05]  /*1d10*/  IMAD.SHL.U32 R0, R2, 0x100000, RZ ;  /* 0x0010000002007824 */ /* 0x000fca00078e00ff */
[----:B------:R-:W-:-:S07]  /*1d20*/  LOP3.LUT R0, R3, R0, R4, 0xfe, !PT ;  /* 0x0000000003007212 */ /* 0x000fce00078efe04 */
.L_x_2515:
[----:B------:R-:W-:Y:S05]  /*1d30*/  BSYNC B0 ;  /* 0x0000000000007941 */ /* 0x000fea0003800000 */
.L_x_2514:
[----:B------:R-:W-:-:S04]  /*1d40*/  F2FP.F16.F32.PACK_AB R0, RZ, R0 ;  /* 0x00000000ff00723e */ /* 0x000fc800000000ff */
[----:B------:R-:W-:Y:S01]  /*1d50*/  PRMT R18, R0, 0x7610, R18 ;  /* 0x0000761000127816 */ /* 0x000fe20000000012 */
[----:B------:R-:W-:Y:S06]  /*1d60*/  BRA `(.L_x_2499) ;  /* 0x0000000400287947 */ /* 0x000fec0003800000 */
.L_x_2512:
        /* <DEDUP_REMOVED lines=21> */
.L_x_2521:
[----:B------:R-:W-:Y:S05]  /*1ec0*/  BSYNC B1 ;  /* 0x0000000000017941 */ /* 0x000fea0003800000 */
.L_x_2520:
[----:B------:R-:W-:Y:S01]  /*1ed0*/  LEA R3, R0, 0x37800000, 0x17 ;  /* 0x3780000000037811 */ /* 0x000fe200078eb8ff */
[----:B------:R-:W-:-:S05]  /*1ee0*/  IMAD.SHL.U32 R0, R2, 0x200000, RZ ;  /* 0x0020000002007824 */ /* 0x000fca00078e00ff */
[----:B------:R-:W-:-:S07]  /*1ef0*/  LOP3.LUT R0, R3, R0, R4, 0xfe, !PT ;  /* 0x0000000003007212 */ /* 0x000fce00078efe04 */
.L_x_2519:
[----:B------:R-:W-:Y:S05]  /*1f00*/  BSYNC B0 ;  /* 0x0000000000007941 */ /* 0x000fea0003800000 */
.L_x_2518:
[----:B------:R-:W-:-:S04]  /*1f10*/  F2FP.F16.F32.PACK_AB R0, RZ, R0 ;  /* 0x00000000ff00723e */ /* 0x000fc800000000ff */
[----:B------:R-:W-:Y:S01]  /*1f20*/  PRMT R18, R0, 0x7610, R18 ;  /* 0x0000761000127816 */ /* 0x000fe20000000012 */
[----:B------:R-:W-:Y:S06]  /*1f30*/  BRA `(.L_x_2499) ;  /* 0x0000000000b47947 */ /* 0x000fec0003800000 */
.L_x_2511:
        /* <DEDUP_REMOVED lines=14> */
.L_x_2525:
[----:B------:R-:W-:Y:S05]  /*2020*/  BSYNC B0 ;  /* 0x0000000000007941 */ /* 0x000fea0003800000 */
.L_x_2524:
[----:B------:R-:W-:-:S04]  /*2030*/  F2FP.F16.F32.PACK_AB R0, RZ, R0 ;  /* 0x00000000ff00723e */ /* 0x000fc800000000ff */
[----:B------:R-:W-:Y:S01]  /*2040*/  PRMT R18, R0, 0x7610, R18 ;  /* 0x0000761000127816 */ /* 0x000fe20000000012 */
[----:B------:R-:W-:Y:S06]  /*2050*/  BRA `(.L_x_2499) ;  /* 0x00000000006c7947 */ /* 0x000fec0003800000 */
.L_x_2498:
        /* <DEDUP_REMOVED lines=16> */
.L_x_2526:
[----:B------:R-:W-:Y:S01]  /*2160*/  PRMT R18, RZ, 0x7610, R18 ;  /* 0x00007610ff127816 */ /* 0x000fe20000000012 */
[----:B------:R-:W-:Y:S06]  /*2170*/  BRA `(.L_x_2499) ;  /* 0x0000000000247947 */ /* 0x000fec0003800000 */
.L_x_2523:
[----:B------:R-:W2:Y:S02]  /*2180*/  LDG.E.64 R2, desc[UR36][R2.64] ;  /* 0x0000002402027981 */ /* 0x000ea4000c1e1b00 */
[----:B--2---:R-:W0:Y:S02]  /*2190*/  I2F.U64 R0, R2 ;  /* 0x0000000200007312 */ /* 0x004e240000301000 */
[----:B0-----:R-:W-:-:S04]  /*21a0*/  F2FP.F16.F32.PACK_AB R0, RZ, R0 ;  /* 0x00000000ff00723e */ /* 0x001fc800000000ff */
[----:B------:R-:W-:Y:S01]  /*21b0*/  PRMT R18, R0, 0x7610, R18 ;  /* 0x0000761000127816 */ /* 0x000fe20000000012 */
[----:B------:R-:W-:Y:S06]  /*21c0*/  BRA `(.L_x_2499) ;  /* 0x0000000000107947 */ /* 0x000fec0003800000 */
.L_x_2522:
[----:B------:R-:W2:Y:S02]  /*21d0*/  LDG.E R2, desc[UR36][R2.64] ;  /* 0x0000002402027981 */ /* 0x000ea4000c1e1900 */
[----:B--2---:R-:W-:-:S04]  /*21e0*/  I2FP.F32.U32 R0, R2 ;  /* 0x0000000200007245 */ /* 0x004fc80000201000 */
[----:B------:R-:W-:-:S04]  /*21f0*/  F2FP.F16.F32.PACK_AB R0, RZ, R0 ;  /* 0x00000000ff00723e */ /* 0x000fc800000000ff */
[----:B------:R-:W-:-:S07]  /*2200*/  PRMT R18, R0, 0x7610, R18 ;  /* 0x0000761000127816 */ /* 0x000fce0000000012 */
.L_x_2499:
[----:B------:R-:W-:-:S07]  /*2210*/  VIADD R26, R26, 0x80 ;  /* 0x000000801a1a7836 */ /* 0x000fce0000000000 */
.L_x_2460:
[----:B------:R-:W-:Y:S05]  /*2220*/  BSYNC B6 ;  /* 0x0000000000067941 */ /* 0x000fea0003800000 */
.L_x_2459:
[----:B------:R-:W-:Y:S01]  /*2230*/  ISETP.GE.AND P0, PT, R26, R23, PT ;  /* 0x000000171a00720c */ /* 0x000fe20003f06270 */
[----:B------:R-:W-:Y:S01]  /*2240*/  BSSY B6, `(.L_x_2527) ;  /* 0x0000218000067945 */ /* 0x000fe20003800000 */
[----:B------:R-:W-:-:S11]  /*2250*/  PRMT R17, RZ, 0x7610, R17 ;  /* 0x00007610ff117816 */ /* 0x000fd60000000011 */
[----:B------:R-:W-:Y:S05]  /*2260*/  @P0 BRA `(.L_x_2528) ;  /* 0x0000002000540947 */ /* 0x000fea0003800000 */
[----:B01----:R-:W0:Y:S01]  /*2270*/  LDC.64 R2, c[0x0][0x220] ;  /* 0x00008800ff027b82 */ /* 0x003e220000000a00 */
        /* <DEDUP_REMOVED lines=21> */
.L_x_2532:
[----:B------:R-:W2:Y:S02]  /*23d0*/  LDG.E.U8 R2, desc[UR36][R2.64] ;  /* 0x0000002402027981 */ /* 0x000ea4000c1e1100 */
[----:B--2---:R-:W-:-:S04]  /*23e0*/  I2FP.F32.U32 R0, R2 ;  /* 0x0000000200007245 */ /* 0x004fc80000201000 */
[----:B------:R-:W-:-:S04]  /*23f0*/  F2FP.F16.F32.PACK_AB R0, RZ, R0 ;  /* 0x00000000ff00723e */ /* 0x000fc800000000ff */
[----:B------:R-:W-:Y:S01]  /*2400*/  PRMT R22, R0, 0x7610, R22 ;  /* 0x0000761000167816 */ /* 0x000fe20000000016 */
[----:B------:R-:W-:Y:S06]  /*2410*/  BRA `(.L_x_2534) ;  /* 0x0000000c00c07947 */ /* 0x000fec0003800000 */
.L_x_2531:
        /* <DEDUP_REMOVED lines=11> */
.L_x_2536:
[----:B------:R-:W2:Y:S02]  /*24d0*/  LDG.E R2, desc[UR36][R2.64] ;  /* 0x0000002402027981 */ /* 0x000ea4000c1e1900 */
[----:B--2---:R-:W-:-:S04]  /*24e0*/  I2FP.F32.S32 R0, R2 ;  /* 0x0000000200007245 */ /* 0x004fc80000201400 */
[----:B------:R-:W-:-:S04]  /*24f0*/  F2FP.F16.F32.PACK_AB R0, RZ, R0 ;  /* 0x00000000ff00723e */ /* 0x000fc800000000ff */
[----:B------:R-:W-:Y:S01]  /*2500*/  PRMT R22, R0, 0x7610, R22 ;  /* 0x0000761000167816 */ /* 0x000fe20000000016 */
[----:B------:R-:W-:Y:S06]  /*2510*/  BRA `(.L_x_2534) ;  /* 0x0000000c00807947 */ /* 0x000fec0003800000 */
.L_x_2535:
[----:B------:R-:W2:Y:S02]  /*2520*/  LDG.E.U16 R2, desc[UR36][R2.64] ;  /* 0x0000002402027981 */ /* 0x000ea4000c1e1500 */
[----:B--2---:R-:W0:Y:S02]  /*2530*/  I2F.S16 R0, R2 ;  /* 0x0000000200007306 */ /* 0x004e240000101400 */
[----:B0-----:R-:W-:-:S04]  /*2540*/  F2FP.F16.F32.PACK_AB R0, RZ, R0 ;  /* 0x00000000ff00723e */ /* 0x001fc800000000ff */
[----:B------:R-:W-:Y:S01]  /*2550*/  PRMT R22, R0, 0x7610, R22 ;  /* 0x0000761000167816 */ /* 0x000fe20000000016 */
[----:B------:R-:W-:Y:S06]  /*2560*/  BRA `(.L_x_2534) ;  /* 0x0000000c006c7947 */ /* 0x000fec0003800000 */
.L_x_2530:
        /* <DEDUP_REMOVED lines=9> */
.L_x_2538:
[----:B------:R1:W5:Y:S01]  /*2600*/  LDG.E.U16 R22, desc[UR36][R2.64] ;  /* 0x0000002402167981 */ /* 0x000362000c1e1500 */
[----:B------:R-:W-:Y:S05]  /*2610*/  BRA `(.L_x_2534) ;  /* 0x0000000c00407947 */ /* 0x000fea0003800000 */
.L_x_2537:
        /* <DEDUP_REMOVED lines=9> */
.L_x_2540:
[----:B------:R0:W5:Y:S01]  /*26b0*/  LDG.E.U16 R22, desc[UR36][R2.64] ;  /* 0x0000002402167981 */ /* 0x000162000c1e1500 */
[----:B------:R-:W-:Y:S05]  /*26c0*/  BRA `(.L_x_2534) ;  /* 0x0000000c00147947 */ /* 0x000fea0003800000 */
.L_x_2539:
        /* <DEDUP_REMOVED lines=9> */
.L_x_2529:
        /* <DEDUP_REMOVED lines=14> */
.L_x_2543:
        /* <DEDUP_REMOVED lines=9> */
.L_x_2542:
        /* <DEDUP_REMOVED lines=28> */
.L_x_2545:
[----:B------:R-:W2:Y:S02]  /*2a90*/  LDG.E.U8 R3, desc[UR36][R2.64] ;  /* 0x0000002402037981 */ /* 0x000ea4000c1e1100 */
[----:B--2---:R-:W-:-:S05]  /*2aa0*/  IMAD.SHL.U32 R0, R3, 0x2000000, RZ ;  /* 0x0200000003007824 */ /* 0x004fca00078e00ff */
[----:B------:R-:W-:-:S13]  /*2ab0*/  ISETP.GE.U32.AND P0, PT, R0, 0x8000000, PT ;  /* 0x080000000000780c */ /* 0x000fda0003f06070 */
[C---:B------:R-:W-:Y:S02]  /*2ac0*/  @P0 IMAD.SHL.U32 R4, R3.reuse, 0x200000, RZ ;  /* 0x0020000003040824 */ /* 0x040fe400078e00ff */
[C---:B------:R-:W-:Y:S02]  /*2ad0*/  @!P0 IMAD.SHL.U32 R0, R3.reuse, 0x100, RZ ;  /* 0x0000010003008824 */ /* 0x040fe400078e00ff */
[----:B------:R-:W-:Y:S01]  /*2ae0*/  IMAD.SHL.U32 R3, R3, 0x1000000, RZ ;  /* 0x0100000003037824 */ /* 0x000fe200078e00ff */
[----:B------:R-:W-:Y:S02]  /*2af0*/  @P0 LOP3.LUT R4, R4, 0xfe00000, RZ, 0xc0, !PT ;  /* 0x0fe0000004040812 */ /* 0x000fe400078ec0ff */
        /* <DEDUP_REMOVED lines=9> */
.L_x_2544:
[----:B------:R-:W2:Y:S02]  /*2b90*/  LDG.E.U16 R0, desc[UR36][R2.64] ;  /* 0x0000002402007981 */ /* 0x000ea4000c1e1500 */
[----:B--2---:R-:W-:-:S05]  /*2ba0*/  IMAD.U32 R0, R0, 0x10000, RZ ;  /* 0x0001000000007824 */ /* 0x004fca00078e00ff */
[----:B------:R-:W-:-:S04]  /*2bb0*/  F2FP.F16.F32.PACK_AB R0, RZ, R0 ;  /* 0x00000000ff00723e */ /* 0x000fc800000000ff */
[----:B------:R-:W-:Y:S01]  /*2bc0*/  PRMT R22, R0, 0x7610, R22 ;  /* 0x0000761000167816 */ /* 0x000fe20000000016 */
[----:B------:R-:W-:Y:S06]  /*2bd0*/  BRA `(.L_x_2534) ;  /* 0x0000000400d07947 */ /* 0x000fec0003800000 */
.L_x_2541:
        /* <DEDUP_REMOVED lines=13> */
.L_x_2548:
        /* <DEDUP_REMOVED lines=21> */
.L_x_2552:
[----:B------:R-:W-:Y:S05]  /*2e00*/  BSYNC B1 ;  /* 0x0000000000017941 */ /* 0x000fea0003800000 */
.L_x_2551:
[----:B------:R-:W-:Y:S01]  /*2e10*/  LEA R3, R0, 0x3b800000, 0x17 ;  /* 0x3b80000000037811 */ /* 0x000fe200078eb8ff */
[----:B------:R-:W-:-:S05]  /*2e20*/  IMAD.SHL.U32 R0, R2, 0x100000, RZ ;  /* 0x0010000002007824 */ /* 0x000fca00078e00ff */
[----:B------:R-:W-:-:S07]  /*2e30*/  LOP3.LUT R0, R3, R0, R4, 0xfe, !PT ;  /* 0x0000000003007212 */ /* 0x000fce00078efe04 */
.L_x_2550:
[----:B------:R-:W-:Y:S05]  /*2e40*/  BSYNC B0 ;  /* 0x0000000000007941 */ /* 0x000fea0003800000 */
.L_x_2549:
[----:B------:R-:W-:-:S04]  /*2e50*/  F2FP.F16.F32.PACK_AB R0, RZ, R0 ;  /* 0x00000000ff00723e */ /* 0x000fc800000000ff */
[----:B------:R-:W-:Y:S01]  /*2e60*/  PRMT R22, R0, 0x7610, R22 ;  /* 0x0000761000167816 */ /* 0x000fe20000000016 */
[----:B------:R-:W-:Y:S06]  /*2e70*/  BRA `(.L_x_2534) ;  /* 0x0000000400287947 */ /* 0x000fec0003800000 */
.L_x_2547:
        /* <DEDUP_REMOVED lines=21> */
.L_x_2556:
[----:B------:R-:W-:Y:S05]  /*2fd0*/  BSYNC B1 ;  /* 0x0000000000017941 */ /* 0x000fea0003800000 */
.L_x_2555:
[----:B------:R-:W-:Y:S01]  /*2fe0*/  LEA R3, R0, 0x37800000, 0x17 ;  /* 0x3780000000037811 */ /* 0x000fe200078eb8ff */
[----:B------:R-:W-:-:S05]  /*2ff0*/  IMAD.SHL.U32 R0, R2, 0x200000, RZ ;  /* 0x0020000002007824 */ /* 0x000fca00078e00ff */
[----:B------:R-:W-:-:S07]  /*3000*/  LOP3.LUT R0, R3, R0, R4, 0xfe, !PT ;  /* 0x0000000003007212 */ /* 0x000fce00078efe04 */
.L_x_2554:
[----:B------:R-:W-:Y:S05]  /*3010*/  BSYNC B0 ;  /* 0x0000000000007941 */ /* 0x000fea0003800000 */
.L_x_2553:
[----:B------:R-:W-:-:S04]  /*3020*/  F2FP.F16.F32.PACK_AB R0, RZ, R0 ;  /* 0x00000000ff00723e */ /* 0x000fc800000000ff */
[----:B------:R-:W-:Y:S01]  /*3030*/  PRMT R22, R0, 0x7610, R22 ;  /* 0x0000761000167816 */ /* 0x000fe20000000016 */
[----:B------:R-:W-:Y:S06]  /*3040*/  BRA `(.L_x_2534) ;  /* 0x0000000000b47947 */ /* 0x000fec0003800000 */
.L_x_2546:
        /* <DEDUP_REMOVED lines=14> */
.L_x_2560:
[----:B------:R-:W-:Y:S05]  /*3130*/  BSYNC B0 ;  /* 0x0000000000007941 */ /* 0x000fea0003800000 */
.L_x_2559:
[----:B------:R-:W-:-:S04]  /*3140*/  F2FP.F16.F32.PACK_AB R0, RZ, R0 ;  /* 0x00000000ff00723e */ /* 0x000fc800000000ff */
[----:B------:R-:W-:Y:S01]  /*3150*/  PRMT R22, R0, 0x7610, R22 ;  /* 0x0000761000167816 */ /* 0x000fe20000000016 */
[----:B------:R-:W-:Y:S06]  /*3160*/  BRA `(.L_x_2534) ;  /* 0x00000000006c7947 */ /* 0x000fec0003800000 */
.L_x_2533:
        /* <DEDUP_REMOVED lines=16> */
.L_x_2561:
[----:B------:R-:W-:Y:S01]  /*3270*/  PRMT R22, RZ, 0x7610, R22 ;  /* 0x00007610ff167816 */ /* 0x000fe20000000016 */
[----:B------:R-:W-:Y:S06]  /*3280*/  BRA `(.L_x_2534) ;  /* 0x0000000000247947 */ /* 0x000fec0003800000 */
.L_x_2558:
[----:B------:R-:W2:Y:S02]  /*3290*/  LDG.E.64 R2, desc[UR36][R2.64] ;  /* 0x0000002402027981 */ /* 0x000ea4000c1e1b00 */
[----:B--2---:R-:W0:Y:S02]  /*32a0*/  I2F.U64 R0, R2 ;  /* 0x0000000200007312 */ /* 0x004e240000301000 */
[----:B0-----:R-:W-:-:S04]  /*32b0*/  F2FP.F16.F32.PACK_AB R0, RZ, R0 ;  /* 0x00000000ff00723e */ /* 0x001fc800000000ff */
[----:B------:R-:W-:Y:S01]  /*32c0*/  PRMT R22, R0, 0x7610, R22 ;  /* 0x0000761000167816 */ /* 0x000fe20000000016 */
[----:B------:R-:W-:Y:S06]  /*32d0*/  BRA `(.L_x_2534) ;  /* 0x0000000000107947 */ /* 0x000fec0003800000 */
.L_x_2557:
[----:B------:R-:W2:Y:S02]  /*32e0*/  LDG.E R2, desc[UR36][R2.64] ;  /* 0x0000002402027981 */ /* 0x000ea4000c1e1900 */
[----:B--2---:R-:W-:-:S04]  /*32f0*/  I2FP.F32.U32 R0, R2 ;  /* 0x0000000200007245 */ /* 0x004fc80000201000 */
[----:B------:R-:W-:-:S04]  /*3300*/  F2FP.F16.F32.PACK_AB R0, RZ, R0 ;  /* 0x00000000ff00723e */ /* 0x000fc800000000ff */
[----:B------:R-:W-:-:S07]  /*3310*/  PRMT R22, R0, 0x7610, R22 ;  /* 0x0000761000167816 */ /* 0x000fce0000000016 */
.L_x_2534:
        /* <DEDUP_REMOVED lines=21> */
.L_x_2565:
[----:B------:R-:W2:Y:S02]  /*3470*/  LDG.E.U8 R2, desc[UR36][R2.64] ;  /* 0x0000002402027981 */ /* 0x000ea4000c1e1100 */
[----:B--2---:R-:W-:-:S04]  /*3480*/  I2FP.F32.U32 R0, R2 ;  /* 0x0000000200007245 */ /* 0x004fc80000201000 */
[----:B------:R-:W-:-:S04]  /*3490*/  F2FP.F16.F32.PACK_AB R0, RZ, R0 ;  /* 0x00000000ff00723e */ /* 0x000fc800000000ff */
[----:B------:R-:W-:Y:S01]  /*34a0*/  PRMT R17, R0, 0x7610, R17 ;  /* 0x0000761000117816 */ /* 0x000fe20000000011 */
[----:B------:R-:W-:Y:S06]  /*34b0*/  BRA `(.L_x_2567) ;  /* 0x0000000c00bc7947 */ /* 0x000fec0003800000 */
.L_x_2564:
        /* <DEDUP_REMOVED lines=11> */
.L_x_2569:
[----:B------:R-:W2:Y:S02]  /*3570*/  LDG.E R2, desc[UR36][R2.64] ;  /* 0x0000002402027981 */ /* 0x000ea4000c1e1900 */
[----:B--2---:R-:W-:-:S04]  /*3580*/  I2FP.F32.S32 R0, R2 ;  /* 0x0000000200007245 */ /* 0x004fc80000201400 */
[----:B------:R-:W-:-:S04]  /*3590*/  F2FP.F16.F32.PACK_AB R0, RZ, R0 ;  /* 0x00000000ff00723e */ /* 0x000fc800000000ff */
[----:B------:R-:W-:Y:S01]  /*35a0*/  PRMT R17, R0, 0x7610, R17 ;  /* 0x0000761000117816 */ /* 0x000fe20000000011 */
[----:B------:R-:W-:Y:S06]  /*35b0*/  BRA `(.L_x_2567) ;  /* 0x0000000c007c7947 */ /* 0x000fec0003800000 */
.L_x_2568:
[----:B------:R-:W2:Y:S02]  /*35c0*/  LDG.E.U16 R2, desc[UR36][R2.64] ;  /* 0x0000002402027981 */ /* 0x000ea4000c1e1500 */
[----:B--2---:R-:W0:Y:S02]  /*35d0*/  I2F.S16 R0, R2 ;  /* 0x0000000200007306 */ /* 0x004e240000101400 */
[----:B0-----:R-:W-:-:S04]  /*35e0*/  F2FP.F16.F32.PACK_AB R0, RZ, R0 ;  /* 0x00000000ff00723e */ /* 0x001fc800000000ff */
[----:B------:R-:W-:Y:S01]  /*35f0*/  PRMT R17, R0, 0x7610, R17 ;  /* 0x0000761000117816 */ /* 0x000fe20000000011 */
[----:B------:R-:W-:Y:S06]  /*3600*/  BRA `(.L_x_2567) ;  /* 0x0000000c00687947 */ /* 0x000fec0003800000 */
.L_x_2563:
        /* <DEDUP_REMOVED lines=9> */
.L_x_2571:
[----:B------:R1:W5:Y:S01]  /*36a0*/  LDG.E.U16 R17, desc[UR36][R2.64] ;  /* 0x0000002402117981 */ /* 0x000362000c1e1500 */
[----:B------:R-:W-:Y:S05]  /*36b0*/  BRA `(.L_x_2567) ;  /* 0x0000000c003c7947 */ /* 0x000fea0003800000 */
.L_x_2570:
        /* <DEDUP_REMOVED lines=9> */
.L_x_2573:
[----:B------:R0:W5:Y:S01]  /*3750*/  LDG.E.U16 R17, desc[UR36][R2.64] ;  /* 0x0000002402117981 */ /* 0x000162000c1e1500 */
[----:B------:R-:W-:Y:S05]  /*3760*/  BRA `(.L_x_2567) ;  /* 0x0000000c00107947 */ /* 0x000fea0003800000 */
.L_x_2572:
        /* <DEDUP_REMOVED lines=9> */
.L_x_2562:
        /* <DEDUP_REMOVED lines=14> */
.L_x_2576:
        /* <DEDUP_REMOVED lines=9> */
.L_x_2575:
        /* <DEDUP_REMOVED lines=28> */
.L_x_2578:
        /* <DEDUP_REMOVED lines=15> */
.L_x_2577:
[----:B------:R-:W2:Y:S02]  /*3c20*/  LDG.E.U16 R0, desc[UR36][R2.64] ;  /* 0x0000002402007981 */ /* 0x000ea4000c1e1500 */
[----:B--2---:R-:W-:-:S05]  /*3c30*/  IMAD.U32 R0, R0, 0x10000, RZ ;  /* 0x0001000000007824 */ /* 0x004fca00078e00ff */
[----:B------:R-:W-:-:S04]  /*3c40*/  F2FP.F16.F32.PACK_AB R0, RZ, R0 ;  /* 0x00000000ff00723e */ /* 0x000fc800000000ff */
[----:B------:R-:W-:Y:S01]  /*3c50*/  PRMT R17, R0, 0x7610, R17 ;  /* 0x0000761000117816 */ /* 0x000fe20000000011 */
[----:B------:R-:W-:Y:S06]  /*3c60*/  BRA `(.L_x_2567) ;  /* 0x0000000400d07947 */ /* 0x000fec0003800000 */
.L_x_2574:
        /* <DEDUP_REMOVED lines=13> */
.L_x_2581:
        /* <DEDUP_REMOVED lines=21> */
.L_x_2585:
[----:B------:R-:W-:Y:S05]  /*3e90*/  BSYNC B1 ;  /* 0x0000000000017941 */ /* 0x000fea0003800000 */
.L_x_2584:
[----:B------:R-:W-:Y:S01]  /*3ea0*/  LEA R3, R0, 0x3b800000, 0x17 ;  /* 0x3b80000000037811 */ /* 0x000fe200078eb8ff */
[----:B------:R-:W-:-:S05]  /*3eb0*/  IMAD.SHL.U32 R0, R2, 0x100000, RZ ;  /* 0x0010000002007824 */ /* 0x000fca00078e00ff */
[----:B------:R-:W-:-:S07]  /*3ec0*/  LOP3.LUT R0, R3, R0, R4, 0xfe, !PT ;  /* 0x0000000003007212 */ /* 0x000fce00078efe04 */
.L_x_2583:
[----:B------:R-:W-:Y:S05]  /*3ed0*/  BSYNC B0 ;  /* 0x0000000000007941 */ /* 0x000fea0003800000 */
.L_x_2582:
[----:B------:R-:W-:-:S04]  /*3ee0*/  F2FP.F16.F32.PACK_AB R0, RZ, R0 ;  /* 0x00000000ff00723e */ /* 0x000fc800000000ff */
[----:B------:R-:W-:Y:S01]  /*3ef0*/  PRMT R17, R0, 0x7610, R17 ;  /* 0x0000761000117816 */ /* 0x000fe20000000011 */
[----:B------:R-:W-:Y:S06]  /*3f00*/  BRA `(.L_x_2567) ;  /* 0x0000000400287947 */ /* 0x000fec0003800000 */
.L_x_2580:
        /* <DEDUP_REMOVED lines=21> */
.L_x_2589:
[----:B------:R-:W-:Y:S05]  /*4060*/  BSYNC B1 ;  /* 0x0000000000017941 */ /* 0x000fea0003800000 */
.L_x_2588:
[----:B------:R-:W-:Y:S01]  /*4070*/  LEA R3, R0, 0x37800000, 0x17 ;  /* 0x3780000000037811 */ /* 0x000fe200078eb8ff */
[----:B------:R-:W-:-:S05]  /*4080*/  IMAD.SHL.U32 R0, R2, 0x200000, RZ ;  /* 0x0020000002007824 */ /* 0x000fca00078e00ff */
[----:B------:R-:W-:-:S07]  /*4090*/  LOP3.LUT R0, R3, R0, R4, 0xfe, !PT ;  /* 0x0000000003007212 */ /* 0x000fce00078efe04 */
.L_x_2587:
[----:B------:R-:W-:Y:S05]  /*40a0*/  BSYNC B0 ;  /* 0x0000000000007941 */ /* 0x000fea0003800000 */
.L_x_2586:
[----:B------:R-:W-:-:S04]  /*40b0*/  F2FP.F16.F32.PACK_AB R0, RZ, R0 ;  /* 0x00000000ff00723e */ /* 0x000fc800000000ff */
[----:B------:R-:W-:Y:S01]  /*40c0*/  PRMT R17, R0, 0x7610, R17 ;  /* 0x0000761000117816 */ /* 0x000fe20000000011 */
[----:B------:R-:W-:Y:S06]  /*40d0*/  BRA `(.L_x_2567) ;  /* 0x0000000000b47947 */ /* 0x000fec0003800000 */
.L_x_2579:
        /* <DEDUP_REMOVED lines=14> */
.L_x_2593:
[----:B------:R-:W-:Y:S05]  /*41c0*/  BSYNC B0 ;  /* 0x0000000000007941 */ /* 0x000fea0003800000 */
.L_x_2592:
[----:B------:R-:W-:-:S04]  /*41d0*/  F2FP.F16.F32.PACK_AB R0, RZ, R0 ;  /* 0x00000000ff00723e */ /* 0x000fc800000000ff */
[----:B------:R-:W-:Y:S01]  /*41e0*/  PRMT R17, R0, 0x7610, R17 ;  /* 0x0000761000117816 */ /* 0x000fe20000000011 */
[----:B------:R-:W-:Y:S06]  /*41f0*/  BRA `(.L_x_2567) ;  /* 0x00000000006c7947 */ /* 0x000fec0003800000 */
.L_x_2566:
        /* <DEDUP_REMOVED lines=16> */
.L_x_2594:
[----:B------:R-:W-:Y:S01]  /*4300*/  PRMT R17, RZ, 0x7610, R17 ;  /* 0x00007610ff117816 */ /* 0x000fe20000000011 */
[----:B------:R-:W-:Y:S06]  /*4310*/  BRA `(.L_x_2567) ;  /* 0x0000000000247947 */ /* 0x000fec0003800000 */
.L_x_2591:
[----:B------:R-:W2:Y:S02]  /*4320*/  LDG.E.64 R2, desc[UR36][R2.64] ;  /* 0x0000002402027981 */ /* 0x000ea4000c1e1b00 */
[----:B--2---:R-:W0:Y:S02]  /*4330*/  I2F.U64 R0, R2 ;  /* 0x0000000200007312 */ /* 0x004e240000301000 */
[----:B0-----:R-:W-:-:S04]  /*4340*/  F2FP.F16.F32.PACK_AB R0, RZ, R0 ;  /* 0x00000000ff00723e */ /* 0x001fc800000000ff */
[----:B------:R-:W-:Y:S01]  /*4350*/  PRMT R17, R0, 0x7610, R17 ;  /* 0x0000761000117816 */ /* 0x000fe20000000011 */
[----:B------:R-:W-:Y:S06]  /*4360*/  BRA `(.L_x_2567) ;  /* 0x0000000000107947 */ /* 0x000fec0003800000 */
.L_x_2590:
[----:B------:R-:W2:Y:S02]  /*4370*/  LDG.E R2, desc[UR36][R2.64] ;  /* 0x0000002402027981 */ /* 0x000ea4000c1e1900 */
[----:B--2---:R-:W-:-:S04]  /*4380*/  I2FP.F32.U32 R0, R2 ;  /* 0x0000000200007245 */ /* 0x004fc80000201000 */
[----:B------:R-:W-:-:S04]  /*4390*/  F2FP.F16.F32.PACK_AB R0, RZ, R0 ;  /* 0x00000000ff00723e */ /* 0x000fc800000000ff */
[----:B------:R-:W-:-:S07]  /*43a0*/  PRMT R17, R0, 0x7610, R17 ;  /* 0x0000761000117816 */ /* 0x000fce0000000011 */
.L_x_2567:
[----:B------:R-:W-:-:S07]  /*43b0*/  VIADD R26, R26, 0x80 ;  /* 0x000000801a1a7836 */ /* 0x000fce0000000000 */
.L_x_2528:
[----:B------:R-:W-:Y:S05]  /*43c0*/  BSYNC B6 ;  /* 0x0000000000067941 */ /* 0x000fea0003800000 */
.L_x_2527:
[----:B------:R-:W-:Y:S01]  /*43d0*/  ISETP.GE.AND P0, PT, R26, R23, PT ;  /* 0x000000171a00720c */ /* 0x000fe20003f06270 */
[----:B------:R-:W-:Y:S01]  /*43e0*/  BSSY B6, `(.L_x_2595) ;  /* 0x0000219000067945 */ /* 0x000fe20003800000 */
[----:B------:R-:W-:Y:S02]  /*43f0*/  PRMT R16, RZ, 0x7610, R16 ;  /* 0x00007610ff107816 */ /* 0x000fe40000000010 */
[----:B01----:R-:W-:Y:S02]  /*4400*/  PRMT R2, RZ, 0x7610, R2 ;  /* 0x00007610ff027816 */ /* 0x003fe40000000002 */
[----:B------:R-:W-:-:S07]  /*4410*/  PRMT R27, RZ, 0x7610, R27 ;  /* 0x00007610ff1b7816 */ /* 0x000fce000000001b */
[----:B------:R-:W-:Y:S05]  /*4420*/  @P0 BRA `(.L_x_2596) ;  /* 0x0000002000500947 */ /* 0x000fea0003800000 */
        /* <DEDUP_REMOVED lines=22> */
.L_x_2600:
[----:B------:R-:W2:Y:S02]  /*4590*/  LDG.E.U8 R4, desc[UR36][R4.64] ;  /* 0x0000002404047981 */ /* 0x000ea4000c1e1100 */
[----:B--2---:R-:W-:-:S04]  /*45a0*/  I2FP.F32.U32 R0, R4 ;  /* 0x0000000400007245 */ /* 0x004fc80000201000 */
[----:B------:R-:W-:-:S04]  /*45b0*/  F2FP.F16.F32.PACK_AB R0, RZ, R0 ;  /* 0x00000000ff00723e */ /* 0x000fc800000000ff */
[----:B------:R-:W-:Y:S01]  /*45c0*/  PRMT R2, R0, 0x7610, R2 ;  /* 0x0000761000027816 */ /* 0x000fe20000000002 */
[----:B------:R-:W-:Y:S06]  /*45d0*/  BRA `(.L_x_2602) ;  /* 0x0000000c00b87947 */ /* 0x000fec0003800000 */
.L_x_2599:
        /* <DEDUP_REMOVED lines=11> */
.L_x_2604:
[----:B------:R-:W2:Y:S02]  /*4690*/  LDG.E R4, desc[UR36][R4.64] ;  /* 0x0000002404047981 */ /* 0x000ea4000c1e1900 */
[----:B--2---:R-:W-:-:S04]  /*46a0*/  I2FP.F32.S32 R0, R4 ;  /* 0x0000000400007245 */ /* 0x004fc80000201400 */
[----:B------:R-:W-:-:S04]  /*46b0*/  F2FP.F16.F32.PACK_AB R0, RZ, R0 ;  /* 0x00000000ff00723e */ /* 0x000fc800000000ff */
[----:B------:R-:W-:Y:S01]  /*46c0*/  PRMT R2, R0, 0x7610, R2 ;  /* 0x0000761000027816 */ /* 0x000fe20000000002 */
[----:B------:R-:W-:Y:S06]  /*46d0*/  BRA `(.L_x_2602) ;  /* 0x0000000c00787947 */ /* 0x000fec0003800000 */
.L_x_2603:
[----:B------:R-:W2:Y:S02]  /*46e0*/  LDG.E.U16 R4, desc[UR36][R4.64] ;  /* 0x0000002404047981 */ /* 0x000ea4000c1e1500 */
[----:B--2---:R-:W0:Y:S02]  /*46f0*/  I2F.S16 R0, R4 ;  /* 0x0000000400007306 */ /* 0x004e240000101400 */
[----:B0-----:R-:W-:-:S04]  /*4700*/  F2FP.F16.F32.PACK_AB R0, RZ, R0 ;  /* 0x00000000ff00723e */ /* 0x001fc800000000ff */
[----:B------:R-:W-:Y:S01]  /*4710*/  PRMT R2, R0, 0x7610, R2 ;  /* 0x0000761000027816 */ /* 0x000fe20000000002 */
[----:B------:R-:W-:Y:S06]  /*4720*/  BRA `(.L_x_2602) ;  /* 0x0000000c00647947 */ /* 0x000fec0003800000 */
.L_x_2598:
        /* <DEDUP_REMOVED lines=9> */
.L_x_2606:
[----:B------:R1:W5:Y:S01]  /*47c0*/  LDG.E.U16 R2, desc[UR36][R4.64] ;  /* 0x0000002404027981 */ /* 0x000362000c1e1500 */
[----:B------:R-:W-:Y:S05]  /*47d0*/  BRA `(.L_x_2602) ;  /* 0x0000000c00387947 */ /* 0x000fea0003800000 */
.L_x_2605:
        /* <DEDUP_REMOVED lines=9> */
.L_x_2608:
[----:B------:R0:W5:Y:S01]  /*4870*/  LDG.E.U16 R2, desc[UR36][R4.64] ;  /* 0x0000002404027981 */ /* 0x000162000c1e1500 */
[----:B------:R-:W-:Y:S05]  /*4880*/  BRA `(.L_x_2602) ;  /* 0x0000000c000c7947 */ /* 0x000fea0003800000 */
.L_x_2607:
        /* <DEDUP_REMOVED lines=9> */
.L_x_2597:
        /* <DEDUP_REMOVED lines=14> */
.L_x_2611:
        /* <DEDUP_REMOVED lines=9> */
.L_x_2610:
        /* <DEDUP_REMOVED lines=11> */
[----:B------:R-:W-:-:S05]  /*4b40*/  VIADD R6, R2, 0x1000000 ;  /* 0x0100000002067836 */ /* 0x000fca0000000000 */
[----:B------:R-:W-:Y:S02]  /*4b50*/  SHF.R.S32.HI R6, RZ, 0x8, R6 ;  /* 0x00000008ff067819 */ /* 0x000fe40000011406 */
[----:B0-----:R-:W-:-:S04]  /*4b60*/  IADD3 R3, -R3, 0x1f, RZ ;  /* 0x0000001f03037810 */ /* 0x001fc80007ffe1ff */
[C---:B------:R-:W-:Y:S01]  /*4b70*/  ISETP.GT.U32.AND P0, PT, R3.reuse, 0x4, PT ;  /* 0x000000040300780c */ /* 0x040fe20003f04070 */
[----:B------:R-:W-:-:S05]  /*4b80*/  VIADD R3, R3, 0xfffffffc ;  /* 0xfffffffc03037836 */ /* 0x000fca0000000000 */
[----:B------:R-:W-:-:S04]  /*4b90*/  SEL R3, R3, RZ, P0 ;  /* 0x000000ff03037207 */ /* 0x000fc80000000000 */
[C---:B------:R-:W-:Y:S01]  /*4ba0*/  SHF.L.U32 R4, R2.reuse, R3, RZ ;  /* 0x0000000302047219 */ /* 0x040fe200000006ff */
[----:B------:R-:W-:Y:S02]  /*4bb0*/  IMAD R7, R3, R8, 0x3c000000 ;  /* 0x3c00000003077424 */ /* 0x000fe400078e0208 */
[----:B------:R-:W-:-:S03]  /*4bc0*/  VIADD R3, R2, 0xffffffff ;  /* 0xffffffff02037836 */ /* 0x000fc60000000000 */
[----:B------:R-:W-:Y:S02]  /*4bd0*/  LEA.HI R7, R4, R7, RZ, 0x1c ;  /* 0x0000000704077211 */ /* 0x000fe400078fe0ff */
[----:B------:R-:W-:Y:S02]  /*4be0*/  SHF.R.S32.HI R3, RZ, 0x1f, R3 ;  /* 0x0000001fff037819 */ /* 0x000fe40000011403 */
[----:B------:R-:W-:-:S04]  /*4bf0*/  LOP3.LUT R6, R7, 0x7f800000, R6, 0xf8, !PT ;  /* 0x7f80000007067812 */ /* 0x000fc800078ef806 */
[----:B------:R-:W-:-:S04]  /*4c00*/  LOP3.LUT R3, R6, R3, RZ, 0x30, !PT ;  /* 0x0000000306037212 */ /* 0x000fc800078e30ff */
[----:B------:R-:W-:-:S04]  /*4c10*/  LOP3.LUT R3, R3, 0x80000000, R0, 0xf8, !PT ;  /* 0x8000000003037812 */ /* 0x000fc800078ef800 */
[----:B------:R-:W-:-:S04]  /*4c20*/  F2FP.F16.F32.PACK_AB R3, RZ, R3 ;  /* 0x00000003ff03723e */ /* 0x000fc800000000ff */
[----:B------:R-:W-:Y:S01]  /*4c30*/  PRMT R2, R3, 0x7610, R2 ;  /* 0x0000761003027816 */ /* 0x000fe20000000002 */
[----:B------:R-:W-:Y:S06]  /*4c40*/  BRA `(.L_x_2602) ;  /* 0x00000008001c7947 */ /* 0x000fec0003800000 */
.L_x_2613:
[----:B------:R-:W2:Y:S02]  /*4c50*/  LDG.E.U8 R3, desc[UR36][R4.64] ;  /* 0x0000002404037981 */ /* 0x000ea4000c1e1100 */
[----:B--2---:R-:W-:-:S05]  /*4c60*/  IMAD.SHL.U32 R0, R3, 0x2000000, RZ ;  /* 0x0200000003007824 */ /* 0x004fca00078e00ff */
[----:B------:R-:W-:-:S13]  /*4c70*/  ISETP.GE.U32.AND P0, PT, R0, 0x8000000, PT ;  /* 0x080000000000780c */ /* 0x000fda0003f06070 */
[C---:B------:R-:W-:Y:S02]  /*4c80*/  @!P0 IMAD.SHL.U32 R0, R3.reuse, 0x100, RZ ;  /* 0x0000010003008824 */ /* 0x040fe400078e00ff */
[C---:B------:R-:W-:Y:S02]  /*4c90*/  @P0 IMAD.SHL.U32 R2, R3.reuse, 0x200000, RZ ;  /* 0x0020000003020824 */ /* 0x040fe400078e00ff */
[----:B------:R-:W-:Y:S01]  /*4ca0*/  IMAD.SHL.U32 R3, R3, 0x1000000, RZ ;  /* 0x0100000003037824 */ /* 0x000fe200078e00ff */
[----:B------:R-:W-:Y:S02]  /*4cb0*/  @!P0 LOP3.LUT R0, R0, 0x7f00, RZ, 0xc0, !PT ;  /* 0x00007f0000008812 */ /* 0x000fe400078ec0ff */
[----:B------:R-:W-:Y:S02]  /*4cc0*/  @P0 LOP3.LUT R2, R2, 0x70000000, RZ, 0xfc, !PT ;  /* 0x7000000002020812 */ /* 0x000fe400078efcff */
[----:B------:R-:W-:-:S03]  /*4cd0*/  @!P0 LOP3.LUT R0, R0, 0x3f000000, RZ, 0xfc, !PT ;  /* 0x3f00000000008812 */ /* 0x000fc600078efcff */
[----:B------:R-:W-:Y:S02]  /*4ce0*/  @P0 FMUL.FTZ R2, R2, 1.9259299443872358531e-34 ;  /* 0x0780000002020820 */ /* 0x000fe40000410000 */
[----:B------:R-:W-:-:S05]  /*4cf0*/  @!P0 FADD.FTZ R2, R0, -0.5 ;  /* 0xbf00000000028421 */ /* 0x000fca0000010000 */
[----:B------:R-:W-:-:S04]  /*4d00*/  LOP3.LUT R2, R2, 0x80000000, R3, 0xf8, !PT ;  /* 0x8000000002027812 */ /* 0x000fc800078ef803 */
[----:B------:R-:W-:Y:S01]  /*4d10*/  F2FP.F16.F32.PACK_AB R2, RZ, R2 ;  /* 0x00000002ff02723e */ /* 0x000fe200000000ff */
[----:B------:R-:W-:Y:S06]  /*4d20*/  BRA `(.L_x_2602) ;  /* 0x0000000400e47947 */ /* 0x000fec0003800000 */
.L_x_2612:
[----:B------:R-:W2:Y:S02]  /*4d30*/  LDG.E.U16 R0, desc[UR36][R4.64] ;  /* 0x0000002404007981 */ /* 0x000ea4000c1e1500 */
[----:B--2---:R-:W-:-:S05]  /*4d40*/  IMAD.U32 R0, R0, 0x10000, RZ ;  /* 0x0001000000007824 */ /* 0x004fca00078e00ff */
[----:B------:R-:W-:-:S04]  /*4d50*/  F2FP.F16.F32.PACK_AB R0, RZ, R0 ;  /* 0x00000000ff00723e */ /* 0x000fc800000000ff */
[----:B------:R-:W-:Y:S01]  /*4d60*/  PRMT R2, R0, 0x7610, R2 ;  /* 0x0000761000027816 */ /* 0x000fe20000000002 */
[----:B------:R-:W-:Y:S06]  /*4d70*/  BRA `(.L_x_2602) ;  /* 0x0000000400d07947 */ /* 0x000fec0003800000 */
.L_x_2609:
        /* <DEDUP_REMOVED lines=13> */
.L_x_2616:
        /* <DEDUP_REMOVED lines=21> */
.L_x_2620:
[----:B------:R-:W-:Y:S05]  /*4fa0*/  BSYNC B1 ;  /* 0x0000000000017941 */ /* 0x000fea0003800000 */
.L_x_2619:
[----:B------:R-:W-:Y:S01]  /*4fb0*/  LEA R3, R0, 0x3b800000, 0x17 ;  /* 0x3b80000000037811 */ /* 0x000fe200078eb8ff */
[----:B------:R-:W-:-:S05]  /*4fc0*/  IMAD.SHL.U32 R0, R2, 0x100000, RZ ;  /* 0x0010000002007824 */ /* 0x000fca00078e00ff */
[----:B------:R-:W-:-:S07]  /*4fd0*/  LOP3.LUT R0, R3, R0, R4, 0xfe, !PT ;  /* 0x0000000003007212 */ /* 0x000fce00078efe04 */
.L_x_2618:
[----:B------:R-:W-:Y:S05]  /*4fe0*/  BSYNC B0 ;  /* 0x0000000000007941 */ /* 0x000fea0003800000 */
.L_x_2617:
[----:B------:R-:W-:-:S04]  /*4ff0*/  F2FP.F16.F32.PACK_AB R0, RZ, R0 ;  /* 0x00000000ff00723e */ /* 0x000fc800000000ff */
[----:B------:R-:W-:Y:S01]  /*5000*/  PRMT R2, R0, 0x7610, R2 ;  /* 0x0000761000027816 */ /* 0x000fe20000000002 */
[----:B------:R-:W-:Y:S06]  /*5010*/  BRA `(.L_x_2602) ;  /* 0x0000000400287947 */ /* 0x000fec0003800000 */
.L_x_2615:
        /* <DEDUP_REMOVED lines=21> */
.L_x_2624:
[----:B------:R-:W-:Y:S05]  /*5170*/  BSYNC B1 ;  /* 0x0000000000017941 */ /* 0x000fea0003800000 */
.L_x_2623:
[----:B------:R-:W-:Y:S01]  /*5180*/  LEA R3, R0, 0x37800000, 0x17 ;  /* 0x3780000000037811 */ /* 0x000fe200078eb8ff */
[----:B------:R-:W-:-:S05]  /*5190*/  IMAD.SHL.U32 R0, R2, 0x200000, RZ ;  /* 0x0020000002007824 */ /* 0x000fca00078e00ff */
[----:B------:R-:W-:-:S07]  /*51a0*/  LOP3.LUT R0, R3, R0, R4, 0xfe, !PT ;  /* 0x0000000003007212 */ /* 0x000fce00078efe04 */
.L_x_2622:
[----:B------:R-:W-:Y:S05]  /*51b0*/  BSYNC B0 ;  /* 0x0000000000007941 */ /* 0x000fea0003800000 */
.L_x_2621:
[----:B------:R-:W-:-:S04]  /*51c0*/  F2FP.F16.F32.PACK_AB R0, RZ, R0 ;  /* 0x00000000ff00723e */ /* 0x000fc800000000ff */
[----:B------:R-:W-:Y:S01]  /*51d0*/  PRMT R2, R0, 0x7610, R2 ;  /* 0x0000761000027816 */ /* 0x000fe20000000002 */
[----:B------:R-:W-:Y:S06]  /*51e0*/  BRA `(.L_x_2602) ;  /* 0x0000000000b47947 */ /* 0x000fec0003800000 */
.L_x_2614:
        /* <DEDUP_REMOVED lines=14> */
.L_x_2628:
[----:B------:R-:W-:Y:S05]  /*52d0*/  BSYNC B0 ;  /* 0x0000000000007941 */ /* 0x000fea0003800000 */
.L_x_2627:
[----:B------:R-:W-:-:S04]  /*52e0*/  F2FP.F16.F32.PACK_AB R0, RZ, R0 ;  /* 0x00000000ff00723e */ /* 0x000fc800000000ff */
[----:B------:R-:W-:Y:S01]  /*52f0*/  PRMT R2, R0, 0x7610, R2 ;  /* 0x0000761000027816 */ /* 0x000fe20000000002 */
[----:B------:R-:W-:Y:S06]  /*5300*/  BRA `(.L_x_2602) ;  /* 0x00000000006c7947 */ /* 0x000fec0003800000 */
.L_x_2601:
        /* <DEDUP_REMOVED lines=16> */
.L_x_2629:
[----:B------:R-:W-:Y:S01]  /*5410*/  PRMT R2, RZ, 0x7610, R2 ;  /* 0x00007610ff027816 */ /* 0x000fe20000000002 */
[----:B------:R-:W-:Y:S06]  /*5420*/  BRA `(.L_x_2602) ;  /* 0x0000000000247947 */ /* 0x000fec0003800000 */
.L_x_2626:
[----:B------:R-:W2:Y:S02]  /*5430*/  LDG.E.64 R4, desc[UR36][R4.64] ;  /* 0x0000002404047981 */ /* 0x000ea4000c1e1b00 */
[----:B--2---:R-:W0:Y:S02]  /*5440*/  I2F.U64 R0, R4 ;  /* 0x0000000400007312 */ /* 0x004e240000301000 */
[----:B0-----:R-:W-:-:S04]  /*5450*/  F2FP.F16.F32.PACK_AB R0, RZ, R0 ;  /* 0x00000000ff00723e */ /* 0x001fc800000000ff */
[----:B------:R-:W-:Y:S01]  /*5460*/  PRMT R2, R0, 0x7610, R2 ;  /* 0x0000761000027816 */ /* 0x000fe20000000002 */
[----:B------:R-:W-:Y:S06]  /*5470*/  BRA `(.L_x_2602) ;  /* 0x0000000000107947 */ /* 0x000fec0003800000 */
.L_x_2625:
[----:B------:R-:W2:Y:S02]  /*5480*/  LDG.E R4, desc[UR36][R4.64] ;  /* 0x0000002404047981 */ /* 0x000ea4000c1e1900 */
[----:B--2---:R-:W-:-:S04]  /*5490*/  I2FP.F32.U32 R0, R4 ;  /* 0x0000000400007245 */ /* 0x004fc80000201000 */
[----:B------:R-:W-:-:S04]  /*54a0*/  F2FP.F16.F32.PACK_AB R0, RZ, R0 ;  /* 0x00000000ff00723e */ /* 0x000fc800000000ff */
[----:B------:R-:W-:-:S07]  /*54b0*/  PRMT R2, R0, 0x7610, R2 ;  /* 0x0000761000027816 */ /* 0x000fce0000000002 */
.L_x_2602:
[----:B------:R-:W2:Y:S01]  /*54c0*/  LDC.U8 R3, c[0x0][0x235] ;  /* 0x00008d40ff037b82 */ /* 0x000ea20000000000 */
[----:B------:R-:W-:Y:S02]  /*54d0*/  ULDC UR4, c[0x0][0x23c] ;  /* 0x00008f0000047ab9 */ /* 0x000fe40000000800 */
[----:B------:R-:W-:-:S05]  /*54e0*/  IMAD R27, R27, UR4, RZ ;  /* 0x000000041b1b7c24 */ /* 0x000fca000f8e02ff */
[----:B01----:R-:W0:Y:S01]  /*54f0*/  LDC.64 R4, c[0x0][0x228] ;  /* 0x00008a00ff047b82 */ /* 0x003e220000000a00 */
[----:B--2---:R-:W-:-:S04]  /*5500*/  PRMT R0, R3, 0x9910, RZ ;  /* 0x0000991003007816 */ /* 0x004fc800000000ff */
        /* <DEDUP_REMOVED lines=17> */
.L_x_2633:
[----:B------:R-:W2:Y:S02]  /*5620*/  LDG.E.U8 R4, desc[UR36][R4.64] ;  /* 0x0000002404047981 */ /* 0x000ea4000c1e1100 */
[----:B--2---:R-:W-:-:S04]  /*5630*/  I2FP.F32.U32 R0, R4 ;  /* 0x0000000400007245 */ /* 0x004fc80000201000 */
[----:B------:R-:W-:-:S04]  /*5640*/  F2FP.F16.F32.PACK_AB R0, RZ, R0 ;  /* 0x00000000ff00723e */ /* 0x000fc800000000ff */
[----:B------:R-:W-:Y:S01]  /*5650*/  PRMT R27, R0, 0x7610, R27 ;  /* 0x00007610001b7816 */ /* 0x000fe2000000001b */
[----:B------:R-:W-:Y:S06]  /*5660*/  BRA `(.L_x_2635) ;  /* 0x0000000c00bc7947 */ /* 0x000fec0003800000 */
.L_x_2632:
        /* <DEDUP_REMOVED lines=11> */
.L_x_2637:
[----:B------:R-:W2:Y:S02]  /*5720*/  LDG.E R4, desc[UR36][R4.64] ;  /* 0x0000002404047981 */ /* 0x000ea4000c1e1900 */
[----:B--2---:R-:W-:-:S04]  /*5730*/  I2FP.F32.S32 R0, R4 ;  /* 0x0000000400007245 */ /* 0x004fc80000201400 */
[----:B------:R-:W-:-:S04]  /*5740*/  F2FP.F16.F32.PACK_AB R0, RZ, R0 ;  /* 0x00000000ff00723e */ /* 0x000fc800000000ff */
[----:B------:R-:W-:Y:S01]  /*5750*/  PRMT R27, R0, 0x7610, R27 ;  /* 0x00007610001b7816 */ /* 0x000fe2000000001b */
[----:B------:R-:W-:Y:S06]  /*5760*/  BRA `(.L_x_2635) ;  /* 0x0000000c007c7947 */ /* 0x000fec0003800000 */
.L_x_2636:
[----:B------:R-:W2:Y:S02]  /*5770*/  LDG.E.U16 R4, desc[UR36][R4.64] ;  /* 0x0000002404047981 */ /* 0x000ea4000c1e1500 */
[----:B--2---:R-:W0:Y:S02]  /*5780*/  I2F.S16 R0, R4 ;  /* 0x0000000400007306 */ /* 0x004e240000101400 */
[----:B0-----:R-:W-:-:S04]  /*5790*/  F2FP.F16.F32.PACK_AB R0, RZ, R0 ;  /* 0x00000000ff00723e */ /* 0x001fc800000000ff */
[----:B------:R-:W-:Y:S01]  /*57a0*/  PRMT R27, R0, 0x7610, R27 ;  /* 0x00007610001b7816 */ /* 0x000fe2000000001b */
[----:B------:R-:W-:Y:S06]  /*57b0*/  BRA `(.L_x_2635) ;  /* 0x0000000c00687947 */ /* 0x000fec0003800000 */
.L_x_2631:
        /* <DEDUP_REMOVED lines=9> */
.L_x_2639:
[----:B------:R1:W5:Y:S01]  /*5850*/  LDG.E.U16 R27, desc[UR36][R4.64] ;  /* 0x00000024041b7981 */ /* 0x000362000c1e1500 */
[----:B------:R-:W-:Y:S05]  /*5860*/  BRA `(.L_x_2635) ;  /* 0x0000000c003c7947 */ /* 0x000fea0003800000 */
.L_x_2638:
        /* <DEDUP_REMOVED lines=9> */
.L_x_2641:
[----:B------:R0:W5:Y:S01]  /*5900*/  LDG.E.U16 R27, desc[UR36][R4.64] ;  /* 0x00000024041b7981 */ /* 0x000162000c1e1500 */
[----:B------:R-:W-:Y:S05]  /*5910*/  BRA `(.L_x_2635) ;  /* 0x0000000c00107947 */ /* 0x000fea0003800000 */
.L_x_2640:
        /* <DEDUP_REMOVED lines=9> */
.L_x_2630:
        /* <DEDUP_REMOVED lines=14> */
.L_x_2644:
        /* <DEDUP_REMOVED lines=9> */
.L_x_2643:
        /* <DEDUP_REMOVED lines=28> */
.L_x_2646:
        /* <DEDUP_REMOVED lines=12> */
[----:B------:R-:W-:-:S04]  /*5da0*/  F2FP.F16.F32.PACK_AB R0, RZ, R0 ;  /* 0x00000000ff00723e */ /* 0x000fc800000000ff */
[----:B------:R-:W-:Y:S01]  /*5db0*/  PRMT R27, R0, 0x7610, R27 ;  /* 0x00007610001b7816 */ /* 0x000fe2000000001b */
[----:B------:R-:W-:Y:S06]  /*5dc0*/  BRA `(.L_x_2635) ;  /* 0x0000000400e47947 */ /* 0x000fec0003800000 */
.L_x_2645:
[----:B------:R-:W2:Y:S02]  /*5dd0*/  LDG.E.U16 R0, desc[UR36][R4.64] ;  /* 0x0000002404007981 */ /* 0x000ea4000c1e1500 */
[----:B--2---:R-:W-:-:S05]  /*5de0*/  IMAD.U32 R0, R0, 0x10000, RZ ;  /* 0x0001000000007824 */ /* 0x004fca00078e00ff */
[----:B------:R-:W-:-:S04]  /*5df0*/  F2FP.F16.F32.PACK_AB R0, RZ, R0 ;  /* 0x00000000ff00723e */ /* 0x000fc800000000ff */
[----:B------:R-:W-:Y:S01]  /*5e00*/  PRMT R27, R0, 0x7610, R27 ;  /* 0x00007610001b7816 */ /* 0x000fe2000000001b */
[----:B------:R-:W-:Y:S06]  /*5e10*/  BRA `(.L_x_2635) ;  /* 0x0000000400d07947 */ /* 0x000fec0003800000 */
.L_x_2642:
        /* <DEDUP_REMOVED lines=13> */
.L_x_2649:
        /* <DEDUP_REMOVED lines=21> */
.L_x_2653:
[----:B------:R-:W-:Y:S05]  /*6040*/  BSYNC B1 ;  /* 0x0000000000017941 */ /* 0x000fea0003800000 */
.L_x_2652:
[----:B------:R-:W-:Y:S01]  /*6050*/  LEA R5, R0, 0x3b800000, 0x17 ;  /* 0x3b80000000057811 */ /* 0x000fe200078eb8ff */
[----:B------:R-:W-:-:S05]  /*6060*/  IMAD.SHL.U32 R0, R3, 0x100000, RZ ;  /* 0x0010000003007824 */ /* 0x000fca00078e00ff */
[----:B------:R-:W-:-:S07]  /*6070*/  LOP3.LUT R0, R5, R0, R6, 0xfe, !PT ;  /* 0x0000000005007212 */ /* 0x000fce00078efe06 */
.L_x_2651:
[----:B------:R-:W-:Y:S05]  /*6080*/  BSYNC B0 ;  /* 0x0000000000007941 */ /* 0x000fea0003800000 */
.L_x_2650:
[----:B------:R-:W-:-:S04]  /*6090*/  F2FP.F16.F32.PACK_AB R0, RZ, R0 ;  /* 0x00000000ff00723e */ /* 0x000fc800000000ff */
[----:B------:R-:W-:Y:S01]  /*60a0*/  PRMT R27, R0, 0x7610, R27 ;  /* 0x00007610001b7816 */ /* 0x000fe2000000001b */
[----:B------:R-:W-:Y:S06]  /*60b0*/  BRA `(.L_x_2635) ;  /* 0x0000000400287947 */ /* 0x000fec0003800000 */
.L_x_2648:
        /* <DEDUP_REMOVED lines=21> */
.L_x_2657:
[----:B------:R-:W-:Y:S05]  /*6210*/  BSYNC B1 ;  /* 0x0000000000017941 */ /* 0x000fea0003800000 */
.L_x_2656:
[----:B------:R-:W-:Y:S01]  /*6220*/  LEA R5, R0, 0x37800000, 0x17 ;  /* 0x3780000000057811 */ /* 0x000fe200078eb8ff */
[----:B------:R-:W-:-:S05]  /*6230*/  IMAD.SHL.U32 R0, R3, 0x200000, RZ ;  /* 0x0020000003007824 */ /* 0x000fca00078e00ff */
[----:B------:R-:W-:-:S07]  /*6240*/  LOP3.LUT R0, R5, R0, R6, 0xfe, !PT ;  /* 0x0000000005007212 */ /* 0x000fce00078efe06 */
.L_x_2655:
[----:B------:R-:W-:Y:S05]  /*6250*/  BSYNC B0 ;  /* 0x0000000000007941 */ /* 0x000fea0003800000 */
.L_x_2654:
[----:B------:R-:W-:-:S04]  /*6260*/  F2FP.F16.F32.PACK_AB R0, RZ, R0 ;  /* 0x00000000ff00723e */ /* 0x000fc800000000ff */
[----:B------:R-:W-:Y:S01]  /*6270*/  PRMT R27, R0, 0x7610, R27 ;  /* 0x00007610001b7816 */ /* 0x000fe2000000001b */
[----:B------:R-:W-:Y:S06]  /*6280*/  BRA `(.L_x_2635) ;  /* 0x0000000000b47947 */ /* 0x000fec0003800000 */
.L_x_2647:
        /* <DEDUP_REMOVED lines=14> */
.L_x_2661:
[----:B------:R-:W-:Y:S05]  /*6370*/  BSYNC B0 ;  /* 0x0000000000007941 */ /* 0x000fea0003800000 */
.L_x_2660:
[----:B------:R-:W-:-:S04]  /*6380*/  F2FP.F16.F32.PACK_AB R0, RZ, R0 ;  /* 0x00000000ff00723e */ /* 0x000fc800000000ff */
[----:B------:R-:W-:Y:S01]  /*6390*/  PRMT R27, R0, 0x7610, R27 ;  /* 0x00007610001b7816 */ /* 0x000fe2000000001b */
[----:B------:R-:W-:Y:S06]  /*63a0*/  BRA `(.L_x_2635) ;  /* 0x00000000006c7947 */ /* 0x000fec0003800000 */
.L_x_2634:
        /* <DEDUP_REMOVED lines=16> */
.L_x_2662:
[----:B------:R-:W-:Y:S01]  /*64b0*/  PRMT R27, RZ, 0x7610, R27 ;  /* 0x00007610ff1b7816 */ /* 0x000fe2000000001b */
[----:B------:R-:W-:Y:S06]  /*64c0*/  BRA `(.L_x_2635) ;  /* 0x0000000000247947 */ /* 0x000fec0003800000 */
.L_x_2659:
[----:B------:R-:W2:Y:S02]  /*64d0*/  LDG.E.64 R4, desc[UR36][R4.64] ;  /* 0x0000002404047981 */ /* 0x000ea4000c1e1b00 */
[----:B--2---:R-:W0:Y:S02]  /*64e0*/  I2F.U64 R0, R4 ;  /* 0x0000000400007312 */ /* 0x004e240000301000 */
[----:B0-----:R-:W-:-:S04]  /*64f0*/  F2FP.F16.F32.PACK_AB R0, RZ, R0 ;  /* 0x00000000ff00723e */ /* 0x001fc800000000ff */
[----:B------:R-:W-:Y:S01]  /*6500*/  PRMT R27, R0, 0x7610, R27 ;  /* 0x00007610001b7816 */ /* 0x000fe2000000001b */
[----:B------:R-:W-:Y:S06]  /*6510*/  BRA `(.L_x_2635) ;  /* 0x0000000000107947 */ /* 0x000fec0003800000 */
.L_x_2658:
[----:B------:R-:W2:Y:S02]  /*6520*/  LDG.E R4, desc[UR36][R4.64] ;  /* 0x0000002404047981 */ /* 0x000ea4000c1e1900 */
[----:B--2---:R-:W-:-:S04]  /*6530*/  I2FP.F32.U32 R0, R4 ;  /* 0x0000000400007245 */ /* 0x004fc80000201000 */
[----:B------:R-:W-:-:S04]  /*6540*/  F2FP.F16.F32.PACK_AB R0, RZ, R0 ;  /* 0x00000000ff00723e */ /* 0x000fc800000000ff */
[----:B------:R-:W-:-:S07]  /*6550*/  PRMT R27, R0, 0x7610, R27 ;  /* 0x00007610001b7816 */ /* 0x000fce000000001b */
.L_x_2635:
[----:B------:R-:W-:-:S07]  /*6560*/  VIADD R26, R26, 0x80 ;  /* 0x000000801a1a7836 */ /* 0x000fce0000000000 */
.L_x_2596:
[----:B------:R-:W-:Y:S05]  /*6570*/  BSYNC B6 ;  /* 0x0000000000067941 */ /* 0x000fea0003800000 */
.L_x_2595:
        /* <DEDUP_REMOVED lines=26> */
.L_x_2668:
[----:B------:R-:W2:Y:S02]  /*6720*/  LDG.E.U8 R4, desc[UR36][R4.64] ;  /* 0x0000002404047981 */ /* 0x000ea4000c1e1100 */
[----:B--2---:R-:W-:-:S04]  /*6730*/  I2FP.F32.U32 R0, R4 ;  /* 0x0000000400007245 */ /* 0x004fc80000201000 */
[----:B------:R-:W-:-:S04]  /*6740*/  F2FP.F16.F32.PACK_AB R0, RZ, R0 ;  /* 0x00000000ff00723e */ /* 0x000fc800000000ff */
[----:B------:R-:W-:Y:S01]  /*6750*/  PRMT R16, R0, 0x7610, R16 ;  /* 0x0000761000107816 */ /* 0x000fe20000000010 */
[----:B------:R-:W-:Y:S06]  /*6760*/  BRA `(.L_x_2670) ;  /* 0x0000000c00bc7947 */ /* 0x000fec0003800000 */
.L_x_2667:
        /* <DEDUP_REMOVED lines=11> */
.L_x_2672:
[----:B------:R-:W2:Y:S02]  /*6820*/  LDG.E R4, desc[UR36][R4.64] ;  /* 0x0000002404047981 */ /* 0x000ea4000c1e1900 */
[----:B--2---:R-:W-:-:S04]  /*6830*/  I2FP.F32.S32 R0, R4 ;  /* 0x0000000400007245 */ /* 0x004fc80000201400 */
[----:B------:R-:W-:-:S04]  /*6840*/  F2FP.F16.F32.PACK_AB R0, RZ, R0 ;  /* 0x00000000ff00723e */ /* 0x000fc800000000ff */
[----:B------:R-:W-:Y:S01]  /*6850*/  PRMT R16, R0, 0x7610, R16 ;  /* 0x0000761000107816 */ /* 0x000fe20000000010 */
[----:B------:R-:W-:Y:S06]  /*6860*/  BRA `(.L_x_2670) ;  /* 0x0000000c007c7947 */ /* 0x000fec0003800000 */
.L_x_2671:
[----:B------:R-:W2:Y:S02]  /*6870*/  LDG.E.U16 R4, desc[UR36][R4.64] ;  /* 0x0000002404047981 */ /* 0x000ea4000c1e1500 */
[----:B--2---:R-:W0:Y:S02]  /*6880*/  I2F.S16 R0, R4 ;  /* 0x0000000400007306 */ /* 0x004e240000101400 */
[----:B0-----:R-:W-:-:S04]  /*6890*/  F2FP.F16.F32.PACK_AB R0, RZ, R0 ;  /* 0x00000000ff00723e */ /* 0x001fc800000000ff */
[----:B------:R-:W-:Y:S01]  /*68a0*/  PRMT R16, R0, 0x7610, R16 ;  /* 0x0000761000107816 */ /* 0x000fe20000000010 */
[----:B------:R-:W-:Y:S06]  /*68b0*/  BRA `(.L_x_2670) ;  /* 0x0000000c00687947 */ /* 0x000fec0003800000 */
.L_x_2666:
        /* <DEDUP_REMOVED lines=9> */
.L_x_2674:
[----:B------:R0:W5:Y:S01]  /*6950*/  LDG.E.U16 R16, desc[UR36][R4.64] ;  /* 0x0000002404107981 */ /* 0x000162000c1e1500 */
[----:B------:R-:W-:Y:S05]  /*6960*/  BRA `(.L_x_2670) ;  /* 0x0000000c003c7947 */ /* 0x000fea0003800000 */
.L_x_2673:
        /* <DEDUP_REMOVED lines=9> */
.L_x_2676:
[----:B------:R1:W5:Y:S01]  /*6a00*/  LDG.E.U16 R16, desc[UR36][R4.64] ;  /* 0x0000002404107981 */ /* 0x000362000c1e1500 */
[----:B------:R-:W-:Y:S05]  /*6a10*/  BRA `(.L_x_2670) ;  /* 0x0000000c00107947 */ /* 0x000fea0003800000 */
.L_x_2675:
        /* <DEDUP_REMOVED lines=9> */
.L_x_2665:
        /* <DEDUP_REMOVED lines=14> */
.L_x_2679:
        /* <DEDUP_REMOVED lines=9> */
.L_x_2678:
        /* <DEDUP_REMOVED lines=28> */
.L_x_2681:
        /* <DEDUP_REMOVED lines=15> */
.L_x_2680:
[----:B------:R-:W2:Y:S02]  /*6ed0*/  LDG.E.U16 R0, desc[UR36][R4.64] ;  /* 0x0000002404007981 */ /* 0x000ea4000c1e1500 */
[----:B--2---:R-:W-:-:S05]  /*6ee0*/  IMAD.U32 R0, R0, 0x10000, RZ ;  /* 0x0001000000007824 */ /* 0x004fca00078e00ff */
[----:B------:R-:W-:-:S04]  /*6ef0*/  F2FP.F16.F32.PACK_AB R0, RZ, R0 ;  /* 0x00000000ff00723e */ /* 0x000fc800000000ff */
[----:B------:R-:W-:Y:S01]  /*6f00*/  PRMT R16, R0, 0x7610, R16 ;  /* 0x0000761000107816 */ /* 0x000fe20000000010 */
[----:B------:R-:W-:Y:S06]  /*6f10*/  BRA `(.L_x_2670) ;  /* 0x0000000400d07947 */ /* 0x000fec0003800000 */
.L_x_2677:
        /* <DEDUP_REMOVED lines=13> */
.L_x_2684:
        /* <DEDUP_REMOVED lines=21> */
.L_x_2688:
[----:B------:R-:W-:Y:S05]  /*7140*/  BSYNC B1 ;  /* 0x0000000000017941 */ /* 0x000fea0003800000 */
.L_x_2687:
[----:B------:R-:W-:Y:S01]  /*7150*/  LEA R5, R0, 0x3b800000, 0x17 ;  /* 0x3b80000000057811 */ /* 0x000fe200078eb8ff */
[----:B------:R-:W-:-:S05]  /*7160*/  IMAD.SHL.U32 R0, R3, 0x100000, RZ ;  /* 0x0010000003007824 */ /* 0x000fca00078e00ff */
[----:B------:R-:W-:-:S07]  /*7170*/  LOP3.LUT R0, R5, R0, R6, 0xfe, !PT ;  /* 0x0000000005007212 */ /* 0x000fce00078efe06 */
.L_x_2686:
[----:B------:R-:W-:Y:S05]  /*7180*/  BSYNC B0 ;  /* 0x0000000000007941 */ /* 0x000fea0003800000 */
.L_x_2685:
[----:B------:R-:W-:-:S04]  /*7190*/  F2FP.F16.F32.PACK_AB R0, RZ, R0 ;  /* 0x00000000ff00723e */ /* 0x000fc800000000ff */
[----:B------:R-:W-:Y:S01]  /*71a0*/  PRMT R16, R0, 0x7610, R16 ;  /* 0x0000761000107816 */ /* 0x000fe20000000010 */
[----:B------:R-:W-:Y:S06]  /*71b0*/  BRA `(.L_x_2670) ;  /* 0x0000000400287947 */ /* 0x000fec0003800000 */
.L_x_2683:
        /* <DEDUP_REMOVED lines=21> */
.L_x_2692:
[----:B------:R-:W-:Y:S05]  /*7310*/  BSYNC B1 ;  /* 0x0000000000017941 */ /* 0x000fea0003800000 */
.L_x_2691:
[----:B------:R-:W-:Y:S01]  /*7320*/  LEA R5, R0, 0x37800000, 0x17 ;  /* 0x3780000000057811 */ /* 0x000fe200078eb8ff */
[----:B------:R-:W-:-:S05]  /*7330*/  IMAD.SHL.U32 R0, R3, 0x200000, RZ ;  /* 0x0020000003007824 */ /* 0x000fca00078e00ff */
[----:B------:R-:W-:-:S07]  /*7340*/  LOP3.LUT R0, R5, R0, R6, 0xfe, !PT ;  /* 0x0000000005007212 */ /* 0x000fce00078efe06 */
.L_x_2690:
[----:B------:R-:W-:Y:S05]  /*7350*/  BSYNC B0 ;  /* 0x0000000000007941 */ /* 0x000fea0003800000 */
.L_x_2689:
[----:B------:R-:W-:-:S04]  /*7360*/  F2FP.F16.F32.PACK_AB R0, RZ, R0 ;  /* 0x00000000ff00723e */ /* 0x000fc800000000ff */
[----:B------:R-:W-:Y:S01]  /*7370*/  PRMT R16, R0, 0x7610, R16 ;  /* 0x0000761000107816 */ /* 0x000fe20000000010 */
[----:B------:R-:W-:Y:S06]  /*7380*/  BRA `(.L_x_2670) ;  /* 0x0000000000b47947 */ /* 0x000fec0003800000 */
.L_x_2682:
        /* <DEDUP_REMOVED lines=14> */
.L_x_2696:
[----:B------:R-:W-:Y:S05]  /*7470*/  BSYNC B0 ;  /* 0x0000000000007941 */ /* 0x000fea0003800000 */
.L_x_2695:
[----:B------:R-:W-:-:S04]  /*7480*/  F2FP.F16.F32.PACK_AB R0, RZ, R0 ;  /* 0x00000000ff00723e */ /* 0x000fc800000000ff */
[----:B------:R-:W-:Y:S01]  /*7490*/  PRMT R16, R0, 0x7610, R16 ;  /* 0x0000761000107816 */ /* 0x000fe20000000010 */
[----:B------:R-:W-:Y:S06]  /*74a0*/  BRA `(.L_x_2670) ;  /* 0x00000000006c7947 */ /* 0x000fec0003800000 */
.L_x_2669:
        /* <DEDUP_REMOVED lines=16> */
.L_x_2697:
[----:B------:R-:W-:Y:S01]  /*75b0*/  PRMT R16, RZ, 0x7610, R16 ;  /* 0x00007610ff107816 */ /* 0x000fe20000000010 */
[----:B------:R-:W-:Y:S06]  /*75c0*/  BRA `(.L_x_2670) ;  /* 0x0000000000247947 */ /* 0x000fec0003800000 */
.L_x_2694:
[----:B------:R-:W2:Y:S02]  /*75d0*/  LDG.E.64 R4, desc[UR36][R4.64] ;  /* 0x0000002404047981 */ /* 0x000ea4000c1e1b00 */
[----:B--2---:R-:W0:Y:S02]  /*75e0*/  I2F.U64 R0, R4 ;  /* 0x0000000400007312 */ /* 0x004e240000301000 */
[----:B0-----:R-:W-:-:S04]  /*75f0*/  F2FP.F16.F32.PACK_AB R0, RZ, R0 ;  /* 0x00000000ff00723e */ /* 0x001fc800000000ff */
[----:B------:R-:W-:Y:S01]  /*7600*/  PRMT R16, R0, 0x7610, R16 ;  /* 0x0000761000107816 */ /* 0x000fe20000000010 */
[----:B------:R-:W-:Y:S06]  /*7610*/  BRA `(.L_x_2670) ;  /* 0x0000000000107947 */ /* 0x000fec0003800000 */
.L_x_2693:
[----:B------:R-:W2:Y:S02]  /*7620*/  LDG.E R4, desc[UR36][R4.64] ;  /* 0x0000002404047981 */ /* 0x000ea4000c1e1900 */
[----:B--2---:R-:W-:-:S04]  /*7630*/  I2FP.F32.U32 R0, R4 ;  /* 0x0000000400007245 */ /* 0x004fc80000201000 */
[----:B------:R-:W-:-:S04]  /*7640*/  F2FP.F16.F32.PACK_AB R0, RZ, R0 ;  /* 0x00000000ff00723e */ /* 0x000fc800000000ff */
[----:B------:R-:W-:-:S07]  /*7650*/  PRMT R16, R0, 0x7610, R16 ;  /* 0x0000761000107816 */ /* 0x000fce0000000010 */
.L_x_2670:
        /* <DEDUP_REMOVED lines=21> */
.L_x_2701:
[----:B------:R-:W2:Y:S02]  /*77b0*/  LDG.E.U8 R4, desc[UR36][R4.64] ;  /* 0x0000002404047981 */ /* 0x000ea4000c1e1100 */
[----:B--2---:R-:W-:-:S04]  /*77c0*/  I2FP.F32.U32 R0, R4 ;  /* 0x0000000400007245 */ /* 0x004fc80000201000 */
[----:B------:R-:W-:Y:S01]  /*77d0*/  F2FP.F16.F32.PACK_AB R0, RZ, R0 ;  /* 0x00000000ff00723e */ /* 0x000fe200000000ff */
[----:B------:R-:W-:Y:S06]  /*77e0*/  BRA `(.L_x_2664) ;  /* 0x0000000c00847947 */ /* 0x000fec0003800000 */
.L_x_2700:
        /* <DEDUP_REMOVED lines=10> */
.L_x_2704:
[----:B------:R-:W2:Y:S02]  /*7890*/  LDG.E R4, desc[UR36][R4.64] ;  /* 0x0000002404047981 */ /* 0x000ea4000c1e1900 */
[----:B--2---:R-:W-:-:S04]  /*78a0*/  I2FP.F32.S32 R0, R4 ;  /* 0x0000000400007245 */ /* 0x004fc80000201400 */
[----:B------:R-:W-:Y:S01]  /*78b0*/  F2FP.F16.F32.PACK_AB R0, RZ, R0 ;  /* 0x00000000ff00723e */ /* 0x000fe200000000ff */
[----:B------:R-:W-:Y:S06]  /*78c0*/  BRA `(.L_x_2664) ;  /* 0x0000000c004c7947 */ /* 0x000fec0003800000 */
.L_x_2703:
[----:B------:R-:W2:Y:S02]  /*78d0*/  LDG.E.U16 R4, desc[UR36][R4.64] ;  /* 0x0000002404047981 */ /* 0x000ea4000c1e1500 */
[----:B--2---:R-:W0:Y:S02]  /*78e0*/  I2F.S16 R0, R4 ;  /* 0x0000000400007306 */ /* 0x004e240000101400 */
[----:B0-----:R-:W-:Y:S01]  /*78f0*/  F2FP.F16.F32.PACK_AB R0, RZ, R0 ;  /* 0x00000000ff00723e */ /* 0x001fe200000000ff */
[----:B------:R-:W-:Y:S06]  /*7900*/  BRA `(.L_x_2664) ;  /* 0x0000000c003c7947 */ /* 0x000fec0003800000 */
.L_x_2699:
        /* <DEDUP_REMOVED lines=9> */
.L_x_2706:
[----:B------:R2:W5:Y:S01]  /*79a0*/  LDG.E.U16 R0, desc[UR36][R4.64] ;  /* 0x0000002404007981 */ /* 0x000562000c1e1500 */
[----:B------:R-:W-:Y:S05]  /*79b0*/  BRA `(.L_x_2664) ;  /* 0x0000000c00107947 */ /* 0x000fea0003800000 */
.L_x_2705:
        /* <DEDUP_REMOVED lines=9> */
.L_x_2708:
[----:B------:R3:W5:Y:S01]  /*7a50*/  LDG.E.U16 R0, desc[UR36][R4.64] ;  /* 0x0000002404007981 */ /* 0x000762000c1e1500 */
[----:B------:R-:W-:Y:S05]  /*7a60*/  BRA `(.L_x_2664) ;  /* 0x0000000800e47947 */ /* 0x000fea0003800000 */
.L_x_2707:
        /* <DEDUP_REMOVED lines=8> */
.L_x_2698:
        /* <DEDUP_REMOVED lines=13> */
.L_x_2711:
        /* <DEDUP_REMOVED lines=8> */
.L_x_2710:
        /* <DEDUP_REMOVED lines=28> */
.L_x_2713:
        /* <DEDUP_REMOVED lines=12> */
[----:B------:R-:W-:Y:S01]  /*7ec0*/  F2FP.F16.F32.PACK_AB R0, RZ, R0 ;  /* 0x00000000ff00723e */ /* 0x000fe200000000ff */
[----:B------:R-:W-:Y:S06]  /*7ed0*/  BRA `(.L_x_2664) ;  /* 0x0000000400c87947 */ /* 0x000fec0003800000 */
.L_x_2712:
[----:B------:R-:W2:Y:S02]  /*7ee0*/  LDG.E.U16 R0, desc[UR36][R4.64] ;  /* 0x0000002404007981 */ /* 0x000ea4000c1e1500 */
[----:B--2---:R-:W-:-:S05]  /*7ef0*/  IMAD.U32 R0, R0, 0x10000, RZ ;  /* 0x0001000000007824 */ /* 0x004fca00078e00ff */
[----:B------:R-:W-:Y:S01]  /*7f00*/  F2FP.F16.F32.PACK_AB R0, RZ, R0 ;  /* 0x00000000ff00723e */ /* 0x000fe200000000ff */
[----:B------:R-:W-:Y:S06]  /*7f10*/  BRA `(.L_x_2664) ;  /* 0x0000000400b87947 */ /* 0x000fec0003800000 */
.L_x_2709:
        /* <DEDUP_REMOVED lines=12> */
.L_x_2716:
        /* <DEDUP_REMOVED lines=21> */
.L_x_2720:
[----:B------:R-:W-:Y:S05]  /*8130*/  BSYNC B1 ;  /* 0x0000000000017941 */ /* 0x000fea0003800000 */
.L_x_2719:
[----:B------:R-:W-:Y:S01]  /*8140*/  LEA R5, R0, 0x3b800000, 0x17 ;  /* 0x3b80000000057811 */ /* 0x000fe200078eb8ff */
[----:B------:R-:W-:-:S05]  /*8150*/  IMAD.SHL.U32 R0, R3, 0x100000, RZ ;  /* 0x0010000003007824 */ /* 0x000fca00078e00ff */
[----:B------:R-:W-:-:S07]  /*8160*/  LOP3.LUT R0, R5, R0, R6, 0xfe, !PT ;  /* 0x0000000005007212 */ /* 0x000fce00078efe06 */
.L_x_2718:
[----:B------:R-:W-:Y:S05]  /*8170*/  BSYNC B0 ;  /* 0x0000000000007941 */ /* 0x000fea0003800000 */
.L_x_2717:
[----:B------:R-:W-:Y:S01]  /*8180*/  F2FP.F16.F32.PACK_AB R0, RZ, R0 ;  /* 0x00000000ff00723e */ /* 0x000fe200000000ff */
[----:B------:R-:W-:Y:S06]  /*8190*/  BRA `(.L_x_2664) ;  /* 0x0000000400187947 */ /* 0x000fec0003800000 */
.L_x_2715:
        /* <DEDUP_REMOVED lines=21> */
.L_x_2724:
[----:B------:R-:W-:Y:S05]  /*82f0*/  BSYNC B1 ;  /* 0x0000000000017941 */ /* 0x000fea0003800000 */
.L_x_2723:
[----:B------:R-:W-:Y:S01]  /*8300*/  LEA R5, R0, 0x37800000, 0x17 ;  /* 0x3780000000057811 */ /* 0x000fe200078eb8ff */
[----:B------:R-:W-:-:S05]  /*8310*/  IMAD.SHL.U32 R0, R3, 0x200000, RZ ;  /* 0x0020000003007824 */ /* 0x000fca00078e00ff */
[----:B------:R-:W-:-:S07]  /*8320*/  LOP3.LUT R0, R5, R0, R6, 0xfe, !PT ;  /* 0x0000000005007212 */ /* 0x000fce00078efe06 */
.L_x_2722:
[----:B------:R-:W-:Y:S05]  /*8330*/  BSYNC B0 ;  /* 0x0000000000007941 */ /* 0x000fea0003800000 */
.L_x_2721:
[----:B------:R-:W-:Y:S01]  /*8340*/  F2FP.F16.F32.PACK_AB R0, RZ, R0 ;  /* 0x00000000ff00723e */ /* 0x000fe200000000ff */
[----:B------:R-:W-:Y:S06]  /*8350*/  BRA `(.L_x_2664) ;  /* 0x0000000000a87947 */ /* 0x000fec0003800000 */
.L_x_2714:
        /* <DEDUP_REMOVED lines=14> */
.L_x_2728:
[----:B------:R-:W-:Y:S05]  /*8440*/  BSYNC B0 ;  /* 0x0000000000007941 */ /* 0x000fea0003800000 */
.L_x_2727:
[----:B------:R-:W-:Y:S01]  /*8450*/  F2FP.F16.F32.PACK_AB R0, RZ, R0 ;  /* 0x00000000ff00723e */ /* 0x000fe200000000ff */
[----:B------:R-:W-:Y:S06]  /*8460*/  BRA `(.L_x_2664) ;  /* 0x0000000000647947 */ /* 0x000fec0003800000 */
.L_x_2702:
        /* <DEDUP_REMOVED lines=16> */
.L_x_2729:
[----:B------:R-:W-:Y:S01]  /*8570*/  PRMT R0, RZ, 0x7610, R0 ;  /* 0x00007610ff007816 */ /* 0x000fe20000000000 */
[----:B------:R-:W-:Y:S06]  /*8580*/  BRA `(.L_x_2664) ;  /* 0x00000000001c7947 */ /* 0x000fec0003800000 */
.L_x_2726:
[----:B------:R-:W2:Y:S02]  /*8590*/  LDG.E.64 R4, desc[UR36][R4.64] ;  /* 0x0000002404047981 */ /* 0x000ea4000c1e1b00 */
[----:B--2---:R-:W0:Y:S02]  /*85a0*/  I2F.U64 R0, R4 ;  /* 0x0000000400007312 */ /* 0x004e240000301000 */
[----:B0-----:R-:W-:Y:S01]  /*85b0*/  F2FP.F16.F32.PACK_AB R0, RZ, R0 ;  /* 0x00000000ff00723e */ /* 0x001fe200000000ff */
[----:B------:R-:W-:Y:S06]  /*85c0*/  BRA `(.L_x_2664) ;  /* 0x00000000000c7947 */ /* 0x000fec0003800000 */
.L_x_2725:
[----:B------:R-:W2:Y:S02]  /*85d0*/  LDG.E R4, desc[UR36][R4.64] ;  /* 0x0000002404047981 */ /* 0x000ea4000c1e1900 */
[----:B--2---:R-:W-:-:S04]  /*85e0*/  I2FP.F32.U32 R0, R4 ;  /* 0x0000000400007245 */ /* 0x004fc80000201000 */
[----:B------:R-:W-:-:S07]  /*85f0*/  F2FP.F16.F32.PACK_AB R0, RZ, R0 ;  /* 0x00000000ff00723e */ /* 0x000fce00000000ff */
.L_x_2664:
[----:B------:R-:W-:Y:S05]  /*8600*/  BSYNC B6 ;  /* 0x0000000000067941 */ /* 0x000fea0003800000 */
.L_x_2663:
[----:B------:R-:W4:Y:S01]  /*8610*/  S2R R24, SR_TID.X ;  /* 0x0000000000187919 */ /* 0x000f220000002100 */
[----:B------:R-:W-:Y:S01]  /*8620*/  BSSY B6, `(.L_x_2730) ;  /* 0x000013a000067945 */ /* 0x000fe20003800000 */
[C---:B----4-:R-:W-:Y:S01]  /*8630*/  ISETP.GE.AND P3, PT, R24.reuse, R23, PT ;  /* 0x000000171800720c */ /* 0x050fe20003f66270 */
[----:B0123--:R-:W-:-:S05]  /*8640*/  VIADD R4, R24, 0x100 ;  /* 0x0000010018047836 */ /* 0x00ffca0000000000 */
[----:B------:R-:W-:Y:S01]  /*8650*/  ISETP.GE.AND P1, PT, R4, R23, PT ;  /* 0x000000170400720c */ /* 0x000fe20003f26270 */
[----:B------:R-:W-:-:S05]  /*8660*/  VIADD R4, R24, 0x180 ;  /* 0x0000018018047836 */ /* 0x000fca0000000000 */
[-C--:B------:R-:W-:Y:S01]  /*8670*/  ISETP.GE.AND P2, PT, R4, R23.reuse, PT ;  /* 0x000000170400720c */ /* 0x080fe20003f46270 */
[----:B-----5:R-:W-:Y:S02]  /*8680*/  @!P3 HADD2.F32 R4, -RZ, R18.H0_H0 ;  /* 0x20000012ff04b230 */ /* 0x020fe40000004100 */
[----:B------:R-:W-:Y:S02]  /*8690*/  VIADD R18, R24, 0x80 ;  /* 0x0000008018127836 */ /* 0x000fe40000000000 */
[----:B------:R-:W-:Y:S02]  /*86a0*/  @!P3 HADD2.F32 R3, -RZ, R19.H0_H0 ;  /* 0x20000013ff03b230 */ /* 0x000fe40000004100 */
[----:B------:R-:W-:Y:S01]  /*86b0*/  @!P1 HADD2.F32 R27, -RZ, R27.H0_H0 ;  /* 0x2000001bff1b9230 */ /* 0x000fe20000004100 */
[----:B------:R-:W-:Y:S01]  /*86c0*/  ISETP.GE.AND P0, PT, R18, R23, PT ;  /* 0x000000171200720c */ /* 0x000fe20003f06270 */
[----:B------:R-:W0:Y:S01]  /*86d0*/  @!P3 MUFU.RCP R4, R4 ;  /* 0x000000040004b308 */ /* 0x000e220000001000 */
[----:B------:R-:W-:-:S03]  /*86e0*/  @!P1 HADD2.F32 R2, -RZ, R2.H0_H0 ;  /* 0x20000002ff029230 */ /* 0x000fc60000004100 */
[----:B------:R-:W-:Y:S02]  /*86f0*/  @!P2 HADD2.F32 R6, -RZ, R0.H0_H0 ;  /* 0x20000000ff06a230 */ /* 0x000fe40000004100 */
[----:B------:R-:W-:Y:S02]  /*8700*/  @!P2 HADD2.F32 R16, -RZ, R16.H0_H0 ;  /* 0x20000010ff10a230 */ /* 0x000fe40000004100 */
[----:B------:R-:W1:Y:S04]  /*8710*/  @!P1 MUFU.RCP R27, R27 ;  /* 0x0000001b001b9308 */ /* 0x000e680000001000 */
[----:B------:R-:W-:-:S04]  /*8720*/  @!P0 HADD2.F32 R5, -RZ, R17.H0_H0 ;  /* 0x20000011ff058230 */ /* 0x000fc80000004100 */
[----:B------:R-:W2:Y:S01]  /*8730*/  @!P2 MUFU.RCP R7, R6 ;  /* 0x000000060007a308 */ /* 0x000ea20000001000 */
[----:B0-----:R-:W-:-:S05]  /*8740*/  @!P3 FMUL.FTZ R3, R3, R4 ;  /* 0x000000040303b220 */ /* 0x001fca0000410000 */
[----:B------:R-:W-:Y:S02]  /*8750*/  @!P3 F2FP.F16.F32.PACK_AB R3, RZ, R3 ;  /* 0x00000003ff03b23e */ /* 0x000fe400000000ff */
[----:B------:R-:W0:Y:S01]  /*8760*/  @!P0 MUFU.RCP R5, R5 ;  /* 0x0000000500058308 */ /* 0x000e220000001000 */
[----:B-1----:R-:W-:Y:S02]  /*8770*/  @!P1 FMUL.FTZ R2, R2, R27 ;  /* 0x0000001b02029220 */ /* 0x002fe40000410000 */
[----:B------:R-:W-:-:S03]  /*8780*/  @!P3 HADD2.F32 R3, -RZ, R3.H0_H0 ;  /* 0x20000003ff03b230 */ /* 0x000fc60000004100 */
[----:B------:R-:W-:Y:S01]  /*8790*/  @!P1 F2FP.F16.F32.PACK_AB R4, RZ, R2 ;  /* 0x00000002ff04923e */ /* 0x000fe200000000ff */
[----:B------:R-:W-:Y:S02]  /*87a0*/  @!P0 HADD2.F32 R2, -RZ, R22.H0_H0 ;  /* 0x20000016ff028230 */ /* 0x000fe40000004100 */
[----:B--2---:R-:W-:Y:S01]  /*87b0*/  @!P2 FMUL.FTZ R16, R16, R7 ;  /* 0x000000071010a220 */ /* 0x004fe20000410000 */
[----:B------:R-:W1:Y:S01]  /*87c0*/  @!P3 FRND.TRUNC R3, R3 ;  /* 0x000000030003b307 */ /* 0x000e62000020d000 */
[----:B------:R-:W-:-:S03]  /*87d0*/  @!P1 HADD2.F32 R4, -RZ, R4.H0_H0 ;  /* 0x20000004ff049230 */ /* 0x000fc60000004100 */
[----:B------:R-:W-:Y:S01]  /*87e0*/  @!P2 F2FP.F16.F32.PACK_AB R16, RZ, R16 ;  /* 0x00000010ff10a23e */ /* 0x000fe200000000ff */
[----:B0-----:R-:W-:-:S03]  /*87f0*/  @!P0 FMUL.FTZ R2, R2, R5 ;  /* 0x0000000502028220 */ /* 0x001fc60000410000 */
[----:B------:R-:W0:Y:S01]  /*8800*/  @!P1 FRND.TRUNC R4, R4 ;  /* 0x0000000400049307 */ /* 0x000e22000020d000 */
[----:B------:R-:W-:Y:S02]  /*8810*/  @!P2 HADD2.F32 R5, -RZ, R16.H0_H0 ;  /* 0x20000010ff05a230 */ /* 0x000fe40000004100 */
[----:B------:R-:W2:Y:S01]  /*8820*/  LDC.U8 R16, c[0x0][0x240] ;  /* 0x00009000ff107b82 */ /* 0x000ea20000000000 */
[----:B------:R-:W-:Y:S02]  /*8830*/  @!P0 F2FP.F16.F32.PACK_AB R2, RZ, R2 ;  /* 0x00000002ff02823e */ /* 0x000fe400000000ff */
[----:B-1----:R-:W-:Y:S02]  /*8840*/  @!P3 F2FP.F16.F32.PACK_AB R0, RZ, R3 ;  /* 0x00000003ff00b23e */ /* 0x002fe400000000ff */
[----:B------:R-:W1:Y:S01]  /*8850*/  @!P2 FRND.TRUNC R5, R5 ;  /* 0x000000050005a307 */ /* 0x000e62000020d000 */
[----:B------:R-:W-:Y:S01]  /*8860*/  @!P0 HADD2.F32 R2, -RZ, R2.H0_H0 ;  /* 0x20000002ff028230 */ /* 0x000fe20000004100 */
[----:B0-----:R-:W-:-:S06]  /*8870*/  @!P1 F2FP.F16.F32.PACK_AB R19, RZ, R4 ;  /* 0x00000004ff13923e */ /* 0x001fcc00000000ff */
[----:B------:R-:W0:Y:S01]  /*8880*/  @!P0 FRND.TRUNC R2, R2 ;  /* 0x0000000200028307 */ /* 0x000e22000020d000 */
[----:B-1----:R-:W-:Y:S02]  /*8890*/  @!P2 F2FP.F16.F32.PACK_AB R17, RZ, R5 ;  /* 0x00000005ff11a23e */ /* 0x002fe400000000ff */
[----:B0-----:R-:W-:Y:S01]  /*88a0*/  @!P0 F2FP.F16.F32.PACK_AB R22, RZ, R2 ;  /* 0x00000002ff16823e */ /* 0x001fe200000000ff */
[----:B------:R-:W-:Y:S06]  /*88b0*/  @P3 BRA `(.L_x_2731) ;  /* 0x0000001000403947 */ /* 0x000fec0003800000 */
        /* <DEDUP_REMOVED lines=17> */
[----:B------:R-:W-:Y:S02]  /*89d0*/  HADD2.F32 R0, -RZ, R0.H0_H0 ;  /* 0x20000000ff007230 */ /* 0x000fe40000004100 */
[----:B------:R-:W-:Y:S02]  /*89e0*/  IMAD.MOV.U32 R24, RZ, RZ, R18 ;  /* 0x000000ffff187224 */ /* 0x000fe400078e0012 */
[----:B------:R-:W0:Y:S02]  /*89f0*/  F2I.FTZ.TRUNC.NTZ R5, R0 ;  /* 0x0000000000057305 */ /* 0x000e24000021f100 */
[----:B0-----:R0:W-:Y:S01]  /*8a00*/  STG.E.U8 desc[UR36][R2.64], R5 ;  /* 0x0000000502007986 */ /* 0x0011e2000c101124 */
[----:B------:R-:W-:Y:S05]  /*8a10*/  BRA `(.L_x_2731) ;  /* 0x0000000c00e87947 */ /* 0x000fea0003800000 */
.L_x_2735:
[----:B------:R-:W-:Y:S02]  /*8a20*/  HADD2.F32 R5, -RZ, R0.H0_H0 ;  /* 0x20000000ff057230 */ /* 0x000fe40000004100 */
[----:B------:R-:W-:-:S04]  /*8a30*/  IMAD.MOV.U32 R24, RZ, RZ, R18 ;  /* 0x000000ffff187224 */ /* 0x000fc800078e0012 */
[----:B------:R-:W0:Y:S02]  /*8a40*/  F2I.S64.TRUNC R4, R5 ;  /* 0x0000000500047311 */ /* 0x000e24000020d900 */
[----:B0-----:R0:W-:Y:S01]  /*8a50*/  STG.E.U8 desc[UR36][R2.64], R4 ;  /* 0x0000000402007986 */ /* 0x0011e2000c101124 */
[----:B------:R-:W-:Y:S05]  /*8a60*/  BRA `(.L_x_2731) ;  /* 0x0000000c00d47947 */ /* 0x000fea0003800000 */
.L_x_2734:
[----:B------:R-:W-:-:S13]  /*8a70*/  ISETP.NE.AND P0, PT, R4, 0x2, PT ;  /* 0x000000020400780c */ /* 0x000fda0003f05270 */
[----:B------:R-:W-:Y:S05]  /*8a80*/  @!P0 BRA `(.L_x_2737) ;  /* 0x0000000000388947 */ /* 0x000fea0003800000 */
[----:B------:R-:W-:-:S13]  /*8a90*/  ISETP.NE.AND P0, PT, R4, 0x3, PT ;  /* 0x000000030400780c */ /* 0x000fda0003f05270 */
[----:B------:R-:W-:Y:S05]  /*8aa0*/  @!P0 BRA `(.L_x_2738) ;  /* 0x00000000001c8947 */ /* 0x000fea0003800000 */
[----:B------:R-:W-:-:S13]  /*8ab0*/  ISETP.NE.AND P0, PT, R4, 0x4, PT ;  /* 0x000000040400780c */ /* 0x000fda0003f05270 */
[----:B------:R-:W-:Y:S05]  /*8ac0*/  @P0 BRA `(.L_x_2736) ;  /* 0x0000000c00500947 */ /* 0x000fea0003800000 */
[----:B------:R-:W-:Y:S02]  /*8ad0*/  HADD2.F32 R4, -RZ, R0.H0_H0 ;  /* 0x20000000ff047230 */ /* 0x000fe40000004100 */
[----:B------:R-:W-:-:S04]  /*8ae0*/  IMAD.MOV.U32 R24, RZ, RZ, R18 ;  /* 0x000000ffff187224 */ /* 0x000fc800078e0012 */
[----:B------:R-:W0:Y:S02]  /*8af0*/  F2I.S64.TRUNC R4, R4 ;  /* 0x0000000400047311 */ /* 0x000e24000020d900 */
[----:B0-----:R0:W-:Y:S01]  /*8b00*/  STG.E.64 desc[UR36][R2.64], R4 ;  /* 0x0000000402007986 */ /* 0x0011e2000c101b24 */
[----:B------:R-:W-:Y:S05]  /*8b10*/  BRA `(.L_x_2731) ;  /* 0x0000000c00a87947 */ /* 0x000fea0003800000 */
.L_x_2738:
[----:B------:R-:W-:Y:S02]  /*8b20*/  HADD2.F32 R0, -RZ, R0.H0_H0 ;  /* 0x20000000ff007230 */ /* 0x000fe40000004100 */
[----:B------:R-:W-:Y:S02]  /*8b30*/  IMAD.MOV.U32 R24, RZ, RZ, R18 ;  /* 0x000000ffff187224 */ /* 0x000fe400078e0012 */
[----:B------:R-:W0:Y:S02]  /*8b40*/  F2I.FTZ.TRUNC.NTZ R5, R0 ;  /* 0x0000000000057305 */ /* 0x000e24000021f100 */
[----:B0-----:R0:W-:Y:S01]  /*8b50*/  STG.E desc[UR36][R2.64], R5 ;  /* 0x0000000502007986 */ /* 0x0011e2000c101924 */
[----:B------:R-:W-:Y:S05]  /*8b60*/  BRA `(.L_x_2731) ;  /* 0x0000000c00947947 */ /* 0x000fea0003800000 */
.L_x_2737:
[----:B------:R-:W-:Y:S02]  /*8b70*/  HADD2.F32 R0, -RZ, R0.H0_H0 ;  /* 0x20000000ff007230 */ /* 0x000fe40000004100 */
[----:B------:R-:W-:Y:S02]  /*8b80*/  IMAD.MOV.U32 R24, RZ, RZ, R18 ;  /* 0x000000ffff187224 */ /* 0x000fe400078e0012 */
[----:B------:R-:W0:Y:S02]  /*8b90*/  F2I.FTZ.TRUNC.NTZ R5, R0 ;  /* 0x0000000000057305 */ /* 0x000e24000021f100 */
[----:B0-----:R0:W-:Y:S01]  /*8ba0*/  STG.E.U16 desc[UR36][R2.64], R5 ;  /* 0x0000000502007986 */ /* 0x0011e2000c101524 */
[----:B------:R-:W-:Y:S05]  /*8bb0*/  BRA `(.L_x_2731) ;  /* 0x0000000c00807947 */ /* 0x000fea0003800000 */
.L_x_2733:
[----:B------:R-:W-:-:S13]  /*8bc0*/  ISETP.GT.AND P0, PT, R4, 0x6, PT ;  /* 0x000000060400780c */ /* 0x000fda0003f04270 */
[----:B------:R-:W-:Y:S05]  /*8bd0*/  @P0 BRA `(.L_x_2739) ;  /* 0x00000000002c0947 */ /* 0x000fea0003800000 */
[----:B------:R-:W-:-:S13]  /*8be0*/  ISETP.NE.AND P0, PT, R4, 0x5, PT ;  /* 0x000000050400780c */ /* 0x000fda0003f05270 */
[----:B------:R-:W-:Y:S05]  /*8bf0*/  @!P0 BRA `(.L_x_2740) ;  /* 0x0000000000188947 */ /* 0x000fea0003800000 */
[----:B------:R-:W-:-:S13]  /*8c00*/  ISETP.NE.AND P0, PT, R4, 0x6, PT ;  /* 0x000000060400780c */ /* 0x000fda0003f05270 */
[----:B------:R-:W-:Y:S05]  /*8c10*/  @P0 BRA `(.L_x_2736) ;  /* 0x0000000800fc0947 */ /* 0x000fea0003800000 */
[----:B------:R-:W-:Y:S02]  /*8c20*/  HADD2.F32 R5, -RZ, R0.H0_H0 ;  /* 0x20000000ff057230 */ /* 0x000fe40000004100 */
[----:B------:R-:W-:-:S03]  /*8c30*/  IMAD.MOV.U32 R24, RZ, RZ, R18 ;  /* 0x000000ffff187224 */ /* 0x000fc600078e0012 */
[----:B------:R1:W-:Y:S01]  /*8c40*/  STG.E desc[UR36][R2.64], R5 ;  /* 0x0000000502007986 */ /* 0x0003e2000c101924 */
[----:B------:R-:W-:Y:S05]  /*8c50*/  BRA `(.L_x_2731) ;  /* 0x0000000c00587947 */ /* 0x000fea0003800000 */
.L_x_2740:
[----:B------:R0:W-:Y:S01]  /*8c60*/  STG.E.U16 desc[UR36][R2.64], R0 ;  /* 0x0000000002007986 */ /* 0x0001e2000c101524 */
[----:B------:R-:W-:Y:S01]  /*8c70*/  IMAD.MOV.U32 R24, RZ, RZ, R18 ;  /* 0x000000ffff187224 */ /* 0x000fe200078e0012 */
[----:B------:R-:W-:Y:S06]  /*8c80*/  BRA `(.L_x_2731) ;  /* 0x0000000c004c7947 */ /* 0x000fec0003800000 */
.L_x_2739:
[----:B------:R-:W-:-:S13]  /*8c90*/  ISETP.NE.AND P0, PT, R4, 0x7, PT ;  /* 0x000000070400780c */ /* 0x000fda0003f05270 */
[----:B------:R-:W-:Y:S05]  /*8ca0*/  @!P0 BRA `(.L_x_2741) ;  /* 0x00000000003c8947 */ /* 0x000fea0003800000 */
[----:B------:R-:W-:-:S13]  /*8cb0*/  ISETP.NE.AND P0, PT, R4, 0x8, PT ;  /* 0x000000080400780c */ /* 0x000fda0003f05270 */
[----:B------:R-:W-:Y:S05]  /*8cc0*/  @!P0 BRA `(.L_x_2742) ;  /* 0x00000000001c8947 */ /* 0x000fea0003800000 */
[----:B------:R-:W-:-:S13]  /*8cd0*/  ISETP.NE.AND P0, PT, R4, 0x9, PT ;  /* 0x000000090400780c */ /* 0x000fda0003f05270 */
[----:B------:R-:W-:Y:S05]  /*8ce0*/  @P0 BRA `(.L_x_2736) ;  /* 0x0000000800c80947 */ /* 0x000fea0003800000 */
[----:B------:R-:W-:Y:S02]  /*8cf0*/  HADD2.F32 R4, -RZ, R0.H0_H0 ;  /* 0x20000000ff047230 */ /* 0x000fe40000004100 */
[----:B------:R-:W-:Y:S02]  /*8d00*/  IMAD.MOV.U32 R5, RZ, RZ, RZ ;  /* 0x000000ffff057224 */ /* 0x000fe400078e00ff */
[----:B------:R-:W-:-:S03]  /*8d10*/  IMAD.MOV.U32 R24, RZ, RZ, R18 ;  /* 0x000000ffff187224 */ /* 0x000fc600078e0012 */
[----:B------:R3:W-:Y:S01]  /*8d20*/  STG.E.64 desc[UR36][R2.64], R4 ;  /* 0x0000000402007986 */ /* 0x0007e2000c101b24 */
[----:B------:R-:W-:Y:S05]  /*8d30*/  BRA `(.L_x_2731) ;  /* 0x0000000c00207947 */ /* 0x000fea0003800000 */
.L_x_2742:
[----:B------:R-:W-:Y:S02]  /*8d40*/  HADD2.F32 R0, -RZ, R0.H0_H0 ;  /* 0x20000000ff007230 */ /* 0x000fe40000004100 */
[----:B------:R-:W-:-:S03]  /*8d50*/  IMAD.MOV.U32 R24, RZ, RZ, R18 ;  /* 0x000000ffff187224 */ /* 0x000fc600078e0012 */
[----:B------:R-:W-:-:S04]  /*8d60*/  F2FP.F16.F32.PACK_AB R0, RZ, R0 ;  /* 0x00000000ff00723e */ /* 0x000fc800000000ff */
[----:B------:R-:W-:-:S05]  /*8d70*/  PRMT R0, R0, 0x5410, RZ ;  /* 0x0000541000007816 */ /* 0x000fca00000000ff */
[----:B------:R4:W-:Y:S01]  /*8d80*/  STG.E desc[UR36][R2.64], R0 ;  /* 0x0000000002007986 */ /* 0x0009e2000c101924 */
[----:B------:R-:W-:Y:S05]  /*8d90*/  BRA `(.L_x_2731) ;  /* 0x0000000c00087947 */ /* 0x000fea0003800000 */
.L_x_2741:
[----:B------:R-:W-:Y:S02]  /*8da0*/  HADD2.F32 R4, -RZ, R0.H0_H0 ;  /* 0x20000000ff047230 */ /* 0x000fe40000004100 */
[----:B------:R-:W-:-:S03]  /*8db0*/  IMAD.MOV.U32 R24, RZ, RZ, R18 ;  /* 0x000000ffff187224 */ /* 0x000fc600078e0012 */
[----:B------:R-:W-:-:S06]  /*8dc0*/  FMUL.FTZ R4, R4, 1 ;  /* 0x3f80000004047820 */ /* 0x000fcc0000410000 */
[----:B------:R-:W0:Y:S02]  /*8dd0*/  F2F.F64.F32 R4, R4 ;  /* 0x0000000400047310 */ /* 0x000e240000201800 */
[----:B0-----:R0:W-:Y:S01]  /*8de0*/  STG.E.64 desc[UR36][R2.64], R4 ;  /* 0x0000000402007986 */ /* 0x0011e2000c101b24 */
[----:B------:R-:W-:Y:S05]  /*8df0*/  BRA `(.L_x_2731) ;  /* 0x0000000800f07947 */ /* 0x000fea0003800000 */
.L_x_2732:
        /* <DEDUP_REMOVED lines=10> */
[----:B------:R-:W-:-:S04]  /*8ea0*/  FSETP.NEU.FTZ.AND P0, PT, R0, RZ, PT ;  /* 0x000000ff0000720b */ /* 0x000fc80003f1d000 */
[----:B------:R-:W-:-:S05]  /*8eb0*/  SEL R5, RZ, 0x1, !P0 ;  /* 0x00000001ff057807 */ /* 0x000fca0004000000 */
[----:B------:R0:W-:Y:S01]  /*8ec0*/  STG.E.U8 desc[UR36][R2.64], R5 ;  /* 0x0000000502007986 */ /* 0x0001e2000c101124 */
[----:B------:R-:W-:Y:S05]  /*8ed0*/  BRA `(.L_x_2731) ;  /* 0x0000000800b87947 */ /* 0x000fea0003800000 */
.L_x_2745:
[----:B------:R-:W-:Y:S01]  /*8ee0*/  HADD2.F32 R0, -RZ, R0.H0_H0 ;  /* 0x20000000ff007230 */ /* 0x000fe20000004100 */
[----:B------:R-:W-:Y:S01]  /*8ef0*/  CS2R R6, SRZ ;  /* 0x0000000000067805 */ /* 0x000fe2000001ff00 */
[----:B------:R-:W-:-:S03]  /*8f00*/  IMAD.MOV.U32 R24, RZ, RZ, R18 ;  /* 0x000000ffff187224 */ /* 0x000fc600078e0012 */
[----:B------:R-:W-:-:S04]  /*8f10*/  FMUL.FTZ R0, R0, 1 ;  /* 0x3f80000000007820 */ /* 0x000fc80000410000 */
[----:B------:R-:W0:Y:S02]  /*8f20*/  F2F.F64.F32 R4, R0 ;  /* 0x0000000000047310 */ /* 0x000e240000201800 */
[----:B0-----:R0:W-:Y:S01]  /*8f30*/  STG.E.128 desc[UR36][R2.64], R4 ;  /* 0x0000000402007986 */ /* 0x0011e2000c101d24 */
[----:B------:R-:W-:Y:S05]  /*8f40*/  BRA `(.L_x_2731) ;  /* 0x00000008009c7947 */ /* 0x000fea0003800000 */
.L_x_2744:
        /* <DEDUP_REMOVED lines=21> */
.L_x_2749:
[----:B------:R-:W-:Y:S05]  /*90a0*/  BSYNC B0 ;  /* 0x0000000000007941 */ /* 0x000fea0003800000 */
.L_x_2748:
[----:B------:R-:W-:Y:S01]  /*90b0*/  LOP3.LUT R5, R0, R5, RZ, 0xfc, !PT ;  /* 0x0000000500057212 */ /* 0x000fe200078efcff */
[----:B------:R-:W-:-:S04]  /*90c0*/  IMAD.MOV.U32 R24, RZ, RZ, R18 ;  /* 0x000000ffff187224 */ /* 0x000fc800078e0012 */
[----:B------:R0:W-:Y:S01]  /*90d0*/  STG.E.U8 desc[UR36][R2.64], R5 ;  /* 0x0000000502007986 */ /* 0x0001e2000c101124 */
[----:B------:R-:W-:Y:S05]  /*90e0*/  BRA `(.L_x_2731) ;  /* 0x0000000800347947 */ /* 0x000fea0003800000 */
.L_x_2747:
        /* <DEDUP_REMOVED lines=13> */
.L_x_2751:
[----:B------:R-:W-:Y:S01]  /*91c0*/  IMAD.MOV.U32 R0, RZ, RZ, 0x7f ;  /* 0x0000007fff007424 */ /* 0x000fe200078e00ff */
[----:B------:R-:W-:-:S04]  /*91d0*/  ISETP.GT.U32.AND P0, PT, R4, 0x7f800000, PT ;  /* 0x7f8000000400780c */ /* 0x000fc80003f04070 */
[----:B------:R-:W-:-:S09]  /*91e0*/  SEL R0, R0, 0x7c, P0 ;  /* 0x0000007c00007807 */ /* 0x000fd20000000000 */
.L_x_2752:
[----:B------:R-:W-:Y:S05]  /*91f0*/  BSYNC B0 ;  /* 0x0000000000007941 */ /* 0x000fea0003800000 */
.L_x_2750:
[----:B------:R-:W-:Y:S01]  /*9200*/  LOP3.LUT R4, R5, 0x80000000, RZ, 0xc0, !PT ;  /* 0x8000000005047812 */ /* 0x000fe200078ec0ff */
[----:B------:R-:W-:-:S03]  /*9210*/  IMAD.MOV.U32 R24, RZ, RZ, R18 ;  /* 0x000000ffff187224 */ /* 0x000fc600078e0012 */
[----:B------:R-:W-:-:S04]  /*9220*/  SHF.R.U32.HI R5, RZ, 0x18, R4 ;  /* 0x00000018ff057819 */ /* 0x000fc80000011604 */
[----:B------:R-:W-:-:S05]  /*9230*/  LOP3.LUT R5, R0, R5, RZ, 0xfc, !PT ;  /* 0x0000000500057212 */ /* 0x000fca00078efcff */
[----:B------:R0:W-:Y:S01]  /*9240*/  STG.E.U8 desc[UR36][R2.64], R5 ;  /* 0x0000000502007986 */ /* 0x0001e2000c101124 */
[----:B------:R-:W-:Y:S05]  /*9250*/  BRA `(.L_x_2731) ;  /* 0x0000000400d87947 */ /* 0x000fea0003800000 */
.L_x_2746:
[----:B------:R-:W-:Y:S02]  /*9260*/  HADD2.F32 R0, -RZ, R0.H0_H0 ;  /* 0x20000000ff007230 */ /* 0x000fe40000004100 */
[----:B------:R-:W-:-:S03]  /*9270*/  IMAD.MOV.U32 R24, RZ, RZ, R18 ;  /* 0x000000ffff187224 */ /* 0x000fc600078e0012 */
[----:B------:R-:W-:-:S05]  /*9280*/  F2FP.BF16.F32.PACK_AB R0, RZ, R0 ;  /* 0x00000000ff00723e */ /* 0x000fca00000010ff */
[----:B------:R0:W-:Y:S01]  /*9290*/  STG.E.U16 desc[UR36][R2.64], R0 ;  /* 0x0000000002007986 */ /* 0x0001e2000c101524 */
[----:B------:R-:W-:Y:S05]  /*92a0*/  BRA `(.L_x_2731) ;  /* 0x0000000400c47947 */ /* 0x000fea0003800000 */
.L_x_2743:
        /* <DEDUP_REMOVED lines=10> */
[----:B------:R-:W0:Y:S02]  /*9350*/  F2I.FTZ.U32.TRUNC.NTZ R5, R5 ;  /* 0x0000000500057305 */ /* 0x000e24000021f000 */
[----:B0-----:R0:W-:Y:S01]  /*9360*/  STG.E.U16 desc[UR36][R2.64], R5 ;  /* 0x0000000502007986 */ /* 0x0011e2000c101524 */
[----:B------:R-:W-:Y:S05]  /*9370*/  BRA `(.L_x_2731) ;  /* 0x0000000400907947 */ /* 0x000fea0003800000 */
.L_x_2755:
        /* <DEDUP_REMOVED lines=17> */
.L_x_2758:
[----:B------:R-:W-:-:S04]  /*9490*/  LOP3.LUT R0, R7, 0x80000000, RZ, 0xc0, !PT ;  /* 0x8000000007007812 */ /* 0x000fc800078ec0ff */
[----:B------:R-:W-:-:S04]  /*94a0*/  SHF.R.U32.HI R5, RZ, 0x18, R0 ;  /* 0x00000018ff057819 */ /* 0x000fc80000011600 */
[----:B------:R-:W-:-:S04]  /*94b0*/  LOP3.LUT R4, R4, R5, RZ, 0xfc, !PT ;  /* 0x0000000504047212 */ /* 0x000fc800078efcff */
[----:B------:R-:W-:-:S07]  /*94c0*/  PRMT R0, R4, 0x7610, R0 ;  /* 0x0000761004007816 */ /* 0x000fce0000000000 */
.L_x_2757:
[----:B------:R-:W-:Y:S05]  /*94d0*/  BSYNC B0 ;  /* 0x0000000000007941 */ /* 0x000fea0003800000 */
.L_x_2756:
[----:B------:R0:W-:Y:S01]  /*94e0*/  STG.E.U8 desc[UR36][R2.64], R0 ;  /* 0x0000000002007986 */ /* 0x0001e2000c101124 */
[----:B------:R-:W-:Y:S01]  /*94f0*/  IMAD.MOV.U32 R24, RZ, RZ, R18 ;  /* 0x000000ffff187224 */ /* 0x000fe200078e0012 */
[----:B------:R-:W-:Y:S06]  /*9500*/  BRA `(.L_x_2731) ;  /* 0x00000004002c7947 */ /* 0x000fec0003800000 */
.L_x_2754:
        /* <DEDUP_REMOVED lines=17> */
.L_x_2761:
[----:B------:R-:W-:-:S04]  /*9620*/  LOP3.LUT R0, R7, 0x80000000, RZ, 0xc0, !PT ;  /* 0x8000000007007812 */ /* 0x000fc800078ec0ff */
[----:B------:R-:W-:-:S04]  /*9630*/  SHF.R.U32.HI R5, RZ, 0x18, R0 ;  /* 0x00000018ff057819 */ /* 0x000fc80000011600 */
[----:B------:R-:W-:-:S04]  /*9640*/  LOP3.LUT R4, R4, R5, RZ, 0xfc, !PT ;  /* 0x0000000504047212 */ /* 0x000fc800078efcff */
[----:B------:R-:W-:-:S07]  /*9650*/  PRMT R0, R4, 0x7610, R0 ;  /* 0x0000761004007816 */ /* 0x000fce0000000000 */
.L_x_2760:
[----:B------:R-:W-:Y:S05]  /*9660*/  BSYNC B0 ;  /* 0x0000000000007941 */ /* 0x000fea0003800000 */
.L_x_2759:
[----:B------:R0:W-:Y:S01]  /*9670*/  STG.E.U8 desc[UR36][R2.64], R0 ;  /* 0x0000000002007986 */ /* 0x0001e2000c101124 */
[----:B------:R-:W-:Y:S01]  /*9680*/  IMAD.MOV.U32 R24, RZ, RZ, R18 ;  /* 0x000000ffff187224 */ /* 0x000fe200078e0012 */
[----:B------:R-:W-:Y:S06]  /*9690*/  BRA `(.L_x_2731) ;  /* 0x0000000000c87947 */ /* 0x000fec0003800000 */
.L_x_2753:
[----:B------:R-:W-:-:S13]  /*96a0*/  ISETP.NE.AND P0, PT, R4, 0x1c, PT ;  /* 0x0000001c0400780c */ /* 0x000fda0003f05270 */
[----:B------:R-:W-:Y:S05]  /*96b0*/  @!P0 BRA `(.L_x_2762) ;  /* 0x0000000000b08947 */ /* 0x000fea0003800000 */
[----:B------:R-:W-:-:S13]  /*96c0*/  ISETP.NE.AND P0, PT, R4, 0x1d, PT ;  /* 0x0000001d0400780c */ /* 0x000fda0003f05270 */
[----:B------:R-:W-:Y:S05]  /*96d0*/  @!P0 BRA `(.L_x_2763) ;  /* 0x0000000000948947 */ /* 0x000fea0003800000 */
[----:B------:R-:W-:-:S13]  /*96e0*/  ISETP.NE.AND P0, PT, R4, 0x2c, PT ;  /* 0x0000002c0400780c */ /* 0x000fda0003f05270 */
[----:B------:R-:W-:Y:S05]  /*96f0*/  @P0 BRA `(.L_x_2736) ;  /* 0x0000000000440947 */ /* 0x000fea0003800000 */
[----:B------:R-:W-:Y:S02]  /*9700*/  HADD2.F32 R5, -RZ, R0.H0_H0 ;  /* 0x20000000ff057230 */ /* 0x000fe40000004100 */
        /* <DEDUP_REMOVED lines=16> */
.L_x_2736:
        /* <DEDUP_REMOVED lines=16> */
.L_x_2764:
[----:B------:R-:W-:Y:S01]  /*9910*/  IMAD.MOV.U32 R24, RZ, RZ, R18 ;  /* 0x000000ffff187224 */ /* 0x000fe200078e0012 */
[----:B------:R-:W-:Y:S06]  /*9920*/  BRA `(.L_x_2731) ;  /* 0x0000000000247947 */ /* 0x000fec0003800000 */
.L_x_2763:
[----:B------:R-:W-:Y:S02]  /*9930*/  HADD2.F32 R4, -RZ, R0.H0_H0 ;  /* 0x20000000ff047230 */ /* 0x000fe40000004100 */
[----:B------:R-:W-:-:S04]  /*9940*/  IMAD.MOV.U32 R24, RZ, RZ, R18 ;  /* 0x000000ffff187224 */ /* 0x000fc800078e0012 */
[----:B------:R-:W0:Y:S02]  /*9950*/  F2I.U64.TRUNC R4, R4 ;  /* 0x0000000400047311 */ /* 0x000e24000020d800 */
[----:B0-----:R0:W-:Y:S01]  /*9960*/  STG.E.64 desc[UR36][R2.64], R4 ;  /* 0x0000000402007986 */ /* 0x0011e2000c101b24 */
[----:B------:R-:W-:Y:S05]  /*9970*/  BRA `(.L_x_2731) ;  /* 0x0000000000107947 */ /* 0x000fea0003800000 */
.L_x_2762:
[----:B------:R-:W-:Y:S02]  /*9980*/  HADD2.F32 R0, -RZ, R0.H0_H0 ;  /* 0x20000000ff007230 */ /* 0x000fe40000004100 */
[----:B------:R-:W-:Y:S02]  /*9990*/  IMAD.MOV.U32 R24, RZ, RZ, R18 ;  /* 0x000000ffff187224 */ /* 0x000fe400078e0012 */
[----:B------:R-:W0:Y:S02]  /*99a0*/  F2I.FTZ.U32.TRUNC.NTZ R5, R0 ;  /* 0x0000000000057305 */ /* 0x000e24000021f000 */
[----:B0-----:R0:W-:Y:S03]  /*99b0*/  STG.E desc[UR36][R2.64], R5 ;  /* 0x0000000502007986 */ /* 0x0011e6000c101924 */
.L_x_2731:
[----:B------:R-:W-:Y:S05]  /*99c0*/  BSYNC B6 ;  /* 0x0000000000067941 */ /* 0x000fea0003800000 */
.L_x_2730:
[----:B------:R-:W-:Y:S01]  /*99d0*/  ISETP.GE.AND P0, PT, R24, R23, PT ;  /* 0x000000171800720c */ /* 0x000fe20003f06270 */
[----:B------:R-:W-:-:S12]  /*99e0*/  BSSY B6, `(.L_x_2765) ;  /* 0x00001fc000067945 */ /* 0x000fd80003800000 */
[----:B------:R-:W-:Y:S05]  /*99f0*/  @P0 BRA `(.L_x_2766) ;  /* 0x0000001c00e80947 */ /* 0x000fea0003800000 */
[----:B01-34-:R-:W0:Y:S01]  /*9a00*/  LDC.64 R2, c[0x0][0x218] ;  /* 0x00008600ff027b82 */ /* 0x01be220000000a00 */
[----:B------:R-:W-:Y:S01]  /*9a10*/  IMAD R0, R25, 0x200, R24 ;  /* 0x0000020019007824 */ /* 0x000fe200078e0218 */
[----:B--2---:R-:W-:Y:S01]  /*9a20*/  PRMT R4, R16, 0x9910, RZ ;  /* 0x0000991010047816 */ /* 0x004fe200000000ff */
        /* <DEDUP_REMOVED lines=19> */
.L_x_2770:
[----:B------:R-:W-:-:S06]  /*9b60*/  HADD2.F32 R5, -RZ, R22.H0_H0 ;  /* 0x20000016ff057230 */ /* 0x000fcc0000004100 */
[----:B------:R-:W0:Y:S02]  /*9b70*/  F2I.S64.TRUNC R4, R5 ;  /* 0x0000000500047311 */ /* 0x000e24000020d900 */
[----:B0-----:R0:W-:Y:S01]  /*9b80*/  STG.E.U8 desc[UR36][R2.64], R4 ;  /* 0x0000000402007986 */ /* 0x0011e2000c101124 */
[----:B------:R-:W-:Y:S05]  /*9b90*/  BRA `(.L_x_2772) ;  /* 0x0000000c00847947 */ /* 0x000fea0003800000 */
.L_x_2769:
        /* <DEDUP_REMOVED lines=10> */
.L_x_2774:
[----:B------:R-:W-:-:S04]  /*9c40*/  HADD2.F32 R22, -RZ, R22.H0_H0 ;  /* 0x20000016ff167230 */ /* 0x000fc80000004100 */
[----:B------:R-:W0:Y:S02]  /*9c50*/  F2I.FTZ.TRUNC.NTZ R5, R22 ;  /* 0x0000001600057305 */ /* 0x000e24000021f100 */
[----:B0-----:R0:W-:Y:S01]  /*9c60*/  STG.E desc[UR36][R2.64], R5 ;  /* 0x0000000502007986 */ /* 0x0011e2000c101924 */
[----:B------:R-:W-:Y:S05]  /*9c70*/  BRA `(.L_x_2772) ;  /* 0x0000000c004c7947 */ /* 0x000fea0003800000 */
.L_x_2773:
[----:B------:R-:W-:-:S04]  /*9c80*/  HADD2.F32 R22, -RZ, R22.H0_H0 ;  /* 0x20000016ff167230 */ /* 0x000fc80000004100 */
[----:B------:R-:W0:Y:S02]  /*9c90*/  F2I.FTZ.TRUNC.NTZ R5, R22 ;  /* 0x0000001600057305 */ /* 0x000e24000021f100 */
[----:B0-----:R0:W-:Y:S01]  /*9ca0*/  STG.E.U16 desc[UR36][R2.64], R5 ;  /* 0x0000000502007986 */ /* 0x0011e2000c101524 */
[----:B------:R-:W-:Y:S05]  /*9cb0*/  BRA `(.L_x_2772) ;  /* 0x0000000c003c7947 */ /* 0x000fea0003800000 */
.L_x_2768:
        /* <DEDUP_REMOVED lines=9> */
.L_x_2776:
[----:B------:R0:W-:Y:S01]  /*9d50*/  STG.E.U16 desc[UR36][R2.64], R22 ;  /* 0x0000001602007986 */ /* 0x0001e2000c101524 */
[----:B------:R-:W-:Y:S05]  /*9d60*/  BRA `(.L_x_2772) ;  /* 0x0000000c00107947 */ /* 0x000fea0003800000 */
.L_x_2775:
        /* <DEDUP_REMOVED lines=10> */
.L_x_2778:
[----:B------:R-:W-:-:S05]  /*9e10*/  HADD2.F32 R0, -RZ, R22.H0_H0 ;  /* 0x20000016ff007230 */ /* 0x000fca0000004100 */
[----:B------:R-:W-:-:S04]  /*9e20*/  F2FP.F16.F32.PACK_AB R0, RZ, R0 ;  /* 0x00000000ff00723e */ /* 0x000fc800000000ff */
[----:B------:R-:W-:-:S05]  /*9e30*/  PRMT R0, R0, 0x5410, RZ ;  /* 0x0000541000007816 */ /* 0x000fca00000000ff */
[----:B------:R3:W-:Y:S01]  /*9e40*/  STG.E desc[UR36][R2.64], R0 ;  /* 0x0000000002007986 */ /* 0x0007e2000c101924 */
[----:B------:R-:W-:Y:S05]  /*9e50*/  BRA `(.L_x_2772) ;  /* 0x0000000800d47947 */ /* 0x000fea0003800000 */
.L_x_2777:
[----:B------:R-:W-:-:S05]  /*9e60*/  HADD2.F32 R4, -RZ, R22.H0_H0 ;  /* 0x20000016ff047230 */ /* 0x000fca0000004100 */
[----:B------:R-:W-:-:S06]  /*9e70*/  FMUL.FTZ R4, R4, 1 ;  /* 0x3f80000004047820 */ /* 0x000fcc0000410000 */
[----:B------:R-:W0:Y:S02]  /*9e80*/  F2F.F64.F32 R4, R4 ;  /* 0x0000000400047310 */ /* 0x000e240000201800 */
[----:B0-----:R4:W-:Y:S01]  /*9e90*/  STG.E.64 desc[UR36][R2.64], R4 ;  /* 0x0000000402007986 */ /* 0x0019e2000c101b24 */
[----:B------:R-:W-:Y:S05]  /*9ea0*/  BRA `(.L_x_2772) ;  /* 0x0000000800c07947 */ /* 0x000fea0003800000 */
.L_x_2767:
        /* <DEDUP_REMOVED lines=13> */
.L_x_2781:
[----:B------:R-:W-:Y:S01]  /*9f80*/  HADD2.F32 R22, -RZ, R22.H0_H0 ;  /* 0x20000016ff167230 */ /* 0x000fe20000004100 */
[----:B------:R-:W-:-:S04]  /*9f90*/  CS2R R6, SRZ ;  /* 0x0000000000067805 */ /* 0x000fc8000001ff00 */
[----:B------:R-:W-:-:S06]  /*9fa0*/  FMUL.FTZ R4, R22, 1 ;  /* 0x3f80000016047820 */ /* 0x000fcc0000410000 */
[----:B------:R-:W0:Y:S02]  /*9fb0*/  F2F.F64.F32 R4, R4 ;  /* 0x0000000400047310 */ /* 0x000e240000201800 */
[----:B0-----:R0:W-:Y:S01]  /*9fc0*/  STG.E.128 desc[UR36][R2.64], R4 ;  /* 0x0000000402007986 */ /* 0x0011e2000c101d24 */
[----:B------:R-:W-:Y:S05]  /*9fd0*/  BRA `(.L_x_2772) ;  /* 0x0000000800747947 */ /* 0x000fea0003800000 */
.L_x_2780:
        /* <DEDUP_REMOVED lines=21> */
.L_x_2785:
[----:B------:R-:W-:Y:S05]  /*a130*/  BSYNC B0 ;  /* 0x0000000000007941 */ /* 0x000fea0003800000 */
.L_x_2784:
[----:B------:R-:W-:-:S05]  /*a140*/  LOP3.LUT R5, R0, R5, RZ, 0xfc, !PT ;  /* 0x0000000500057212 */ /* 0x000fca00078efcff */
[----:B------:R0:W-:Y:S01]  /*a150*/  STG.E.U8 desc[UR36][R2.64], R5 ;  /* 0x0000000502007986 */ /* 0x0001e2000c101124 */
[----:B------:R-:W-:Y:S05]  /*a160*/  BRA `(.L_x_2772) ;  /* 0x0000000800107947 */ /* 0x000fea0003800000 */
.L_x_2783:
        /* <DEDUP_REMOVED lines=13> */
.L_x_2787:
[----:B------:R-:W-:Y:S01]  /*a240*/  IMAD.MOV.U32 R0, RZ, RZ, 0x7f ;  /* 0x0000007fff007424 */ /* 0x000fe200078e00ff */
[----:B------:R-:W-:-:S04]  /*a250*/  ISETP.GT.U32.AND P0, PT, R4, 0x7f800000, PT ;  /* 0x7f8000000400780c */ /* 0x000fc80003f04070 */
[----:B------:R-:W-:-:S09]  /*a260*/  SEL R0, R0, 0x7c, P0 ;  /* 0x0000007c00007807 */ /* 0x000fd20000000000 */
.L_x_2788:
[----:B------:R-:W-:Y:S05]  /*a270*/  BSYNC B0 ;  /* 0x0000000000007941 */ /* 0x000fea0003800000 */
.L_x_2786:
[----:B------:R-:W-:-:S04]  /*a280*/  LOP3.LUT R4, R5, 0x80000000, RZ, 0xc0, !PT ;  /* 0x8000000005047812 */ /* 0x000fc800078ec0ff */
[----:B------:R-:W-:-:S04]  /*a290*/  SHF.R.U32.HI R5, RZ, 0x18, R4 ;  /* 0x00000018ff057819 */ /* 0x000fc80000011604 */
[----:B------:R-:W-:-:S05]  /*a2a0*/  LOP3.LUT R5, R0, R5, RZ, 0xfc, !PT ;  /* 0x0000000500057212 */ /* 0x000fca00078efcff */
[----:B------:R0:W-:Y:S01]  /*a2b0*/  STG.E.U8 desc[UR36][R2.64], R5 ;  /* 0x0000000502007986 */ /* 0x0001e2000c101124 */
[----:B------:R-:W-:Y:S05]  /*a2c0*/  BRA `(.L_x_2772) ;  /* 0x0000000400b87947 */ /* 0x000fea0003800000 */
.L_x_2782:
[----:B------:R-:W-:-:S05]  /*a2d0*/  HADD2.F32 R0, -RZ, R22.H0_H0 ;  /* 0x20000016ff007230 */ /* 0x000fca0000004100 */
[----:B------:R-:W-:-:S05]  /*a2e0*/  F2FP.BF16.F32.PACK_AB R0, RZ, R0 ;  /* 0x00000000ff00723e */ /* 0x000fca00000010ff */
[----:B------:R0:W-:Y:S01]  /*a2f0*/  STG.E.U16 desc[UR36][R2.64], R0 ;  /* 0x0000000002007986 */ /* 0x0001e2000c101524 */
[----:B------:R-:W-:Y:S05]  /*a300*/  BRA `(.L_x_2772) ;  /* 0x0000000400a87947 */ /* 0x000fea0003800000 */
.L_x_2779:
        /* <DEDUP_REMOVED lines=12> */
.L_x_2791:
        /* <DEDUP_REMOVED lines=17> */
.L_x_2794:
[----:B------:R-:W-:-:S04]  /*a4e0*/  LOP3.LUT R0, R7, 0x80000000, RZ, 0xc0, !PT ;  /* 0x8000000007007812 */ /* 0x000fc800078ec0ff */
[----:B------:R-:W-:-:S04]  /*a4f0*/  SHF.R.U32.HI R5, RZ, 0x18, R0 ;  /* 0x00000018ff057819 */ /* 0x000fc80000011600 */
[----:B------:R-:W-:-:S04]  /*a500*/  LOP3.LUT R4, R4, R5, RZ, 0xfc, !PT ;  /* 0x0000000504047212 */ /* 0x000fc800078efcff */
[----:B------:R-:W-:-:S07]  /*a510*/  PRMT R0, R4, 0x7610, R0 ;  /* 0x0000761004007816 */ /* 0x000fce0000000000 */
.L_x_2793:
[----:B------:R-:W-:Y:S05]  /*a520*/  BSYNC B0 ;  /* 0x0000000000007941 */ /* 0x000fea0003800000 */
.L_x_2792:
[----:B------:R0:W-:Y:S01]  /*a530*/  STG.E.U8 desc[UR36][R2.64], R0 ;  /* 0x0000000002007986 */ /* 0x0001e2000c101124 */
[----:B------:R-:W-:Y:S05]  /*a540*/  BRA `(.L_x_2772) ;  /* 0x0000000400187947 */ /* 0x000fea0003800000 */
.L_x_2790:
        /* <DEDUP_REMOVED lines=17> */
.L_x_2797:
[----:B------:R-:W-:-:S04]  /*a660*/  LOP3.LUT R0, R7, 0x80000000, RZ, 0xc0, !PT ;  /* 0x8000000007007812 */ /* 0x000fc800078ec0ff */
[----:B------:R-:W-:-:S04]  /*a670*/  SHF.R.U32.HI R5, RZ, 0x18, R0 ;  /* 0x00000018ff057819 */ /* 0x000fc80000011600 */
[----:B------:R-:W-:-:S04]  /*a680*/  LOP3.LUT R4, R4, R5, RZ, 0xfc, !PT ;  /* 0x0000000504047212 */ /* 0x000fc800078efcff */
[----:B------:R-:W-:-:S07]  /*a690*/  PRMT R0, R4, 0x7610, R0 ;  /* 0x0000761004007816 */ /* 0x000fce0000000000 */
.L_x_2796:
[----:B------:R-:W-:Y:S05]  /*a6a0*/  BSYNC B0 ;  /* 0x0000000000007941 */ /* 0x000fea0003800000 */
.L_x_2795:
[----:B------:R0:W-:Y:S01]  /*a6b0*/  STG.E.U8 desc[UR36][R2.64], R0 ;  /* 0x0000000002007986 */ /* 0x0001e2000c101124 */
[----:B------:R-:W-:Y:S05]  /*a6c0*/  BRA `(.L_x_2772) ;  /* 0x0000000000b87947 */ /* 0x000fea0003800000 */
.L_x_2789:
        /* <DEDUP_REMOVED lines=22> */
.L_x_2771:
        /* <DEDUP_REMOVED lines=16> */
.L_x_2800:
[----:B------:R-:W-:Y:S05]  /*a930*/  BRA `(.L_x_2772) ;  /* 0x00000000001c7947 */ /* 0x000fea0003800000 */
.L_x_2799:
[----:B------:R-:W-:-:S06]  /*a940*/  HADD2.F32 R4, -RZ, R22.H0_H0 ;  /* 0x20000016ff047230 */ /* 0x000fcc0000004100 */
[----:B------:R-:W0:Y:S02]  /*a950*/  F2I.U64.TRUNC R4, R4 ;  /* 0x0000000400047311 */ /* 0x000e24000020d800 */
[----:B0-----:R0:W-:Y:S01]  /*a960*/  STG.E.64 desc[UR36][R2.64], R4 ;  /* 0x0000000402007986 */ /* 0x0011e2000c101b24 */
[----:B------:R-:W-:Y:S05]  /*a970*/  BRA `(.L_x_2772) ;  /* 0x00000000000c7947 */ /* 0x000fea0003800000 */
.L_x_2798:
[----:B------:R-:W-:-:S04]  /*a980*/  HADD2.F32 R22, -RZ, R22.H0_H0 ;  /* 0x20000016ff167230 */ /* 0x000fc80000004100 */
[----:B------:R-:W0:Y:S02]  /*a990*/  F2I.FTZ.U32.TRUNC.NTZ R5, R22 ;  /* 0x0000001600057305 */ /* 0x000e24000021f000 */
[----:B0-----:R0:W-:Y:S02]  /*a9a0*/  STG.E desc[UR36][R2.64], R5 ;  /* 0x0000000502007986 */ /* 0x0011e4000c101924 */
.L_x_2772:
[----:B------:R-:W-:-:S05]  /*a9b0*/  VIADD R24, R24, 0x80 ;  /* 0x0000008018187836 */ /* 0x000fca0000000000 */
[----:B------:R-:W-:-:S13]  /*a9c0*/  ISETP.GE.AND P0, PT, R24, R23, PT ;  /* 0x000000171800720c */ /* 0x000fda0003f06270 */
[----:B------:R-:W-:Y:S05]  /*a9d0*/  @P0 BRA `(.L_x_2766) ;  /* 0x0000000c00f00947 */ /* 0x000fea0003800000 */
[----:B01234-:R-:W0:Y:S01]  /*a9e0*/  LDC.64 R2, c[0x0][0x218] ;  /* 0x00008600ff027b82 */ /* 0x01fe220000000a00 */
        /* <DEDUP_REMOVED lines=17> */
[----:B------:R-:W-:-:S06]  /*ab00*/  HADD2.F32 R19, -RZ, R19.H0_H0 ;  /* 0x20000013ff137230 */ /* 0x000fcc0000004100 */
[----:B------:R-:W0:Y:S02]  /*ab10*/  F2I.FTZ.TRUNC.NTZ R19, R19 ;  /* 0x0000001300137305 */ /* 0x000e24000021f100 */
[----:B0-----:R0:W-:Y:S01]  /*ab20*/  STG.E.U8 desc[UR36][R2.64], R19 ;  /* 0x0000001302007986 */ /* 0x0011e2000c101124 */
[----:B------:R-:W-:Y:S05]  /*ab30*/  BRA `(.L_x_2806) ;  /* 0x0000000c00947947 */ /* 0x000fea0003800000 */
.L_x_2804:
[----:B------:R-:W-:-:S06]  /*ab40*/  HADD2.F32 R5, -RZ, R19.H0_H0 ;  /* 0x20000013ff057230 */ /* 0x000fcc0000004100 */
[----:B------:R-:W0:Y:S02]  /*ab50*/  F2I.S64.TRUNC R4, R5 ;  /* 0x0000000500047311 */ /* 0x000e24000020d900 */
[----:B0-----:R0:W-:Y:S01]  /*ab60*/  STG.E.U8 desc[UR36][R2.64], R4 ;  /* 0x0000000402007986 */ /* 0x0011e2000c101124 */
[----:B------:R-:W-:Y:S05]  /*ab70*/  BRA `(.L_x_2806) ;  /* 0x0000000c00847947 */ /* 0x000fea0003800000 */
.L_x_2803:
        /* <DEDUP_REMOVED lines=10> */
.L_x_2808:
[----:B------:R-:W-:-:S06]  /*ac20*/  HADD2.F32 R19, -RZ, R19.H0_H0 ;  /* 0x20000013ff137230 */ /* 0x000fcc0000004100 */
[----:B------:R-:W0:Y:S02]  /*ac30*/  F2I.FTZ.TRUNC.NTZ R19, R19 ;  /* 0x0000001300137305 */ /* 0x000e24000021f100 */
[----:B0-----:R0:W-:Y:S01]  /*ac40*/  STG.E desc[UR36][R2.64], R19 ;  /* 0x0000001302007986 */ /* 0x0011e2000c101924 */
[----:B------:R-:W-:Y:S05]  /*ac50*/  BRA `(.L_x_2806) ;  /* 0x0000000c004c7947 */ /* 0x000fea0003800000 */
.L_x_2807:
[----:B------:R-:W-:-:S06]  /*ac60*/  HADD2.F32 R19, -RZ, R19.H0_H0 ;  /* 0x20000013ff137230 */ /* 0x000fcc0000004100 */
[----:B------:R-:W0:Y:S02]  /*ac70*/  F2I.FTZ.TRUNC.NTZ R19, R19 ;  /* 0x0000001300137305 */ /* 0x000e24000021f100 */
[----:B0-----:R0:W-:Y:S01]  /*ac80*/  STG.E.U16 desc[UR36][R2.64], R19 ;  /* 0x0000001302007986 */ /* 0x0011e2000c101524 */
[----:B------:R-:W-:Y:S05]  /*ac90*/  BRA `(.L_x_2806) ;  /* 0x0000000c003c7947 */ /* 0x000fea0003800000 */
.L_x_2802:
        /* <DEDUP_REMOVED lines=9> */
.L_x_2810:
[----:B------:R4:W-:Y:S01]  /*ad30*/  STG.E.U16 desc[UR36][R2.64], R19 ;  /* 0x0000001302007986 */ /* 0x0009e2000c101524 */
[----:B------:R-:W-:Y:S05]  /*ad40*/  BRA `(.L_x_2806) ;  /* 0x0000000c00107947 */ /* 0x000fea0003800000 */
.L_x_2809:
        /* <DEDUP_REMOVED lines=10> */
.L_x_2812:
[----:B------:R-:W-:-:S05]  /*adf0*/  HADD2.F32 R0, -RZ, R19.H0_H0 ;  /* 0x20000013ff007230 */ /* 0x000fca0000004100 */
[----:B------:R-:W-:-:S04]  /*ae00*/  F2FP.F16.F32.PACK_AB R0, RZ, R0 ;  /* 0x00000000ff00723e */ /* 0x000fc800000000ff */
[----:B------:R-:W-:-:S05]  /*ae10*/  PRMT R0, R0, 0x5410, RZ ;  /* 0x0000541000007816 */ /* 0x000fca00000000ff */
[----:B------:R2:W-:Y:S01]  /*ae20*/  STG.E desc[UR36][R2.64], R0 ;  /* 0x0000000002007986 */ /* 0x0005e2000c101924 */
[----:B------:R-:W-:Y:S05]  /*ae30*/  BRA `(.L_x_2806) ;  /* 0x0000000800d47947 */ /* 0x000fea0003800000 */
.L_x_2811:
[----:B------:R-:W-:-:S05]  /*ae40*/  HADD2.F32 R4, -RZ, R19.H0_H0 ;  /* 0x20000013ff047230 */ /* 0x000fca0000004100 */
[----:B------:R-:W-:-:S06]  /*ae50*/  FMUL.FTZ R4, R4, 1 ;  /* 0x3f80000004047820 */ /* 0x000fcc0000410000 */
[----:B------:R-:W0:Y:S02]  /*ae60*/  F2F.F64.F32 R4, R4 ;  /* 0x0000000400047310 */ /* 0x000e240000201800 */
[----:B0-----:R0:W-:Y:S01]  /*ae70*/  STG.E.64 desc[UR36][R2.64], R4 ;  /* 0x0000000402007986 */ /* 0x0011e2000c101b24 */
[----:B------:R-:W-:Y:S05]  /*ae80*/  BRA `(.L_x_2806) ;  /* 0x0000000800c07947 */ /* 0x000fea0003800000 */
.L_x_2801:
        /* <DEDUP_REMOVED lines=13> */
.L_x_2815:
[----:B------:R-:W-:Y:S01]  /*af60*/  HADD2.F32 R19, -RZ, R19.H0_H0 ;  /* 0x20000013ff137230 */ /* 0x000fe20000004100 */
[----:B------:R-:W-:-:S04]  /*af70*/  CS2R R6, SRZ ;  /* 0x0000000000067805 */ /* 0x000fc8000001ff00 */
[----:B------:R-:W-:-:S06]  /*af80*/  FMUL.FTZ R4, R19, 1 ;  /* 0x3f80000013047820 */ /* 0x000fcc0000410000 */
[----:B------:R-:W0:Y:S02]  /*af90*/  F2F.F64.F32 R4, R4 ;  /* 0x0000000400047310 */ /* 0x000e240000201800 */
[----:B0-----:R0:W-:Y:S01]  /*afa0*/  STG.E.128 desc[UR36][R2.64], R4 ;  /* 0x0000000402007986 */ /* 0x0011e2000c101d24 */
[----:B------:R-:W-:Y:S05]  /*afb0*/  BRA `(.L_x_2806) ;  /* 0x0000000800747947 */ /* 0x000fea0003800000 */
.L_x_2814:
        /* <DEDUP_REMOVED lines=21> */
.L_x_2819:
[----:B------:R-:W-:Y:S05]  /*b110*/  BSYNC B0 ;  /* 0x0000000000007941 */ /* 0x000fea0003800000 */
.L_x_2818:
[----:B------:R-:W-:-:S05]  /*b120*/  LOP3.LUT R5, R0, R5, RZ, 0xfc, !PT ;  /* 0x0000000500057212 */ /* 0x000fca00078efcff */
[----:B------:R0:W-:Y:S01]  /*b130*/  STG.E.U8 desc[UR36][R2.64], R5 ;  /* 0x0000000502007986 */ /* 0x0001e2000c101124 */
[----:B------:R-:W-:Y:S05]  /*b140*/  BRA `(.L_x_2806) ;  /* 0x0000000800107947 */ /* 0x000fea0003800000 */
.L_x_2817:
        /* <DEDUP_REMOVED lines=13> */
.L_x_2821:
[----:B------:R-:W-:Y:S01]  /*b220*/  IMAD.MOV.U32 R0, RZ, RZ, 0x7f ;  /* 0x0000007fff007424 */ /* 0x000fe200078e00ff */
[----:B------:R-:W-:-:S04]  /*b230*/  ISETP.GT.U32.AND P0, PT, R4, 0x7f800000, PT ;  /* 0x7f8000000400780c */ /* 0x000fc80003f04070 */
[----:B------:R-:W-:-:S09]  /*b240*/  SEL R0, R0, 0x7c, P0 ;  /* 0x0000007c00007807 */ /* 0x000fd20000000000 */
.L_x_2822:
[----:B------:R-:W-:Y:S05]  /*b250*/  BSYNC B0 ;  /* 0x0000000000007941 */ /* 0x000fea0003800000 */
.L_x_2820:
[----:B------:R-:W-:-:S04]  /*b260*/  LOP3.LUT R4, R19, 0x80000000, RZ, 0xc0, !PT ;  /* 0x8000000013047812 */ /* 0x000fc800078ec0ff */
[----:B------:R-:W-:-:S04]  /*b270*/  SHF.R.U32.HI R5, RZ, 0x18, R4 ;  /* 0x00000018ff057819 */ /* 0x000fc80000011604 */
[----:B------:R-:W-:-:S05]  /*b280*/  LOP3.LUT R5, R0, R5, RZ, 0xfc, !PT ;  /* 0x0000000500057212 */ /* 0x000fca00078efcff */
[----:B------:R0:W-:Y:S01]  /*b290*/  STG.E.U8 desc[UR36][R2.64], R5 ;  /* 0x0000000502007986 */ /* 0x0001e2000c101124 */
[----:B------:R-:W-:Y:S05]  /*b2a0*/  BRA `(.L_x_2806) ;  /* 0x0000000400b87947 */ /* 0x000fea0003800000 */
.L_x_2816:
[----:B------:R-:W-:-:S05]  /*b2b0*/  HADD2.F32 R0, -RZ, R19.H0_H0 ;  /* 0x20000013ff007230 */ /* 0x000fca0000004100 */
[----:B------:R-:W-:-:S05]  /*b2c0*/  F2FP.BF16.F32.PACK_AB R0, RZ, R0 ;  /* 0x00000000ff00723e */ /* 0x000fca00000010ff */
[----:B------:R0:W-:Y:S01]  /*b2d0*/  STG.E.U16 desc[UR36][R2.64], R0 ;  /* 0x0000000002007986 */ /* 0x0001e2000c101524 */
[----:B------:R-:W-:Y:S05]  /*b2e0*/  BRA `(.L_x_2806) ;  /* 0x0000000400a87947 */ /* 0x000fea0003800000 */
.L_x_2813:
        /* <DEDUP_REMOVED lines=12> */
.L_x_2825:
        /* <DEDUP_REMOVED lines=17> */
.L_x_2828:
[----:B------:R-:W-:-:S04]  /*b4c0*/  LOP3.LUT R0, R19, 0x80000000, RZ, 0xc0, !PT ;  /* 0x8000000013007812 */ /* 0x000fc800078ec0ff */
[----:B------:R-:W-:-:S04]  /*b4d0*/  SHF.R.U32.HI R5, RZ, 0x18, R0 ;  /* 0x00000018ff057819 */ /* 0x000fc80000011600 */
[----:B------:R-:W-:-:S04]  /*b4e0*/  LOP3.LUT R4, R4, R5, RZ, 0xfc, !PT ;  /* 0x0000000504047212 */ /* 0x000fc800078efcff */
[----:B------:R-:W-:-:S07]  /*b4f0*/  PRMT R0, R4, 0x7610, R0 ;  /* 0x0000761004007816 */ /* 0x000fce0000000000 */
.L_x_2827:
[----:B------:R-:W-:Y:S05]  /*b500*/  BSYNC B0 ;  /* 0x0000000000007941 */ /* 0x000fea0003800000 */
.L_x_2826:
[----:B------:R0:W-:Y:S01]  /*b510*/  STG.E.U8 desc[UR36][R2.64], R0 ;  /* 0x0000000002007986 */ /* 0x0001e2000c101124 */
[----:B------:R-:W-:Y:S05]  /*b520*/  BRA `(.L_x_2806) ;  /* 0x0000000400187947 */ /* 0x000fea0003800000 */
.L_x_2824:
        /* <DEDUP_REMOVED lines=17> */
.L_x_2831:
[----:B------:R-:W-:-:S04]  /*b640*/  LOP3.LUT R0, R19, 0x80000000, RZ, 0xc0, !PT ;  /* 0x8000000013007812 */ /* 0x000fc800078ec0ff */
[----:B------:R-:W-:-:S04]  /*b650*/  SHF.R.U32.HI R5, RZ, 0x18, R0 ;  /* 0x00000018ff057819 */ /* 0x000fc80000011600 */
[----:B------:R-:W-:-:S04]  /*b660*/  LOP3.LUT R4, R4, R5, RZ, 0xfc, !PT ;  /* 0x0000000504047212 */ /* 0x000fc800078efcff */
[----:B------:R-:W-:-:S07]  /*b670*/  PRMT R0, R4, 0x7610, R0 ;  /* 0x0000761004007816 */ /* 0x000fce0000000000 */
.L_x_2830:
[----:B------:R-:W-:Y:S05]  /*b680*/  BSYNC B0 ;  /* 0x0000000000007941 */ /* 0x000fea0003800000 */
.L_x_2829:
[----:B------:R0:W-:Y:S01]  /*b690*/  STG.E.U8 desc[UR36][R2.64], R0 ;  /* 0x0000000002007986 */ /* 0x0001e2000c101124 */
[----:B------:R-:W-:Y:S05]  /*b6a0*/  BRA `(.L_x_2806) ;  /* 0x0000000000b87947 */ /* 0x000fea0003800000 */
.L_x_2823:
[----:B------:R-:W-:-:S13]  /*b6b0*/  ISETP.NE.AND P0, PT, R0, 0x1c, PT ;  /* 0x0000001c0000780c */ /* 0x000fda0003f05270 */
[----:B------:R-:W-:Y:S05]  /*b6c0*/  @!P0 BRA `(.L_x_2832) ;  /* 0x0000000000a48947 */ /* 0x000fea0003800000 */
[----:B------:R-:W-:-:S13]  /*b6d0*/  ISETP.NE.AND P0, PT, R0, 0x1d, PT ;  /* 0x0000001d0000780c */ /* 0x000fda0003f05270 */
[----:B------:R-:W-:Y:S05]  /*b6e0*/  @!P0 BRA `(.L_x_2833) ;  /* 0x00000000008c8947 */ /* 0x000fea0003800000 */
[----:B------:R-:W-:-:S13]  /*b6f0*/  ISETP.NE.AND P0, PT, R0, 0x2c, PT ;  /* 0x0000002c0000780c */ /* 0x000fda0003f05270 */
[----:B------:R-:W-:Y:S05]  /*b700*/  @P0 BRA `(.L_x_2805) ;  /* 0x0000000000400947 */ /* 0x000fea0003800000 */
[----:B------:R-:W-:Y:S02]  /*b710*/  HADD2.F32 R19, -RZ, R19.H0_H0 ;  /* 0x20000013ff137230 */ /* 0x000fe40000004100 */
        /* <DEDUP_REMOVED lines=15> */
.L_x_2805:
        /* <DEDUP_REMOVED lines=16> */
.L_x_2834:
[----:B------:R-:W-:Y:S05]  /*b910*/  BRA `(.L_x_2806) ;  /* 0x00000000001c7947 */ /* 0x000fea0003800000 */
.L_x_2833:
[----:B------:R-:W-:-:S06]  /*b920*/  HADD2.F32 R4, -RZ, R19.H0_H0 ;  /* 0x20000013ff047230 */ /* 0x000fcc0000004100 */
[----:B------:R-:W0:Y:S02]  /*b930*/  F2I.U64.TRUNC R4, R4 ;  /* 0x0000000400047311 */ /* 0x000e24000020d800 */
[----:B0-----:R0:W-:Y:S01]  /*b940*/  STG.E.64 desc[UR36][R2.64], R4 ;  /* 0x0000000402007986 */ /* 0x0011e2000c101b24 */
[----:B------:R-:W-:Y:S05]  /*b950*/  BRA `(.L_x_2806) ;  /* 0x00000000000c7947 */ /* 0x000fea0003800000 */
.L_x_2832:
[----:B------:R-:W-:-:S06]  /*b960*/  HADD2.F32 R19, -RZ, R19.H0_H0 ;  /* 0x20000013ff137230 */ /* 0x000fcc0000004100 */
[----:B------:R-:W0:Y:S02]  /*b970*/  F2I.FTZ.U32.TRUNC.NTZ R19, R19 ;  /* 0x0000001300137305 */ /* 0x000e24000021f000 */
[----:B0-----:R0:W-:Y:S02]  /*b980*/  STG.E desc[UR36][R2.64], R19 ;  /* 0x0000001302007986 */ /* 0x0011e4000c101924 */
.L_x_2806:
[----:B------:R-:W-:-:S07]  /*b990*/  VIADD R24, R24, 0x80 ;  /* 0x0000008018187836 */ /* 0x000fce0000000000 */
.L_x_2766:
[----:B------:R-:W-:Y:S05]  /*b9a0*/  BSYNC B6 ;  /* 0x0000000000067941 */ /* 0x000fea0003800000 */
.L_x_2765:
[----:B------:R-:W-:-:S13]  /*b9b0*/  ISETP.GE.AND P0, PT, R24, R23, PT ;  /* 0x000000171800720c */ /* 0x000fda0003f06270 */
[----:B------:R-:W-:Y:S05]  /*b9c0*/  @P0 EXIT ;  /* 0x000000000000094d */ /* 0x000fea0003800000 */
[----:B01234-:R-:W0:Y:S01]  /*b9d0*/  LDC.64 R2, c[0x0][0x218] ;  /* 0x00008600ff027b82 */ /* 0x01fe220000000a00 */
        /* <DEDUP_REMOVED lines=18> */
[----:B0-----:R-:W-:Y:S01]  /*bb00*/  STG.E.U8 desc[UR36][R2.64], R17 ;  /* 0x0000001102007986 */ /* 0x001fe2000c101124 */
[----:B------:R-:W-:Y:S05]  /*bb10*/  EXIT ;  /* 0x000000000000794d */ /* 0x000fea0003800000 */
.L_x_2838:
[----:B------:R-:W-:-:S06]  /*bb20*/  HADD2.F32 R5, -RZ, R17.H0_H0 ;  /* 0x20000011ff057230 */ /* 0x000fcc0000004100 */
[----:B------:R-:W0:Y:S02]  /*bb30*/  F2I.S64.TRUNC R4, R5 ;  /* 0x0000000500047311 */ /* 0x000e24000020d900 */
[----:B0-----:R-:W-:Y:S01]  /*bb40*/  STG.E.U8 desc[UR36][R2.64], R4 ;  /* 0x0000000402007986 */ /* 0x001fe2000c101124 */
[----:B------:R-:W-:Y:S05]  /*bb50*/  EXIT ;  /* 0x000000000000794d */ /* 0x000fea0003800000 */
.L_x_2837:
        /* <DEDUP_REMOVED lines=10> */
.L_x_2841:
[----:B------:R-:W-:-:S06]  /*bc00*/  HADD2.F32 R17, -RZ, R17.H0_H0 ;  /* 0x20000011ff117230 */ /* 0x000fcc0000004100 */
[----:B------:R-:W0:Y:S02]  /*bc10*/  F2I.FTZ.TRUNC.NTZ R17, R17 ;  /* 0x0000001100117305 */ /* 0x000e24000021f100 */
[----:B0-----:R-:W-:Y:S01]  /*bc20*/  STG.E desc[UR36][R2.64], R17 ;  /* 0x0000001102007986 */ /* 0x001fe2000c101924 */
[----:B------:R-:W-:Y:S05]  /*bc30*/  EXIT ;  /* 0x000000000000794d */ /* 0x000fea0003800000 */
.L_x_2840:
[----:B------:R-:W-:-:S06]  /*bc40*/  HADD2.F32 R17, -RZ, R17.H0_H0 ;  /* 0x20000011ff117230 */ /* 0x000fcc0000004100 */
[----:B------:R-:W0:Y:S02]  /*bc50*/  F2I.FTZ.TRUNC.NTZ R17, R17 ;  /* 0x0000001100117305 */ /* 0x000e24000021f100 */
[----:B0-----:R-:W-:Y:S01]  /*bc60*/  STG.E.U16 desc[UR36][R2.64], R17 ;  /* 0x0000001102007986 */ /* 0x001fe2000c101524 */
[----:B------:R-:W-:Y:S05]  /*bc70*/  EXIT ;  /* 0x000000000000794d */ /* 0x000fea0003800000 */
.L_x_2836:
        /* <DEDUP_REMOVED lines=9> */
.L_x_2843:
[----:B------:R-:W-:Y:S01]  /*bd10*/  STG.E.U16 desc[UR36][R2.64], R17 ;  /* 0x0000001102007986 */ /* 0x000fe2000c101524 */
[----:B------:R-:W-:Y:S05]  /*bd20*/  EXIT ;  /* 0x000000000000794d */ /* 0x000fea0003800000 */
.L_x_2842:
        /* <DEDUP_REMOVED lines=10> */
.L_x_2845:
[----:B------:R-:W-:-:S05]  /*bdd0*/  HADD2.F32 R0, -RZ, R17.H0_H0 ;  /* 0x20000011ff007230 */ /* 0x000fca0000004100 */
[----:B------:R-:W-:-:S04]  /*bde0*/  F2FP.F16.F32.PACK_AB R0, RZ, R0 ;  /* 0x00000000ff00723e */ /* 0x000fc800000000ff */
[----:B------:R-:W-:-:S05]  /*bdf0*/  PRMT R0, R0, 0x5410, RZ ;  /* 0x0000541000007816 */ /* 0x000fca00000000ff */
[----:B------:R-:W-:Y:S01]  /*be00*/  STG.E desc[UR36][R2.64], R0 ;  /* 0x0000000002007986 */ /* 0x000fe2000c101924 */
[----:B------:R-:W-:Y:S05]  /*be10*/  EXIT ;  /* 0x000000000000794d */ /* 0x000fea0003800000 */
.L_x_2844:
[----:B------:R-:W-:-:S05]  /*be20*/  HADD2.F32 R4, -RZ, R17.H0_H0 ;  /* 0x20000011ff047230 */ /* 0x000fca0000004100 */
[----:B------:R-:W-:-:S06]  /*be30*/  FMUL.FTZ R4, R4, 1 ;  /* 0x3f80000004047820 */ /* 0x000fcc0000410000 */
[----:B------:R-:W0:Y:S02]  /*be40*/  F2F.F64.F32 R4, R4 ;  /* 0x0000000400047310 */ /* 0x000e240000201800 */
[----:B0-----:R-:W-:Y:S01]  /*be50*/  STG.E.64 desc[UR36][R2.64], R4 ;  /* 0x0000000402007986 */ /* 0x001fe2000c101b24 */
[----:B------:R-:W-:Y:S05]  /*be60*/  EXIT ;  /* 0x000000000000794d */ /* 0x000fea0003800000 */
.L_x_2835:
        /* <DEDUP_REMOVED lines=13> */
.L_x_2848:
[----:B------:R-:W-:Y:S01]  /*bf40*/  HADD2.F32 R17, -RZ, R17.H0_H0 ;  /* 0x20000011ff117230 */ /* 0x000fe20000004100 */
[----:B------:R-:W-:-:S04]  /*bf50*/  CS2R R6, SRZ ;  /* 0x0000000000067805 */ /* 0x000fc8000001ff00 */
[----:B------:R-:W-:-:S06]  /*bf60*/  FMUL.FTZ R4, R17, 1 ;  /* 0x3f80000011047820 */ /* 0x000fcc0000410000 */
[----:B------:R-:W0:Y:S02]  /*bf70*/  F2F.F64.F32 R4, R4 ;  /* 0x0000000400047310 */ /* 0x000e240000201800 */
[----:B0-----:R-:W-:Y:S01]  /*bf80*/  STG.E.128 desc[UR36][R2.64], R4 ;  /* 0x0000000402007986 */ /* 0x001fe2000c101d24 */
[----:B------:R-:W-:Y:S05]  /*bf90*/  EXIT ;  /* 0x000000000000794d */ /* 0x000fea0003800000 */
.L_x_2847:
        /* <DEDUP_REMOVED lines=21> */
.L_x_2852:
[----:B------:R-:W-:Y:S05]  /*c0f0*/  BSYNC B0 ;  /* 0x0000000000007941 */ /* 0x000fea0003800000 */
.L_x_2851:
[----:B------:R-:W-:-:S05]  /*c100*/  LOP3.LUT R5, R0, R5, RZ, 0xfc, !PT ;  /* 0x0000000500057212 */ /* 0x000fca00078efcff */
[----:B------:R-:W-:Y:S01]  /*c110*/  STG.E.U8 desc[UR36][R2.64], R5 ;  /* 0x0000000502007986 */ /* 0x000fe2000c101124 */
[----:B------:R-:W-:Y:S05]  /*c120*/  EXIT ;  /* 0x000000000000794d */ /* 0x000fea0003800000 */
.L_x_2850:
        /* <DEDUP_REMOVED lines=13> */
.L_x_2854:
[----:B------:R-:W-:Y:S01]  /*c200*/  IMAD.MOV.U32 R0, RZ, RZ, 0x7f ;  /* 0x0000007fff007424 */ /* 0x000fe200078e00ff */
[----:B------:R-:W-:-:S04]  /*c210*/  ISETP.GT.U32.AND P0, PT, R4, 0x7f800000, PT ;  /* 0x7f8000000400780c */ /* 0x000fc80003f04070 */
[----:B------:R-:W-:-:S09]  /*c220*/  SEL R0, R0, 0x7c, P0 ;  /* 0x0000007c00007807 */ /* 0x000fd20000000000 */
.L_x_2855:
[----:B------:R-:W-:Y:S05]  /*c230*/  BSYNC B0 ;  /* 0x0000000000007941 */ /* 0x000fea0003800000 */
.L_x_2853:
[----:B------:R-:W-:-:S04]  /*c240*/  LOP3.LUT R4, R17, 0x80000000, RZ, 0xc0, !PT ;  /* 0x8000000011047812 */ /* 0x000fc800078ec0ff */
[----:B------:R-:W-:-:S04]  /*c250*/  SHF.R.U32.HI R5, RZ, 0x18, R4 ;  /* 0x00000018ff057819 */ /* 0x000fc80000011604 */
[----:B------:R-:W-:-:S05]  /*c260*/  LOP3.LUT R5, R0, R5, RZ, 0xfc, !PT ;  /* 0x0000000500057212 */ /* 0x000fca00078efcff */
[----:B------:R-:W-:Y:S01]  /*c270*/  STG.E.U8 desc[UR36][R2.64], R5 ;  /* 0x0000000502007986 */ /* 0x000fe2000c101124 */
[----:B------:R-:W-:Y:S05]  /*c280*/  EXIT ;  /* 0x000000000000794d */ /* 0x000fea0003800000 */
.L_x_2849:
[----:B------:R-:W-:-:S05]  /*c290*/  HADD2.F32 R0, -RZ, R17.H0_H0 ;  /* 0x20000011ff007230 */ /* 0x000fca0000004100 */
[----:B------:R-:W-:-:S05]  /*c2a0*/  F2FP.BF16.F32.PACK_AB R0, RZ, R0 ;  /* 0x00000000ff00723e */ /* 0x000fca00000010ff */
[----:B------:R-:W-:Y:S01]  /*c2b0*/  STG.E.U16 desc[UR36][R2.64], R0 ;  /* 0x0000000002007986 */ /* 0x000fe2000c101524 */
[----:B------:R-:W-:Y:S05]  /*c2c0*/  EXIT ;  /* 0x000000000000794d */ /* 0x000fea0003800000 */
.L_x_2846:
        /* <DEDUP_REMOVED lines=12> */
.L_x_2858:
        /* <DEDUP_REMOVED lines=17> */
.L_x_2861:
[----:B------:R-:W-:-:S04]  /*c4a0*/  LOP3.LUT R0, R17, 0x80000000, RZ, 0xc0, !PT ;  /* 0x8000000011007812 */ /* 0x000fc800078ec0ff */
[----:B------:R-:W-:-:S04]  /*c4b0*/  SHF.R.U32.HI R5, RZ, 0x18, R0 ;  /* 0x00000018ff057819 */ /* 0x000fc80000011600 */
[----:B------:R-:W-:-:S04]  /*c4c0*/  LOP3.LUT R4, R4, R5, RZ, 0xfc, !PT ;  /* 0x0000000504047212 */ /* 0x000fc800078efcff */
[----:B------:R-:W-:-:S07]  /*c4d0*/  PRMT R0, R4, 0x7610, R0 ;  /* 0x0000761004007816 */ /* 0x000fce0000000000 */
.L_x_2860:
[----:B------:R-:W-:Y:S05]  /*c4e0*/  BSYNC B0 ;  /* 0x0000000000007941 */ /* 0x000fea0003800000 */
.L_x_2859:
[----:B------:R-:W-:Y:S01]  /*c4f0*/  STG.E.U8 desc[UR36][R2.64], R0 ;  /* 0x0000000002007986 */ /* 0x000fe2000c101124 */
[----:B------:R-:W-:Y:S05]  /*c500*/  EXIT ;  /* 0x000000000000794d */ /* 0x000fea0003800000 */
.L_x_2857:
        /* <DEDUP_REMOVED lines=17> */
.L_x_2864:
[----:B------:R-:W-:-:S04]  /*c620*/  LOP3.LUT R0, R17, 0x80000000, RZ, 0xc0, !PT ;  /* 0x8000000011007812 */ /* 0x000fc800078ec0ff */
[----:B------:R-:W-:-:S04]  /*c630*/  SHF.R.U32.HI R5, RZ, 0x18, R0 ;  /* 0x00000018ff057819 */ /* 0x000fc80000011600 */
[----:B------:R-:W-:-:S04]  /*c640*/  LOP3.LUT R4, R4, R5, RZ, 0xfc, !PT ;  /* 0x0000000504047212 */ /* 0x000fc800078efcff */
[----:B------:R-:W-:-:S07]  /*c650*/  PRMT R0, R4, 0x7610, R0 ;  /* 0x0000761004007816 */ /* 0x000fce0000000000 */
.L_x_2863:
[----:B------:R-:W-:Y:S05]  /*c660*/  BSYNC B0 ;  /* 0x0000000000007941 */ /* 0x000fea0003800000 */
.L_x_2862:
[----:B------:R-:W-:Y:S01]  /*c670*/  STG.E.U8 desc[UR36][R2.64], R0 ;  /* 0x0000000002007986 */ /* 0x000fe2000c101124 */
[----:B------:R-:W-:Y:S05]  /*c680*/  EXIT ;  /* 0x000000000000794d */ /* 0x000fea0003800000 */
.L_x_2856:
        /* <DEDUP_REMOVED lines=22> */
.L_x_2839:
        /* <DEDUP_REMOVED lines=16> */
.L_x_2867:
[----:B------:R-:W-:Y:S05]  /*c8f0*/  EXIT ;  /* 0x000000000000794d */ /* 0x000fea0003800000 */
.L_x_2866:
[----:B------:R-:W-:-:S06]  /*c900*/  HADD2.F32 R4, -RZ, R17.H0_H0 ;  /* 0x20000011ff047230 */ /* 0x000fcc0000004100 */
[----:B------:R-:W0:Y:S02]  /*c910*/  F2I.U64.TRUNC R4, R4 ;  /* 0x0000000400047311 */ /* 0x000e24000020d800 */
[----:B0-----:R-:W-:Y:S01]  /*c920*/  STG.E.64 desc[UR36][R2.64], R4 ;  /* 0x0000000402007986 */ /* 0x001fe2000c101b24 */
[----:B------:R-:W-:Y:S05]  /*c930*/  EXIT ;  /* 0x000000000000794d */ /* 0x000fea0003800000 */
.L_x_2865:
[----:B------:R-:W-:-:S06]  /*c940*/  HADD2.F32 R17, -RZ, R17.H0_H0 ;  /* 0x20000011ff117230 */ /* 0x000fcc0000004100 */
[----:B------:R-:W0:Y:S02]  /*c950*/  F2I.FTZ.U32.TRUNC.NTZ R17, R17 ;  /* 0x0000001100117305 */ /* 0x000e24000021f000 */
[----:B0-----:R-:W-:Y:S01]  /*c960*/  STG.E desc[UR36][R2.64], R17 ;  /* 0x0000001102007986 */ /* 0x001fe2000c101924 */
[----:B------:R-:W-:Y:S05]  /*c970*/  EXIT ;  /* 0x000000000000794d */ /* 0x000fea0003800000 */
.L_x_2868:
        /* <DEDUP_REMOVED lines=16> */
.L_x_22782:


//--------------------- .text._ZN2at6native18elementwise_kernelILi128ELi4EZNS0_22gpu_kernel_impl_nocastINS0_13BinaryFunctorIN3c104HalfES5_S5_ZZZNS0_15binary_internal21div_trunc_kernel_cudaERNS_18TensorIteratorBaseEENKUlvE1_clEvENKUlvE1_clEvEUlS5_S5_E_EEEEvS8_RKT_EUliE_EEviT1_ --------------------------
	.section	.text._ZN2at6native18elementwise_kernelILi128ELi4EZNS0_22gpu_kernel_impl_nocastINS0_13BinaryFunctorIN3c104HalfES5_S5_ZZZNS0_15binary_internal21div_trunc_kernel_cudaERNS_18TensorIteratorBaseEENKUlvE1_clEvENKUlvE1_clEvEUlS5_S5_E_EEEEvS8_RKT_EUliE_EEviT1_,"ax",@progbits
	.align	128
        .global         _ZN2at6native18elementwise_kernelILi128ELi4EZNS0_22gpu_kernel_impl_nocastINS0_13BinaryFunctorIN3c104HalfES5_S5_ZZZNS0_15binary_internal21div_trunc_kernel_cudaERNS_18TensorIteratorBaseEENKUlvE1_clEvENKUlvE1_clEvEUlS5_S5_E_EEEEvS8_RKT_EUliE_EEviT1_
        .type           _ZN2at6native18elementwise_kernelILi128ELi4EZNS0_22gpu_kernel_impl_nocastINS0_13BinaryFunctorIN3c104HalfES5_S5_ZZZNS0_15binary_internal21div_trunc_kernel_cudaERNS_18TensorIteratorBaseEENKUlvE1_clEvENKUlvE1_clEvEUlS5_S5_E_EEEEvS8_RKT_EUliE_EEviT1_,@function
        .size           _ZN2at6native18elementwise_kernelILi128ELi4EZNS0_22gpu_kernel_impl_nocastINS0_13BinaryFunctorIN3c104HalfES5_S5_ZZZNS0_15binary_internal21div_trunc_kernel_cudaERNS_18TensorIteratorBaseEENKUlvE1_clEvENKUlvE1_clEvEUlS5_S5_E_EEEEvS8_RKT_EUliE_EEviT1_,(.L_x_22783 - _ZN2at6native18elementwise_kernelILi128ELi4EZNS0_22gpu_kernel_impl_nocastINS0_13BinaryFunctorIN3c104HalfES5_S5_ZZZNS0_15binary_internal21div_trunc_kernel_cudaERNS_18TensorIteratorBaseEENKUlvE1_clEvENKUlvE1_clEvEUlS5_S5_E_EEEEvS8_RKT_EUliE_EEviT1_)
        .other          _ZN2at6native18elementwise_kernelILi128ELi4EZNS0_22gpu_kernel_impl_nocastINS0_13BinaryFunctorIN3c104HalfES5_S5_ZZZNS0_15binary_internal21div_trunc_kernel_cudaERNS_18TensorIteratorBaseEENKUlvE1_clEvENKUlvE1_clEvEUlS5_S5_E_EEEEvS8_RKT_EUliE_EEviT1_,@"STO_CUDA_ENTRY STV_DEFAULT"
_ZN2at6native18elementwise_kernelILi128ELi4EZNS0_22gpu_kernel_impl_nocastINS0_13BinaryFunctorIN3c104HalfES5_S5_ZZZNS0_15binary_internal21div_trunc_kernel_cudaERNS_18TensorIteratorBaseEENKUlvE1_clEvENKUlvE1_clEvEUlS5_S5_E_EEEEvS8_RKT_EUliE_EEviT1_:
.text._ZN2at6native18elementwise_kernelILi128ELi4EZNS0_22gpu_kernel_impl_nocastINS0_13BinaryFunctorIN3c104HalfES5_S5_ZZZNS0_15binary_internal21div_trunc_kernel_cudaERNS_18TensorIteratorBaseEENKUlvE1_clEvENKUlvE1_clEvEUlS5_S5_E_EEEEvS8_RKT_EUliE_EEviT1_:
        /* <DEDUP_REMOVED lines=363> */
.L_x_2871:
        /* <DEDUP_REMOVED lines=11> */
[----:B------:R-:W-:Y:S01]  /*1760*/  IADD3.X R5, RZ, UR9, RZ, P0, !PT ;  /* 0x00000009ff057c10 */ /* 0x000fe200087fe4ff */
[----:B--2---:R-:W-:-:S04]  /*1770*/  HADD2.F32 R2, -RZ, R8.H0_H0 ;  /* 0x20000008ff027230 */ /* 0x004fc80000004100 */
[----:B------:R-:W0:Y:S01]  /*1780*/  MUFU.RCP R11, R2 ;  /* 0x00000002000b7308 */ /* 0x000e220000001000 */
[----:B---3--:R-:W-:-:S05]  /*1790*/  HADD2.F32 R0, -RZ, R6.H0_H0 ;  /* 0x20000006ff007230 */ /* 0x008fca0000004100 */
[----:B0-----:R-:W-:-:S05]  /*17a0*/  FMUL.FTZ R0, R0, R11 ;  /* 0x0000000b00007220 */ /* 0x001fca0000410000 */
[----:B------:R-:W-:-:S05]  /*17b0*/  F2FP.F16.F32.PACK_AB R0, RZ, R0 ;  /* 0x00000000ff00723e */ /* 0x000fca00000000ff */
[----:B------:R-:W-:-:S06]  /*17c0*/  HADD2.F32 R0, -RZ, R0.H0_H0 ;  /* 0x20000000ff007230 */ /* 0x000fcc0000004100 */
[----:B------:R-:W0:Y:S02]  /*17d0*/  FRND.TRUNC R0, R0 ;  /* 0x0000000000007307 */ /* 0x000e24000020d000 */
[----:B0-----:R-:W-:-:S05]  /*17e0*/  F2FP.F16.F32.PACK_AB R7, RZ, R0 ;  /* 0x00000000ff07723e */ /* 0x001fca00000000ff */
[----:B------:R0:W-:Y:S02]  /*17f0*/  STG.E.U16 desc[UR4][R4.64], R7 ;  /* 0x0000000704007986 */ /* 0x0001e4000c101504 */
.L_x_2870:
[----:B------:R-:W-:Y:S05]  /*1800*/  BSYNC B0 ;  /* 0x0000000000007941 */ /* 0x000fea0003800000 */
.L_x_2869:
        /* <DEDUP_REMOVED lines=356> */
.L_x_2874:
        /* <DEDUP_REMOVED lines=12> */
[----:B------:R-:W-:Y:S01]  /*2f10*/  ISETP.GE.AND P0, PT, R3, UR6, PT ;  /* 0x0000000603007c0c */ /* 0x000fe2000bf06270 */
        /* <DEDUP_REMOVED lines=363> */
.L_x_2875:
        /* <DEDUP_REMOVED lines=21> */
.L_x_2873:
[----:B------:R-:W-:Y:S05]  /*4720*/  BSYNC B0 ;  /* 0x0000000000007941 */ /* 0x000fea0003800000 */
.L_x_2872:
        /* <DEDUP_REMOVED lines=355> */
.L_x_2876:
        /* <DEDUP_REMOVED lines=19> */
[----:B------:R-:W-:Y:S01]  /*5e90*/  STG.E.U16 desc[UR4][R4.64], R3 ;  /* 0x0000000304007986 */ /* 0x000fe2000c101504 */
[----:B------:R-:W-:Y:S05]  /*5ea0*/  EXIT ;  /* 0x000000000000794d */ /* 0x000fea0003800000 */
.L_x_2877:
        /* <DEDUP_REMOVED lines=13> */
.L_x_22783:


//--------------------- .text._ZN2at6native27unrolled_elementwise_kernelINS0_13BinaryFunctorIN3c104HalfES4_S4_ZZZNS0_15binary_internal21div_trunc_kernel_cudaERNS_18TensorIteratorBaseEENKUlvE1_clEvENKUlvE1_clEvEUlS4_S4_E_EESt5arrayIPcLm3EELi4E23TrivialOffsetCalculatorILi2EjESF_ILi1EjENS0_6memory15LoadWithoutCastENSI_16StoreWithoutCastEEEviT_T0_T2_T3_T4_T5_ --------------------------
	.section	.text._ZN2at6native27unrolled_elementwise_kernelINS0_13BinaryFunctorIN3c104HalfES4_S4_ZZZNS0_15binary_internal21div_trunc_kernel_cudaERNS_18TensorIteratorBaseEENKUlvE1_clEvENKUlvE1_clEvEUlS4_S4_E_EESt5arrayIPcLm3EELi4E23TrivialOffsetCalculatorILi2EjESF_ILi1EjENS0_6memory15LoadWithoutCastENSI_16StoreWithoutCastEEEviT_T0_T2_T3_T4_T5_,"ax",@progbits
	.align	128
        .global         _ZN2at6native27unrolled_elementwise_kernelINS0_13BinaryFunctorIN3c104HalfES4_S4_ZZZNS0_15binary_internal21div_trunc_kernel_cudaERNS_18TensorIteratorBaseEENKUlvE1_clEvENKUlvE1_clEvEUlS4_S4_E_EESt5arrayIPcLm3EELi4E23TrivialOffsetCalculatorILi2EjESF_ILi1EjENS0_6memory15LoadWithoutCastENSI_16StoreWithoutCastEEEviT_T0_T2_T3_T4_T5_
        .type           _ZN2at6native27unrolled_elementwise_kernelINS0_13BinaryFunctorIN3c104HalfES4_S4_ZZZNS0_15binary_internal21div_trunc_kernel_cudaERNS_18TensorIteratorBaseEENKUlvE1_clEvENKUlvE1_clEvEUlS4_S4_E_EESt5arrayIPcLm3EELi4E23TrivialOffsetCalculatorILi2EjESF_ILi1EjENS0_6memory15LoadWithoutCastENSI_16StoreWithoutCastEEEviT_T0_T2_T3_T4_T5_,@function
        .size           _ZN2at6native27unrolled_elementwise_kernelINS0_13BinaryFunctorIN3c104HalfES4_S4_ZZZNS0_15binary_internal21div_trunc_kernel_cudaERNS_18TensorIteratorBaseEENKUlvE1_clEvENKUlvE1_clEvEUlS4_S4_E_EESt5arrayIPcLm3EELi4E23TrivialOffsetCalculatorILi2EjESF_ILi1EjENS0_6memory15LoadWithoutCastENSI_16StoreWithoutCastEEEviT_T0_T2_T3_T4_T5_,(.L_x_22784 - _ZN2at6native27unrolled_elementwise_kernelINS0_13BinaryFunctorIN3c104HalfES4_S4_ZZZNS0_15binary_internal21div_trunc_kernel_cudaERNS_18TensorIteratorBaseEENKUlvE1_clEvENKUlvE1_clEvEUlS4_S4_E_EESt5arrayIPcLm3EELi4E23TrivialOffsetCalculatorILi2EjESF_ILi1EjENS0_6memory15LoadWithoutCastENSI_16StoreWithoutCastEEEviT_T0_T2_T3_T4_T5_)
        .other          _ZN2at6native27unrolled_elementwise_kernelINS0_13BinaryFunctorIN3c104HalfES4_S4_ZZZNS0_15binary_internal21div_trunc_kernel_cudaERNS_18TensorIteratorBaseEENKUlvE1_clEvENKUlvE1_clEvEUlS4_S4_E_EESt5arrayIPcLm3EELi4E23TrivialOffsetCalculatorILi2EjESF_ILi1EjENS0_6memory15LoadWithoutCastENSI_16StoreWithoutCastEEEviT_T0_T2_T3_T4_T5_,@"STO_CUDA_ENTRY STV_DEFAULT"
_ZN2at6native27unrolled_elementwise_kernelINS0_13BinaryFunctorIN3c104HalfES4_S4_ZZZNS0_15binary_internal21div_trunc_kernel_cudaERNS_18TensorIteratorBaseEENKUlvE1_clEvENKUlvE1_clEvEUlS4_S4_E_EESt5arrayIPcLm3EELi4E23TrivialOffsetCalculatorILi2EjESF_ILi1EjENS0_6memory15LoadWithoutCastENSI_16StoreWithoutCastEEEviT_T0_T2_T3_T4_T5_:
.text._ZN2at6native27unrolled_elementwise_kernelINS0_13BinaryFunctorIN3c104HalfES4_S4_ZZZNS0_15binary_internal21div_trunc_kernel_cudaERNS_18TensorIteratorBaseEENKUlvE1_clEvENKUlvE1_clEvEUlS4_S4_E_EESt5arrayIPcLm3EELi4E23TrivialOffsetCalculatorILi2EjESF_ILi1EjENS0_6memory15LoadWithoutCastENSI_16StoreWithoutCastEEEviT_T0_T2_T3_T4_T5_:
[----:B------:R-:W-:Y:S01]  /*0000*/  LDC R1, c[0x0][0x28] ;  /* 0x00000a00ff017b82 */ /* 0x000fe20000000800 */
[----:B------:R-:W0:Y:S07]  /*0010*/  S2R R0, SR_CTAID.X ;  /* 0x0000000000007919 */ /* 0x000e2e0000002500 */
[----:B------:R-:W0:Y:S01]  /*0020*/  LDC R3, c[0x0][0x210] ;  /* 0x00008400ff037b82 */ /* 0x000e220000000800 */
[----:B------:R-:W-:Y:S01]  /*0030*/  PRMT R18, RZ, 0x7610, R18 ;  /* 0x00007610ff127816 */ /* 0x000fe20000000012 */
[----:B------:R-:W-:Y:S01]  /*0040*/  ULDC.64 UR4, c[0x0][0x208] ;  /* 0x0000820000047ab9 */ /* 0x000fe20000000a00 */
[----:B------:R-:W1:Y:S01]  /*0050*/  S2R R21, SR_TID.X ;  /* 0x0000000000157919 */ /* 0x000e620000002100 */
[----:B0-----:R-:W-:Y:S01]  /*0060*/  IMAD R14, R0, -0x200, R3 ;  /* 0xfffffe00000e7824 */ /* 0x001fe200078e0203 */
[----:B-1----:R-:W-:-:S04]  /*0070*/  MOV R23, R21 ;  /* 0x0000001500177202 */ /* 0x002fc80000000f00 */
[----:B------:R-:W-:-:S13]  /*0080*/  ISETP.GE.AND P0, PT, R21, R14, PT ;  /* 0x0000000e1500720c */ /* 0x000fda0003f06270 */
[----:B------:R-:W-:Y:S01]  /*0090*/  @!P0 IMAD R29, R0, 0x200, R23 ;  /* 0x00000200001d8824 */ /* 0x000fe200078e0217 */
[----:B------:R-:W-:Y:S01]  /*00a0*/  @!P0 IADD3 R23, R23, 0x80, RZ ;  /* 0x0000008017178810 */ /* 0x000fe20007ffe0ff */
[----:B------:R-:W0:Y:S03]  /*00b0*/  @!P0 LDC.64 R12, c[0x0][0x228] ;  /* 0x00008a00ff0c8b82 */ /* 0x000e260000000a00 */
[----:B------:R-:W-:-:S05]  /*00c0*/  ISETP.GE.AND P1, PT, R23, R14, PT ;  /* 0x0000000e1700720c */ /* 0x000fca0003f26270 */
[----:B------:R-:W1:Y:S08]  /*00d0*/  @!P0 LDC.64 R8, c[0x0][0x220] ;  /* 0x00008800ff088b82 */ /* 0x000e700000000a00 */
[----:B------:R-:W-:Y:S01]  /*00e0*/  @!P1 IMAD R27, R0, 0x200, R23 ;  /* 0x00000200001b9824 */ /* 0x000fe200078e0217 */
[----:B------:R-:W-:Y:S01]  /*00f0*/  @!P1 IADD3 R23, R23, 0x80, RZ ;  /* 0x0000008017179810 */ /* 0x000fe20007ffe0ff */
[----:B------:R-:W2:Y:S03]  /*0100*/  @!P1 LDC.64 R10, c[0x0][0x228] ;  /* 0x00008a00ff0a9b82 */ /* 0x000ea60000000a00 */
[----:B------:R-:W-:Y:S01]  /*0110*/  ISETP.GE.AND P3, PT, R23, R14, PT ;  /* 0x0000000e1700720c */ /* 0x000fe20003f66270 */
[----:B0-----:R-:W-:Y:S01]  /*0120*/  @!P0 IMAD.WIDE.U32 R12, R29, 0x2, R12 ;  /* 0x000000021d0c8825 */ /* 0x001fe200078e000c */
[----:B------:R-:W-:-:S03]  /*0130*/  PRMT R22, RZ, 0x7610, R22 ;  /* 0x00007610ff167816 */ /* 0x000fc60000000016 */
[----:B------:R-:W0:Y:S01]  /*0140*/  @!P1 LDC.64 R2, c[0x0][0x220] ;  /* 0x00008800ff029b82 */ /* 0x000e220000000a00 */
[----:B------:R3:W4:Y:S07]  /*0150*/  @!P0 LDG.E.U16 R18, desc[UR4][R12.64] ;  /* 0x000000040c128981 */ /* 0x00072e000c1e1500 */
[----:B------:R-:W5:Y:S01]  /*0160*/  @!P3 LDC.64 R6, c[0x0][0x228] ;  /* 0x00008a00ff06bb82 */ /* 0x000f620000000a00 */
[----:B------:R-:W-:Y:S01]  /*0170*/  @!P3 IMAD R25, R0, 0x200, R23 ;  /* 0x000002000019b824 */ /* 0x000fe200078e0217 */
[----:B------:R-:W-:Y:S01]  /*0180*/  @!P3 IADD3 R23, R23, 0x80, RZ ;  /* 0x000000801717b810 */ /* 0x000fe20007ffe0ff */
[----:B-1----:R-:W-:-:S05]  /*0190*/  @!P0 IMAD.WIDE.U32 R8, R29, 0x2, R8 ;  /* 0x000000021d088825 */ /* 0x002fca00078e0008 */
[----:B------:R-:W1:Y:S01]  /*01a0*/  @!P3 LDC.64 R4, c[0x0][0x220] ;  /* 0x00008800ff04bb82 */ /* 0x000e620000000a00 */
[----:B------:R-:W-:Y:S01]  /*01b0*/  ISETP.GE.AND P2, PT, R23, R14, PT ;  /* 0x0000000e1700720c */ /* 0x000fe20003f46270 */
[----:B------:R-:W4:Y:S01]  /*01c0*/  @!P0 LDG.E.U16 R22, desc[UR4][R8.64] ;  /* 0x0000000408168981 */ /* 0x000f22000c1e1500 */
[----:B------:R-:W-:Y:S01]  /*01d0*/  PRMT R15, RZ, 0x7610, R15 ;  /* 0x00007610ff0f7816 */ /* 0x000fe2000000000f */
[----:B--2---:R-:W-:Y:S01]  /*01e0*/  @!P1 IMAD.WIDE.U32 R10, R27, 0x2, R10 ;  /* 0x000000021b0a9825 */ /* 0x004fe200078e000a */
[----:B------:R-:W-:-:S04]  /*01f0*/  PRMT R20, RZ, 0x7610, R20 ;  /* 0x00007610ff147816 */ /* 0x000fc80000000014 */
[----:B------:R2:W4:Y:S05]  /*0200*/  @!P1 LDG.E.U16 R15, desc[UR4][R10.64] ;  /* 0x000000040a0f9981 */ /* 0x00052a000c1e1500 */
[----:B---3--:R-:W3:Y:S01]  /*0210*/  @!P2 LDC.64 R12, c[0x0][0x228] ;  /* 0x00008a00ff0cab82 */ /* 0x008ee20000000a00 */
[----:B-----5:R-:W-:-:S05]  /*0220*/  @!P3 IMAD.WIDE.U32 R6, R25, 0x2, R6 ;  /* 0x000000021906b825 */ /* 0x020fca00078e0006 */
[----:B------:R5:W4:Y:S01]  /*0230*/  @!P3 LDG.E.U16 R20, desc[UR4][R6.64] ;  /* 0x000000040614b981 */ /* 0x000b22000c1e1500 */
[----:B------:R-:W-:Y:S01]  /*0240*/  PRMT R24, RZ, 0x7610, R24 ;  /* 0x00007610ff187816 */ /* 0x000fe20000000018 */
[----:B0-----:R-:W-:Y:S01]  /*0250*/  @!P1 IMAD.WIDE.U32 R2, R27, 0x2, R2 ;  /* 0x000000021b029825 */ /* 0x001fe200078e0002 */
[----:B--2---:R-:W0:Y:S03]  /*0260*/  @!P2 LDC.64 R10, c[0x0][0x220] ;  /* 0x00008800ff0aab82 */ /* 0x004e260000000a00 */
[----:B-1----:R-:W-:Y:S01]  /*0270*/  @!P3 IMAD.WIDE.U32 R4, R25, 0x2, R4 ;  /* 0x000000021904b825 */ /* 0x002fe200078e0004 */
[----:B------:R-:W-:Y:S01]  /*0280*/  PRMT R25, RZ, 0x7610, R25 ;  /* 0x00007610ff197816 */ /* 0x000fe20000000019 */
[----:B------:R1:W2:Y:S05]  /*0290*/  @!P1 LDG.E.U16 R24, desc[UR4][R2.64] ;  /* 0x0000000402189981 */ /* 0x0002aa000c1e1500 */
[----:B------:R4:W2:Y:S01]  /*02a0*/  @!P3 LDG.E.U16 R25, desc[UR4][R4.64] ;  /* 0x000000040419b981 */ /* 0x0008a2000c1e1500 */
[----:B------:R-:W-:Y:S01]  /*02b0*/  @!P2 IMAD R23, R0, 0x200, R23 ;  /* 0x000002000017a824 */ /* 0x000fe200078e0217 */
[----:B------:R-:W-:-:S03]  /*02c0*/  PRMT R8, RZ, 0x7610, R8 ;  /* 0x00007610ff087816 */ /* 0x000fc60000000008 */
[----:B---3--:R-:W-:-:S05]  /*02d0*/  @!P2 IMAD.WIDE.U32 R12, R23, 0x2, R12 ;  /* 0x00000002170ca825 */ /* 0x008fca00078e000c */
[----:B------:R-:W3:Y:S01]  /*02e0*/  @!P2 LDG.E.U16 R8, desc[UR4][R12.64] ;  /* 0x000000040c08a981 */ /* 0x000ee2000c1e1500 */
[----:B-----5:R-:W-:Y:S01]  /*02f0*/  PRMT R6, RZ, 0x7610, R6 ;  /* 0x00007610ff067816 */ /* 0x020fe20000000006 */
[----:B0-----:R-:W-:-:S05]  /*0300*/  @!P2 IMAD.WIDE.U32 R10, R23, 0x2, R10 ;  /* 0x00000002170aa825 */ /* 0x001fca00078e000a */
[----:B------:R-:W5:Y:S01]  /*0310*/  @!P2 LDG.E.U16 R6, desc[UR4][R10.64] ;  /* 0x000000040a06a981 */ /* 0x000f62000c1e1500 */
[C---:B-1----:R-:W-:Y:S01]  /*0320*/  VIADD R3, R21.reuse, 0x100 ;  /* 0x0000010015037836 */ /* 0x042fe20000000000 */
[----:B------:R-:W-:-:S04]  /*0330*/  IADD3 R7, R21, 0x80, RZ ;  /* 0x0000008015077810 */ /* 0x000fc80007ffe0ff */
[-C--:B------:R-:W-:Y:S02]  /*0340*/  ISETP.GE.AND P2, PT, R7, R14.reuse, PT ;  /* 0x0000000e0700720c */ /* 0x080fe40003f46270 */
[----:B------:R-:W-:Y:S02]  /*0350*/  ISETP.GE.AND P3, PT, R3, R14, PT ;  /* 0x0000000e0300720c */ /* 0x000fe40003f66270 */
[----:B------:R-:W-:-:S04]  /*0360*/  IADD3 R3, R21, 0x180, RZ ;  /* 0x0000018015037810 */ /* 0x000fc80007ffe0ff */
[----:B------:R-:W-:Y:S02]  /*0370*/  ISETP.GE.AND P1, PT, R3, R14, PT ;  /* 0x0000000e0300720c */ /* 0x000fe40003f26270 */
[----:B------:R-:W0:Y:S01]  /*0380*/  @!P0 LDC.64 R2, c[0x0][0x218] ;  /* 0x00008600ff028b82 */ /* 0x000e220000000a00 */
[----:B------:R-:W-:Y:S01]  /*0390*/  BSSY B0, `(.L_x_2878) ;  /* 0x000002d000007945 */ /* 0x000fe20003800000 */
[----:B----4-:R-:W-:-:S04]  /*03a0*/  @!P0 HADD2.F32 R18, -RZ, R18.H0_H0 ;  /* 0x20000012ff128230 */ /* 0x010fc80000004100 */
[----:B------:R-:W1:Y:S01]  /*03b0*/  @!P0 MUFU.RCP R5, R18 ;  /* 0x0000001200058308 */ /* 0x000e620000001000 */
[----:B------:R-:W-:-:S05]  /*03c0*/  @!P0 HADD2.F32 R22, -RZ, R22.H0_H0 ;  /* 0x20000016ff168230 */ /* 0x000fca0000004100 */
[----:B-1----:R-:W-:Y:S01]  /*03d0*/  @!P0 FMUL.FTZ R22, R22, R5 ;  /* 0x0000000516168220 */ /* 0x002fe20000410000 */
[----:B------:R-:W-:-:S04]  /*03e0*/  @!P2 HADD2.F32 R15, -RZ, R15.H0_H0 ;  /* 0x2000000fff0fa230 */ /* 0x000fc80000004100 */
[----:B------:R-:W-:Y:S02]  /*03f0*/  @!P0 F2FP.F16.F32.PACK_AB R22, RZ, R22 ;  /* 0x00000016ff16823e */ /* 0x000fe400000000ff */
[----:B------:R-:W1:Y:S01]  /*0400*/  @!P2 MUFU.RCP R15, R15 ;  /* 0x0000000f000fa308 */ /* 0x000e620000001000 */
[----:B------:R-:W-:Y:S02]  /*0410*/  @!P3 HADD2.F32 R20, -RZ, R20.H0_H0 ;  /* 0x20000014ff14b230 */ /* 0x000fe40000004100 */
[----:B------:R-:W-:-:S05]  /*0420*/  @!P0 HADD2.F32 R22, -RZ, R22.H0_H0 ;  /* 0x20000016ff168230 */ /* 0x000fca0000004100 */
[----:B------:R-:W4:Y:S01]  /*0430*/  @!P3 MUFU.RCP R20, R20 ;  /* 0x000000140014b308 */ /* 0x000f220000001000 */
[----:B--2---:R-:W-:-:S07]  /*0440*/  @!P2 HADD2.F32 R24, -RZ, R24.H0_H0 ;  /* 0x20000018ff18a230 */ /* 0x004fce0000004100 */
[----:B------:R-:W2:Y:S01]  /*0450*/  @!P0 FRND.TRUNC R22, R22 ;  /* 0x0000001600168307 */ /* 0x000ea2000020d000 */
[----:B------:R-:W-:Y:S02]  /*0460*/  @!P3 HADD2.F32 R25, -RZ, R25.H0_H0 ;  /* 0x20000019ff19b230 */ /* 0x000fe40000004100 */
[----:B-1----:R-:W-:Y:S01]  /*0470*/  @!P2 FMUL.FTZ R24, R24, R15 ;  /* 0x0000000f1818a220 */ /* 0x002fe20000410000 */
[----:B------:R-:W-:Y:S02]  /*0480*/  @!P0 LEA R5, R0, R21, 0x9 ;  /* 0x0000001500058211 */ /* 0x000fe400078e48ff */
[----:B----4-:R-:W-:Y:S02]  /*0490*/  @!P3 FMUL.FTZ R25, R25, R20 ;  /* 0x000000141919b220 */ /* 0x010fe40000410000 */
[----:B------:R-:W-:Y:S01]  /*04a0*/  @!P2 F2FP.F16.F32.PACK_AB R24, RZ, R24 ;  /* 0x00000018ff18a23e */ /* 0x000fe200000000ff */
[----:B0-----:R-:W-:Y:S02]  /*04b0*/  @!P0 IMAD.WIDE.U32 R2, R5, 0x2, R2 ;  /* 0x0000000205028825 */ /* 0x001fe400078e0002 */
[----:B------:R-:W-:-:S02]  /*04c0*/  @!P3 F2FP.F16.F32.PACK_AB R25, RZ, R25 ;  /* 0x00000019ff19b23e */ /* 0x000fc400000000ff */
[----:B--2---:R-:W-:Y:S01]  /*04d0*/  @!P0 F2FP.F16.F32.PACK_AB R19, RZ, R22 ;  /* 0x00000016ff13823e */ /* 0x004fe200000000ff */
[----:B------:R-:W-:Y:S02]  /*04e0*/  @!P2 HADD2.F32 R24, -RZ, R24.H0_H0 ;  /* 0x20000018ff18a230 */ /* 0x000fe40000004100 */
[----:B---3--:R-:W-:Y:S02]  /*04f0*/  @!P1 HADD2.F32 R8, -RZ, R8.H0_H0 ;  /* 0x20000008ff089230 */ /* 0x008fe40000004100 */
[----:B------:R-:W-:Y:S01]  /*0500*/  @!P3 HADD2.F32 R25, -RZ, R25.H0_H0 ;  /* 0x20000019ff19b230 */ /* 0x000fe20000004100 */
[----:B------:R0:W-:Y:S01]  /*0510*/  @!P0 STG.E.U16 desc[UR4][R2.64], R19 ;  /* 0x0000001302008986 */ /* 0x0001e2000c101504 */
[----:B------:R-:W-:Y:S01]  /*0520*/  @!P0 IMAD.MOV.U32 R21, RZ, RZ, R7 ;  /* 0x000000ffff158224 */ /* 0x000fe200078e0007 */
[----:B------:R-:W1:Y:S04]  /*0530*/  @!P1 MUFU.RCP R9, R8 ;  /* 0x0000000800099308 */ /* 0x000e680000001000 */
[----:B------:R-:W-:-:S04]  /*0540*/  ISETP.GE.AND P4, PT, R21, R14, PT ;  /* 0x0000000e1500720c */ /* 0x000fc80003f86270 */
[----:B------:R-:W2:Y:S08]  /*0550*/  @!P2 FRND.TRUNC R24, R24 ;  /* 0x000000180018a307 */ /* 0x000eb0000020d000 */
[----:B------:R-:W3:Y:S01]  /*0560*/  @!P3 FRND.TRUNC R25, R25 ;  /* 0x000000190019b307 */ /* 0x000ee2000020d000 */
[----:B-----5:R-:W-:-:S05]  /*0570*/  @!P1 HADD2.F32 R6, -RZ, R6.H0_H0 ;  /* 0x20000006ff069230 */ /* 0x020fca0000004100 */
[----:B-1----:R-:W-:Y:S01]  /*0580*/  @!P1 FMUL.FTZ R6, R6, R9 ;  /* 0x0000000906069220 */ /* 0x002fe20000410000 */
[----:B--2---:R-:W-:Y:S02]  /*0590*/  @!P2 F2FP.F16.F32.PACK_AB R16, RZ, R24 ;  /* 0x00000018ff10a23e */ /* 0x004fe400000000ff */
[----:B---3--:R-:W-:Y:S01]  /*05a0*/  @!P3 F2FP.F16.F32.PACK_AB R17, RZ, R25 ;  /* 0x00000019ff11b23e */ /* 0x008fe200000000ff */
[----:B0-----:R-:W-:Y:S06]  /*05b0*/  @P4 BRA `(.L_x_2879) ;  /* 0x0000000000284947 */ /* 0x001fec0003800000 */
[----:B------:R-:W0:Y:S01]  /*05c0*/  LDC.64 R4, c[0x0][0x218] ;  /* 0x00008600ff047b82 */ /* 0x000e220000000a00 */
[----:B------:R-:W-:Y:S02]  /*05d0*/  LEA R3, R0, R21, 0x9 ;  /* 0x0000001500037211 */ /* 0x000fe400078e48ff */
        /* <DEDUP_REMOVED lines=8> */
.L_x_2879:
[----:B------:R-:W-:Y:S05]  /*0660*/  BSYNC B0 ;  /* 0x0000000000007941 */ /* 0x000fea0003800000 */
.L_x_2878:
[----:B------:R-:W-:Y:S02]  /*0670*/  ISETP.GE.AND P0, PT, R21, R14, PT ;  /* 0x0000000e1500720c */ /* 0x000fe40003f06270 */
[----:B------:R-:W-:-:S05]  /*0680*/  @!P1 F2FP.F16.F32.PACK_AB R6, RZ, R6 ;  /* 0x00000006ff06923e */ /* 0x000fca00000000ff */
[----:B------:R-:W-:-:S06]  /*0690*/  @!P1 HADD2.F32 R6, -RZ, R6.H0_H0 ;  /* 0x20000006ff069230 */ /* 0x000fcc0000004100 */
[----:B------:R-:W-:Y:S05]  /*06a0*/  @P0 EXIT ;  /* 0x000000000000094d */ /* 0x000fea0003800000 */
[----:B0-----:R-:W0:Y:S01]  /*06b0*/  LDC.64 R2, c[0x0][0x218] ;  /* 0x00008600ff027b82 */ /* 0x001e220000000a00 */
[----:B------:R-:W1:Y:S01]  /*06c0*/  @!P1 FRND.TRUNC R6, R6 ;  /* 0x0000000600069307 */ /* 0x000e62000020d000 */
[----:B------:R-:W-:Y:S02]  /*06d0*/  LEA R21, R0, R21, 0x9 ;  /* 0x0000001500157211 */ /* 0x000fe400078e48ff */
[----:B-1----:R-:W-:-:S03]  /*06e0*/  @!P1 F2FP.F16.F32.PACK_AB R4, RZ, R6 ;  /* 0x00000006ff04923e */ /* 0x002fc600000000ff */
[----:B0-----:R-:W-:-:S05]  /*06f0*/  IMAD.WIDE.U32 R2, R21, 0x2, R2 ;  /* 0x0000000215027825 */ /* 0x001fca00078e0002 */
[----:B------:R-:W-:Y:S01]  /*0700*/  STG.E.U16 desc[UR4][R2.64], R4 ;  /* 0x0000000402007986 */ /* 0x000fe2000c101504 */
[----:B------:R-:W-:Y:S05]  /*0710*/  EXIT ;  /* 0x000000000000794d */ /* 0x000fea0003800000 */
.L_x_2880:
        /* <DEDUP_REMOVED lines=14> */
.L_x_22784:


//--------------------- .text._ZN2at6native29vectorized_elementwise_kernelILi2ENS0_13BinaryFunctorIN3c104HalfES4_S4_ZZZNS0_15binary_internal21div_trunc_kernel_cudaERNS_18TensorIteratorBaseEENKUlvE1_clEvENKUlvE1_clEvEUlS4_S4_E_EESt5arrayIPcLm3EEEEviT0_T1_ --------------------------
	.section	.text._ZN2at6native29vectorized_elementwise_kernelILi2ENS0_13BinaryFunctorIN3c104HalfES4_S4_ZZZNS0_15binary_internal21div_trunc_kernel_cudaERNS_18TensorIteratorBaseEENKUlvE1_clEvENKUlvE1_clEvEUlS4_S4_E_EESt5arrayIPcLm3EEEEviT0_T1_,"ax",@progbits
	.align	128
        .global         _ZN2at6native29vectorized_elementwise_kernelILi2ENS0_13BinaryFunctorIN3c104HalfES4_S4_ZZZNS0_15binary_internal21div_trunc_kernel_cudaERNS_18TensorIteratorBaseEENKUlvE1_clEvENKUlvE1_clEvEUlS4_S4_E_EESt5arrayIPcLm3EEEEviT0_T1_
        .type           _ZN2at6native29vectorized_elementwise_kernelILi2ENS0_13BinaryFunctorIN3c104HalfES4_S4_ZZZNS0_15binary_internal21div_trunc_kernel_cudaERNS_18TensorIteratorBaseEENKUlvE1_clEvENKUlvE1_clEvEUlS4_S4_E_EESt5arrayIPcLm3EEEEviT0_T1_,@function
        .size           _ZN2at6native29vectorized_elementwise_kernelILi2ENS0_13BinaryFunctorIN3c104HalfES4_S4_ZZZNS0_15binary_internal21div_trunc_kernel_cudaERNS_18TensorIteratorBaseEENKUlvE1_clEvENKUlvE1_clEvEUlS4_S4_E_EESt5arrayIPcLm3EEEEviT0_T1_,(.L_x_22785 - _ZN2at6native29vectorized_elementwise_kernelILi2ENS0_13BinaryFunctorIN3c104HalfES4_S4_ZZZNS0_15binary_internal21div_trunc_kernel_cudaERNS_18TensorIteratorBaseEENKUlvE1_clEvENKUlvE1_clEvEUlS4_S4_E_EESt5arrayIPcLm3EEEEviT0_T1_)
        .other          _ZN2at6native29vectorized_elementwise_kernelILi2ENS0_13BinaryFunctorIN3c104HalfES4_S4_ZZZNS0_15binary_internal21div_trunc_kernel_cudaERNS_18TensorIteratorBaseEENKUlvE1_clEvENKUlvE1_clEvEUlS4_S4_E_EESt5arrayIPcLm3EEEEviT0_T1_,@"STO_CUDA_ENTRY STV_DEFAULT"
_ZN2at6native29vectorized_elementwise_kernelILi2ENS0_13BinaryFunctorIN3c104HalfES4_S4_ZZZNS0_15binary_internal21div_trunc_kernel_cudaERNS_18TensorIteratorBaseEENKUlvE1_clEvENKUlvE1_clEvEUlS4_S4_E_EESt5arrayIPcLm3EEEEviT0_T1_:
.text._ZN2at6native29vectorized_elementwise_kernelILi2ENS0_13BinaryFunctorIN3c104HalfES4_S4_ZZZNS0_15binary_internal21div_trunc_kernel_cudaERNS_18TensorIteratorBaseEENKUlvE1_clEvENKUlvE1_clEvEUlS4_S4_E_EESt5arrayIPcLm3EEEEviT0_T1_:
[----:B------:R-:W-:Y:S01]  /*0000*/  LDC R1, c[0x0][0x28] ;  /* 0x00000a00ff017b82 */ /* 0x000fe20000000800 */
[----:B------:R-:W0:Y:S01]  /*0010*/  S2R R2, SR_CTAID.X ;  /* 0x0000000000027919 */ /* 0x000e220000002500 */
[----:B------:R-:W-:Y:S01]  /*0020*/  ULDC UR4, c[0x0][0x210] ;  /* 0x0000840000047ab9 */ /* 0x000fe20000000800 */
[----:B0-----:R-:W-:-:S04]  /*0030*/  SHF.L.U32 R2, R2, 0xa, RZ ;  /* 0x0000000a02027819 */ /* 0x001fc800000006ff */
[----:B------:R-:W-:Y:S01]  /*0040*/  IADD3 R3, -R2, UR4, RZ ;  /* 0x0000000402037c10 */ /* 0x000fe2000fffe1ff */
[----:B------:R-:W-:-:S03]  /*0050*/  ULDC.64 UR4, c[0x0][0x208] ;  /* 0x0000820000047ab9 */ /* 0x000fc60000000a00 */
[----:B------:R-:W-:-:S13]  /*0060*/  ISETP.GE.U32.AND P0, PT, R3, 0x400, PT ;  /* 0x000004000300780c */ /* 0x000fda0003f06070 */
[----:B------:R-:W-:Y:S05]  /*0070*/  @!P0 BRA `(.L_x_2881) ;  /* 0x00000004004c8947 */ /* 0x000fea0003800000 */
[----:B------:R-:W0:Y:S01]  /*0080*/  S2R R0, SR_TID.X ;  /* 0x0000000000007919 */ /* 0x000e220000002100 */
[----:B------:R-:W1:Y:S08]  /*0090*/  LDC.64 R4, c[0x0][0x228] ;  /* 0x00008a00ff047b82 */ /* 0x000e700000000a00 */
[----:B------:R-:W2:Y:S01]  /*00a0*/  LDC.64 R6, c[0x0][0x220] ;  /* 0x00008800ff067b82 */ /* 0x000ea20000000a00 */
[----:B-1----:R-:W-:-:S04]  /*00b0*/  IMAD.WIDE R4, R2, 0x2, R4 ;  /* 0x0000000202047825 */ /* 0x002fc800078e0204 */
[----:B0-----:R-:W-:-:S05]  /*00c0*/  IMAD.WIDE.U32 R8, R0, 0x4, R4 ;  /* 0x0000000400087825 */ /* 0x001fca00078e0004 */
[----:B------:R-:W3:Y:S01]  /*00d0*/  LDG.E R11, desc[UR4][R8.64+0x200] ;  /* 0x00020004080b7981 */ /* 0x000ee2000c1e1900 */
[----:B--2---:R-:W-:-:S03]  /*00e0*/  IMAD.WIDE R4, R2, 0x2, R6 ;  /* 0x0000000202047825 */ /* 0x004fc600078e0206 */
[----:B------:R-:W2:Y:S01]  /*00f0*/  LDG.E R13, desc[UR4][R8.64] ;  /* 0x00000004080d7981 */ /* 0x000ea2000c1e1900 */
[----:B------:R-:W-:-:S03]  /*0100*/  IMAD.WIDE.U32 R14, R0, 0x4, R4 ;  /* 0x00000004000e7825 */ /* 0x000fc600078e0004 */
[----:B------:R-:W4:Y:S04]  /*0110*/  LDG.E R16, desc[UR4][R8.64+0x400] ;  /* 0x0004000408107981 */ /* 0x000f28000c1e1900 */
[----:B------:R-:W5:Y:S04]  /*0120*/  LDG.E R10, desc[UR4][R14.64+0x200] ;  /* 0x000200040e0a7981 */ /* 0x000f68000c1e1900 */
[----:B------:R-:W5:Y:S04]  /*0130*/  LDG.E R7, desc[UR4][R14.64] ;  /* 0x000000040e077981 */ /* 0x000f68000c1e1900 */
[----:B------:R4:W5:Y:S04]  /*0140*/  LDG.E R17, desc[UR4][R8.64+0x600] ;  /* 0x0006000408117981 */ /* 0x000968000c1e1900 */
[----:B------:R-:W5:Y:S04]  /*0150*/  LDG.E R3, desc[UR4][R14.64+0x400] ;  /* 0x000400040e037981 */ /* 0x000f68000c1e1900 */
[----:B------:R5:W5:Y:S01]  /*0160*/  LDG.E R4, desc[UR4][R14.64+0x600] ;  /* 0x000600040e047981 */ /* 0x000b62000c1e1900 */
[----:B---3--:R-:W-:-:S02]  /*0170*/  HADD2.F32 R12, -RZ, R11.H0_H0 ;  /* 0x2000000bff0c7230 */ /* 0x008fc40000004100 */
[----:B------:R-:W-:-:S04]  /*0180*/  HADD2.F32 R11, -RZ, R11.H1_H1 ;  /* 0x3000000bff0b7230 */ /* 0x000fc80000004100 */
[----:B------:R-:W0:Y:S01]  /*0190*/  MUFU.RCP R12, R12 ;  /* 0x0000000c000c7308 */ /* 0x000e220000001000 */
[----:B--2---:R-:W-:Y:S02]  /*01a0*/  HADD2.F32 R6, -RZ, R13.H0_H0 ;  /* 0x2000000dff067230 */ /* 0x004fe40000004100 */
[----:B----4-:R-:W-:-:S05]  /*01b0*/  HADD2.F32 R8, -RZ, R16.H0_H0 ;  /* 0x20000010ff087230 */ /* 0x010fca0000004100 */
[----:B------:R-:W1:Y:S01]  /*01c0*/  MUFU.RCP R11, R11 ;  /* 0x0000000b000b7308 */ /* 0x000e620000001000 */
[----:B------:R-:W-:Y:S02]  /*01d0*/  HADD2.F32 R13, -RZ, R13.H1_H1 ;  /* 0x3000000dff0d7230 */ /* 0x000fe40000004100 */
[----:B------:R-:W-:Y:S02]  /*01e0*/  HADD2.F32 R5, -RZ, R16.H1_H1 ;  /* 0x30000010ff057230 */ /* 0x000fe40000004100 */
[--C-:B-----5:R-:W-:Y:S02]  /*01f0*/  HADD2.F32 R15, -RZ, R10.reuse.H0_H0 ;  /* 0x2000000aff0f7230 */ /* 0x120fe40000004100 */
[----:B------:R-:W-:Y:S01]  /*0200*/  HADD2.F32 R9, -RZ, R7.H0_H0 ;  /* 0x20000007ff097230 */ /* 0x000fe20000004100 */
[----:B------:R2:W-:Y:S01]  /*0210*/  MUFU.RCP R18, R6 ;  /* 0x0000000600127308 */ /* 0x0005e20000001000 */
[----:B------:R-:W-:Y:S02]  /*0220*/  HADD2.F32 R14, -RZ, R10.H1_H1 ;  /* 0x3000000aff0e7230 */ /* 0x000fe40000004100 */
[----:B0-----:R-:W-:-:S05]  /*0230*/  FMUL.FTZ R12, R15, R12 ;  /* 0x0000000c0f0c7220 */ /* 0x001fca0000410000 */
[----:B------:R0:W-:Y:S01]  /*0240*/  MUFU.RCP R20, R13 ;  /* 0x0000000d00147308 */ /* 0x0001e20000001000 */
[----:B--2---:R-:W-:-:S07]  /*0250*/  HADD2.F32 R6, -RZ, R17.H0_H0 ;  /* 0x20000011ff067230 */ /* 0x004fce0000004100 */
[----:B------:R-:W2:Y:S01]  /*0260*/  MUFU.RCP R8, R8 ;  /* 0x0000000800087308 */ /* 0x000ea20000001000 */
[----:B0-----:R-:W-:Y:S02]  /*0270*/  HADD2.F32 R13, -RZ, R7.H1_H1 ;  /* 0x30000007ff0d7230 */ /* 0x001fe40000004100 */
[----:B------:R-:W-:-:S05]  /*0280*/  HADD2.F32 R7, -RZ, R17.H1_H1 ;  /* 0x30000011ff077230 */ /* 0x000fca0000004100 */
[----:B------:R-:W0:Y:S01]  /*0290*/  MUFU.RCP R5, R5 ;  /* 0x0000000500057308 */ /* 0x000e220000001000 */
[----:B------:R-:W-:Y:S01]  /*02a0*/  F2FP.F16.F32.PACK_AB R12, RZ, R12 ;  /* 0x0000000cff0c723e */ /* 0x000fe200000000ff */
[----:B-1----:R-:W-:-:S06]  /*02b0*/  FMUL.FTZ R14, R14, R11 ;  /* 0x0000000b0e0e7220 */ /* 0x002fcc0000410000 */
[----:B------:R-:W1:Y:S01]  /*02c0*/  MUFU.RCP R6, R6 ;  /* 0x0000000600067308 */ /* 0x000e620000001000 */
[----:B------:R-:W-:Y:S01]  /*02d0*/  HADD2.F32 R15, -RZ, R3.H0_H0 ;  /* 0x20000003ff0f7230 */ /* 0x000fe20000004100 */
[----:B------:R-:W-:-:S06]  /*02e0*/  F2FP.F16.F32.PACK_AB R14, RZ, R14 ;  /* 0x0000000eff0e723e */ /* 0x000fcc00000000ff */
[----:B------:R-:W3:Y:S01]  /*02f0*/  MUFU.RCP R7, R7 ;  /* 0x0000000700077308 */ /* 0x000ee20000001000 */
[----:B------:R-:W-:Y:S02]  /*0300*/  HADD2.F32 R11, -RZ, R12.H0_H0 ;  /* 0x2000000cff0b7230 */ /* 0x000fe40000004100 */
[----:B------:R-:W-:Y:S02]  /*0310*/  HADD2.F32 R12, -RZ, R3.H1_H1 ;  /* 0x30000003ff0c7230 */ /* 0x000fe40000004100 */
[----:B--2---:R-:W-:Y:S01]  /*0320*/  FMUL.FTZ R15, R15, R8 ;  /* 0x000000080f0f7220 */ /* 0x004fe20000410000 */
[----:B------:R-:W-:Y:S02]  /*0330*/  HADD2.F32 R8, -RZ, R14.H0_H0 ;  /* 0x2000000eff087230 */ /* 0x000fe40000004100 */
[--C-:B------:R-:W-:Y:S02]  /*0340*/  HADD2.F32 R3, -RZ, R4.reuse.H0_H0 ;  /* 0x20000004ff037230 */ /* 0x100fe40000004100 */
[----:B0-----:R-:W-:Y:S01]  /*0350*/  FMUL.FTZ R5, R12, R5 ;  /* 0x000000050c057220 */ /* 0x001fe20000410000 */
[----:B------:R-:W-:-:S02]  /*0360*/  HADD2.F32 R14, -RZ, R4.H1_H1 ;  /* 0x30000004ff0e7230 */ /* 0x000fc40000004100 */
[----:B------:R-:W-:Y:S01]  /*0370*/  FMUL.FTZ R9, R9, R18 ;  /* 0x0000001209097220 */ /* 0x000fe20000410000 */
[----:B-1----:R-:W-:Y:S01]  /*0380*/  FMUL.FTZ R6, R3, R6 ;  /* 0x0000000603067220 */ /* 0x002fe20000410000 */
[----:B------:R-:W-:Y:S01]  /*0390*/  F2FP.F16.F32.PACK_AB R3, RZ, R5 ;  /* 0x00000005ff03723e */ /* 0x000fe200000000ff */
[----:B------:R-:W-:Y:S01]  /*03a0*/  FMUL.FTZ R13, R13, R20 ;  /* 0x000000140d0d7220 */ /* 0x000fe20000410000 */
[----:B------:R-:W0:Y:S01]  /*03b0*/  LDC.64 R4, c[0x0][0x218] ;  /* 0x00008600ff047b82 */ /* 0x000e220000000a00 */
[----:B---3--:R-:W-:Y:S01]  /*03c0*/  FMUL.FTZ R7, R14, R7 ;  /* 0x000000070e077220 */ /* 0x008fe20000410000 */
[----:B------:R-:W-:Y:S02]  /*03d0*/  F2FP.F16.F32.PACK_AB R9, RZ, R9 ;  /* 0x00000009ff09723e */ /* 0x000fe400000000ff */
[----:B------:R-:W-:Y:S02]  /*03e0*/  F2FP.F16.F32.PACK_AB R15, RZ, R15 ;  /* 0x0000000fff0f723e */ /* 0x000fe400000000ff */
[----:B------:R-:W-:-:S02]  /*03f0*/  F2FP.F16.F32.PACK_AB R12, RZ, R6 ;  /* 0x00000006ff0c723e */ /* 0x000fc400000000ff */
[----:B------:R-:W-:Y:S02]  /*0400*/  F2FP.F16.F32.PACK_AB R7, RZ, R7 ;  /* 0x00000007ff07723e */ /* 0x000fe400000000ff */
[----:B------:R-:W-:Y:S01]  /*0410*/  F2FP.F16.F32.PACK_AB R13, RZ, R13 ;  /* 0x0000000dff0d723e */ /* 0x000fe200000000ff */
[----:B------:R-:W-:Y:S02]  /*0420*/  HADD2.F32 R9, -RZ, R9.H0_H0 ;  /* 0x20000009ff097230 */ /* 0x000fe40000004100 */
[----:B------:R-:W-:Y:S02]  /*0430*/  HADD2.F32 R15, -RZ, R15.H0_H0 ;  /* 0x2000000fff0f7230 */ /* 0x000fe40000004100 */
[----:B------:R-:W-:Y:S02]  /*0440*/  HADD2.F32 R12, -RZ, R12.H0_H0 ;  /* 0x2000000cff0c7230 */ /* 0x000fe40000004100 */
[----:B------:R-:W-:Y:S02]  /*0450*/  HADD2.F32 R7, -RZ, R7.H0_H0 ;  /* 0x20000007ff077230 */ /* 0x000fe40000004100 */
[----:B------:R-:W-:-:S02]  /*0460*/  HADD2.F32 R13, -RZ, R13.H0_H0 ;  /* 0x2000000dff0d7230 */ /* 0x000fc40000004100 */
[----:B------:R-:W-:Y:S01]  /*0470*/  HADD2.F32 R3, -RZ, R3.H0_H0 ;  /* 0x20000003ff037230 */ /* 0x000fe20000004100 */
[----:B------:R-:W-:Y:S08]  /*0480*/  FRND.TRUNC R9, R9 ;  /* 0x0000000900097307 */ /* 0x000ff0000020d000 */
[----:B------:R-:W1:Y:S08]  /*0490*/  FRND.TRUNC R10, R13 ;  /* 0x0000000d000a7307 */ /* 0x000e70000020d000 */
[----:B------:R-:W-:Y:S08]  /*04a0*/  FRND.TRUNC R11, R11 ;  /* 0x0000000b000b7307 */ /* 0x000ff0000020d000 */
[----:B------:R-:W2:Y:S08]  /*04b0*/  FRND.TRUNC R8, R8 ;  /* 0x0000000800087307 */ /* 0x000eb0000020d000 */
[----:B------:R-:W-:Y:S08]  /*04c0*/  FRND.TRUNC R15, R15 ;  /* 0x0000000f000f7307 */ /* 0x000ff0000020d000 */
[----:B------:R-:W3:Y:S08]  /*04d0*/  FRND.TRUNC R6, R3 ;  /* 0x0000000300067307 */ /* 0x000ef0000020d000 */
[----:B------:R-:W-:Y:S08]  /*04e0*/  FRND.TRUNC R12, R12 ;  /* 0x0000000c000c7307 */ /* 0x000ff0000020d000 */
[----:B------:R-:W4:Y:S01]  /*04f0*/  FRND.TRUNC R7, R7 ;  /* 0x0000000700077307 */ /* 0x000f22000020d000 */
[----:B0-----:R-:W-:Y:S01]  /*0500*/  IMAD.WIDE.U32 R4, R2, 0x2, R4 ;  /* 0x0000000202047825 */ /* 0x001fe200078e0004 */
[----:B-1----:R-:W-:-:S02]  /*0510*/  F2FP.F16.F32.PACK_AB R9, R10, R9 ;  /* 0x000000090a09723e */ /* 0x002fc400000000ff */
[----:B--2---:R-:W-:Y:S02]  /*0520*/  F2FP.F16.F32.PACK_AB R11, R8, R11 ;  /* 0x0000000b080b723e */ /* 0x004fe400000000ff */
[----:B---3--:R-:W-:Y:S01]  /*0530*/  F2FP.F16.F32.PACK_AB R15, R6, R15 ;  /* 0x0000000f060f723e */ /* 0x008fe200000000ff */
[----:B------:R-:W-:Y:S01]  /*0540*/  IMAD.WIDE R4, R0, 0x4, R4 ;  /* 0x0000000400047825 */ /* 0x000fe200078e0204 */
[----:B----4-:R-:W-:-:S04]  /*0550*/  F2FP.F16.F32.PACK_AB R3, R7, R12 ;  /* 0x0000000c0703723e */ /* 0x010fc800000000ff */
[----:B------:R-:W-:Y:S04]  /*0560*/  STG.E desc[UR4][R4.64], R9 ;  /* 0x0000000904007986 */ /* 0x000fe8000c101904 */
[----:B------:R-:W-:Y:S04]  /*0570*/  STG.E desc[UR4][R4.64+0x200], R11 ;  /* 0x0002000b04007986 */ /* 0x000fe8000c101904 */
[----:B------:R-:W-:Y:S04]  /*0580*/  STG.E desc[UR4][R4.64+0x400], R15 ;  /* 0x0004000f04007986 */ /* 0x000fe8000c101904 */
[----:B------:R-:W-:Y:S01]  /*0590*/  STG.E desc[UR4][R4.64+0x600], R3 ;  /* 0x0006000304007986 */ /* 0x000fe2000c101904 */
[----:B------:R-:W-:Y:S05]  /*05a0*/  EXIT ;  /* 0x000000000000794d */ /* 0x000fea0003800000 */
.L_x_2881:
[----:B------:R-:W0:Y:S01]  /*05b0*/  S2R R27, SR_TID.X ;  /* 0x00000000001b7919 */ /* 0x000e220000002100 */
[----:B------:R-:W-:Y:S02]  /*05c0*/  PRMT R16, RZ, 0x7610, R16 ;  /* 0x00007610ff107816 */ /* 0x000fe40000000010 */
[----:B------:R-:W-:Y:S02]  /*05d0*/  PRMT R20, RZ, 0x7610, R20 ;  /* 0x00007610ff147816 */ /* 0x000fe40000000014 */
[----:B0-----:R-:W-:-:S13]  /*05e0*/  ISETP.GE.AND P0, PT, R27, R3, PT ;  /* 0x000000031b00720c */ /* 0x001fda0003f06270 */
[----:B------:R-:W-:Y:S01]  /*05f0*/  @!P0 IADD3 R17, R2, R27, RZ ;  /* 0x0000001b02118210 */ /* 0x000fe20007ffe0ff */
[----:B------:R-:W0:Y:S01]  /*0600*/  @!P0 LDC.64 R14, c[0x0][0x220] ;  /* 0x00008800ff0e8b82 */ /* 0x000e220000000a00 */
[----:B------:R-:W-:-:S04]  /*0610*/  @!P0 IADD3 R27, R27, 0x80, RZ ;  /* 0x000000801b1b8810 */ /* 0x000fc80007ffe0ff */
[----:B------:R-:W-:-:S03]  /*0620*/  ISETP.GE.AND P1, PT, R27, R3, PT ;  /* 0x000000031b00720c */ /* 0x000fc60003f26270 */
[----:B------:R-:W1:Y:S10]  /*0630*/  @!P0 LDC.64 R18, c[0x0][0x228] ;  /* 0x00008a00ff128b82 */ /* 0x000e740000000a00 */
[----:B------:R-:W-:Y:S01]  /*0640*/  @!P1 IADD3 R13, R2, R27, RZ ;  /* 0x0000001b020d9210 */ /* 0x000fe20007ffe0ff */
[----:B------:R-:W2:Y:S01]  /*0650*/  @!P1 LDC.64 R30, c[0x0][0x220] ;  /* 0x00008800ff1e9b82 */ /* 0x000ea20000000a00 */
[----:B------:R-:W-:-:S04]  /*0660*/  @!P1 IADD3 R27, R27, 0x80, RZ ;  /* 0x000000801b1b9810 */ /* 0x000fc80007ffe0ff */
[----:B------:R-:W-:Y:S01]  /*0670*/  ISETP.GE.AND P2, PT, R27, R3, PT ;  /* 0x000000031b00720c */ /* 0x000fe20003f46270 */
[C---:B0-----:R-:W-:Y:S02]  /*0680*/  @!P0 IMAD.WIDE.U32 R14, R17.reuse, 0x2, R14 ;  /* 0x00000002110e8825 */ /* 0x041fe400078e000e */
[----:B------:R-:W0:Y:S03]  /*0690*/  @!P1 LDC.64 R24, c[0x0][0x228] ;  /* 0x00008a00ff189b82 */ /* 0x000e260000000a00 */
[----:B------:R3:W4:Y:S01]  /*06a0*/  @!P0 LDG.E.U16 R16, desc[UR4][R14.64] ;  /* 0x000000040e108981 */ /* 0x000722000c1e1500 */
[----:B-1----:R-:W-:-:S06]  /*06b0*/  @!P0 IMAD.WIDE.U32 R18, R17, 0x2, R18 ;  /* 0x0000000211128825 */ /* 0x002fcc00078e0012 */
[----:B------:R-:W-:Y:S01]  /*06c0*/  @!P2 IMAD.IADD R21, R2, 0x1, R27 ;  /* 0x000000010215a824 */ /* 0x000fe200078e021b */
[----:B------:R-:W-:Y:S01]  /*06d0*/  @!P2 IADD3 R27, R27, 0x80, RZ ;  /* 0x000000801b1ba810 */ /* 0x000fe20007ffe0ff */
[----:B------:R-:W1:Y:S01]  /*06e0*/  @!P2 LDC.64 R36, c[0x0][0x220] ;  /* 0x00008800ff24ab82 */ /* 0x000e620000000a00 */
[----:B------:R5:W4:Y:S02]  /*06f0*/  @!P0 LDG.E.U16 R20, desc[UR4][R18.64] ;  /* 0x0000000412148981 */ /* 0x000b24000c1e1500 */
[----:B------:R-:W-:-:S05]  /*0700*/  ISETP.GE.AND P3, PT, R27, R3, PT ;  /* 0x000000031b00720c */ /* 0x000fca0003f66270 */
[----:B------:R-:W1:Y:S08]  /*0710*/  @!P2 LDC.64 R32, c[0x0][0x228] ;  /* 0x00008a00ff20ab82 */ /* 0x000e700000000a00 */
[----:B------:R-:W-:Y:S01]  /*0720*/  @!P3 IADD3 R23, R2, R27, RZ ;  /* 0x0000001b0217b210 */ /* 0x000fe20007ffe0ff */
[----:B---3--:R-:W3:Y:S01]  /*0730*/  @!P3 LDC.64 R14, c[0x0][0x220] ;  /* 0x00008800ff0ebb82 */ /* 0x008ee20000000a00 */
[----:B------:R-:W-:-:S04]  /*0740*/  @!P3 IADD3 R27, R27, 0x80, RZ ;  /* 0x000000801b1bb810 */ /* 0x000fc80007ffe0ff */
[----:B------:R-:W-:Y:S01]  /*0750*/  ISETP.GE.AND P4, PT, R27, R3, PT ;  /* 0x000000031b00720c */ /* 0x000fe20003f86270 */
[C---:B--2---:R-:W-:Y:S01]  /*0760*/  @!P1 IMAD.WIDE.U32 R30, R13.reuse, 0x2, R30 ;  /* 0x000000020d1e9825 */ /* 0x044fe200078e001e */
[----:B------:R-:W-:Y:S01]  /*0770*/  PRMT R17, RZ, 0x7610, R17 ;  /* 0x00007610ff117816 */ /* 0x000fe20000000011 */
[----:B------:R-:W2:Y:S01]  /*0780*/  @!P3 LDC.64 R34, c[0x0][0x228] ;  /* 0x00008a00ff22bb82 */ /* 0x000ea20000000a00 */
[----:B------:R-:W-:Y:S01]  /*0790*/  PRMT R10, RZ, 0x7610, R10 ;  /* 0x00007610ff0a7816 */ /* 0x000fe2000000000a */
[----:B0-----:R-:W-:-:S03]  /*07a0*/  @!P1 IMAD.WIDE.U32 R24, R13, 0x2, R24 ;  /* 0x000000020d189825 */ /* 0x001fc600078e0018 */
[----:B------:R0:W4:Y:S04]  /*07b0*/  @!P1 LDG.E.U16 R17, desc[UR4][R30.64] ;  /* 0x000000041e119981 */ /* 0x000128000c1e1500 */
[----:B------:R1:W4:Y:S01]  /*07c0*/  @!P1 LDG.E.U16 R10, desc[UR4][R24.64] ;  /* 0x00000004180a9981 */ /* 0x000322000c1e1500 */
[----:B-----5:R-:W-:Y:S01]  /*07d0*/  @!P4 IADD3 R19, R2, R27, RZ ;  /* 0x0000001b0213c210 */ /* 0x020fe20007ffe0ff */
[----:B------:R-:W-:Y:S01]  /*07e0*/  @!P4 VIADD R27, R27, 0x80 ;  /* 0x000000801b1bc836 */ /* 0x000fe20000000000 */
[----:B0-----:R-:W0:Y:S04]  /*07f0*/  @!P4 LDC.64 R30, c[0x0][0x220] ;  /* 0x00008800ff1ecb82 */ /* 0x001e280000000a00 */
[----:B------:R-:W-:Y:S01]  /*0800*/  ISETP.GE.AND P1, PT, R27, R3, PT ;  /* 0x000000031b00720c */ /* 0x000fe20003f26270 */
[----:B---3--:R-:W-:Y:S01]  /*0810*/  @!P3 IMAD.WIDE.U32 R14, R23, 0x2, R14 ;  /* 0x00000002170eb825 */ /* 0x008fe200078e000e */
[----:B------:R-:W-:-:S02]  /*0820*/  PRMT R22, RZ, 0x7610, R22 ;  /* 0x00007610ff167816 */ /* 0x000fc40000000016 */
[----:B------:R-:W-:Y:S01]  /*0830*/  PRMT R13, RZ, 0x7610, R13 ;  /* 0x00007610ff0d7816 */ /* 0x000fe2000000000d */
[C---:B-1----:R-:W-:Y:S01]  /*0840*/  @!P2 IMAD.WIDE.U32 R36, R21.reuse, 0x2, R36 ;  /* 0x000000021524a825 */ /* 0x042fe200078e0024 */
[----:B------:R-:W-:Y:S01]  /*0850*/  PRMT R18, RZ, 0x7610, R18 ;  /* 0x00007610ff127816 */ /* 0x000fe20000000012 */
[----:B------:R-:W1:Y:S01]  /*0860*/  @!P4 LDC.64 R24, c[0x0][0x228] ;  /* 0x00008a00ff18cb82 */ /* 0x000e620000000a00 */
[----:B------:R3:W5:Y:S01]  /*0870*/  @!P3 LDG.E.U16 R22, desc[UR4][R14.64] ;  /* 0x000000040e16b981 */ /* 0x000762000c1e1500 */
[----:B------:R-:W-:Y:S01]  /*0880*/  @!P2 IMAD.WIDE.U32 R32, R21, 0x2, R32 ;  /* 0x000000021520a825 */ /* 0x000fe200078e0020 */
[----:B------:R-:W-:Y:S02]  /*0890*/  PRMT R21, RZ, 0x7610, R21 ;  /* 0x00007610ff157816 */ /* 0x000fe40000000015 */
[----:B------:R2:W5:Y:S04]  /*08a0*/  @!P2 LDG.E.U16 R13, desc[UR4][R36.64] ;  /* 0x00000004240da981 */ /* 0x000568000c1e1500 */
[----:B------:R0:W5:Y:S01]  /*08b0*/  @!P2 LDG.E.U16 R21, desc[UR4][R32.64] ;  /* 0x000000042015a981 */ /* 0x000162000c1e1500 */
[----:B---3--:R-:W-:-:S02]  /*08c0*/  @!P1 IADD3 R15, R2, R27, RZ ;  /* 0x0000001b020f9210 */ /* 0x008fc40007ffe0ff */
[----:B------:R-:W-:Y:S01]  /*08d0*/  @!P1 IADD3 R27, R27, 0x80, RZ ;  /* 0x000000801b1b9810 */ /* 0x000fe20007ffe0ff */
[----:B--2---:R-:W2:Y:S03]  /*08e0*/  @!P1 LDC.64 R36, c[0x0][0x220] ;  /* 0x00008800ff249b82 */ /* 0x004ea60000000a00 */
[----:B------:R-:W-:-:S05]  /*08f0*/  ISETP.GE.AND P2, PT, R27, R3, PT ;  /* 0x000000031b00720c */ /* 0x000fca0003f46270 */
[----:B0-----:R-:W0:Y:S01]  /*0900*/  @!P1 LDC.64 R32, c[0x0][0x228] ;  /* 0x00008a00ff209b82 */ /* 0x001e220000000a00 */
[----:B------:R-:W-:-:S04]  /*0910*/  @!P4 IMAD.WIDE.U32 R30, R19, 0x2, R30 ;  /* 0x00000002131ec825 */ /* 0x000fc800078e001e */
[----:B------:R-:W-:Y:S01]  /*0920*/  @!P3 IMAD.WIDE.U32 R34, R23, 0x2, R34 ;  /* 0x000000021722b825 */ /* 0x000fe200078e0022 */
[----:B------:R-:W-:Y:S01]  /*0930*/  PRMT R23, RZ, 0x7610, R23 ;  /* 0x00007610ff177816 */ /* 0x000fe20000000017 */
[----:B------:R3:W5:Y:S05]  /*0940*/  @!P4 LDG.E.U16 R18, desc[UR4][R30.64] ;  /* 0x000000041e12c981 */ /* 0x00076a000c1e1500 */
[----:B------:R1:W5:Y:S01]  /*0950*/  @!P3 LDG.E.U16 R23, desc[UR4][R34.64] ;  /* 0x000000042217b981 */ /* 0x000362000c1e1500 */
[----:B---3--:R-:W3:Y:S01]  /*0960*/  @!P2 LDC.64 R30, c[0x0][0x220] ;  /* 0x00008800ff1eab82 */ /* 0x008ee20000000a00 */
[----:B--2---:R-:W-:-:S07]  /*0970*/  @!P1 IMAD.WIDE.U32 R36, R15, 0x2, R36 ;  /* 0x000000020f249825 */ /* 0x004fce00078e0024 */
[----:B-1----:R-:W1:Y:S01]  /*0980*/  @!P2 LDC.64 R34, c[0x0][0x228] ;  /* 0x00008a00ff22ab82 */ /* 0x002e620000000a00 */
[----:B0-----:R-:W-:Y:S01]  /*0990*/  @!P1 IMAD.WIDE.U32 R32, R15, 0x2, R32 ;  /* 0x000000020f209825 */ /* 0x001fe200078e0020 */
[----:B------:R-:W-:Y:S02]  /*09a0*/  @!P2 IADD3 R15, R2, R27, RZ ;  /* 0x0000001b020fa210 */ /* 0x000fe40007ffe0ff */
[----:B------:R-:W-:Y:S01]  /*09b0*/  @!P2 IADD3 R27, R27, 0x80, RZ ;  /* 0x000000801b1ba810 */ /* 0x000fe20007ffe0ff */
[----:B------:R-:W-:Y:S01]  /*09c0*/  @!P4 IMAD.WIDE.U32 R24, R19, 0x2, R24 ;  /* 0x000000021318c825 */ /* 0x000fe200078e0018 */
[----:B------:R-:W-:Y:S02]  /*09d0*/  PRMT R12, RZ, 0x7610, R12 ;  /* 0x00007610ff0c7816 */ /* 0x000fe4000000000c */
[----:B------:R-:W-:-:S04]  /*09e0*/  ISETP.GE.AND P3, PT, R27, R3, PT ;  /* 0x000000031b00720c */ /* 0x000fc80003f66270 */
[----:B------:R0:W2:Y:S01]  /*09f0*/  @!P4 LDG.E.U16 R12, desc[UR4][R24.64] ;  /* 0x00000004180cc981 */ /* 0x0000a2000c1e1500 */
[----:B---3--:R-:W-:Y:S01]  /*0a00*/  @!P2 IMAD.WIDE.U32 R30, R15, 0x2, R30 ;  /* 0x000000020f1ea825 */ /* 0x008fe200078e001e */
[----:B0-----:R-:W-:-:S03]  /*0a10*/  PRMT R24, RZ, 0x7610, R24 ;  /* 0x00007610ff187816 */ /* 0x001fc60000000018 */
[----:B-1----:R-:W-:-:S04]  /*0a20*/  @!P2 IMAD.WIDE.U32 R34, R15, 0x2, R34 ;  /* 0x000000020f22a825 */ /* 0x002fc800078e0022 */
[----:B------:R-:W0:Y:S01]  /*0a30*/  @!P3 LDC.64 R14, c[0x0][0x220] ;  /* 0x00008800ff0ebb82 */ /* 0x000e220000000a00 */
[----:B------:R1:W3:Y:S07]  /*0a40*/  @!P2 LDG.E.U16 R24, desc[UR4][R30.64] ;  /* 0x000000041e18a981 */ /* 0x0002ee000c1e1500 */
[----:B-1----:R-:W1:Y:S01]  /*0a50*/  @!P3 LDC.64 R30, c[0x0][0x228] ;  /* 0x00008a00ff1ebb82 */ /* 0x002e620000000a00 */
[----:B------:R-:W-:Y:S02]  /*0a60*/  PRMT R0, RZ, 0x7610, R0 ;  /* 0x00007610ff007816 */ /* 0x000fe40000000000 */
[----:B------:R-:W-:-:S02]  /*0a70*/  @!P3 IADD3 R27, R2, R27, RZ ;  /* 0x0000001b021bb210 */ /* 0x000fc40007ffe0ff */
[----:B------:R-:W-:Y:S02]  /*0a80*/  PRMT R25, RZ, 0x7610, R25 ;  /* 0x00007610ff197816 */ /* 0x000fe40000000019 */
[----:B------:R0:W3:Y:S04]  /*0a90*/  @!P1 LDG.E.U16 R0, desc[UR4][R32.64] ;  /* 0x0000000420009981 */ /* 0x0000e8000c1e1500 */
[----:B------:R-:W3:Y:S01]  /*0aa0*/  @!P2 LDG.E.U16 R25, desc[UR4][R34.64] ;  /* 0x000000042219a981 */ /* 0x000ee2000c1e1500 */
[----:B0-----:R-:W-:Y:S01]  /*0ab0*/  @!P3 IMAD.WIDE.U32 R32, R27, 0x2, R14 ;  /* 0x000000021b20b825 */ /* 0x001fe200078e000e */
[----:B------:R-:W-:-:S03]  /*0ac0*/  PRMT R15, RZ, 0x7610, R15 ;  /* 0x00007610ff0f7816 */ /* 0x000fc6000000000f */
[----:B-1----:R-:W-:-:S05]  /*0ad0*/  @!P3 IMAD.WIDE.U32 R30, R27, 0x2, R30 ;  /* 0x000000021b1eb825 */ /* 0x002fca00078e001e */
[----:B------:R-:W3:Y:S01]  /*0ae0*/  @!P3 LDG.E.U16 R15, desc[UR4][R30.64] ;  /* 0x000000041e0fb981 */ /* 0x000ee2000c1e1500 */
[----:B------:R-:W-:Y:S02]  /*0af0*/  PRMT R19, RZ, 0x7610, R19 ;  /* 0x00007610ff137816 */ /* 0x000fe40000000013 */
[----:B------:R-:W-:-:S04]  /*0b00*/  PRMT R14, RZ, 0x7610, R14 ;  /* 0x00007610ff0e7816 */ /* 0x000fc8000000000e */
[----:B------:R-:W3:Y:S04]  /*0b10*/  @!P1 LDG.E.U16 R19, desc[UR4][R36.64] ;  /* 0x0000000424139981 */ /* 0x000ee8000c1e1500 */
[----:B------:R0:W3:Y:S01]  /*0b20*/  @!P3 LDG.E.U16 R14, desc[UR4][R32.64] ;  /* 0x00000004200eb981 */ /* 0x0000e2000c1e1500 */
[----:B------:R-:W1:Y:S02]  /*0b30*/  S2R R29, SR_TID.X ;  /* 0x00000000001d7919 */ /* 0x000e640000002100 */
[----:B-1----:R-:W-:-:S05]  /*0b40*/  VIADD R26, R29, 0x100 ;  /* 0x000001001d1a7836 */ /* 0x002fca0000000000 */
[----:B------:R-:W-:Y:S02]  /*0b50*/  ISETP.GE.AND P1, PT, R26, R3, PT ;  /* 0x000000031a00720c */ /* 0x000fe40003f26270 */
[----:B------:R-:W-:-:S04]  /*0b60*/  IADD3 R26, R29, 0x180, RZ ;  /* 0x000001801d1a7810 */ /* 0x000fc80007ffe0ff */
[----:B------:R-:W-:Y:S01]  /*0b70*/  ISETP.GE.AND P2, PT, R26, R3, PT ;  /* 0x000000031a00720c */ /* 0x000fe20003f46270 */
[----:B----4-:R-:W-:-:S04]  /*0b80*/  @!P0 HADD2.F32 R26, -RZ, R20.H0_H0 ;  /* 0x20000014ff1a8230 */ /* 0x010fc80000004100 */
[----:B------:R-:W1:Y:S01]  /*0b90*/  @!P0 MUFU.RCP R27, R26 ;  /* 0x0000001a001b8308 */ /* 0x000e620000001000 */
[----:B------:R-:W-:-:S05]  /*0ba0*/  @!P0 HADD2.F32 R16, -RZ, R16.H0_H0 ;  /* 0x20000010ff108230 */ /* 0x000fca0000004100 */
[----:B-1----:R-:W-:Y:S01]  /*0bb0*/  @!P0 FMUL.FTZ R20, R16, R27 ;  /* 0x0000001b10148220 */ /* 0x002fe20000410000 */
[----:B------:R-:W-:-:S04]  /*0bc0*/  IADD3 R16, R29, 0x80, RZ ;  /* 0x000000801d107810 */ /* 0x000fc80007ffe0ff */
[----:B------:R-:W-:-:S13]  /*0bd0*/  ISETP.GE.AND P5, PT, R16, R3, PT ;  /* 0x000000031000720c */ /* 0x000fda0003fa6270 */
[----:B------:R-:W-:-:S04]  /*0be0*/  @!P5 HADD2.F32 R27, -RZ, R10.H0_H0 ;  /* 0x2000000aff1bd230 */ /* 0x000fc80000004100 */
[----:B------:R-:W1:Y:S01]  /*0bf0*/  @!P5 MUFU.RCP R10, R27 ;  /* 0x0000001b000ad308 */ /* 0x000e620000001000 */
[----:B------:R-:W-:Y:S01]  /*0c00*/  @!P5 HADD2.F32 R17, -RZ, R17.H0_H0 ;  /* 0x20000011ff11d230 */ /* 0x000fe20000004100 */
[----:B------:R-:W-:Y:S01]  /*0c10*/  @!P0 F2FP.F16.F32.PACK_AB R20, RZ, R20 ;  /* 0x00000014ff14823e */ /* 0x000fe200000000ff */
[----:B-----5:R-:W-:-:S03]  /*0c20*/  @!P2 HADD2.F32 R22, -RZ, R22.H0_H0 ;  /* 0x20000016ff16a230 */ /* 0x020fc60000004100 */
[----:B-1----:R-:W-:Y:S01]  /*0c30*/  @!P5 FMUL.FTZ R17, R17, R10 ;  /* 0x0000000a1111d220 */ /* 0x002fe20000410000 */
[----:B0-----:R-:W-:-:S04]  /*0c40*/  @!P1 HADD2.F32 R32, -RZ, R21.H0_H0 ;  /* 0x20000015ff209230 */ /* 0x001fc80000004100 */
[----:B------:R-:W-:Y:S01]  /*0c50*/  @!P5 F2FP.F16.F32.PACK_AB R17, RZ, R17 ;  /* 0x00000011ff11d23e */ /* 0x000fe200000000ff */
[----:B------:R-:W-:Y:S02]  /*0c60*/  @!P1 HADD2.F32 R26, -RZ, R13.H0_H0 ;  /* 0x2000000dff1a9230 */ /* 0x000fe40000004100 */
[----:B------:R-:W-:-:S06]  /*0c70*/  @!P2 HADD2.F32 R23, -RZ, R23.H0_H0 ;  /* 0x20000017ff17a230 */ /* 0x000fcc0000004100 */
[----:B------:R-:W0:Y:S01]  /*0c80*/  @!P2 MUFU.RCP R23, R23 ;  /* 0x000000170017a308 */ /* 0x000e220000001000 */
[----:B------:R-:W-:Y:S02]  /*0c90*/  @!P5 HADD2.F32 R13, -RZ, R17.H0_H0 ;  /* 0x20000011ff0dd230 */ /* 0x000fe40000004100 */
[----:B------:R-:W-:Y:S01]  /*0ca0*/  @!P0 HADD2.F32 R10, -RZ, R20.H0_H0 ;  /* 0x20000014ff0a8230 */ /* 0x000fe20000004100 */
[----:B------:R-:W-:-:S04]  /*0cb0*/  IADD3 R20, R29, 0x200, RZ ;  /* 0x000002001d147810 */ /* 0x000fc80007ffe0ff */
[----:B------:R-:W1:Y:S01]  /*0cc0*/  @!P1 MUFU.RCP R21, R32 ;  /* 0x0000002000159308 */ /* 0x000e620000001000 */
[----:B------:R-:W-:Y:S01]  /*0cd0*/  ISETP.GE.AND P3, PT, R20, R3, PT ;  /* 0x000000031400720c */ /* 0x000fe20003f66270 */
[----:B------:R-:W-:-:S06]  /*0ce0*/  VIADD R20, R29, 0x280 ;  /* 0x000002801d147836 */ /* 0x000fcc0000000000 */
[----:B------:R-:W4:Y:S01]  /*0cf0*/  @!P5 FRND.TRUNC R13, R13 ;  /* 0x0000000d000dd307 */ /* 0x000f22000020d000 */
[----:B0-----:R-:W-:Y:S01]  /*0d00*/  @!P2 FMUL.FTZ R22, R22, R23 ;  /* 0x000000171616a220 */ /* 0x001fe20000410000 */
[----:B------:R-:W-:-:S04]  /*0d10*/  ISETP.GE.AND P4, PT, R20, R3, PT ;  /* 0x000000031400720c */ /* 0x000fc80003f86270 */
[----:B------:R-:W-:Y:S01]  /*0d20*/  @!P2 F2FP.F16.F32.PACK_AB R22, RZ, R22 ;  /* 0x00000016ff16a23e */ /* 0x000fe200000000ff */
[----:B--2---:R-:W-:Y:S02]  /*0d30*/  @!P3 HADD2.F32 R12, -RZ, R12.H0_H0 ;  /* 0x2000000cff0cb230 */ /* 0x004fe40000004100 */
[----:B-1----:R-:W-:Y:S01]  /*0d40*/  @!P1 FMUL.FTZ R21, R26, R21 ;  /* 0x000000151a159220 */ /* 0x002fe20000410000 */
[C---:B------:R-:W-:Y:S01]  /*0d50*/  IADD3 R26, R29.reuse, 0x300, RZ ;  /* 0x000003001d1a7810 */ /* 0x040fe20007ffe0ff */
[----:B------:R-:W-:Y:S01]  /*0d60*/  @!P2 HADD2.F32 R20, -RZ, R22.H0_H0 ;  /* 0x20000016ff14a230 */ /* 0x000fe20000004100 */
[----:B------:R-:W-:Y:S02]  /*0d70*/  IADD3 R22, R29, 0x380, RZ ;  /* 0x000003801d167810 */ /* 0x000fe40007ffe0ff */
[----:B------:R-:W-:Y:S02]  /*0d80*/  ISETP.GE.AND P6, PT, R26, R3, PT ;  /* 0x000000031a00720c */ /* 0x000fe40003fc6270 */
[----:B----4-:R-:W-:-:S02]  /*0d90*/  @!P5 F2FP.F16.F32.PACK_AB R28, RZ, R13 ;  /* 0x0000000dff1cd23e */ /* 0x010fc400000000ff */
[----:B------:R-:W-:Y:S01]  /*0da0*/  ISETP.GE.AND P5, PT, R22, R3, PT ;  /* 0x000000031600720c */ /* 0x000fe20003fa6270 */
[----:B------:R-:W0:Y:S01]  /*0db0*/  @!P3 MUFU.RCP R12, R12 ;  /* 0x0000000c000cb308 */ /* 0x000e220000001000 */
[----:B------:R-:W-:Y:S01]  /*0dc0*/  @!P3 HADD2.F32 R13, -RZ, R18.H0_H0 ;  /* 0x20000012ff0db230 */ /* 0x000fe20000004100 */
[----:B------:R-:W-:Y:S01]  /*0dd0*/  @!P1 F2FP.F16.F32.PACK_AB R21, RZ, R21 ;  /* 0x00000015ff15923e */ /* 0x000fe200000000ff */
[----:B---3--:R-:W-:-:S05]  /*0de0*/  @!P4 HADD2.F32 R0, -RZ, R0.H0_H0 ;  /* 0x20000000ff00c230 */ /* 0x008fca0000004100 */
[----:B------:R-:W-:Y:S01]  /*0df0*/  @!P6 HADD2.F32 R18, -RZ, R25.H0_H0 ;  /* 0x20000019ff12e230 */ /* 0x000fe20000004100 */
[----:B------:R-:W1:Y:S01]  /*0e00*/  @!P4 MUFU.RCP R0, R0 ;  /* 0x000000000000c308 */ /* 0x000e620000001000 */
[----:B------:R-:W-:Y:S02]  /*0e10*/  @!P1 HADD2.F32 R17, -RZ, R21.H0_H0 ;  /* 0x20000015ff119230 */ /* 0x000fe40000004100 */
[----:B0-----:R-:W-:Y:S02]  /*0e20*/  @!P3 FMUL.FTZ R21, R13, R12 ;  /* 0x0000000c0d15b220 */ /* 0x001fe40000410000 */
[----:B------:R-:W0:Y:S03]  /*0e30*/  @!P0 LDC.64 R12, c[0x0][0x218] ;  /* 0x00008600ff0c8b82 */ /* 0x000e260000000a00 */
[----:B------:R-:W2:Y:S01]  /*0e40*/  @!P6 MUFU.RCP R18, R18 ;  /* 0x000000120012e308 */ /* 0x000ea20000001000 */
[----:B------:R-:W-:-:S07]  /*0e50*/  @!P5 HADD2.F32 R15, -RZ, R15.H0_H0 ;  /* 0x2000000fff0fd230 */ /* 0x000fce0000004100 */
[----:B------:R-:W3:Y:S01]  /*0e60*/  @!P5 MUFU.RCP R15, R15 ;  /* 0x0000000f000fd308 */ /* 0x000ee20000001000 */
[----:B------:R-:W-:Y:S01]  /*0e70*/  @!P4 HADD2.F32 R19, -RZ, R19.H0_H0 ;  /* 0x20000013ff13c230 */ /* 0x000fe20000004100 */
[----:B------:R-:W-:-:S04]  /*0e80*/  @!P3 F2FP.F16.F32.PACK_AB R21, RZ, R21 ;  /* 0x00000015ff15b23e */ /* 0x000fc800000000ff */
[----:B-1----:R-:W-:Y:S01]  /*0e90*/  @!P4 FMUL.FTZ R19, R19, R0 ;  /* 0x000000001313c220 */ /* 0x002fe20000410000 */
[----:B------:R-:W-:Y:S01]  /*0ea0*/  @!P3 HADD2.F32 R0, -RZ, R21.H0_H0 ;  /* 0x20000015ff00b230 */ /* 0x000fe20000004100 */
[----:B------:R-:W1:Y:S01]  /*0eb0*/  @!P0 FRND.TRUNC R10, R10 ;  /* 0x0000000a000a8307 */ /* 0x000e62000020d000 */
[----:B------:R-:W-:Y:S02]  /*0ec0*/  @!P6 HADD2.F32 R21, -RZ, R24.H0_H0 ;  /* 0x20000018ff15e230 */ /* 0x000fe40000004100 */
[----:B------:R-:W-:-:S03]  /*0ed0*/  @!P5 HADD2.F32 R22, -RZ, R14.H0_H0 ;  /* 0x2000000eff16d230 */ /* 0x000fc60000004100 */
[----:B--2---:R-:W-:Y:S02]  /*0ee0*/  @!P6 FMUL.FTZ R18, R21, R18 ;  /* 0x000000121512e220 */ /* 0x004fe40000410000 */
[----:B---3--:R-:W-:Y:S01]  /*0ef0*/  @!P5 FMUL.FTZ R15, R22, R15 ;  /* 0x0000000f160fd220 */ /* 0x008fe20000410000 */
[----:B------:R-:W-:Y:S02]  /*0f00*/  @!P0 IADD3 R21, R2, R29, RZ ;  /* 0x0000001d02158210 */ /* 0x000fe40007ffe0ff */
[----:B------:R-:W-:Y:S02]  /*0f10*/  @!P6 F2FP.F16.F32.PACK_AB R18, RZ, R18 ;  /* 0x00000012ff12e23e */ /* 0x000fe400000000ff */
[----:B------:R-:W-:Y:S02]  /*0f20*/  @!P5 F2FP.F16.F32.PACK_AB R15, RZ, R15 ;  /* 0x0000000fff0fd23e */ /* 0x000fe400000000ff */
[----:B------:R-:W-:Y:S01]  /*0f30*/  @!P4 F2FP.F16.F32.PACK_AB R19, RZ, R19 ;  /* 0x00000013ff13c23e */ /* 0x000fe200000000ff */
[----:B------:R-:W-:Y:S01]  /*0f40*/  @!P6 HADD2.F32 R18, -RZ, R18.H0_H0 ;  /* 0x20000012ff12e230 */ /* 0x000fe20000004100 */
[----:B-1----:R-:W-:Y:S01]  /*0f50*/  @!P0 F2FP.F16.F32.PACK_AB R11, RZ, R10 ;  /* 0x0000000aff0b823e */ /* 0x002fe200000000ff */
[----:B0-----:R-:W-:Y:S01]  /*0f60*/  @!P0 IMAD.WIDE.U32 R12, R21, 0x2, R12 ;  /* 0x00000002150c8825 */ /* 0x001fe200078e000c */
[----:B------:R-:W-:-:S03]  /*0f70*/  @!P0 MOV R29, R16 ;  /* 0x00000010001d8202 */ /* 0x000fc60000000f00 */
[----:B------:R-:W-:Y:S02]  /*0f80*/  @!P5 HADD2.F32 R15, -RZ, R15.H0_H0 ;  /* 0x2000000fff0fd230 */ /* 0x000fe40000004100 */
[----:B------:R-:W-:Y:S01]  /*0f90*/  @!P4 HADD2.F32 R19, -RZ, R19.H0_H0 ;  /* 0x20000013ff13c230 */ /* 0x000fe20000004100 */
[----:B------:R0:W-:Y:S01]  /*0fa0*/  @!P0 STG.E.U16 desc[UR4][R12.64], R11 ;  /* 0x0000000b0c008986 */ /* 0x0001e2000c101504 */
[----:B------:R-:W1:Y:S01]  /*0fb0*/  @!P1 FRND.TRUNC R17, R17 ;  /* 0x0000001100119307 */ /* 0x000e62000020d000 */
[----:B------:R-:W-:-:S07]  /*0fc0*/  ISETP.GE.AND P0, PT, R29, R3, PT ;  /* 0x000000031d00720c */ /* 0x000fce0003f06270 */
[----:B------:R-:W2:Y:S08]  /*0fd0*/  @!P2 FRND.TRUNC R20, R20 ;  /* 0x000000140014a307 */ /* 0x000eb0000020d000 */
[----:B------:R-:W3:Y:S08]  /*0fe0*/  @!P3 FRND.TRUNC R0, R0 ;  /* 0x000000000000b307 */ /* 0x000ef0000020d000 */
[----:B------:R-:W4:Y:S08]  /*0ff0*/  @!P4 FRND.TRUNC R14, R19 ;  /* 0x00000013000ec307 */ /* 0x000f30000020d000 */
[----:B------:R-:W5:Y:S08]  /*1000*/  @!P6 FRND.TRUNC R18, R18 ;  /* 0x000000120012e307 */ /* 0x000f70000020d000 */
[----:B------:R-:W0:Y:S01]  /*1010*/  @!P5 FRND.TRUNC R15, R15 ;  /* 0x0000000f000fd307 */ /* 0x000e22000020d000 */
[----:B------:R-:W-:Y:S04]  /*1020*/  BSSY B0, `(.L_x_2882) ;  /* 0x0000032000007945 */ /* 0x000fe80003800000 */
[----:B------:R-:W-:Y:S01]  /*1030*/  BSSY B1, `(.L_x_2883) ;  /* 0x000002a000017945 */ /* 0x000fe20003800000 */
[----:B-1----:R-:W-:-:S02]  /*1040*/  @!P1 F2FP.F16.F32.PACK_AB R4, RZ, R17 ;  /* 0x00000011ff04923e */ /* 0x002fc400000000ff */
[----:B--2---:R-:W-:Y:S02]  /*1050*/  @!P2 F2FP.F16.F32.PACK_AB R5, RZ, R20 ;  /* 0x00000014ff05a23e */ /* 0x004fe400000000ff */
[----:B---3--:R-:W-:Y:S02]  /*1060*/  @!P3 F2FP.F16.F32.PACK_AB R6, RZ, R0 ;  /* 0x00000000ff06b23e */ /* 0x008fe400000000ff */
[----:B----4-:R-:W-:Y:S02]  /*1070*/  @!P4 F2FP.F16.F32.PACK_AB R7, RZ, R14 ;  /* 0x0000000eff07c23e */ /* 0x010fe400000000ff */
[----:B-----5:R-:W-:Y:S02]  /*1080*/  @!P6 F2FP.F16.F32.PACK_AB R8, RZ, R18 ;  /* 0x00000012ff08e23e */ /* 0x020fe400000000ff */
[----:B0-----:R-:W-:Y:S01]  /*1090*/  @!P5 F2FP.F16.F32.PACK_AB R9, RZ, R15 ;  /* 0x0000000fff09d23e */ /* 0x001fe200000000ff */
        /* <DEDUP_REMOVED lines=9> */
[----:B------:R-:W-:Y:S02]  /*1130*/  IADD3 R13, R2, R29, RZ ;  /* 0x0000001d020d7210 */ /* 0x000fe40007ffe0ff */
[----:B------:R-:W-:-:S03]  /*1140*/  IADD3 R29, R29, 0x80, RZ ;  /* 0x000000801d1d7810 */ /* 0x000fc60007ffe0ff */
[----:B0-----:R-:W-:-:S05]  /*1150*/  IMAD.WIDE.U32 R10, R13, 0x2, R10 ;  /* 0x000000020d0a7825 */ /* 0x001fca00078e000a */
[----:B------:R0:W-:Y:S02]  /*1160*/  STG.E.U16 desc[UR4][R10.64], R4 ;  /* 0x000000040a007986 */ /* 0x0001e4000c101504 */
.L_x_2884:
[----:B------:R-:W-:-:S13]  /*1170*/  ISETP.GE.AND P0, PT, R29, R3, PT ;  /* 0x000000031d00720c */ /* 0x000fda0003f06270 */
[----:B------:R-:W-:Y:S05]  /*1180*/  @P0 BRA `(.L_x_2886) ;  /* 0x0000000000300947 */ /* 0x000fea0003800000 */
[----:B0-----:R-:W0:Y:S01]  /*1190*/  LDC.64 R10, c[0x0][0x218] ;  /* 0x00008600ff0a7b82 */ /* 0x001e220000000a00 */
[----:B------:R-:W-:Y:S02]  /*11a0*/  IADD3 R13, R2, R29, RZ ;  /* 0x0000001d020d7210 */ /* 0x000fe40007ffe0ff */
[----:B------:R-:W-:-:S03]  /*11b0*/  IADD3 R29, R29, 0x80, RZ ;  /* 0x000000801d1d7810 */ /* 0x000fc60007ffe0ff */
[----:B0-----:R-:W-:-:S05]  /*11c0*/  IMAD.WIDE.U32 R10, R13, 0x2, R10 ;  /* 0x000000020d0a7825 */ /* 0x001fca00078e000a */
[----:B------:R1:W-:Y:S02]  /*11d0*/  STG.E.U16 desc[UR4][R10.64], R5 ;  /* 0x000000050a007986 */ /* 0x0003e4000c101504 */
.L_x_2885:
[----:B------:R-:W-:-:S13]  /*11e0*/  ISETP.GE.AND P0, PT, R29, R3, PT ;  /* 0x000000031d00720c */ /* 0x000fda0003f06270 */
[----:B------:R-:W-:Y:S05]  /*11f0*/  @P0 BRA `(.L_x_2887) ;  /* 0x0000000000340947 */ /* 0x000fea0003800000 */
[----:B-1----:R-:W1:Y:S01]  /*1200*/  LDC.64 R4, c[0x0][0x218] ;  /* 0x00008600ff047b82 */ /* 0x002e620000000a00 */
[----:B0-----:R-:W-:Y:S01]  /*1210*/  IADD3 R11, R2, R29, RZ ;  /* 0x0000001d020b7210 */ /* 0x001fe20007ffe0ff */
[----:B------:R-:W-:-:S04]  /*1220*/  VIADD R29, R29, 0x80 ;  /* 0x000000801d1d7836 */ /* 0x000fc80000000000 */
[----:B-1----:R-:W-:-:S05]  /*1230*/  IMAD.WIDE.U32 R4, R11, 0x2, R4 ;  /* 0x000000020b047825 */ /* 0x002fca00078e0004 */
[----:B------:R1:W-:Y:S02]  /*1240*/  STG.E.U16 desc[UR4][R4.64], R6 ;  /* 0x0000000604007986 */ /* 0x0003e4000c101504 */
.L_x_2886:
[----:B------:R-:W-:-:S13]  /*1250*/  ISETP.GE.AND P0, PT, R29, R3, PT ;  /* 0x000000031d00720c */ /* 0x000fda0003f06270 */
[----:B------:R-:W-:Y:S05]  /*1260*/  @P0 BREAK B1 ;  /* 0x0000000000010942 */ /* 0x000fea0003800000 */
[----:B------:R-:W-:Y:S05]  /*1270*/  @P0 BRA `(.L_x_2888) ;  /* 0x0000000000300947 */ /* 0x000fea0003800000 */
[----:B01----:R-:W0:Y:S01]  /*1280*/  LDC.64 R4, c[0x0][0x218] ;  /* 0x00008600ff047b82 */ /* 0x003e220000000a00 */
[----:B------:R-:W-:Y:S02]  /*1290*/  IADD3 R11, R2, R29, RZ ;  /* 0x0000001d020b7210 */ /* 0x000fe40007ffe0ff */
[----:B------:R-:W-:-:S03]  /*12a0*/  IADD3 R29, R29, 0x80, RZ ;  /* 0x000000801d1d7810 */ /* 0x000fc60007ffe0ff */
[----:B0-----:R-:W-:-:S05]  /*12b0*/  IMAD.WIDE.U32 R4, R11, 0x2, R4 ;  /* 0x000000020b047825 */ /* 0x001fca00078e0004 */
[----:B------:R2:W-:Y:S02]  /*12c0*/  STG.E.U16 desc[UR4][R4.64], R7 ;  /* 0x0000000704007986 */ /* 0x0005e4000c101504 */
.L_x_2887:
[----:B------:R-:W-:Y:S05]  /*12d0*/  BSYNC B1 ;  /* 0x0000000000017941 */ /* 0x000fea0003800000 */
.L_x_2883:
[----:B------:R-:W-:-:S13]  /*12e0*/  ISETP.GE.AND P0, PT, R29, R3, PT ;  /* 0x000000031d00720c */ /* 0x000fda0003f06270 */
[----:B-12---:R-:W1:Y:S01]  /*12f0*/  @!P0 LDC.64 R4, c[0x0][0x218] ;  /* 0x00008600ff048b82 */ /* 0x006e620000000a00 */
[----:B------:R-:W-:Y:S02]  /*1300*/  @!P0 IADD3 R7, R2, R29, RZ ;  /* 0x0000001d02078210 */ /* 0x000fe40007ffe0ff */
[----:B------:R-:W-:-:S03]  /*1310*/  @!P0 IADD3 R29, R29, 0x80, RZ ;  /* 0x000000801d1d8810 */ /* 0x000fc60007ffe0ff */
[----:B-1----:R-:W-:-:S05]  /*1320*/  @!P0 IMAD.WIDE.U32 R4, R7, 0x2, R4 ;  /* 0x0000000207048825 */ /* 0x002fca00078e0004 */
[----:B------:R2:W-:Y:S02]  /*1330*/  @!P0 STG.E.U16 desc[UR4][R4.64], R8 ;  /* 0x0000000804008986 */ /* 0x0005e4000c101504 */
.L_x_2888:
[----:B------:R-:W-:Y:S05]  /*1340*/  BSYNC B0 ;  /* 0x0000000000007941 */ /* 0x000fea0003800000 */
.L_x_2882:
        /* <DEDUP_REMOVED lines=8> */
.L_x_2889:
        /* <DEDUP_REMOVED lines=11> */
.L_x_22785:


//--------------------- .text._ZN2at6native29vectorized_elementwise_kernelILi4ENS0_13BinaryFunctorIN3c104HalfES4_S4_ZZZNS0_15binary_internal21div_trunc_kernel_cudaERNS_18TensorIteratorBaseEENKUlvE1_clEvENKUlvE1_clEvEUlS4_S4_E_EESt5arrayIPcLm3EEEEviT0_T1_ --------------------------
	.section	.text._ZN2at6native29vectorized_elementwise_kernelILi4ENS0_13BinaryFunctorIN3c104HalfES4_S4_ZZZNS0_15binary_internal21div_trunc_kernel_cudaERNS_18TensorIteratorBaseEENKUlvE1_clEvENKUlvE1_clEvEUlS4_S4_E_EESt5arrayIPcLm3EEEEviT0_T1_,"ax",@progbits
	.align	128
        .global         _ZN2at6native29vectorized_elementwise_kernelILi4ENS0_13BinaryFunctorIN3c104HalfES4_S4_ZZZNS0_15binary_internal21div_trunc_kernel_cudaERNS_18TensorIteratorBaseEENKUlvE1_clEvENKUlvE1_clEvEUlS4_S4_E_EESt5arrayIPcLm3EEEEviT0_T1_
        .type           _ZN2at6native29vectorized_elementwise_kernelILi4ENS0_13BinaryFunctorIN3c104HalfES4_S4_ZZZNS0_15binary_internal21div_trunc_kernel_cudaERNS_18TensorIteratorBaseEENKUlvE1_clEvENKUlvE1_clEvEUlS4_S4_E_EESt5arrayIPcLm3EEEEviT0_T1_,@function
        .size           _ZN2at6native29vectorized_elementwise_kernelILi4ENS0_13BinaryFunctorIN3c104HalfES4_S4_ZZZNS0_15binary_internal21div_trunc_kernel_cudaERNS_18TensorIteratorBaseEENKUlvE1_clEvENKUlvE1_clEvEUlS4_S4_E_EESt5arrayIPcLm3EEEEviT0_T1_,(.L_x_22786 - _ZN2at6native29vectorized_elementwise_kernelILi4ENS0_13BinaryFunctorIN3c104HalfES4_S4_ZZZNS0_15binary_internal21div_trunc_kernel_cudaERNS_18TensorIteratorBaseEENKUlvE1_clEvENKUlvE1_clEvEUlS4_S4_E_EESt5arrayIPcLm3EEEEviT0_T1_)
        .other          _ZN2at6native29vectorized_elementwise_kernelILi4ENS0_13BinaryFunctorIN3c104HalfES4_S4_ZZZNS0_15binary_internal21div_trunc_kernel_cudaERNS_18TensorIteratorBaseEENKUlvE1_clEvENKUlvE1_clEvEUlS4_S4_E_EESt5arrayIPcLm3EEEEviT0_T1_,@"STO_CUDA_ENTRY STV_DEFAULT"
_ZN2at6native29vectorized_elementwise_kernelILi4ENS0_13BinaryFunctorIN3c104HalfES4_S4_ZZZNS0_15binary_internal21div_trunc_kernel_cudaERNS_18TensorIteratorBaseEENKUlvE1_clEvENKUlvE1_clEvEUlS4_S4_E_EESt5arrayIPcLm3EEEEviT0_T1_:
.text._ZN2at6native29vectorized_elementwise_kernelILi4ENS0_13BinaryFunctorIN3c104HalfES4_S4_ZZZNS0_15binary_internal21div_trunc_kernel_cudaERNS_18TensorIteratorBaseEENKUlvE1_clEvENKUlvE1_clEvEUlS4_S4_E_EESt5arrayIPcLm3EEEEviT0_T1_:
        /* <DEDUP_REMOVED lines=13> */
[----:B------:R-:W3:Y:S01]  /*00d0*/  LDG.E.64 R10, desc[UR4][R16.64] ;  /* 0x00000004100a7981 */ /* 0x000ee2000c1e1b00 */
[----:B--2---:R-:W-:-:S03]  /*00e0*/  IMAD.WIDE R4, R2, 0x2, R6 ;  /* 0x0000000202047825 */ /* 0x004fc600078e0206 */
[----:B------:R-:W2:Y:S01]  /*00f0*/  LDG.E.64 R8, desc[UR4][R16.64+0x400] ;  /* 0x0004000410087981 */ /* 0x000ea2000c1e1b00 */
[----:B------:R-:W-:-:S05]  /*0100*/  IMAD.WIDE.U32 R14, R0, 0x8, R4 ;  /* 0x00000008000e7825 */ /* 0x000fca00078e0004 */
[----:B------:R-:W4:Y:S04]  /*0110*/  LDG.E.64 R6, desc[UR4][R14.64] ;  /* 0x000000040e067981 */ /* 0x000f28000c1e1b00 */
[----:B------:R2:W5:Y:S01]  /*0120*/  LDG.E.64 R4, desc[UR4][R14.64+0x400] ;  /* 0x000400040e047981 */ /* 0x000562000c1e1b00 */
[--C-:B---3--:R-:W-:Y:S02]  /*0130*/  HADD2.F32 R3, -RZ, R10.reuse.H0_H0 ;  /* 0x2000000aff037230 */ /* 0x108fe40000004100 */
[----:B------:R-:W-:Y:S02]  /*0140*/  HADD2.F32 R18, -RZ, R10.H1_H1 ;  /* 0x3000000aff127230 */ /* 0x000fe40000004100 */
[----:B------:R0:W1:Y:S01]  /*0150*/  MUFU.RCP R20, R3 ;  /* 0x0000000300147308 */ /* 0x0000620000001000 */
[----:B------:R-:W-:-:S02]  /*0160*/  HADD2.F32 R12, -RZ, R11.H0_H0 ;  /* 0x2000000bff0c7230 */ /* 0x000fc40000004100 */
[--C-:B--2---:R-:W-:Y:S02]  /*0170*/  HADD2.F32 R15, -RZ, R9.reuse.H1_H1 ;  /* 0x30000009ff0f7230 */ /* 0x104fe40000004100 */
[--C-:B------:R-:W-:Y:S02]  /*0180*/  HADD2.F32 R10, -RZ, R8.reuse.H0_H0 ;  /* 0x20000008ff0a7230 */ /* 0x100fe40000004100 */
[----:B------:R-:W-:Y:S01]  /*0190*/  HADD2.F32 R8, -RZ, R8.H1_H1 ;  /* 0x30000008ff087230 */ /* 0x000fe20000004100 */
[----:B------:R-:W2:Y:S01]  /*01a0*/  MUFU.RCP R18, R18 ;  /* 0x0000001200127308 */ /* 0x000ea20000001000 */
[--C-:B----4-:R-:W-:Y:S02]  /*01b0*/  HADD2.F32 R13, -RZ, R6.reuse.H0_H0 ;  /* 0x20000006ff0d7230 */ /* 0x110fe40000004100 */
[----:B0-----:R-:W-:Y:S02]  /*01c0*/  HADD2.F32 R3, -RZ, R9.H0_H0 ;  /* 0x20000009ff037230 */ /* 0x001fe40000004100 */
[----:B------:R-:W-:-:S02]  /*01d0*/  HADD2.F32 R9, -RZ, R6.H1_H1 ;  /* 0x30000006ff097230 */ /* 0x000fc40000004100 */
[----:B------:R-:W-:Y:S01]  /*01e0*/  HADD2.F32 R11, -RZ, R11.H1_H1 ;  /* 0x3000000bff0b7230 */ /* 0x000fe20000004100 */
[----:B------:R-:W0:Y:S01]  /*01f0*/  MUFU.RCP R12, R12 ;  /* 0x0000000c000c7308 */ /* 0x000e220000001000 */
[----:B-1----:R-:W-:Y:S01]  /*0200*/  FMUL.FTZ R13, R13, R20 ;  /* 0x000000140d0d7220 */ /* 0x002fe20000410000 */
[----:B------:R-:W-:-:S04]  /*0210*/  HADD2.F32 R16, -RZ, R7.H1_H1 ;  /* 0x30000007ff107230 */ /* 0x000fc80000004100 */
[----:B------:R-:W-:Y:S02]  /*0220*/  F2FP.F16.F32.PACK_AB R13, RZ, R13 ;  /* 0x0000000dff0d723e */ /* 0x000fe400000000ff */
[----:B------:R-:W-:Y:S01]  /*0230*/  MUFU.RCP R10, R10 ;  /* 0x0000000a000a7308 */ /* 0x000fe20000001000 */
[----:B--2---:R-:W-:Y:S02]  /*0240*/  FMUL.FTZ R14, R9, R18 ;  /* 0x00000012090e7220 */ /* 0x004fe40000410000 */
[----:B------:R-:W-:Y:S02]  /*0250*/  HADD2.F32 R9, -RZ, R13.H0_H0 ;  /* 0x2000000dff097230 */ /* 0x000fe40000004100 */
[----:B------:R-:W-:Y:S01]  /*0260*/  HADD2.F32 R13, -RZ, R7.H0_H0 ;  /* 0x20000007ff0d7230 */ /* 0x000fe20000004100 */
[----:B------:R-:W-:Y:S02]  /*0270*/  F2FP.F16.F32.PACK_AB R14, RZ, R14 ;  /* 0x0000000eff0e723e */ /* 0x000fe400000000ff */
[----:B------:R-:W1:Y:S02]  /*0280*/  MUFU.RCP R8, R8 ;  /* 0x0000000800087308 */ /* 0x000e640000001000 */
[----:B0-----:R-:W-:Y:S01]  /*0290*/  FMUL.FTZ R13, R13, R12 ;  /* 0x0000000c0d0d7220 */ /* 0x001fe20000410000 */
[----:B------:R-:W-:-:S04]  /*02a0*/  HADD2.F32 R12, -RZ, R14.H0_H0 ;  /* 0x2000000eff0c7230 */ /* 0x000fc80000004100 */
[----:B------:R-:W-:Y:S01]  /*02b0*/  F2FP.F16.F32.PACK_AB R13, RZ, R13 ;  /* 0x0000000dff0d723e */ /* 0x000fe200000000ff */
[----:B------:R-:W0:Y:S04]  /*02c0*/  MUFU.RCP R3, R3 ;  /* 0x0000000300037308 */ /* 0x000e280000001000 */
[----:B------:R-:W-:Y:S02]  /*02d0*/  HADD2.F32 R7, -RZ, R13.H0_H0 ;  /* 0x2000000dff077230 */ /* 0x000fe40000004100 */
[----:B-----5:R-:W-:Y:S02]  /*02e0*/  HADD2.F32 R13, -RZ, R4.H1_H1 ;  /* 0x30000004ff0d7230 */ /* 0x020fe40000004100 */
[----:B------:R2:W3:Y:S03]  /*02f0*/  MUFU.RCP R6, R15 ;  /* 0x0000000f00067308 */ /* 0x0004e60000001000 */
[----:B-1----:R-:W-:-:S05]  /*0300*/  FMUL.FTZ R13, R13, R8 ;  /* 0x000000080d0d7220 */ /* 0x002fca0000410000 */
[----:B------:R-:W1:Y:S01]  /*0310*/  MUFU.RCP R11, R11 ;  /* 0x0000000b000b7308 */ /* 0x000e620000001000 */
[----:B--2---:R-:W-:Y:S01]  /*0320*/  HADD2.F32 R15, -RZ, R4.H0_H0 ;  /* 0x20000004ff0f7230 */ /* 0x004fe20000004100 */
[----:B------:R-:W-:Y:S01]  /*0330*/  F2FP.F16.F32.PACK_AB R13, RZ, R13 ;  /* 0x0000000dff0d723e */ /* 0x000fe200000000ff */
[----:B------:R-:W-:-:S03]  /*0340*/  HADD2.F32 R4, -RZ, R5.H0_H0 ;  /* 0x20000005ff047230 */ /* 0x000fc60000004100 */
[----:B------:R-:W-:Y:S01]  /*0350*/  FMUL.FTZ R10, R15, R10 ;  /* 0x0000000a0f0a7220 */ /* 0x000fe20000410000 */
[----:B------:R-:W-:Y:S02]  /*0360*/  HADD2.F32 R15, -RZ, R5.H1_H1 ;  /* 0x30000005ff0f7230 */ /* 0x000fe40000004100 */
[----:B0-----:R-:W-:Y:S01]  /*0370*/  FMUL.FTZ R3, R4, R3 ;  /* 0x0000000304037220 */ /* 0x001fe20000410000 */
[----:B------:R-:W-:Y:S01]  /*0380*/  HADD2.F32 R13, -RZ, R13.H0_H0 ;  /* 0x2000000dff0d7230 */ /* 0x000fe20000004100 */
[----:B------:R-:W0:Y:S01]  /*0390*/  LDC.64 R4, c[0x0][0x218] ;  /* 0x00008600ff047b82 */ /* 0x000e220000000a00 */
[----:B------:R-:W-:Y:S01]  /*03a0*/  F2FP.F16.F32.PACK_AB R10, RZ, R10 ;  /* 0x0000000aff0a723e */ /* 0x000fe200000000ff */
[----:B---3--:R-:W-:Y:S01]  /*03b0*/  FMUL.FTZ R6, R15, R6 ;  /* 0x000000060f067220 */ /* 0x008fe20000410000 */
[----:B------:R-:W-:Y:S01]  /*03c0*/  F2FP.F16.F32.PACK_AB R3, RZ, R3 ;  /* 0x00000003ff03723e */ /* 0x000fe200000000ff */
[----:B------:R-:W-:Y:S02]  /*03d0*/  FRND.TRUNC R9, R9 ;  /* 0x0000000900097307 */ /* 0x000fe4000020d000 */
[----:B------:R-:W-:-:S02]  /*03e0*/  HADD2.F32 R10, -RZ, R10.H0_H0 ;  /* 0x2000000aff0a7230 */ /* 0x000fc40000004100 */
[----:B-1----:R-:W-:Y:S01]  /*03f0*/  FMUL.FTZ R11, R16, R11 ;  /* 0x0000000b100b7220 */ /* 0x002fe20000410000 */
[----:B------:R-:W-:Y:S01]  /*0400*/  F2FP.F16.F32.PACK_AB R6, RZ, R6 ;  /* 0x00000006ff06723e */ /* 0x000fe200000000ff */
[----:B------:R-:W-:-:S03]  /*0410*/  HADD2.F32 R3, -RZ, R3.H0_H0 ;  /* 0x20000003ff037230 */ /* 0x000fc60000004100 */
[----:B------:R-:W-:Y:S01]  /*0420*/  F2FP.F16.F32.PACK_AB R11, RZ, R11 ;  /* 0x0000000bff0b723e */ /* 0x000fe200000000ff */
[----:B------:R-:W-:Y:S01]  /*0430*/  HADD2.F32 R6, -RZ, R6.H0_H0 ;  /* 0x20000006ff067230 */ /* 0x000fe20000004100 */
[----:B------:R-:W1:Y:S03]  /*0440*/  FRND.TRUNC R12, R12 ;  /* 0x0000000c000c7307 */ /* 0x000e66000020d000 */
[----:B------:R-:W-:-:S05]  /*0450*/  HADD2.F32 R11, -RZ, R11.H0_H0 ;  /* 0x2000000bff0b7230 */ /* 0x000fca0000004100 */
[----:B------:R-:W-:Y:S01]  /*0460*/  FRND.TRUNC R7, R7 ;  /* 0x0000000700077307 */ /* 0x000fe2000020d000 */
[----:B0-----:R-:W-:Y:S01]  /*0470*/  IMAD.WIDE.U32 R4, R2, 0x2, R4 ;  /* 0x0000000202047825 */ /* 0x001fe200078e0004 */
[----:B-1----:R-:W-:-:S06]  /*0480*/  F2FP.F16.F32.PACK_AB R14, R12, R9 ;  /* 0x000000090c0e723e */ /* 0x002fcc00000000ff */
[----:B------:R-:W0:Y:S01]  /*0490*/  FRND.TRUNC R8, R11 ;  /* 0x0000000b00087307 */ /* 0x000e22000020d000 */
[----:B------:R-:W-:-:S07]  /*04a0*/  IMAD.WIDE R4, R0, 0x8, R4 ;  /* 0x0000000800047825 */ /* 0x000fce00078e0204 */
[----:B------:R-:W-:Y:S01]  /*04b0*/  FRND.TRUNC R10, R10 ;  /* 0x0000000a000a7307 */ /* 0x000fe2000020d000 */
[----:B0-----:R-:W-:-:S07]  /*04c0*/  F2FP.F16.F32.PACK_AB R15, R8, R7 ;  /* 0x00000007080f723e */ /* 0x001fce00000000ff */
[----:B------:R-:W0:Y:S01]  /*04d0*/  FRND.TRUNC R13, R13 ;  /* 0x0000000d000d7307 */ /* 0x000e22000020d000 */
[----:B------:R-:W-:Y:S07]  /*04e0*/  STG.E.64 desc[UR4][R4.64], R14 ;  /* 0x0000000e04007986 */ /* 0x000fee000c101b04 */
[----:B------:R-:W-:Y:S01]  /*04f0*/  FRND.TRUNC R3, R3 ;  /* 0x0000000300037307 */ /* 0x000fe2000020d000 */
[----:B0-----:R-:W-:-:S07]  /*0500*/  F2FP.F16.F32.PACK_AB R10, R13, R10 ;  /* 0x0000000a0d0a723e */ /* 0x001fce00000000ff */
[----:B------:R-:W0:Y:S02]  /*0510*/  FRND.TRUNC R6, R6 ;  /* 0x0000000600067307 */ /* 0x000e24000020d000 */
[----:B0-----:R-:W-:-:S05]  /*0520*/  F2FP.F16.F32.PACK_AB R11, R6, R3 ;  /* 0x00000003060b723e */ /* 0x001fca00000000ff */
[----:B------:R-:W-:Y:S01]  /*0530*/  STG.E.64 desc[UR4][R4.64+0x400], R10 ;  /* 0x0004000a04007986 */ /* 0x000fe2000c101b04 */
[----:B------:R-:W-:Y:S05]  /*0540*/  EXIT ;  /* 0x000000000000794d */ /* 0x000fea0003800000 */
.L_x_2890:
        /* <DEDUP_REMOVED lines=188> */
.L_x_2893:
[----:B------:R-:W-:-:S13]  /*1110*/  ISETP.GE.AND P0, PT, R29, R3, PT ;  /* 0x000000031d00720c */ /* 0x000fda0003f06270 */
[----:B------:R-:W-:Y:S05]  /*1120*/  @P0 BRA `(.L_x_2895) ;  /* 0x0000000000300947 */ /* 0x000fea0003800000 */
[----:B0-----:R-:W0:Y:S01]  /*1130*/  LDC.64 R10, c[0x0][0x218] ;  /* 0x00008600ff0a7b82 */ /* 0x001e220000000a00 */
[----:B------:R-:W-:Y:S02]  /*1140*/  IADD3 R13, R2, R29, RZ ;  /* 0x0000001d020d7210 */ /* 0x000fe40007ffe0ff */
[----:B------:R-:W-:-:S03]  /*1150*/  IADD3 R29, R29, 0x80, RZ ;  /* 0x000000801d1d7810 */ /* 0x000fc60007ffe0ff */
[----:B0-----:R-:W-:-:S05]  /*1160*/  IMAD.WIDE.U32 R10, R13, 0x2, R10 ;  /* 0x000000020d0a7825 */ /* 0x001fca00078e000a */
[----:B------:R1:W-:Y:S02]  /*1170*/  STG.E.U16 desc[UR4][R10.64], R5 ;  /* 0x000000050a007986 */ /* 0x0003e4000c101504 */
.L_x_2894:
[----:B------:R-:W-:-:S13]  /*1180*/  ISETP.GE.AND P0, PT, R29, R3, PT ;  /* 0x000000031d00720c */ /* 0x000fda0003f06270 */
[----:B------:R-:W-:Y:S05]  /*1190*/  @P0 BRA `(.L_x_2896) ;  /* 0x0000000000340947 */ /* 0x000fea0003800000 */
[----:B-1----:R-:W1:Y:S01]  /*11a0*/  LDC.64 R4, c[0x0][0x218] ;  /* 0x00008600ff047b82 */ /* 0x002e620000000a00 */
[----:B0-----:R-:W-:Y:S01]  /*11b0*/  IADD3 R11, R2, R29, RZ ;  /* 0x0000001d020b7210 */ /* 0x001fe20007ffe0ff */
[----:B------:R-:W-:-:S04]  /*11c0*/  VIADD R29, R29, 0x80 ;  /* 0x000000801d1d7836 */ /* 0x000fc80000000000 */
[----:B-1----:R-:W-:-:S05]  /*11d0*/  IMAD.WIDE.U32 R4, R11, 0x2, R4 ;  /* 0x000000020b047825 */ /* 0x002fca00078e0004 */
[----:B------:R1:W-:Y:S02]  /*11e0*/  STG.E.U16 desc[UR4][R4.64], R6 ;  /* 0x0000000604007986 */ /* 0x0003e4000c101504 */
.L_x_2895:
        /* <DEDUP_REMOVED lines=8> */
.L_x_2896:
[----:B------:R-:W-:Y:S05]  /*1270*/  BSYNC B1 ;  /* 0x0000000000017941 */ /* 0x000fea0003800000 */
.L_x_2892:
[----:B------:R-:W-:-:S13]  /*1280*/  ISETP.GE.AND P0, PT, R29, R3, PT ;  /* 0x000000031d00720c */ /* 0x000fda0003f06270 */
[----:B-12---:R-:W1:Y:S01]  /*1290*/  @!P0 LDC.64 R4, c[0x0][0x218] ;  /* 0x00008600ff048b82 */ /* 0x006e620000000a00 */
[----:B------:R-:W-:Y:S02]  /*12a0*/  @!P0 IADD3 R7, R2, R29, RZ ;  /* 0x0000001d02078210 */ /* 0x000fe40007ffe0ff */
[----:B------:R-:W-:-:S03]  /*12b0*/  @!P0 IADD3 R29, R29, 0x80, RZ ;  /* 0x000000801d1d8810 */ /* 0x000fc60007ffe0ff */
[----:B-1----:R-:W-:-:S05]  /*12c0*/  @!P0 IMAD.WIDE.U32 R4, R7, 0x2, R4 ;  /* 0x0000000207048825 */ /* 0x002fca00078e0004 */
[----:B------:R2:W-:Y:S02]  /*12d0*/  @!P0 STG.E.U16 desc[UR4][R4.64], R8 ;  /* 0x0000000804008986 */ /* 0x0005e4000c101504 */
.L_x_2897:
[----:B------:R-:W-:Y:S05]  /*12e0*/  BSYNC B0 ;  /* 0x0000000000007941 */ /* 0x000fea0003800000 */
.L_x_2891:
        /* <DEDUP_REMOVED lines=8> */
.L_x_2898:
        /* <DEDUP_REMOVED lines=9> */
.L_x_22786:


//--------------------- .text._ZN2at6native29vectorized_elementwise_kernelILi8ENS0_13BinaryFunctorIN3c104HalfES4_S4_ZZZNS0_15binary_internal21div_trunc_kernel_cudaERNS_18TensorIteratorBaseEENKUlvE1_clEvENKUlvE1_clEvEUlS4_S4_E_EESt5arrayIPcLm3EEEEviT0_T1_ --------------------------
	.section	.text._ZN2at6native29vectorized_elementwise_kernelILi8ENS0_13BinaryFunctorIN3c104HalfES4_S4_ZZZNS0_15binary_internal21div_trunc_kernel_cudaERNS_18TensorIteratorBaseEENKUlvE1_clEvENKUlvE1_clEvEUlS4_S4_E_EESt5arrayIPcLm3EEEEviT0_T1_,"ax",@progbits
	.align	128
        .global         _ZN2at6native29vectorized_elementwise_kernelILi8ENS0_13BinaryFunctorIN3c104HalfES4_S4_ZZZNS0_15binary_internal21div_trunc_kernel_cudaERNS_18TensorIteratorBaseEENKUlvE1_clEvENKUlvE1_clEvEUlS4_S4_E_EESt5arrayIPcLm3EEEEviT0_T1_
        .type           _ZN2at6native29vectorized_elementwise_kernelILi8ENS0_13BinaryFunctorIN3c104HalfES4_S4_ZZZNS0_15binary_internal21div_trunc_kernel_cudaERNS_18TensorIteratorBaseEENKUlvE1_clEvENKUlvE1_clEvEUlS4_S4_E_EESt5arrayIPcLm3EEEEviT0_T1_,@function
        .size           _ZN2at6native29vectorized_elementwise_kernelILi8ENS0_13BinaryFunctorIN3c104HalfES4_S4_ZZZNS0_15binary_internal21div_trunc_kernel_cudaERNS_18TensorIteratorBaseEENKUlvE1_clEvENKUlvE1_clEvEUlS4_S4_E_EESt5arrayIPcLm3EEEEviT0_T1_,(.L_x_22787 - _ZN2at6native29vectorized_elementwise_kernelILi8ENS0_13BinaryFunctorIN3c104HalfES4_S4_ZZZNS0_15binary_internal21div_trunc_kernel_cudaERNS_18TensorIteratorBaseEENKUlvE1_clEvENKUlvE1_clEvEUlS4_S4_E_EESt5arrayIPcLm3EEEEviT0_T1_)
        .other          _ZN2at6native29vectorized_elementwise_kernelILi8ENS0_13BinaryFunctorIN3c104HalfES4_S4_ZZZNS0_15binary_internal21div_trunc_kernel_cudaERNS_18TensorIteratorBaseEENKUlvE1_clEvENKUlvE1_clEvEUlS4_S4_E_EESt5arrayIPcLm3EEEEviT0_T1_,@"STO_CUDA_ENTRY STV_DEFAULT"
_ZN2at6native29vectorized_elementwise_kernelILi8ENS0_13BinaryFunctorIN3c104HalfES4_S4_ZZZNS0_15binary_internal21div_trunc_kernel_cudaERNS_18TensorIteratorBaseEENKUlvE1_clEvENKUlvE1_clEvEUlS4_S4_E_EESt5arrayIPcLm3EEEEviT0_T1_:
.text._ZN2at6native29vectorized_elementwise_kernelILi8ENS0_13BinaryFunctorIN3c104HalfES4_S4_ZZZNS0_15binary_internal21div_trunc_kernel_cudaERNS_18TensorIteratorBaseEENKUlvE1_clEvENKUlvE1_clEvEUlS4_S4_E_EESt5arrayIPcLm3EEEEviT0_T1_:
        /* <DEDUP_REMOVED lines=17> */
[--C-:B--2---:R-:W-:Y:S02]  /*0110*/  HADD2.F32 R14, -RZ, R8.reuse.H1_H1 ;  /* 0x30000008ff0e7230 */ /* 0x104fe40000004100 */
[----:B------:R-:W-:Y:S02]  /*0120*/  HADD2.F32 R3, -RZ, R8.H0_H0 ;  /* 0x20000008ff037230 */ /* 0x000fe40000004100 */
[--C-:B------:R-:W-:Y:S02]  /*0130*/  HADD2.F32 R12, -RZ, R9.reuse.H1_H1 ;  /* 0x30000009ff0c7230 */ /* 0x100fe40000004100 */
[----:B------:R0:W1:Y:S01]  /*0140*/  MUFU.RCP R15, R3 ;  /* 0x00000003000f7308 */ /* 0x0000620000001000 */
[----:B------:R-:W-:Y:S02]  /*0150*/  HADD2.F32 R13, -RZ, R9.H0_H0 ;  /* 0x20000009ff0d7230 */ /* 0x000fe40000004100 */
[----:B------:R-:W-:-:S02]  /*0160*/  HADD2.F32 R8, -RZ, R10.H1_H1 ;  /* 0x3000000aff087230 */ /* 0x000fc40000004100 */
[----:B------:R-:W-:Y:S02]  /*0170*/  HADD2.F32 R9, -RZ, R10.H0_H0 ;  /* 0x2000000aff097230 */ /* 0x000fe40000004100 */
[--C-:B------:R-:W-:Y:S01]  /*0180*/  HADD2.F32 R16, -RZ, R11.reuse.H1_H1 ;  /* 0x3000000bff107230 */ /* 0x100fe20000004100 */
[----:B------:R-:W2:Y:S01]  /*0190*/  MUFU.RCP R14, R14 ;  /* 0x0000000e000e7308 */ /* 0x000ea20000001000 */
[----:B0-----:R-:W-:-:S07]  /*01a0*/  HADD2.F32 R3, -RZ, R11.H0_H0 ;  /* 0x2000000bff037230 */ /* 0x001fce0000004100 */
[----:B------:R-:W0:Y:S08]  /*01b0*/  MUFU.RCP R12, R12 ;  /* 0x0000000c000c7308 */ /* 0x000e300000001000 */
[----:B------:R-:W4:Y:S01]  /*01c0*/  MUFU.RCP R13, R13 ;  /* 0x0000000d000d7308 */ /* 0x000f220000001000 */
[--C-:B---3--:R-:W-:Y:S02]  /*01d0*/  HADD2.F32 R10, -RZ, R4.reuse.H0_H0 ;  /* 0x20000004ff0a7230 */ /* 0x108fe40000004100 */
[----:B------:R-:W-:-:S03]  /*01e0*/  HADD2.F32 R11, -RZ, R4.H1_H1 ;  /* 0x30000004ff0b7230 */ /* 0x000fc60000004100 */
[----:B-1----:R-:W-:Y:S02]  /*01f0*/  FMUL.FTZ R10, R10, R15 ;  /* 0x0000000f0a0a7220 */ /* 0x002fe40000410000 */
[----:B------:R-:W1:Y:S01]  /*0200*/  MUFU.RCP R8, R8 ;  /* 0x0000000800087308 */ /* 0x000e620000001000 */
[----:B--2---:R-:W-:Y:S01]  /*0210*/  FMUL.FTZ R11, R11, R14 ;  /* 0x0000000e0b0b7220 */ /* 0x004fe20000410000 */
[--C-:B------:R-:W-:Y:S02]  /*0220*/  HADD2.F32 R15, -RZ, R5.reuse.H1_H1 ;  /* 0x30000005ff0f7230 */ /* 0x100fe40000004100 */
[----:B------:R-:W-:Y:S01]  /*0230*/  HADD2.F32 R14, -RZ, R5.H0_H0 ;  /* 0x20000005ff0e7230 */ /* 0x000fe20000004100 */
[----:B------:R-:W-:Y:S02]  /*0240*/  F2FP.F16.F32.PACK_AB R10, RZ, R10 ;  /* 0x0000000aff0a723e */ /* 0x000fe400000000ff */
[----:B------:R-:W-:Y:S01]  /*0250*/  F2FP.F16.F32.PACK_AB R11, RZ, R11 ;  /* 0x0000000bff0b723e */ /* 0x000fe200000000ff */
[----:B------:R-:W2:Y:S01]  /*0260*/  MUFU.RCP R9, R9 ;  /* 0x0000000900097308 */ /* 0x000ea20000001000 */
[----:B0-----:R-:W-:Y:S01]  /*0270*/  FMUL.FTZ R12, R15, R12 ;  /* 0x0000000c0f0c7220 */ /* 0x001fe20000410000 */
[----:B------:R-:W-:-:S02]  /*0280*/  HADD2.F32 R15, -RZ, R6.H1_H1 ;  /* 0x30000006ff0f7230 */ /* 0x000fc40000004100 */
[----:B----4-:R-:W-:Y:S01]  /*0290*/  FMUL.FTZ R13, R14, R13 ;  /* 0x0000000d0e0d7220 */ /* 0x010fe20000410000 */
[----:B------:R-:W-:Y:S02]  /*02a0*/  HADD2.F32 R14, -RZ, R6.H0_H0 ;  /* 0x20000006ff0e7230 */ /* 0x000fe40000004100 */
[----:B------:R-:W-:Y:S01]  /*02b0*/  HADD2.F32 R11, -RZ, R11.H0_H0 ;  /* 0x2000000bff0b7230 */ /* 0x000fe20000004100 */
[----:B------:R-:W-:Y:S01]  /*02c0*/  F2FP.F16.F32.PACK_AB R12, RZ, R12 ;  /* 0x0000000cff0c723e */ /* 0x000fe200000000ff */
[----:B------:R-:W0:Y:S01]  /*02d0*/  MUFU.RCP R3, R3 ;  /* 0x0000000300037308 */ /* 0x000e220000001000 */
[--C-:B------:R-:W-:Y:S02]  /*02e0*/  HADD2.F32 R6, -RZ, R7.reuse.H0_H0 ;  /* 0x20000007ff067230 */ /* 0x100fe40000004100 */
[----:B-1----:R-:W-:Y:S01]  /*02f0*/  FMUL.FTZ R8, R15, R8 ;  /* 0x000000080f087220 */ /* 0x002fe20000410000 */
[----:B------:R-:W-:Y:S01]  /*0300*/  HADD2.F32 R15, -RZ, R7.H1_H1 ;  /* 0x30000007ff0f7230 */ /* 0x000fe20000004100 */
[----:B------:R-:W-:Y:S01]  /*0310*/  F2FP.F16.F32.PACK_AB R13, RZ, R13 ;  /* 0x0000000dff0d723e */ /* 0x000fe200000000ff */
[----:B------:R-:W-:-:S02]  /*0320*/  HADD2.F32 R10, -RZ, R10.H0_H0 ;  /* 0x2000000aff0a7230 */ /* 0x000fc40000004100 */
[----:B------:R-:W-:Y:S01]  /*0330*/  F2FP.F16.F32.PACK_AB R8, RZ, R8 ;  /* 0x00000008ff08723e */ /* 0x000fe200000000ff */
[----:B------:R-:W1:Y:S01]  /*0340*/  MUFU.RCP R4, R16 ;  /* 0x0000001000047308 */ /* 0x000e620000001000 */
[----:B--2---:R-:W-:Y:S01]  /*0350*/  FMUL.FTZ R14, R14, R9 ;  /* 0x000000090e0e7220 */ /* 0x004fe20000410000 */
[----:B------:R-:W-:Y:S02]  /*0360*/  HADD2.F32 R12, -RZ, R12.H0_H0 ;  /* 0x2000000cff0c7230 */ /* 0x000fe40000004100 */
[----:B------:R-:W-:Y:S02]  /*0370*/  HADD2.F32 R13, -RZ, R13.H0_H0 ;  /* 0x2000000dff0d7230 */ /* 0x000fe40000004100 */
[----:B------:R-:W-:Y:S02]  /*0380*/  F2FP.F16.F32.PACK_AB R14, RZ, R14 ;  /* 0x0000000eff0e723e */ /* 0x000fe400000000ff */
[----:B------:R0:W-:Y:S03]  /*0390*/  FRND.TRUNC R5, R11 ;  /* 0x0000000b00057307 */ /* 0x0001e6000020d000 */
[----:B------:R-:W-:-:S05]  /*03a0*/  HADD2.F32 R14, -RZ, R14.H0_H0 ;  /* 0x2000000eff0e7230 */ /* 0x000fca0000004100 */
[----:B------:R-:W2:Y:S01]  /*03b0*/  FRND.TRUNC R10, R10 ;  /* 0x0000000a000a7307 */ /* 0x000ea2000020d000 */
[----:B0-----:R-:W-:Y:S01]  /*03c0*/  FMUL.FTZ R11, R6, R3 ;  /* 0x00000003060b7220 */ /* 0x001fe20000410000 */
[----:B-1----:R-:W-:Y:S01]  /*03d0*/  FMUL.FTZ R15, R15, R4 ;  /* 0x000000040f0f7220 */ /* 0x002fe20000410000 */
[----:B------:R-:W0:Y:S01]  /*03e0*/  LDC.64 R6, c[0x0][0x218] ;  /* 0x00008600ff067b82 */ /* 0x000e220000000a00 */
[----:B------:R-:W-:Y:S02]  /*03f0*/  HADD2.F32 R3, -RZ, R8.H0_H0 ;  /* 0x20000008ff037230 */ /* 0x000fe40000004100 */
[----:B------:R-:W-:Y:S02]  /*0400*/  F2FP.F16.F32.PACK_AB R11, RZ, R11 ;  /* 0x0000000bff0b723e */ /* 0x000fe400000000ff */
[----:B------:R-:W-:Y:S01]  /*0410*/  F2FP.F16.F32.PACK_AB R15, RZ, R15 ;  /* 0x0000000fff0f723e */ /* 0x000fe200000000ff */
[----:B------:R-:W-:Y:S02]  /*0420*/  FRND.TRUNC R9, R13 ;  /* 0x0000000d00097307 */ /* 0x000fe4000020d000 */
[----:B------:R-:W-:-:S02]  /*0430*/  HADD2.F32 R4, -RZ, R11.H0_H0 ;  /* 0x2000000bff047230 */ /* 0x000fc40000004100 */
[----:B------:R-:W-:Y:S01]  /*0440*/  HADD2.F32 R15, -RZ, R15.H0_H0 ;  /* 0x2000000fff0f7230 */ /* 0x000fe20000004100 */
[----:B--2---:R-:W-:-:S03]  /*0450*/  F2FP.F16.F32.PACK_AB R8, R5, R10 ;  /* 0x0000000a0508723e */ /* 0x004fc600000000ff */
[----:B------:R-:W1:Y:S08]  /*0460*/  FRND.TRUNC R12, R12 ;  /* 0x0000000c000c7307 */ /* 0x000e70000020d000 */
[----:B------:R-:W-:Y:S01]  /*0470*/  FRND.TRUNC R14, R14 ;  /* 0x0000000e000e7307 */ /* 0x000fe2000020d000 */
[----:B0-----:R-:W-:Y:S01]  /*0480*/  IMAD.WIDE.U32 R6, R2, 0x2, R6 ;  /* 0x0000000202067825 */ /* 0x001fe200078e0006 */
[----:B-1----:R-:W-:-:S06]  /*0490*/  F2FP.F16.F32.PACK_AB R9, R12, R9 ;  /* 0x000000090c09723e */ /* 0x002fcc00000000ff */
[----:B------:R-:W0:Y:S01]  /*04a0*/  FRND.TRUNC R3, R3 ;  /* 0x0000000300037307 */ /* 0x000e22000020d000 */
[----:B------:R-:W-:-:S07]  /*04b0*/  IMAD.WIDE R6, R0, 0x10, R6 ;  /* 0x0000001000067825 */ /* 0x000fce00078e0206 */
[----:B------:R-:W-:Y:S01]  /*04c0*/  FRND.TRUNC R4, R4 ;  /* 0x0000000400047307 */ /* 0x000fe2000020d000 */
[----:B0-----:R-:W-:-:S07]  /*04d0*/  F2FP.F16.F32.PACK_AB R10, R3, R14 ;  /* 0x0000000e030a723e */ /* 0x001fce00000000ff */
[----:B------:R-:W0:Y:S02]  /*04e0*/  FRND.TRUNC R11, R15 ;  /* 0x0000000f000b7307 */ /* 0x000e24000020d000 */
[----:B0-----:R-:W-:-:S05]  /*04f0*/  F2FP.F16.F32.PACK_AB R11, R11, R4 ;  /* 0x000000040b0b723e */ /* 0x001fca00000000ff */
[----:B------:R-:W-:Y:S01]  /*0500*/  STG.E.128 desc[UR4][R6.64], R8 ;  /* 0x0000000806007986 */ /* 0x000fe2000c101d04 */
[----:B------:R-:W-:Y:S05]  /*0510*/  EXIT ;  /* 0x000000000000794d */ /* 0x000fea0003800000 */
.L_x_2899:
        /* <DEDUP_REMOVED lines=188> */
.L_x_2902:
[----:B------:R-:W-:-:S13]  /*10e0*/  ISETP.GE.AND P0, PT, R29, R3, PT ;  /* 0x000000031d00720c */ /* 0x000fda0003f06270 */
[----:B------:R-:W-:Y:S05]  /*10f0*/  @P0 BRA `(.L_x_2904) ;  /* 0x0000000000300947 */ /* 0x000fea0003800000 */
[----:B0-----:R-:W0:Y:S01]  /*1100*/  LDC.64 R10, c[0x0][0x218] ;  /* 0x00008600ff0a7b82 */ /* 0x001e220000000a00 */
[----:B------:R-:W-:Y:S02]  /*1110*/  IADD3 R13, R2, R29, RZ ;  /* 0x0000001d020d7210 */ /* 0x000fe40007ffe0ff */
[----:B------:R-:W-:-:S03]  /*1120*/  IADD3 R29, R29, 0x80, RZ ;  /* 0x000000801d1d7810 */ /* 0x000fc60007ffe0ff */
[----:B0-----:R-:W-:-:S05]  /*1130*/  IMAD.WIDE.U32 R10, R13, 0x2, R10 ;  /* 0x000000020d0a7825 */ /* 0x001fca00078e000a */
[----:B------:R1:W-:Y:S02]  /*1140*/  STG.E.U16 desc[UR4][R10.64], R5 ;  /* 0x000000050a007986 */ /* 0x0003e4000c101504 */
.L_x_2903:
[----:B------:R-:W-:-:S13]  /*1150*/  ISETP.GE.AND P0, PT, R29, R3, PT ;  /* 0x000000031d00720c */ /* 0x000fda0003f06270 */
[----:B------:R-:W-:Y:S05]  /*1160*/  @P0 BRA `(.L_x_2905) ;  /* 0x0000000000340947 */ /* 0x000fea0003800000 */
[----:B-1----:R-:W1:Y:S01]  /*1170*/  LDC.64 R4, c[0x0][0x218] ;  /* 0x00008600ff047b82 */ /* 0x002e620000000a00 */
[----:B0-----:R-:W-:Y:S01]  /*1180*/  IADD3 R11, R2, R29, RZ ;  /* 0x0000001d020b7210 */ /* 0x001fe20007ffe0ff */
[----:B------:R-:W-:-:S04]  /*1190*/  VIADD R29, R29, 0x80 ;  /* 0x000000801d1d7836 */ /* 0x000fc80000000000 */
[----:B-1----:R-:W-:-:S05]  /*11a0*/  IMAD.WIDE.U32 R4, R11, 0x2, R4 ;  /* 0x000000020b047825 */ /* 0x002fca00078e0004 */
[----:B------:R1:W-:Y:S02]  /*11b0*/  STG.E.U16 desc[UR4][R4.64], R6 ;  /* 0x0000000604007986 */ /* 0x0003e4000c101504 */
.L_x_2904:
        /* <DEDUP_REMOVED lines=8> */
.L_x_2905:
[----:B------:R-:W-:Y:S05]  /*1240*/  BSYNC B1 ;  /* 0x0000000000017941 */ /* 0x000fea0003800000 */
.L_x_2901:
[----:B------:R-:W-:-:S13]  /*1250*/  ISETP.GE.AND P0, PT, R29, R3, PT ;  /* 0x000000031d00720c */ /* 0x000fda0003f06270 */
[----:B-12---:R-:W1:Y:S01]  /*1260*/  @!P0 LDC.64 R4, c[0x0][0x218] ;  /* 0x00008600ff048b82 */ /* 0x006e620000000a00 */
[----:B------:R-:W-:Y:S02]  /*1270*/  @!P0 IADD3 R7, R2, R29, RZ ;  /* 0x0000001d02078210 */ /* 0x000fe40007ffe0ff */
[----:B------:R-:W-:-:S03]  /*1280*/  @!P0 IADD3 R29, R29, 0x80, RZ ;  /* 0x000000801d1d8810 */ /* 0x000fc60007ffe0ff */
[----:B-1----:R-:W-:-:S05]  /*1290*/  @!P0 IMAD.WIDE.U32 R4, R7, 0x2, R4 ;  /* 0x0000000207048825 */ /* 0x002fca00078e0004 */
[----:B------:R2:W-:Y:S02]  /*12a0*/  @!P0 STG.E.U16 desc[UR4][R4.64], R8 ;  /* 0x0000000804008986 */ /* 0x0005e4000c101504 */
.L_x_2906:
[----:B------:R-:W-:Y:S05]  /*12b0*/  BSYNC B0 ;  /* 0x0000000000007941 */ /* 0x000fea0003800000 */
.L_x_2900:
        /* <DEDUP_REMOVED lines=8> */
.L_x_2907:
        /* <DEDUP_REMOVED lines=12> */
.L_x_22787:


//--------------------- .text._ZN2at6native18elementwise_kernelILi128ELi4EZNS0_15gpu_kernel_implINS0_13BUnaryFunctorIN3c104HalfES5_S5_ZZZNS0_15binary_internal21div_trunc_kernel_cudaERNS_18TensorIteratorBaseEENKUlvE1_clEvENKUlvE1_clEvEUlS5_S5_E_EEEEvS8_RKT_EUliE_EEviT1_ --------------------------
	.section	.text._ZN2at6native18elementwise_kernelILi128ELi4EZNS0_15gpu_kernel_implINS0_13BUnaryFunctorIN3c104HalfES5_S5_ZZZNS0_15binary_internal21div_trunc_kernel_cudaERNS_18TensorIteratorBaseEENKUlvE1_clEvENKUlvE1_clEvEUlS5_S5_E_EEEEvS8_RKT_EUliE_EEviT1_,"ax",@progbits
	.align	128
        .global         _ZN2at6native18elementwise_kernelILi128ELi4EZNS0_15gpu_kernel_implINS0_13BUnaryFunctorIN3c104HalfES5_S5_ZZZNS0_15binary_internal21div_trunc_kernel_cudaERNS_18TensorIteratorBaseEENKUlvE1_clEvENKUlvE1_clEvEUlS5_S5_E_EEEEvS8_RKT_EUliE_EEviT1_
        .type           _ZN2at6native18elementwise_kernelILi128ELi4EZNS0_15gpu_kernel_implINS0_13BUnaryFunctorIN3c104HalfES5_S5_ZZZNS0_15binary_internal21div_trunc_kernel_cudaERNS_18TensorIteratorBaseEENKUlvE1_clEvENKUlvE1_clEvEUlS5_S5_E_EEEEvS8_RKT_EUliE_EEviT1_,@function
        .size           _ZN2at6native18elementwise_kernelILi128ELi4EZNS0_15gpu_kernel_implINS0_13BUnaryFunctorIN3c104HalfES5_S5_ZZZNS0_15binary_internal21div_trunc_kernel_cudaERNS_18TensorIteratorBaseEENKUlvE1_clEvENKUlvE1_clEvEUlS5_S5_E_EEEEvS8_RKT_EUliE_EEviT1_,(.L_x_22788 - _ZN2at6native18elementwise_kernelILi128ELi4EZNS0_15gpu_kernel_implINS0_13BUnaryFunctorIN3c104HalfES5_S5_ZZZNS0_15binary_internal21div_trunc_kernel_cudaERNS_18TensorIteratorBaseEENKUlvE1_clEvENKUlvE1_clEvEUlS5_S5_E_EEEEvS8_RKT_EUliE_EEviT1_)
        .other          _ZN2at6native18elementwise_kernelILi128ELi4EZNS0_15gpu_kernel_implINS0_13BUnaryFunctorIN3c104HalfES5_S5_ZZZNS0_15binary_internal21div_trunc_kernel_cudaERNS_18TensorIteratorBaseEENKUlvE1_clEvENKUlvE1_clEvEUlS5_S5_E_EEEEvS8_RKT_EUliE_EEviT1_,@"STO_CUDA_ENTRY STV_DEFAULT"
_ZN2at6native18elementwise_kernelILi128ELi4EZNS0_15gpu_kernel_implINS0_13BUnaryFunctorIN3c104HalfES5_S5_ZZZNS0_15binary_internal21div_trunc_kernel_cudaERNS_18TensorIteratorBaseEENKUlvE1_clEvENKUlvE1_clEvEUlS5_S5_E_EEEEvS8_RKT_EUliE_EEviT1_:
.text._ZN2at6native18elementwise_kernelILi128ELi4EZNS0_15gpu_kernel_implINS0_13BUnaryFunctorIN3c104HalfES5_S5_ZZZNS0_15binary_internal21div_trunc_kernel_cudaERNS_18TensorIteratorBaseEENKUlvE1_clEvENKUlvE1_clEvEUlS5_S5_E_EEEEvS8_RKT_EUliE_EEviT1_:
        /* <DEDUP_REMOVED lines=314> */
.L_x_2910:
        /* <DEDUP_REMOVED lines=22> */
.L_x_2914:
[----:B------:R-:W2:Y:S02]  /*1500*/  LDG.E.U8 R2, desc[UR36][R2.64] ;  /* 0x0000002402027981 */ /* 0x000ea4000c1e1100 */
[----:B--2---:R-:W-:-:S04]  /*1510*/  I2FP.F32.U32 R0, R2 ;  /* 0x0000000200007245 */ /* 0x004fc80000201000 */
[----:B------:R-:W-:Y:S01]  /*1520*/  F2FP.F16.F32.PACK_AB R0, RZ, R0 ;  /* 0x00000000ff00723e */ /* 0x000fe200000000ff */
[----:B------:R-:W-:Y:S06]  /*1530*/  BRA `(.L_x_2916) ;  /* 0x0000000c00887947 */ /* 0x000fec0003800000 */
.L_x_2913:
        /* <DEDUP_REMOVED lines=10> */
.L_x_2918:
[----:B------:R-:W2:Y:S02]  /*15e0*/  LDG.E R2, desc[UR36][R2.64] ;  /* 0x0000002402027981 */ /* 0x000ea4000c1e1900 */
[----:B--2---:R-:W-:-:S04]  /*15f0*/  I2FP.F32.S32 R0, R2 ;  /* 0x0000000200007245 */ /* 0x004fc80000201400 */
[----:B------:R-:W-:Y:S01]  /*1600*/  F2FP.F16.F32.PACK_AB R0, RZ, R0 ;  /* 0x00000000ff00723e */ /* 0x000fe200000000ff */
[----:B------:R-:W-:Y:S06]  /*1610*/  BRA `(.L_x_2916) ;  /* 0x0000000c00507947 */ /* 0x000fec0003800000 */
.L_x_2917:
[----:B------:R-:W2:Y:S02]  /*1620*/  LDG.E.U16 R2, desc[UR36][R2.64] ;  /* 0x0000002402027981 */ /* 0x000ea4000c1e1500 */
[----:B--2---:R-:W0:Y:S02]  /*1630*/  I2F.S16 R0, R2 ;  /* 0x0000000200007306 */ /* 0x004e240000101400 */
[----:B0-----:R-:W-:Y:S01]  /*1640*/  F2FP.F16.F32.PACK_AB R0, RZ, R0 ;  /* 0x00000000ff00723e */ /* 0x001fe200000000ff */
[----:B------:R-:W-:Y:S06]  /*1650*/  BRA `(.L_x_2916) ;  /* 0x0000000c00407947 */ /* 0x000fec0003800000 */
.L_x_2912:
        /* <DEDUP_REMOVED lines=9> */
.L_x_2920:
[----:B------:R0:W5:Y:S01]  /*16f0*/  LDG.E.U16 R0, desc[UR36][R2.64] ;  /* 0x0000002402007981 */ /* 0x000162000c1e1500 */
[----:B------:R-:W-:Y:S05]  /*1700*/  BRA `(.L_x_2916) ;  /* 0x0000000c00147947 */ /* 0x000fea0003800000 */
.L_x_2919:
        /* <DEDUP_REMOVED lines=9> */
.L_x_2922:
[----:B------:R1:W5:Y:S01]  /*17a0*/  LDG.E.U16 R0, desc[UR36][R2.64] ;  /* 0x0000002402007981 */ /* 0x000362000c1e1500 */
[----:B------:R-:W-:Y:S05]  /*17b0*/  BRA `(.L_x_2916) ;  /* 0x0000000800e87947 */ /* 0x000fea0003800000 */
.L_x_2921:
        /* <DEDUP_REMOVED lines=8> */
.L_x_2911:
        /* <DEDUP_REMOVED lines=13> */
.L_x_2925:
        /* <DEDUP_REMOVED lines=8> */
.L_x_2924:
        /* <DEDUP_REMOVED lines=28> */
.L_x_2927:
        /* <DEDUP_REMOVED lines=15> */
.L_x_2926:
[----:B------:R-:W2:Y:S02]  /*1c40*/  LDG.E.U16 R0, desc[UR36][R2.64] ;  /* 0x0000002402007981 */ /* 0x000ea4000c1e1500 */
[----:B--2---:R-:W-:-:S05]  /*1c50*/  IMAD.U32 R0, R0, 0x10000, RZ ;  /* 0x0001000000007824 */ /* 0x004fca00078e00ff */
[----:B------:R-:W-:Y:S01]  /*1c60*/  F2FP.F16.F32.PACK_AB R0, RZ, R0 ;  /* 0x00000000ff00723e */ /* 0x000fe200000000ff */
[----:B------:R-:W-:Y:S06]  /*1c70*/  BRA `(.L_x_2916) ;  /* 0x0000000400b87947 */ /* 0x000fec0003800000 */
.L_x_2923:
        /* <DEDUP_REMOVED lines=12> */
.L_x_2930:
        /* <DEDUP_REMOVED lines=21> */
.L_x_2934:
[----:B------:R-:W-:Y:S05]  /*1e90*/  BSYNC B1 ;  /* 0x0000000000017941 */ /* 0x000fea0003800000 */
.L_x_2933:
[----:B------:R-:W-:Y:S01]  /*1ea0*/  LEA R3, R0, 0x3b800000, 0x17 ;  /* 0x3b80000000037811 */ /* 0x000fe200078eb8ff */
[----:B------:R-:W-:-:S05]  /*1eb0*/  IMAD.SHL.U32 R0, R2, 0x100000, RZ ;  /* 0x0010000002007824 */ /* 0x000fca00078e00ff */
[----:B------:R-:W-:-:S07]  /*1ec0*/  LOP3.LUT R0, R3, R0, R4, 0xfe, !PT ;  /* 0x0000000003007212 */ /* 0x000fce00078efe04 */
.L_x_2932:
[----:B------:R-:W-:Y:S05]  /*1ed0*/  BSYNC B0 ;  /* 0x0000000000007941 */ /* 0x000fea0003800000 */
.L_x_2931:
[----:B------:R-:W-:Y:S01]  /*1ee0*/  F2FP.F16.F32.PACK_AB R0, RZ, R0 ;  /* 0x00000000ff00723e */ /* 0x000fe200000000ff */
[----:B------:R-:W-:Y:S06]  /*1ef0*/  BRA `(.L_x_2916) ;  /* 0x0000000400187947 */ /* 0x000fec0003800000 */
.L_x_2929:
        /* <DEDUP_REMOVED lines=21> */
.L_x_2938:
[----:B------:R-:W-:Y:S05]  /*2050*/  BSYNC B1 ;  /* 0x0000000000017941 */ /* 0x000fea0003800000 */
.L_x_2937:
[----:B------:R-:W-:Y:S01]  /*2060*/  LEA R3, R0, 0x37800000, 0x17 ;  /* 0x3780000000037811 */ /* 0x000fe200078eb8ff */
[----:B------:R-:W-:-:S05]  /*2070*/  IMAD.SHL.U32 R0, R2, 0x200000, RZ ;  /* 0x0020000002007824 */ /* 0x000fca00078e00ff */
[----:B------:R-:W-:-:S07]  /*2080*/  LOP3.LUT R0, R3, R0, R4, 0xfe, !PT ;  /* 0x0000000003007212 */ /* 0x000fce00078efe04 */
.L_x_2936:
[----:B------:R-:W-:Y:S05]  /*2090*/  BSYNC B0 ;  /* 0x0000000000007941 */ /* 0x000fea0003800000 */
.L_x_2935:
[----:B------:R-:W-:Y:S01]  /*20a0*/  F2FP.F16.F32.PACK_AB R0, RZ, R0 ;  /* 0x00000000ff00723e */ /* 0x000fe200000000ff */
[----:B------:R-:W-:Y:S06]  /*20b0*/  BRA `(.L_x_2916) ;  /* 0x0000000000a87947 */ /* 0x000fec0003800000 */
.L_x_2928:
        /* <DEDUP_REMOVED lines=14> */
.L_x_2942:
[----:B------:R-:W-:Y:S05]  /*21a0*/  BSYNC B0 ;  /* 0x0000000000007941 */ /* 0x000fea0003800000 */
.L_x_2941:
[----:B------:R-:W-:Y:S01]  /*21b0*/  F2FP.F16.F32.PACK_AB R0, RZ, R0 ;  /* 0x00000000ff00723e */ /* 0x000fe200000000ff */
[----:B------:R-:W-:Y:S06]  /*21c0*/  BRA `(.L_x_2916) ;  /* 0x0000000000647947 */ /* 0x000fec0003800000 */
.L_x_2915:
        /* <DEDUP_REMOVED lines=16> */
.L_x_2943:
[----:B------:R-:W-:Y:S01]  /*22d0*/  PRMT R0, RZ, 0x7610, R0 ;  /* 0x00007610ff007816 */ /* 0x000fe20000000000 */
[----:B------:R-:W-:Y:S06]  /*22e0*/  BRA `(.L_x_2916) ;  /* 0x00000000001c7947 */ /* 0x000fec0003800000 */
.L_x_2940:
[----:B------:R-:W2:Y:S02]  /*22f0*/  LDG.E.64 R2, desc[UR36][R2.64] ;  /* 0x0000002402027981 */ /* 0x000ea4000c1e1b00 */
[----:B--2---:R-:W0:Y:S02]  /*2300*/  I2F.U64 R0, R2 ;  /* 0x0000000200007312 */ /* 0x004e240000301000 */
[----:B0-----:R-:W-:Y:S01]  /*2310*/  F2FP.F16.F32.PACK_AB R0, RZ, R0 ;  /* 0x00000000ff00723e */ /* 0x001fe200000000ff */
[----:B------:R-:W-:Y:S06]  /*2320*/  BRA `(.L_x_2916) ;  /* 0x00000000000c7947 */ /* 0x000fec0003800000 */
.L_x_2939:
[----:B------:R-:W2:Y:S02]  /*2330*/  LDG.E R2, desc[UR36][R2.64] ;  /* 0x0000002402027981 */ /* 0x000ea4000c1e1900 */
[----:B--2---:R-:W-:-:S04]  /*2340*/  I2FP.F32.U32 R0, R2 ;  /* 0x0000000200007245 */ /* 0x004fc80000201000 */
[----:B------:R-:W-:-:S07]  /*2350*/  F2FP.F16.F32.PACK_AB R0, RZ, R0 ;  /* 0x00000000ff00723e */ /* 0x000fce00000000ff */
.L_x_2916:
[----:B01----:R-:W0:Y:S01]  /*2360*/  LDC.U16 R2, c[0x0][0x422] ;  /* 0x00010880ff027b82 */ /* 0x003e220000000400 */
[----:B-----5:R-:W-:-:S07]  /*2370*/  HADD2.F32 R0, -RZ, R0.H0_H0 ;  /* 0x20000000ff007230 */ /* 0x020fce0000004100 */
[----:B------:R-:W1:Y:S01]  /*2380*/  LDC.U8 R4, c[0x0][0x424] ;  /* 0x00010900ff047b82 */ /* 0x000e620000000000 */
[----:B0-----:R-:W-:-:S04]  /*2390*/  HADD2.F32 R2, -RZ, R2.H0_H0 ;  /* 0x20000002ff027230 */ /* 0x001fc80000004100 */
[----:B------:R-:W0:Y:S02]  /*23a0*/  MUFU.RCP R3, R2 ;  /* 0x0000000200037308 */ /* 0x000e240000001000 */
[----:B0-----:R-:W-:Y:S01]  /*23b0*/  FMUL.FTZ R0, R0, R3 ;  /* 0x0000000300007220 */ /* 0x001fe20000410000 */
[----:B-1----:R-:W-:-:S04]  /*23c0*/  PRMT R3, R4, 0x9910, RZ ;  /* 0x0000991004037816 */ /* 0x002fc800000000ff */
        /* <DEDUP_REMOVED lines=18> */
.L_x_2947:
[----:B------:R-:W-:-:S06]  /*24f0*/  HADD2.F32 R3, -RZ, R5.H0_H0 ;  /* 0x20000005ff037230 */ /* 0x000fcc0000004100 */
[----:B------:R-:W0:Y:S02]  /*2500*/  F2I.S64.TRUNC R2, R3 ;  /* 0x0000000300027311 */ /* 0x000e24000020d900 */
[----:B0-----:R3:W-:Y:S01]  /*2510*/  STG.E.U8 desc[UR36][R16.64], R2 ;  /* 0x0000000210007986 */ /* 0x0017e2000c101124 */
[----:B------:R-:W-:Y:S05]  /*2520*/  BRA `(.L_x_2949) ;  /* 0x0000000c00847947 */ /* 0x000fea0003800000 */
.L_x_2946:
        /* <DEDUP_REMOVED lines=10> */
.L_x_2951:
[----:B------:R-:W-:-:S06]  /*25d0*/  HADD2.F32 R5, -RZ, R5.H0_H0 ;  /* 0x20000005ff057230 */ /* 0x000fcc0000004100 */
[----:B------:R-:W0:Y:S02]  /*25e0*/  F2I.FTZ.TRUNC.NTZ R5, R5 ;  /* 0x0000000500057305 */ /* 0x000e24000021f100 */
[----:B0-----:R1:W-:Y:S01]  /*25f0*/  STG.E desc[UR36][R16.64], R5 ;  /* 0x0000000510007986 */ /* 0x0013e2000c101924 */
[----:B------:R-:W-:Y:S05]  /*2600*/  BRA `(.L_x_2949) ;  /* 0x0000000c004c7947 */ /* 0x000fea0003800000 */
.L_x_2950:
[----:B------:R-:W-:-:S06]  /*2610*/  HADD2.F32 R5, -RZ, R5.H0_H0 ;  /* 0x20000005ff057230 */ /* 0x000fcc0000004100 */
[----:B------:R-:W0:Y:S02]  /*2620*/  F2I.FTZ.TRUNC.NTZ R5, R5 ;  /* 0x0000000500057305 */ /* 0x000e24000021f100 */
[----:B0-----:R2:W-:Y:S01]  /*2630*/  STG.E.U16 desc[UR36][R16.64], R5 ;  /* 0x0000000510007986 */ /* 0x0015e2000c101524 */
[----:B------:R-:W-:Y:S05]  /*2640*/  BRA `(.L_x_2949) ;  /* 0x0000000c003c7947 */ /* 0x000fea0003800000 */
.L_x_2945:
        /* <DEDUP_REMOVED lines=9> */
.L_x_2953:
[----:B------:R0:W-:Y:S01]  /*26e0*/  STG.E.U16 desc[UR36][R16.64], R5 ;  /* 0x0000000510007986 */ /* 0x0001e2000c101524 */
[----:B------:R-:W-:Y:S05]  /*26f0*/  BRA `(.L_x_2949) ;  /* 0x0000000c00107947 */ /* 0x000fea0003800000 */
.L_x_2952:
        /* <DEDUP_REMOVED lines=10> */
.L_x_2955:
[----:B------:R-:W-:-:S05]  /*27a0*/  HADD2.F32 R0, -RZ, R5.H0_H0 ;  /* 0x20000005ff007230 */ /* 0x000fca0000004100 */
[----:B------:R-:W-:-:S04]  /*27b0*/  F2FP.F16.F32.PACK_AB R0, RZ, R0 ;  /* 0x00000000ff00723e */ /* 0x000fc800000000ff */
[----:B------:R-:W-:-:S05]  /*27c0*/  PRMT R0, R0, 0x5410, RZ ;  /* 0x0000541000007816 */ /* 0x000fca00000000ff */
[----:B------:R0:W-:Y:S01]  /*27d0*/  STG.E desc[UR36][R16.64], R0 ;  /* 0x0000000010007986 */ /* 0x0001e2000c101924 */
[----:B------:R-:W-:Y:S05]  /*27e0*/  BRA `(.L_x_2949) ;  /* 0x0000000800d47947 */ /* 0x000fea0003800000 */
.L_x_2954:
[----:B------:R-:W-:-:S05]  /*27f0*/  HADD2.F32 R2, -RZ, R5.H0_H0 ;  /* 0x20000005ff027230 */ /* 0x000fca0000004100 */
[----:B------:R-:W-:-:S06]  /*2800*/  FMUL.FTZ R2, R2, 1 ;  /* 0x3f80000002027820 */ /* 0x000fcc0000410000 */
[----:B------:R-:W0:Y:S02]  /*2810*/  F2F.F64.F32 R2, R2 ;  /* 0x0000000200027310 */ /* 0x000e240000201800 */
[----:B0-----:R0:W-:Y:S01]  /*2820*/  STG.E.64 desc[UR36][R16.64], R2 ;  /* 0x0000000210007986 */ /* 0x0011e2000c101b24 */
[----:B------:R-:W-:Y:S05]  /*2830*/  BRA `(.L_x_2949) ;  /* 0x0000000800c07947 */ /* 0x000fea0003800000 */
.L_x_2944:
        /* <DEDUP_REMOVED lines=13> */
.L_x_2958:
[----:B------:R-:W-:Y:S01]  /*2910*/  HADD2.F32 R5, -RZ, R5.H0_H0 ;  /* 0x20000005ff057230 */ /* 0x000fe20000004100 */
[----:B------:R-:W-:-:S04]  /*2920*/  CS2R R6, SRZ ;  /* 0x0000000000067805 */ /* 0x000fc8000001ff00 */
[----:B------:R-:W-:-:S06]  /*2930*/  FMUL.FTZ R5, R5, 1 ;  /* 0x3f80000005057820 */ /* 0x000fcc0000410000 */
[----:B------:R-:W0:Y:S02]  /*2940*/  F2F.F64.F32 R4, R5 ;  /* 0x0000000500047310 */ /* 0x000e240000201800 */
[----:B0-----:R0:W-:Y:S01]  /*2950*/  STG.E.128 desc[UR36][R16.64], R4 ;  /* 0x0000000410007986 */ /* 0x0011e2000c101d24 */
[----:B------:R-:W-:Y:S05]  /*2960*/  BRA `(.L_x_2949) ;  /* 0x0000000800747947 */ /* 0x000fea0003800000 */
.L_x_2957:
        /* <DEDUP_REMOVED lines=21> */
.L_x_2962:
[----:B------:R-:W-:Y:S05]  /*2ac0*/  BSYNC B0 ;  /* 0x0000000000007941 */ /* 0x000fea0003800000 */
.L_x_2961:
[----:B------:R-:W-:-:S05]  /*2ad0*/  LOP3.LUT R3, R0, R3, RZ, 0xfc, !PT ;  /* 0x0000000300037212 */ /* 0x000fca00078efcff */
[----:B------:R0:W-:Y:S01]  /*2ae0*/  STG.E.U8 desc[UR36][R16.64], R3 ;  /* 0x0000000310007986 */ /* 0x0001e2000c101124 */
[----:B------:R-:W-:Y:S05]  /*2af0*/  BRA `(.L_x_2949) ;  /* 0x0000000800107947 */ /* 0x000fea0003800000 */
.L_x_2960:
        /* <DEDUP_REMOVED lines=13> */
.L_x_2964:
[----:B------:R-:W-:Y:S01]  /*2bd0*/  IMAD.MOV.U32 R0, RZ, RZ, 0x7f ;  /* 0x0000007fff007424 */ /* 0x000fe200078e00ff */
[----:B------:R-:W-:-:S04]  /*2be0*/  ISETP.GT.U32.AND P0, PT, R2, 0x7f800000, PT ;  /* 0x7f8000000200780c */ /* 0x000fc80003f04070 */
[----:B------:R-:W-:-:S09]  /*2bf0*/  SEL R0, R0, 0x7c, P0 ;  /* 0x0000007c00007807 */ /* 0x000fd20000000000 */
.L_x_2965:
[----:B------:R-:W-:Y:S05]  /*2c00*/  BSYNC B0 ;  /* 0x0000000000007941 */ /* 0x000fea0003800000 */
.L_x_2963:
[----:B------:R-:W-:-:S04]  /*2c10*/  LOP3.LUT R2, R5, 0x80000000, RZ, 0xc0, !PT ;  /* 0x8000000005027812 */ /* 0x000fc800078ec0ff */
[----:B------:R-:W-:-:S04]  /*2c20*/  SHF.R.U32.HI R3, RZ, 0x18, R2 ;  /* 0x00000018ff037819 */ /* 0x000fc80000011602 */
[----:B------:R-:W-:-:S05]  /*2c30*/  LOP3.LUT R3, R0, R3, RZ, 0xfc, !PT ;  /* 0x0000000300037212 */ /* 0x000fca00078efcff */
[----:B------:R0:W-:Y:S01]  /*2c40*/  STG.E.U8 desc[UR36][R16.64], R3 ;  /* 0x0000000310007986 */ /* 0x0001e2000c101124 */
[----:B------:R-:W-:Y:S05]  /*2c50*/  BRA `(.L_x_2949) ;  /* 0x0000000400b87947 */ /* 0x000fea0003800000 */
.L_x_2959:
[----:B------:R-:W-:-:S05]  /*2c60*/  HADD2.F32 R0, -RZ, R5.H0_H0 ;  /* 0x20000005ff007230 */ /* 0x000fca0000004100 */
[----:B------:R-:W-:-:S05]  /*2c70*/  F2FP.BF16.F32.PACK_AB R0, RZ, R0 ;  /* 0x00000000ff00723e */ /* 0x000fca00000010ff */
[----:B------:R0:W-:Y:S01]  /*2c80*/  STG.E.U16 desc[UR36][R16.64], R0 ;  /* 0x0000000010007986 */ /* 0x0001e2000c101524 */
[----:B------:R-:W-:Y:S05]  /*2c90*/  BRA `(.L_x_2949) ;  /* 0x0000000400a87947 */ /* 0x000fea0003800000 */
.L_x_2956:
        /* <DEDUP_REMOVED lines=12> */
.L_x_2968:
        /* <DEDUP_REMOVED lines=17> */
.L_x_2971:
[----:B------:R-:W-:-:S04]  /*2e70*/  LOP3.LUT R2, R5, 0x80000000, RZ, 0xc0, !PT ;  /* 0x8000000005027812 */ /* 0x000fc800078ec0ff */
[----:B------:R-:W-:-:S04]  /*2e80*/  SHF.R.U32.HI R3, RZ, 0x18, R2 ;  /* 0x00000018ff037819 */ /* 0x000fc80000011602 */
[----:B------:R-:W-:-:S04]  /*2e90*/  LOP3.LUT R0, R0, R3, RZ, 0xfc, !PT ;  /* 0x0000000300007212 */ /* 0x000fc800078efcff */
[----:B------:R-:W-:-:S07]  /*2ea0*/  PRMT R8, R0, 0x7610, R8 ;  /* 0x0000761000087816 */ /* 0x000fce0000000008 */
.L_x_2970:
[----:B------:R-:W-:Y:S05]  /*2eb0*/  BSYNC B0 ;  /* 0x0000000000007941 */ /* 0x000fea0003800000 */
.L_x_2969:
[----:B------:R0:W-:Y:S01]  /*2ec0*/  STG.E.U8 desc[UR36][R16.64], R8 ;  /* 0x0000000810007986 */ /* 0x0001e2000c101124 */
[----:B------:R-:W-:Y:S05]  /*2ed0*/  BRA `(.L_x_2949) ;  /* 0x0000000400187947 */ /* 0x000fea0003800000 */
.L_x_2967:
        /* <DEDUP_REMOVED lines=17> */
.L_x_2974:
[----:B------:R-:W-:-:S04]  /*2ff0*/  LOP3.LUT R2, R5, 0x80000000, RZ, 0xc0, !PT ;  /* 0x8000000005027812 */ /* 0x000fc800078ec0ff */
[----:B------:R-:W-:-:S04]  /*3000*/  SHF.R.U32.HI R3, RZ, 0x18, R2 ;  /* 0x00000018ff037819 */ /* 0x000fc80000011602 */
[----:B------:R-:W-:-:S04]  /*3010*/  LOP3.LUT R0, R0, R3, RZ, 0xfc, !PT ;  /* 0x0000000300007212 */ /* 0x000fc800078efcff */
[----:B------:R-:W-:-:S07]  /*3020*/  PRMT R8, R0, 0x7610, R8 ;  /* 0x0000761000087816 */ /* 0x000fce0000000008 */
.L_x_2973:
[----:B------:R-:W-:Y:S05]  /*3030*/  BSYNC B0 ;  /* 0x0000000000007941 */ /* 0x000fea0003800000 */
.L_x_2972:
[----:B------:R0:W-:Y:S01]  /*3040*/  STG.E.U8 desc[UR36][R16.64], R8 ;  /* 0x0000000810007986 */ /* 0x0001e2000c101124 */
[----:B------:R-:W-:Y:S05]  /*3050*/  BRA `(.L_x_2949) ;  /* 0x0000000000b87947 */ /* 0x000fea0003800000 */
.L_x_2966:
        /* <DEDUP_REMOVED lines=22> */
.L_x_2948:
        /* <DEDUP_REMOVED lines=16> */
.L_x_2977:
[----:B------:R-:W-:Y:S05]  /*32c0*/  BRA `(.L_x_2949) ;  /* 0x00000000001c7947 */ /* 0x000fea0003800000 */
.L_x_2976:
[----:B------:R-:W-:-:S06]  /*32d0*/  HADD2.F32 R2, -RZ, R5.H0_H0 ;  /* 0x20000005ff027230 */ /* 0x000fcc0000004100 */
[----:B------:R-:W0:Y:S02]  /*32e0*/  F2I.U64.TRUNC R2, R2 ;  /* 0x0000000200027311 */ /* 0x000e24000020d800 */
[----:B0-----:R0:W-:Y:S01]  /*32f0*/  STG.E.64 desc[UR36][R16.64], R2 ;  /* 0x0000000210007986 */ /* 0x0011e2000c101b24 */
[----:B------:R-:W-:Y:S05]  /*3300*/  BRA `(.L_x_2949) ;  /* 0x00000000000c7947 */ /* 0x000fea0003800000 */
.L_x_2975:
[----:B------:R-:W-:-:S06]  /*3310*/  HADD2.F32 R5, -RZ, R5.H0_H0 ;  /* 0x20000005ff057230 */ /* 0x000fcc0000004100 */
[----:B------:R-:W0:Y:S02]  /*3320*/  F2I.FTZ.U32.TRUNC.NTZ R5, R5 ;  /* 0x0000000500057305 */ /* 0x000e24000021f000 */
[----:B0-----:R0:W-:Y:S02]  /*3330*/  STG.E desc[UR36][R16.64], R5 ;  /* 0x0000000510007986 */ /* 0x0011e4000c101924 */
.L_x_2949:
[----:B------:R-:W-:-:S04]  /*3340*/  IMAD R18, R23, 0x200, R18 ;  /* 0x0000020017127824 */ /* 0x000fc800078e0212 */
[----:B------:R-:W-:-:S07]  /*3350*/  VIADD R19, R18, 0x80 ;  /* 0x0000008012137836 */ /* 0x000fce0000000000 */
.L_x_2909:
[----:B------:R-:W-:Y:S05]  /*3360*/  BSYNC B6 ;  /* 0x0000000000067941 */ /* 0x000fea0003800000 */
.L_x_2908:
[----:B------:R-:W-:Y:S01]  /*3370*/  ULDC UR4, c[0x0][0x210] ;  /* 0x0000840000047ab9 */ /* 0x000fe20000000800 */
[----:B------:R-:W-:Y:S01]  /*3380*/  BSSY B6, `(.L_x_2978) ;  /* 0x000032d000067945 */ /* 0x000fe20003800000 */
[----:B------:R-:W-:-:S13]  /*3390*/  ISETP.GE.AND P0, PT, R19, UR4, PT ;  /* 0x0000000413007c0c */ /* 0x000fda000bf06270 */
[----:B------:R-:W-:Y:S05]  /*33a0*/  @P0 BRA `(.L_x_2979) ;  /* 0x0000003000a80947 */ /* 0x000fea0003800000 */
[----:B0-----:R-:W0:Y:S01]  /*33b0*/  LDC R6, c[0x0][0x218] ;  /* 0x00008600ff067b82 */ /* 0x001e220000000800 */
[----:B------:R-:W-:Y:S02]  /*33c0*/  IMAD.MOV.U32 R0, RZ, RZ, RZ ;  /* 0x000000ffff007224 */ /* 0x000fe400078e00ff */
[----:B-1234-:R-:W-:Y:S01]  /*33d0*/  IMAD.MOV.U32 R16, RZ, RZ, RZ ;  /* 0x000000ffff107224 */ /* 0x01efe200078e00ff */
[----:B0-----:R-:W-:-:S13]  /*33e0*/  ISETP.NE.AND P0, PT, R6, RZ, PT ;  /* 0x000000ff0600720c */ /* 0x001fda0003f05270 */
        /* <DEDUP_REMOVED lines=299> */
.L_x_2980:
        /* <DEDUP_REMOVED lines=22> */
.L_x_2984:
[----:B------:R-:W2:Y:S02]  /*4800*/  LDG.E.U8 R2, desc[UR36][R2.64] ;  /* 0x0000002402027981 */ /* 0x000ea4000c1e1100 */
[----:B--2---:R-:W-:-:S04]  /*4810*/  I2FP.F32.U32 R0, R2 ;  /* 0x0000000200007245 */ /* 0x004fc80000201000 */
[----:B------:R-:W-:Y:S01]  /*4820*/  F2FP.F16.F32.PACK_AB R0, RZ, R0 ;  /* 0x00000000ff00723e */ /* 0x000fe200000000ff */
[----:B------:R-:W-:Y:S06]  /*4830*/  BRA `(.L_x_2986) ;  /* 0x0000000c00887947 */ /* 0x000fec0003800000 */
.L_x_2983:
        /* <DEDUP_REMOVED lines=10> */
.L_x_2988:
[----:B------:R-:W2:Y:S02]  /*48e0*/  LDG.E R2, desc[UR36][R2.64] ;  /* 0x0000002402027981 */ /* 0x000ea4000c1e1900 */
[----:B--2---:R-:W-:-:S04]  /*48f0*/  I2FP.F32.S32 R0, R2 ;  /* 0x0000000200007245 */ /* 0x004fc80000201400 */
[----:B------:R-:W-:Y:S01]  /*4900*/  F2FP.F16.F32.PACK_AB R0, RZ, R0 ;  /* 0x00000000ff00723e */ /* 0x000fe200000000ff */
[----:B------:R-:W-:Y:S06]  /*4910*/  BRA `(.L_x_2986) ;  /* 0x0000000c00507947 */ /* 0x000fec0003800000 */
.L_x_2987:
[----:B------:R-:W2:Y:S02]  /*4920*/  LDG.E.U16 R2, desc[UR36][R2.64] ;  /* 0x0000002402027981 */ /* 0x000ea4000c1e1500 */
[----:B--2---:R-:W0:Y:S02]  /*4930*/  I2F.S16 R0, R2 ;  /* 0x0000000200007306 */ /* 0x004e240000101400 */
[----:B0-----:R-:W-:Y:S01]  /*4940*/  F2FP.F16.F32.PACK_AB R0, RZ, R0 ;  /* 0x00000000ff00723e */ /* 0x001fe200000000ff */
[----:B------:R-:W-:Y:S06]  /*4950*/  BRA `(.L_x_2986) ;  /* 0x0000000c00407947 */ /* 0x000fec0003800000 */
.L_x_2982:
        /* <DEDUP_REMOVED lines=9> */
.L_x_2990:
[----:B------:R0:W5:Y:S01]  /*49f0*/  LDG.E.U16 R0, desc[UR36][R2.64] ;  /* 0x0000002402007981 */ /* 0x000162000c1e1500 */
[----:B------:R-:W-:Y:S05]  /*4a00*/  BRA `(.L_x_2986) ;  /* 0x0000000c00147947 */ /* 0x000fea0003800000 */
.L_x_2989:
        /* <DEDUP_REMOVED lines=9> */
.L_x_2992:
[----:B------:R1:W5:Y:S01]  /*4aa0*/  LDG.E.U16 R0, desc[UR36][R2.64] ;  /* 0x0000002402007981 */ /* 0x000362000c1e1500 */
[----:B------:R-:W-:Y:S05]  /*4ab0*/  BRA `(.L_x_2986) ;  /* 0x0000000800e87947 */ /* 0x000fea0003800000 */
.L_x_2991:
        /* <DEDUP_REMOVED lines=8> */
.L_x_2981:
        /* <DEDUP_REMOVED lines=13> */
.L_x_2995:
        /* <DEDUP_REMOVED lines=8> */
.L_x_2994:
        /* <DEDUP_REMOVED lines=28> */
.L_x_2997:
        /* <DEDUP_REMOVED lines=15> */
.L_x_2996:
[----:B------:R-:W2:Y:S02]  /*4f40*/  LDG.E.U16 R0, desc[UR36][R2.64] ;  /* 0x0000002402007981 */ /* 0x000ea4000c1e1500 */
[----:B--2---:R-:W-:-:S05]  /*4f50*/  IMAD.U32 R0, R0, 0x10000, RZ ;  /* 0x0001000000007824 */ /* 0x004fca00078e00ff */
[----:B------:R-:W-:Y:S01]  /*4f60*/  F2FP.F16.F32.PACK_AB R0, RZ, R0 ;  /* 0x00000000ff00723e */ /* 0x000fe200000000ff */
[----:B------:R-:W-:Y:S06]  /*4f70*/  BRA `(.L_x_2986) ;  /* 0x0000000400b87947 */ /* 0x000fec0003800000 */
.L_x_2993:
        /* <DEDUP_REMOVED lines=12> */
.L_x_3000:
        /* <DEDUP_REMOVED lines=21> */
.L_x_3004:
[----:B------:R-:W-:Y:S05]  /*5190*/  BSYNC B1 ;  /* 0x0000000000017941 */ /* 0x000fea0003800000 */
.L_x_3003:
[----:B------:R-:W-:Y:S01]  /*51a0*/  LEA R3, R0, 0x3b800000, 0x17 ;  /* 0x3b80000000037811 */ /* 0x000fe200078eb8ff */
[----:B------:R-:W-:-:S05]  /*51b0*/  IMAD.SHL.U32 R0, R2, 0x100000, RZ ;  /* 0x0010000002007824 */ /* 0x000fca00078e00ff */
[----:B------:R-:W-:-:S07]  /*51c0*/  LOP3.LUT R0, R3, R0, R4, 0xfe, !PT ;  /* 0x0000000003007212 */ /* 0x000fce00078efe04 */
.L_x_3002:
[----:B------:R-:W-:Y:S05]  /*51d0*/  BSYNC B0 ;  /* 0x0000000000007941 */ /* 0x000fea0003800000 */
.L_x_3001:
[----:B------:R-:W-:Y:S01]  /*51e0*/  F2FP.F16.F32.PACK_AB R0, RZ, R0 ;  /* 0x00000000ff00723e */ /* 0x000fe200000000ff */
[----:B------:R-:W-:Y:S06]  /*51f0*/  BRA `(.L_x_2986) ;  /* 0x0000000400187947 */ /* 0x000fec0003800000 */
.L_x_2999:
        /* <DEDUP_REMOVED lines=21> */
.L_x_3008:
[----:B------:R-:W-:Y:S05]  /*5350*/  BSYNC B1 ;  /* 0x0000000000017941 */ /* 0x000fea0003800000 */
.L_x_3007:
[----:B------:R-:W-:Y:S01]  /*5360*/  LEA R3, R0, 0x37800000, 0x17 ;  /* 0x3780000000037811 */ /* 0x000fe200078eb8ff */
[----:B------:R-:W-:-:S05]  /*5370*/  IMAD.SHL.U32 R0, R2, 0x200000, RZ ;  /* 0x0020000002007824 */ /* 0x000fca00078e00ff */
[----:B------:R-:W-:-:S07]  /*5380*/  LOP3.LUT R0, R3, R0, R4, 0xfe, !PT ;  /* 0x0000000003007212 */ /* 0x000fce00078efe04 */
.L_x_3006:
[----:B------:R-:W-:Y:S05]  /*5390*/  BSYNC B0 ;  /* 0x0000000000007941 */ /* 0x000fea0003800000 */
.L_x_3005:
[----:B------:R-:W-:Y:S01]  /*53a0*/  F2FP.F16.F32.PACK_AB R0, RZ, R0 ;  /* 0x00000000ff00723e */ /* 0x000fe200000000ff */
[----:B------:R-:W-:Y:S06]  /*53b0*/  BRA `(.L_x_2986) ;  /* 0x0000000000a87947 */ /* 0x000fec0003800000 */
.L_x_2998:
        /* <DEDUP_REMOVED lines=14> */
.L_x_3012:
[----:B------:R-:W-:Y:S05]  /*54a0*/  BSYNC B0 ;  /* 0x0000000000007941 */ /* 0x000fea0003800000 */
.L_x_3011:
[----:B------:R-:W-:Y:S01]  /*54b0*/  F2FP.F16.F32.PACK_AB R0, RZ, R0 ;  /* 0x00000000ff00723e */ /* 0x000fe200000000ff */
[----:B------:R-:W-:Y:S06]  /*54c0*/  BRA `(.L_x_2986) ;  /* 0x0000000000647947 */ /* 0x000fec0003800000 */
.L_x_2985:
        /* <DEDUP_REMOVED lines=16> */
.L_x_3013:
[----:B------:R-:W-:Y:S01]  /*55d0*/  PRMT R0, RZ, 0x7610, R0 ;  /* 0x00007610ff007816 */ /* 0x000fe20000000000 */
[----:B------:R-:W-:Y:S06]  /*55e0*/  BRA `(.L_x_2986) ;  /* 0x00000000001c7947 */ /* 0x000fec0003800000 */
.L_x_3010:
[----:B------:R-:W2:Y:S02]  /*55f0*/  LDG.E.64 R2, desc[UR36][R2.64] ;  /* 0x0000002402027981 */ /* 0x000ea4000c1e1b00 */
[----:B--2---:R-:W0:Y:S02]  /*5600*/  I2F.U64 R0, R2 ;  /* 0x0000000200007312 */ /* 0x004e240000301000 */
[----:B0-----:R-:W-:Y:S01]  /*5610*/  F2FP.F16.F32.PACK_AB R0, RZ, R0 ;  /* 0x00000000ff00723e */ /* 0x001fe200000000ff */
[----:B------:R-:W-:Y:S06]  /*5620*/  BRA `(.L_x_2986) ;  /* 0x00000000000c7947 */ /* 0x000fec0003800000 */
.L_x_3009:
[----:B------:R-:W2:Y:S02]  /*5630*/  LDG.E R2, desc[UR36][R2.64] ;  /* 0x0000002402027981 */ /* 0x000ea4000c1e1900 */
[----:B--2---:R-:W-:-:S04]  /*5640*/  I2FP.F32.U32 R0, R2 ;  /* 0x0000000200007245 */ /* 0x004fc80000201000 */
[----:B------:R-:W-:-:S07]  /*5650*/  F2FP.F16.F32.PACK_AB R0, RZ, R0 ;  /* 0x00000000ff00723e */ /* 0x000fce00000000ff */
.L_x_2986:
[----:B01----:R-:W0:Y:S01]  /*5660*/  LDC.U16 R2, c[0x0][0x422] ;  /* 0x00010880ff027b82 */ /* 0x003e220000000400 */
[----:B-----5:R-:W-:-:S07]  /*5670*/  HADD2.F32 R0, -RZ, R0.H0_H0 ;  /* 0x20000000ff007230 */ /* 0x020fce0000004100 */
[----:B------:R-:W1:Y:S01]  /*5680*/  LDC.U8 R4, c[0x0][0x424] ;  /* 0x00010900ff047b82 */ /* 0x000e620000000000 */
[----:B0-----:R-:W-:-:S06]  /*5690*/  HADD2.F32 R3, -RZ, R2.H0_H0 ;  /* 0x20000002ff037230 */ /* 0x001fcc0000004100 */
[----:B------:R-:W0:Y:S01]  /*56a0*/  MUFU.RCP R3, R3 ;  /* 0x0000000300037308 */ /* 0x000e220000001000 */
[----:B-1----:R-:W-:-:S04]  /*56b0*/  PRMT R5, R4, 0x9910, RZ ;  /* 0x0000991004057816 */ /* 0x002fc800000000ff */
[----:B------:R-:W-:Y:S01]  /*56c0*/  ISETP.GT.AND P0, PT, R5, 0x9, PT ;  /* 0x000000090500780c */ /* 0x000fe20003f04270 */
[----:B0-----:R-:W-:-:S05]  /*56d0*/  FMUL.FTZ R0, R0, R3 ;  /* 0x0000000300007220 */ /* 0x001fca0000410000 */
[----:B------:R-:W-:-:S05]  /*56e0*/  F2FP.F16.F32.PACK_AB R0, RZ, R0 ;  /* 0x00000000ff00723e */ /* 0x000fca00000000ff */
[----:B------:R-:W-:-:S06]  /*56f0*/  HADD2.F32 R0, -RZ, R0.H0_H0 ;  /* 0x20000000ff007230 */ /* 0x000fcc0000004100 */
[----:B------:R-:W0:Y:S02]  /*5700*/  FRND.TRUNC R0, R0 ;  /* 0x0000000000007307 */ /* 0x000e24000020d000 */
[----:B0-----:R-:W-:Y:S01]  /*5710*/  F2FP.F16.F32.PACK_AB R2, RZ, R0 ;  /* 0x00000000ff02723e */ /* 0x001fe200000000ff */
        /* <DEDUP_REMOVED lines=13> */
.L_x_3017:
[----:B------:R-:W-:-:S06]  /*57f0*/  HADD2.F32 R3, -RZ, R2.H0_H0 ;  /* 0x20000002ff037230 */ /* 0x000fcc0000004100 */
[----:B------:R-:W0:Y:S02]  /*5800*/  F2I.S64.TRUNC R2, R3 ;  /* 0x0000000300027311 */ /* 0x000e24000020d900 */
[----:B0-----:R0:W-:Y:S01]  /*5810*/  STG.E.U8 desc[UR36][R16.64], R2 ;  /* 0x0000000210007986 */ /* 0x0011e2000c101124 */
[----:B------:R-:W-:Y:S05]  /*5820*/  BRA `(.L_x_3019) ;  /* 0x0000000c00847947 */ /* 0x000fea0003800000 */
.L_x_3016:
        /* <DEDUP_REMOVED lines=10> */
.L_x_3021:
[----:B------:R-:W-:-:S04]  /*58d0*/  HADD2.F32 R2, -RZ, R2.H0_H0 ;  /* 0x20000002ff027230 */ /* 0x000fc80000004100 */
[----:B------:R-:W0:Y:S02]  /*58e0*/  F2I.FTZ.TRUNC.NTZ R3, R2 ;  /* 0x0000000200037305 */ /* 0x000e24000021f100 */
[----:B0-----:R0:W-:Y:S01]  /*58f0*/  STG.E desc[UR36][R16.64], R3 ;  /* 0x0000000310007986 */ /* 0x0011e2000c101924 */
[----:B------:R-:W-:Y:S05]  /*5900*/  BRA `(.L_x_3019) ;  /* 0x0000000c004c7947 */ /* 0x000fea0003800000 */
.L_x_3020:
[----:B------:R-:W-:-:S04]  /*5910*/  HADD2.F32 R2, -RZ, R2.H0_H0 ;  /* 0x20000002ff027230 */ /* 0x000fc80000004100 */
[----:B------:R-:W0:Y:S02]  /*5920*/  F2I.FTZ.TRUNC.NTZ R3, R2 ;  /* 0x0000000200037305 */ /* 0x000e24000021f100 */
[----:B0-----:R0:W-:Y:S01]  /*5930*/  STG.E.U16 desc[UR36][R16.64], R3 ;  /* 0x0000000310007986 */ /* 0x0011e2000c101524 */
[----:B------:R-:W-:Y:S05]  /*5940*/  BRA `(.L_x_3019) ;  /* 0x0000000c003c7947 */ /* 0x000fea0003800000 */
.L_x_3015:
        /* <DEDUP_REMOVED lines=9> */
.L_x_3023:
[----:B------:R0:W-:Y:S01]  /*59e0*/  STG.E.U16 desc[UR36][R16.64], R2 ;  /* 0x0000000210007986 */ /* 0x0001e2000c101524 */
[----:B------:R-:W-:Y:S05]  /*59f0*/  BRA `(.L_x_3019) ;  /* 0x0000000c00107947 */ /* 0x000fea0003800000 */
.L_x_3022:
        /* <DEDUP_REMOVED lines=10> */
.L_x_3025:
[----:B------:R-:W-:-:S05]  /*5aa0*/  HADD2.F32 R0, -RZ, R2.H0_H0 ;  /* 0x20000002ff007230 */ /* 0x000fca0000004100 */
[----:B------:R-:W-:-:S04]  /*5ab0*/  F2FP.F16.F32.PACK_AB R0, RZ, R0 ;  /* 0x00000000ff00723e */ /* 0x000fc800000000ff */
[----:B------:R-:W-:-:S05]  /*5ac0*/  PRMT R0, R0, 0x5410, RZ ;  /* 0x0000541000007816 */ /* 0x000fca00000000ff */
[----:B------:R0:W-:Y:S01]  /*5ad0*/  STG.E desc[UR36][R16.64], R0 ;  /* 0x0000000010007986 */ /* 0x0001e2000c101924 */
[----:B------:R-:W-:Y:S05]  /*5ae0*/  BRA `(.L_x_3019) ;  /* 0x0000000800d47947 */ /* 0x000fea0003800000 */
.L_x_3024:
[----:B------:R-:W-:-:S05]  /*5af0*/  HADD2.F32 R2, -RZ, R2.H0_H0 ;  /* 0x20000002ff027230 */ /* 0x000fca0000004100 */
[----:B------:R-:W-:-:S06]  /*5b00*/  FMUL.FTZ R2, R2, 1 ;  /* 0x3f80000002027820 */ /* 0x000fcc0000410000 */
[----:B------:R-:W0:Y:S02]  /*5b10*/  F2F.F64.F32 R2, R2 ;  /* 0x0000000200027310 */ /* 0x000e240000201800 */
[----:B0-----:R0:W-:Y:S01]  /*5b20*/  STG.E.64 desc[UR36][R16.64], R2 ;  /* 0x0000000210007986 */ /* 0x0011e2000c101b24 */
[----:B------:R-:W-:Y:S05]  /*5b30*/  BRA `(.L_x_3019) ;  /* 0x0000000800c07947 */ /* 0x000fea0003800000 */
.L_x_3014:
        /* <DEDUP_REMOVED lines=13> */
.L_x_3028:
[----:B------:R-:W-:Y:S01]  /*5c10*/  HADD2.F32 R2, -RZ, R2.H0_H0 ;  /* 0x20000002ff027230 */ /* 0x000fe20000004100 */
[----:B------:R-:W-:-:S04]  /*5c20*/  CS2R R6, SRZ ;  /* 0x0000000000067805 */ /* 0x000fc8000001ff00 */
[----:B------:R-:W-:-:S04]  /*5c30*/  FMUL.FTZ R2, R2, 1 ;  /* 0x3f80000002027820 */ /* 0x000fc80000410000 */
[----:B------:R-:W0:Y:S02]  /*5c40*/  F2F.F64.F32 R4, R2 ;  /* 0x0000000200047310 */ /* 0x000e240000201800 */
[----:B0-----:R0:W-:Y:S01]  /*5c50*/  STG.E.128 desc[UR36][R16.64], R4 ;  /* 0x0000000410007986 */ /* 0x0011e2000c101d24 */
[----:B------:R-:W-:Y:S05]  /*5c60*/  BRA `(.L_x_3019) ;  /* 0x0000000800747947 */ /* 0x000fea0003800000 */
.L_x_3027:
        /* <DEDUP_REMOVED lines=21> */
.L_x_3032:
[----:B------:R-:W-:Y:S05]  /*5dc0*/  BSYNC B0 ;  /* 0x0000000000007941 */ /* 0x000fea0003800000 */
.L_x_3031:
[----:B------:R-:W-:-:S05]  /*5dd0*/  LOP3.LUT R3, R0, R3, RZ, 0xfc, !PT ;  /* 0x0000000300037212 */ /* 0x000fca00078efcff */
[----:B------:R0:W-:Y:S01]  /*5de0*/  STG.E.U8 desc[UR36][R16.64], R3 ;  /* 0x0000000310007986 */ /* 0x0001e2000c101124 */
[----:B------:R-:W-:Y:S05]  /*5df0*/  BRA `(.L_x_3019) ;  /* 0x0000000800107947 */ /* 0x000fea0003800000 */
.L_x_3030:
        /* <DEDUP_REMOVED lines=13> */
.L_x_3034:
[----:B------:R-:W-:Y:S01]  /*5ed0*/  IMAD.MOV.U32 R0, RZ, RZ, 0x7f ;  /* 0x0000007fff007424 */ /* 0x000fe200078e00ff */
[----:B------:R-:W-:-:S04]  /*5ee0*/  ISETP.GT.U32.AND P0, PT, R2, 0x7f800000, PT ;  /* 0x7f8000000200780c */ /* 0x000fc80003f04070 */
[----:B------:R-:W-:-:S09]  /*5ef0*/  SEL R0, R0, 0x7c, P0 ;  /* 0x0000007c00007807 */ /* 0x000fd20000000000 */
.L_x_3035:
[----:B------:R-:W-:Y:S05]  /*5f00*/  BSYNC B0 ;  /* 0x0000000000007941 */ /* 0x000fea0003800000 */
.L_x_3033:
[----:B------:R-:W-:-:S04]  /*5f10*/  LOP3.LUT R2, R3, 0x80000000, RZ, 0xc0, !PT ;  /* 0x8000000003027812 */ /* 0x000fc800078ec0ff */
[----:B------:R-:W-:-:S04]  /*5f20*/  SHF.R.U32.HI R3, RZ, 0x18, R2 ;  /* 0x00000018ff037819 */ /* 0x000fc80000011602 */
[----:B------:R-:W-:-:S05]  /*5f30*/  LOP3.LUT R3, R0, R3, RZ, 0xfc, !PT ;  /* 0x0000000300037212 */ /* 0x000fca00078efcff */
[----:B------:R0:W-:Y:S01]  /*5f40*/  STG.E.U8 desc[UR36][R16.64], R3 ;  /* 0x0000000310007986 */ /* 0x0001e2000c101124 */
[----:B------:R-:W-:Y:S05]  /*5f50*/  BRA `(.L_x_3019) ;  /* 0x0000000400b87947 */ /* 0x000fea0003800000 */
.L_x_3029:
[----:B------:R-:W-:-:S05]  /*5f60*/  HADD2.F32 R0, -RZ, R2.H0_H0 ;  /* 0x20000002ff007230 */ /* 0x000fca0000004100 */
[----:B------:R-:W-:-:S05]  /*5f70*/  F2FP.BF16.F32.PACK_AB R0, RZ, R0 ;  /* 0x00000000ff00723e */ /* 0x000fca00000010ff */
[----:B------:R0:W-:Y:S01]  /*5f80*/  STG.E.U16 desc[UR36][R16.64], R0 ;  /* 0x0000000010007986 */ /* 0x0001e2000c101524 */
[----:B------:R-:W-:Y:S05]  /*5f90*/  BRA `(.L_x_3019) ;  /* 0x0000000400a87947 */ /* 0x000fea0003800000 */
.L_x_3026:
        /* <DEDUP_REMOVED lines=12> */
.L_x_3038:
        /* <DEDUP_REMOVED lines=17> */
.L_x_3041:
[----:B------:R-:W-:-:S04]  /*6170*/  LOP3.LUT R2, R3, 0x80000000, RZ, 0xc0, !PT ;  /* 0x8000000003027812 */ /* 0x000fc800078ec0ff */
[----:B------:R-:W-:-:S04]  /*6180*/  SHF.R.U32.HI R3, RZ, 0x18, R2 ;  /* 0x00000018ff037819 */ /* 0x000fc80000011602 */
[----:B------:R-:W-:-:S04]  /*6190*/  LOP3.LUT R0, R0, R3, RZ, 0xfc, !PT ;  /* 0x0000000300007212 */ /* 0x000fc800078efcff */
[----:B------:R-:W-:-:S07]  /*61a0*/  PRMT R8, R0, 0x7610, R8 ;  /* 0x0000761000087816 */ /* 0x000fce0000000008 */
.L_x_3040:
[----:B------:R-:W-:Y:S05]  /*61b0*/  BSYNC B0 ;  /* 0x0000000000007941 */ /* 0x000fea0003800000 */
.L_x_3039:
[----:B------:R3:W-:Y:S01]  /*61c0*/  STG.E.U8 desc[UR36][R16.64], R8 ;  /* 0x0000000810007986 */ /* 0x0007e2000c101124 */
[----:B------:R-:W-:Y:S05]  /*61d0*/  BRA `(.L_x_3019) ;  /* 0x0000000400187947 */ /* 0x000fea0003800000 */
.L_x_3037:
        /* <DEDUP_REMOVED lines=17> */
.L_x_3044:
[----:B------:R-:W-:-:S04]  /*62f0*/  LOP3.LUT R2, R3, 0x80000000, RZ, 0xc0, !PT ;  /* 0x8000000003027812 */ /* 0x000fc800078ec0ff */
[----:B------:R-:W-:-:S04]  /*6300*/  SHF.R.U32.HI R3, RZ, 0x18, R2 ;  /* 0x00000018ff037819 */ /* 0x000fc80000011602 */
[----:B------:R-:W-:-:S04]  /*6310*/  LOP3.LUT R0, R0, R3, RZ, 0xfc, !PT ;  /* 0x0000000300007212 */ /* 0x000fc800078efcff */
[----:B------:R-:W-:-:S07]  /*6320*/  PRMT R8, R0, 0x7610, R8 ;  /* 0x0000761000087816 */ /* 0x000fce0000000008 */
.L_x_3043:
[----:B------:R-:W-:Y:S05]  /*6330*/  BSYNC B0 ;  /* 0x0000000000007941 */ /* 0x000fea0003800000 */
.L_x_3042:
[----:B------:R0:W-:Y:S01]  /*6340*/  STG.E.U8 desc[UR36][R16.64], R8 ;  /* 0x0000000810007986 */ /* 0x0001e2000c101124 */
[----:B------:R-:W-:Y:S05]  /*6350*/  BRA `(.L_x_3019) ;  /* 0x0000000000b87947 */ /* 0x000fea0003800000 */
.L_x_3036:
        /* <DEDUP_REMOVED lines=22> */
.L_x_3018:
        /* <DEDUP_REMOVED lines=16> */
.L_x_3047:
[----:B------:R-:W-:Y:S05]  /*65c0*/  BRA `(.L_x_3019) ;  /* 0x00000000001c7947 */ /* 0x000fea0003800000 */
.L_x_3046:
[----:B------:R-:W-:-:S06]  /*65d0*/  HADD2.F32 R2, -RZ, R2.H0_H0 ;  /* 0x20000002ff027230 */ /* 0x000fcc0000004100 */
[----:B------:R-:W0:Y:S02]  /*65e0*/  F2I.U64.TRUNC R2, R2 ;  /* 0x0000000200027311 */ /* 0x000e24000020d800 */
[----:B0-----:R2:W-:Y:S01]  /*65f0*/  STG.E.64 desc[UR36][R16.64], R2 ;  /* 0x0000000210007986 */ /* 0x0015e2000c101b24 */
[----:B------:R-:W-:Y:S05]  /*6600*/  BRA `(.L_x_3019) ;  /* 0x00000000000c7947 */ /* 0x000fea0003800000 */
.L_x_3045:
[----:B------:R-:W-:-:S04]  /*6610*/  HADD2.F32 R2, -RZ, R2.H0_H0 ;  /* 0x20000002ff027230 */ /* 0x000fc80000004100 */
[----:B------:R-:W0:Y:S02]  /*6620*/  F2I.FTZ.U32.TRUNC.NTZ R3, R2 ;  /* 0x0000000200037305 */ /* 0x000e24000021f000 */
[----:B0-----:R0:W-:Y:S02]  /*6630*/  STG.E desc[UR36][R16.64], R3 ;  /* 0x0000000310007986 */ /* 0x0011e4000c101924 */
.L_x_3019:
[----:B------:R-:W-:-:S07]  /*6640*/  VIADD R19, R19, 0x80 ;  /* 0x0000008013137836 */ /* 0x000fce0000000000 */
.L_x_2979:
[----:B------:R-:W-:Y:S05]  /*6650*/  BSYNC B6 ;  /* 0x0000000000067941 */ /* 0x000fea0003800000 */
.L_x_2978:
        /* <DEDUP_REMOVED lines=307> */
.L_x_3050:
        /* <DEDUP_REMOVED lines=22> */
.L_x_3054:
[----:B------:R-:W2:Y:S02]  /*7af0*/  LDG.E.U8 R2, desc[UR36][R2.64] ;  /* 0x0000002402027981 */ /* 0x000ea4000c1e1100 */
[----:B--2---:R-:W-:-:S04]  /*7b00*/  I2FP.F32.U32 R0, R2 ;  /* 0x0000000200007245 */ /* 0x004fc80000201000 */
[----:B------:R-:W-:Y:S01]  /*7b10*/  F2FP.F16.F32.PACK_AB R0, RZ, R0 ;  /* 0x00000000ff00723e */ /* 0x000fe200000000ff */
[----:B------:R-:W-:Y:S06]  /*7b20*/  BRA `(.L_x_3056) ;  /* 0x0000000c00887947 */ /* 0x000fec0003800000 */
.L_x_3053:
        /* <DEDUP_REMOVED lines=10> */
.L_x_3058:
[----:B------:R-:W2:Y:S02]  /*7bd0*/  LDG.E R2, desc[UR36][R2.64] ;  /* 0x0000002402027981 */ /* 0x000ea4000c1e1900 */
[----:B--2---:R-:W-:-:S04]  /*7be0*/  I2FP.F32.S32 R0, R2 ;  /* 0x0000000200007245 */ /* 0x004fc80000201400 */
[----:B------:R-:W-:Y:S01]  /*7bf0*/  F2FP.F16.F32.PACK_AB R0, RZ, R0 ;  /* 0x00000000ff00723e */ /* 0x000fe200000000ff */
[----:B------:R-:W-:Y:S06]  /*7c00*/  BRA `(.L_x_3056) ;  /* 0x0000000c00507947 */ /* 0x000fec0003800000 */
.L_x_3057:
[----:B------:R-:W2:Y:S02]  /*7c10*/  LDG.E.U16 R2, desc[UR36][R2.64] ;  /* 0x0000002402027981 */ /* 0x000ea4000c1e1500 */
[----:B--2---:R-:W0:Y:S02]  /*7c20*/  I2F.S16 R0, R2 ;  /* 0x0000000200007306 */ /* 0x004e240000101400 */
[----:B0-----:R-:W-:Y:S01]  /*7c30*/  F2FP.F16.F32.PACK_AB R0, RZ, R0 ;  /* 0x00000000ff00723e */ /* 0x001fe200000000ff */
[----:B------:R-:W-:Y:S06]  /*7c40*/  BRA `(.L_x_3056) ;  /* 0x0000000c00407947 */ /* 0x000fec0003800000 */
.L_x_3052:
        /* <DEDUP_REMOVED lines=9> */
.L_x_3060:
[----:B------:R1:W5:Y:S01]  /*7ce0*/  LDG.E.U16 R0, desc[UR36][R2.64] ;  /* 0x0000002402007981 */ /* 0x000362000c1e1500 */
[----:B------:R-:W-:Y:S05]  /*7cf0*/  BRA `(.L_x_3056) ;  /* 0x0000000c00147947 */ /* 0x000fea0003800000 */
.L_x_3059:
        /* <DEDUP_REMOVED lines=9> */
.L_x_3062:
[----:B------:R0:W5:Y:S01]  /*7d90*/  LDG.E.U16 R0, desc[UR36][R2.64] ;  /* 0x0000002402007981 */ /* 0x000162000c1e1500 */
[----:B------:R-:W-:Y:S05]  /*7da0*/  BRA `(.L_x_3056) ;  /* 0x0000000800e87947 */ /* 0x000fea0003800000 */
.L_x_3061:
        /* <DEDUP_REMOVED lines=8> */
.L_x_3051:
        /* <DEDUP_REMOVED lines=13> */
.L_x_3065:
        /* <DEDUP_REMOVED lines=8> */
.L_x_3064:
        /* <DEDUP_REMOVED lines=28> */
.L_x_3067:
        /* <DEDUP_REMOVED lines=15> */
.L_x_3066:
[----:B------:R-:W2:Y:S02]  /*8230*/  LDG.E.U16 R0, desc[UR36][R2.64] ;  /* 0x0000002402007981 */ /* 0x000ea4000c1e1500 */
[----:B--2---:R-:W-:-:S05]  /*8240*/  IMAD.U32 R0, R0, 0x10000, RZ ;  /* 0x0001000000007824 */ /* 0x004fca00078e00ff */
[----:B------:R-:W-:Y:S01]  /*8250*/  F2FP.F16.F32.PACK_AB R0, RZ, R0 ;  /* 0x00000000ff00723e */ /* 0x000fe200000000ff */
[----:B------:R-:W-:Y:S06]  /*8260*/  BRA `(.L_x_3056) ;  /* 0x0000000400b87947 */ /* 0x000fec0003800000 */
.L_x_3063:
        /* <DEDUP_REMOVED lines=12> */
.L_x_3070:
        /* <DEDUP_REMOVED lines=21> */
.L_x_3074:
[----:B------:R-:W-:Y:S05]  /*8480*/  BSYNC B1 ;  /* 0x0000000000017941 */ /* 0x000fea0003800000 */
.L_x_3073:
[----:B------:R-:W-:Y:S01]  /*8490*/  LEA R3, R0, 0x3b800000, 0x17 ;  /* 0x3b80000000037811 */ /* 0x000fe200078eb8ff */
[----:B------:R-:W-:-:S05]  /*84a0*/  IMAD.SHL.U32 R0, R2, 0x100000, RZ ;  /* 0x0010000002007824 */ /* 0x000fca00078e00ff */
[----:B------:R-:W-:-:S07]  /*84b0*/  LOP3.LUT R0, R3, R0, R4, 0xfe, !PT ;  /* 0x0000000003007212 */ /* 0x000fce00078efe04 */
.L_x_3072:
[----:B------:R-:W-:Y:S05]  /*84c0*/  BSYNC B0 ;  /* 0x0000000000007941 */ /* 0x000fea0003800000 */
.L_x_3071:
[----:B------:R-:W-:Y:S01]  /*84d0*/  F2FP.F16.F32.PACK_AB R0, RZ, R0 ;  /* 0x00000000ff00723e */ /* 0x000fe200000000ff */
[----:B------:R-:W-:Y:S06]  /*84e0*/  BRA `(.L_x_3056) ;  /* 0x0000000400187947 */ /* 0x000fec0003800000 */
.L_x_3069:
        /* <DEDUP_REMOVED lines=21> */
.L_x_3078:
[----:B------:R-:W-:Y:S05]  /*8640*/  BSYNC B1 ;  /* 0x0000000000017941 */ /* 0x000fea0003800000 */
.L_x_3077:
[----:B------:R-:W-:Y:S01]  /*8650*/  LEA R3, R0, 0x37800000, 0x17 ;  /* 0x3780000000037811 */ /* 0x000fe200078eb8ff */
[----:B------:R-:W-:-:S05]  /*8660*/  IMAD.SHL.U32 R0, R2, 0x200000, RZ ;  /* 0x0020000002007824 */ /* 0x000fca00078e00ff */
[----:B------:R-:W-:-:S07]  /*8670*/  LOP3.LUT R0, R3, R0, R4, 0xfe, !PT ;  /* 0x0000000003007212 */ /* 0x000fce00078efe04 */
.L_x_3076:
[----:B------:R-:W-:Y:S05]  /*8680*/  BSYNC B0 ;  /* 0x0000000000007941 */ /* 0x000fea0003800000 */
.L_x_3075:
[----:B------:R-:W-:Y:S01]  /*8690*/  F2FP.F16.F32.PACK_AB R0, RZ, R0 ;  /* 0x00000000ff00723e */ /* 0x000fe200000000ff */
[----:B------:R-:W-:Y:S06]  /*86a0*/  BRA `(.L_x_3056) ;  /* 0x0000000000a87947 */ /* 0x000fec0003800000 */
.L_x_3068:
        /* <DEDUP_REMOVED lines=14> */
.L_x_3082:
[----:B------:R-:W-:Y:S05]  /*8790*/  BSYNC B0 ;  /* 0x0000000000007941 */ /* 0x000fea0003800000 */
.L_x_3081:
[----:B------:R-:W-:Y:S01]  /*87a0*/  F2FP.F16.F32.PACK_AB R0, RZ, R0 ;  /* 0x00000000ff00723e */ /* 0x000fe200000000ff */
[----:B------:R-:W-:Y:S06]  /*87b0*/  BRA `(.L_x_3056) ;  /* 0x0000000000647947 */ /* 0x000fec0003800000 */
.L_x_3055:
        /* <DEDUP_REMOVED lines=16> */
.L_x_3083:
[----:B------:R-:W-:Y:S01]  /*88c0*/  PRMT R0, RZ, 0x7610, R0 ;  /* 0x00007610ff007816 */ /* 0x000fe20000000000 */
[----:B------:R-:W-:Y:S06]  /*88d0*/  BRA `(.L_x_3056) ;  /* 0x00000000001c7947 */ /* 0x000fec0003800000 */
.L_x_3080:
[----:B------:R-:W2:Y:S02]  /*88e0*/  LDG.E.64 R2, desc[UR36][R2.64] ;  /* 0x0000002402027981 */ /* 0x000ea4000c1e1b00 */
[----:B--2---:R-:W0:Y:S02]  /*88f0*/  I2F.U64 R0, R2 ;  /* 0x0000000200007312 */ /* 0x004e240000301000 */
[----:B0-----:R-:W-:Y:S01]  /*8900*/  F2FP.F16.F32.PACK_AB R0, RZ, R0 ;  /* 0x00000000ff00723e */ /* 0x001fe200000000ff */
[----:B------:R-:W-:Y:S06]  /*8910*/  BRA `(.L_x_3056) ;  /* 0x00000000000c7947 */ /* 0x000fec0003800000 */
.L_x_3079:
[----:B------:R-:W2:Y:S02]  /*8920*/  LDG.E R2, desc[UR36][R2.64] ;  /* 0x0000002402027981 */ /* 0x000ea4000c1e1900 */
[----:B--2---:R-:W-:-:S04]  /*8930*/  I2FP.F32.U32 R0, R2 ;  /* 0x0000000200007245 */ /* 0x004fc80000201000 */
[----:B------:R-:W-:-:S07]  /*8940*/  F2FP.F16.F32.PACK_AB R0, RZ, R0 ;  /* 0x00000000ff00723e */ /* 0x000fce00000000ff */
.L_x_3056:
        /* <DEDUP_REMOVED lines=25> */
.L_x_3087:
[----:B------:R-:W-:-:S06]  /*8ae0*/  HADD2.F32 R3, -RZ, R2.H0_H0 ;  /* 0x20000002ff037230 */ /* 0x000fcc0000004100 */
[----:B------:R-:W0:Y:S02]  /*8af0*/  F2I.S64.TRUNC R2, R3 ;  /* 0x0000000300027311 */ /* 0x000e24000020d900 */
[----:B0-----:R3:W-:Y:S01]  /*8b00*/  STG.E.U8 desc[UR36][R16.64], R2 ;  /* 0x0000000210007986 */ /* 0x0017e2000c101124 */
[----:B------:R-:W-:Y:S05]  /*8b10*/  BRA `(.L_x_3089) ;  /* 0x0000000c00847947 */ /* 0x000fea0003800000 */
.L_x_3086:
        /* <DEDUP_REMOVED lines=10> */
.L_x_3091:
[----:B------:R-:W-:-:S04]  /*8bc0*/  HADD2.F32 R2, -RZ, R2.H0_H0 ;  /* 0x20000002ff027230 */ /* 0x000fc80000004100 */
[----:B------:R-:W0:Y:S02]  /*8bd0*/  F2I.FTZ.TRUNC.NTZ R3, R2 ;  /* 0x0000000200037305 */ /* 0x000e24000021f100 */
[----:B0-----:R2:W-:Y:S01]  /*8be0*/  STG.E desc[UR36][R16.64], R3 ;  /* 0x0000000310007986 */ /* 0x0015e2000c101924 */
[----:B------:R-:W-:Y:S05]  /*8bf0*/  BRA `(.L_x_3089) ;  /* 0x0000000c004c7947 */ /* 0x000fea0003800000 */
.L_x_3090:
[----:B------:R-:W-:-:S04]  /*8c00*/  HADD2.F32 R2, -RZ, R2.H0_H0 ;  /* 0x20000002ff027230 */ /* 0x000fc80000004100 */
[----:B------:R-:W0:Y:S02]  /*8c10*/  F2I.FTZ.TRUNC.NTZ R3, R2 ;  /* 0x0000000200037305 */ /* 0x000e24000021f100 */
[----:B0-----:R0:W-:Y:S01]  /*8c20*/  STG.E.U16 desc[UR36][R16.64], R3 ;  /* 0x0000000310007986 */ /* 0x0011e2000c101524 */
[----:B------:R-:W-:Y:S05]  /*8c30*/  BRA `(.L_x_3089) ;  /* 0x0000000c003c7947 */ /* 0x000fea0003800000 */
.L_x_3085:
        /* <DEDUP_REMOVED lines=9> */
.L_x_3093:
[----:B------:R0:W-:Y:S01]  /*8cd0*/  STG.E.U16 desc[UR36][R16.64], R2 ;  /* 0x0000000210007986 */ /* 0x0001e2000c101524 */
[----:B------:R-:W-:Y:S05]  /*8ce0*/  BRA `(.L_x_3089) ;  /* 0x0000000c00107947 */ /* 0x000fea0003800000 */
.L_x_3092:
        /* <DEDUP_REMOVED lines=10> */
.L_x_3095:
[----:B------:R-:W-:-:S05]  /*8d90*/  HADD2.F32 R0, -RZ, R2.H0_H0 ;  /* 0x20000002ff007230 */ /* 0x000fca0000004100 */
[----:B------:R-:W-:-:S04]  /*8da0*/  F2FP.F16.F32.PACK_AB R0, RZ, R0 ;  /* 0x00000000ff00723e */ /* 0x000fc800000000ff */
[----:B------:R-:W-:-:S05]  /*8db0*/  PRMT R0, R0, 0x5410, RZ ;  /* 0x0000541000007816 */ /* 0x000fca00000000ff */
[----:B------:R0:W-:Y:S01]  /*8dc0*/  STG.E desc[UR36][R16.64], R0 ;  /* 0x0000000010007986 */ /* 0x0001e2000c101924 */
[----:B------:R-:W-:Y:S05]  /*8dd0*/  BRA `(.L_x_3089) ;  /* 0x0000000800d47947 */ /* 0x000fea0003800000 */
.L_x_3094:
[----:B------:R-:W-:-:S05]  /*8de0*/  HADD2.F32 R2, -RZ, R2.H0_H0 ;  /* 0x20000002ff027230 */ /* 0x000fca0000004100 */
[----:B------:R-:W-:-:S06]  /*8df0*/  FMUL.FTZ R2, R2, 1 ;  /* 0x3f80000002027820 */ /* 0x000fcc0000410000 */
[----:B------:R-:W0:Y:S02]  /*8e00*/  F2F.F64.F32 R2, R2 ;  /* 0x0000000200027310 */ /* 0x000e240000201800 */
[----:B0-----:R0:W-:Y:S01]  /*8e10*/  STG.E.64 desc[UR36][R16.64], R2 ;  /* 0x0000000210007986 */ /* 0x0011e2000c101b24 */
[----:B------:R-:W-:Y:S05]  /*8e20*/  BRA `(.L_x_3089) ;  /* 0x0000000800c07947 */ /* 0x000fea0003800000 */
.L_x_3084:
        /* <DEDUP_REMOVED lines=13> */
.L_x_3098:
[----:B------:R-:W-:Y:S01]  /*8f00*/  HADD2.F32 R2, -RZ, R2.H0_H0 ;  /* 0x20000002ff027230 */ /* 0x000fe20000004100 */
[----:B------:R-:W-:-:S04]  /*8f10*/  CS2R R6, SRZ ;  /* 0x0000000000067805 */ /* 0x000fc8000001ff00 */
[----:B------:R-:W-:-:S04]  /*8f20*/  FMUL.FTZ R2, R2, 1 ;  /* 0x3f80000002027820 */ /* 0x000fc80000410000 */
[----:B------:R-:W0:Y:S02]  /*8f30*/  F2F.F64.F32 R4, R2 ;  /* 0x0000000200047310 */ /* 0x000e240000201800 */
[----:B0-----:R0:W-:Y:S01]  /*8f40*/  STG.E.128 desc[UR36][R16.64], R4 ;  /* 0x0000000410007986 */ /* 0x0011e2000c101d24 */
[----:B------:R-:W-:Y:S05]  /*8f50*/  BRA `(.L_x_3089) ;  /* 0x0000000800747947 */ /* 0x000fea0003800000 */
.L_x_3097:
        /* <DEDUP_REMOVED lines=21> */
.L_x_3102:
[----:B------:R-:W-:Y:S05]  /*90b0*/  BSYNC B0 ;  /* 0x0000000000007941 */ /* 0x000fea0003800000 */
.L_x_3101:
[----:B------:R-:W-:-:S05]  /*90c0*/  LOP3.LUT R3, R0, R3, RZ, 0xfc, !PT ;  /* 0x0000000300037212 */ /* 0x000fca00078efcff */
[----:B------:R0:W-:Y:S01]  /*90d0*/  STG.E.U8 desc[UR36][R16.64], R3 ;  /* 0x0000000310007986 */ /* 0x0001e2000c101124 */
[----:B------:R-:W-:Y:S05]  /*90e0*/  BRA `(.L_x_3089) ;  /* 0x0000000800107947 */ /* 0x000fea0003800000 */
.L_x_3100:
        /* <DEDUP_REMOVED lines=13> */
.L_x_3104:
[----:B------:R-:W-:Y:S01]  /*91c0*/  IMAD.MOV.U32 R0, RZ, RZ, 0x7f ;  /* 0x0000007fff007424 */ /* 0x000fe200078e00ff */
[----:B------:R-:W-:-:S04]  /*91d0*/  ISETP.GT.U32.AND P0, PT, R2, 0x7f800000, PT ;  /* 0x7f8000000200780c */ /* 0x000fc80003f04070 */
[----:B------:R-:W-:-:S09]  /*91e0*/  SEL R0, R0, 0x7c, P0 ;  /* 0x0000007c00007807 */ /* 0x000fd20000000000 */
.L_x_3105:
[----:B------:R-:W-:Y:S05]  /*91f0*/  BSYNC B0 ;  /* 0x0000000000007941 */ /* 0x000fea0003800000 */
.L_x_3103:
[----:B------:R-:W-:-:S04]  /*9200*/  LOP3.LUT R2, R3, 0x80000000, RZ, 0xc0, !PT ;  /* 0x8000000003027812 */ /* 0x000fc800078ec0ff */
[----:B------:R-:W-:-:S04]  /*9210*/  SHF.R.U32.HI R3, RZ, 0x18, R2 ;  /* 0x00000018ff037819 */ /* 0x000fc80000011602 */
[----:B------:R-:W-:-:S05]  /*9220*/  LOP3.LUT R3, R0, R3, RZ, 0xfc, !PT ;  /* 0x0000000300037212 */ /* 0x000fca00078efcff */
[----:B------:R0:W-:Y:S01]  /*9230*/  STG.E.U8 desc[UR36][R16.64], R3 ;  /* 0x0000000310007986 */ /* 0x0001e2000c101124 */
[----:B------:R-:W-:Y:S05]  /*9240*/  BRA `(.L_x_3089) ;  /* 0x0000000400b87947 */ /* 0x000fea0003800000 */
.L_x_3099:
[----:B------:R-:W-:-:S05]  /*9250*/  HADD2.F32 R0, -RZ, R2.H0_H0 ;  /* 0x20000002ff007230 */ /* 0x000fca0000004100 */
[----:B------:R-:W-:-:S05]  /*9260*/  F2FP.BF16.F32.PACK_AB R0, RZ, R0 ;  /* 0x00000000ff00723e */ /* 0x000fca00000010ff */
[----:B------:R0:W-:Y:S01]  /*9270*/  STG.E.U16 desc[UR36][R16.64], R0 ;  /* 0x0000000010007986 */ /* 0x0001e2000c101524 */
[----:B------:R-:W-:Y:S05]  /*9280*/  BRA `(.L_x_3089) ;  /* 0x0000000400a87947 */ /* 0x000fea0003800000 */
.L_x_3096:
        /* <DEDUP_REMOVED lines=12> */
.L_x_3108:
        /* <DEDUP_REMOVED lines=17> */
.L_x_3111:
[----:B------:R-:W-:-:S04]  /*9460*/  LOP3.LUT R2, R3, 0x80000000, RZ, 0xc0, !PT ;  /* 0x8000000003027812 */ /* 0x000fc800078ec0ff */
[----:B------:R-:W-:-:S04]  /*9470*/  SHF.R.U32.HI R3, RZ, 0x18, R2 ;  /* 0x00000018ff037819 */ /* 0x000fc80000011602 */
[----:B------:R-:W-:-:S04]  /*9480*/  LOP3.LUT R0, R0, R3, RZ, 0xfc, !PT ;  /* 0x0000000300007212 */ /* 0x000fc800078efcff */
[----:B------:R-:W-:-:S07]  /*9490*/  PRMT R8, R0, 0x7610, R8 ;  /* 0x0000761000087816 */ /* 0x000fce0000000008 */
.L_x_3110:
[----:B------:R-:W-:Y:S05]  /*94a0*/  BSYNC B0 ;  /* 0x0000000000007941 */ /* 0x000fea0003800000 */
.L_x_3109:
[----:B------:R0:W-:Y:S01]  /*94b0*/  STG.E.U8 desc[UR36][R16.64], R8 ;  /* 0x0000000810007986 */ /* 0x0001e2000c101124 */
[----:B------:R-:W-:Y:S05]  /*94c0*/  BRA `(.L_x_3089) ;  /* 0x0000000400187947 */ /* 0x000fea0003800000 */
.L_x_3107:
        /* <DEDUP_REMOVED lines=17> */
.L_x_3114:
[----:B------:R-:W-:-:S04]  /*95e0*/  LOP3.LUT R2, R3, 0x80000000, RZ, 0xc0, !PT ;  /* 0x8000000003027812 */ /* 0x000fc800078ec0ff */
[----:B------:R-:W-:-:S04]  /*95f0*/  SHF.R.U32.HI R3, RZ, 0x18, R2 ;  /* 0x00000018ff037819 */ /* 0x000fc80000011602 */
[----:B------:R-:W-:-:S04]  /*9600*/  LOP3.LUT R0, R0, R3, RZ, 0xfc, !PT ;  /* 0x0000000300007212 */ /* 0x000fc800078efcff */
[----:B------:R-:W-:-:S07]  /*9610*/  PRMT R8, R0, 0x7610, R8 ;  /* 0x0000761000087816 */ /* 0x000fce0000000008 */
.L_x_3113:
[----:B------:R-:W-:Y:S05]  /*9620*/  BSYNC B0 ;  /* 0x0000000000007941 */ /* 0x000fea0003800000 */
.L_x_3112:
[----:B------:R0:W-:Y:S01]  /*9630*/  STG.E.U8 desc[UR36][R16.64], R8 ;  /* 0x0000000810007986 */ /* 0x0001e2000c101124 */
[----:B------:R-:W-:Y:S05]  /*9640*/  BRA `(.L_x_3089) ;  /* 0x0000000000b87947 */ /* 0x000fea0003800000 */
.L_x_3106:
        /* <DEDUP_REMOVED lines=22> */
.L_x_3088:
        /* <DEDUP_REMOVED lines=16> */
.L_x_3117:
[----:B------:R-:W-:Y:S05]  /*98b0*/  BRA `(.L_x_3089) ;  /* 0x00000000001c7947 */ /* 0x000fea0003800000 */
.L_x_3116:
[----:B------:R-:W-:-:S06]  /*98c0*/  HADD2.F32 R2, -RZ, R2.H0_H0 ;  /* 0x20000002ff027230 */ /* 0x000fcc0000004100 */
[----:B------:R-:W0:Y:S02]  /*98d0*/  F2I.U64.TRUNC R2, R2 ;  /* 0x0000000200027311 */ /* 0x000e24000020d800 */
[----:B0-----:R0:W-:Y:S01]  /*98e0*/  STG.E.64 desc[UR36][R16.64], R2 ;  /* 0x0000000210007986 */ /* 0x0011e2000c101b24 */
[----:B------:R-:W-:Y:S05]  /*98f0*/  BRA `(.L_x_3089) ;  /* 0x00000000000c7947 */ /* 0x000fea0003800000 */
.L_x_3115:
[----:B------:R-:W-:-:S04]  /*9900*/  HADD2.F32 R2, -RZ, R2.H0_H0 ;  /* 0x20000002ff027230 */ /* 0x000fc80000004100 */
[----:B------:R-:W0:Y:S02]  /*9910*/  F2I.FTZ.U32.TRUNC.NTZ R3, R2 ;  /* 0x0000000200037305 */ /* 0x000e24000021f000 */
[----:B0-----:R0:W-:Y:S02]  /*9920*/  STG.E desc[UR36][R16.64], R3 ;  /* 0x0000000310007986 */ /* 0x0011e4000c101924 */
.L_x_3089:
[----:B------:R-:W-:-:S07]  /*9930*/  VIADD R19, R19, 0x80 ;  /* 0x0000008013137836 */ /* 0x000fce0000000000 */
.L_x_3049:
[----:B------:R-:W-:Y:S05]  /*9940*/  BSYNC B6 ;  /* 0x0000000000067941 */ /* 0x000fea0003800000 */
.L_x_3048:
[----:B------:R-:W-:Y:S02]  /*9950*/  ULDC UR4, c[0x0][0x210] ;  /* 0x0000840000047ab9 */ /* 0x000fe40000000800 */
[----:B------:R-:W-:-:S13]  /*9960*/  ISETP.GE.AND P0, PT, R19, UR4, PT ;  /* 0x0000000413007c0c */ /* 0x000fda000bf06270 */
[----:B------:R-:W-:Y:S05]  /*9970*/  @P0 EXIT ;  /* 0x000000000000094d */ /* 0x000fea0003800000 */
        /* <DEDUP_REMOVED lines=303> */
.L_x_3118:
        /* <DEDUP_REMOVED lines=22> */
.L_x_3122:
[----:B------:R-:W2:Y:S02]  /*add0*/  LDG.E.U8 R2, desc[UR36][R2.64] ;  /* 0x0000002402027981 */ /* 0x000ea4000c1e1100 */
[----:B--2---:R-:W-:-:S04]  /*ade0*/  I2FP.F32.U32 R0, R2 ;  /* 0x0000000200007245 */ /* 0x004fc80000201000 */
[----:B------:R-:W-:Y:S01]  /*adf0*/  F2FP.F16.F32.PACK_AB R0, RZ, R0 ;  /* 0x00000000ff00723e */ /* 0x000fe200000000ff */
[----:B------:R-:W-:Y:S06]  /*ae00*/  BRA `(.L_x_3124) ;  /* 0x0000000c00887947 */ /* 0x000fec0003800000 */
.L_x_3121:
        /* <DEDUP_REMOVED lines=10> */
.L_x_3126:
[----:B------:R-:W2:Y:S02]  /*aeb0*/  LDG.E R2, desc[UR36][R2.64] ;  /* 0x0000002402027981 */ /* 0x000ea4000c1e1900 */
[----:B--2---:R-:W-:-:S04]  /*aec0*/  I2FP.F32.S32 R0, R2 ;  /* 0x0000000200007245 */ /* 0x004fc80000201400 */
[----:B------:R-:W-:Y:S01]  /*aed0*/  F2FP.F16.F32.PACK_AB R0, RZ, R0 ;  /* 0x00000000ff00723e */ /* 0x000fe200000000ff */
[----:B------:R-:W-:Y:S06]  /*aee0*/  BRA `(.L_x_3124) ;  /* 0x0000000c00507947 */ /* 0x000fec0003800000 */
.L_x_3125:
[----:B------:R-:W2:Y:S02]  /*aef0*/  LDG.E.U16 R2, desc[UR36][R2.64] ;  /* 0x0000002402027981 */ /* 0x000ea4000c1e1500 */
[----:B--2---:R-:W0:Y:S02]  /*af00*/  I2F.S16 R0, R2 ;  /* 0x0000000200007306 */ /* 0x004e240000101400 */
[----:B0-----:R-:W-:Y:S01]  /*af10*/  F2FP.F16.F32.PACK_AB R0, RZ, R0 ;  /* 0x00000000ff00723e */ /* 0x001fe200000000ff */
[----:B------:R-:W-:Y:S06]  /*af20*/  BRA `(.L_x_3124) ;  /* 0x0000000c00407947 */ /* 0x000fec0003800000 */
.L_x_3120:
        /* <DEDUP_REMOVED lines=9> */
.L_x_3128:
[----:B------:R1:W5:Y:S01]  /*afc0*/  LDG.E.U16 R0, desc[UR36][R2.64] ;  /* 0x0000002402007981 */ /* 0x000362000c1e1500 */
[----:B------:R-:W-:Y:S05]  /*afd0*/  BRA `(.L_x_3124) ;  /* 0x0000000c00147947 */ /* 0x000fea0003800000 */
.L_x_3127:
        /* <DEDUP_REMOVED lines=9> */
.L_x_3130:
[----:B------:R0:W5:Y:S01]  /*b070*/  LDG.E.U16 R0, desc[UR36][R2.64] ;  /* 0x0000002402007981 */ /* 0x000162000c1e1500 */
[----:B------:R-:W-:Y:S05]  /*b080*/  BRA `(.L_x_3124) ;  /* 0x0000000800e87947 */ /* 0x000fea0003800000 */
.L_x_3129:
        /* <DEDUP_REMOVED lines=8> */
.L_x_3119:
        /* <DEDUP_REMOVED lines=13> */
.L_x_3133:
        /* <DEDUP_REMOVED lines=8> */
.L_x_3132:
        /* <DEDUP_REMOVED lines=28> */
.L_x_3135:
        /* <DEDUP_REMOVED lines=15> */
.L_x_3134:
[----:B------:R-:W2:Y:S02]  /*b510*/  LDG.E.U16 R0, desc[UR36][R2.64] ;  /* 0x0000002402007981 */ /* 0x000ea4000c1e1500 */
[----:B--2---:R-:W-:-:S05]  /*b520*/  IMAD.U32 R0, R0, 0x10000, RZ ;  /* 0x0001000000007824 */ /* 0x004fca00078e00ff */
[----:B------:R-:W-:Y:S01]  /*b530*/  F2FP.F16.F32.PACK_AB R0, RZ, R0 ;  /* 0x00000000ff00723e */ /* 0x000fe200000000ff */
[----:B------:R-:W-:Y:S06]  /*b540*/  BRA `(.L_x_3124) ;  /* 0x0000000400b87947 */ /* 0x000fec0003800000 */
.L_x_3131:
        /* <DEDUP_REMOVED lines=12> */
.L_x_3138:
        /* <DEDUP_REMOVED lines=21> */
.L_x_3142:
[----:B------:R-:W-:Y:S05]  /*b760*/  BSYNC B1 ;  /* 0x0000000000017941 */ /* 0x000fea0003800000 */
.L_x_3141:
[----:B------:R-:W-:Y:S01]  /*b770*/  LEA R3, R0, 0x3b800000, 0x17 ;  /* 0x3b80000000037811 */ /* 0x000fe200078eb8ff */
[----:B------:R-:W-:-:S05]  /*b780*/  IMAD.SHL.U32 R0, R2, 0x100000, RZ ;  /* 0x0010000002007824 */ /* 0x000fca00078e00ff */
[----:B------:R-:W-:-:S07]  /*b790*/  LOP3.LUT R0, R3, R0, R4, 0xfe, !PT ;  /* 0x0000000003007212 */ /* 0x000fce00078efe04 */
.L_x_3140:
[----:B------:R-:W-:Y:S05]  /*b7a0*/  BSYNC B0 ;  /* 0x0000000000007941 */ /* 0x000fea0003800000 */
.L_x_3139:
[----:B------:R-:W-:Y:S01]  /*b7b0*/  F2FP.F16.F32.PACK_AB R0, RZ, R0 ;  /* 0x00000000ff00723e */ /* 0x000fe200000000ff */
[----:B------:R-:W-:Y:S06]  /*b7c0*/  BRA `(.L_x_3124) ;  /* 0x0000000400187947 */ /* 0x000fec0003800000 */
.L_x_3137:
        /* <DEDUP_REMOVED lines=21> */
.L_x_3146:
[----:B------:R-:W-:Y:S05]  /*b920*/  BSYNC B1 ;  /* 0x0000000000017941 */ /* 0x000fea0003800000 */
.L_x_3145:
[----:B------:R-:W-:Y:S01]  /*b930*/  LEA R3, R0, 0x37800000, 0x17 ;  /* 0x3780000000037811 */ /* 0x000fe200078eb8ff */
[----:B------:R-:W-:-:S05]  /*b940*/  IMAD.SHL.U32 R0, R2, 0x200000, RZ ;  /* 0x0020000002007824 */ /* 0x000fca00078e00ff */
[----:B------:R-:W-:-:S07]  /*b950*/  LOP3.LUT R0, R3, R0, R4, 0xfe, !PT ;  /* 0x0000000003007212 */ /* 0x000fce00078efe04 */
.L_x_3144:
[----:B------:R-:W-:Y:S05]  /*b960*/  BSYNC B0 ;  /* 0x0000000000007941 */ /* 0x000fea0003800000 */
.L_x_3143:
[----:B------:R-:W-:Y:S01]  /*b970*/  F2FP.F16.F32.PACK_AB R0, RZ, R0 ;  /* 0x00000000ff00723e */ /* 0x000fe200000000ff */
[----:B------:R-:W-:Y:S06]  /*b980*/  BRA `(.L_x_3124) ;  /* 0x0000000000a87947 */ /* 0x000fec0003800000 */
.L_x_3136:
        /* <DEDUP_REMOVED lines=14> */
.L_x_3150:
[----:B------:R-:W-:Y:S05]  /*ba70*/  BSYNC B0 ;  /* 0x0000000000007941 */ /* 0x000fea0003800000 */
.L_x_3149:
[----:B------:R-:W-:Y:S01]  /*ba80*/  F2FP.F16.F32.PACK_AB R0, RZ, R0 ;  /* 0x00000000ff00723e */ /* 0x000fe200000000ff */
[----:B------:R-:W-:Y:S06]  /*ba90*/  BRA `(.L_x_3124) ;  /* 0x0000000000647947 */ /* 0x000fec0003800000 */
.L_x_3123:
        /* <DEDUP_REMOVED lines=16> */
.L_x_3151:
[----:B------:R-:W-:Y:S01]  /*bba0*/  PRMT R0, RZ, 0x7610, R0 ;  /* 0x00007610ff007816 */ /* 0x000fe20000000000 */
[----:B------:R-:W-:Y:S06]  /*bbb0*/  BRA `(.L_x_3124) ;  /* 0x00000000001c7947 */ /* 0x000fec0003800000 */
.L_x_3148:
[----:B------:R-:W2:Y:S02]  /*bbc0*/  LDG.E.64 R2, desc[UR36][R2.64] ;  /* 0x0000002402027981 */ /* 0x000ea4000c1e1b00 */
[----:B--2---:R-:W0:Y:S02]  /*bbd0*/  I2F.U64 R0, R2 ;  /* 0x0000000200007312 */ /* 0x004e240000301000 */
[----:B0-----:R-:W-:Y:S01]  /*bbe0*/  F2FP.F16.F32.PACK_AB R0, RZ, R0 ;  /* 0x00000000ff00723e */ /* 0x001fe200000000ff */
[----:B------:R-:W-:Y:S06]  /*bbf0*/  BRA `(.L_x_3124) ;  /* 0x00000000000c7947 */ /* 0x000fec0003800000 */
.L_x_3147:
[----:B------:R-:W2:Y:S02]  /*bc00*/  LDG.E R2, desc[UR36][R2.64] ;  /* 0x0000002402027981 */ /* 0x000ea4000c1e1900 */
[----:B--2---:R-:W-:-:S04]  /*bc10*/  I2FP.F32.U32 R0, R2 ;  /* 0x0000000200007245 */ /* 0x004fc80000201000 */
[----:B------:R-:W-:-:S07]  /*bc20*/  F2FP.F16.F32.PACK_AB R0, RZ, R0 ;  /* 0x00000000ff00723e */ /* 0x000fce00000000ff */
.L_x_3124:
        /* <DEDUP_REMOVED lines=25> */
.L_x_3155:
[----:B------:R-:W-:-:S06]  /*bdc0*/  HADD2.F32 R3, -RZ, R2.H0_H0 ;  /* 0x20000002ff037230 */ /* 0x000fcc0000004100 */
[----:B------:R-:W0:Y:S02]  /*bdd0*/  F2I.S64.TRUNC R2, R3 ;  /* 0x0000000300027311 */ /* 0x000e24000020d900 */
[----:B0-----:R-:W-:Y:S01]  /*bde0*/  STG.E.U8 desc[UR36][R16.64], R2 ;  /* 0x0000000210007986 */ /* 0x001fe2000c101124 */
[----:B------:R-:W-:Y:S05]  /*bdf0*/  EXIT ;  /* 0x000000000000794d */ /* 0x000fea0003800000 */
.L_x_3154:
        /* <DEDUP_REMOVED lines=10> */
.L_x_3158:
[----:B------:R-:W-:-:S04]  /*bea0*/  HADD2.F32 R2, -RZ, R2.H0_H0 ;  /* 0x20000002ff027230 */ /* 0x000fc80000004100 */
[----:B------:R-:W0:Y:S02]  /*beb0*/  F2I.FTZ.TRUNC.NTZ R3, R2 ;  /* 0x0000000200037305 */ /* 0x000e24000021f100 */
[----:B0-----:R-:W-:Y:S01]  /*bec0*/  STG.E desc[UR36][R16.64], R3 ;  /* 0x0000000310007986 */ /* 0x001fe2000c101924 */
[----:B------:R-:W-:Y:S05]  /*bed0*/  EXIT ;  /* 0x000000000000794d */ /* 0x000fea0003800000 */
.L_x_3157:
[----:B------:R-:W-:-:S04]  /*bee0*/  HADD2.F32 R2, -RZ, R2.H0_H0 ;  /* 0x20000002ff027230 */ /* 0x000fc80000004100 */
[----:B------:R-:W0:Y:S02]  /*bef0*/  F2I.FTZ.TRUNC.NTZ R3, R2 ;  /* 0x0000000200037305 */ /* 0x000e24000021f100 */
[----:B0-----:R-:W-:Y:S01]  /*bf00*/  STG.E.U16 desc[UR36][R16.64], R3 ;  /* 0x0000000310007986 */ /* 0x001fe2000c101524 */
[----:B------:R-:W-:Y:S05]  /*bf10*/  EXIT ;  /* 0x000000000000794d */ /* 0x000fea0003800000 */
.L_x_3153:
        /* <DEDUP_REMOVED lines=9> */
.L_x_3160:
[----:B------:R-:W-:Y:S01]  /*bfb0*/  STG.E.U16 desc[UR36][R16.64], R2 ;  /* 0x0000000210007986 */ /* 0x000fe2000c101524 */
[----:B------:R-:W-:Y:S05]  /*bfc0*/  EXIT ;  /* 0x000000000000794d */ /* 0x000fea0003800000 */
.L_x_3159:
        /* <DEDUP_REMOVED lines=10> */
.L_x_3162:
[----:B------:R-:W-:-:S05]  /*c070*/  HADD2.F32 R0, -RZ, R2.H0_H0 ;  /* 0x20000002ff007230 */ /* 0x000fca0000004100 */
[----:B------:R-:W-:-:S04]  /*c080*/  F2FP.F16.F32.PACK_AB R0, RZ, R0 ;  /* 0x00000000ff00723e */ /* 0x000fc800000000ff */
[----:B------:R-:W-:-:S05]  /*c090*/  PRMT R0, R0, 0x5410, RZ ;  /* 0x0000541000007816 */ /* 0x000fca00000000ff */
[----:B------:R-:W-:Y:S01]  /*c0a0*/  STG.E desc[UR36][R16.64], R0 ;  /* 0x0000000010007986 */ /* 0x000fe2000c101924 */
[----:B------:R-:W-:Y:S05]  /*c0b0*/  EXIT ;  /* 0x000000000000794d */ /* 0x000fea0003800000 */
.L_x_3161:
[----:B------:R-:W-:-:S05]  /*c0c0*/  HADD2.F32 R2, -RZ, R2.H0_H0 ;  /* 0x20000002ff027230 */ /* 0x000fca0000004100 */
[----:B------:R-:W-:-:S06]  /*c0d0*/  FMUL.FTZ R2, R2, 1 ;  /* 0x3f80000002027820 */ /* 0x000fcc0000410000 */
[----:B------:R-:W0:Y:S02]  /*c0e0*/  F2F.F64.F32 R2, R2 ;  /* 0x0000000200027310 */ /* 0x000e240000201800 */
[----:B0-----:R-:W-:Y:S01]  /*c0f0*/  STG.E.64 desc[UR36][R16.64], R2 ;  /* 0x0000000210007986 */ /* 0x001fe2000c101b24 */
[----:B------:R-:W-:Y:S05]  /*c100*/  EXIT ;  /* 0x000000000000794d */ /* 0x000fea0003800000 */
.L_x_3152:
        /* <DEDUP_REMOVED lines=13> */
.L_x_3165:
[----:B------:R-:W-:Y:S01]  /*c1e0*/  HADD2.F32 R2, -RZ, R2.H0_H0 ;  /* 0x20000002ff027230 */ /* 0x000fe20000004100 */
[----:B------:R-:W-:-:S04]  /*c1f0*/  CS2R R6, SRZ ;  /* 0x0000000000067805 */ /* 0x000fc8000001ff00 */
[----:B------:R-:W-:-:S04]  /*c200*/  FMUL.FTZ R2, R2, 1 ;  /* 0x3f80000002027820 */ /* 0x000fc80000410000 */
[----:B------:R-:W0:Y:S02]  /*c210*/  F2F.F64.F32 R4, R2 ;  /* 0x0000000200047310 */ /* 0x000e240000201800 */
[----:B0-----:R-:W-:Y:S01]  /*c220*/  STG.E.128 desc[UR36][R16.64], R4 ;  /* 0x0000000410007986 */ /* 0x001fe2000c101d24 */
[----:B------:R-:W-:Y:S05]  /*c230*/  EXIT ;  /* 0x000000000000794d */ /* 0x000fea0003800000 */
.L_x_3164:
        /* <DEDUP_REMOVED lines=21> */
.L_x_3169:
[----:B------:R-:W-:Y:S05]  /*c390*/  BSYNC B0 ;  /* 0x0000000000007941 */ /* 0x000fea0003800000 */
.L_x_3168:
[----:B------:R-:W-:-:S05]  /*c3a0*/  LOP3.LUT R3, R0, R3, RZ, 0xfc, !PT ;  /* 0x0000000300037212 */ /* 0x000fca00078efcff */
[----:B------:R-:W-:Y:S01]  /*c3b0*/  STG.E.U8 desc[UR36][R16.64], R3 ;  /* 0x0000000310007986 */ /* 0x000fe2000c101124 */
[----:B------:R-:W-:Y:S05]  /*c3c0*/  EXIT ;  /* 0x000000000000794d */ /* 0x000fea0003800000 */
.L_x_3167:
        /* <DEDUP_REMOVED lines=13> */
.L_x_3171:
[----:B------:R-:W-:Y:S01]  /*c4a0*/  IMAD.MOV.U32 R0, RZ, RZ, 0x7f ;  /* 0x0000007fff007424 */ /* 0x000fe200078e00ff */
[----:B------:R-:W-:-:S04]  /*c4b0*/  ISETP.GT.U32.AND P0, PT, R2, 0x7f800000, PT ;  /* 0x7f8000000200780c */ /* 0x000fc80003f04070 */
[----:B------:R-:W-:-:S09]  /*c4c0*/  SEL R0, R0, 0x7c, P0 ;  /* 0x0000007c00007807 */ /* 0x000fd20000000000 */
.L_x_3172:
[----:B------:R-:W-:Y:S05]  /*c4d0*/  BSYNC B0 ;  /* 0x0000000000007941 */ /* 0x000fea0003800000 */
.L_x_3170:
[----:B------:R-:W-:-:S04]  /*c4e0*/  LOP3.LUT R2, R3, 0x80000000, RZ, 0xc0, !PT ;  /* 0x8000000003027812 */ /* 0x000fc800078ec0ff */
[----:B------:R-:W-:-:S04]  /*c4f0*/  SHF.R.U32.HI R3, RZ, 0x18, R2 ;  /* 0x00000018ff037819 */ /* 0x000fc80000011602 */
[----:B------:R-:W-:-:S05]  /*c500*/  LOP3.LUT R3, R0, R3, RZ, 0xfc, !PT ;  /* 0x0000000300037212 */ /* 0x000fca00078efcff */
[----:B------:R-:W-:Y:S01]  /*c510*/  STG.E.U8 desc[UR36][R16.64], R3 ;  /* 0x0000000310007986 */ /* 0x000fe2000c101124 */
[----:B------:R-:W-:Y:S05]  /*c520*/  EXIT ;  /* 0x000000000000794d */ /* 0x000fea0003800000 */
.L_x_3166:
[----:B------:R-:W-:-:S05]  /*c530*/  HADD2.F32 R0, -RZ, R2.H0_H0 ;  /* 0x20000002ff007230 */ /* 0x000fca0000004100 */
[----:B------:R-:W-:-:S05]  /*c540*/  F2FP.BF16.F32.PACK_AB R0, RZ, R0 ;  /* 0x00000000ff00723e */ /* 0x000fca00000010ff */
[----:B------:R-:W-:Y:S01]  /*c550*/  STG.E.U16 desc[UR36][R16.64], R0 ;  /* 0x0000000010007986 */ /* 0x000fe2000c101524 */
[----:B------:R-:W-:Y:S05]  /*c560*/  EXIT ;  /* 0x000000000000794d */ /* 0x000fea0003800000 */
.L_x_3163:
        /* <DEDUP_REMOVED lines=12> */
.L_x_3175:
        /* <DEDUP_REMOVED lines=17> */
.L_x_3178:
[----:B------:R-:W-:-:S04]  /*c740*/  LOP3.LUT R2, R3, 0x80000000, RZ, 0xc0, !PT ;  /* 0x8000000003027812 */ /* 0x000fc800078ec0ff */
[----:B------:R-:W-:-:S04]  /*c750*/  SHF.R.U32.HI R3, RZ, 0x18, R2 ;  /* 0x00000018ff037819 */ /* 0x000fc80000011602 */
[----:B------:R-:W-:-:S04]  /*c760*/  LOP3.LUT R0, R0, R3, RZ, 0xfc, !PT ;  /* 0x0000000300007212 */ /* 0x000fc800078efcff */
[----:B------:R-:W-:-:S07]  /*c770*/  PRMT R8, R0, 0x7610, R8 ;  /* 0x0000761000087816 */ /* 0x000fce0000000008 */
.L_x_3177:
[----:B------:R-:W-:Y:S05]  /*c780*/  BSYNC B0 ;  /* 0x0000000000007941 */ /* 0x000fea0003800000 */
.L_x_3176:
[----:B------:R-:W-:Y:S01]  /*c790*/  STG.E.U8 desc[UR36][R16.64], R8 ;  /* 0x0000000810007986 */ /* 0x000fe2000c101124 */
[----:B------:R-:W-:Y:S05]  /*c7a0*/  EXIT ;  /* 0x000000000000794d */ /* 0x000fea0003800000 */
.L_x_3174:
        /* <DEDUP_REMOVED lines=17> */
.L_x_3181:
[----:B------:R-:W-:-:S04]  /*c8c0*/  LOP3.LUT R2, R3, 0x80000000, RZ, 0xc0, !PT ;  /* 0x8000000003027812 */ /* 0x000fc800078ec0ff */
[----:B------:R-:W-:-:S04]  /*c8d0*/  SHF.R.U32.HI R3, RZ, 0x18, R2 ;  /* 0x00000018ff037819 */ /* 0x000fc80000011602 */
[----:B------:R-:W-:-:S04]  /*c8e0*/  LOP3.LUT R0, R0, R3, RZ, 0xfc, !PT ;  /* 0x0000000300007212 */ /* 0x000fc800078efcff */
[----:B------:R-:W-:-:S07]  /*c8f0*/  PRMT R8, R0, 0x7610, R8 ;  /* 0x0000761000087816 */ /* 0x000fce0000000008 */
.L_x_3180:
[----:B------:R-:W-:Y:S05]  /*c900*/  BSYNC B0 ;  /* 0x0000000000007941 */ /* 0x000fea0003800000 */
.L_x_3179:
[----:B------:R-:W-:Y:S01]  /*c910*/  STG.E.U8 desc[UR36][R16.64], R8 ;  /* 0x0000000810007986 */ /* 0x000fe2000c101124 */
[----:B------:R-:W-:Y:S05]  /*c920*/  EXIT ;  /* 0x000000000000794d */ /* 0x000fea0003800000 */
.L_x_3173:
        /* <DEDUP_REMOVED lines=22> */
.L_x_3156:
        /* <DEDUP_REMOVED lines=16> */
.L_x_3184:
[----:B------:R-:W-:Y:S05]  /*cb90*/  EXIT ;  /* 0x000000000000794d */ /* 0x000fea0003800000 */
.L_x_3183:
[----:B------:R-:W-:-:S06]  /*cba0*/  HADD2.F32 R2, -RZ, R2.H0_H0 ;  /* 0x20000002ff027230 */ /* 0x000fcc0000004100 */
[----:B------:R-:W0:Y:S02]  /*cbb0*/  F2I.U64.TRUNC R2, R2 ;  /* 0x0000000200027311 */ /* 0x000e24000020d800 */
[----:B0-----:R-:W-:Y:S01]  /*cbc0*/  STG.E.64 desc[UR36][R16.64], R2 ;  /* 0x0000000210007986 */ /* 0x001fe2000c101b24 */
[----:B------:R-:W-:Y:S05]  /*cbd0*/  EXIT ;  /* 0x000000000000794d */ /* 0x000fea0003800000 */
.L_x_3182:
[----:B------:R-:W-:-:S04]  /*cbe0*/  HADD2.F32 R2, -RZ, R2.H0_H0 ;  /* 0x20000002ff027230 */ /* 0x000fc80000004100 */
[----:B------:R-:W0:Y:S02]  /*cbf0*/  F2I.FTZ.U32.TRUNC.NTZ R3, R2 ;  /* 0x0000000200037305 */ /* 0x000e24000021f000 */
[----:B0-----:R-:W-:Y:S01]  /*cc00*/  STG.E desc[UR36][R16.64], R3 ;  /* 0x0000000310007986 */ /* 0x001fe2000c101924 */
[----:B------:R-:W-:Y:S05]  /*cc10*/  EXIT ;  /* 0x000000000000794d */ /* 0x000fea0003800000 */
.L_x_3185:
        /* <DEDUP_REMOVED lines=14> */
.L_x_22788:


//--------------------- .text._ZN2at6native27unrolled_elementwise_kernelINS0_13BUnaryFunctorIN3c104HalfES4_S4_ZZZNS0_15binary_internal21div_trunc_kernel_cudaERNS_18TensorIteratorBaseEENKUlvE1_clEvENKUlvE1_clEvEUlS4_S4_E_EESt5arrayIPcLm2EELi4E23TrivialOffsetCalculatorILi1EjESG_NS0_6memory12LoadWithCastILi1EEENSH_13StoreWithCastILi1EEEEEviT_T0_T2_T3_T4_T5_ --------------------------
	.section	.text._ZN2at6native27unrolled_elementwise_kernelINS0_13BUnaryFunctorIN3c104HalfES4_S4_ZZZNS0_15binary_internal21div_trunc_kernel_cudaERNS_18TensorIteratorBaseEENKUlvE1_clEvENKUlvE1_clEvEUlS4_S4_E_EESt5arrayIPcLm2EELi4E23TrivialOffsetCalculatorILi1EjESG_NS0_6memory12LoadWithCastILi1EEENSH_13StoreWithCastILi1EEEEEviT_T0_T2_T3_T4_T5_,"ax",@progbits
	.align	128
        .global         _ZN2at6native27unrolled_elementwise_kernelINS0_13BUnaryFunctorIN3c104HalfES4_S4_ZZZNS0_15binary_internal21div_trunc_kernel_cudaERNS_18TensorIteratorBaseEENKUlvE1_clEvENKUlvE1_clEvEUlS4_S4_E_EESt5arrayIPcLm2EELi4E23TrivialOffsetCalculatorILi1EjESG_NS0_6memory12LoadWithCastILi1EEENSH_13StoreWithCastILi1EEEEEviT_T0_T2_T3_T4_T5_
        .type           _ZN2at6native27unrolled_elementwise_kernelINS0_13BUnaryFunctorIN3c104HalfES4_S4_ZZZNS0_15binary_internal21div_trunc_kernel_cudaERNS_18TensorIteratorBaseEENKUlvE1_clEvENKUlvE1_clEvEUlS4_S4_E_EESt5arrayIPcLm2EELi4E23TrivialOffsetCalculatorILi1EjESG_NS0_6memory12LoadWithCastILi1EEENSH_13StoreWithCastILi1EEEEEviT_T0_T2_T3_T4_T5_,@function
        .size           _ZN2at6native27unrolled_elementwise_kernelINS0_13BUnaryFunctorIN3c104HalfES4_S4_ZZZNS0_15binary_internal21div_trunc_kernel_cudaERNS_18TensorIteratorBaseEENKUlvE1_clEvENKUlvE1_clEvEUlS4_S4_E_EESt5arrayIPcLm2EELi4E23TrivialOffsetCalculatorILi1EjESG_NS0_6memory12LoadWithCastILi1EEENSH_13StoreWithCastILi1EEEEEviT_T0_T2_T3_T4_T5_,(.L_x_22789 - _ZN2at6native27unrolled_elementwise_kernelINS0_13BUnaryFunctorIN3c104HalfES4_S4_ZZZNS0_15binary_internal21div_trunc_kernel_cudaERNS_18TensorIteratorBaseEENKUlvE1_clEvENKUlvE1_clEvEUlS4_S4_E_EESt5arrayIPcLm2EELi4E23TrivialOffsetCalculatorILi1EjESG_NS0_6memory12LoadWithCastILi1EEENSH_13StoreWithCastILi1EEEEEviT_T0_T2_T3_T4_T5_)
        .other          _ZN2at6native27unrolled_elementwise_kernelINS0_13BUnaryFunctorIN3c104HalfES4_S4_ZZZNS0_15binary_internal21div_trunc_kernel_cudaERNS_18TensorIteratorBaseEENKUlvE1_clEvENKUlvE1_clEvEUlS4_S4_E_EESt5arrayIPcLm2EELi4E23TrivialOffsetCalculatorILi1EjESG_NS0_6memory12LoadWithCastILi1EEENSH_13StoreWithCastILi1EEEEEviT_T0_T2_T3_T4_T5_,@"STO_CUDA_ENTRY STV_DEFAULT"
_ZN2at6native27unrolled_elementwise_kernelINS0_13BUnaryFunctorIN3c104HalfES4_S4_ZZZNS0_15binary_internal21div_trunc_kernel_cudaERNS_18TensorIteratorBaseEENKUlvE1_clEvENKUlvE1_clEvEUlS4_S4_E_EESt5arrayIPcLm2EELi4E23TrivialOffsetCalculatorILi1EjESG_NS0_6memory12LoadWithCastILi1EEENSH_13StoreWithCastILi1EEEEEviT_T0_T2_T3_T4_T5_:
.text._ZN2at6native27unrolled_elementwise_kernelINS0_13BUnaryFunctorIN3c104HalfES4_S4_ZZZNS0_15binary_internal21div_trunc_kernel_cudaERNS_18TensorIteratorBaseEENKUlvE1_clEvENKUlvE1_clEvEUlS4_S4_E_EESt5arrayIPcLm2EELi4E23TrivialOffsetCalculatorILi1EjESG_NS0_6memory12LoadWithCastILi1EEENSH_13StoreWithCastILi1EEEEEviT_T0_T2_T3_T4_T5_:
        /* <DEDUP_REMOVED lines=34> */
.L_x_3191:
[----:B------:R-:W2:Y:S02]  /*0220*/  LDG.E.U8 R2, desc[UR36][R2.64] ;  /* 0x0000002402027981 */ /* 0x000ea4000c1e1100 */
[----:B--2---:R-:W-:-:S04]  /*0230*/  I2FP.F32.U32 R0, R2 ;  /* 0x0000000200007245 */ /* 0x004fc80000201000 */
[----:B------:R-:W-:-:S04]  /*0240*/  F2FP.F16.F32.PACK_AB R0, RZ, R0 ;  /* 0x00000000ff00723e */ /* 0x000fc800000000ff */
[----:B------:R-:W-:Y:S01]  /*0250*/  PRMT R25, R0, 0x7610, R25 ;  /* 0x0000761000197816 */ /* 0x000fe20000000019 */
[----:B------:R-:W-:Y:S06]  /*0260*/  BRA `(.L_x_3193) ;  /* 0x0000000c00c07947 */ /* 0x000fec0003800000 */
.L_x_3190:
        /* <DEDUP_REMOVED lines=11> */
.L_x_3195:
[----:B------:R-:W2:Y:S02]  /*0320*/  LDG.E R2, desc[UR36][R2.64] ;  /* 0x0000002402027981 */ /* 0x000ea4000c1e1900 */
[----:B--2---:R-:W-:-:S04]  /*0330*/  I2FP.F32.S32 R0, R2 ;  /* 0x0000000200007245 */ /* 0x004fc80000201400 */
[----:B------:R-:W-:-:S04]  /*0340*/  F2FP.F16.F32.PACK_AB R0, RZ, R0 ;  /* 0x00000000ff00723e */ /* 0x000fc800000000ff */
[----:B------:R-:W-:Y:S01]  /*0350*/  PRMT R25, R0, 0x7610, R25 ;  /* 0x0000761000197816 */ /* 0x000fe20000000019 */
[----:B------:R-:W-:Y:S06]  /*0360*/  BRA `(.L_x_3193) ;  /* 0x0000000c00807947 */ /* 0x000fec0003800000 */
.L_x_3194:
[----:B------:R-:W2:Y:S02]  /*0370*/  LDG.E.U16 R2, desc[UR36][R2.64] ;  /* 0x0000002402027981 */ /* 0x000ea4000c1e1500 */
[----:B--2---:R-:W0:Y:S02]  /*0380*/  I2F.S16 R0, R2 ;  /* 0x0000000200007306 */ /* 0x004e240000101400 */
[----:B0-----:R-:W-:-:S04]  /*0390*/  F2FP.F16.F32.PACK_AB R0, RZ, R0 ;  /* 0x00000000ff00723e */ /* 0x001fc800000000ff */
[----:B------:R-:W-:Y:S01]  /*03a0*/  PRMT R25, R0, 0x7610, R25 ;  /* 0x0000761000197816 */ /* 0x000fe20000000019 */
[----:B------:R-:W-:Y:S06]  /*03b0*/  BRA `(.L_x_3193) ;  /* 0x0000000c006c7947 */ /* 0x000fec0003800000 */
.L_x_3189:
        /* <DEDUP_REMOVED lines=9> */
.L_x_3197:
[----:B------:R1:W5:Y:S01]  /*0450*/  LDG.E.U16 R25, desc[UR36][R2.64] ;  /* 0x0000002402197981 */ /* 0x000362000c1e1500 */
[----:B------:R-:W-:Y:S05]  /*0460*/  BRA `(.L_x_3193) ;  /* 0x0000000c00407947 */ /* 0x000fea0003800000 */
.L_x_3196:
        /* <DEDUP_REMOVED lines=9> */
.L_x_3199:
[----:B------:R0:W5:Y:S01]  /*0500*/  LDG.E.U16 R25, desc[UR36][R2.64] ;  /* 0x0000002402197981 */ /* 0x000162000c1e1500 */
[----:B------:R-:W-:Y:S05]  /*0510*/  BRA `(.L_x_3193) ;  /* 0x0000000c00147947 */ /* 0x000fea0003800000 */
.L_x_3198:
        /* <DEDUP_REMOVED lines=9> */
.L_x_3188:
        /* <DEDUP_REMOVED lines=14> */
.L_x_3202:
        /* <DEDUP_REMOVED lines=9> */
.L_x_3201:
        /* <DEDUP_REMOVED lines=28> */
.L_x_3204:
        /* <DEDUP_REMOVED lines=16> */
.L_x_3203:
[----:B------:R-:W2:Y:S02]  /*09e0*/  LDG.E.U16 R0, desc[UR36][R2.64] ;  /* 0x0000002402007981 */ /* 0x000ea4000c1e1500 */
[----:B--2---:R-:W-:-:S05]  /*09f0*/  IMAD.U32 R0, R0, 0x10000, RZ ;  /* 0x0001000000007824 */ /* 0x004fca00078e00ff */
[----:B------:R-:W-:-:S04]  /*0a00*/  F2FP.F16.F32.PACK_AB R0, RZ, R0 ;  /* 0x00000000ff00723e */ /* 0x000fc800000000ff */
[----:B------:R-:W-:Y:S01]  /*0a10*/  PRMT R25, R0, 0x7610, R25 ;  /* 0x0000761000197816 */ /* 0x000fe20000000019 */
[----:B------:R-:W-:Y:S06]  /*0a20*/  BRA `(.L_x_3193) ;  /* 0x0000000400d07947 */ /* 0x000fec0003800000 */
.L_x_3200:
        /* <DEDUP_REMOVED lines=13> */
.L_x_3207:
        /* <DEDUP_REMOVED lines=21> */
.L_x_3211:
[----:B------:R-:W-:Y:S05]  /*0c50*/  BSYNC B1 ;  /* 0x0000000000017941 */ /* 0x000fea0003800000 */
.L_x_3210:
[----:B------:R-:W-:Y:S01]  /*0c60*/  LEA R3, R0, 0x3b800000, 0x17 ;  /* 0x3b80000000037811 */ /* 0x000fe200078eb8ff */
[----:B------:R-:W-:-:S05]  /*0c70*/  IMAD.SHL.U32 R0, R2, 0x100000, RZ ;  /* 0x0010000002007824 */ /* 0x000fca00078e00ff */
[----:B------:R-:W-:-:S07]  /*0c80*/  LOP3.LUT R0, R3, R0, R4, 0xfe, !PT ;  /* 0x0000000003007212 */ /* 0x000fce00078efe04 */
.L_x_3209:
[----:B------:R-:W-:Y:S05]  /*0c90*/  BSYNC B0 ;  /* 0x0000000000007941 */ /* 0x000fea0003800000 */
.L_x_3208:
[----:B------:R-:W-:-:S04]  /*0ca0*/  F2FP.F16.F32.PACK_AB R0, RZ, R0 ;  /* 0x00000000ff00723e */ /* 0x000fc800000000ff */
[----:B------:R-:W-:Y:S01]  /*0cb0*/  PRMT R25, R0, 0x7610, R25 ;  /* 0x0000761000197816 */ /* 0x000fe20000000019 */
[----:B------:R-:W-:Y:S06]  /*0cc0*/  BRA `(.L_x_3193) ;  /* 0x0000000400287947 */ /* 0x000fec0003800000 */
.L_x_3206:
        /* <DEDUP_REMOVED lines=21> */
.L_x_3215:
[----:B------:R-:W-:Y:S05]  /*0e20*/  BSYNC B1 ;  /* 0x0000000000017941 */ /* 0x000fea0003800000 */
.L_x_3214:
[----:B------:R-:W-:Y:S01]  /*0e30*/  LEA R3, R0, 0x37800000, 0x17 ;  /* 0x3780000000037811 */ /* 0x000fe200078eb8ff */
[----:B------:R-:W-:-:S05]  /*0e40*/  IMAD.SHL.U32 R0, R2, 0x200000, RZ ;  /* 0x0020000002007824 */ /* 0x000fca00078e00ff */
[----:B------:R-:W-:-:S07]  /*0e50*/  LOP3.LUT R0, R3, R0, R4, 0xfe, !PT ;  /* 0x0000000003007212 */ /* 0x000fce00078efe04 */
.L_x_3213:
[----:B------:R-:W-:Y:S05]  /*0e60*/  BSYNC B0 ;  /* 0x0000000000007941 */ /* 0x000fea0003800000 */
.L_x_3212:
[----:B------:R-:W-:-:S04]  /*0e70*/  F2FP.F16.F32.PACK_AB R0, RZ, R0 ;  /* 0x00000000ff00723e */ /* 0x000fc800000000ff */
[----:B------:R-:W-:Y:S01]  /*0e80*/  PRMT R25, R0, 0x7610, R25 ;  /* 0x0000761000197816 */ /* 0x000fe20000000019 */
[----:B------:R-:W-:Y:S06]  /*0e90*/  BRA `(.L_x_3193) ;  /* 0x0000000000b47947 */ /* 0x000fec0003800000 */
.L_x_3205:
        /* <DEDUP_REMOVED lines=14> */
.L_x_3219:
[----:B------:R-:W-:Y:S05]  /*0f80*/  BSYNC B0 ;  /* 0x0000000000007941 */ /* 0x000fea0003800000 */
.L_x_3218:
[----:B------:R-:W-:-:S04]  /*0f90*/  F2FP.F16.F32.PACK_AB R0, RZ, R0 ;  /* 0x00000000ff00723e */ /* 0x000fc800000000ff */
[----:B------:R-:W-:Y:S01]  /*0fa0*/  PRMT R25, R0, 0x7610, R25 ;  /* 0x0000761000197816 */ /* 0x000fe20000000019 */
[----:B------:R-:W-:Y:S06]  /*0fb0*/  BRA `(.L_x_3193) ;  /* 0x00000000006c7947 */ /* 0x000fec0003800000 */
.L_x_3192:
        /* <DEDUP_REMOVED lines=16> */
.L_x_3220:
[----:B------:R-:W-:Y:S01]  /*10c0*/  PRMT R25, RZ, 0x7610, R25 ;  /* 0x00007610ff197816 */ /* 0x000fe20000000019 */
[----:B------:R-:W-:Y:S06]  /*10d0*/  BRA `(.L_x_3193) ;  /* 0x0000000000247947 */ /* 0x000fec0003800000 */
.L_x_3217:
[----:B------:R-:W2:Y:S02]  /*10e0*/  LDG.E.64 R2, desc[UR36][R2.64] ;  /* 0x0000002402027981 */ /* 0x000ea4000c1e1b00 */
[----:B--2---:R-:W0:Y:S02]  /*10f0*/  I2F.U64 R0, R2 ;  /* 0x0000000200007312 */ /* 0x004e240000301000 */
[----:B0-----:R-:W-:-:S04]  /*1100*/  F2FP.F16.F32.PACK_AB R0, RZ, R0 ;  /* 0x00000000ff00723e */ /* 0x001fc800000000ff */
[----:B------:R-:W-:Y:S01]  /*1110*/  PRMT R25, R0, 0x7610, R25 ;  /* 0x0000761000197816 */ /* 0x000fe20000000019 */
[----:B------:R-:W-:Y:S06]  /*1120*/  BRA `(.L_x_3193) ;  /* 0x0000000000107947 */ /* 0x000fec0003800000 */
.L_x_3216:
[----:B------:R-:W2:Y:S02]  /*1130*/  LDG.E R2, desc[UR36][R2.64] ;  /* 0x0000002402027981 */ /* 0x000ea4000c1e1900 */
[----:B--2---:R-:W-:-:S04]  /*1140*/  I2FP.F32.U32 R0, R2 ;  /* 0x0000000200007245 */ /* 0x004fc80000201000 */
[----:B------:R-:W-:-:S04]  /*1150*/  F2FP.F16.F32.PACK_AB R0, RZ, R0 ;  /* 0x00000000ff00723e */ /* 0x000fc800000000ff */
[----:B------:R-:W-:-:S07]  /*1160*/  PRMT R25, R0, 0x7610, R25 ;  /* 0x0000761000197816 */ /* 0x000fce0000000019 */
.L_x_3193:
[----:B------:R-:W2:Y:S02]  /*1170*/  S2R R19, SR_TID.X ;  /* 0x0000000000137919 */ /* 0x000ea40000002100 */
[----:B--2---:R-:W-:-:S07]  /*1180*/  VIADD R19, R19, 0x80 ;  /* 0x0000008013137836 */ /* 0x004fce0000000000 */
.L_x_3187:
[----:B------:R-:W-:Y:S05]  /*1190*/  BSYNC B6 ;  /* 0x0000000000067941 */ /* 0x000fea0003800000 */
.L_x_3186:
[----:B------:R-:W-:Y:S01]  /*11a0*/  ISETP.GE.AND P0, PT, R19, R16, PT ;  /* 0x000000101300720c */ /* 0x000fe20003f06270 */
[----:B------:R-:W-:-:S12]  /*11b0*/  BSSY B6, `(.L_x_3221) ;  /* 0x000010e000067945 */ /* 0x000fd80003800000 */
[----:B------:R-:W-:Y:S05]  /*11c0*/  @P0 BRA `(.L_x_3222) ;  /* 0x0000001000300947 */ /* 0x000fea0003800000 */
[----:B01----:R-:W0:Y:S01]  /*11d0*/  LDC.64 R2, c[0x0][0x220] ;  /* 0x00008800ff027b82 */ /* 0x003e220000000a00 */
        /* <DEDUP_REMOVED lines=22> */
.L_x_3226:
[----:B------:R-:W2:Y:S02]  /*1340*/  LDG.E.U8 R2, desc[UR36][R2.64] ;  /* 0x0000002402027981 */ /* 0x000ea4000c1e1100 */
[----:B--2---:R-:W-:-:S04]  /*1350*/  I2FP.F32.U32 R0, R2 ;  /* 0x0000000200007245 */ /* 0x004fc80000201000 */
[----:B------:R-:W-:-:S04]  /*1360*/  F2FP.F16.F32.PACK_AB R0, RZ, R0 ;  /* 0x00000000ff00723e */ /* 0x000fc800000000ff */
[----:B------:R-:W-:Y:S01]  /*1370*/  PRMT R24, R0, 0x7610, R24 ;  /* 0x0000761000187816 */ /* 0x000fe20000000018 */
[----:B------:R-:W-:Y:S06]  /*1380*/  BRA `(.L_x_3228) ;  /* 0x0000000c00bc7947 */ /* 0x000fec0003800000 */
.L_x_3225:
        /* <DEDUP_REMOVED lines=11> */
.L_x_3230:
[----:B------:R-:W2:Y:S02]  /*1440*/  LDG.E R2, desc[UR36][R2.64] ;  /* 0x0000002402027981 */ /* 0x000ea4000c1e1900 */
[----:B--2---:R-:W-:-:S04]  /*1450*/  I2FP.F32.S32 R0, R2 ;  /* 0x0000000200007245 */ /* 0x004fc80000201400 */
[----:B------:R-:W-:-:S04]  /*1460*/  F2FP.F16.F32.PACK_AB R0, RZ, R0 ;  /* 0x00000000ff00723e */ /* 0x000fc800000000ff */
[----:B------:R-:W-:Y:S01]  /*1470*/  PRMT R24, R0, 0x7610, R24 ;  /* 0x0000761000187816 */ /* 0x000fe20000000018 */
[----:B------:R-:W-:Y:S06]  /*1480*/  BRA `(.L_x_3228) ;  /* 0x0000000c007c7947 */ /* 0x000fec0003800000 */
.L_x_3229:
[----:B------:R-:W2:Y:S02]  /*1490*/  LDG.E.U16 R2, desc[UR36][R2.64] ;  /* 0x0000002402027981 */ /* 0x000ea4000c1e1500 */
[----:B--2---:R-:W0:Y:S02]  /*14a0*/  I2F.S16 R0, R2 ;  /* 0x0000000200007306 */ /* 0x004e240000101400 */
[----:B0-----:R-:W-:-:S04]  /*14b0*/  F2FP.F16.F32.PACK_AB R0, RZ, R0 ;  /* 0x00000000ff00723e */ /* 0x001fc800000000ff */
[----:B------:R-:W-:Y:S01]  /*14c0*/  PRMT R24, R0, 0x7610, R24 ;  /* 0x0000761000187816 */ /* 0x000fe20000000018 */
[----:B------:R-:W-:Y:S06]  /*14d0*/  BRA `(.L_x_3228) ;  /* 0x0000000c00687947 */ /* 0x000fec0003800000 */
.L_x_3224:
        /* <DEDUP_REMOVED lines=9> */
.L_x_3232:
[----:B------:R0:W5:Y:S01]  /*1570*/  LDG.E.U16 R24, desc[UR36][R2.64] ;  /* 0x0000002402187981 */ /* 0x000162000c1e1500 */
[----:B------:R-:W-:Y:S05]  /*1580*/  BRA `(.L_x_3228) ;  /* 0x0000000c003c7947 */ /* 0x000fea0003800000 */
.L_x_3231:
        /* <DEDUP_REMOVED lines=9> */
.L_x_3234:
[----:B------:R1:W5:Y:S01]  /*1620*/  LDG.E.U16 R24, desc[UR36][R2.64] ;  /* 0x0000002402187981 */ /* 0x000362000c1e1500 */
[----:B------:R-:W-:Y:S05]  /*1630*/  BRA `(.L_x_3228) ;  /* 0x0000000c00107947 */ /* 0x000fea0003800000 */
.L_x_3233:
        /* <DEDUP_REMOVED lines=9> */
.L_x_3223:
        /* <DEDUP_REMOVED lines=14> */
.L_x_3237:
        /* <DEDUP_REMOVED lines=9> */
.L_x_3236:
        /* <DEDUP_REMOVED lines=28> */
.L_x_3239:
        /* <DEDUP_REMOVED lines=15> */
.L_x_3238:
[----:B------:R-:W2:Y:S02]  /*1af0*/  LDG.E.U16 R0, desc[UR36][R2.64] ;  /* 0x0000002402007981 */ /* 0x000ea4000c1e1500 */
[----:B--2---:R-:W-:-:S05]  /*1b00*/  IMAD.U32 R0, R0, 0x10000, RZ ;  /* 0x0001000000007824 */ /* 0x004fca00078e00ff */
[----:B------:R-:W-:-:S04]  /*1b10*/  F2FP.F16.F32.PACK_AB R0, RZ, R0 ;  /* 0x00000000ff00723e */ /* 0x000fc800000000ff */
[----:B------:R-:W-:Y:S01]  /*1b20*/  PRMT R24, R0, 0x7610, R24 ;  /* 0x0000761000187816 */ /* 0x000fe20000000018 */
[----:B------:R-:W-:Y:S06]  /*1b30*/  BRA `(.L_x_3228) ;  /* 0x0000000400d07947 */ /* 0x000fec0003800000 */
.L_x_3235:
        /* <DEDUP_REMOVED lines=13> */
.L_x_3242:
        /* <DEDUP_REMOVED lines=21> */
.L_x_3246:
[----:B------:R-:W-:Y:S05]  /*1d60*/  BSYNC B1 ;  /* 0x0000000000017941 */ /* 0x000fea0003800000 */
.L_x_3245:
[----:B------:R-:W-:Y:S01]  /*1d70*/  LEA R3, R0, 0x3b800000, 0x17 ;  /* 0x3b80000000037811 */ /* 0x000fe200078eb8ff */
[----:B------:R-:W-:-:S05]  /*1d80*/  IMAD.SHL.U32 R0, R2, 0x100000, RZ ;  /* 0x0010000002007824 */ /* 0x000fca00078e00ff */
[----:B------:R-:W-:-:S07]  /*1d90*/  LOP3.LUT R0, R3, R0, R4, 0xfe, !PT ;  /* 0x0000000003007212 */ /* 0x000fce00078efe04 */
.L_x_3244:
[----:B------:R-:W-:Y:S05]  /*1da0*/  BSYNC B0 ;  /* 0x0000000000007941 */ /* 0x000fea0003800000 */
.L_x_3243:
[----:B------:R-:W-:-:S04]  /*1db0*/  F2FP.F16.F32.PACK_AB R0, RZ, R0 ;  /* 0x00000000ff00723e */ /* 0x000fc800000000ff */
[----:B------:R-:W-:Y:S01]  /*1dc0*/  PRMT R24, R0, 0x7610, R24 ;  /* 0x0000761000187816 */ /* 0x000fe20000000018 */
[----:B------:R-:W-:Y:S06]  /*1dd0*/  BRA `(.L_x_3228) ;  /* 0x0000000400287947 */ /* 0x000fec0003800000 */
.L_x_3241:
        /* <DEDUP_REMOVED lines=21> */
.L_x_3250:
[----:B------:R-:W-:Y:S05]  /*1f30*/  BSYNC B1 ;  /* 0x0000000000017941 */ /* 0x000fea0003800000 */
.L_x_3249:
[----:B------:R-:W-:Y:S01]  /*1f40*/  LEA R3, R0, 0x37800000, 0x17 ;  /* 0x3780000000037811 */ /* 0x000fe200078eb8ff */
[----:B------:R-:W-:-:S05]  /*1f50*/  IMAD.SHL.U32 R0, R2, 0x200000, RZ ;  /* 0x0020000002007824 */ /* 0x000fca00078e00ff */
[----:B------:R-:W-:-:S07]  /*1f60*/  LOP3.LUT R0, R3, R0, R4, 0xfe, !PT ;  /* 0x0000000003007212 */ /* 0x000fce00078efe04 */
.L_x_3248:
[----:B------:R-:W-:Y:S05]  /*1f70*/  BSYNC B0 ;  /* 0x0000000000007941 */ /* 0x000fea0003800000 */
.L_x_3247:
[----:B------:R-:W-:-:S04]  /*1f80*/  F2FP.F16.F32.PACK_AB R0, RZ, R0 ;  /* 0x00000000ff00723e */ /* 0x000fc800000000ff */
[----:B------:R-:W-:Y:S01]  /*1f90*/  PRMT R24, R0, 0x7610, R24 ;  /* 0x0000761000187816 */ /* 0x000fe20000000018 */
[----:B------:R-:W-:Y:S06]  /*1fa0*/  BRA `(.L_x_3228) ;  /* 0x0000000000b47947 */ /* 0x000fec0003800000 */
.L_x_3240:
        /* <DEDUP_REMOVED lines=14> */
.L_x_3254:
[----:B------:R-:W-:Y:S05]  /*2090*/  BSYNC B0 ;  /* 0x0000000000007941 */ /* 0x000fea0003800000 */
.L_x_3253:
[----:B------:R-:W-:-:S04]  /*20a0*/  F2FP.F16.F32.PACK_AB R0, RZ, R0 ;  /* 0x00000000ff00723e */ /* 0x000fc800000000ff */
[----:B------:R-:W-:Y:S01]  /*20b0*/  PRMT R24, R0, 0x7610, R24 ;  /* 0x0000761000187816 */ /* 0x000fe20000000018 */
[----:B------:R-:W-:Y:S06]  /*20c0*/  BRA `(.L_x_3228) ;  /* 0x00000000006c7947 */ /* 0x000fec0003800000 */
.L_x_3227:
        /* <DEDUP_REMOVED lines=16> */
.L_x_3255:
[----:B------:R-:W-:Y:S01]  /*21d0*/  PRMT R24, RZ, 0x7610, R24 ;  /* 0x00007610ff187816 */ /* 0x000fe20000000018 */
[----:B------:R-:W-:Y:S06]  /*21e0*/  BRA `(.L_x_3228) ;  /* 0x0000000000247947 */ /* 0x000fec0003800000 */
.L_x_3252:
[----:B------:R-:W2:Y:S02]  /*21f0*/  LDG.E.64 R2, desc[UR36][R2.64] ;  /* 0x0000002402027981 */ /* 0x000ea4000c1e1b00 */
[----:B--2---:R-:W0:Y:S02]  /*2200*/  I2F.U64 R0, R2 ;  /* 0x0000000200007312 */ /* 0x004e240000301000 */
[----:B0-----:R-:W-:-:S04]  /*2210*/  F2FP.F16.F32.PACK_AB R0, RZ, R0 ;  /* 0x00000000ff00723e */ /* 0x001fc800000000ff */
[----:B------:R-:W-:Y:S01]  /*2220*/  PRMT R24, R0, 0x7610, R24 ;  /* 0x0000761000187816 */ /* 0x000fe20000000018 */
[----:B------:R-:W-:Y:S06]  /*2230*/  BRA `(.L_x_3228) ;  /* 0x0000000000107947 */ /* 0x000fec0003800000 */
.L_x_3251:
[----:B------:R-:W2:Y:S02]  /*2240*/  LDG.E R2, desc[UR36][R2.64] ;  /* 0x0000002402027981 */ /* 0x000ea4000c1e1900 */
[----:B--2---:R-:W-:-:S04]  /*2250*/  I2FP.F32.U32 R0, R2 ;  /* 0x0000000200007245 */ /* 0x004fc80000201000 */
[----:B------:R-:W-:-:S04]  /*2260*/  F2FP.F16.F32.PACK_AB R0, RZ, R0 ;  /* 0x00000000ff00723e */ /* 0x000fc800000000ff */
[----:B------:R-:W-:-:S07]  /*2270*/  PRMT R24, R0, 0x7610, R24 ;  /* 0x0000761000187816 */ /* 0x000fce0000000018 */
.L_x_3228:
[----:B------:R-:W-:-:S07]  /*2280*/  VIADD R19, R19, 0x80 ;  /* 0x0000008013137836 */ /* 0x000fce0000000000 */
.L_x_3222:
[----:B------:R-:W-:Y:S05]  /*2290*/  BSYNC B6 ;  /* 0x0000000000067941 */ /* 0x000fea0003800000 */
.L_x_3221:
[----:B------:R-:W-:Y:S01]  /*22a0*/  ISETP.GE.AND P0, PT, R19, R16, PT ;  /* 0x000000101300720c */ /* 0x000fe20003f06270 */
[----:B------:R-:W-:Y:S01]  /*22b0*/  BSSY B6, `(.L_x_3256) ;  /* 0x000010f000067945 */ /* 0x000fe20003800000 */
[----:B------:R-:W-:Y:S02]  /*22c0*/  PRMT R22, RZ, 0x7610, R22 ;  /* 0x00007610ff167816 */ /* 0x000fe40000000016 */
[----:B01----:R-:W-:-:S09]  /*22d0*/  PRMT R2, RZ, 0x7610, R2 ;  /* 0x00007610ff027816 */ /* 0x003fd20000000002 */
[----:B------:R-:W-:Y:S05]  /*22e0*/  @P0 BRA `(.L_x_3257) ;  /* 0x00000010002c0947 */ /* 0x000fea0003800000 */
[----:B------:R-:W0:Y:S01]  /*22f0*/  LDC.64 R4, c[0x0][0x220] ;  /* 0x00008800ff047b82 */ /* 0x000e220000000a00 */
        /* <DEDUP_REMOVED lines=22> */
.L_x_3261:
[----:B------:R-:W2:Y:S02]  /*2460*/  LDG.E.U8 R4, desc[UR36][R4.64] ;  /* 0x0000002404047981 */ /* 0x000ea4000c1e1100 */
[----:B--2---:R-:W-:-:S04]  /*2470*/  I2FP.F32.U32 R0, R4 ;  /* 0x0000000400007245 */ /* 0x004fc80000201000 */
[----:B------:R-:W-:-:S04]  /*2480*/  F2FP.F16.F32.PACK_AB R0, RZ, R0 ;  /* 0x00000000ff00723e */ /* 0x000fc800000000ff */
[----:B------:R-:W-:Y:S01]  /*2490*/  PRMT R2, R0, 0x7610, R2 ;  /* 0x0000761000027816 */ /* 0x000fe20000000002 */
[----:B------:R-:W-:Y:S06]  /*24a0*/  BRA `(.L_x_3263) ;  /* 0x0000000c00b87947 */ /* 0x000fec0003800000 */
.L_x_3260:
        /* <DEDUP_REMOVED lines=11> */
.L_x_3265:
[----:B------:R-:W2:Y:S02]  /*2560*/  LDG.E R4, desc[UR36][R4.64] ;  /* 0x0000002404047981 */ /* 0x000ea4000c1e1900 */
[----:B--2---:R-:W-:-:S04]  /*2570*/  I2FP.F32.S32 R0, R4 ;  /* 0x0000000400007245 */ /* 0x004fc80000201400 */
[----:B------:R-:W-:-:S04]  /*2580*/  F2FP.F16.F32.PACK_AB R0, RZ, R0 ;  /* 0x00000000ff00723e */ /* 0x000fc800000000ff */
[----:B------:R-:W-:Y:S01]  /*2590*/  PRMT R2, R0, 0x7610, R2 ;  /* 0x0000761000027816 */ /* 0x000fe20000000002 */
[----:B------:R-:W-:Y:S06]  /*25a0*/  BRA `(.L_x_3263) ;  /* 0x0000000c00787947 */ /* 0x000fec0003800000 */
.L_x_3264:
[----:B------:R-:W2:Y:S02]  /*25b0*/  LDG.E.U16 R4, desc[UR36][R4.64] ;  /* 0x0000002404047981 */ /* 0x000ea4000c1e1500 */
[----:B--2---:R-:W0:Y:S02]  /*25c0*/  I2F.S16 R0, R4 ;  /* 0x0000000400007306 */ /* 0x004e240000101400 */
[----:B0-----:R-:W-:-:S04]  /*25d0*/  F2FP.F16.F32.PACK_AB R0, RZ, R0 ;  /* 0x00000000ff00723e */ /* 0x001fc800000000ff */
[----:B------:R-:W-:Y:S01]  /*25e0*/  PRMT R2, R0, 0x7610, R2 ;  /* 0x0000761000027816 */ /* 0x000fe20000000002 */
[----:B------:R-:W-:Y:S06]  /*25f0*/  BRA `(.L_x_3263) ;  /* 0x0000000c00647947 */ /* 0x000fec0003800000 */
.L_x_3259:
        /* <DEDUP_REMOVED lines=9> */
.L_x_3267:
[----:B------:R0:W5:Y:S01]  /*2690*/  LDG.E.U16 R2, desc[UR36][R4.64] ;  /* 0x0000002404027981 */ /* 0x000162000c1e1500 */
[----:B------:R-:W-:Y:S05]  /*26a0*/  BRA `(.L_x_3263) ;  /* 0x0000000c00387947 */ /* 0x000fea0003800000 */
.L_x_3266:
        /* <DEDUP_REMOVED lines=9> */
.L_x_3269:
[----:B------:R1:W5:Y:S01]  /*2740*/  LDG.E.U16 R2, desc[UR36][R4.64] ;  /* 0x0000002404027981 */ /* 0x000362000c1e1500 */
[----:B------:R-:W-:Y:S05]  /*2750*/  BRA `(.L_x_3263) ;  /* 0x0000000c000c7947 */ /* 0x000fea0003800000 */
.L_x_3268:
        /* <DEDUP_REMOVED lines=9> */
.L_x_3258:
        /* <DEDUP_REMOVED lines=14> */
.L_x_3272:
        /* <DEDUP_REMOVED lines=9> */
.L_x_3271:
        /* <DEDUP_REMOVED lines=28> */
.L_x_3274:
        /* <DEDUP_REMOVED lines=14> */
.L_x_3273:
[----:B------:R-:W2:Y:S02]  /*2c00*/  LDG.E.U16 R0, desc[UR36][R4.64] ;  /* 0x0000002404007981 */ /* 0x000ea4000c1e1500 */
[----:B--2---:R-:W-:-:S05]  /*2c10*/  IMAD.U32 R0, R0, 0x10000, RZ ;  /* 0x0001000000007824 */ /* 0x004fca00078e00ff */
[----:B------:R-:W-:-:S04]  /*2c20*/  F2FP.F16.F32.PACK_AB R0, RZ, R0 ;  /* 0x00000000ff00723e */ /* 0x000fc800000000ff */
[----:B------:R-:W-:Y:S01]  /*2c30*/  PRMT R2, R0, 0x7610, R2 ;  /* 0x0000761000027816 */ /* 0x000fe20000000002 */
[----:B------:R-:W-:Y:S06]  /*2c40*/  BRA `(.L_x_3263) ;  /* 0x0000000400d07947 */ /* 0x000fec0003800000 */
.L_x_3270:
        /* <DEDUP_REMOVED lines=13> */
.L_x_3277:
        /* <DEDUP_REMOVED lines=21> */
.L_x_3281:
[----:B------:R-:W-:Y:S05]  /*2e70*/  BSYNC B1 ;  /* 0x0000000000017941 */ /* 0x000fea0003800000 */
.L_x_3280:
[----:B------:R-:W-:Y:S01]  /*2e80*/  LEA R3, R0, 0x3b800000, 0x17 ;  /* 0x3b80000000037811 */ /* 0x000fe200078eb8ff */
[----:B------:R-:W-:-:S05]  /*2e90*/  IMAD.SHL.U32 R0, R2, 0x100000, RZ ;  /* 0x0010000002007824 */ /* 0x000fca00078e00ff */
[----:B------:R-:W-:-:S07]  /*2ea0*/  LOP3.LUT R0, R3, R0, R4, 0xfe, !PT ;  /* 0x0000000003007212 */ /* 0x000fce00078efe04 */
.L_x_3279:
[----:B------:R-:W-:Y:S05]  /*2eb0*/  BSYNC B0 ;  /* 0x0000000000007941 */ /* 0x000fea0003800000 */
.L_x_3278:
[----:B------:R-:W-:-:S04]  /*2ec0*/  F2FP.F16.F32.PACK_AB R0, RZ, R0 ;  /* 0x00000000ff00723e */ /* 0x000fc800000000ff */
[----:B------:R-:W-:Y:S01]  /*2ed0*/  PRMT R2, R0, 0x7610, R2 ;  /* 0x0000761000027816 */ /* 0x000fe20000000002 */
[----:B------:R-:W-:Y:S06]  /*2ee0*/  BRA `(.L_x_3263) ;  /* 0x0000000400287947 */ /* 0x000fec0003800000 */
.L_x_3276:
        /* <DEDUP_REMOVED lines=21> */
.L_x_3285:
[----:B------:R-:W-:Y:S05]  /*3040*/  BSYNC B1 ;  /* 0x0000000000017941 */ /* 0x000fea0003800000 */
.L_x_3284:
[----:B------:R-:W-:Y:S01]  /*3050*/  LEA R3, R0, 0x37800000, 0x17 ;  /* 0x3780000000037811 */ /* 0x000fe200078eb8ff */
[----:B------:R-:W-:-:S05]  /*3060*/  IMAD.SHL.U32 R0, R2, 0x200000, RZ ;  /* 0x0020000002007824 */ /* 0x000fca00078e00ff */
[----:B------:R-:W-:-:S07]  /*3070*/  LOP3.LUT R0, R3, R0, R4, 0xfe, !PT ;  /* 0x0000000003007212 */ /* 0x000fce00078efe04 */
.L_x_3283:
[----:B------:R-:W-:Y:S05]  /*3080*/  BSYNC B0 ;  /* 0x0000000000007941 */ /* 0x000fea0003800000 */
.L_x_3282:
[----:B------:R-:W-:-:S04]  /*3090*/  F2FP.F16.F32.PACK_AB R0, RZ, R0 ;  /* 0x00000000ff00723e */ /* 0x000fc800000000ff */
[----:B------:R-:W-:Y:S01]  /*30a0*/  PRMT R2, R0, 0x7610, R2 ;  /* 0x0000761000027816 */ /* 0x000fe20000000002 */
[----:B------:R-:W-:Y:S06]  /*30b0*/  BRA `(.L_x_3263) ;  /* 0x0000000000b47947 */ /* 0x000fec0003800000 */
.L_x_3275:
        /* <DEDUP_REMOVED lines=14> */
.L_x_3289:
[----:B------:R-:W-:Y:S05]  /*31a0*/  BSYNC B0 ;  /* 0x0000000000007941 */ /* 0x000fea0003800000 */
.L_x_3288:
[----:B------:R-:W-:-:S04]  /*31b0*/  F2FP.F16.F32.PACK_AB R0, RZ, R0 ;  /* 0x00000000ff00723e */ /* 0x000fc800000000ff */
[----:B------:R-:W-:Y:S01]  /*31c0*/  PRMT R2, R0, 0x7610, R2 ;  /* 0x0000761000027816 */ /* 0x000fe20000000002 */
[----:B------:R-:W-:Y:S06]  /*31d0*/  BRA `(.L_x_3263) ;  /* 0x00000000006c7947 */ /* 0x000fec0003800000 */
.L_x_3262:
        /* <DEDUP_REMOVED lines=16> */
.L_x_3290:
[----:B------:R-:W-:Y:S01]  /*32e0*/  PRMT R2, RZ, 0x7610, R2 ;  /* 0x00007610ff027816 */ /* 0x000fe20000000002 */
[----:B------:R-:W-:Y:S06]  /*32f0*/  BRA `(.L_x_3263) ;  /* 0x0000000000247947 */ /* 0x000fec0003800000 */
.L_x_3287:
[----:B------:R-:W2:Y:S02]  /*3300*/  LDG.E.64 R4, desc[UR36][R4.64] ;  /* 0x0000002404047981 */ /* 0x000ea4000c1e1b00 */
[----:B--2---:R-:W0:Y:S02]  /*3310*/  I2F.U64 R0, R4 ;  /* 0x0000000400007312 */ /* 0x004e240000301000 */
[----:B0-----:R-:W-:-:S04]  /*3320*/  F2FP.F16.F32.PACK_AB R0, RZ, R0 ;  /* 0x00000000ff00723e */ /* 0x001fc800000000ff */
[----:B------:R-:W-:Y:S01]  /*3330*/  PRMT R2, R0, 0x7610, R2 ;  /* 0x0000761000027816 */ /* 0x000fe20000000002 */
[----:B------:R-:W-:Y:S06]  /*3340*/  BRA `(.L_x_3263) ;  /* 0x0000000000107947 */ /* 0x000fec0003800000 */
.L_x_3286:
[----:B------:R-:W2:Y:S02]  /*3350*/  LDG.E R4, desc[UR36][R4.64] ;  /* 0x0000002404047981 */ /* 0x000ea4000c1e1900 */
[----:B--2---:R-:W-:-:S04]  /*3360*/  I2FP.F32.U32 R0, R4 ;  /* 0x0000000400007245 */ /* 0x004fc80000201000 */
[----:B------:R-:W-:-:S04]  /*3370*/  F2FP.F16.F32.PACK_AB R0, RZ, R0 ;  /* 0x00000000ff00723e */ /* 0x000fc800000000ff */
[----:B------:R-:W-:-:S07]  /*3380*/  PRMT R2, R0, 0x7610, R2 ;  /* 0x0000761000027816 */ /* 0x000fce0000000002 */
.L_x_3263:
[----:B------:R-:W-:-:S07]  /*3390*/  VIADD R19, R19, 0x80 ;  /* 0x0000008013137836 */ /* 0x000fce0000000000 */
.L_x_3257:
[----:B------:R-:W-:Y:S05]  /*33a0*/  BSYNC B6 ;  /* 0x0000000000067941 */ /* 0x000fea0003800000 */
.L_x_3256:
[----:B------:R-:W-:Y:S01]  /*33b0*/  ISETP.GE.AND P0, PT, R19, R16, PT ;  /* 0x000000101300720c */ /* 0x000fe20003f06270 */
[----:B------:R-:W-:-:S12]  /*33c0*/  BSSY B6, `(.L_x_3291) ;  /* 0x000010c000067945 */ /* 0x000fd80003800000 */
        /* <DEDUP_REMOVED lines=23> */
.L_x_3296:
[----:B------:R-:W2:Y:S02]  /*3540*/  LDG.E.U8 R4, desc[UR36][R4.64] ;  /* 0x0000002404047981 */ /* 0x000ea4000c1e1100 */
[----:B--2---:R-:W-:-:S04]  /*3550*/  I2FP.F32.U32 R0, R4 ;  /* 0x0000000400007245 */ /* 0x004fc80000201000 */
[----:B------:R-:W-:-:S04]  /*3560*/  F2FP.F16.F32.PACK_AB R0, RZ, R0 ;  /* 0x00000000ff00723e */ /* 0x000fc800000000ff */
[----:B------:R-:W-:Y:S01]  /*3570*/  PRMT R22, R0, 0x7610, R22 ;  /* 0x0000761000167816 */ /* 0x000fe20000000016 */
[----:B------:R-:W-:Y:S06]  /*3580*/  BRA `(.L_x_3292) ;  /* 0x0000000c00bc7947 */ /* 0x000fec0003800000 */
.L_x_3295:
        /* <DEDUP_REMOVED lines=11> */
.L_x_3299:
[----:B------:R-:W2:Y:S02]  /*3640*/  LDG.E R4, desc[UR36][R4.64] ;  /* 0x0000002404047981 */ /* 0x000ea4000c1e1900 */
[----:B--2---:R-:W-:-:S04]  /*3650*/  I2FP.F32.S32 R0, R4 ;  /* 0x0000000400007245 */ /* 0x004fc80000201400 */
[----:B------:R-:W-:-:S04]  /*3660*/  F2FP.F16.F32.PACK_AB R0, RZ, R0 ;  /* 0x00000000ff00723e */ /* 0x000fc800000000ff */
[----:B------:R-:W-:Y:S01]  /*3670*/  PRMT R22, R0, 0x7610, R22 ;  /* 0x0000761000167816 */ /* 0x000fe20000000016 */
[----:B------:R-:W-:Y:S06]  /*3680*/  BRA `(.L_x_3292) ;  /* 0x0000000c007c7947 */ /* 0x000fec0003800000 */
.L_x_3298:
[----:B------:R-:W2:Y:S02]  /*3690*/  LDG.E.U16 R4, desc[UR36][R4.64] ;  /* 0x0000002404047981 */ /* 0x000ea4000c1e1500 */
[----:B--2---:R-:W0:Y:S02]  /*36a0*/  I2F.S16 R0, R4 ;  /* 0x0000000400007306 */ /* 0x004e240000101400 */
[----:B0-----:R-:W-:-:S04]  /*36b0*/  F2FP.F16.F32.PACK_AB R0, RZ, R0 ;  /* 0x00000000ff00723e */ /* 0x001fc800000000ff */
[----:B------:R-:W-:Y:S01]  /*36c0*/  PRMT R22, R0, 0x7610, R22 ;  /* 0x0000761000167816 */ /* 0x000fe20000000016 */
[----:B------:R-:W-:Y:S06]  /*36d0*/  BRA `(.L_x_3292) ;  /* 0x0000000c00687947 */ /* 0x000fec0003800000 */
.L_x_3294:
        /* <DEDUP_REMOVED lines=9> */
.L_x_3301:
[----:B------:R2:W5:Y:S01]  /*3770*/  LDG.E.U16 R22, desc[UR36][R4.64] ;  /* 0x0000002404167981 */ /* 0x000562000c1e1500 */
[----:B------:R-:W-:Y:S05]  /*3780*/  BRA `(.L_x_3292) ;  /* 0x0000000c003c7947 */ /* 0x000fea0003800000 */
.L_x_3300:
        /* <DEDUP_REMOVED lines=9> */
.L_x_3303:
[----:B------:R3:W5:Y:S01]  /*3820*/  LDG.E.U16 R22, desc[UR36][R4.64] ;  /* 0x0000002404167981 */ /* 0x000762000c1e1500 */
[----:B------:R-:W-:Y:S05]  /*3830*/  BRA `(.L_x_3292) ;  /* 0x0000000c00107947 */ /* 0x000fea0003800000 */
.L_x_3302:
        /* <DEDUP_REMOVED lines=9> */
.L_x_3293:
        /* <DEDUP_REMOVED lines=14> */
.L_x_3306:
        /* <DEDUP_REMOVED lines=9> */
.L_x_3305:
        /* <DEDUP_REMOVED lines=28> */
.L_x_3308:
        /* <DEDUP_REMOVED lines=15> */
.L_x_3307:
[----:B------:R-:W2:Y:S02]  /*3cf0*/  LDG.E.U16 R0, desc[UR36][R4.64] ;  /* 0x0000002404007981 */ /* 0x000ea4000c1e1500 */
[----:B--2---:R-:W-:-:S05]  /*3d00*/  IMAD.U32 R0, R0, 0x10000, RZ ;  /* 0x0001000000007824 */ /* 0x004fca00078e00ff */
[----:B------:R-:W-:-:S04]  /*3d10*/  F2FP.F16.F32.PACK_AB R0, RZ, R0 ;  /* 0x00000000ff00723e */ /* 0x000fc800000000ff */
[----:B------:R-:W-:Y:S01]  /*3d20*/  PRMT R22, R0, 0x7610, R22 ;  /* 0x0000761000167816 */ /* 0x000fe20000000016 */
[----:B------:R-:W-:Y:S06]  /*3d30*/  BRA `(.L_x_3292) ;  /* 0x0000000400d07947 */ /* 0x000fec0003800000 */
.L_x_3304:
        /* <DEDUP_REMOVED lines=13> */
.L_x_3311:
        /* <DEDUP_REMOVED lines=21> */
.L_x_3315:
[----:B------:R-:W-:Y:S05]  /*3f60*/  BSYNC B1 ;  /* 0x0000000000017941 */ /* 0x000fea0003800000 */
.L_x_3314:
[----:B------:R-:W-:Y:S01]  /*3f70*/  LEA R5, R0, 0x3b800000, 0x17 ;  /* 0x3b80000000057811 */ /* 0x000fe200078eb8ff */
[----:B------:R-:W-:-:S05]  /*3f80*/  IMAD.SHL.U32 R0, R3, 0x100000, RZ ;  /* 0x0010000003007824 */ /* 0x000fca00078e00ff */
[----:B------:R-:W-:-:S07]  /*3f90*/  LOP3.LUT R0, R5, R0, R6, 0xfe, !PT ;  /* 0x0000000005007212 */ /* 0x000fce00078efe06 */
.L_x_3313:
[----:B------:R-:W-:Y:S05]  /*3fa0*/  BSYNC B0 ;  /* 0x0000000000007941 */ /* 0x000fea0003800000 */
.L_x_3312:
[----:B------:R-:W-:-:S04]  /*3fb0*/  F2FP.F16.F32.PACK_AB R0, RZ, R0 ;  /* 0x00000000ff00723e */ /* 0x000fc800000000ff */
[----:B------:R-:W-:Y:S01]  /*3fc0*/  PRMT R22, R0, 0x7610, R22 ;  /* 0x0000761000167816 */ /* 0x000fe20000000016 */
[----:B------:R-:W-:Y:S06]  /*3fd0*/  BRA `(.L_x_3292) ;  /* 0x0000000400287947 */ /* 0x000fec0003800000 */
.L_x_3310:
        /* <DEDUP_REMOVED lines=21> */
.L_x_3319:
[----:B------:R-:W-:Y:S05]  /*4130*/  BSYNC B1 ;  /* 0x0000000000017941 */ /* 0x000fea0003800000 */
.L_x_3318:
[----:B------:R-:W-:Y:S01]  /*4140*/  LEA R5, R0, 0x37800000, 0x17 ;  /* 0x3780000000057811 */ /* 0x000fe200078eb8ff */
[----:B------:R-:W-:-:S05]  /*4150*/  IMAD.SHL.U32 R0, R3, 0x200000, RZ ;  /* 0x0020000003007824 */ /* 0x000fca00078e00ff */
[----:B------:R-:W-:-:S07]  /*4160*/  LOP3.LUT R0, R5, R0, R6, 0xfe, !PT ;  /* 0x0000000005007212 */ /* 0x000fce00078efe06 */
.L_x_3317:
[----:B------:R-:W-:Y:S05]  /*4170*/  BSYNC B0 ;  /* 0x0000000000007941 */ /* 0x000fea0003800000 */
.L_x_3316:
[----:B------:R-:W-:-:S04]  /*4180*/  F2FP.F16.F32.PACK_AB R0, RZ, R0 ;  /* 0x00000000ff00723e */ /* 0x000fc800000000ff */
[----:B------:R-:W-:Y:S01]  /*4190*/  PRMT R22, R0, 0x7610, R22 ;  /* 0x0000761000167816 */ /* 0x000fe20000000016 */
[----:B------:R-:W-:Y:S06]  /*41a0*/  BRA `(.L_x_3292) ;  /* 0x0000000000b47947 */ /* 0x000fec0003800000 */
.L_x_3309:
        /* <DEDUP_REMOVED lines=14> */
.L_x_3323:
[----:B------:R-:W-:Y:S05]  /*4290*/  BSYNC B0 ;  /* 0x0000000000007941 */ /* 0x000fea0003800000 */
.L_x_3322:
[----:B------:R-:W-:-:S04]  /*42a0*/  F2FP.F16.F32.PACK_AB R0, RZ, R0 ;  /* 0x00000000ff00723e */ /* 0x000fc800000000ff */
[----:B------:R-:W-:Y:S01]  /*42b0*/  PRMT R22, R0, 0x7610, R22 ;  /* 0x0000761000167816 */ /* 0x000fe20000000016 */
[----:B------:R-:W-:Y:S06]  /*42c0*/  BRA `(.L_x_3292) ;  /* 0x00000000006c7947 */ /* 0x000fec0003800000 */
.L_x_3297:
        /* <DEDUP_REMOVED lines=16> */
.L_x_3324:
[----:B------:R-:W-:Y:S01]  /*43d0*/  PRMT R22, RZ, 0x7610, R22 ;  /* 0x00007610ff167816 */ /* 0x000fe20000000016 */
[----:B------:R-:W-:Y:S06]  /*43e0*/  BRA `(.L_x_3292) ;  /* 0x0000000000247947 */ /* 0x000fec0003800000 */
.L_x_3321:
[----:B------:R-:W2:Y:S02]  /*43f0*/  LDG.E.64 R4, desc[UR36][R4.64] ;  /* 0x0000002404047981 */ /* 0x000ea4000c1e1b00 */
[----:B--2---:R-:W0:Y:S02]  /*4400*/  I2F.U64 R0, R4 ;  /* 0x0000000400007312 */ /* 0x004e240000301000 */
[----:B0-----:R-:W-:-:S04]  /*4410*/  F2FP.F16.F32.PACK_AB R0, RZ, R0 ;  /* 0x00000000ff00723e */ /* 0x001fc800000000ff */
[----:B------:R-:W-:Y:S01]  /*4420*/  PRMT R22, R0, 0x7610, R22 ;  /* 0x0000761000167816 */ /* 0x000fe20000000016 */
[----:B------:R-:W-:Y:S06]  /*4430*/  BRA `(.L_x_3292) ;  /* 0x0000000000107947 */ /* 0x000fec0003800000 */
.L_x_3320:
[----:B------:R-:W2:Y:S02]  /*4440*/  LDG.E R4, desc[UR36][R4.64] ;  /* 0x0000002404047981 */ /* 0x000ea4000c1e1900 */
[----:B--2---:R-:W-:-:S04]  /*4450*/  I2FP.F32.U32 R0, R4 ;  /* 0x0000000400007245 */ /* 0x004fc80000201000 */
[----:B------:R-:W-:-:S04]  /*4460*/  F2FP.F16.F32.PACK_AB R0, RZ, R0 ;  /* 0x00000000ff00723e */ /* 0x000fc800000000ff */
[----:B------:R-:W-:-:S07]  /*4470*/  PRMT R22, R0, 0x7610, R22 ;  /* 0x0000761000167816 */ /* 0x000fce0000000016 */
.L_x_3292:
[----:B------:R-:W-:Y:S05]  /*4480*/  BSYNC B6 ;  /* 0x0000000000067941 */ /* 0x000fea0003800000 */
.L_x_3291:
[----:B------:R-:W4:Y:S01]  /*4490*/  S2R R19, SR_TID.X ;  /* 0x0000000000137919 */ /* 0x000f220000002100 */
[----:B------:R-:W0:Y:S01]  /*44a0*/  LDC.U8 R18, c[0x0][0x234] ;  /* 0x00008d00ff127b82 */ /* 0x000e220000000000 */
[----:B------:R-:W-:Y:S01]  /*44b0*/  BSSY B0, `(.L_x_3325) ;  /* 0x0000012000007945 */ /* 0x000fe20003800000 */
[CC--:B----4-:R-:W-:Y:S01]  /*44c0*/  ISETP.GE.AND P3, PT, R19.reuse, R16.reuse, PT ;  /* 0x000000101300720c */ /* 0x0d0fe20003f66270 */
[C---:B------:R-:W-:Y:S02]  /*44d0*/  VIADD R3, R19.reuse, 0x100 ;  /* 0x0000010013037836 */ /* 0x040fe40000000000 */
[C---:B0123--:R-:W-:Y:S02]  /*44e0*/  VIADD R5, R19.reuse, 0x180 ;  /* 0x0000018013057836 */ /* 0x04ffe40000000000 */
[----:B------:R-:W-:Y:S01]  /*44f0*/  VIADD R23, R19, 0x80 ;  /* 0x0000008013177836 */ /* 0x000fe20000000000 */
[-C--:B------:R-:W-:Y:S02]  /*4500*/  ISETP.GE.AND P1, PT, R3, R16.reuse, PT ;  /* 0x000000100300720c */ /* 0x080fe40003f26270 */
[----:B------:R-:W-:-:S02]  /*4510*/  ISETP.GE.AND P2, PT, R5, R16, PT ;  /* 0x000000100500720c */ /* 0x000fc40003f46270 */
[----:B------:R-:W-:-:S03]  /*4520*/  ISETP.GE.AND P0, PT, R23, R16, PT ;  /* 0x000000101700720c */ /* 0x000fc60003f06270 */
[----:B------:R-:W-:Y:S10]  /*4530*/  @P3 BRA `(.L_x_3326) ;  /* 0x0000000000243947 */ /* 0x000ff40003800000 */
[----:B------:R-:W0:Y:S01]  /*4540*/  LDC.U16 R3, c[0x0][0x216] ;  /* 0x00008580ff037b82 */ /* 0x000e220000000400 */
[----:B-----5:R-:W-:Y:S02]  /*4550*/  HADD2.F32 R25, -RZ, R25.H0_H0 ;  /* 0x20000019ff197230 */ /* 0x020fe40000004100 */
[----:B0-----:R-:W-:-:S04]  /*4560*/  HADD2.F32 R3, -RZ, R3.H0_H0 ;  /* 0x20000003ff037230 */ /* 0x001fc80000004100 */
[----:B------:R-:W0:Y:S02]  /*4570*/  MUFU.RCP R0, R3 ;  /* 0x0000000300007308 */ /* 0x000e240000001000 */
[----:B0-----:R-:W-:-:S05]  /*4580*/  FMUL.FTZ R25, R25, R0 ;  /* 0x0000000019197220 */ /* 0x001fca0000410000 */
[----:B------:R-:W-:-:S05]  /*4590*/  F2FP.F16.F32.PACK_AB R25, RZ, R25 ;  /* 0x00000019ff19723e */ /* 0x000fca00000000ff */
[----:B------:R-:W-:-:S04]  /*45a0*/  HADD2.F32 R25, -RZ, R25.H0_H0 ;  /* 0x20000019ff197230 */ /* 0x000fc80000004100 */
[----:B------:R-:W0:Y:S02]  /*45b0*/  FRND.TRUNC R0, R25 ;  /* 0x0000001900007307 */ /* 0x000e24000020d000 */
[----:B0-----:R-:W-:-:S07]  /*45c0*/  F2FP.F16.F32.PACK_AB R0, RZ, R0 ;  /* 0x00000000ff00723e */ /* 0x001fce00000000ff */
.L_x_3326:
[----:B------:R-:W-:Y:S05]  /*45d0*/  BSYNC B0 ;  /* 0x0000000000007941 */ /* 0x000fea0003800000 */
.L_x_3325:
[----:B------:R-:W-:Y:S04]  /*45e0*/  BSSY B0, `(.L_x_3327) ;  /* 0x000000b000007945 */ /* 0x000fe80003800000 */
[----:B------:R-:W-:Y:S05]  /*45f0*/  @P0 BRA `(.L_x_3328) ;  /* 0x0000000000240947 */ /* 0x000fea0003800000 */
[----:B------:R-:W0:Y:S01]  /*4600*/  LDC.U16 R3, c[0x0][0x216] ;  /* 0x00008580ff037b82 */ /* 0x000e220000000400 */
[----:B-----5:R-:W-:Y:S02]  /*4610*/  HADD2.F32 R24, -RZ, R24.H0_H0 ;  /* 0x20000018ff187230 */ /* 0x020fe40000004100 */
[----:B0-----:R-:W-:-:S06]  /*4620*/  HADD2.F32 R3, -RZ, R3.H0_H0 ;  /* 0x20000003ff037230 */ /* 0x001fcc0000004100 */
[----:B------:R-:W0:Y:S02]  /*4630*/  MUFU.RCP R3, R3 ;  /* 0x0000000300037308 */ /* 0x000e240000001000 */
[----:B0-----:R-:W-:-:S05]  /*4640*/  FMUL.FTZ R24, R24, R3 ;  /* 0x0000000318187220 */ /* 0x001fca0000410000 */
[----:B------:R-:W-:-:S05]  /*4650*/  F2FP.F16.F32.PACK_AB R24, RZ, R24 ;  /* 0x00000018ff18723e */ /* 0x000fca00000000ff */
[----:B------:R-:W-:-:S04]  /*4660*/  HADD2.F32 R24, -RZ, R24.H0_H0 ;  /* 0x20000018ff187230 */ /* 0x000fc80000004100 */
[----:B------:R-:W0:Y:S02]  /*4670*/  FRND.TRUNC R25, R24 ;  /* 0x0000001800197307 */ /* 0x000e24000020d000 */
[----:B0-----:R-:W-:-:S07]  /*4680*/  F2FP.F16.F32.PACK_AB R25, RZ, R25 ;  /* 0x00000019ff19723e */ /* 0x001fce00000000ff */
.L_x_3328:
[----:B------:R-:W-:Y:S05]  /*4690*/  BSYNC B0 ;  /* 0x0000000000007941 */ /* 0x000fea0003800000 */
.L_x_3327:
        /* <DEDUP_REMOVED lines=11> */
.L_x_3330:
[----:B------:R-:W-:Y:S05]  /*4750*/  BSYNC B0 ;  /* 0x0000000000007941 */ /* 0x000fea0003800000 */
.L_x_3329:
[----:B------:R-:W-:Y:S04]  /*4760*/  BSSY B0, `(.L_x_3331) ;  /* 0x000000b000007945 */ /* 0x000fe80003800000 */
[----:B------:R-:W-:Y:S05]  /*4770*/  @P2 BRA `(.L_x_3332) ;  /* 0x0000000000242947 */ /* 0x000fea0003800000 */
[----:B-----5:R-:W0:Y:S01]  /*4780*/  LDC.U16 R2, c[0x0][0x216] ;  /* 0x00008580ff027b82 */ /* 0x020e220000000400 */
[----:B------:R-:W-:Y:S02]  /*4790*/  HADD2.F32 R22, -RZ, R22.H0_H0 ;  /* 0x20000016ff167230 */ /* 0x000fe40000004100 */
[----:B0-----:R-:W-:-:S06]  /*47a0*/  HADD2.F32 R3, -RZ, R2.H0_H0 ;  /* 0x20000002ff037230 */ /* 0x001fcc0000004100 */
[----:B------:R-:W0:Y:S02]  /*47b0*/  MUFU.RCP R3, R3 ;  /* 0x0000000300037308 */ /* 0x000e240000001000 */
[----:B0-----:R-:W-:-:S05]  /*47c0*/  FMUL.FTZ R22, R22, R3 ;  /* 0x0000000316167220 */ /* 0x001fca0000410000 */
[----:B------:R-:W-:-:S05]  /*47d0*/  F2FP.F16.F32.PACK_AB R22, RZ, R22 ;  /* 0x00000016ff16723e */ /* 0x000fca00000000ff */
[----:B------:R-:W-:-:S04]  /*47e0*/  HADD2.F32 R2, -RZ, R22.H0_H0 ;  /* 0x20000016ff027230 */ /* 0x000fc80000004100 */
[----:B------:R-:W0:Y:S02]  /*47f0*/  FRND.TRUNC R22, R2 ;  /* 0x0000000200167307 */ /* 0x000e24000020d000 */
[----:B0-----:R-:W-:-:S07]  /*4800*/  F2FP.F16.F32.PACK_AB R22, RZ, R22 ;  /* 0x00000016ff16723e */ /* 0x001fce00000000ff */
.L_x_3332:
[----:B------:R-:W-:Y:S05]  /*4810*/  BSYNC B0 ;  /* 0x0000000000007941 */ /* 0x000fea0003800000 */
.L_x_3331:
[----:B------:R-:W-:Y:S04]  /*4820*/  BSSY B6, `(.L_x_3333) ;  /* 0x0000112000067945 */ /* 0x000fe80003800000 */
[----:B------:R-:W-:Y:S05]  /*4830*/  @P3 BRA `(.L_x_3334) ;  /* 0x0000001000403947 */ /* 0x000fea0003800000 */
[----:B-----5:R-:W0:Y:S01]  /*4840*/  LDC.64 R2, c[0x0][0x218] ;  /* 0x00008600ff027b82 */ /* 0x020e220000000a00 */
        /* <DEDUP_REMOVED lines=21> */
.L_x_3338:
[----:B------:R-:W-:Y:S02]  /*49a0*/  HADD2.F32 R5, -RZ, R0.H0_H0 ;  /* 0x20000000ff057230 */ /* 0x000fe40000004100 */
[----:B------:R-:W-:-:S04]  /*49b0*/  IMAD.MOV.U32 R19, RZ, RZ, R23 ;  /* 0x000000ffff137224 */ /* 0x000fc800078e0017 */
[----:B------:R-:W0:Y:S02]  /*49c0*/  F2I.S64.TRUNC R4, R5 ;  /* 0x0000000500047311 */ /* 0x000e24000020d900 */
[----:B0-----:R4:W-:Y:S01]  /*49d0*/  STG.E.U8 desc[UR36][R2.64], R4 ;  /* 0x0000000402007986 */ /* 0x0019e2000c101124 */
[----:B------:R-:W-:Y:S05]  /*49e0*/  BRA `(.L_x_3334) ;  /* 0x0000000c00d47947 */ /* 0x000fea0003800000 */
.L_x_3337:
        /* <DEDUP_REMOVED lines=11> */
.L_x_3341:
[----:B------:R-:W-:Y:S02]  /*4aa0*/  HADD2.F32 R0, -RZ, R0.H0_H0 ;  /* 0x20000000ff007230 */ /* 0x000fe40000004100 */
[----:B------:R-:W-:Y:S02]  /*4ab0*/  IMAD.MOV.U32 R19, RZ, RZ, R23 ;  /* 0x000000ffff137224 */ /* 0x000fe400078e0017 */
[----:B------:R-:W0:Y:S02]  /*4ac0*/  F2I.FTZ.TRUNC.NTZ R5, R0 ;  /* 0x0000000000057305 */ /* 0x000e24000021f100 */
[----:B0-----:R2:W-:Y:S01]  /*4ad0*/  STG.E desc[UR36][R2.64], R5 ;  /* 0x0000000502007986 */ /* 0x0015e2000c101924 */
[----:B------:R-:W-:Y:S05]  /*4ae0*/  BRA `(.L_x_3334) ;  /* 0x0000000c00947947 */ /* 0x000fea0003800000 */
.L_x_3340:
[----:B------:R-:W-:Y:S02]  /*4af0*/  HADD2.F32 R0, -RZ, R0.H0_H0 ;  /* 0x20000000ff007230 */ /* 0x000fe40000004100 */
[----:B------:R-:W-:Y:S02]  /*4b00*/  IMAD.MOV.U32 R19, RZ, RZ, R23 ;  /* 0x000000ffff137224 */ /* 0x000fe400078e0017 */
[----:B------:R-:W0:Y:S02]  /*4b10*/  F2I.FTZ.TRUNC.NTZ R5, R0 ;  /* 0x0000000000057305 */ /* 0x000e24000021f100 */
[----:B0-----:R0:W-:Y:S01]  /*4b20*/  STG.E.U16 desc[UR36][R2.64], R5 ;  /* 0x0000000502007986 */ /* 0x0011e2000c101524 */
[----:B------:R-:W-:Y:S05]  /*4b30*/  BRA `(.L_x_3334) ;  /* 0x0000000c00807947 */ /* 0x000fea0003800000 */
.L_x_3336:
        /* <DEDUP_REMOVED lines=10> */
.L_x_3343:
[----:B------:R0:W-:Y:S01]  /*4be0*/  STG.E.U16 desc[UR36][R2.64], R0 ;  /* 0x0000000002007986 */ /* 0x0001e2000c101524 */
[----:B------:R-:W-:Y:S01]  /*4bf0*/  IMAD.MOV.U32 R19, RZ, RZ, R23 ;  /* 0x000000ffff137224 */ /* 0x000fe200078e0017 */
[----:B------:R-:W-:Y:S06]  /*4c00*/  BRA `(.L_x_3334) ;  /* 0x0000000c004c7947 */ /* 0x000fec0003800000 */
.L_x_3342:
        /* <DEDUP_REMOVED lines=11> */
.L_x_3345:
[----:B------:R-:W-:Y:S02]  /*4cc0*/  HADD2.F32 R0, -RZ, R0.H0_H0 ;  /* 0x20000000ff007230 */ /* 0x000fe40000004100 */
[----:B------:R-:W-:-:S03]  /*4cd0*/  IMAD.MOV.U32 R19, RZ, RZ, R23 ;  /* 0x000000ffff137224 */ /* 0x000fc600078e0017 */
[----:B------:R-:W-:-:S04]  /*4ce0*/  F2FP.F16.F32.PACK_AB R0, RZ, R0 ;  /* 0x00000000ff00723e */ /* 0x000fc800000000ff */
[----:B------:R-:W-:-:S05]  /*4cf0*/  PRMT R0, R0, 0x5410, RZ ;  /* 0x0000541000007816 */ /* 0x000fca00000000ff */
[----:B------:R0:W-:Y:S01]  /*4d00*/  STG.E desc[UR36][R2.64], R0 ;  /* 0x0000000002007986 */ /* 0x0001e2000c101924 */
[----:B------:R-:W-:Y:S05]  /*4d10*/  BRA `(.L_x_3334) ;  /* 0x0000000c00087947 */ /* 0x000fea0003800000 */
.L_x_3344:
[----:B------:R-:W-:Y:S02]  /*4d20*/  HADD2.F32 R4, -RZ, R0.H0_H0 ;  /* 0x20000000ff047230 */ /* 0x000fe40000004100 */
[----:B------:R-:W-:-:S03]  /*4d30*/  IMAD.MOV.U32 R19, RZ, RZ, R23 ;  /* 0x000000ffff137224 */ /* 0x000fc600078e0017 */
[----:B------:R-:W-:-:S06]  /*4d40*/  FMUL.FTZ R4, R4, 1 ;  /* 0x3f80000004047820 */ /* 0x000fcc0000410000 */
[----:B------:R-:W0:Y:S02]  /*4d50*/  F2F.F64.F32 R4, R4 ;  /* 0x0000000400047310 */ /* 0x000e240000201800 */
[----:B0-----:R0:W-:Y:S01]  /*4d60*/  STG.E.64 desc[UR36][R2.64], R4 ;  /* 0x0000000402007986 */ /* 0x0011e2000c101b24 */
[----:B------:R-:W-:Y:S05]  /*4d70*/  BRA `(.L_x_3334) ;  /* 0x0000000800f07947 */ /* 0x000fea0003800000 */
.L_x_3335:
        /* <DEDUP_REMOVED lines=14> */
.L_x_3348:
[----:B------:R-:W-:Y:S01]  /*4e60*/  HADD2.F32 R0, -RZ, R0.H0_H0 ;  /* 0x20000000ff007230 */ /* 0x000fe20000004100 */
[----:B------:R-:W-:Y:S01]  /*4e70*/  CS2R R6, SRZ ;  /* 0x0000000000067805 */ /* 0x000fe2000001ff00 */
[----:B------:R-:W-:-:S03]  /*4e80*/  IMAD.MOV.U32 R19, RZ, RZ, R23 ;  /* 0x000000ffff137224 */ /* 0x000fc600078e0017 */
[----:B------:R-:W-:-:S04]  /*4e90*/  FMUL.FTZ R0, R0, 1 ;  /* 0x3f80000000007820 */ /* 0x000fc80000410000 */
[----:B------:R-:W0:Y:S02]  /*4ea0*/  F2F.F64.F32 R4, R0 ;  /* 0x0000000000047310 */ /* 0x000e240000201800 */
[----:B0-----:R0:W-:Y:S01]  /*4eb0*/  STG.E.128 desc[UR36][R2.64], R4 ;  /* 0x0000000402007986 */ /* 0x0011e2000c101d24 */
[----:B------:R-:W-:Y:S05]  /*4ec0*/  BRA `(.L_x_3334) ;  /* 0x00000008009c7947 */ /* 0x000fea0003800000 */
.L_x_3347:
        /* <DEDUP_REMOVED lines=21> */
.L_x_3352:
[----:B------:R-:W-:Y:S05]  /*5020*/  BSYNC B0 ;  /* 0x0000000000007941 */ /* 0x000fea0003800000 */
.L_x_3351:
[----:B------:R-:W-:Y:S01]  /*5030*/  LOP3.LUT R5, R0, R5, RZ, 0xfc, !PT ;  /* 0x0000000500057212 */ /* 0x000fe200078efcff */
[----:B------:R-:W-:-:S04]  /*5040*/  IMAD.MOV.U32 R19, RZ, RZ, R23 ;  /* 0x000000ffff137224 */ /* 0x000fc800078e0017 */
[----:B------:R0:W-:Y:S01]  /*5050*/  STG.E.U8 desc[UR36][R2.64], R5 ;  /* 0x0000000502007986 */ /* 0x0001e2000c101124 */
[----:B------:R-:W-:Y:S05]  /*5060*/  BRA `(.L_x_3334) ;  /* 0x0000000800347947 */ /* 0x000fea0003800000 */
.L_x_3350:
        /* <DEDUP_REMOVED lines=13> */
.L_x_3354:
[----:B------:R-:W-:Y:S01]  /*5140*/  IMAD.MOV.U32 R0, RZ, RZ, 0x7f ;  /* 0x0000007fff007424 */ /* 0x000fe200078e00ff */
[----:B------:R-:W-:-:S04]  /*5150*/  ISETP.GT.U32.AND P0, PT, R4, 0x7f800000, PT ;  /* 0x7f8000000400780c */ /* 0x000fc80003f04070 */
[----:B------:R-:W-:-:S09]  /*5160*/  SEL R0, R0, 0x7c, P0 ;  /* 0x0000007c00007807 */ /* 0x000fd20000000000 */
.L_x_3355:
[----:B------:R-:W-:Y:S05]  /*5170*/  BSYNC B0 ;  /* 0x0000000000007941 */ /* 0x000fea0003800000 */
.L_x_3353:
[----:B------:R-:W-:Y:S01]  /*5180*/  LOP3.LUT R4, R5, 0x80000000, RZ, 0xc0, !PT ;  /* 0x8000000005047812 */ /* 0x000fe200078ec0ff */
[----:B------:R-:W-:-:S03]  /*5190*/  IMAD.MOV.U32 R19, RZ, RZ, R23 ;  /* 0x000000ffff137224 */ /* 0x000fc600078e0017 */
[----:B------:R-:W-:-:S04]  /*51a0*/  SHF.R.U32.HI R5, RZ, 0x18, R4 ;  /* 0x00000018ff057819 */ /* 0x000fc80000011604 */
[----:B------:R-:W-:-:S05]  /*51b0*/  LOP3.LUT R5, R0, R5, RZ, 0xfc, !PT ;  /* 0x0000000500057212 */ /* 0x000fca00078efcff */
[----:B------:R0:W-:Y:S01]  /*51c0*/  STG.E.U8 desc[UR36][R2.64], R5 ;  /* 0x0000000502007986 */ /* 0x0001e2000c101124 */
[----:B------:R-:W-:Y:S05]  /*51d0*/  BRA `(.L_x_3334) ;  /* 0x0000000400d87947 */ /* 0x000fea0003800000 */
.L_x_3349:
[----:B------:R-:W-:Y:S02]  /*51e0*/  HADD2.F32 R0, -RZ, R0.H0_H0 ;  /* 0x20000000ff007230 */ /* 0x000fe40000004100 */
[----:B------:R-:W-:-:S03]  /*51f0*/  IMAD.MOV.U32 R19, RZ, RZ, R23 ;  /* 0x000000ffff137224 */ /* 0x000fc600078e0017 */
[----:B------:R-:W-:-:S05]  /*5200*/  F2FP.BF16.F32.PACK_AB R0, RZ, R0 ;  /* 0x00000000ff00723e */ /* 0x000fca00000010ff */
[----:B------:R0:W-:Y:S01]  /*5210*/  STG.E.U16 desc[UR36][R2.64], R0 ;  /* 0x0000000002007986 */ /* 0x0001e2000c101524 */
[----:B------:R-:W-:Y:S05]  /*5220*/  BRA `(.L_x_3334) ;  /* 0x0000000400c47947 */ /* 0x000fea0003800000 */
.L_x_3346:
        /* <DEDUP_REMOVED lines=13> */
.L_x_3358:
        /* <DEDUP_REMOVED lines=17> */
.L_x_3361:
[----:B------:R-:W-:-:S04]  /*5410*/  LOP3.LUT R0, R7, 0x80000000, RZ, 0xc0, !PT ;  /* 0x8000000007007812 */ /* 0x000fc800078ec0ff */
[----:B------:R-:W-:-:S04]  /*5420*/  SHF.R.U32.HI R5, RZ, 0x18, R0 ;  /* 0x00000018ff057819 */ /* 0x000fc80000011600 */
[----:B------:R-:W-:-:S04]  /*5430*/  LOP3.LUT R4, R4, R5, RZ, 0xfc, !PT ;  /* 0x0000000504047212 */ /* 0x000fc800078efcff */
[----:B------:R-:W-:-:S07]  /*5440*/  PRMT R0, R4, 0x7610, R0 ;  /* 0x0000761004007816 */ /* 0x000fce0000000000 */
.L_x_3360:
[----:B------:R-:W-:Y:S05]  /*5450*/  BSYNC B0 ;  /* 0x0000000000007941 */ /* 0x000fea0003800000 */
.L_x_3359:
[----:B------:R0:W-:Y:S01]  /*5460*/  STG.E.U8 desc[UR36][R2.64], R0 ;  /* 0x0000000002007986 */ /* 0x0001e2000c101124 */
[----:B------:R-:W-:Y:S01]  /*5470*/  IMAD.MOV.U32 R19, RZ, RZ, R23 ;  /* 0x000000ffff137224 */ /* 0x000fe200078e0017 */
[----:B------:R-:W-:Y:S06]  /*5480*/  BRA `(.L_x_3334) ;  /* 0x00000004002c7947 */ /* 0x000fec0003800000 */
.L_x_3357:
        /* <DEDUP_REMOVED lines=17> */
.L_x_3364:
[----:B------:R-:W-:-:S04]  /*55a0*/  LOP3.LUT R0, R7, 0x80000000, RZ, 0xc0, !PT ;  /* 0x8000000007007812 */ /* 0x000fc800078ec0ff */
[----:B------:R-:W-:-:S04]  /*55b0*/  SHF.R.U32.HI R5, RZ, 0x18, R0 ;  /* 0x00000018ff057819 */ /* 0x000fc80000011600 */
[----:B------:R-:W-:-:S04]  /*55c0*/  LOP3.LUT R4, R4, R5, RZ, 0xfc, !PT ;  /* 0x0000000504047212 */ /* 0x000fc800078efcff */
[----:B------:R-:W-:-:S07]  /*55d0*/  PRMT R0, R4, 0x7610, R0 ;  /* 0x0000761004007816 */ /* 0x000fce0000000000 */
.L_x_3363:
[----:B------:R-:W-:Y:S05]  /*55e0*/  BSYNC B0 ;  /* 0x0000000000007941 */ /* 0x000fea0003800000 */
.L_x_3362:
[----:B------:R0:W-:Y:S01]  /*55f0*/  STG.E.U8 desc[UR36][R2.64], R0 ;  /* 0x0000000002007986 */ /* 0x0001e2000c101124 */
[----:B------:R-:W-:Y:S01]  /*5600*/  IMAD.MOV.U32 R19, RZ, RZ, R23 ;  /* 0x000000ffff137224 */ /* 0x000fe200078e0017 */
[----:B------:R-:W-:Y:S06]  /*5610*/  BRA `(.L_x_3334) ;  /* 0x0000000000c87947 */ /* 0x000fec0003800000 */
.L_x_3356:
        /* <DEDUP_REMOVED lines=23> */
.L_x_3339:
        /* <DEDUP_REMOVED lines=16> */
.L_x_3367:
[----:B------:R-:W-:Y:S01]  /*5890*/  IMAD.MOV.U32 R19, RZ, RZ, R23 ;  /* 0x000000ffff137224 */ /* 0x000fe200078e0017 */
[----:B------:R-:W-:Y:S06]  /*58a0*/  BRA `(.L_x_3334) ;  /* 0x0000000000247947 */ /* 0x000fec0003800000 */
.L_x_3366:
[----:B------:R-:W-:Y:S02]  /*58b0*/  HADD2.F32 R4, -RZ, R0.H0_H0 ;  /* 0x20000000ff047230 */ /* 0x000fe40000004100 */
[----:B------:R-:W-:-:S04]  /*58c0*/  IMAD.MOV.U32 R19, RZ, RZ, R23 ;  /* 0x000000ffff137224 */ /* 0x000fc800078e0017 */
[----:B------:R-:W0:Y:S02]  /*58d0*/  F2I.U64.TRUNC R4, R4 ;  /* 0x0000000400047311 */ /* 0x000e24000020d800 */
[----:B0-----:R0:W-:Y:S01]  /*58e0*/  STG.E.64 desc[UR36][R2.64], R4 ;  /* 0x0000000402007986 */ /* 0x0011e2000c101b24 */
[----:B------:R-:W-:Y:S05]  /*58f0*/  BRA `(.L_x_3334) ;  /* 0x0000000000107947 */ /* 0x000fea0003800000 */
.L_x_3365:
[----:B------:R-:W-:Y:S02]  /*5900*/  HADD2.F32 R0, -RZ, R0.H0_H0 ;  /* 0x20000000ff007230 */ /* 0x000fe40000004100 */
[----:B------:R-:W-:Y:S02]  /*5910*/  IMAD.MOV.U32 R19, RZ, RZ, R23 ;  /* 0x000000ffff137224 */ /* 0x000fe400078e0017 */
[----:B------:R-:W0:Y:S02]  /*5920*/  F2I.FTZ.U32.TRUNC.NTZ R5, R0 ;  /* 0x0000000000057305 */ /* 0x000e24000021f000 */
[----:B0-----:R0:W-:Y:S03]  /*5930*/  STG.E desc[UR36][R2.64], R5 ;  /* 0x0000000502007986 */ /* 0x0011e6000c101924 */
.L_x_3334:
[----:B------:R-:W-:Y:S05]  /*5940*/  BSYNC B6 ;  /* 0x0000000000067941 */ /* 0x000fea0003800000 */
.L_x_3333:
[----:B------:R-:W-:Y:S01]  /*5950*/  ISETP.GE.AND P0, PT, R19, R16, PT ;  /* 0x000000101300720c */ /* 0x000fe20003f06270 */
[----:B------:R-:W-:-:S12]  /*5960*/  BSSY B6, `(.L_x_3368) ;  /* 0x00001fc000067945 */ /* 0x000fd80003800000 */
[----:B------:R-:W-:Y:S05]  /*5970*/  @P0 BRA `(.L_x_3369) ;  /* 0x0000001c00e80947 */ /* 0x000fea0003800000 */
[----:B012345:R-:W0:Y:S01]  /*5980*/  LDC.64 R2, c[0x0][0x218] ;  /* 0x00008600ff027b82 */ /* 0x03fe220000000a00 */
        /* <DEDUP_REMOVED lines=21> */
.L_x_3373:
[----:B------:R-:W-:-:S06]  /*5ae0*/  HADD2.F32 R5, -RZ, R25.H0_H0 ;  /* 0x20000019ff057230 */ /* 0x000fcc0000004100 */
[----:B------:R-:W0:Y:S02]  /*5af0*/  F2I.S64.TRUNC R4, R5 ;  /* 0x0000000500047311 */ /* 0x000e24000020d900 */
[----:B0-----:R4:W-:Y:S01]  /*5b00*/  STG.E.U8 desc[UR36][R2.64], R4 ;  /* 0x0000000402007986 */ /* 0x0019e2000c101124 */
[----:B------:R-:W-:Y:S05]  /*5b10*/  BRA `(.L_x_3375) ;  /* 0x0000000c00847947 */ /* 0x000fea0003800000 */
.L_x_3372:
        /* <DEDUP_REMOVED lines=10> */
.L_x_3377:
[----:B------:R-:W-:-:S06]  /*5bc0*/  HADD2.F32 R25, -RZ, R25.H0_H0 ;  /* 0x20000019ff197230 */ /* 0x000fcc0000004100 */
[----:B------:R-:W0:Y:S02]  /*5bd0*/  F2I.FTZ.TRUNC.NTZ R25, R25 ;  /* 0x0000001900197305 */ /* 0x000e24000021f100 */
[----:B0-----:R2:W-:Y:S01]  /*5be0*/  STG.E desc[UR36][R2.64], R25 ;  /* 0x0000001902007986 */ /* 0x0015e2000c101924 */
[----:B------:R-:W-:Y:S05]  /*5bf0*/  BRA `(.L_x_3375) ;  /* 0x0000000c004c7947 */ /* 0x000fea0003800000 */
.L_x_3376:
[----:B------:R-:W-:-:S06]  /*5c00*/  HADD2.F32 R25, -RZ, R25.H0_H0 ;  /* 0x20000019ff197230 */ /* 0x000fcc0000004100 */
[----:B------:R-:W0:Y:S02]  /*5c10*/  F2I.FTZ.TRUNC.NTZ R25, R25 ;  /* 0x0000001900197305 */ /* 0x000e24000021f100 */
[----:B0-----:R0:W-:Y:S01]  /*5c20*/  STG.E.U16 desc[UR36][R2.64], R25 ;  /* 0x0000001902007986 */ /* 0x0011e2000c101524 */
[----:B------:R-:W-:Y:S05]  /*5c30*/  BRA `(.L_x_3375) ;  /* 0x0000000c003c7947 */ /* 0x000fea0003800000 */
.L_x_3371:
        /* <DEDUP_REMOVED lines=9> */
.L_x_3379:
[----:B------:R0:W-:Y:S01]  /*5cd0*/  STG.E.U16 desc[UR36][R2.64], R25 ;  /* 0x0000001902007986 */ /* 0x0001e2000c101524 */
[----:B------:R-:W-:Y:S05]  /*5ce0*/  BRA `(.L_x_3375) ;  /* 0x0000000c00107947 */ /* 0x000fea0003800000 */
.L_x_3378:
        /* <DEDUP_REMOVED lines=10> */
.L_x_3381:
[----:B------:R-:W-:-:S05]  /*5d90*/  HADD2.F32 R0, -RZ, R25.H0_H0 ;  /* 0x20000019ff007230 */ /* 0x000fca0000004100 */
[----:B------:R-:W-:-:S04]  /*5da0*/  F2FP.F16.F32.PACK_AB R0, RZ, R0 ;  /* 0x00000000ff00723e */ /* 0x000fc800000000ff */
[----:B------:R-:W-:-:S05]  /*5db0*/  PRMT R0, R0, 0x5410, RZ ;  /* 0x0000541000007816 */ /* 0x000fca00000000ff */
[----:B------:R0:W-:Y:S01]  /*5dc0*/  STG.E desc[UR36][R2.64], R0 ;  /* 0x0000000002007986 */ /* 0x0001e2000c101924 */
[----:B------:R-:W-:Y:S05]  /*5dd0*/  BRA `(.L_x_3375) ;  /* 0x0000000800d47947 */ /* 0x000fea0003800000 */
.L_x_3380:
[----:B------:R-:W-:-:S05]  /*5de0*/  HADD2.F32 R4, -RZ, R25.H0_H0 ;  /* 0x20000019ff047230 */ /* 0x000fca0000004100 */
[----:B------:R-:W-:-:S06]  /*5df0*/  FMUL.FTZ R4, R4, 1 ;  /* 0x3f80000004047820 */ /* 0x000fcc0000410000 */
[----:B------:R-:W0:Y:S02]  /*5e00*/  F2F.F64.F32 R4, R4 ;  /* 0x0000000400047310 */ /* 0x000e240000201800 */
[----:B0-----:R0:W-:Y:S01]  /*5e10*/  STG.E.64 desc[UR36][R2.64], R4 ;  /* 0x0000000402007986 */ /* 0x0011e2000c101b24 */
[----:B------:R-:W-:Y:S05]  /*5e20*/  BRA `(.L_x_3375) ;  /* 0x0000000800c07947 */ /* 0x000fea0003800000 */
.L_x_3370:
        /* <DEDUP_REMOVED lines=13> */
.L_x_3384:
[----:B------:R-:W-:Y:S01]  /*5f00*/  HADD2.F32 R25, -RZ, R25.H0_H0 ;  /* 0x20000019ff197230 */ /* 0x000fe20000004100 */
[----:B------:R-:W-:-:S04]  /*5f10*/  CS2R R6, SRZ ;  /* 0x0000000000067805 */ /* 0x000fc8000001ff00 */
[----:B------:R-:W-:-:S06]  /*5f20*/  FMUL.FTZ R4, R25, 1 ;  /* 0x3f80000019047820 */ /* 0x000fcc0000410000 */
[----:B------:R-:W0:Y:S02]  /*5f30*/  F2F.F64.F32 R4, R4 ;  /* 0x0000000400047310 */ /* 0x000e240000201800 */
[----:B0-----:R0:W-:Y:S01]  /*5f40*/  STG.E.128 desc[UR36][R2.64], R4 ;  /* 0x0000000402007986 */ /* 0x0011e2000c101d24 */
[----:B------:R-:W-:Y:S05]  /*5f50*/  BRA `(.L_x_3375) ;  /* 0x0000000800747947 */ /* 0x000fea0003800000 */
.L_x_3383:
        /* <DEDUP_REMOVED lines=21> */
.L_x_3388:
[----:B------:R-:W-:Y:S05]  /*60b0*/  BSYNC B0 ;  /* 0x0000000000007941 */ /* 0x000fea0003800000 */
.L_x_3387:
[----:B------:R-:W-:-:S05]  /*60c0*/  LOP3.LUT R5, R0, R5, RZ, 0xfc, !PT ;  /* 0x0000000500057212 */ /* 0x000fca00078efcff */
[----:B------:R0:W-:Y:S01]  /*60d0*/  STG.E.U8 desc[UR36][R2.64], R5 ;  /* 0x0000000502007986 */ /* 0x0001e2000c101124 */
[----:B------:R-:W-:Y:S05]  /*60e0*/  BRA `(.L_x_3375) ;  /* 0x0000000800107947 */ /* 0x000fea0003800000 */
.L_x_3386:
        /* <DEDUP_REMOVED lines=13> */
.L_x_3390:
[----:B------:R-:W-:Y:S01]  /*61c0*/  IMAD.MOV.U32 R0, RZ, RZ, 0x7f ;  /* 0x0000007fff007424 */ /* 0x000fe200078e00ff */
[----:B------:R-:W-:-:S04]  /*61d0*/  ISETP.GT.U32.AND P0, PT, R4, 0x7f800000, PT ;  /* 0x7f8000000400780c */ /* 0x000fc80003f04070 */
[----:B------:R-:W-:-:S09]  /*61e0*/  SEL R0, R0, 0x7c, P0 ;  /* 0x0000007c00007807 */ /* 0x000fd20000000000 */
.L_x_3391:
[----:B------:R-:W-:Y:S05]  /*61f0*/  BSYNC B0 ;  /* 0x0000000000007941 */ /* 0x000fea0003800000 */
.L_x_3389:
[----:B------:R-:W-:-:S04]  /*6200*/  LOP3.LUT R4, R25, 0x80000000, RZ, 0xc0, !PT ;  /* 0x8000000019047812 */ /* 0x000fc800078ec0ff */
[----:B------:R-:W-:-:S04]  /*6210*/  SHF.R.U32.HI R5, RZ, 0x18, R4 ;  /* 0x00000018ff057819 */ /* 0x000fc80000011604 */
[----:B------:R-:W-:-:S05]  /*6220*/  LOP3.LUT R5, R0, R5, RZ, 0xfc, !PT ;  /* 0x0000000500057212 */ /* 0x000fca00078efcff */
[----:B------:R0:W-:Y:S01]  /*6230*/  STG.E.U8 desc[UR36][R2.64], R5 ;  /* 0x0000000502007986 */ /* 0x0001e2000c101124 */
[----:B------:R-:W-:Y:S05]  /*6240*/  BRA `(.L_x_3375) ;  /* 0x0000000400b87947 */ /* 0x000fea0003800000 */
.L_x_3385:
[----:B------:R-:W-:-:S05]  /*6250*/  HADD2.F32 R0, -RZ, R25.H0_H0 ;  /* 0x20000019ff007230 */ /* 0x000fca0000004100 */
[----:B------:R-:W-:-:S05]  /*6260*/  F2FP.BF16.F32.PACK_AB R0, RZ, R0 ;  /* 0x00000000ff00723e */ /* 0x000fca00000010ff */
[----:B------:R0:W-:Y:S01]  /*6270*/  STG.E.U16 desc[UR36][R2.64], R0 ;  /* 0x0000000002007986 */ /* 0x0001e2000c101524 */
[----:B------:R-:W-:Y:S05]  /*6280*/  BRA `(.L_x_3375) ;  /* 0x0000000400a87947 */ /* 0x000fea0003800000 */
.L_x_3382:
        /* <DEDUP_REMOVED lines=12> */
.L_x_3394:
        /* <DEDUP_REMOVED lines=17> */
.L_x_3397:
[----:B------:R-:W-:-:S04]  /*6460*/  LOP3.LUT R0, R25, 0x80000000, RZ, 0xc0, !PT ;  /* 0x8000000019007812 */ /* 0x000fc800078ec0ff */
[----:B------:R-:W-:-:S04]  /*6470*/  SHF.R.U32.HI R5, RZ, 0x18, R0 ;  /* 0x00000018ff057819 */ /* 0x000fc80000011600 */
[----:B------:R-:W-:-:S04]  /*6480*/  LOP3.LUT R4, R4, R5, RZ, 0xfc, !PT ;  /* 0x0000000504047212 */ /* 0x000fc800078efcff */
[----:B------:R-:W-:-:S07]  /*6490*/  PRMT R0, R4, 0x7610, R0 ;  /* 0x0000761004007816 */ /* 0x000fce0000000000 */
.L_x_3396:
[----:B------:R-:W-:Y:S05]  /*64a0*/  BSYNC B0 ;  /* 0x0000000000007941 */ /* 0x000fea0003800000 */
.L_x_3395:
[----:B------:R0:W-:Y:S01]  /*64b0*/  STG.E.U8 desc[UR36][R2.64], R0 ;  /* 0x0000000002007986 */ /* 0x0001e2000c101124 */
[----:B------:R-:W-:Y:S05]  /*64c0*/  BRA `(.L_x_3375) ;  /* 0x0000000400187947 */ /* 0x000fea0003800000 */
.L_x_3393:
        /* <DEDUP_REMOVED lines=17> */
.L_x_3400:
[----:B------:R-:W-:-:S04]  /*65e0*/  LOP3.LUT R0, R25, 0x80000000, RZ, 0xc0, !PT ;  /* 0x8000000019007812 */ /* 0x000fc800078ec0ff */
[----:B------:R-:W-:-:S04]  /*65f0*/  SHF.R.U32.HI R5, RZ, 0x18, R0 ;  /* 0x00000018ff057819 */ /* 0x000fc80000011600 */
[----:B------:R-:W-:-:S04]  /*6600*/  LOP3.LUT R4, R4, R5, RZ, 0xfc, !PT ;  /* 0x0000000504047212 */ /* 0x000fc800078efcff */
[----:B------:R-:W-:-:S07]  /*6610*/  PRMT R0, R4, 0x7610, R0 ;  /* 0x0000761004007816 */ /* 0x000fce0000000000 */
.L_x_3399:
[----:B------:R-:W-:Y:S05]  /*6620*/  BSYNC B0 ;  /* 0x0000000000007941 */ /* 0x000fea0003800000 */
.L_x_3398:
[----:B------:R0:W-:Y:S01]  /*6630*/  STG.E.U8 desc[UR36][R2.64], R0 ;  /* 0x0000000002007986 */ /* 0x0001e2000c101124 */
[----:B------:R-:W-:Y:S05]  /*6640*/  BRA `(.L_x_3375) ;  /* 0x0000000000b87947 */ /* 0x000fea0003800000 */
.L_x_3392:
        /* <DEDUP_REMOVED lines=22> */
.L_x_3374:
        /* <DEDUP_REMOVED lines=16> */
.L_x_3403:
[----:B------:R-:W-:Y:S05]  /*68b0*/  BRA `(.L_x_3375) ;  /* 0x00000000001c7947 */ /* 0x000fea0003800000 */
.L_x_3402:
[----:B------:R-:W-:-:S06]  /*68c0*/  HADD2.F32 R4, -RZ, R25.H0_H0 ;  /* 0x20000019ff047230 */ /* 0x000fcc0000004100 */
[----:B------:R-:W0:Y:S02]  /*68d0*/  F2I.U64.TRUNC R4, R4 ;  /* 0x0000000400047311 */ /* 0x000e24000020d800 */
[----:B0-----:R0:W-:Y:S01]  /*68e0*/  STG.E.64 desc[UR36][R2.64], R4 ;  /* 0x0000000402007986 */ /* 0x0011e2000c101b24 */
[----:B------:R-:W-:Y:S05]  /*68f0*/  BRA `(.L_x_3375) ;  /* 0x00000000000c7947 */ /* 0x000fea0003800000 */
.L_x_3401:
[----:B------:R-:W-:-:S06]  /*6900*/  HADD2.F32 R25, -RZ, R25.H0_H0 ;  /* 0x20000019ff197230 */ /* 0x000fcc0000004100 */
[----:B------:R-:W0:Y:S02]  /*6910*/  F2I.FTZ.U32.TRUNC.NTZ R25, R25 ;  /* 0x0000001900197305 */ /* 0x000e24000021f000 */
[----:B0-----:R0:W-:Y:S02]  /*6920*/  STG.E desc[UR36][R2.64], R25 ;  /* 0x0000001902007986 */ /* 0x0011e4000c101924 */
.L_x_3375:
        /* <DEDUP_REMOVED lines=25> */
.L_x_3407:
[----:B------:R-:W-:-:S06]  /*6ac0*/  HADD2.F32 R5, -RZ, R24.H0_H0 ;  /* 0x20000018ff057230 */ /* 0x000fcc0000004100 */
[----:B------:R-:W0:Y:S02]  /*6ad0*/  F2I.S64.TRUNC R4, R5 ;  /* 0x0000000500047311 */ /* 0x000e24000020d900 */
[----:B0-----:R0:W-:Y:S01]  /*6ae0*/  STG.E.U8 desc[UR36][R2.64], R4 ;  /* 0x0000000402007986 */ /* 0x0011e2000c101124 */
[----:B------:R-:W-:Y:S05]  /*6af0*/  BRA `(.L_x_3409) ;  /* 0x0000000c00847947 */ /* 0x000fea0003800000 */
.L_x_3406:
        /* <DEDUP_REMOVED lines=10> */
.L_x_3411:
[----:B------:R-:W-:-:S04]  /*6ba0*/  HADD2.F32 R24, -RZ, R24.H0_H0 ;  /* 0x20000018ff187230 */ /* 0x000fc80000004100 */
[----:B------:R-:W0:Y:S02]  /*6bb0*/  F2I.FTZ.TRUNC.NTZ R5, R24 ;  /* 0x0000001800057305 */ /* 0x000e24000021f100 */
[----:B0-----:R0:W-:Y:S01]  /*6bc0*/  STG.E desc[UR36][R2.64], R5 ;  /* 0x0000000502007986 */ /* 0x0011e2000c101924 */
[----:B------:R-:W-:Y:S05]  /*6bd0*/  BRA `(.L_x_3409) ;  /* 0x0000000c004c7947 */ /* 0x000fea0003800000 */
.L_x_3410:
[----:B------:R-:W-:-:S04]  /*6be0*/  HADD2.F32 R24, -RZ, R24.H0_H0 ;  /* 0x20000018ff187230 */ /* 0x000fc80000004100 */
[----:B------:R-:W0:Y:S02]  /*6bf0*/  F2I.FTZ.TRUNC.NTZ R5, R24 ;  /* 0x0000001800057305 */ /* 0x000e24000021f100 */
[----:B0-----:R0:W-:Y:S01]  /*6c00*/  STG.E.U16 desc[UR36][R2.64], R5 ;  /* 0x0000000502007986 */ /* 0x0011e2000c101524 */
[----:B------:R-:W-:Y:S05]  /*6c10*/  BRA `(.L_x_3409) ;  /* 0x0000000c003c7947 */ /* 0x000fea0003800000 */
.L_x_3405:
        /* <DEDUP_REMOVED lines=9> */
.L_x_3413:
[----:B------:R0:W-:Y:S01]  /*6cb0*/  STG.E.U16 desc[UR36][R2.64], R24 ;  /* 0x0000001802007986 */ /* 0x0001e2000c101524 */
[----:B------:R-:W-:Y:S05]  /*6cc0*/  BRA `(.L_x_3409) ;  /* 0x0000000c00107947 */ /* 0x000fea0003800000 */
.L_x_3412:
        /* <DEDUP_REMOVED lines=10> */
.L_x_3415:
[----:B------:R-:W-:-:S05]  /*6d70*/  HADD2.F32 R0, -RZ, R24.H0_H0 ;  /* 0x20000018ff007230 */ /* 0x000fca0000004100 */
[----:B------:R-:W-:-:S04]  /*6d80*/  F2FP.F16.F32.PACK_AB R0, RZ, R0 ;  /* 0x00000000ff00723e */ /* 0x000fc800000000ff */
[----:B------:R-:W-:-:S05]  /*6d90*/  PRMT R0, R0, 0x5410, RZ ;  /* 0x0000541000007816 */ /* 0x000fca00000000ff */
[----:B------:R0:W-:Y:S01]  /*6da0*/  STG.E desc[UR36][R2.64], R0 ;  /* 0x0000000002007986 */ /* 0x0001e2000c101924 */
[----:B------:R-:W-:Y:S05]  /*6db0*/  BRA `(.L_x_3409) ;  /* 0x0000000800d47947 */ /* 0x000fea0003800000 */
.L_x_3414:
[----:B------:R-:W-:-:S05]  /*6dc0*/  HADD2.F32 R4, -RZ, R24.H0_H0 ;  /* 0x20000018ff047230 */ /* 0x000fca0000004100 */
[----:B------:R-:W-:-:S06]  /*6dd0*/  FMUL.FTZ R4, R4, 1 ;  /* 0x3f80000004047820 */ /* 0x000fcc0000410000 */
[----:B------:R-:W0:Y:S02]  /*6de0*/  F2F.F64.F32 R4, R4 ;  /* 0x0000000400047310 */ /* 0x000e240000201800 */
[----:B0-----:R0:W-:Y:S01]  /*6df0*/  STG.E.64 desc[UR36][R2.64], R4 ;  /* 0x0000000402007986 */ /* 0x0011e2000c101b24 */
[----:B------:R-:W-:Y:S05]  /*6e00*/  BRA `(.L_x_3409) ;  /* 0x0000000800c07947 */ /* 0x000fea0003800000 */
.L_x_3404:
        /* <DEDUP_REMOVED lines=13> */
.L_x_3418:
[----:B------:R-:W-:Y:S01]  /*6ee0*/  HADD2.F32 R24, -RZ, R24.H0_H0 ;  /* 0x20000018ff187230 */ /* 0x000fe20000004100 */
[----:B------:R-:W-:-:S04]  /*6ef0*/  CS2R R6, SRZ ;  /* 0x0000000000067805 */ /* 0x000fc8000001ff00 */
[----:B------:R-:W-:-:S06]  /*6f00*/  FMUL.FTZ R4, R24, 1 ;  /* 0x3f80000018047820 */ /* 0x000fcc0000410000 */
[----:B------:R-:W0:Y:S02]  /*6f10*/  F2F.F64.F32 R4, R4 ;  /* 0x0000000400047310 */ /* 0x000e240000201800 */
[----:B0-----:R0:W-:Y:S01]  /*6f20*/  STG.E.128 desc[UR36][R2.64], R4 ;  /* 0x0000000402007986 */ /* 0x0011e2000c101d24 */
[----:B------:R-:W-:Y:S05]  /*6f30*/  BRA `(.L_x_3409) ;  /* 0x0000000800747947 */ /* 0x000fea0003800000 */
.L_x_3417:
        /* <DEDUP_REMOVED lines=21> */
.L_x_3422:
[----:B------:R-:W-:Y:S05]  /*7090*/  BSYNC B0 ;  /* 0x0000000000007941 */ /* 0x000fea0003800000 */
.L_x_3421:
[----:B------:R-:W-:-:S05]  /*70a0*/  LOP3.LUT R5, R0, R5, RZ, 0xfc, !PT ;  /* 0x0000000500057212 */ /* 0x000fca00078efcff */
[----:B------:R0:W-:Y:S01]  /*70b0*/  STG.E.U8 desc[UR36][R2.64], R5 ;  /* 0x0000000502007986 */ /* 0x0001e2000c101124 */
[----:B------:R-:W-:Y:S05]  /*70c0*/  BRA `(.L_x_3409) ;  /* 0x0000000800107947 */ /* 0x000fea0003800000 */
.L_x_3420:
        /* <DEDUP_REMOVED lines=13> */
.L_x_3424:
[----:B------:R-:W-:Y:S01]  /*71a0*/  IMAD.MOV.U32 R0, RZ, RZ, 0x7f ;  /* 0x0000007fff007424 */ /* 0x000fe200078e00ff */
[----:B------:R-:W-:-:S04]  /*71b0*/  ISETP.GT.U32.AND P0, PT, R4, 0x7f800000, PT ;  /* 0x7f8000000400780c */ /* 0x000fc80003f04070 */
[----:B------:R-:W-:-:S09]  /*71c0*/  SEL R0, R0, 0x7c, P0 ;  /* 0x0000007c00007807 */ /* 0x000fd20000000000 */
.L_x_3425:
[----:B------:R-:W-:Y:S05]  /*71d0*/  BSYNC B0 ;  /* 0x0000000000007941 */ /* 0x000fea0003800000 */
.L_x_3423:
[----:B------:R-:W-:-:S04]  /*71e0*/  LOP3.LUT R4, R5, 0x80000000, RZ, 0xc0, !PT ;  /* 0x8000000005047812 */ /* 0x000fc800078ec0ff */
[----:B------:R-:W-:-:S04]  /*71f0*/  SHF.R.U32.HI R5, RZ, 0x18, R4 ;  /* 0x00000018ff057819 */ /* 0x000fc80000011604 */
[----:B------:R-:W-:-:S05]  /*7200*/  LOP3.LUT R5, R0, R5, RZ, 0xfc, !PT ;  /* 0x0000000500057212 */ /* 0x000fca00078efcff */
[----:B------:R0:W-:Y:S01]  /*7210*/  STG.E.U8 desc[UR36][R2.64], R5 ;  /* 0x0000000502007986 */ /* 0x0001e2000c101124 */
[----:B------:R-:W-:Y:S05]  /*7220*/  BRA `(.L_x_3409) ;  /* 0x0000000400b87947 */ /* 0x000fea0003800000 */
.L_x_3419:
[----:B------:R-:W-:-:S05]  /*7230*/  HADD2.F32 R0, -RZ, R24.H0_H0 ;  /* 0x20000018ff007230 */ /* 0x000fca0000004100 */
[----:B------:R-:W-:-:S05]  /*7240*/  F2FP.BF16.F32.PACK_AB R0, RZ, R0 ;  /* 0x00000000ff00723e */ /* 0x000fca00000010ff */
[----:B------:R0:W-:Y:S01]  /*7250*/  STG.E.U16 desc[UR36][R2.64], R0 ;  /* 0x0000000002007986 */ /* 0x0001e2000c101524 */
[----:B------:R-:W-:Y:S05]  /*7260*/  BRA `(.L_x_3409) ;  /* 0x0000000400a87947 */ /* 0x000fea0003800000 */
.L_x_3416:
        /* <DEDUP_REMOVED lines=12> */
.L_x_3428:
        /* <DEDUP_REMOVED lines=17> */
.L_x_3431:
[----:B------:R-:W-:-:S04]  /*7440*/  LOP3.LUT R0, R7, 0x80000000, RZ, 0xc0, !PT ;  /* 0x8000000007007812 */ /* 0x000fc800078ec0ff */
[----:B------:R-:W-:-:S04]  /*7450*/  SHF.R.U32.HI R5, RZ, 0x18, R0 ;  /* 0x00000018ff057819 */ /* 0x000fc80000011600 */
[----:B------:R-:W-:-:S04]  /*7460*/  LOP3.LUT R4, R4, R5, RZ, 0xfc, !PT ;  /* 0x0000000504047212 */ /* 0x000fc800078efcff */
[----:B------:R-:W-:-:S07]  /*7470*/  PRMT R0, R4, 0x7610, R0 ;  /* 0x0000761004007816 */ /* 0x000fce0000000000 */
.L_x_3430:
[----:B------:R-:W-:Y:S05]  /*7480*/  BSYNC B0 ;  /* 0x0000000000007941 */ /* 0x000fea0003800000 */
.L_x_3429:
[----:B------:R3:W-:Y:S01]  /*7490*/  STG.E.U8 desc[UR36][R2.64], R0 ;  /* 0x0000000002007986 */ /* 0x0007e2000c101124 */
[----:B------:R-:W-:Y:S05]  /*74a0*/  BRA `(.L_x_3409) ;  /* 0x0000000400187947 */ /* 0x000fea0003800000 */
.L_x_3427:
        /* <DEDUP_REMOVED lines=17> */
.L_x_3434:
[----:B------:R-:W-:-:S04]  /*75c0*/  LOP3.LUT R0, R7, 0x80000000, RZ, 0xc0, !PT ;  /* 0x8000000007007812 */ /* 0x000fc800078ec0ff */
[----:B------:R-:W-:-:S04]  /*75d0*/  SHF.R.U32.HI R5, RZ, 0x18, R0 ;  /* 0x00000018ff057819 */ /* 0x000fc80000011600 */
[----:B------:R-:W-:-:S04]  /*75e0*/  LOP3.LUT R4, R4, R5, RZ, 0xfc, !PT ;  /* 0x0000000504047212 */ /* 0x000fc800078efcff */
[----:B------:R-:W-:-:S07]  /*75f0*/  PRMT R0, R4, 0x7610, R0 ;  /* 0x0000761004007816 */ /* 0x000fce0000000000 */
.L_x_3433:
[----:B------:R-:W-:Y:S05]  /*7600*/  BSYNC B0 ;  /* 0x0000000000007941 */ /* 0x000fea0003800000 */
.L_x_3432:
[----:B------:R0:W-:Y:S01]  /*7610*/  STG.E.U8 desc[UR36][R2.64], R0 ;  /* 0x0000000002007986 */ /* 0x0001e2000c101124 */
[----:B------:R-:W-:Y:S05]  /*7620*/  BRA `(.L_x_3409) ;  /* 0x0000000000b87947 */ /* 0x000fea0003800000 */
.L_x_3426:
        /* <DEDUP_REMOVED lines=22> */
.L_x_3408:
        /* <DEDUP_REMOVED lines=16> */
.L_x_3437:
[----:B------:R-:W-:Y:S05]  /*7890*/  BRA `(.L_x_3409) ;  /* 0x00000000001c7947 */ /* 0x000fea0003800000 */
.L_x_3436:
[----:B------:R-:W-:-:S06]  /*78a0*/  HADD2.F32 R4, -RZ, R24.H0_H0 ;  /* 0x20000018ff047230 */ /* 0x000fcc0000004100 */
[----:B------:R-:W0:Y:S02]  /*78b0*/  F2I.U64.TRUNC R4, R4 ;  /* 0x0000000400047311 */ /* 0x000e24000020d800 */
[----:B0-----:R1:W-:Y:S01]  /*78c0*/  STG.E.64 desc[UR36][R2.64], R4 ;  /* 0x0000000402007986 */ /* 0x0013e2000c101b24 */
[----:B------:R-:W-:Y:S05]  /*78d0*/  BRA `(.L_x_3409) ;  /* 0x00000000000c7947 */ /* 0x000fea0003800000 */
.L_x_3435:
[----:B------:R-:W-:-:S04]  /*78e0*/  HADD2.F32 R24, -RZ, R24.H0_H0 ;  /* 0x20000018ff187230 */ /* 0x000fc80000004100 */
[----:B------:R-:W0:Y:S02]  /*78f0*/  F2I.FTZ.U32.TRUNC.NTZ R5, R24 ;  /* 0x0000001800057305 */ /* 0x000e24000021f000 */
[----:B0-----:R2:W-:Y:S02]  /*7900*/  STG.E desc[UR36][R2.64], R5 ;  /* 0x0000000502007986 */ /* 0x0015e4000c101924 */
.L_x_3409:
[----:B------:R-:W-:-:S07]  /*7910*/  VIADD R19, R19, 0x80 ;  /* 0x0000008013137836 */ /* 0x000fce0000000000 */
.L_x_3369:
[----:B------:R-:W-:Y:S05]  /*7920*/  BSYNC B6 ;  /* 0x0000000000067941 */ /* 0x000fea0003800000 */
.L_x_3368:
[----:B------:R-:W-:-:S13]  /*7930*/  ISETP.GE.AND P0, PT, R19, R16, PT ;  /* 0x000000101300720c */ /* 0x000fda0003f06270 */
[----:B------:R-:W-:Y:S05]  /*7940*/  @P0 EXIT ;  /* 0x000000000000094d */ /* 0x000fea0003800000 */
[----:B012345:R-:W0:Y:S01]  /*7950*/  LDC.64 R2, c[0x0][0x218] ;  /* 0x00008600ff027b82 */ /* 0x03fe220000000a00 */
        /* <DEDUP_REMOVED lines=20> */
.L_x_3441:
[----:B------:R-:W-:-:S06]  /*7aa0*/  HADD2.F32 R5, -RZ, R22.H0_H0 ;  /* 0x20000016ff057230 */ /* 0x000fcc0000004100 */
[----:B------:R-:W0:Y:S02]  /*7ab0*/  F2I.S64.TRUNC R4, R5 ;  /* 0x0000000500047311 */ /* 0x000e24000020d900 */
[----:B0-----:R-:W-:Y:S01]  /*7ac0*/  STG.E.U8 desc[UR36][R2.64], R4 ;  /* 0x0000000402007986 */ /* 0x001fe2000c101124 */
[----:B------:R-:W-:Y:S05]  /*7ad0*/  EXIT ;  /* 0x000000000000794d */ /* 0x000fea0003800000 */
.L_x_3440:
        /* <DEDUP_REMOVED lines=10> */
.L_x_3444:
[----:B------:R-:W-:-:S04]  /*7b80*/  HADD2.F32 R22, -RZ, R22.H0_H0 ;  /* 0x20000016ff167230 */ /* 0x000fc80000004100 */
[----:B------:R-:W0:Y:S02]  /*7b90*/  F2I.FTZ.TRUNC.NTZ R5, R22 ;  /* 0x0000001600057305 */ /* 0x000e24000021f100 */
[----:B0-----:R-:W-:Y:S01]  /*7ba0*/  STG.E desc[UR36][R2.64], R5 ;  /* 0x0000000502007986 */ /* 0x001fe2000c101924 */
[----:B------:R-:W-:Y:S05]  /*7bb0*/  EXIT ;  /* 0x000000000000794d */ /* 0x000fea0003800000 */
.L_x_3443:
[----:B------:R-:W-:-:S04]  /*7bc0*/  HADD2.F32 R22, -RZ, R22.H0_H0 ;  /* 0x20000016ff167230 */ /* 0x000fc80000004100 */
[----:B------:R-:W0:Y:S02]  /*7bd0*/  F2I.FTZ.TRUNC.NTZ R5, R22 ;  /* 0x0000001600057305 */ /* 0x000e24000021f100 */
[----:B0-----:R-:W-:Y:S01]  /*7be0*/  STG.E.U16 desc[UR36][R2.64], R5 ;  /* 0x0000000502007986 */ /* 0x001fe2000c101524 */
[----:B------:R-:W-:Y:S05]  /*7bf0*/  EXIT ;  /* 0x000000000000794d */ /* 0x000fea0003800000 */
.L_x_3439:
        /* <DEDUP_REMOVED lines=9> */
.L_x_3446:
[----:B------:R-:W-:Y:S01]  /*7c90*/  STG.E.U16 desc[UR36][R2.64], R22 ;  /* 0x0000001602007986 */ /* 0x000fe2000c101524 */
[----:B------:R-:W-:Y:S05]  /*7ca0*/  EXIT ;  /* 0x000000000000794d */ /* 0x000fea0003800000 */
.L_x_3445:
        /* <DEDUP_REMOVED lines=10> */
.L_x_3448:
[----:B------:R-:W-:-:S05]  /*7d50*/  HADD2.F32 R0, -RZ, R22.H0_H0 ;  /* 0x20000016ff007230 */ /* 0x000fca0000004100 */
[----:B------:R-:W-:-:S04]  /*7d60*/  F2FP.F16.F32.PACK_AB R0, RZ, R0 ;  /* 0x00000000ff00723e */ /* 0x000fc800000000ff */
[----:B------:R-:W-:-:S05]  /*7d70*/  PRMT R0, R0, 0x5410, RZ ;  /* 0x0000541000007816 */ /* 0x000fca00000000ff */
[----:B------:R-:W-:Y:S01]  /*7d80*/  STG.E desc[UR36][R2.64], R0 ;  /* 0x0000000002007986 */ /* 0x000fe2000c101924 */
[----:B------:R-:W-:Y:S05]  /*7d90*/  EXIT ;  /* 0x000000000000794d */ /* 0x000fea0003800000 */
.L_x_3447:
[----:B------:R-:W-:-:S05]  /*7da0*/  HADD2.F32 R4, -RZ, R22.H0_H0 ;  /* 0x20000016ff047230 */ /* 0x000fca0000004100 */
[----:B------:R-:W-:-:S06]  /*7db0*/  FMUL.FTZ R4, R4, 1 ;  /* 0x3f80000004047820 */ /* 0x000fcc0000410000 */
[----:B------:R-:W0:Y:S02]  /*7dc0*/  F2F.F64.F32 R4, R4 ;  /* 0x0000000400047310 */ /* 0x000e240000201800 */
[----:B0-----:R-:W-:Y:S01]  /*7dd0*/  STG.E.64 desc[UR36][R2.64], R4 ;  /* 0x0000000402007986 */ /* 0x001fe2000c101b24 */
[----:B------:R-:W-:Y:S05]  /*7de0*/  EXIT ;  /* 0x000000000000794d */ /* 0x000fea0003800000 */
.L_x_3438:
        /* <DEDUP_REMOVED lines=13> */
.L_x_3451:
[----:B------:R-:W-:Y:S01]  /*7ec0*/  HADD2.F32 R22, -RZ, R22.H0_H0 ;  /* 0x20000016ff167230 */ /* 0x000fe20000004100 */
[----:B------:R-:W-:-:S04]  /*7ed0*/  CS2R R6, SRZ ;  /* 0x0000000000067805 */ /* 0x000fc8000001ff00 */
[----:B------:R-:W-:-:S06]  /*7ee0*/  FMUL.FTZ R4, R22, 1 ;  /* 0x3f80000016047820 */ /* 0x000fcc0000410000 */
[----:B------:R-:W0:Y:S02]  /*7ef0*/  F2F.F64.F32 R4, R4 ;  /* 0x0000000400047310 */ /* 0x000e240000201800 */
[----:B0-----:R-:W-:Y:S01]  /*7f00*/  STG.E.128 desc[UR36][R2.64], R4 ;  /* 0x0000000402007986 */ /* 0x001fe2000c101d24 */
[----:B------:R-:W-:Y:S05]  /*7f10*/  EXIT ;  /* 0x000000000000794d */ /* 0x000fea0003800000 */
.L_x_3450:
        /* <DEDUP_REMOVED lines=21> */
.L_x_3455:
[----:B------:R-:W-:Y:S05]  /*8070*/  BSYNC B0 ;  /* 0x0000000000007941 */ /* 0x000fea0003800000 */
.L_x_3454:
[----:B------:R-:W-:-:S05]  /*8080*/  LOP3.LUT R5, R0, R5, RZ, 0xfc, !PT ;  /* 0x0000000500057212 */ /* 0x000fca00078efcff */
[----:B------:R-:W-:Y:S01]  /*8090*/  STG.E.U8 desc[UR36][R2.64], R5 ;  /* 0x0000000502007986 */ /* 0x000fe2000c101124 */
[----:B------:R-:W-:Y:S05]  /*80a0*/  EXIT ;  /* 0x000000000000794d */ /* 0x000fea0003800000 */
.L_x_3453:
        /* <DEDUP_REMOVED lines=13> */
.L_x_3457:
[----:B------:R-:W-:Y:S01]  /*8180*/  IMAD.MOV.U32 R0, RZ, RZ, 0x7f ;  /* 0x0000007fff007424 */ /* 0x000fe200078e00ff */
[----:B------:R-:W-:-:S04]  /*8190*/  ISETP.GT.U32.AND P0, PT, R4, 0x7f800000, PT ;  /* 0x7f8000000400780c */ /* 0x000fc80003f04070 */
[----:B------:R-:W-:-:S09]  /*81a0*/  SEL R0, R0, 0x7c, P0 ;  /* 0x0000007c00007807 */ /* 0x000fd20000000000 */
.L_x_3458:
[----:B------:R-:W-:Y:S05]  /*81b0*/  BSYNC B0 ;  /* 0x0000000000007941 */ /* 0x000fea0003800000 */
.L_x_3456:
[----:B------:R-:W-:-:S04]  /*81c0*/  LOP3.LUT R4, R5, 0x80000000, RZ, 0xc0, !PT ;  /* 0x8000000005047812 */ /* 0x000fc800078ec0ff */
[----:B------:R-:W-:-:S04]  /*81d0*/  SHF.R.U32.HI R5, RZ, 0x18, R4 ;  /* 0x00000018ff057819 */ /* 0x000fc80000011604 */
[----:B------:R-:W-:-:S05]  /*81e0*/  LOP3.LUT R5, R0, R5, RZ, 0xfc, !PT ;  /* 0x0000000500057212 */ /* 0x000fca00078efcff */
[----:B------:R-:W-:Y:S01]  /*81f0*/  STG.E.U8 desc[UR36][R2.64], R5 ;  /* 0x0000000502007986 */ /* 0x000fe2000c101124 */
[----:B------:R-:W-:Y:S05]  /*8200*/  EXIT ;  /* 0x000000000000794d */ /* 0x000fea0003800000 */
.L_x_3452:
[----:B------:R-:W-:-:S05]  /*8210*/  HADD2.F32 R0, -RZ, R22.H0_H0 ;  /* 0x20000016ff007230 */ /* 0x000fca0000004100 */
[----:B------:R-:W-:-:S05]  /*8220*/  F2FP.BF16.F32.PACK_AB R0, RZ, R0 ;  /* 0x00000000ff00723e */ /* 0x000fca00000010ff */
[----:B------:R-:W-:Y:S01]  /*8230*/  STG.E.U16 desc[UR36][R2.64], R0 ;  /* 0x0000000002007986 */ /* 0x000fe2000c101524 */
[----:B------:R-:W-:Y:S05]  /*8240*/  EXIT ;  /* 0x000000000000794d */ /* 0x000fea0003800000 */
.L_x_3449:
        /* <DEDUP_REMOVED lines=12> */
.L_x_3461:
        /* <DEDUP_REMOVED lines=17> */
.L_x_3464:
[----:B------:R-:W-:-:S04]  /*8420*/  LOP3.LUT R0, R7, 0x80000000, RZ, 0xc0, !PT ;  /* 0x8000000007007812 */ /* 0x000fc800078ec0ff */
[----:B------:R-:W-:-:S04]  /*8430*/  SHF.R.U32.HI R5, RZ, 0x18, R0 ;  /* 0x00000018ff057819 */ /* 0x000fc80000011600 */
[----:B------:R-:W-:-:S04]  /*8440*/  LOP3.LUT R4, R4, R5, RZ, 0xfc, !PT ;  /* 0x0000000504047212 */ /* 0x000fc800078efcff */
[----:B------:R-:W-:-:S07]  /*8450*/  PRMT R0, R4, 0x7610, R0 ;  /* 0x0000761004007816 */ /* 0x000fce0000000000 */
.L_x_3463:
[----:B------:R-:W-:Y:S05]  /*8460*/  BSYNC B0 ;  /* 0x0000000000007941 */ /* 0x000fea0003800000 */
.L_x_3462:
[----:B------:R-:W-:Y:S01]  /*8470*/  STG.E.U8 desc[UR36][R2.64], R0 ;  /* 0x0000000002007986 */ /* 0x000fe2000c101124 */
[----:B------:R-:W-:Y:S05]  /*8480*/  EXIT ;  /* 0x000000000000794d */ /* 0x000fea0003800000 */
.L_x_3460:
        /* <DEDUP_REMOVED lines=17> */
.L_x_3467:
[----:B------:R-:W-:-:S04]  /*85a0*/  LOP3.LUT R0, R7, 0x80000000, RZ, 0xc0, !PT ;  /* 0x8000000007007812 */ /* 0x000fc800078ec0ff */
[----:B------:R-:W-:-:S04]  /*85b0*/  SHF.R.U32.HI R5, RZ, 0x18, R0 ;  /* 0x00000018ff057819 */ /* 0x000fc80000011600 */
[----:B------:R-:W-:-:S04]  /*85c0*/  LOP3.LUT R4, R4, R5, RZ, 0xfc, !PT ;  /* 0x0000000504047212 */ /* 0x000fc800078efcff */
[----:B------:R-:W-:-:S07]  /*85d0*/  PRMT R0, R4, 0x7610, R0 ;  /* 0x0000761004007816 */ /* 0x000fce0000000000 */
.L_x_3466:
[----:B------:R-:W-:Y:S05]  /*85e0*/  BSYNC B0 ;  /* 0x0000000000007941 */ /* 0x000fea0003800000 */
.L_x_3465:
[----:B------:R-:W-:Y:S01]  /*85f0*/  STG.E.U8 desc[UR36][R2.64], R0 ;  /* 0x0000000002007986 */ /* 0x000fe2000c101124 */
[----:B------:R-:W-:Y:S05]  /*8600*/  EXIT ;  /* 0x000000000000794d */ /* 0x000fea0003800000 */
.L_x_3459:
        /* <DEDUP_REMOVED lines=22> */
.L_x_3442:
        /* <DEDUP_REMOVED lines=16> */
.L_x_3470:
[----:B------:R-:W-:Y:S05]  /*8870*/  EXIT ;  /* 0x000000000000794d */ /* 0x000fea0003800000 */
.L_x_3469:
[----:B------:R-:W-:-:S06]  /*8880*/  HADD2.F32 R4, -RZ, R22.H0_H0 ;  /* 0x20000016ff047230 */ /* 0x000fcc0000004100 */
[----:B------:R-:W0:Y:S02]  /*8890*/  F2I.U64.TRUNC R4, R4 ;  /* 0x0000000400047311 */ /* 0x000e24000020d800 */
[----:B0-----:R-:W-:Y:S01]  /*88a0*/  STG.E.64 desc[UR36][R2.64], R4 ;  /* 0x0000000402007986 */ /* 0x001fe2000c101b24 */
[----:B------:R-:W-:Y:S05]  /*88b0*/  EXIT ;  /* 0x000000000000794d */ /* 0x000fea0003800000 */
.L_x_3468:
[----:B------:R-:W-:-:S04]  /*88c0*/  HADD2.F32 R22, -RZ, R22.H0_H0 ;  /* 0x20000016ff167230 */ /* 0x000fc80000004100 */
[----:B------:R-:W0:Y:S02]  /*88d0*/  F2I.FTZ.U32.TRUNC.NTZ R5, R22 ;  /* 0x0000001600057305 */ /* 0x000e24000021f000 */
[----:B0-----:R-:W-:Y:S01]  /*88e0*/  STG.E desc[UR36][R2.64], R5 ;  /* 0x0000000502007986 */ /* 0x001fe2000c101924 */
[----:B------:R-:W-:Y:S05]  /*88f0*/  EXIT ;  /* 0x000000000000794d */ /* 0x000fea0003800000 */
.L_x_3471:
        /* <DEDUP_REMOVED lines=16> */
.L_x_22789:


//--------------------- .text._ZN2at6native18elementwise_kernelILi128ELi4EZNS0_22gpu_kernel_impl_nocastINS0_13BUnaryFunctorIN3c104HalfES5_S5_ZZZNS0_15binary_internal21div_trunc_kernel_cudaERNS_18TensorIteratorBaseEENKUlvE1_clEvENKUlvE1_clEvEUlS5_S5_E_EEEEvS8_RKT_EUliE_EEviT1_ --------------------------
	.section	.text._ZN2at6native18elementwise_kernelILi128ELi4EZNS0_22gpu_kernel_impl_nocastINS0_13BUnaryFunctorIN3c104HalfES5_S5_ZZZNS0_15binary_internal21div_trunc_kernel_cudaERNS_18TensorIteratorBaseEENKUlvE1_clEvENKUlvE1_clEvEUlS5_S5_E_EEEEvS8_RKT_EUliE_EEviT1_,"ax",@progbits
	.align	128
        .global         _ZN2at6native18elementwise_kernelILi128ELi4EZNS0_22gpu_kernel_impl_nocastINS0_13BUnaryFunctorIN3c104HalfES5_S5_ZZZNS0_15binary_internal21div_trunc_kernel_cudaERNS_18TensorIteratorBaseEENKUlvE1_clEvENKUlvE1_clEvEUlS5_S5_E_EEEEvS8_RKT_EUliE_EEviT1_
        .type           _ZN2at6native18elementwise_kernelILi128ELi4EZNS0_22gpu_kernel_impl_nocastINS0_13BUnaryFunctorIN3c104HalfES5_S5_ZZZNS0_15binary_internal21div_trunc_kernel_cudaERNS_18TensorIteratorBaseEENKUlvE1_clEvENKUlvE1_clEvEUlS5_S5_E_EEEEvS8_RKT_EUliE_EEviT1_,@function
        .size           _ZN2at6native18elementwise_kernelILi128ELi4EZNS0_22gpu_kernel_impl_nocastINS0_13BUnaryFunctorIN3c104HalfES5_S5_ZZZNS0_15binary_internal21div_trunc_kernel_cudaERNS_18TensorIteratorBaseEENKUlvE1_clEvENKUlvE1_clEvEUlS5_S5_E_EEEEvS8_RKT_EUliE_EEviT1_,(.L_x_22790 - _ZN2at6native18elementwise_kernelILi128ELi4EZNS0_22gpu_kernel_impl_nocastINS0_13BUnaryFunctorIN3c104HalfES5_S5_ZZZNS0_15binary_internal21div_trunc_kernel_cudaERNS_18TensorIteratorBaseEENKUlvE1_clEvENKUlvE1_clEvEUlS5_S5_E_EEEEvS8_RKT_EUliE_EEviT1_)
        .other          _ZN2at6native18elementwise_kernelILi128ELi4EZNS0_22gpu_kernel_impl_nocastINS0_13BUnaryFunctorIN3c104HalfES5_S5_ZZZNS0_15binary_internal21div_trunc_kernel_cudaERNS_18TensorIteratorBaseEENKUlvE1_clEvENKUlvE1_clEvEUlS5_S5_E_EEEEvS8_RKT_EUliE_EEviT1_,@"STO_CUDA_ENTRY STV_DEFAULT"
_ZN2at6native18elementwise_kernelILi128ELi4EZNS0_22gpu_kernel_impl_nocastINS0_13BUnaryFunctorIN3c104HalfES5_S5_ZZZNS0_15binary_internal21div_trunc_kernel_cudaERNS_18TensorIteratorBaseEENKUlvE1_clEvENKUlvE1_clEvEUlS5_S5_E_EEEEvS8_RKT_EUliE_EEviT1_:
.text._ZN2at6native18elementwise_kernelILi128ELi4EZNS0_22gpu_kernel_impl_nocastINS0_13BUnaryFunctorIN3c104HalfES5_S5_ZZZNS0_15binary_internal21div_trunc_kernel_cudaERNS_18TensorIteratorBaseEENKUlvE1_clEvENKUlvE1_clEvEUlS5_S5_E_EEEEvS8_RKT_EUliE_EEviT1_:
        /* <DEDUP_REMOVED lines=16> */
[----:B------:R-:W-:Y:S01]  /*0100*/  ISETP.NE.AND P0, PT, R8, 0x1, PT ;  /* 0x000000010800780c */ /* 0x000fe20003f05270 */
[----:B------:R-:W-:-:S06]  /*0110*/  ULDC UR7, c[0x0][0x21c] ;  /* 0x0000870000077ab9 */ /* 0x000fcc0000000800 */
        /* <DEDUP_REMOVED lines=279> */
[----:B------:R-:W-:-:S03]  /*1290*/  @P0 IMAD.MOV.U32 R8, RZ, RZ, RZ ;  /* 0x000000ffff080224 */ /* 0x000fc600078e00ff */
[C---:B------:R-:W-:Y:S01]  /*12a0*/  IADD3 R11, -R9.reuse, RZ, RZ ;  /* 0x000000ff090b7210 */ /* 0x040fe20007ffe1ff */
[----:B------:R-:W1:Y:S08]  /*12b0*/  @P0 LDC R15, c[0x0][0x33c] ;  /* 0x0000cf00ff0f0b82 */ /* 0x000e700000000800 */
[----:B------:R-:W2:Y:S01]  /*12c0*/  @P0 LDC.64 R6, c[0x0][0x408] ;  /* 0x00010200ff060b82 */ /* 0x000ea20000000a00 */
[----:B0-----:R-:W-:-:S05]  /*12d0*/  @P0 IMAD.HI.U32 R4, R9, R12, R8 ;  /* 0x0000000c09040227 */ /* 0x001fca00078e0008 */
[----:B------:R-:W-:Y:S01]  /*12e0*/  @P0 SHF.R.U32.HI R8, RZ, R13, R4 ;  /* 0x0000000dff080219 */ /* 0x000fe20000011604 */
[----:B------:R-:W-:Y:S01]  /*12f0*/  IMAD R4, R11, UR8, R5 ;  /* 0x000000080b047c24 */ /* 0x000fe2000f8e0205 */
[----:B------:R-:W-:Y:S02]  /*1300*/  ULDC.64 UR8, c[0x0][0x400] ;  /* 0x0001000000087ab9 */ /* 0x000fe40000000a00 */
[----:B------:R-:W-:Y:S01]  /*1310*/  @P0 IADD3 R8, -R8, RZ, RZ ;  /* 0x000000ff08080210 */ /* 0x000fe20007ffe1ff */
[C---:B------:R-:W-:Y:S02]  /*1320*/  IMAD R3, R4.reuse, UR8, R3 ;  /* 0x0000000804037c24 */ /* 0x040fe4000f8e0203 */
[----:B------:R-:W-:Y:S02]  /*1330*/  IMAD R2, R4, UR9, R2 ;  /* 0x0000000904027c24 */ /* 0x000fe4000f8e0202 */
[----:B-1----:R-:W-:-:S04]  /*1340*/  @P0 IMAD R8, R8, R15, R9 ;  /* 0x0000000f08080224 */ /* 0x002fc800078e0209 */
[C---:B--2---:R-:W-:Y:S02]  /*1350*/  @P0 IMAD R3, R8.reuse, R6, R3 ;  /* 0x0000000608030224 */ /* 0x044fe400078e0203 */
[----:B------:R-:W-:-:S07]  /*1360*/  @P0 IMAD R2, R8, R7, R2 ;  /* 0x0000000708020224 */ /* 0x000fce00078e0202 */
.L_x_3474:
[----:B------:R-:W-:Y:S02]  /*1370*/  ULDC.64 UR8, c[0x0][0x418] ;  /* 0x0001060000087ab9 */ /* 0x000fe40000000a00 */
[----:B------:R-:W-:-:S04]  /*1380*/  IADD3 R4, P0, R2, UR8, RZ ;  /* 0x0000000802047c10 */ /* 0x000fc8000ff1e0ff */
[----:B------:R-:W-:Y:S01]  /*1390*/  IADD3.X R5, RZ, UR9, RZ, P0, !PT ;  /* 0x00000009ff057c10 */ /* 0x000fe200087fe4ff */
[----:B------:R-:W0:Y:S01]  /*13a0*/  LDC.U16 R6, c[0x0][0x422] ;  /* 0x00010880ff067b82 */ /* 0x000e220000000400 */
[----:B------:R-:W-:-:S03]  /*13b0*/  ULDC.64 UR8, c[0x0][0x410] ;  /* 0x0001040000087ab9 */ /* 0x000fc60000000a00 */
[----:B------:R-:W2:Y:S01]  /*13c0*/  LDG.E.U16 R4, desc[UR4][R4.64] ;  /* 0x0000000404047981 */ /* 0x000ea2000c1e1500 */
[----:B------:R-:W-:Y:S01]  /*13d0*/  IADD3 R0, R0, 0x80, RZ ;  /* 0x0000008000007810 */ /* 0x000fe20007ffe0ff */
[----:B0-----:R-:W-:-:S04]  /*13e0*/  HADD2.F32 R6, -RZ, R6.H0_H0 ;  /* 0x20000006ff067230 */ /* 0x001fc80000004100 */
[----:B------:R-:W0:Y:S01]  /*13f0*/  MUFU.RCP R7, R6 ;  /* 0x0000000600077308 */ /* 0x000e220000001000 */
[----:B--2---:R-:W-:-:S05]  /*1400*/  HADD2.F32 R2, -RZ, R4.H0_H0 ;  /* 0x20000004ff027230 */ /* 0x004fca0000004100 */
[----:B0-----:R-:W-:-:S05]  /*1410*/  FMUL.FTZ R2, R2, R7 ;  /* 0x0000000702027220 */ /* 0x001fca0000410000 */
[----:B------:R-:W-:-:S05]  /*1420*/  F2FP.F16.F32.PACK_AB R2, RZ, R2 ;  /* 0x00000002ff02723e */ /* 0x000fca00000000ff */
[----:B------:R-:W-:Y:S01]  /*1430*/  HADD2.F32 R7, -RZ, R2.H0_H0 ;  /* 0x20000002ff077230 */ /* 0x000fe20000004100 */
[----:B------:R-:W-:-:S04]  /*1440*/  IADD3 R2, P0, R3, UR8, RZ ;  /* 0x0000000803027c10 */ /* 0x000fc8000ff1e0ff */
[----:B------:R-:W-:Y:S01]  /*1450*/  IADD3.X R3, RZ, UR9, RZ, P0, !PT ;  /* 0x00000009ff037c10 */ /* 0x000fe200087fe4ff */
[----:B------:R-:W0:Y:S02]  /*1460*/  FRND.TRUNC R7, R7 ;  /* 0x0000000700077307 */ /* 0x000e24000020d000 */
[----:B0-----:R-:W-:-:S05]  /*1470*/  F2FP.F16.F32.PACK_AB R4, RZ, R7 ;  /* 0x00000007ff04723e */ /* 0x001fca00000000ff */
[----:B------:R0:W-:Y:S02]  /*1480*/  STG.E.U16 desc[UR4][R2.64], R4 ;  /* 0x0000000402007986 */ /* 0x0001e4000c101504 */
.L_x_3473:
[----:B------:R-:W-:Y:S05]  /*1490*/  BSYNC B0 ;  /* 0x0000000000007941 */ /* 0x000fea0003800000 */
.L_x_3472:
[----:B------:R-:W-:Y:S01]  /*14a0*/  ISETP.GE.AND P0, PT, R0, UR6, PT ;  /* 0x0000000600007c0c */ /* 0x000fe2000bf06270 */
[----:B------:R-:W-:-:S12]  /*14b0*/  BSSY B0, `(.L_x_3475) ;  /* 0x0000284000007945 */ /* 0x000fd80003800000 */
[----:B------:R-:W-:Y:S05]  /*14c0*/  @P0 BRA `(.L_x_3476) ;  /* 0x0000002800080947 */ /* 0x000fea0003800000 */
[----:B------:R-:W1:Y:S01]  /*14d0*/  LDC R8, c[0x0][0x218] ;  /* 0x00008600ff087b82 */ /* 0x000e620000000800 */
[----:B0-----:R-:W-:Y:S02]  /*14e0*/  CS2R R2, SRZ ;  /* 0x0000000000027805 */ /* 0x001fe4000001ff00 */
[----:B-1----:R-:W-:-:S13]  /*14f0*/  ISETP.NE.AND P0, PT, R8, RZ, PT ;  /* 0x000000ff0800720c */ /* 0x002fda0003f05270 */
        /* <DEDUP_REMOVED lines=285> */
[----:B------:R-:W-:Y:S02]  /*26d0*/  @P0 MOV R8, RZ ;  /* 0x000000ff00080202 */ /* 0x000fe40000000f00 */
[----:B------:R-:W-:-:S05]  /*26e0*/  IADD3 R11, -R9, RZ, RZ ;  /* 0x000000ff090b7210 */ /* 0x000fca0007ffe1ff */
        /* <DEDUP_REMOVED lines=12> */
.L_x_3477:
[----:B------:R-:W-:Y:S02]  /*27b0*/  ULDC.64 UR8, c[0x0][0x418] ;  /* 0x0001060000087ab9 */ /* 0x000fe40000000a00 */
[----:B------:R-:W-:-:S04]  /*27c0*/  IADD3 R4, P0, R2, UR8, RZ ;  /* 0x0000000802047c10 */ /* 0x000fc8000ff1e0ff */
[----:B------:R-:W-:Y:S01]  /*27d0*/  IADD3.X R5, RZ, UR9, RZ, P0, !PT ;  /* 0x00000009ff057c10 */ /* 0x000fe200087fe4ff */
[----:B------:R-:W0:Y:S01]  /*27e0*/  LDC.U16 R2, c[0x0][0x422] ;  /* 0x00010880ff027b82 */ /* 0x000e220000000400 */
[----:B------:R-:W-:-:S03]  /*27f0*/  ULDC.64 UR8, c[0x0][0x410] ;  /* 0x0001040000087ab9 */ /* 0x000fc60000000a00 */
[----:B------:R-:W2:Y:S01]  /*2800*/  LDG.E.U16 R4, desc[UR4][R4.64] ;  /* 0x0000000404047981 */ /* 0x000ea2000c1e1500 */
[----:B------:R-:W-:Y:S01]  /*2810*/  IADD3 R0, R0, 0x80, RZ ;  /* 0x0000008000007810 */ /* 0x000fe20007ffe0ff */
[----:B0-----:R-:W-:-:S06]  /*2820*/  HADD2.F32 R7, -RZ, R2.H0_H0 ;  /* 0x20000002ff077230 */ /* 0x001fcc0000004100 */
[----:B------:R-:W0:Y:S01]  /*2830*/  MUFU.RCP R7, R7 ;  /* 0x0000000700077308 */ /* 0x000e220000001000 */
[----:B--2---:R-:W-:-:S05]  /*2840*/  HADD2.F32 R2, -RZ, R4.H0_H0 ;  /* 0x20000004ff027230 */ /* 0x004fca0000004100 */
[----:B0-----:R-:W-:-:S05]  /*2850*/  FMUL.FTZ R2, R2, R7 ;  /* 0x0000000702027220 */ /* 0x001fca0000410000 */
[----:B------:R-:W-:-:S05]  /*2860*/  F2FP.F16.F32.PACK_AB R2, RZ, R2 ;  /* 0x00000002ff02723e */ /* 0x000fca00000000ff */
[----:B------:R-:W-:Y:S01]  /*2870*/  HADD2.F32 R6, -RZ, R2.H0_H0 ;  /* 0x20000002ff067230 */ /* 0x000fe20000004100 */
[----:B------:R-:W-:-:S04]  /*2880*/  IADD3 R2, P0, R3, UR8, RZ ;  /* 0x0000000803027c10 */ /* 0x000fc8000ff1e0ff */
[----:B------:R-:W-:Y:S01]  /*2890*/  IADD3.X R3, RZ, UR9, RZ, P0, !PT ;  /* 0x00000009ff037c10 */ /* 0x000fe200087fe4ff */
[----:B------:R-:W0:Y:S01]  /*28a0*/  FRND.TRUNC R6, R6 ;  /* 0x0000000600067307 */ /* 0x000e22000020d000 */
[----:B------:R-:W-:Y:S02]  /*28b0*/  ISETP.GE.AND P0, PT, R0, UR6, PT ;  /* 0x0000000600007c0c */ /* 0x000fe4000bf06270 */
[----:B0-----:R-:W-:-:S05]  /*28c0*/  F2FP.F16.F32.PACK_AB R4, RZ, R6 ;  /* 0x00000006ff04723e */ /* 0x001fca00000000ff */
[----:B------:R1:W-:Y:S06]  /*28d0*/  STG.E.U16 desc[UR4][R2.64], R4 ;  /* 0x0000000402007986 */ /* 0x0003ec000c101504 */
[----:B------:R-:W-:Y:S05]  /*28e0*/  @P0 BRA `(.L_x_3476) ;  /* 0x0000001400000947 */ /* 0x000fea0003800000 */
[----:B------:R-:W0:Y:S01]  /*28f0*/  LDC R8, c[0x0][0x218] ;  /* 0x00008600ff087b82 */ /* 0x000e220000000800 */
[----:B-1----:R-:W-:Y:S02]  /*2900*/  CS2R R2, SRZ ;  /* 0x0000000000027805 */ /* 0x002fe4000001ff00 */
        /* <DEDUP_REMOVED lines=300> */
.L_x_3478:
        /* <DEDUP_REMOVED lines=18> */
.L_x_3476:
[----:B------:R-:W-:Y:S05]  /*3cf0*/  BSYNC B0 ;  /* 0x0000000000007941 */ /* 0x000fea0003800000 */
.L_x_3475:
[----:B------:R-:W-:-:S13]  /*3d00*/  ISETP.GE.AND P0, PT, R0, UR6, PT ;  /* 0x0000000600007c0c */ /* 0x000fda000bf06270 */
[----:B------:R-:W-:Y:S05]  /*3d10*/  @P0 EXIT ;  /* 0x000000000000094d */ /* 0x000fea0003800000 */
[----:B------:R-:W3:Y:S01]  /*3d20*/  LDC R8, c[0x0][0x218] ;  /* 0x00008600ff087b82 */ /* 0x000ee20000000800 */
[----:B012---:R-:W-:Y:S02]  /*3d30*/  CS2R R2, SRZ ;  /* 0x0000000000027805 */ /* 0x007fe4000001ff00 */
[----:B---3--:R-:W-:-:S13]  /*3d40*/  ISETP.NE.AND P0, PT, R8, RZ, PT ;  /* 0x000000ff0800720c */ /* 0x008fda0003f05270 */
[----:B------:R-:W-:Y:S05]  /*3d50*/  @!P0 BRA `(.L_x_3479) ;  /* 0x0000001000a88947 */ /* 0x000fea0003800000 */
[----:B------:R-:W-:Y:S01]  /*3d60*/  HFMA2.MMA R2, -RZ, RZ, 0, 0 ;  /* 0x00000000ff027435 */ /* 0x000fe200000001ff */
[----:B------:R-:W-:Y:S01]  /*3d70*/  MOV R3, R0 ;  /* 0x0000000000037202 */ /* 0x000fe20000000f00 */
[----:B------:R-:W-:Y:S01]  /*3d80*/  ULDC.64 UR6, c[0x0][0x220] ;  /* 0x0000880000067ab9 */ /* 0x000fe20000000a00 */
[----:B------:R-:W-:-:S07]  /*3d90*/  ISETP.NE.AND P0, PT, R8, 0x1, PT ;  /* 0x000000010800780c */ /* 0x000fce0003f05270 */
        /* <DEDUP_REMOVED lines=282> */
[----:B------:R-:W-:Y:S01]  /*4f40*/  IADD3 R4, -R7, RZ, RZ ;  /* 0x000000ff07047210 */ /* 0x000fe20007ffe1ff */
[----:B------:R-:W1:Y:S04]  /*4f50*/  @P0 LDC R11, c[0x0][0x33c] ;  /* 0x0000cf00ff0b0b82 */ /* 0x000e680000000800 */
[----:B------:R-:W-:-:S04]  /*4f60*/  IMAD R4, R4, UR8, R5 ;  /* 0x0000000804047c24 */ /* 0x000fc8000f8e0205 */
        /* <DEDUP_REMOVED lines=9> */
.L_x_3479:
[----:B------:R-:W-:Y:S02]  /*5000*/  ULDC.64 UR6, c[0x0][0x418] ;  /* 0x0001060000067ab9 */ /* 0x000fe40000000a00 */
[----:B------:R-:W-:-:S04]  /*5010*/  IADD3 R4, P0, R2, UR6, RZ ;  /* 0x0000000602047c10 */ /* 0x000fc8000ff1e0ff */
[----:B------:R-:W-:Y:S01]  /*5020*/  IADD3.X R5, RZ, UR7, RZ, P0, !PT ;  /* 0x00000007ff057c10 */ /* 0x000fe200087fe4ff */
[----:B------:R-:W0:Y:S01]  /*5030*/  LDC.U16 R0, c[0x0][0x422] ;  /* 0x00010880ff007b82 */ /* 0x000e220000000400 */
[----:B------:R-:W-:-:S03]  /*5040*/  ULDC.64 UR6, c[0x0][0x410] ;  /* 0x0001040000067ab9 */ /* 0x000fc60000000a00 */
[----:B------:R-:W2:Y:S01]  /*5050*/  LDG.E.U16 R4, desc[UR4][R4.64] ;  /* 0x0000000404047981 */ /* 0x000ea2000c1e1500 */
[----:B------:R-:W-:-:S04]  /*5060*/  IADD3 R2, P0, R3, UR6, RZ ;  /* 0x0000000603027c10 */ /* 0x000fc8000ff1e0ff */
[----:B------:R-:W-:Y:S01]  /*5070*/  IADD3.X R3, RZ, UR7, RZ, P0, !PT ;  /* 0x00000007ff037c10 */ /* 0x000fe200087fe4ff */
[----:B0-----:R-:W-:-:S04]  /*5080*/  HADD2.F32 R6, -RZ, R0.H0_H0 ;  /* 0x20000000ff067230 */ /* 0x001fc80000004100 */
[----:B------:R-:W0:Y:S01]  /*5090*/  MUFU.RCP R7, R6 ;  /* 0x0000000600077308 */ /* 0x000e220000001000 */
[----:B--2---:R-:W-:-:S05]  /*50a0*/  HADD2.F32 R0, -RZ, R4.H0_H0 ;  /* 0x20000004ff007230 */ /* 0x004fca0000004100 */
[----:B0-----:R-:W-:-:S05]  /*50b0*/  FMUL.FTZ R0, R0, R7 ;  /* 0x0000000700007220 */ /* 0x001fca0000410000 */
[----:B------:R-:W-:-:S05]  /*50c0*/  F2FP.F16.F32.PACK_AB R0, RZ, R0 ;  /* 0x00000000ff00723e */ /* 0x000fca00000000ff */
[----:B------:R-:W-:-:S06]  /*50d0*/  HADD2.F32 R0, -RZ, R0.H0_H0 ;  /* 0x20000000ff007230 */ /* 0x000fcc0000004100 */
[----:B------:R-:W0:Y:S02]  /*50e0*/  FRND.TRUNC R0, R0 ;  /* 0x0000000000007307 */ /* 0x000e24000020d000 */
[----:B0-----:R-:W-:-:S05]  /*50f0*/  F2FP.F16.F32.PACK_AB R4, RZ, R0 ;  /* 0x00000000ff04723e */ /* 0x001fca00000000ff */
[----:B------:R-:W-:Y:S01]  /*5100*/  STG.E.U16 desc[UR4][R2.64], R4 ;  /* 0x0000000402007986 */ /* 0x000fe2000c101504 */
[----:B------:R-:W-:Y:S05]  /*5110*/  EXIT ;  /* 0x000000000000794d */ /* 0x000fea0003800000 */
.L_x_3480:
        /* <DEDUP_REMOVED lines=14> */
.L_x_22790:


//--------------------- .text._ZN2at6native27unrolled_elementwise_kernelINS0_13BUnaryFunctorIN3c104HalfES4_S4_ZZZNS0_15binary_internal21div_trunc_kernel_cudaERNS_18TensorIteratorBaseEENKUlvE1_clEvENKUlvE1_clEvEUlS4_S4_E_EESt5arrayIPcLm2EELi4E23TrivialOffsetCalculatorILi1EjESG_NS0_6memory15LoadWithoutCastENSH_16StoreWithoutCastEEEviT_T0_T2_T3_T4_T5_ --------------------------
	.section	.text._ZN2at6native27unrolled_elementwise_kernelINS0_13BUnaryFunctorIN3c104HalfES4_S4_ZZZNS0_15binary_internal21div_trunc_kernel_cudaERNS_18TensorIteratorBaseEENKUlvE1_clEvENKUlvE1_clEvEUlS4_S4_E_EESt5arrayIPcLm2EELi4E23TrivialOffsetCalculatorILi1EjESG_NS0_6memory15LoadWithoutCastENSH_16StoreWithoutCastEEEviT_T0_T2_T3_T4_T5_,"ax",@progbits
	.align	128
        .global         _ZN2at6native27unrolled_elementwise_kernelINS0_13BUnaryFunctorIN3c104HalfES4_S4_ZZZNS0_15binary_internal21div_trunc_kernel_cudaERNS_18TensorIteratorBaseEENKUlvE1_clEvENKUlvE1_clEvEUlS4_S4_E_EESt5arrayIPcLm2EELi4E23TrivialOffsetCalculatorILi1EjESG_NS0_6memory15LoadWithoutCastENSH_16StoreWithoutCastEEEviT_T0_T2_T3_T4_T5_
        .type           _ZN2at6native27unrolled_elementwise_kernelINS0_13BUnaryFunctorIN3c104HalfES4_S4_ZZZNS0_15binary_internal21div_trunc_kernel_cudaERNS_18TensorIteratorBaseEENKUlvE1_clEvENKUlvE1_clEvEUlS4_S4_E_EESt5arrayIPcLm2EELi4E23TrivialOffsetCalculatorILi1EjESG_NS0_6memory15LoadWithoutCastENSH_16StoreWithoutCastEEEviT_T0_T2_T3_T4_T5_,@function
        .size           _ZN2at6native27unrolled_elementwise_kernelINS0_13BUnaryFunctorIN3c104HalfES4_S4_ZZZNS0_15binary_internal21div_trunc_kernel_cudaERNS_18TensorIteratorBaseEENKUlvE1_clEvENKUlvE1_clEvEUlS4_S4_E_EESt5arrayIPcLm2EELi4E23TrivialOffsetCalculatorILi1EjESG_NS0_6memory15LoadWithoutCastENSH_16StoreWithoutCastEEEviT_T0_T2_T3_T4_T5_,(.L_x_22791 - _ZN2at6native27unrolled_elementwise_kernelINS0_13BUnaryFunctorIN3c104HalfES4_S4_ZZZNS0_15binary_internal21div_trunc_kernel_cudaERNS_18TensorIteratorBaseEENKUlvE1_clEvENKUlvE1_clEvEUlS4_S4_E_EESt5arrayIPcLm2EELi4E23TrivialOffsetCalculatorILi1EjESG_NS0_6memory15LoadWithoutCastENSH_16StoreWithoutCastEEEviT_T0_T2_T3_T4_T5_)
        .other          _ZN2at6native27unrolled_elementwise_kernelINS0_13BUnaryFunctorIN3c104HalfES4_S4_ZZZNS0_15binary_internal21div_trunc_kernel_cudaERNS_18TensorIteratorBaseEENKUlvE1_clEvENKUlvE1_clEvEUlS4_S4_E_EESt5arrayIPcLm2EELi4E23TrivialOffsetCalculatorILi1EjESG_NS0_6memory15LoadWithoutCastENSH_16StoreWithoutCastEEEviT_T0_T2_T3_T4_T5_,@"STO_CUDA_ENTRY STV_DEFAULT"
_ZN2at6native27unrolled_elementwise_kernelINS0_13BUnaryFunctorIN3c104HalfES4_S4_ZZZNS0_15binary_internal21div_trunc_kernel_cudaERNS_18TensorIteratorBaseEENKUlvE1_clEvENKUlvE1_clEvEUlS4_S4_E_EESt5arrayIPcLm2EELi4E23TrivialOffsetCalculatorILi1EjESG_NS0_6memory15LoadWithoutCastENSH_16StoreWithoutCastEEEviT_T0_T2_T3_T4_T5_:
.text._ZN2at6native27unrolled_elementwise_kernelINS0_13BUnaryFunctorIN3c104HalfES4_S4_ZZZNS0_15binary_internal21div_trunc_kernel_cudaERNS_18TensorIteratorBaseEENKUlvE1_clEvENKUlvE1_clEvEUlS4_S4_E_EESt5arrayIPcLm2EELi4E23TrivialOffsetCalculatorILi1EjESG_NS0_6memory15LoadWithoutCastENSH_16StoreWithoutCastEEEviT_T0_T2_T3_T4_T5_:
[----:B------:R-:W-:Y:S01]  /*0000*/  LDC R1, c[0x0][0x28] ;  /* 0x00000a00ff017b82 */ /* 0x000fe20000000800 */
[----:B------:R-:W0:Y:S07]  /*0010*/  S2R R0, SR_CTAID.X ;  /* 0x0000000000007919 */ /* 0x000e2e0000002500 */
[----:B------:R-:W0:Y:S01]  /*0020*/  LDC R3, c[0x0][0x210] ;  /* 0x00008400ff037b82 */ /* 0x000e220000000800 */
        /* <DEDUP_REMOVED lines=8> */
[----:B------:R-:W-:-:S13]  /*00b0*/  ISETP.GE.AND P1, PT, R3, R2, PT ;  /* 0x000000020300720c */ /* 0x000fda0003f26270 */
[----:B------:R-:W-:Y:S01]  /*00c0*/  @!P1 IMAD R17, R0, 0x200, R3 ;  /* 0x0000020000119824 */ /* 0x000fe200078e0203 */
[----:B------:R-:W-:Y:S01]  /*00d0*/  @!P1 IADD3 R3, R3, 0x80, RZ ;  /* 0x0000008003039810 */ /* 0x000fe20007ffe0ff */
[----:B------:R-:W1:Y:S03]  /*00e0*/  @!P1 LDC.64 R4, c[0x0][0x220] ;  /* 0x00008800ff049b82 */ /* 0x000e660000000a00 */
[----:B------:R-:W-:-:S13]  /*00f0*/  ISETP.GE.AND P3, PT, R3, R2, PT ;  /* 0x000000020300720c */ /* 0x000fda0003f66270 */
[----:B------:R-:W2:Y:S01]  /*0100*/  @!P3 LDC.64 R8, c[0x0][0x220] ;  /* 0x00008800ff08bb82 */ /* 0x000ea20000000a00 */
[----:B------:R-:W-:Y:S01]  /*0110*/  @!P3 IMAD R19, R0, 0x200, R3 ;  /* 0x000002000013b824 */ /* 0x000fe200078e0203 */
[----:B------:R-:W-:Y:S01]  /*0120*/  @!P3 IADD3 R3, R3, 0x80, RZ ;  /* 0x000000800303b810 */ /* 0x000fe20007ffe0ff */
[----:B0-----:R-:W-:-:S03]  /*0130*/  @!P0 IMAD.WIDE.U32 R10, R15, 0x2, R10 ;  /* 0x000000020f0a8825 */ /* 0x001fc600078e000a */
[----:B------:R-:W-:Y:S02]  /*0140*/  ISETP.GE.AND P2, PT, R3, R2, PT ;  /* 0x000000020300720c */ /* 0x000fe40003f46270 */
[----:B------:R-:W0:Y:S01]  /*0150*/  @!P0 LDC.64 R14, c[0x0][0x218] ;  /* 0x00008600ff0e8b82 */ /* 0x000e220000000a00 */
[--C-:B-1----:R-:W-:Y:S01]  /*0160*/  @!P1 IMAD.WIDE.U32 R16, R17, 0x2, R4.reuse ;  /* 0x0000000211109825 */ /* 0x102fe200078e0004 */
[----:B------:R-:W-:Y:S02]  /*0170*/  PRMT R5, RZ, 0x7610, R5 ;  /* 0x00007610ff057816 */ /* 0x000fe40000000005 */
[----:B------:R-:W-:-:S04]  /*0180*/  PRMT R4, RZ, 0x7610, R4 ;  /* 0x00007610ff047816 */ /* 0x000fc80000000004 */
[----:B------:R1:W5:Y:S03]  /*0190*/  @!P1 LDG.E.U16 R5, desc[UR4][R16.64] ;  /* 0x0000000410059981 */ /* 0x000366000c1e1500 */
[----:B------:R-:W3:Y:S01]  /*01a0*/  @!P2 LDC.64 R12, c[0x0][0x220] ;  /* 0x00008800ff0cab82 */ /* 0x000ee20000000a00 */
[----:B------:R-:W-:Y:S02]  /*01b0*/  @!P2 IMAD R3, R0, 0x200, R3 ;  /* 0x000002000003a824 */ /* 0x000fe400078e0203 */
[----:B--2---:R-:W-:Y:S01]  /*01c0*/  @!P3 IMAD.WIDE.U32 R18, R19, 0x2, R8 ;  /* 0x000000021312b825 */ /* 0x004fe200078e0008 */
[----:B------:R-:W-:-:S06]  /*01d0*/  PRMT R8, RZ, 0x7610, R8 ;  /* 0x00007610ff087816 */ /* 0x000fcc0000000008 */
[----:B------:R2:W5:Y:S01]  /*01e0*/  @!P0 LDG.E.U16 R8, desc[UR4][R10.64] ;  /* 0x000000040a088981 */ /* 0x000562000c1e1500 */
[----:B------:R-:W-:Y:S01]  /*01f0*/  MOV R9, R7 ;  /* 0x0000000700097202 */ /* 0x000fe20000000f00 */
[----:B------:R-:W-:Y:S03]  /*0200*/  BSSY B0, `(.L_x_3481) ;  /* 0x0000019000007945 */ /* 0x000fe60003800000 */
[C---:B------:R-:W-:Y:S01]  /*0210*/  IADD3 R23, R9.reuse, 0x100, RZ ;  /* 0x0000010009177810 */ /* 0x040fe20007ffe0ff */
[C---:B------:R-:W-:Y:S02]  /*0220*/  VIADD R21, R9.reuse, 0x80 ;  /* 0x0000008009157836 */ /* 0x040fe40000000000 */
[----:B-1----:R-:W-:Y:S01]  /*0230*/  VIADD R17, R9, 0x180 ;  /* 0x0000018009117836 */ /* 0x002fe20000000000 */
[----:B------:R-:W-:Y:S01]  /*0240*/  @!P0 IADD3 R9, R7, 0x80, RZ ;  /* 0x0000008007098810 */ /* 0x000fe20007ffe0ff */
[----:B---3--:R-:W-:Y:S01]  /*0250*/  @!P2 IMAD.WIDE.U32 R12, R3, 0x2, R12 ;  /* 0x00000002030ca825 */ /* 0x008fe200078e000c */
[----:B------:R-:W-:-:S03]  /*0260*/  PRMT R3, RZ, 0x7610, R3 ;  /* 0x00007610ff037816 */ /* 0x000fc60000000003 */
[----:B------:R-:W-:Y:S01]  /*0270*/  @!P0 IMAD R7, R0, 0x200, R7 ;  /* 0x0000020000078824 */ /* 0x000fe200078e0207 */
[----:B------:R2:W5:Y:S01]  /*0280*/  @!P2 LDG.E.U16 R4, desc[UR4][R12.64] ;  /* 0x000000040c04a981 */ /* 0x000562000c1e1500 */
[-C--:B------:R-:W-:Y:S02]  /*0290*/  ISETP.GE.AND P1, PT, R21, R2.reuse, PT ;  /* 0x000000021500720c */ /* 0x080fe40003f26270 */
[-C--:B------:R-:W-:Y:S01]  /*02a0*/  ISETP.GE.AND P2, PT, R23, R2.reuse, PT ;  /* 0x000000021700720c */ /* 0x080fe20003f46270 */
[----:B------:R2:W5:Y:S01]  /*02b0*/  @!P3 LDG.E.U16 R3, desc[UR4][R18.64] ;  /* 0x000000041203b981 */ /* 0x000562000c1e1500 */
[-C--:B------:R-:W-:Y:S01]  /*02c0*/  ISETP.GE.AND P3, PT, R17, R2.reuse, PT ;  /* 0x000000021100720c */ /* 0x080fe20003f66270 */
[----:B0-----:R-:W-:Y:S01]  /*02d0*/  @!P0 IMAD.WIDE.U32 R6, R7, 0x2, R14 ;  /* 0x0000000207068825 */ /* 0x001fe200078e000e */
[----:B------:R-:W-:Y:S01]  /*02e0*/  ISETP.GE.AND P4, PT, R9, R2, PT ;  /* 0x000000020900720c */ /* 0x000fe20003f86270 */
[----:B------:R-:W-:-:S12]  /*02f0*/  @P0 BRA `(.L_x_3482) ;  /* 0x0000000000240947 */ /* 0x000fd80003800000 */
[----:B--2---:R-:W0:Y:S01]  /*0300*/  LDC.U16 R10, c[0x0][0x216] ;  /* 0x00008580ff0a7b82 */ /* 0x004e220000000400 */
        /* <DEDUP_REMOVED lines=8> */
.L_x_3482:
[----:B------:R-:W-:Y:S05]  /*0390*/  BSYNC B0 ;  /* 0x0000000000007941 */ /* 0x000fea0003800000 */
.L_x_3481:
[----:B------:R-:W-:Y:S04]  /*03a0*/  BSSY B0, `(.L_x_3483) ;  /* 0x000000b000007945 */ /* 0x000fe80003800000 */
[----:B------:R-:W-:Y:S05]  /*03b0*/  @P1 BRA `(.L_x_3484) ;  /* 0x0000000000241947 */ /* 0x000fea0003800000 */
        /* <DEDUP_REMOVED lines=9> */
.L_x_3484:
[----:B------:R-:W-:Y:S05]  /*0450*/  BSYNC B0 ;  /* 0x0000000000007941 */ /* 0x000fea0003800000 */
.L_x_3483:
        /* <DEDUP_REMOVED lines=8> */
[----:B------:R-:W-:-:S06]  /*04e0*/  HADD2.F32 R3, -RZ, R3.H0_H0 ;  /* 0x20000003ff037230 */ /* 0x000fcc0000004100 */
[----:B------:R-:W0:Y:S02]  /*04f0*/  FRND.TRUNC R3, R3 ;  /* 0x0000000300037307 */ /* 0x000e24000020d000 */
[----:B0-----:R-:W-:-:S07]  /*0500*/  F2FP.F16.F32.PACK_AB R10, RZ, R3 ;  /* 0x00000003ff0a723e */ /* 0x001fce00000000ff */
.L_x_3486:
[----:B------:R-:W-:Y:S05]  /*0510*/  BSYNC B0 ;  /* 0x0000000000007941 */ /* 0x000fea0003800000 */
.L_x_3485:
        /* <DEDUP_REMOVED lines=8> */
[----:B------:R-:W-:-:S06]  /*05a0*/  HADD2.F32 R4, -RZ, R4.H0_H0 ;  /* 0x20000004ff047230 */ /* 0x000fcc0000004100 */
[----:B------:R-:W2:Y:S02]  /*05b0*/  FRND.TRUNC R4, R4 ;  /* 0x0000000400047307 */ /* 0x000ea4000020d000 */
[----:B--2---:R-:W-:-:S07]  /*05c0*/  F2FP.F16.F32.PACK_AB R11, RZ, R4 ;  /* 0x00000004ff0b723e */ /* 0x004fce00000000ff */
.L_x_3488:
[----:B------:R-:W-:Y:S05]  /*05d0*/  BSYNC B0 ;  /* 0x0000000000007941 */ /* 0x000fea0003800000 */
.L_x_3487:
[----:B-----5:R0:W-:Y:S01]  /*05e0*/  @!P0 STG.E.U16 desc[UR4][R6.64], R8 ;  /* 0x0000000806008986 */ /* 0x0201e2000c101504 */
[----:B------:R-:W-:Y:S04]  /*05f0*/  BSSY B0, `(.L_x_3489) ;  /* 0x000000d000007945 */ /* 0x000fe80003800000 */
[----:B------:R-:W-:Y:S05]  /*0600*/  @P4 BRA `(.L_x_3490) ;  /* 0x00000000002c4947 */ /* 0x000fea0003800000 */
[----:B0-----:R-:W0:Y:S01]  /*0610*/  LDC.64 R6, c[0x0][0x218] ;  /* 0x00008600ff067b82 */ /* 0x001e220000000a00 */
[----:B------:R-:W-:Y:S02]  /*0620*/  LEA R3, R0, R9, 0x9 ;  /* 0x0000000900037211 */ /* 0x000fe400078e48ff */
[----:B------:R-:W-:Y:S02]  /*0630*/  IADD3 R9, R9, 0x80, RZ ;  /* 0x0000008009097810 */ /* 0x000fe40007ffe0ff */
[----:B------:R-:W-:Y:S02]  /*0640*/  PRMT R8, R5, 0x7610, R8 ;  /* 0x0000761005087816 */ /* 0x000fe40000000008 */
[----:B------:R-:W-:-:S13]  /*0650*/  ISETP.GE.AND P0, PT, R9, R2, PT ;  /* 0x000000020900720c */ /* 0x000fda0003f06270 */
[----:B--2---:R-:W-:Y:S01]  /*0660*/  @!P0 IMAD R13, R0, 0x200, R9 ;  /* 0x00000200000d8824 */ /* 0x004fe200078e0209 */
[----:B------:R-:W-:Y:S01]  /*0670*/  @!P0 IADD3 R9, R9, 0x80, RZ ;  /* 0x0000008009098810 */ /* 0x000fe20007ffe0ff */
[----:B0-----:R-:W-:-:S04]  /*0680*/  IMAD.WIDE.U32 R4, R3, 0x2, R6 ;  /* 0x0000000203047825 */ /* 0x001fc800078e0006 */
[----:B------:R-:W-:Y:S01]  /*0690*/  @!P0 IMAD.WIDE.U32 R6, R13, 0x2, R6 ;  /* 0x000000020d068825 */ /* 0x000fe200078e0006 */
[----:B------:R1:W-:Y:S04]  /*06a0*/  STG.E.U16 desc[UR4][R4.64], R8 ;  /* 0x0000000804007986 */ /* 0x0003e8000c101504 */
[----:B------:R1:W-:Y:S02]  /*06b0*/  @!P0 STG.E.U16 desc[UR4][R6.64], R10 ;  /* 0x0000000a06008986 */ /* 0x0003e4000c101504 */
.L_x_3490:
[----:B------:R-:W-:Y:S05]  /*06c0*/  BSYNC B0 ;  /* 0x0000000000007941 */ /* 0x000fea0003800000 */
.L_x_3489:
[----:B------:R-:W-:-:S13]  /*06d0*/  ISETP.GE.AND P0, PT, R9, R2, PT ;  /* 0x000000020900720c */ /* 0x000fda0003f06270 */
[----:B------:R-:W-:Y:S05]  /*06e0*/  @P0 EXIT ;  /* 0x000000000000094d */ /* 0x000fea0003800000 */
[----:B------:R-:W3:Y:S01]  /*06f0*/  LDC.64 R2, c[0x0][0x218] ;  /* 0x00008600ff027b82 */ /* 0x000ee20000000a00 */
[----:B------:R-:W-:-:S05]  /*0700*/  LEA R9, R0, R9, 0x9 ;  /* 0x0000000900097211 */ /* 0x000fca00078e48ff */
[----:B---3--:R-:W-:-:S05]  /*0710*/  IMAD.WIDE.U32 R2, R9, 0x2, R2 ;  /* 0x0000000209027825 */ /* 0x008fca00078e0002 */
[----:B------:R-:W-:Y:S01]  /*0720*/  STG.E.U16 desc[UR4][R2.64], R11 ;  /* 0x0000000b02007986 */ /* 0x000fe2000c101504 */
[----:B------:R-:W-:Y:S05]  /*0730*/  EXIT ;  /* 0x000000000000794d */ /* 0x000fea0003800000 */
.L_x_3491:
        /* <DEDUP_REMOVED lines=12> */
.L_x_22791:


//--------------------- .text._ZN2at6native29vectorized_elementwise_kernelILi2ENS0_13BUnaryFunctorIN3c104HalfES4_S4_ZZZNS0_15binary_internal21div_trunc_kernel_cudaERNS_18TensorIteratorBaseEENKUlvE1_clEvENKUlvE1_clEvEUlS4_S4_E_EESt5arrayIPcLm2EEEEviT0_T1_ --------------------------
	.section	.text._ZN2at6native29vectorized_elementwise_kernelILi2ENS0_13BUnaryFunctorIN3c104HalfES4_S4_ZZZNS0_15binary_internal21div_trunc_kernel_cudaERNS_18TensorIteratorBaseEENKUlvE1_clEvENKUlvE1_clEvEUlS4_S4_E_EESt5arrayIPcLm2EEEEviT0_T1_,"ax",@progbits
	.align	128
        .global         _ZN2at6native29vectorized_elementwise_kernelILi2ENS0_13BUnaryFunctorIN3c104HalfES4_S4_ZZZNS0_15binary_internal21div_trunc_kernel_cudaERNS_18TensorIteratorBaseEENKUlvE1_clEvENKUlvE1_clEvEUlS4_S4_E_EESt5arrayIPcLm2EEEEviT0_T1_
        .type           _ZN2at6native29vectorized_elementwise_kernelILi2ENS0_13BUnaryFunctorIN3c104HalfES4_S4_ZZZNS0_15binary_internal21div_trunc_kernel_cudaERNS_18TensorIteratorBaseEENKUlvE1_clEvENKUlvE1_clEvEUlS4_S4_E_EESt5arrayIPcLm2EEEEviT0_T1_,@function
        .size           _ZN2at6native29vectorized_elementwise_kernelILi2ENS0_13BUnaryFunctorIN3c104HalfES4_S4_ZZZNS0_15binary_internal21div_trunc_kernel_cudaERNS_18TensorIteratorBaseEENKUlvE1_clEvENKUlvE1_clEvEUlS4_S4_E_EESt5arrayIPcLm2EEEEviT0_T1_,(.L_x_22792 - _ZN2at6native29vectorized_elementwise_kernelILi2ENS0_13BUnaryFunctorIN3c104HalfES4_S4_ZZZNS0_15binary_internal21div_trunc_kernel_cudaERNS_18TensorIteratorBaseEENKUlvE1_clEvENKUlvE1_clEvEUlS4_S4_E_EESt5arrayIPcLm2EEEEviT0_T1_)
        .other          _ZN2at6native29vectorized_elementwise_kernelILi2ENS0_13BUnaryFunctorIN3c104HalfES4_S4_ZZZNS0_15binary_internal21div_trunc_kernel_cudaERNS_18TensorIteratorBaseEENKUlvE1_clEvENKUlvE1_clEvEUlS4_S4_E_EESt5arrayIPcLm2EEEEviT0_T1_,@"STO_CUDA_ENTRY STV_DEFAULT"
_ZN2at6native29vectorized_elementwise_kernelILi2ENS0_13BUnaryFunctorIN3c104HalfES4_S4_ZZZNS0_15binary_internal21div_trunc_kernel_cudaERNS_18TensorIteratorBaseEENKUlvE1_clEvENKUlvE1_clEvEUlS4_S4_E_EESt5arrayIPcLm2EEEEviT0_T1_:
.text._ZN2at6native29vectorized_elementwise_kernelILi2ENS0_13BUnaryFunctorIN3c104HalfES4_S4_ZZZNS0_15binary_internal21div_trunc_kernel_cudaERNS_18TensorIteratorBaseEENKUlvE1_clEvENKUlvE1_clEvEUlS4_S4_E_EESt5arrayIPcLm2EEEEviT0_T1_:
        /* <DEDUP_REMOVED lines=11> */
[----:B0-----:R-:W-:-:S05]  /*00b0*/  IMAD.WIDE.U32 R4, R0, 0x4, R2 ;  /* 0x0000000400047825 */ /* 0x001fca00078e0002 */
[----:B------:R-:W2:Y:S04]  /*00c0*/  LDG.E R12, desc[UR4][R4.64] ;  /* 0x00000004040c7981 */ /* 0x000ea8000c1e1900 */
[----:B------:R-:W3:Y:S04]  /*00d0*/  LDG.E R9, desc[UR4][R4.64+0x200] ;  /* 0x0002000404097981 */ /* 0x000ee8000c1e1900 */
[----:B------:R-:W4:Y:S04]  /*00e0*/  LDG.E R6, desc[UR4][R4.64+0x400] ;  /* 0x0004000404067981 */ /* 0x000f28000c1e1900 */
[----:B------:R0:W5:Y:S01]  /*00f0*/  LDG.E R2, desc[UR4][R4.64+0x600] ;  /* 0x0006000404027981 */ /* 0x000162000c1e1900 */
[----:B------:R-:W1:Y:S02]  /*0100*/  LDC.U16 R3, c[0x0][0x216] ;  /* 0x00008580ff037b82 */ /* 0x000e640000000400 */
[----:B-1----:R-:W-:-:S06]  /*0110*/  HADD2.F32 R3, -RZ, R3.H0_H0 ;  /* 0x20000003ff037230 */ /* 0x002fcc0000004100 */
[----:B------:R-:W1:Y:S01]  /*0120*/  MUFU.RCP R3, R3 ;  /* 0x0000000300037308 */ /* 0x000e620000001000 */
[--C-:B--2---:R-:W-:Y:S02]  /*0130*/  HADD2.F32 R8, -RZ, R12.reuse.H0_H0 ;  /* 0x2000000cff087230 */ /* 0x104fe40000004100 */
[----:B------:R-:W-:Y:S02]  /*0140*/  HADD2.F32 R12, -RZ, R12.H1_H1 ;  /* 0x3000000cff0c7230 */ /* 0x000fe40000004100 */
[----:B---3--:R-:W-:Y:S02]  /*0150*/  HADD2.F32 R14, -RZ, R9.H0_H0 ;  /* 0x20000009ff0e7230 */ /* 0x008fe40000004100 */
[-C--:B-1----:R-:W-:Y:S01]  /*0160*/  FMUL.FTZ R8, R8, R3.reuse ;  /* 0x0000000308087220 */ /* 0x082fe20000410000 */
[-C--:B------:R-:W-:Y:S02]  /*0170*/  FMUL.FTZ R12, R12, R3.reuse ;  /* 0x000000030c0c7220 */ /* 0x080fe40000410000 */
[----:B------:R-:W-:-:S02]  /*0180*/  FMUL.FTZ R14, R14, R3 ;  /* 0x000000030e0e7220 */ /* 0x000fc40000410000 */
[----:B------:R-:W-:Y:S02]  /*0190*/  F2FP.F16.F32.PACK_AB R8, RZ, R8 ;  /* 0x00000008ff08723e */ /* 0x000fe400000000ff */
[----:B------:R-:W-:Y:S02]  /*01a0*/  F2FP.F16.F32.PACK_AB R12, RZ, R12 ;  /* 0x0000000cff0c723e */ /* 0x000fe400000000ff */
[----:B------:R-:W-:Y:S01]  /*01b0*/  F2FP.F16.F32.PACK_AB R14, RZ, R14 ;  /* 0x0000000eff0e723e */ /* 0x000fe200000000ff */
[----:B------:R-:W-:Y:S02]  /*01c0*/  HADD2.F32 R7, -RZ, R8.H0_H0 ;  /* 0x20000008ff077230 */ /* 0x000fe40000004100 */
[----:B------:R-:W-:Y:S02]  /*01d0*/  HADD2.F32 R8, -RZ, R9.H1_H1 ;  /* 0x30000009ff087230 */ /* 0x000fe40000004100 */
[----:B0-----:R-:W-:Y:S01]  /*01e0*/  HADD2.F32 R5, -RZ, R12.H0_H0 ;  /* 0x2000000cff057230 */ /* 0x001fe20000004100 */
[----:B------:R0:W-:Y:S01]  /*01f0*/  FRND.TRUNC R4, R7 ;  /* 0x0000000700047307 */ /* 0x0001e2000020d000 */
[----:B----4-:R-:W-:-:S02]  /*0200*/  HADD2.F32 R12, -RZ, R6.H0_H0 ;  /* 0x20000006ff0c7230 */ /* 0x010fc40000004100 */
[-C--:B------:R-:W-:Y:S01]  /*0210*/  FMUL.FTZ R9, R8, R3.reuse ;  /* 0x0000000308097220 */ /* 0x080fe20000410000 */
[----:B------:R-:W-:Y:S02]  /*0220*/  HADD2.F32 R6, -RZ, R6.H1_H1 ;  /* 0x30000006ff067230 */ /* 0x000fe40000004100 */
[----:B------:R-:W-:Y:S02]  /*0230*/  HADD2.F32 R8, -RZ, R14.H0_H0 ;  /* 0x2000000eff087230 */ /* 0x000fe40000004100 */
[-C--:B------:R-:W-:Y:S01]  /*0240*/  FMUL.FTZ R12, R12, R3.reuse ;  /* 0x000000030c0c7220 */ /* 0x080fe20000410000 */
[--C-:B-----5:R-:W-:Y:S02]  /*0250*/  HADD2.F32 R14, -RZ, R2.reuse.H0_H0 ;  /* 0x20000002ff0e7230 */ /* 0x120fe40000004100 */
[----:B------:R-:W-:Y:S01]  /*0260*/  FMUL.FTZ R6, R6, R3 ;  /* 0x0000000306067220 */ /* 0x000fe20000410000 */
[----:B------:R-:W-:Y:S01]  /*0270*/  HADD2.F32 R2, -RZ, R2.H1_H1 ;  /* 0x30000002ff027230 */ /* 0x000fe20000004100 */
[----:B------:R-:W-:Y:S01]  /*0280*/  F2FP.F16.F32.PACK_AB R9, RZ, R9 ;  /* 0x00000009ff09723e */ /* 0x000fe200000000ff */
[----:B------:R-:W1:Y:S01]  /*0290*/  FRND.TRUNC R5, R5 ;  /* 0x0000000500057307 */ /* 0x000e62000020d000 */
[-C--:B------:R-:W-:Y:S01]  /*02a0*/  FMUL.FTZ R14, R14, R3.reuse ;  /* 0x000000030e0e7220 */ /* 0x080fe20000410000 */
[----:B------:R-:W-:Y:S01]  /*02b0*/  F2FP.F16.F32.PACK_AB R11, RZ, R6 ;  /* 0x00000006ff0b723e */ /* 0x000fe200000000ff */
[----:B------:R-:W-:Y:S01]  /*02c0*/  FMUL.FTZ R2, R2, R3 ;  /* 0x0000000302027220 */ /* 0x000fe20000410000 */
[----:B0-----:R-:W0:Y:S01]  /*02d0*/  LDC.64 R6, c[0x0][0x218] ;  /* 0x00008600ff067b82 */ /* 0x001e220000000a00 */
[----:B------:R-:W-:Y:S01]  /*02e0*/  F2FP.F16.F32.PACK_AB R12, RZ, R12 ;  /* 0x0000000cff0c723e */ /* 0x000fe200000000ff */
[----:B------:R-:W-:Y:S01]  /*02f0*/  HADD2.F32 R9, -RZ, R9.H0_H0 ;  /* 0x20000009ff097230 */ /* 0x000fe20000004100 */
[----:B------:R-:W-:Y:S01]  /*0300*/  F2FP.F16.F32.PACK_AB R14, RZ, R14 ;  /* 0x0000000eff0e723e */ /* 0x000fe200000000ff */
[----:B------:R-:W-:Y:S01]  /*0310*/  HADD2.F32 R11, -RZ, R11.H0_H0 ;  /* 0x2000000bff0b7230 */ /* 0x000fe20000004100 */
[----:B------:R-:W-:Y:S01]  /*0320*/  F2FP.F16.F32.PACK_AB R2, RZ, R2 ;  /* 0x00000002ff02723e */ /* 0x000fe200000000ff */
[----:B------:R-:W-:Y:S01]  /*0330*/  HADD2.F32 R12, -RZ, R12.H0_H0 ;  /* 0x2000000cff0c7230 */ /* 0x000fe20000004100 */
[----:B------:R-:W-:Y:S01]  /*0340*/  FRND.TRUNC R8, R8 ;  /* 0x0000000800087307 */ /* 0x000fe2000020d000 */
[----:B------:R-:W-:-:S02]  /*0350*/  HADD2.F32 R14, -RZ, R14.H0_H0 ;  /* 0x2000000eff0e7230 */ /* 0x000fc40000004100 */
[----:B------:R-:W-:Y:S01]  /*0360*/  HADD2.F32 R2, -RZ, R2.H0_H0 ;  /* 0x20000002ff027230 */ /* 0x000fe20000004100 */
[----:B-1----:R-:W-:-:S04]  /*0370*/  F2FP.F16.F32.PACK_AB R5, R5, R4 ;  /* 0x000000040505723e */ /* 0x002fc800000000ff */
[----:B------:R-:W1:Y:S08]  /*0380*/  FRND.TRUNC R9, R9 ;  /* 0x0000000900097307 */ /* 0x000e70000020d000 */
[----:B------:R-:W-:Y:S01]  /*0390*/  FRND.TRUNC R12, R12 ;  /* 0x0000000c000c7307 */ /* 0x000fe2000020d000 */
[----:B0-----:R-:W-:-:S04]  /*03a0*/  IMAD.WIDE.U32 R6, R10, 0x2, R6 ;  /* 0x000000020a067825 */ /* 0x001fc800078e0006 */
[----:B------:R-:W-:-:S03]  /*03b0*/  IMAD.WIDE R6, R0, 0x4, R6 ;  /* 0x0000000400067825 */ /* 0x000fc600078e0206 */
[----:B------:R-:W0:Y:S01]  /*03c0*/  FRND.TRUNC R11, R11 ;  /* 0x0000000b000b7307 */ /* 0x000e22000020d000 */
[----:B-1----:R-:W-:Y:S01]  /*03d0*/  F2FP.F16.F32.PACK_AB R9, R9, R8 ;  /* 0x000000080909723e */ /* 0x002fe200000000ff */
[----:B------:R-:W-:Y:S06]  /*03e0*/  STG.E desc[UR4][R6.64], R5 ;  /* 0x0000000506007986 */ /* 0x000fec000c101904 */
[----:B------:R-:W-:Y:S01]  /*03f0*/  FRND.TRUNC R14, R14 ;  /* 0x0000000e000e7307 */ /* 0x000fe2000020d000 */
[----:B------:R-:W-:Y:S01]  /*0400*/  STG.E desc[UR4][R6.64+0x200], R9 ;  /* 0x0002000906007986 */ /* 0x000fe2000c101904 */
[----:B0-----:R-:W-:-:S06]  /*0410*/  F2FP.F16.F32.PACK_AB R13, R11, R12 ;  /* 0x0000000c0b0d723e */ /* 0x001fcc00000000ff */
[----:B------:R-:W0:Y:S01]  /*0420*/  FRND.TRUNC R3, R2 ;  /* 0x0000000200037307 */ /* 0x000e22000020d000 */
[----:B------:R-:W-:Y:S01]  /*0430*/  STG.E desc[UR4][R6.64+0x400], R13 ;  /* 0x0004000d06007986 */ /* 0x000fe2000c101904 */
[----:B0-----:R-:W-:-:S05]  /*0440*/  F2FP.F16.F32.PACK_AB R3, R3, R14 ;  /* 0x0000000e0303723e */ /* 0x001fca00000000ff */
[----:B------:R-:W-:Y:S01]  /*0450*/  STG.E desc[UR4][R6.64+0x600], R3 ;  /* 0x0006000306007986 */ /* 0x000fe2000c101904 */
[----:B------:R-:W-:Y:S05]  /*0460*/  EXIT ;  /* 0x000000000000794d */ /* 0x000fea0003800000 */
.L_x_3492:
[----:B------:R-:W0:Y:S01]  /*0470*/  S2R R7, SR_TID.X ;  /* 0x0000000000077919 */ /* 0x000e220000002100 */
[----:B------:R-:W-:Y:S02]  /*0480*/  PRMT R6, RZ, 0x7610, R6 ;  /* 0x00007610ff067816 */ /* 0x000fe40000000006 */
[----:B0-----:R-:W-:Y:S02]  /*0490*/  ISETP.GE.AND P0, PT, R7, R8, PT ;  /* 0x000000080700720c */ /* 0x001fe40003f06270 */
[----:B------:R-:W-:-:S11]  /*04a0*/  MOV R23, R7 ;  /* 0x0000000700177202 */ /* 0x000fd60000000f00 */
[----:B------:R-:W-:Y:S01]  /*04b0*/  @!P0 IMAD.IADD R11, R10, 0x1, R23 ;  /* 0x000000010a0b8824 */ /* 0x000fe200078e0217 */
[----:B------:R-:W-:-:S04]  /*04c0*/  @!P0 IADD3 R23, R23, 0x80, RZ ;  /* 0x0000008017178810 */ /* 0x000fc80007ffe0ff */
[----:B------:R-:W-:-:S13]  /*04d0*/  ISETP.GE.AND P6, PT, R23, R8, PT ;  /* 0x000000081700720c */ /* 0x000fda0003fc6270 */
[----:B------:R-:W-:Y:S01]  /*04e0*/  @!P6 IADD3 R27, R10, R23, RZ ;  /* 0x000000170a1be210 */ /* 0x000fe20007ffe0ff */
[----:B------:R-:W-:Y:S01]  /*04f0*/  @!P6 VIADD R23, R23, 0x80 ;  /* 0x000000801717e836 */ /* 0x000fe20000000000 */
[----:B------:R-:W-:Y:S01]  /*0500*/  PRMT R0, RZ, 0x7610, R0 ;  /* 0x00007610ff007816 */ /* 0x000fe20000000000 */
[----:B------:R-:W0:Y:S03]  /*0510*/  @!P6 LDC.64 R4, c[0x0][0x220] ;  /* 0x00008800ff04eb82 */ /* 0x000e260000000a00 */
[----:B------:R-:W-:-:S13]  /*0520*/  ISETP.GE.AND P5, PT, R23, R8, PT ;  /* 0x000000081700720c */ /* 0x000fda0003fa6270 */
[----:B------:R-:W-:Y:S01]  /*0530*/  @!P5 IADD3 R29, R10, R23, RZ ;  /* 0x000000170a1dd210 */ /* 0x000fe20007ffe0ff */
[----:B------:R-:W1:Y:S01]  /*0540*/  @!P5 LDC.64 R2, c[0x0][0x220] ;  /* 0x00008800ff02db82 */ /* 0x000e620000000a00 */
[----:B------:R-:W-:-:S04]  /*0550*/  @!P5 IADD3 R23, R23, 0x80, RZ ;  /* 0x000000801717d810 */ /* 0x000fc80007ffe0ff */
[----:B------:R-:W-:Y:S01]  /*0560*/  ISETP.GE.AND P4, PT, R23, R8, PT ;  /* 0x000000081700720c */ /* 0x000fe20003f86270 */
[----:B0-----:R-:W-:-:S05]  /*0570*/  @!P6 IMAD.WIDE.U32 R26, R27, 0x2, R4 ;  /* 0x000000021b1ae825 */ /* 0x001fca00078e0004 */
[----:B------:R-:W5:Y:S07]  /*0580*/  @!P6 LDG.E.U16 R6, desc[UR4][R26.64] ;  /* 0x000000041a06e981 */ /* 0x000f6e000c1e1500 */
[----:B------:R-:W0:Y:S01]  /*0590*/  @!P4 LDC.64 R16, c[0x0][0x220] ;  /* 0x00008800ff10cb82 */ /* 0x000e220000000a00 */
[----:B------:R-:W-:Y:S01]  /*05a0*/  @!P4 IMAD.IADD R9, R10, 0x1, R23 ;  /* 0x000000010a09c824 */ /* 0x000fe200078e0217 */
[----:B------:R-:W-:Y:S01]  /*05b0*/  @!P4 IADD3 R23, R23, 0x80, RZ ;  /* 0x000000801717c810 */ /* 0x000fe20007ffe0ff */
[----:B-1----:R-:W-:-:S03]  /*05c0*/  @!P5 IMAD.WIDE.U32 R28, R29, 0x2, R2 ;  /* 0x000000021d1cd825 */ /* 0x002fc600078e0002 */
[C---:B------:R-:W-:Y:S02]  /*05d0*/  ISETP.GE.AND P3, PT, R23.reuse, R8, PT ;  /* 0x000000081700720c */ /* 0x040fe40003f66270 */
[----:B------:R-:W5:Y:S11]  /*05e0*/  @!P5 LDG.E.U16 R0, desc[UR4][R28.64] ;  /* 0x000000041c00d981 */ /* 0x000f76000c1e1500 */
[----:B------:R-:W-:Y:S01]  /*05f0*/  @!P3 IADD3 R25, R10, R23, RZ ;  /* 0x000000170a19b210 */ /* 0x000fe20007ffe0ff */
[----:B------:R-:W-:Y:S01]  /*0600*/  @!P3 VIADD R23, R23, 0x80 ;  /* 0x000000801717b836 */ /* 0x000fe20000000000 */
[----:B------:R-:W1:Y:S01]  /*0610*/  @!P3 LDC.64 R12, c[0x0][0x220] ;  /* 0x00008800ff0cbb82 */ /* 0x000e620000000a00 */
[----:B0-----:R-:W-:Y:S01]  /*0620*/  @!P4 IMAD.WIDE.U32 R16, R9, 0x2, R16 ;  /* 0x000000020910c825 */ /* 0x001fe200078e0010 */
[----:B------:R-:W-:-:S02]  /*0630*/  PRMT R9, RZ, 0x7610, R9 ;  /* 0x00007610ff097816 */ /* 0x000fc40000000009 */
[----:B------:R-:W-:-:S04]  /*0640*/  ISETP.GE.AND P2, PT, R23, R8, PT ;  /* 0x000000081700720c */ /* 0x000fc80003f46270 */
[----:B------:R0:W5:Y:S09]  /*0650*/  @!P4 LDG.E.U16 R9, desc[UR4][R16.64] ;  /* 0x000000041009c981 */ /* 0x000172000c1e1500 */
[----:B------:R-:W-:Y:S01]  /*0660*/  @!P2 IADD3 R21, R10, R23, RZ ;  /* 0x000000170a15a210 */ /* 0x000fe20007ffe0ff */
[----:B0-----:R-:W0:Y:S01]  /*0670*/  @!P0 LDC.64 R16, c[0x0][0x220] ;  /* 0x00008800ff108b82 */ /* 0x001e220000000a00 */
[----:B------:R-:W-:-:S04]  /*0680*/  @!P2 IADD3 R23, R23, 0x80, RZ ;  /* 0x000000801717a810 */ /* 0x000fc80007ffe0ff */
[----:B------:R-:W-:-:S03]  /*0690*/  ISETP.GE.AND P1, PT, R23, R8, PT ;  /* 0x000000081700720c */ /* 0x000fc60003f26270 */
[----:B------:R-:W2:Y:S10]  /*06a0*/  @!P2 LDC.64 R14, c[0x0][0x220] ;  /* 0x00008800ff0eab82 */ /* 0x000eb40000000a00 */
[----:B------:R-:W-:Y:S01]  /*06b0*/  @!P1 IMAD.IADD R19, R10, 0x1, R23 ;  /* 0x000000010a139824 */ /* 0x000fe200078e0217 */
[----:B------:R-:W-:Y:S01]  /*06c0*/  @!P1 IADD3 R23, R23, 0x80, RZ ;  /* 0x0000008017179810 */ /* 0x000fe20007ffe0ff */
[----:B------:R-:W3:Y:S01]  /*06d0*/  @!P1 LDC.64 R4, c[0x0][0x220] ;  /* 0x00008800ff049b82 */ /* 0x000ee20000000a00 */
[----:B0-----:R-:W-:Y:S01]  /*06e0*/  @!P0 IMAD.WIDE.U32 R16, R11, 0x2, R16 ;  /* 0x000000020b108825 */ /* 0x001fe200078e0010 */
[----:B------:R-:W-:-:S06]  /*06f0*/  PRMT R11, RZ, 0x7610, R11 ;  /* 0x00007610ff0b7816 */ /* 0x000fcc000000000b */
[----:B------:R-:W5:Y:S01]  /*0700*/  @!P0 LDG.E.U16 R11, desc[UR4][R16.64] ;  /* 0x00000004100b8981 */ /* 0x000f62000c1e1500 */
[----:B------:R-:W-:Y:S01]  /*0710*/  ISETP.GE.AND P6, PT, R23, R8, PT ;  /* 0x000000081700720c */ /* 0x000fe20003fc6270 */
[----:B-1----:R-:W-:Y:S01]  /*0720*/  @!P3 IMAD.WIDE.U32 R12, R25, 0x2, R12 ;  /* 0x00000002190cb825 */ /* 0x002fe200078e000c */
[----:B------:R-:W-:-:S06]  /*0730*/  PRMT R20, RZ, 0x7610, R20 ;  /* 0x00007610ff147816 */ /* 0x000fcc0000000014 */
[----:B------:R0:W5:Y:S05]  /*0740*/  @!P3 LDG.E.U16 R20, desc[UR4][R12.64] ;  /* 0x000000040c14b981 */ /* 0x00016a000c1e1500 */
[----:B------:R-:W1:Y:S01]  /*0750*/  @!P6 LDC.64 R2, c[0x0][0x220] ;  /* 0x00008800ff02eb82 */ /* 0x000e620000000a00 */
[----:B------:R-:W-:Y:S01]  /*0760*/  @!P6 IADD3 R23, R10, R23, RZ ;  /* 0x000000170a17e210 */ /* 0x000fe20007ffe0ff */
[----:B---3--:R-:W-:-:S06]  /*0770*/  @!P1 IMAD.WIDE.U32 R4, R19, 0x2, R4 ;  /* 0x0000000213049825 */ /* 0x008fcc00078e0004 */
[----:B0-----:R-:W0:Y:S01]  /*0780*/  @!P0 LDC.64 R12, c[0x0][0x218] ;  /* 0x00008600ff0c8b82 */ /* 0x001e220000000a00 */
[----:B------:R-:W-:Y:S01]  /*0790*/  PRMT R19, RZ, 0x7610, R19 ;  /* 0x00007610ff137816 */ /* 0x000fe20000000013 */
[----:B--2---:R-:W-:Y:S01]  /*07a0*/  @!P2 IMAD.WIDE.U32 R14, R21, 0x2, R14 ;  /* 0x00000002150ea825 */ /* 0x004fe200078e000e */
[----:B------:R-:W-:Y:S02]  /*07b0*/  PRMT R18, RZ, 0x7610, R18 ;  /* 0x00007610ff127816 */ /* 0x000fe40000000012 */
[----:B------:R-:W-:Y:S02]  /*07c0*/  PRMT R21, RZ, 0x7610, R21 ;  /* 0x00007610ff157816 */ /* 0x000fe40000000015 */
[----:B------:R-:W-:Y:S01]  /*07d0*/  IADD3 R25, R7, 0x100, RZ ;  /* 0x0000010007197810 */ /* 0x000fe20007ffe0ff */
[----:B------:R2:W5:Y:S03]  /*07e0*/  @!P1 LDG.E.U16 R19, desc[UR4][R4.64] ;  /* 0x0000000404139981 */ /* 0x000566000c1e1500 */
[----:B------:R-:W-:Y:S01]  /*07f0*/  ISETP.GE.AND P1, PT, R25, R8, PT ;  /* 0x000000081900720c */ /* 0x000fe20003f26270 */
[----:B------:R3:W5:Y:S01]  /*0800*/  @!P2 LDG.E.U16 R21, desc[UR4][R14.64] ;  /* 0x000000040e15a981 */ /* 0x000762000c1e1500 */
[----:B-1----:R-:W-:-:S04]  /*0810*/  @!P6 IMAD.WIDE.U32 R2, R23, 0x2, R2 ;  /* 0x000000021702e825 */ /* 0x002fc800078e0002 */
[C---:B------:R-:W-:Y:S01]  /*0820*/  VIADD R23, R7.reuse, 0x80 ;  /* 0x0000008007177836 */ /* 0x040fe20000000000 */
[----:B------:R1:W5:Y:S01]  /*0830*/  @!P6 LDG.E.U16 R18, desc[UR4][R2.64] ;  /* 0x000000040212e981 */ /* 0x000362000c1e1500 */
[C---:B--2---:R-:W-:Y:S01]  /*0840*/  VIADD R5, R7.reuse, 0x200 ;  /* 0x0000020007057836 */ /* 0x044fe20000000000 */
[----:B---3--:R-:W-:Y:S02]  /*0850*/  IADD3 R15, R7, 0x280, RZ ;  /* 0x00000280070f7810 */ /* 0x008fe40007ffe0ff */
[----:B------:R-:W-:Y:S01]  /*0860*/  ISETP.GE.AND P6, PT, R23, R8, PT ;  /* 0x000000081700720c */ /* 0x000fe20003fc6270 */
[----:B------:R-:W-:Y:S01]  /*0870*/  BSSY B0, `(.L_x_3493) ;  /* 0x0000014000007945 */ /* 0x000fe20003800000 */
[C---:B------:R-:W-:Y:S02]  /*0880*/  IADD3 R23, R7.reuse, 0x300, RZ ;  /* 0x0000030007177810 */ /* 0x040fe40007ffe0ff */
[----:B-1----:R-:W-:Y:S02]  /*0890*/  IADD3 R3, R7, 0x180, RZ ;  /* 0x0000018007037810 */ /* 0x002fe40007ffe0ff */
[----:B------:R-:W-:-:S02]  /*08a0*/  P2R R4, PR, RZ, 0x2 ;  /* 0x00000002ff047803 */ /* 0x000fc40000000000 */
[-C--:B------:R-:W-:Y:S02]  /*08b0*/  ISETP.GE.AND P1, PT, R3, R8.reuse, PT ;  /* 0x000000080300720c */ /* 0x080fe40003f26270 */
[-C--:B------:R-:W-:Y:S01]  /*08c0*/  ISETP.GE.AND P2, PT, R5, R8.reuse, PT ;  /* 0x000000080500720c */ /* 0x080fe20003f46270 */
[----:B------:R-:W-:Y:S01]  /*08d0*/  VIADD R5, R7, 0x380 ;  /* 0x0000038007057836 */ /* 0x000fe20000000000 */
[-C--:B------:R-:W-:Y:S02]  /*08e0*/  ISETP.GE.AND P3, PT, R15, R8.reuse, PT ;  /* 0x000000080f00720c */ /* 0x080fe40003f66270 */
[----:B------:R-:W-:Y:S02]  /*08f0*/  ISETP.GE.AND P4, PT, R23, R8, PT ;  /* 0x000000081700720c */ /* 0x000fe40003f86270 */
[----:B------:R-:W-:Y:S01]  /*0900*/  @!P0 IADD3 R3, R10, R7, RZ ;  /* 0x000000070a038210 */ /* 0x000fe20007ffe0ff */
[----:B0-----:R-:W-:Y:S10]  /*0910*/  @P0 BRA `(.L_x_3494) ;  /* 0x0000000000240947 */ /* 0x001ff40003800000 */
        /* <DEDUP_REMOVED lines=9> */
.L_x_3494:
[----:B------:R-:W-:Y:S05]  /*09b0*/  BSYNC B0 ;  /* 0x0000000000007941 */ /* 0x000fea0003800000 */
.L_x_3493:
[----:B------:R-:W-:Y:S01]  /*09c0*/  BSSY B0, `(.L_x_3495) ;  /* 0x000000d000007945 */ /* 0x000fe20003800000 */
[----:B------:R-:W-:Y:S01]  /*09d0*/  @!P0 IMAD.WIDE.U32 R2, R3, 0x2, R12 ;  /* 0x0000000203028825 */ /* 0x000fe200078e000c */
[----:B------:R-:W-:Y:S02]  /*09e0*/  ISETP.GE.AND P5, PT, R5, R8, PT ;  /* 0x000000080500720c */ /* 0x000fe40003fa6270 */
[----:B------:R-:W-:Y:S11]  /*09f0*/  @P6 BRA `(.L_x_3496) ;  /* 0x0000000000246947 */ /* 0x000ff60003800000 */
        /* <DEDUP_REMOVED lines=9> */
.L_x_3496:
[----:B------:R-:W-:Y:S05]  /*0a90*/  BSYNC B0 ;  /* 0x0000000000007941 */ /* 0x000fea0003800000 */
.L_x_3495:
[----:B------:R-:W-:Y:S01]  /*0aa0*/  ISETP.NE.AND P6, PT, R4, RZ, PT ;  /* 0x000000ff0400720c */ /* 0x000fe20003fc5270 */
[----:B------:R-:W-:-:S12]  /*0ab0*/  BSSY B0, `(.L_x_3497) ;  /* 0x000000b000007945 */ /* 0x000fd80003800000 */
[----:B------:R-:W-:Y:S05]  /*0ac0*/  @P6 BRA `(.L_x_3498) ;  /* 0x0000000000246947 */ /* 0x000fea0003800000 */
        /* <DEDUP_REMOVED lines=9> */
.L_x_3498:
[----:B------:R-:W-:Y:S05]  /*0b60*/  BSYNC B0 ;  /* 0x0000000000007941 */ /* 0x000fea0003800000 */
.L_x_3497:
        /* <DEDUP_REMOVED lines=11> */
.L_x_3500:
[----:B------:R-:W-:Y:S05]  /*0c20*/  BSYNC B0 ;  /* 0x0000000000007941 */ /* 0x000fea0003800000 */
.L_x_3499:
[----:B------:R-:W-:Y:S04]  /*0c30*/  BSSY B0, `(.L_x_3501) ;  /* 0x000000b000007945 */ /* 0x000fe80003800000 */
[----:B------:R-:W-:Y:S05]  /*0c40*/  @P2 BRA `(.L_x_3502) ;  /* 0x0000000000242947 */ /* 0x000fea0003800000 */
[----:B-----5:R-:W0:Y:S01]  /*0c50*/  LDC.U16 R0, c[0x0][0x216] ;  /* 0x00008580ff007b82 */ /* 0x020e220000000400 */
[----:B------:R-:W-:Y:S02]  /*0c60*/  HADD2.F32 R20, -RZ, R20.H0_H0 ;  /* 0x20000014ff147230 */ /* 0x000fe40000004100 */
[----:B0-----:R-:W-:-:S04]  /*0c70*/  HADD2.F32 R0, -RZ, R0.H0_H0 ;  /* 0x20000000ff007230 */ /* 0x001fc80000004100 */
[----:B------:R-:W0:Y:S02]  /*0c80*/  MUFU.RCP R5, R0 ;  /* 0x0000000000057308 */ /* 0x000e240000001000 */
[----:B0-----:R-:W-:-:S05]  /*0c90*/  FMUL.FTZ R20, R20, R5 ;  /* 0x0000000514147220 */ /* 0x001fca0000410000 */
[----:B------:R-:W-:-:S05]  /*0ca0*/  F2FP.F16.F32.PACK_AB R20, RZ, R20 ;  /* 0x00000014ff14723e */ /* 0x000fca00000000ff */
[----:B------:R-:W-:-:S04]  /*0cb0*/  HADD2.F32 R20, -RZ, R20.H0_H0 ;  /* 0x20000014ff147230 */ /* 0x000fc80000004100 */
[----:B------:R-:W0:Y:S02]  /*0cc0*/  FRND.TRUNC R4, R20 ;  /* 0x0000001400047307 */ /* 0x000e24000020d000 */
[----:B0-----:R-:W-:-:S07]  /*0cd0*/  F2FP.F16.F32.PACK_AB R4, RZ, R4 ;  /* 0x00000004ff04723e */ /* 0x001fce00000000ff */
.L_x_3502:
[----:B------:R-:W-:Y:S05]  /*0ce0*/  BSYNC B0 ;  /* 0x0000000000007941 */ /* 0x000fea0003800000 */
.L_x_3501:
        /* <DEDUP_REMOVED lines=11> */
.L_x_3504:
[----:B------:R-:W-:Y:S05]  /*0da0*/  BSYNC B0 ;  /* 0x0000000000007941 */ /* 0x000fea0003800000 */
.L_x_3503:
[----:B------:R-:W-:Y:S04]  /*0db0*/  BSSY B0, `(.L_x_3505) ;  /* 0x000000b000007945 */ /* 0x000fe80003800000 */
        /* <DEDUP_REMOVED lines=10> */
.L_x_3506:
[----:B------:R-:W-:Y:S05]  /*0e60*/  BSYNC B0 ;  /* 0x0000000000007941 */ /* 0x000fea0003800000 */
.L_x_3505:
        /* <DEDUP_REMOVED lines=11> */
.L_x_3508:
[----:B------:R-:W-:Y:S05]  /*0f20*/  BSYNC B0 ;  /* 0x0000000000007941 */ /* 0x000fea0003800000 */
.L_x_3507:
[----:B------:R-:W-:Y:S01]  /*0f30*/  @!P0 IADD3 R7, R7, 0x80, RZ ;  /* 0x0000008007078810 */ /* 0x000fe20007ffe0ff */
[----:B-----5:R0:W-:Y:S01]  /*0f40*/  @!P0 STG.E.U16 desc[UR4][R2.64], R11 ;  /* 0x0000000b02008986 */ /* 0x0201e2000c101504 */
[----:B------:R-:W-:Y:S04]  /*0f50*/  BSSY B0, `(.L_x_3509) ;  /* 0x000002d000007945 */ /* 0x000fe80003800000 */
[----:B------:R-:W-:Y:S01]  /*0f60*/  BSSY B1, `(.L_x_3510) ;  /* 0x0000025000017945 */ /* 0x000fe20003800000 */
[----:B------:R-:W-:-:S13]  /*0f70*/  ISETP.GE.AND P0, PT, R7, R8, PT ;  /* 0x000000080700720c */ /* 0x000fda0003f06270 */
[----:B0-----:R-:W-:Y:S05]  /*0f80*/  @P0 BRA `(.L_x_3511) ;  /* 0x0000000000300947 */ /* 0x001fea0003800000 */
[----:B------:R-:W0:Y:S01]  /*0f90*/  LDC.64 R2, c[0x0][0x218] ;  /* 0x00008600ff027b82 */ /* 0x000e220000000a00 */
[----:B------:R-:W-:Y:S01]  /*0fa0*/  IMAD.IADD R11, R10, 0x1, R7 ;  /* 0x000000010a0b7824 */ /* 0x000fe200078e0207 */
[----:B------:R-:W-:-:S04]  /*0fb0*/  IADD3 R7, R7, 0x80, RZ ;  /* 0x0000008007077810 */ /* 0x000fc80007ffe0ff */
        /* <DEDUP_REMOVED lines=9> */
.L_x_3511:
[----:B------:R-:W-:-:S13]  /*1050*/  ISETP.GE.AND P0, PT, R7, R8, PT ;  /* 0x000000080700720c */ /* 0x000fda0003f06270 */
[----:B------:R-:W-:Y:S05]  /*1060*/  @P0 BRA `(.L_x_3513) ;  /* 0x0000000000300947 */ /* 0x000fea0003800000 */
[----:B0-----:R-:W0:Y:S01]  /*1070*/  LDC.64 R2, c[0x0][0x218] ;  /* 0x00008600ff027b82 */ /* 0x001e220000000a00 */
[----:B------:R-:W-:Y:S02]  /*1080*/  IADD3 R11, R10, R7, RZ ;  /* 0x000000070a0b7210 */ /* 0x000fe40007ffe0ff */
[----:B------:R-:W-:-:S03]  /*1090*/  IADD3 R7, R7, 0x80, RZ ;  /* 0x0000008007077810 */ /* 0x000fc60007ffe0ff */
[----:B0-----:R-:W-:-:S05]  /*10a0*/  IMAD.WIDE.U32 R2, R11, 0x2, R2 ;  /* 0x000000020b027825 */ /* 0x001fca00078e0002 */
[----:B------:R1:W-:Y:S02]  /*10b0*/  STG.E.U16 desc[UR4][R2.64], R9 ;  /* 0x0000000902007986 */ /* 0x0003e4000c101504 */
.L_x_3512:
[----:B------:R-:W-:-:S13]  /*10c0*/  ISETP.GE.AND P0, PT, R7, R8, PT ;  /* 0x000000080700720c */ /* 0x000fda0003f06270 */
[----:B------:R-:W-:Y:S05]  /*10d0*/  @P0 BRA `(.L_x_3514) ;  /* 0x0000000000340947 */ /* 0x000fea0003800000 */
[----:B01----:R-:W0:Y:S01]  /*10e0*/  LDC.64 R2, c[0x0][0x218] ;  /* 0x00008600ff027b82 */ /* 0x003e220000000a00 */
[----:B------:R-:W-:Y:S01]  /*10f0*/  IMAD.IADD R9, R10, 0x1, R7 ;  /* 0x000000010a097824 */ /* 0x000fe200078e0207 */
[----:B------:R-:W-:-:S03]  /*1100*/  IADD3 R7, R7, 0x80, RZ ;  /* 0x0000008007077810 */ /* 0x000fc60007ffe0ff */
[----:B0-----:R-:W-:-:S05]  /*1110*/  IMAD.WIDE.U32 R2, R9, 0x2, R2 ;  /* 0x0000000209027825 */ /* 0x001fca00078e0002 */
[----:B------:R1:W-:Y:S02]  /*1120*/  STG.E.U16 desc[UR4][R2.64], R4 ;  /* 0x0000000402007986 */ /* 0x0003e4000c101504 */
.L_x_3513:
        /* <DEDUP_REMOVED lines=8> */
.L_x_3514:
[----:B------:R-:W-:Y:S05]  /*11b0*/  BSYNC B1 ;  /* 0x0000000000017941 */ /* 0x000fea0003800000 */
.L_x_3510:
[----:B------:R-:W-:-:S13]  /*11c0*/  ISETP.GE.AND P0, PT, R7, R8, PT ;  /* 0x000000080700720c */ /* 0x000fda0003f06270 */
[----:B012---:R-:W0:Y:S01]  /*11d0*/  @!P0 LDC.64 R2, c[0x0][0x218] ;  /* 0x00008600ff028b82 */ /* 0x007e220000000a00 */
[----:B------:R-:W-:Y:S02]  /*11e0*/  @!P0 IADD3 R9, R10, R7, RZ ;  /* 0x000000070a098210 */ /* 0x000fe40007ffe0ff */
[----:B------:R-:W-:-:S03]  /*11f0*/  @!P0 IADD3 R7, R7, 0x80, RZ ;  /* 0x0000008007078810 */ /* 0x000fc60007ffe0ff */
[----:B0-----:R-:W-:-:S05]  /*1200*/  @!P0 IMAD.WIDE.U32 R2, R9, 0x2, R2 ;  /* 0x0000000209028825 */ /* 0x001fca00078e0002 */
[----:B------:R2:W-:Y:S02]  /*1210*/  @!P0 STG.E.U16 desc[UR4][R2.64], R6 ;  /* 0x0000000602008986 */ /* 0x0005e4000c101504 */
.L_x_3515:
[----:B------:R-:W-:Y:S05]  /*1220*/  BSYNC B0 ;  /* 0x0000000000007941 */ /* 0x000fea0003800000 */
.L_x_3509:
        /* <DEDUP_REMOVED lines=8> */
.L_x_3516:
        /* <DEDUP_REMOVED lines=13> */
.L_x_22792:


//--------------------- .text._ZN2at6native29vectorized_elementwise_kernelILi4ENS0_13BUnaryFunctorIN3c104HalfES4_S4_ZZZNS0_15binary_internal21div_trunc_kernel_cudaERNS_18TensorIteratorBaseEENKUlvE1_clEvENKUlvE1_clEvEUlS4_S4_E_EESt5arrayIPcLm2EEEEviT0_T1_ --------------------------
	.section	.text._ZN2at6native29vectorized_elementwise_kernelILi4ENS0_13BUnaryFunctorIN3c104HalfES4_S4_ZZZNS0_15binary_internal21div_trunc_kernel_cudaERNS_18TensorIteratorBaseEENKUlvE1_clEvENKUlvE1_clEvEUlS4_S4_E_EESt5arrayIPcLm2EEEEviT0_T1_,"ax",@progbits
	.align	128
        .global         _ZN2at6native29vectorized_elementwise_kernelILi4ENS0_13BUnaryFunctorIN3c104HalfES4_S4_ZZZNS0_15binary_internal21div_trunc_kernel_cudaERNS_18TensorIteratorBaseEENKUlvE1_clEvENKUlvE1_clEvEUlS4_S4_E_EESt5arrayIPcLm2EEEEviT0_T1_
        .type           _ZN2at6native29vectorized_elementwise_kernelILi4ENS0_13BUnaryFunctorIN3c104HalfES4_S4_ZZZNS0_15binary_internal21div_trunc_kernel_cudaERNS_18TensorIteratorBaseEENKUlvE1_clEvENKUlvE1_clEvEUlS4_S4_E_EESt5arrayIPcLm2EEEEviT0_T1_,@function
        .size           _ZN2at6native29vectorized_elementwise_kernelILi4ENS0_13BUnaryFunctorIN3c104HalfES4_S4_ZZZNS0_15binary_internal21div_trunc_kernel_cudaERNS_18TensorIteratorBaseEENKUlvE1_clEvENKUlvE1_clEvEUlS4_S4_E_EESt5arrayIPcLm2EEEEviT0_T1_,(.L_x_22793 - _ZN2at6native29vectorized_elementwise_kernelILi4ENS0_13BUnaryFunctorIN3c104HalfES4_S4_ZZZNS0_15binary_internal21div_trunc_kernel_cudaERNS_18TensorIteratorBaseEENKUlvE1_clEvENKUlvE1_clEvEUlS4_S4_E_EESt5arrayIPcLm2EEEEviT0_T1_)
        .other          _ZN2at6native29vectorized_elementwise_kernelILi4ENS0_13BUnaryFunctorIN3c104HalfES4_S4_ZZZNS0_15binary_internal21div_trunc_kernel_cudaERNS_18TensorIteratorBaseEENKUlvE1_clEvENKUlvE1_clEvEUlS4_S4_E_EESt5arrayIPcLm2EEEEviT0_T1_,@"STO_CUDA_ENTRY STV_DEFAULT"
_ZN2at6native29vectorized_elementwise_kernelILi4ENS0_13BUnaryFunctorIN3c104HalfES4_S4_ZZZNS0_15binary_internal21div_trunc_kernel_cudaERNS_18TensorIteratorBaseEENKUlvE1_clEvENKUlvE1_clEvEUlS4_S4_E_EESt5arrayIPcLm2EEEEviT0_T1_:
.text._ZN2at6native29vectorized_elementwise_kernelILi4ENS0_13BUnaryFunctorIN3c104HalfES4_S4_ZZZNS0_15binary_internal21div_trunc_kernel_cudaERNS_18TensorIteratorBaseEENKUlvE1_clEvENKUlvE1_clEvEUlS4_S4_E_EESt5arrayIPcLm2EEEEviT0_T1_:
        /* <DEDUP_REMOVED lines=12> */
[----:B------:R-:W2:Y:S04]  /*00c0*/  LDG.E.64 R4, desc[UR4][R8.64] ;  /* 0x0000000408047981 */ /* 0x000ea8000c1e1b00 */
[----:B------:R0:W3:Y:S01]  /*00d0*/  LDG.E.64 R2, desc[UR4][R8.64+0x400] ;  /* 0x0004000408027981 */ /* 0x0000e2000c1e1b00 */
[----:B------:R-:W1:Y:S02]  /*00e0*/  LDC.U16 R6, c[0x0][0x216] ;  /* 0x00008580ff067b82 */ /* 0x000e640000000400 */
[----:B-1----:R-:W-:-:S06]  /*00f0*/  HADD2.F32 R6, -RZ, R6.H0_H0 ;  /* 0x20000006ff067230 */ /* 0x002fcc0000004100 */
[----:B------:R-:W1:Y:S01]  /*0100*/  MUFU.RCP R6, R6 ;  /* 0x0000000600067308 */ /* 0x000e620000001000 */
[--C-:B--2---:R-:W-:Y:S02]  /*0110*/  HADD2.F32 R7, -RZ, R4.reuse.H0_H0 ;  /* 0x20000004ff077230 */ /* 0x104fe40000004100 */
[----:B------:R-:W-:Y:S02]  /*0120*/  HADD2.F32 R11, -RZ, R4.H1_H1 ;  /* 0x30000004ff0b7230 */ /* 0x000fe40000004100 */
[----:B0-----:R-:W-:Y:S02]  /*0130*/  HADD2.F32 R9, -RZ, R5.H1_H1 ;  /* 0x30000005ff097230 */ /* 0x001fe40000004100 */
[-C--:B-1----:R-:W-:Y:S01]  /*0140*/  FMUL.FTZ R7, R7, R6.reuse ;  /* 0x0000000607077220 */ /* 0x082fe20000410000 */
[----:B---3--:R-:W-:Y:S02]  /*0150*/  HADD2.F32 R13, -RZ, R2.H1_H1 ;  /* 0x30000002ff0d7230 */ /* 0x008fe40000004100 */
[----:B------:R-:W-:Y:S01]  /*0160*/  FMUL.FTZ R11, R11, R6 ;  /* 0x000000060b0b7220 */ /* 0x000fe20000410000 */
[----:B------:R-:W-:-:S02]  /*0170*/  HADD2.F32 R15, -RZ, R3.H1_H1 ;  /* 0x30000003ff0f7230 */ /* 0x000fc40000004100 */
[-C--:B------:R-:W-:Y:S01]  /*0180*/  FMUL.FTZ R9, R9, R6.reuse ;  /* 0x0000000609097220 */ /* 0x080fe20000410000 */
[----:B------:R-:W-:Y:S01]  /*0190*/  F2FP.F16.F32.PACK_AB R7, RZ, R7 ;  /* 0x00000007ff07723e */ /* 0x000fe200000000ff */
[-C--:B------:R-:W-:Y:S01]  /*01a0*/  FMUL.FTZ R13, R13, R6.reuse ;  /* 0x000000060d0d7220 */ /* 0x080fe20000410000 */
[----:B------:R-:W-:Y:S01]  /*01b0*/  F2FP.F16.F32.PACK_AB R11, RZ, R11 ;  /* 0x0000000bff0b723e */ /* 0x000fe200000000ff */
[----:B------:R-:W-:Y:S01]  /*01c0*/  FMUL.FTZ R15, R15, R6 ;  /* 0x000000060f0f7220 */ /* 0x000fe20000410000 */
[----:B------:R-:W-:Y:S01]  /*01d0*/  F2FP.F16.F32.PACK_AB R9, RZ, R9 ;  /* 0x00000009ff09723e */ /* 0x000fe200000000ff */
[----:B------:R-:W-:Y:S01]  /*01e0*/  HADD2.F32 R4, -RZ, R7.H0_H0 ;  /* 0x20000007ff047230 */ /* 0x000fe20000004100 */
[----:B------:R-:W-:Y:S01]  /*01f0*/  F2FP.F16.F32.PACK_AB R13, RZ, R13 ;  /* 0x0000000dff0d723e */ /* 0x000fe200000000ff */
[----:B------:R-:W-:Y:S01]  /*0200*/  HADD2.F32 R7, -RZ, R5.H0_H0 ;  /* 0x20000005ff077230 */ /* 0x000fe20000004100 */
[----:B------:R-:W-:Y:S01]  /*0210*/  F2FP.F16.F32.PACK_AB R15, RZ, R15 ;  /* 0x0000000fff0f723e */ /* 0x000fe200000000ff */
[----:B------:R-:W-:-:S02]  /*0220*/  HADD2.F32 R5, -RZ, R11.H0_H0 ;  /* 0x2000000bff057230 */ /* 0x000fc40000004100 */
[----:B------:R-:W-:Y:S02]  /*0230*/  HADD2.F32 R8, -RZ, R9.H0_H0 ;  /* 0x20000009ff087230 */ /* 0x000fe40000004100 */
[-C--:B------:R-:W-:Y:S01]  /*0240*/  FMUL.FTZ R7, R7, R6.reuse ;  /* 0x0000000607077220 */ /* 0x080fe20000410000 */
[----:B------:R-:W-:Y:S01]  /*0250*/  HADD2.F32 R11, -RZ, R2.H0_H0 ;  /* 0x20000002ff0b7230 */ /* 0x000fe20000004100 */
[----:B------:R-:W-:Y:S01]  /*0260*/  FRND.TRUNC R4, R4 ;  /* 0x0000000400047307 */ /* 0x000fe2000020d000 */
[----:B------:R-:W-:Y:S02]  /*0270*/  HADD2.F32 R9, -RZ, R3.H0_H0 ;  /* 0x20000003ff097230 */ /* 0x000fe40000004100 */
[----:B------:R-:W0:Y:S01]  /*0280*/  LDC.64 R2, c[0x0][0x218] ;  /* 0x00008600ff027b82 */ /* 0x000e220000000a00 */
[-C--:B------:R-:W-:Y:S01]  /*0290*/  FMUL.FTZ R11, R11, R6.reuse ;  /* 0x000000060b0b7220 */ /* 0x080fe20000410000 */
[----:B------:R-:W-:Y:S01]  /*02a0*/  F2FP.F16.F32.PACK_AB R7, RZ, R7 ;  /* 0x00000007ff07723e */ /* 0x000fe200000000ff */
[----:B------:R-:W-:Y:S01]  /*02b0*/  FMUL.FTZ R9, R9, R6 ;  /* 0x0000000609097220 */ /* 0x000fe20000410000 */
[----:B------:R-:W-:Y:S01]  /*02c0*/  HADD2.F32 R13, -RZ, R13.H0_H0 ;  /* 0x2000000dff0d7230 */ /* 0x000fe20000004100 */
[----:B------:R-:W1:Y:S01]  /*02d0*/  FRND.TRUNC R5, R5 ;  /* 0x0000000500057307 */ /* 0x000e62000020d000 */
[----:B------:R-:W-:Y:S01]  /*02e0*/  F2FP.F16.F32.PACK_AB R11, RZ, R11 ;  /* 0x0000000bff0b723e */ /* 0x000fe200000000ff */
[----:B------:R-:W-:Y:S01]  /*02f0*/  HADD2.F32 R7, -RZ, R7.H0_H0 ;  /* 0x20000007ff077230 */ /* 0x000fe20000004100 */
[----:B------:R-:W-:Y:S01]  /*0300*/  F2FP.F16.F32.PACK_AB R9, RZ, R9 ;  /* 0x00000009ff09723e */ /* 0x000fe200000000ff */
[----:B------:R-:W-:-:S02]  /*0310*/  HADD2.F32 R15, -RZ, R15.H0_H0 ;  /* 0x2000000fff0f7230 */ /* 0x000fc40000004100 */
[----:B------:R-:W-:Y:S02]  /*0320*/  HADD2.F32 R11, -RZ, R11.H0_H0 ;  /* 0x2000000bff0b7230 */ /* 0x000fe40000004100 */
[----:B------:R-:W-:Y:S01]  /*0330*/  HADD2.F32 R9, -RZ, R9.H0_H0 ;  /* 0x20000009ff097230 */ /* 0x000fe20000004100 */
[----:B------:R-:W-:Y:S01]  /*0340*/  FRND.TRUNC R7, R7 ;  /* 0x0000000700077307 */ /* 0x000fe2000020d000 */
[----:B-1----:R-:W-:-:S07]  /*0350*/  F2FP.F16.F32.PACK_AB R4, R5, R4 ;  /* 0x000000040504723e */ /* 0x002fce00000000ff */
[----:B------:R-:W1:Y:S01]  /*0360*/  FRND.TRUNC R8, R8 ;  /* 0x0000000800087307 */ /* 0x000e62000020d000 */
[----:B0-----:R-:W-:-:S07]  /*0370*/  IMAD.WIDE.U32 R2, R10, 0x2, R2 ;  /* 0x000000020a027825 */ /* 0x001fce00078e0002 */
[----:B------:R-:W-:Y:S01]  /*0380*/  FRND.TRUNC R11, R11 ;  /* 0x0000000b000b7307 */ /* 0x000fe2000020d000 */
[----:B------:R-:W-:Y:S01]  /*0390*/  IMAD.WIDE R2, R0, 0x8, R2 ;  /* 0x0000000800027825 */ /* 0x000fe200078e0202 */
[----:B-1----:R-:W-:-:S06]  /*03a0*/  F2FP.F16.F32.PACK_AB R5, R8, R7 ;  /* 0x000000070805723e */ /* 0x002fcc00000000ff */
        /* <DEDUP_REMOVED lines=8> */
.L_x_3517:
        /* <DEDUP_REMOVED lines=84> */
.L_x_3519:
[----:B------:R-:W-:Y:S05]  /*0970*/  BSYNC B0 ;  /* 0x0000000000007941 */ /* 0x000fea0003800000 */
.L_x_3518:
        /* <DEDUP_REMOVED lines=13> */
.L_x_3521:
[----:B------:R-:W-:Y:S05]  /*0a50*/  BSYNC B0 ;  /* 0x0000000000007941 */ /* 0x000fea0003800000 */
.L_x_3520:
        /* <DEDUP_REMOVED lines=12> */
.L_x_3523:
[----:B------:R-:W-:Y:S05]  /*0b20*/  BSYNC B0 ;  /* 0x0000000000007941 */ /* 0x000fea0003800000 */
.L_x_3522:
        /* <DEDUP_REMOVED lines=11> */
.L_x_3525:
[----:B------:R-:W-:Y:S05]  /*0be0*/  BSYNC B0 ;  /* 0x0000000000007941 */ /* 0x000fea0003800000 */
.L_x_3524:
        /* <DEDUP_REMOVED lines=11> */
.L_x_3527:
[----:B------:R-:W-:Y:S05]  /*0ca0*/  BSYNC B0 ;  /* 0x0000000000007941 */ /* 0x000fea0003800000 */
.L_x_3526:
        /* <DEDUP_REMOVED lines=11> */
.L_x_3529:
[----:B------:R-:W-:Y:S05]  /*0d60*/  BSYNC B0 ;  /* 0x0000000000007941 */ /* 0x000fea0003800000 */
.L_x_3528:
        /* <DEDUP_REMOVED lines=11> */
.L_x_3531:
[----:B------:R-:W-:Y:S05]  /*0e20*/  BSYNC B0 ;  /* 0x0000000000007941 */ /* 0x000fea0003800000 */
.L_x_3530:
        /* <DEDUP_REMOVED lines=11> */
.L_x_3533:
[----:B------:R-:W-:Y:S05]  /*0ee0*/  BSYNC B0 ;  /* 0x0000000000007941 */ /* 0x000fea0003800000 */
.L_x_3532:
        /* <DEDUP_REMOVED lines=18> */
.L_x_3536:
[----:B------:R-:W-:-:S13]  /*1010*/  ISETP.GE.AND P0, PT, R7, R8, PT ;  /* 0x000000080700720c */ /* 0x000fda0003f06270 */
[----:B------:R-:W-:Y:S05]  /*1020*/  @P0 BRA `(.L_x_3538) ;  /* 0x0000000000300947 */ /* 0x000fea0003800000 */
[----:B0-----:R-:W0:Y:S01]  /*1030*/  LDC.64 R2, c[0x0][0x218] ;  /* 0x00008600ff027b82 */ /* 0x001e220000000a00 */
[----:B------:R-:W-:Y:S02]  /*1040*/  IADD3 R11, R10, R7, RZ ;  /* 0x000000070a0b7210 */ /* 0x000fe40007ffe0ff */
[----:B------:R-:W-:-:S03]  /*1050*/  IADD3 R7, R7, 0x80, RZ ;  /* 0x0000008007077810 */ /* 0x000fc60007ffe0ff */
[----:B0-----:R-:W-:-:S05]  /*1060*/  IMAD.WIDE.U32 R2, R11, 0x2, R2 ;  /* 0x000000020b027825 */ /* 0x001fca00078e0002 */
[----:B------:R1:W-:Y:S02]  /*1070*/  STG.E.U16 desc[UR4][R2.64], R9 ;  /* 0x0000000902007986 */ /* 0x0003e4000c101504 */
.L_x_3537:
[----:B------:R-:W-:-:S13]  /*1080*/  ISETP.GE.AND P0, PT, R7, R8, PT ;  /* 0x000000080700720c */ /* 0x000fda0003f06270 */
[----:B------:R-:W-:Y:S05]  /*1090*/  @P0 BRA `(.L_x_3539) ;  /* 0x0000000000340947 */ /* 0x000fea0003800000 */
[----:B01----:R-:W0:Y:S01]  /*10a0*/  LDC.64 R2, c[0x0][0x218] ;  /* 0x00008600ff027b82 */ /* 0x003e220000000a00 */
[----:B------:R-:W-:Y:S01]  /*10b0*/  IMAD.IADD R9, R10, 0x1, R7 ;  /* 0x000000010a097824 */ /* 0x000fe200078e0207 */
[----:B------:R-:W-:-:S03]  /*10c0*/  IADD3 R7, R7, 0x80, RZ ;  /* 0x0000008007077810 */ /* 0x000fc60007ffe0ff */
[----:B0-----:R-:W-:-:S05]  /*10d0*/  IMAD.WIDE.U32 R2, R9, 0x2, R2 ;  /* 0x0000000209027825 */ /* 0x001fca00078e0002 */
[----:B------:R1:W-:Y:S02]  /*10e0*/  STG.E.U16 desc[UR4][R2.64], R4 ;  /* 0x0000000402007986 */ /* 0x0003e4000c101504 */
.L_x_3538:
        /* <DEDUP_REMOVED lines=8> */
.L_x_3539:
[----:B------:R-:W-:Y:S05]  /*1170*/  BSYNC B1 ;  /* 0x0000000000017941 */ /* 0x000fea0003800000 */
.L_x_3535:
[----:B------:R-:W-:-:S13]  /*1180*/  ISETP.GE.AND P0, PT, R7, R8, PT ;  /* 0x000000080700720c */ /* 0x000fda0003f06270 */
[----:B012---:R-:W0:Y:S01]  /*1190*/  @!P0 LDC.64 R2, c[0x0][0x218] ;  /* 0x00008600ff028b82 */ /* 0x007e220000000a00 */
[----:B------:R-:W-:Y:S02]  /*11a0*/  @!P0 IADD3 R9, R10, R7, RZ ;  /* 0x000000070a098210 */ /* 0x000fe40007ffe0ff */
[----:B------:R-:W-:-:S03]  /*11b0*/  @!P0 IADD3 R7, R7, 0x80, RZ ;  /* 0x0000008007078810 */ /* 0x000fc60007ffe0ff */
[----:B0-----:R-:W-:-:S05]  /*11c0*/  @!P0 IMAD.WIDE.U32 R2, R9, 0x2, R2 ;  /* 0x0000000209028825 */ /* 0x001fca00078e0002 */
[----:B------:R2:W-:Y:S02]  /*11d0*/  @!P0 STG.E.U16 desc[UR4][R2.64], R6 ;  /* 0x0000000602008986 */ /* 0x0005e4000c101504 */
.L_x_3540:
[----:B------:R-:W-:Y:S05]  /*11e0*/  BSYNC B0 ;  /* 0x0000000000007941 */ /* 0x000fea0003800000 */
.L_x_3534:
        /* <DEDUP_REMOVED lines=8> */
.L_x_3541:
        /* <DEDUP_REMOVED lines=9> */
.L_x_22793:


//--------------------- .text._ZN2at6native29vectorized_elementwise_kernelILi8ENS0_13BUnaryFunctorIN3c104HalfES4_S4_ZZZNS0_15binary_internal21div_trunc_kernel_cudaERNS_18TensorIteratorBaseEENKUlvE1_clEvENKUlvE1_clEvEUlS4_S4_E_EESt5arrayIPcLm2EEEEviT0_T1_ --------------------------
	.section	.text._ZN2at6native29vectorized_elementwise_kernelILi8ENS0_13BUnaryFunctorIN3c104HalfES4_S4_ZZZNS0_15binary_internal21div_trunc_kernel_cudaERNS_18TensorIteratorBaseEENKUlvE1_clEvENKUlvE1_clEvEUlS4_S4_E_EESt5arrayIPcLm2EEEEviT0_T1_,"ax",@progbits
	.align	128
        .global         _ZN2at6native29vectorized_elementwise_kernelILi8ENS0_13BUnaryFunctorIN3c104HalfES4_S4_ZZZNS0_15binary_internal21div_trunc_kernel_cudaERNS_18TensorIteratorBaseEENKUlvE1_clEvENKUlvE1_clEvEUlS4_S4_E_EESt5arrayIPcLm2EEEEviT0_T1_
        .type           _ZN2at6native29vectorized_elementwise_kernelILi8ENS0_13BUnaryFunctorIN3c104HalfES4_S4_ZZZNS0_15binary_internal21div_trunc_kernel_cudaERNS_18TensorIteratorBaseEENKUlvE1_clEvENKUlvE1_clEvEUlS4_S4_E_EESt5arrayIPcLm2EEEEviT0_T1_,@function
        .size           _ZN2at6native29vectorized_elementwise_kernelILi8ENS0_13BUnaryFunctorIN3c104HalfES4_S4_ZZZNS0_15binary_internal21div_trunc_kernel_cudaERNS_18TensorIteratorBaseEENKUlvE1_clEvENKUlvE1_clEvEUlS4_S4_E_EESt5arrayIPcLm2EEEEviT0_T1_,(.L_x_22794 - _ZN2at6native29vectorized_elementwise_kernelILi8ENS0_13BUnaryFunctorIN3c104HalfES4_S4_ZZZNS0_15binary_internal21div_trunc_kernel_cudaERNS_18TensorIteratorBaseEENKUlvE1_clEvENKUlvE1_clEvEUlS4_S4_E_EESt5arrayIPcLm2EEEEviT0_T1_)
        .other          _ZN2at6native29vectorized_elementwise_kernelILi8ENS0_13BUnaryFunctorIN3c104HalfES4_S4_ZZZNS0_15binary_internal21div_trunc_kernel_cudaERNS_18TensorIteratorBaseEENKUlvE1_clEvENKUlvE1_clEvEUlS4_S4_E_EESt5arrayIPcLm2EEEEviT0_T1_,@"STO_CUDA_ENTRY STV_DEFAULT"
_ZN2at6native29vectorized_elementwise_kernelILi8ENS0_13BUnaryFunctorIN3c104HalfES4_S4_ZZZNS0_15binary_internal21div_trunc_kernel_cudaERNS_18TensorIteratorBaseEENKUlvE1_clEvENKUlvE1_clEvEUlS4_S4_E_EESt5arrayIPcLm2EEEEviT0_T1_:
.text._ZN2at6native29vectorized_elementwise_kernelILi8ENS0_13BUnaryFunctorIN3c104HalfES4_S4_ZZZNS0_15binary_internal21div_trunc_kernel_cudaERNS_18TensorIteratorBaseEENKUlvE1_clEvENKUlvE1_clEvEUlS4_S4_E_EESt5arrayIPcLm2EEEEviT0_T1_:
        /* <DEDUP_REMOVED lines=11> */
[----:B0-----:R-:W-:-:S06]  /*00b0*/  IMAD.WIDE.U32 R4, R0, 0x10, R2 ;  /* 0x0000001000047825 */ /* 0x001fcc00078e0002 */
[----:B------:R-:W2:Y:S01]  /*00c0*/  LDG.E.128 R4, desc[UR4][R4.64] ;  /* 0x0000000404047981 */ /* 0x000ea2000c1e1d00 */
[----:B------:R-:W0:Y:S02]  /*00d0*/  LDC.U16 R2, c[0x0][0x216] ;  /* 0x00008580ff027b82 */ /* 0x000e240000000400 */
[----:B0-----:R-:W-:-:S06]  /*00e0*/  HADD2.F32 R2, -RZ, R2.H0_H0 ;  /* 0x20000002ff027230 */ /* 0x001fcc0000004100 */
[----:B------:R-:W0:Y:S01]  /*00f0*/  MUFU.RCP R2, R2 ;  /* 0x0000000200027308 */ /* 0x000e220000001000 */
[--C-:B--2---:R-:W-:Y:S02]  /*0100*/  HADD2.F32 R9, -RZ, R4.reuse.H1_H1 ;  /* 0x30000004ff097230 */ /* 0x104fe40000004100 */
[--C-:B------:R-:W-:Y:S02]  /*0110*/  HADD2.F32 R11, -RZ, R5.reuse.H0_H0 ;  /* 0x20000005ff0b7230 */ /* 0x100fe40000004100 */
[----:B------:R-:W-:Y:S02]  /*0120*/  HADD2.F32 R5, -RZ, R5.H1_H1 ;  /* 0x30000005ff057230 */ /* 0x000fe40000004100 */
[-C--:B0-----:R-:W-:Y:S01]  /*0130*/  FMUL.FTZ R9, R9, R2.reuse ;  /* 0x0000000209097220 */ /* 0x081fe20000410000 */
[----:B------:R-:W-:Y:S02]  /*0140*/  HADD2.F32 R3, -RZ, R4.H0_H0 ;  /* 0x20000004ff037230 */ /* 0x000fe40000004100 */
[----:B------:R-:W-:Y:S01]  /*0150*/  FMUL.FTZ R11, R11, R2 ;  /* 0x000000020b0b7220 */ /* 0x000fe20000410000 */
[----:B------:R-:W-:-:S02]  /*0160*/  HADD2.F32 R13, -RZ, R7.H0_H0 ;  /* 0x20000007ff0d7230 */ /* 0x000fc40000004100 */
[-C--:B------:R-:W-:Y:S01]  /*0170*/  FMUL.FTZ R8, R5, R2.reuse ;  /* 0x0000000205087220 */ /* 0x080fe20000410000 */
[----:B------:R-:W-:Y:S01]  /*0180*/  F2FP.F16.F32.PACK_AB R9, RZ, R9 ;  /* 0x00000009ff09723e */ /* 0x000fe200000000ff */
[----:B------:R-:W-:Y:S01]  /*0190*/  HADD2.F32 R15, -RZ, R7.H1_H1 ;  /* 0x30000007ff0f7230 */ /* 0x000fe20000004100 */
[----:B------:R-:W-:Y:S01]  /*01a0*/  F2FP.F16.F32.PACK_AB R11, RZ, R11 ;  /* 0x0000000bff0b723e */ /* 0x000fe200000000ff */
[-C--:B------:R-:W-:Y:S01]  /*01b0*/  FMUL.FTZ R3, R3, R2.reuse ;  /* 0x0000000203037220 */ /* 0x080fe20000410000 */
[-C--:B------:R-:W-:Y:S01]  /*01c0*/  FMUL.FTZ R13, R13, R2.reuse ;  /* 0x000000020d0d7220 */ /* 0x080fe20000410000 */
[----:B------:R-:W-:Y:S02]  /*01d0*/  HADD2.F32 R4, -RZ, R9.H0_H0 ;  /* 0x20000009ff047230 */ /* 0x000fe40000004100 */
[----:B------:R-:W-:Y:S01]  /*01e0*/  FMUL.FTZ R15, R15, R2 ;  /* 0x000000020f0f7220 */ /* 0x000fe20000410000 */
[----:B------:R-:W-:Y:S01]  /*01f0*/  HADD2.F32 R5, -RZ, R11.H0_H0 ;  /* 0x2000000bff057230 */ /* 0x000fe20000004100 */
[----:B------:R-:W-:Y:S01]  /*0200*/  F2FP.F16.F32.PACK_AB R3, RZ, R3 ;  /* 0x00000003ff03723e */ /* 0x000fe200000000ff */
[--C-:B------:R-:W-:Y:S01]  /*0210*/  HADD2.F32 R9, -RZ, R6.reuse.H0_H0 ;  /* 0x20000006ff097230 */ /* 0x100fe20000004100 */
[----:B------:R-:W-:Y:S01]  /*0220*/  F2FP.F16.F32.PACK_AB R8, RZ, R8 ;  /* 0x00000008ff08723e */ /* 0x000fe200000000ff */
[----:B------:R-:W-:Y:S01]  /*0230*/  HADD2.F32 R11, -RZ, R6.H1_H1 ;  /* 0x30000006ff0b7230 */ /* 0x000fe20000004100 */
[----:B------:R-:W-:Y:S01]  /*0240*/  F2FP.F16.F32.PACK_AB R13, RZ, R13 ;  /* 0x0000000dff0d723e */ /* 0x000fe200000000ff */
[----:B------:R-:W0:Y:S01]  /*0250*/  LDC.64 R6, c[0x0][0x218] ;  /* 0x00008600ff067b82 */ /* 0x000e220000000a00 */
[-C--:B------:R-:W-:Y:S01]  /*0260*/  FMUL.FTZ R9, R9, R2.reuse ;  /* 0x0000000209097220 */ /* 0x080fe20000410000 */
[----:B------:R-:W-:Y:S01]  /*0270*/  F2FP.F16.F32.PACK_AB R15, RZ, R15 ;  /* 0x0000000fff0f723e */ /* 0x000fe200000000ff */
[----:B------:R-:W-:Y:S01]  /*0280*/  FMUL.FTZ R11, R11, R2 ;  /* 0x000000020b0b7220 */ /* 0x000fe20000410000 */
[----:B------:R-:W-:Y:S01]  /*0290*/  HADD2.F32 R3, -RZ, R3.H0_H0 ;  /* 0x20000003ff037230 */ /* 0x000fe20000004100 */
[----:B------:R-:W-:Y:S01]  /*02a0*/  FRND.TRUNC R4, R4 ;  /* 0x0000000400047307 */ /* 0x000fe2000020d000 */
[----:B------:R-:W-:Y:S01]  /*02b0*/  F2FP.F16.F32.PACK_AB R9, RZ, R9 ;  /* 0x00000009ff09723e */ /* 0x000fe200000000ff */
[----:B------:R-:W-:Y:S01]  /*02c0*/  HADD2.F32 R8, -RZ, R8.H0_H0 ;  /* 0x20000008ff087230 */ /* 0x000fe20000004100 */
[----:B------:R-:W-:Y:S01]  /*02d0*/  F2FP.F16.F32.PACK_AB R11, RZ, R11 ;  /* 0x0000000bff0b723e */ /* 0x000fe200000000ff */
[----:B------:R-:W-:-:S02]  /*02e0*/  HADD2.F32 R13, -RZ, R13.H0_H0 ;  /* 0x2000000dff0d7230 */ /* 0x000fc40000004100 */
[----:B------:R-:W-:Y:S02]  /*02f0*/  HADD2.F32 R9, -RZ, R9.H0_H0 ;  /* 0x20000009ff097230 */ /* 0x000fe40000004100 */
[----:B------:R-:W-:Y:S01]  /*0300*/  HADD2.F32 R12, -RZ, R11.H0_H0 ;  /* 0x2000000bff0c7230 */ /* 0x000fe20000004100 */
[----:B------:R-:W1:Y:S01]  /*0310*/  FRND.TRUNC R3, R3 ;  /* 0x0000000300037307 */ /* 0x000e62000020d000 */
[----:B------:R-:W-:-:S07]  /*0320*/  HADD2.F32 R15, -RZ, R15.H0_H0 ;  /* 0x2000000fff0f7230 */ /* 0x000fce0000004100 */
[----:B------:R-:W-:Y:S01]  /*0330*/  FRND.TRUNC R5, R5 ;  /* 0x0000000500057307 */ /* 0x000fe2000020d000 */
[----:B0-----:R-:W-:Y:S01]  /*0340*/  IMAD.WIDE.U32 R6, R10, 0x2, R6 ;  /* 0x000000020a067825 */ /* 0x001fe200078e0006 */
[----:B-1----:R-:W-:-:S06]  /*0350*/  F2FP.F16.F32.PACK_AB R4, R4, R3 ;  /* 0x000000030404723e */ /* 0x002fcc00000000ff */
[----:B------:R-:W0:Y:S01]  /*0360*/  FRND.TRUNC R8, R8 ;  /* 0x0000000800087307 */ /* 0x000e22000020d000 */
[----:B------:R-:W-:-:S07]  /*0370*/  IMAD.WIDE R10, R0, 0x10, R6 ;  /* 0x00000010000a7825 */ /* 0x000fce00078e0206 */
[----:B------:R-:W-:Y:S01]  /*0380*/  FRND.TRUNC R9, R9 ;  /* 0x0000000900097307 */ /* 0x000fe2000020d000 */
[----:B0-----:R-:W-:-:S07]  /*0390*/  F2FP.F16.F32.PACK_AB R5, R8, R5 ;  /* 0x000000050805723e */ /* 0x001fce00000000ff */
[----:B------:R-:W0:Y:S08]  /*03a0*/  FRND.TRUNC R12, R12 ;  /* 0x0000000c000c7307 */ /* 0x000e30000020d000 */
[----:B------:R-:W-:Y:S01]  /*03b0*/  FRND.TRUNC R13, R13 ;  /* 0x0000000d000d7307 */ /* 0x000fe2000020d000 */
[----:B0-----:R-:W-:-:S07]  /*03c0*/  F2FP.F16.F32.PACK_AB R6, R12, R9 ;  /* 0x000000090c06723e */ /* 0x001fce00000000ff */
[----:B------:R-:W0:Y:S02]  /*03d0*/  FRND.TRUNC R2, R15 ;  /* 0x0000000f00027307 */ /* 0x000e24000020d000 */
[----:B0-----:R-:W-:-:S05]  /*03e0*/  F2FP.F16.F32.PACK_AB R7, R2, R13 ;  /* 0x0000000d0207723e */ /* 0x001fca00000000ff */
[----:B------:R-:W-:Y:S01]  /*03f0*/  STG.E.128 desc[UR4][R10.64], R4 ;  /* 0x000000040a007986 */ /* 0x000fe2000c101d04 */
[----:B------:R-:W-:Y:S05]  /*0400*/  EXIT ;  /* 0x000000000000794d */ /* 0x000fea0003800000 */
.L_x_3542:
        /* <DEDUP_REMOVED lines=84> */
.L_x_3544:
[----:B------:R-:W-:Y:S05]  /*0950*/  BSYNC B0 ;  /* 0x0000000000007941 */ /* 0x000fea0003800000 */
.L_x_3543:
        /* <DEDUP_REMOVED lines=13> */
.L_x_3546:
[----:B------:R-:W-:Y:S05]  /*0a30*/  BSYNC B0 ;  /* 0x0000000000007941 */ /* 0x000fea0003800000 */
.L_x_3545:
        /* <DEDUP_REMOVED lines=12> */
.L_x_3548:
[----:B------:R-:W-:Y:S05]  /*0b00*/  BSYNC B0 ;  /* 0x0000000000007941 */ /* 0x000fea0003800000 */
.L_x_3547:
        /* <DEDUP_REMOVED lines=11> */
.L_x_3550:
[----:B------:R-:W-:Y:S05]  /*0bc0*/  BSYNC B0 ;  /* 0x0000000000007941 */ /* 0x000fea0003800000 */
.L_x_3549:
        /* <DEDUP_REMOVED lines=11> */
.L_x_3552:
[----:B------:R-:W-:Y:S05]  /*0c80*/  BSYNC B0 ;  /* 0x0000000000007941 */ /* 0x000fea0003800000 */
.L_x_3551:
        /* <DEDUP_REMOVED lines=11> */
.L_x_3554:
[----:B------:R-:W-:Y:S05]  /*0d40*/  BSYNC B0 ;  /* 0x0000000000007941 */ /* 0x000fea0003800000 */
.L_x_3553:
        /* <DEDUP_REMOVED lines=11> */
.L_x_3556:
[----:B------:R-:W-:Y:S05]  /*0e00*/  BSYNC B0 ;  /* 0x0000000000007941 */ /* 0x000fea0003800000 */
.L_x_3555:
        /* <DEDUP_REMOVED lines=11> */
.L_x_3558:
[----:B------:R-:W-:Y:S05]  /*0ec0*/  BSYNC B0 ;  /* 0x0000000000007941 */ /* 0x000fea0003800000 */
.L_x_3557:
        /* <DEDUP_REMOVED lines=18> */
.L_x_3561:
[----:B------:R-:W-:-:S13]  /*0ff0*/  ISETP.GE.AND P0, PT, R7, R8, PT ;  /* 0x000000080700720c */ /* 0x000fda0003f06270 */
[----:B------:R-:W-:Y:S05]  /*1000*/  @P0 BRA `(.L_x_3563) ;  /* 0x0000000000300947 */ /* 0x000fea0003800000 */
[----:B0-----:R-:W0:Y:S01]  /*1010*/  LDC.64 R2, c[0x0][0x218] ;  /* 0x00008600ff027b82 */ /* 0x001e220000000a00 */
[----:B------:R-:W-:Y:S02]  /*1020*/  IADD3 R11, R10, R7, RZ ;  /* 0x000000070a0b7210 */ /* 0x000fe40007ffe0ff */
[----:B------:R-:W-:-:S03]  /*1030*/  IADD3 R7, R7, 0x80, RZ ;  /* 0x0000008007077810 */ /* 0x000fc60007ffe0ff */
[----:B0-----:R-:W-:-:S05]  /*1040*/  IMAD.WIDE.U32 R2, R11, 0x2, R2 ;  /* 0x000000020b027825 */ /* 0x001fca00078e0002 */
[----:B------:R1:W-:Y:S02]  /*1050*/  STG.E.U16 desc[UR4][R2.64], R9 ;  /* 0x0000000902007986 */ /* 0x0003e4000c101504 */
.L_x_3562:
[----:B------:R-:W-:-:S13]  /*1060*/  ISETP.GE.AND P0, PT, R7, R8, PT ;  /* 0x000000080700720c */ /* 0x000fda0003f06270 */
[----:B------:R-:W-:Y:S05]  /*1070*/  @P0 BRA `(.L_x_3564) ;  /* 0x0000000000340947 */ /* 0x000fea0003800000 */
[----:B01----:R-:W0:Y:S01]  /*1080*/  LDC.64 R2, c[0x0][0x218] ;  /* 0x00008600ff027b82 */ /* 0x003e220000000a00 */
[----:B------:R-:W-:Y:S01]  /*1090*/  IMAD.IADD R9, R10, 0x1, R7 ;  /* 0x000000010a097824 */ /* 0x000fe200078e0207 */
[----:B------:R-:W-:-:S03]  /*10a0*/  IADD3 R7, R7, 0x80, RZ ;  /* 0x0000008007077810 */ /* 0x000fc60007ffe0ff */
[----:B0-----:R-:W-:-:S05]  /*10b0*/  IMAD.WIDE.U32 R2, R9, 0x2, R2 ;  /* 0x0000000209027825 */ /* 0x001fca00078e0002 */
[----:B------:R1:W-:Y:S02]  /*10c0*/  STG.E.U16 desc[UR4][R2.64], R4 ;  /* 0x0000000402007986 */ /* 0x0003e4000c101504 */
.L_x_3563:
        /* <DEDUP_REMOVED lines=8> */
.L_x_3564:
[----:B------:R-:W-:Y:S05]  /*1150*/  BSYNC B1 ;  /* 0x0000000000017941 */ /* 0x000fea0003800000 */
.L_x_3560:
[----:B------:R-:W-:-:S13]  /*1160*/  ISETP.GE.AND P0, PT, R7, R8, PT ;  /* 0x000000080700720c */ /* 0x000fda0003f06270 */
[----:B012---:R-:W0:Y:S01]  /*1170*/  @!P0 LDC.64 R2, c[0x0][0x218] ;  /* 0x00008600ff028b82 */ /* 0x007e220000000a00 */
[----:B------:R-:W-:Y:S02]  /*1180*/  @!P0 IADD3 R9, R10, R7, RZ ;  /* 0x000000070a098210 */ /* 0x000fe40007ffe0ff */
[----:B------:R-:W-:-:S03]  /*1190*/  @!P0 IADD3 R7, R7, 0x80, RZ ;  /* 0x0000008007078810 */ /* 0x000fc60007ffe0ff */
[----:B0-----:R-:W-:-:S05]  /*11a0*/  @!P0 IMAD.WIDE.U32 R2, R9, 0x2, R2 ;  /* 0x0000000209028825 */ /* 0x001fca00078e0002 */
[----:B------:R2:W-:Y:S02]  /*11b0*/  @!P0 STG.E.U16 desc[UR4][R2.64], R6 ;  /* 0x0000000602008986 */ /* 0x0005e4000c101504 */
.L_x_3565:
[----:B------:R-:W-:Y:S05]  /*11c0*/  BSYNC B0 ;  /* 0x0000000000007941 */ /* 0x000fea0003800000 */
.L_x_3559:
        /* <DEDUP_REMOVED lines=8> */
.L_x_3566:
        /* <DEDUP_REMOVED lines=11> */
.L_x_22794:


//--------------------- .text._ZN2at6native18elementwise_kernelILi128ELi4EZNS0_15gpu_kernel_implINS0_13AUnaryFunctorIN3c104HalfES5_S5_ZZZNS0_15binary_internal21div_trunc_kernel_cudaERNS_18TensorIteratorBaseEENKUlvE1_clEvENKUlvE1_clEvEUlS5_S5_E_EEEEvS8_RKT_EUliE_EEviT1_ --------------------------
	.section	.text._ZN2at6native18elementwise_kernelILi128ELi4EZNS0_15gpu_kernel_implINS0_13AUnaryFunctorIN3c104HalfES5_S5_ZZZNS0_15binary_internal21div_trunc_kernel_cudaERNS_18TensorIteratorBaseEENKUlvE1_clEvENKUlvE1_clEvEUlS5_S5_E_EEEEvS8_RKT_EUliE_EEviT1_,"ax",@progbits
	.align	128
        .global         _ZN2at6native18elementwise_kernelILi128ELi4EZNS0_15gpu_kernel_implINS0_13AUnaryFunctorIN3c104HalfES5_S5_ZZZNS0_15binary_internal21div_trunc_kernel_cudaERNS_18TensorIteratorBaseEENKUlvE1_clEvENKUlvE1_clEvEUlS5_S5_E_EEEEvS8_RKT_EUliE_EEviT1_
        .type           _ZN2at6native18elementwise_kernelILi128ELi4EZNS0_15gpu_kernel_implINS0_13AUnaryFunctorIN3c104HalfES5_S5_ZZZNS0_15binary_internal21div_trunc_kernel_cudaERNS_18TensorIteratorBaseEENKUlvE1_clEvENKUlvE1_clEvEUlS5_S5_E_EEEEvS8_RKT_EUliE_EEviT1_,@function
        .size           _ZN2at6native18elementwise_kernelILi128ELi4EZNS0_15gpu_kernel_implINS0_13AUnaryFunctorIN3c104HalfES5_S5_ZZZNS0_15binary_internal21div_trunc_kernel_cudaERNS_18TensorIteratorBaseEENKUlvE1_clEvENKUlvE1_clEvEUlS5_S5_E_EEEEvS8_RKT_EUliE_EEviT1_,(.L_x_22795 - _ZN2at6native18elementwise_kernelILi128ELi4EZNS0_15gpu_kernel_implINS0_13AUnaryFunctorIN3c104HalfES5_S5_ZZZNS0_15binary_internal21div_trunc_kernel_cudaERNS_18TensorIteratorBaseEENKUlvE1_clEvENKUlvE1_clEvEUlS5_S5_E_EEEEvS8_RKT_EUliE_EEviT1_)
        .other          _ZN2at6native18elementwise_kernelILi128ELi4EZNS0_15gpu_kernel_implINS0_13AUnaryFunctorIN3c104HalfES5_S5_ZZZNS0_15binary_internal21div_trunc_kernel_cudaERNS_18TensorIteratorBaseEENKUlvE1_clEvENKUlvE1_clEvEUlS5_S5_E_EEEEvS8_RKT_EUliE_EEviT1_,@"STO_CUDA_ENTRY STV_DEFAULT"
_ZN2at6native18elementwise_kernelILi128ELi4EZNS0_15gpu_kernel_implINS0_13AUnaryFunctorIN3c104HalfES5_S5_ZZZNS0_15binary_internal21div_trunc_kernel_cudaERNS_18TensorIteratorBaseEENKUlvE1_clEvENKUlvE1_clEvEUlS5_S5_E_EEEEvS8_RKT_EUliE_EEviT1_:
.text._ZN2at6native18elementwise_kernelILi128ELi4EZNS0_15gpu_kernel_implINS0_13AUnaryFunctorIN3c104HalfES5_S5_ZZZNS0_15binary_internal21div_trunc_kernel_cudaERNS_18TensorIteratorBaseEENKUlvE1_clEvENKUlvE1_clEvEUlS5_S5_E_EEEEvS8_RKT_EUliE_EEviT1_:
        /* <DEDUP_REMOVED lines=314> */
.L_x_3569:
        /* <DEDUP_REMOVED lines=22> */
.L_x_3573:
[----:B------:R-:W2:Y:S02]  /*1500*/  LDG.E.U8 R2, desc[UR36][R2.64] ;  /* 0x0000002402027981 */ /* 0x000ea4000c1e1100 */
[----:B--2---:R-:W-:-:S04]  /*1510*/  I2FP.F32.U32 R0, R2 ;  /* 0x0000000200007245 */ /* 0x004fc80000201000 */
[----:B------:R-:W-:Y:S01]  /*1520*/  F2FP.F16.F32.PACK_AB R0, RZ, R0 ;  /* 0x00000000ff00723e */ /* 0x000fe200000000ff */
[----:B------:R-:W-:Y:S06]  /*1530*/  BRA `(.L_x_3575) ;  /* 0x0000000c00887947 */ /* 0x000fec0003800000 */
.L_x_3572:
        /* <DEDUP_REMOVED lines=10> */
.L_x_3577:
[----:B------:R-:W2:Y:S02]  /*15e0*/  LDG.E R2, desc[UR36][R2.64] ;  /* 0x0000002402027981 */ /* 0x000ea4000c1e1900 */
[----:B--2---:R-:W-:-:S04]  /*15f0*/  I2FP.F32.S32 R0, R2 ;  /* 0x0000000200007245 */ /* 0x004fc80000201400 */
[----:B------:R-:W-:Y:S01]  /*1600*/  F2FP.F16.F32.PACK_AB R0, RZ, R0 ;  /* 0x00000000ff00723e */ /* 0x000fe200000000ff */
[----:B------:R-:W-:Y:S06]  /*1610*/  BRA `(.L_x_3575) ;  /* 0x0000000c00507947 */ /* 0x000fec0003800000 */
.L_x_3576:
[----:B------:R-:W2:Y:S02]  /*1620*/  LDG.E.U16 R2, desc[UR36][R2.64] ;  /* 0x0000002402027981 */ /* 0x000ea4000c1e1500 */
[----:B--2---:R-:W0:Y:S02]  /*1630*/  I2F.S16 R0, R2 ;  /* 0x0000000200007306 */ /* 0x004e240000101400 */
[----:B0-----:R-:W-:Y:S01]  /*1640*/  F2FP.F16.F32.PACK_AB R0, RZ, R0 ;  /* 0x00000000ff00723e */ /* 0x001fe200000000ff */
[----:B------:R-:W-:Y:S06]  /*1650*/  BRA `(.L_x_3575) ;  /* 0x0000000c00407947 */ /* 0x000fec0003800000 */
.L_x_3571:
        /* <DEDUP_REMOVED lines=9> */
.L_x_3579:
[----:B------:R0:W5:Y:S01]  /*16f0*/  LDG.E.U16 R0, desc[UR36][R2.64] ;  /* 0x0000002402007981 */ /* 0x000162000c1e1500 */
[----:B------:R-:W-:Y:S05]  /*1700*/  BRA `(.L_x_3575) ;  /* 0x0000000c00147947 */ /* 0x000fea0003800000 */
.L_x_3578:
        /* <DEDUP_REMOVED lines=9> */
.L_x_3581:
[----:B------:R1:W5:Y:S01]  /*17a0*/  LDG.E.U16 R0, desc[UR36][R2.64] ;  /* 0x0000002402007981 */ /* 0x000362000c1e1500 */
[----:B------:R-:W-:Y:S05]  /*17b0*/  BRA `(.L_x_3575) ;  /* 0x0000000800e87947 */ /* 0x000fea0003800000 */
.L_x_3580:
        /* <DEDUP_REMOVED lines=8> */
.L_x_3570:
        /* <DEDUP_REMOVED lines=13> */
.L_x_3584:
        /* <DEDUP_REMOVED lines=8> */
.L_x_3583:
        /* <DEDUP_REMOVED lines=28> */
.L_x_3586:
        /* <DEDUP_REMOVED lines=15> */
.L_x_3585:
[----:B------:R-:W2:Y:S02]  /*1c40*/  LDG.E.U16 R0, desc[UR36][R2.64] ;  /* 0x0000002402007981 */ /* 0x000ea4000c1e1500 */
[----:B--2---:R-:W-:-:S05]  /*1c50*/  IMAD.U32 R0, R0, 0x10000, RZ ;  /* 0x0001000000007824 */ /* 0x004fca00078e00ff */
[----:B------:R-:W-:Y:S01]  /*1c60*/  F2FP.F16.F32.PACK_AB R0, RZ, R0 ;  /* 0x00000000ff00723e */ /* 0x000fe200000000ff */
[----:B------:R-:W-:Y:S06]  /*1c70*/  BRA `(.L_x_3575) ;  /* 0x0000000400b87947 */ /* 0x000fec0003800000 */
.L_x_3582:
        /* <DEDUP_REMOVED lines=12> */
.L_x_3589:
        /* <DEDUP_REMOVED lines=21> */
.L_x_3593:
[----:B------:R-:W-:Y:S05]  /*1e90*/  BSYNC B1 ;  /* 0x0000000000017941 */ /* 0x000fea0003800000 */
.L_x_3592:
[----:B------:R-:W-:Y:S01]  /*1ea0*/  LEA R3, R0, 0x3b800000, 0x17 ;  /* 0x3b80000000037811 */ /* 0x000fe200078eb8ff */
[----:B------:R-:W-:-:S05]  /*1eb0*/  IMAD.SHL.U32 R0, R2, 0x100000, RZ ;  /* 0x0010000002007824 */ /* 0x000fca00078e00ff */
[----:B------:R-:W-:-:S07]  /*1ec0*/  LOP3.LUT R0, R3, R0, R4, 0xfe, !PT ;  /* 0x0000000003007212 */ /* 0x000fce00078efe04 */
.L_x_3591:
[----:B------:R-:W-:Y:S05]  /*1ed0*/  BSYNC B0 ;  /* 0x0000000000007941 */ /* 0x000fea0003800000 */
.L_x_3590:
[----:B------:R-:W-:Y:S01]  /*1ee0*/  F2FP.F16.F32.PACK_AB R0, RZ, R0 ;  /* 0x00000000ff00723e */ /* 0x000fe200000000ff */
[----:B------:R-:W-:Y:S06]  /*1ef0*/  BRA `(.L_x_3575) ;  /* 0x0000000400187947 */ /* 0x000fec0003800000 */
.L_x_3588:
        /* <DEDUP_REMOVED lines=21> */
.L_x_3597:
[----:B------:R-:W-:Y:S05]  /*2050*/  BSYNC B1 ;  /* 0x0000000000017941 */ /* 0x000fea0003800000 */
.L_x_3596:
[----:B------:R-:W-:Y:S01]  /*2060*/  LEA R3, R0, 0x37800000, 0x17 ;  /* 0x3780000000037811 */ /* 0x000fe200078eb8ff */
[----:B------:R-:W-:-:S05]  /*2070*/  IMAD.SHL.U32 R0, R2, 0x200000, RZ ;  /* 0x0020000002007824 */ /* 0x000fca00078e00ff */
[----:B------:R-:W-:-:S07]  /*2080*/  LOP3.LUT R0, R3, R0, R4, 0xfe, !PT ;  /* 0x0000000003007212 */ /* 0x000fce00078efe04 */
.L_x_3595:
[----:B------:R-:W-:Y:S05]  /*2090*/  BSYNC B0 ;  /* 0x0000000000007941 */ /* 0x000fea0003800000 */
.L_x_3594:
[----:B------:R-:W-:Y:S01]  /*20a0*/  F2FP.F16.F32.PACK_AB R0, RZ, R0 ;  /* 0x00000000ff00723e */ /* 0x000fe200000000ff */
[----:B------:R-:W-:Y:S06]  /*20b0*/  BRA `(.L_x_3575) ;  /* 0x0000000000a87947 */ /* 0x000fec0003800000 */
.L_x_3587:
        /* <DEDUP_REMOVED lines=14> */
.L_x_3601:
[----:B------:R-:W-:Y:S05]  /*21a0*/  BSYNC B0 ;  /* 0x0000000000007941 */ /* 0x000fea0003800000 */
.L_x_3600:
[----:B------:R-:W-:Y:S01]  /*21b0*/  F2FP.F16.F32.PACK_AB R0, RZ, R0 ;  /* 0x00000000ff00723e */ /* 0x000fe200000000ff */
[----:B------:R-:W-:Y:S06]  /*21c0*/  BRA `(.L_x_3575) ;  /* 0x0000000000647947 */ /* 0x000fec0003800000 */
.L_x_3574:
        /* <DEDUP_REMOVED lines=16> */
.L_x_3602:
[----:B------:R-:W-:Y:S01]  /*22d0*/  PRMT R0, RZ, 0x7610, R0 ;  /* 0x00007610ff007816 */ /* 0x000fe20000000000 */
[----:B------:R-:W-:Y:S06]  /*22e0*/  BRA `(.L_x_3575) ;  /* 0x00000000001c7947 */ /* 0x000fec0003800000 */
.L_x_3599:
[----:B------:R-:W2:Y:S02]  /*22f0*/  LDG.E.64 R2, desc[UR36][R2.64] ;  /* 0x0000002402027981 */ /* 0x000ea4000c1e1b00 */
[----:B--2---:R-:W0:Y:S02]  /*2300*/  I2F.U64 R0, R2 ;  /* 0x0000000200007312 */ /* 0x004e240000301000 */
[----:B0-----:R-:W-:Y:S01]  /*2310*/  F2FP.F16.F32.PACK_AB R0, RZ, R0 ;  /* 0x00000000ff00723e */ /* 0x001fe200000000ff */
[----:B------:R-:W-:Y:S06]  /*2320*/  BRA `(.L_x_3575) ;  /* 0x00000000000c7947 */ /* 0x000fec0003800000 */
.L_x_3598:
[----:B------:R-:W2:Y:S02]  /*2330*/  LDG.E R2, desc[UR36][R2.64] ;  /* 0x0000002402027981 */ /* 0x000ea4000c1e1900 */
[----:B--2---:R-:W-:-:S04]  /*2340*/  I2FP.F32.U32 R0, R2 ;  /* 0x0000000200007245 */ /* 0x004fc80000201000 */
[----:B------:R-:W-:-:S07]  /*2350*/  F2FP.F16.F32.PACK_AB R0, RZ, R0 ;  /* 0x00000000ff00723e */ /* 0x000fce00000000ff */
.L_x_3575:
[----:B------:R-:W2:Y:S01]  /*2360*/  LDC.U16 R4, c[0x0][0x422] ;  /* 0x00010880ff047b82 */ /* 0x000ea20000000400 */
[----:B01---5:R-:W-:-:S04]  /*2370*/  HADD2.F32 R2, -RZ, R0.H0_H0 ;  /* 0x20000000ff027230 */ /* 0x023fc80000004100 */
[----:B------:R-:W0:Y:S03]  /*2380*/  MUFU.RCP R3, R2 ;  /* 0x0000000200037308 */ /* 0x000e260000001000 */
[----:B------:R-:W1:Y:S01]  /*2390*/  LDC.U8 R5, c[0x0][0x424] ;  /* 0x00010900ff057b82 */ /* 0x000e620000000000 */
[----:B--2---:R-:W-:-:S05]  /*23a0*/  HADD2.F32 R0, -RZ, R4.H0_H0 ;  /* 0x20000004ff007230 */ /* 0x004fca0000004100 */
        /* <DEDUP_REMOVED lines=20> */
.L_x_3606:
[----:B------:R-:W-:-:S06]  /*24f0*/  HADD2.F32 R3, -RZ, R4.H0_H0 ;  /* 0x20000004ff037230 */ /* 0x000fcc0000004100 */
[----:B------:R-:W0:Y:S02]  /*2500*/  F2I.S64.TRUNC R2, R3 ;  /* 0x0000000300027311 */ /* 0x000e24000020d900 */
[----:B0-----:R3:W-:Y:S01]  /*2510*/  STG.E.U8 desc[UR36][R16.64], R2 ;  /* 0x0000000210007986 */ /* 0x0017e2000c101124 */
[----:B------:R-:W-:Y:S05]  /*2520*/  BRA `(.L_x_3608) ;  /* 0x0000000c00847947 */ /* 0x000fea0003800000 */
.L_x_3605:
        /* <DEDUP_REMOVED lines=10> */
.L_x_3610:
[----:B------:R-:W-:-:S04]  /*25d0*/  HADD2.F32 R4, -RZ, R4.H0_H0 ;  /* 0x20000004ff047230 */ /* 0x000fc80000004100 */
[----:B------:R-:W0:Y:S02]  /*25e0*/  F2I.FTZ.TRUNC.NTZ R3, R4 ;  /* 0x0000000400037305 */ /* 0x000e24000021f100 */
[----:B0-----:R1:W-:Y:S01]  /*25f0*/  STG.E desc[UR36][R16.64], R3 ;  /* 0x0000000310007986 */ /* 0x0013e2000c101924 */
[----:B------:R-:W-:Y:S05]  /*2600*/  BRA `(.L_x_3608) ;  /* 0x0000000c004c7947 */ /* 0x000fea0003800000 */
.L_x_3609:
[----:B------:R-:W-:-:S04]  /*2610*/  HADD2.F32 R4, -RZ, R4.H0_H0 ;  /* 0x20000004ff047230 */ /* 0x000fc80000004100 */
[----:B------:R-:W0:Y:S02]  /*2620*/  F2I.FTZ.TRUNC.NTZ R3, R4 ;  /* 0x0000000400037305 */ /* 0x000e24000021f100 */
[----:B0-----:R2:W-:Y:S01]  /*2630*/  STG.E.U16 desc[UR36][R16.64], R3 ;  /* 0x0000000310007986 */ /* 0x0015e2000c101524 */
[----:B------:R-:W-:Y:S05]  /*2640*/  BRA `(.L_x_3608) ;  /* 0x0000000c003c7947 */ /* 0x000fea0003800000 */
.L_x_3604:
        /* <DEDUP_REMOVED lines=9> */
.L_x_3612:
[----:B------:R0:W-:Y:S01]  /*26e0*/  STG.E.U16 desc[UR36][R16.64], R4 ;  /* 0x0000000410007986 */ /* 0x0001e2000c101524 */
[----:B------:R-:W-:Y:S05]  /*26f0*/  BRA `(.L_x_3608) ;  /* 0x0000000c00107947 */ /* 0x000fea0003800000 */
.L_x_3611:
        /* <DEDUP_REMOVED lines=10> */
.L_x_3614:
[----:B------:R-:W-:-:S05]  /*27a0*/  HADD2.F32 R0, -RZ, R4.H0_H0 ;  /* 0x20000004ff007230 */ /* 0x000fca0000004100 */
[----:B------:R-:W-:-:S04]  /*27b0*/  F2FP.F16.F32.PACK_AB R0, RZ, R0 ;  /* 0x00000000ff00723e */ /* 0x000fc800000000ff */
[----:B------:R-:W-:-:S05]  /*27c0*/  PRMT R0, R0, 0x5410, RZ ;  /* 0x0000541000007816 */ /* 0x000fca00000000ff */
[----:B------:R0:W-:Y:S01]  /*27d0*/  STG.E desc[UR36][R16.64], R0 ;  /* 0x0000000010007986 */ /* 0x0001e2000c101924 */
[----:B------:R-:W-:Y:S05]  /*27e0*/  BRA `(.L_x_3608) ;  /* 0x0000000800d47947 */ /* 0x000fea0003800000 */
.L_x_3613:
[----:B------:R-:W-:-:S05]  /*27f0*/  HADD2.F32 R2, -RZ, R4.H0_H0 ;  /* 0x20000004ff027230 */ /* 0x000fca0000004100 */
[----:B------:R-:W-:-:S06]  /*2800*/  FMUL.FTZ R2, R2, 1 ;  /* 0x3f80000002027820 */ /* 0x000fcc0000410000 */
[----:B------:R-:W0:Y:S02]  /*2810*/  F2F.F64.F32 R2, R2 ;  /* 0x0000000200027310 */ /* 0x000e240000201800 */
[----:B0-----:R0:W-:Y:S01]  /*2820*/  STG.E.64 desc[UR36][R16.64], R2 ;  /* 0x0000000210007986 */ /* 0x0011e2000c101b24 */
[----:B------:R-:W-:Y:S05]  /*2830*/  BRA `(.L_x_3608) ;  /* 0x0000000800c07947 */ /* 0x000fea0003800000 */
.L_x_3603:
        /* <DEDUP_REMOVED lines=13> */
.L_x_3617:
[----:B------:R-:W-:Y:S01]  /*2910*/  HADD2.F32 R4, -RZ, R4.H0_H0 ;  /* 0x20000004ff047230 */ /* 0x000fe20000004100 */
[----:B------:R-:W-:-:S04]  /*2920*/  CS2R R6, SRZ ;  /* 0x0000000000067805 */ /* 0x000fc8000001ff00 */
[----:B------:R-:W-:-:S06]  /*2930*/  FMUL.FTZ R4, R4, 1 ;  /* 0x3f80000004047820 */ /* 0x000fcc0000410000 */
[----:B------:R-:W0:Y:S02]  /*2940*/  F2F.F64.F32 R4, R4 ;  /* 0x0000000400047310 */ /* 0x000e240000201800 */
[----:B0-----:R0:W-:Y:S01]  /*2950*/  STG.E.128 desc[UR36][R16.64], R4 ;  /* 0x0000000410007986 */ /* 0x0011e2000c101d24 */
[----:B------:R-:W-:Y:S05]  /*2960*/  BRA `(.L_x_3608) ;  /* 0x0000000800747947 */ /* 0x000fea0003800000 */
.L_x_3616:
        /* <DEDUP_REMOVED lines=21> */
.L_x_3621:
[----:B------:R-:W-:Y:S05]  /*2ac0*/  BSYNC B0 ;  /* 0x0000000000007941 */ /* 0x000fea0003800000 */
.L_x_3620:
[----:B------:R-:W-:-:S05]  /*2ad0*/  LOP3.LUT R3, R0, R3, RZ, 0xfc, !PT ;  /* 0x0000000300037212 */ /* 0x000fca00078efcff */
[----:B------:R0:W-:Y:S01]  /*2ae0*/  STG.E.U8 desc[UR36][R16.64], R3 ;  /* 0x0000000310007986 */ /* 0x0001e2000c101124 */
[----:B------:R-:W-:Y:S05]  /*2af0*/  BRA `(.L_x_3608) ;  /* 0x0000000800107947 */ /* 0x000fea0003800000 */
.L_x_3619:
        /* <DEDUP_REMOVED lines=13> */
.L_x_3623:
[----:B------:R-:W-:Y:S01]  /*2bd0*/  IMAD.MOV.U32 R0, RZ, RZ, 0x7f ;  /* 0x0000007fff007424 */ /* 0x000fe200078e00ff */
[----:B------:R-:W-:-:S04]  /*2be0*/  ISETP.GT.U32.AND P0, PT, R2, 0x7f800000, PT ;  /* 0x7f8000000200780c */ /* 0x000fc80003f04070 */
[----:B------:R-:W-:-:S09]  /*2bf0*/  SEL R0, R0, 0x7c, P0 ;  /* 0x0000007c00007807 */ /* 0x000fd20000000000 */
.L_x_3624:
[----:B------:R-:W-:Y:S05]  /*2c00*/  BSYNC B0 ;  /* 0x0000000000007941 */ /* 0x000fea0003800000 */
.L_x_3622:
[----:B------:R-:W-:-:S04]  /*2c10*/  LOP3.LUT R2, R3, 0x80000000, RZ, 0xc0, !PT ;  /* 0x8000000003027812 */ /* 0x000fc800078ec0ff */
[----:B------:R-:W-:-:S04]  /*2c20*/  SHF.R.U32.HI R3, RZ, 0x18, R2 ;  /* 0x00000018ff037819 */ /* 0x000fc80000011602 */
[----:B------:R-:W-:-:S05]  /*2c30*/  LOP3.LUT R3, R0, R3, RZ, 0xfc, !PT ;  /* 0x0000000300037212 */ /* 0x000fca00078efcff */
[----:B------:R0:W-:Y:S01]  /*2c40*/  STG.E.U8 desc[UR36][R16.64], R3 ;  /* 0x0000000310007986 */ /* 0x0001e2000c101124 */
[----:B------:R-:W-:Y:S05]  /*2c50*/  BRA `(.L_x_3608) ;  /* 0x0000000400b87947 */ /* 0x000fea0003800000 */
.L_x_3618:
[----:B------:R-:W-:-:S05]  /*2c60*/  HADD2.F32 R0, -RZ, R4.H0_H0 ;  /* 0x20000004ff007230 */ /* 0x000fca0000004100 */
[----:B------:R-:W-:-:S05]  /*2c70*/  F2FP.BF16.F32.PACK_AB R0, RZ, R0 ;  /* 0x00000000ff00723e */ /* 0x000fca00000010ff */
[----:B------:R0:W-:Y:S01]  /*2c80*/  STG.E.U16 desc[UR36][R16.64], R0 ;  /* 0x0000000010007986 */ /* 0x0001e2000c101524 */
[----:B------:R-:W-:Y:S05]  /*2c90*/  BRA `(.L_x_3608) ;  /* 0x0000000400a87947 */ /* 0x000fea0003800000 */
.L_x_3615:
        /* <DEDUP_REMOVED lines=12> */
.L_x_3627:
        /* <DEDUP_REMOVED lines=17> */
.L_x_3630:
[----:B------:R-:W-:-:S04]  /*2e70*/  LOP3.LUT R2, R3, 0x80000000, RZ, 0xc0, !PT ;  /* 0x8000000003027812 */ /* 0x000fc800078ec0ff */
[----:B------:R-:W-:-:S04]  /*2e80*/  SHF.R.U32.HI R3, RZ, 0x18, R2 ;  /* 0x00000018ff037819 */ /* 0x000fc80000011602 */
[----:B------:R-:W-:-:S04]  /*2e90*/  LOP3.LUT R0, R0, R3, RZ, 0xfc, !PT ;  /* 0x0000000300007212 */ /* 0x000fc800078efcff */
[----:B------:R-:W-:-:S07]  /*2ea0*/  PRMT R8, R0, 0x7610, R8 ;  /* 0x0000761000087816 */ /* 0x000fce0000000008 */
.L_x_3629:
[----:B------:R-:W-:Y:S05]  /*2eb0*/  BSYNC B0 ;  /* 0x0000000000007941 */ /* 0x000fea0003800000 */
.L_x_3628:
[----:B------:R0:W-:Y:S01]  /*2ec0*/  STG.E.U8 desc[UR36][R16.64], R8 ;  /* 0x0000000810007986 */ /* 0x0001e2000c101124 */
[----:B------:R-:W-:Y:S05]  /*2ed0*/  BRA `(.L_x_3608) ;  /* 0x0000000400187947 */ /* 0x000fea0003800000 */
.L_x_3626:
        /* <DEDUP_REMOVED lines=17> */
.L_x_3633:
[----:B------:R-:W-:-:S04]  /*2ff0*/  LOP3.LUT R2, R3, 0x80000000, RZ, 0xc0, !PT ;  /* 0x8000000003027812 */ /* 0x000fc800078ec0ff */
[----:B------:R-:W-:-:S04]  /*3000*/  SHF.R.U32.HI R3, RZ, 0x18, R2 ;  /* 0x00000018ff037819 */ /* 0x000fc80000011602 */
[----:B------:R-:W-:-:S04]  /*3010*/  LOP3.LUT R0, R0, R3, RZ, 0xfc, !PT ;  /* 0x0000000300007212 */ /* 0x000fc800078efcff */
[----:B------:R-:W-:-:S07]  /*3020*/  PRMT R8, R0, 0x7610, R8 ;  /* 0x0000761000087816 */ /* 0x000fce0000000008 */
.L_x_3632:
[----:B------:R-:W-:Y:S05]  /*3030*/  BSYNC B0 ;  /* 0x0000000000007941 */ /* 0x000fea0003800000 */
.L_x_3631:
[----:B------:R0:W-:Y:S01]  /*3040*/  STG.E.U8 desc[UR36][R16.64], R8 ;  /* 0x0000000810007986 */ /* 0x0001e2000c101124 */
[----:B------:R-:W-:Y:S05]  /*3050*/  BRA `(.L_x_3608) ;  /* 0x0000000000b87947 */ /* 0x000fea0003800000 */
.L_x_3625:
        /* <DEDUP_REMOVED lines=22> */
.L_x_3607:
        /* <DEDUP_REMOVED lines=16> */
.L_x_3636:
[----:B------:R-:W-:Y:S05]  /*32c0*/  BRA `(.L_x_3608) ;  /* 0x00000000001c7947 */ /* 0x000fea0003800000 */
.L_x_3635:
[----:B------:R-:W-:-:S06]  /*32d0*/  HADD2.F32 R2, -RZ, R4.H0_H0 ;  /* 0x20000004ff027230 */ /* 0x000fcc0000004100 */
[----:B------:R-:W0:Y:S02]  /*32e0*/  F2I.U64.TRUNC R2, R2 ;  /* 0x0000000200027311 */ /* 0x000e24000020d800 */
[----:B0-----:R0:W-:Y:S01]  /*32f0*/  STG.E.64 desc[UR36][R16.64], R2 ;  /* 0x0000000210007986 */ /* 0x0011e2000c101b24 */
[----:B------:R-:W-:Y:S05]  /*3300*/  BRA `(.L_x_3608) ;  /* 0x00000000000c7947 */ /* 0x000fea0003800000 */
.L_x_3634:
[----:B------:R-:W-:-:S04]  /*3310*/  HADD2.F32 R4, -RZ, R4.H0_H0 ;  /* 0x20000004ff047230 */ /* 0x000fc80000004100 */
[----:B------:R-:W0:Y:S02]  /*3320*/  F2I.FTZ.U32.TRUNC.NTZ R3, R4 ;  /* 0x0000000400037305 */ /* 0x000e24000021f000 */
[----:B0-----:R0:W-:Y:S02]  /*3330*/  STG.E desc[UR36][R16.64], R3 ;  /* 0x0000000310007986 */ /* 0x0011e4000c101924 */
.L_x_3608:
[----:B------:R-:W-:-:S04]  /*3340*/  IMAD R18, R23, 0x200, R18 ;  /* 0x0000020017127824 */ /* 0x000fc800078e0212 */
[----:B------:R-:W-:-:S07]  /*3350*/  VIADD R19, R18, 0x80 ;  /* 0x0000008012137836 */ /* 0x000fce0000000000 */
.L_x_3568:
[----:B------:R-:W-:Y:S05]  /*3360*/  BSYNC B6 ;  /* 0x0000000000067941 */ /* 0x000fea0003800000 */
.L_x_3567:
        /* <DEDUP_REMOVED lines=307> */
.L_x_3639:
        /* <DEDUP_REMOVED lines=22> */
.L_x_3643:
[----:B------:R-:W2:Y:S02]  /*4800*/  LDG.E.U8 R2, desc[UR36][R2.64] ;  /* 0x0000002402027981 */ /* 0x000ea4000c1e1100 */
[----:B--2---:R-:W-:-:S04]  /*4810*/  I2FP.F32.U32 R0, R2 ;  /* 0x0000000200007245 */ /* 0x004fc80000201000 */
[----:B------:R-:W-:Y:S01]  /*4820*/  F2FP.F16.F32.PACK_AB R0, RZ, R0 ;  /* 0x00000000ff00723e */ /* 0x000fe200000000ff */
[----:B------:R-:W-:Y:S06]  /*4830*/  BRA `(.L_x_3645) ;  /* 0x0000000c00887947 */ /* 0x000fec0003800000 */
.L_x_3642:
        /* <DEDUP_REMOVED lines=10> */
.L_x_3647:
[----:B------:R-:W2:Y:S02]  /*48e0*/  LDG.E R2, desc[UR36][R2.64] ;  /* 0x0000002402027981 */ /* 0x000ea4000c1e1900 */
[----:B--2---:R-:W-:-:S04]  /*48f0*/  I2FP.F32.S32 R0, R2 ;  /* 0x0000000200007245 */ /* 0x004fc80000201400 */
[----:B------:R-:W-:Y:S01]  /*4900*/  F2FP.F16.F32.PACK_AB R0, RZ, R0 ;  /* 0x00000000ff00723e */ /* 0x000fe200000000ff */
[----:B------:R-:W-:Y:S06]  /*4910*/  BRA `(.L_x_3645) ;  /* 0x0000000c00507947 */ /* 0x000fec0003800000 */
.L_x_3646:
[----:B------:R-:W2:Y:S02]  /*4920*/  LDG.E.U16 R2, desc[UR36][R2.64] ;  /* 0x0000002402027981 */ /* 0x000ea4000c1e1500 */
[----:B--2---:R-:W0:Y:S02]  /*4930*/  I2F.S16 R0, R2 ;  /* 0x0000000200007306 */ /* 0x004e240000101400 */
[----:B0-----:R-:W-:Y:S01]  /*4940*/  F2FP.F16.F32.PACK_AB R0, RZ, R0 ;  /* 0x00000000ff00723e */ /* 0x001fe200000000ff */
[----:B------:R-:W-:Y:S06]  /*4950*/  BRA `(.L_x_3645) ;  /* 0x0000000c00407947 */ /* 0x000fec0003800000 */
.L_x_3641:
        /* <DEDUP_REMOVED lines=9> */
.L_x_3649:
[----:B------:R0:W5:Y:S01]  /*49f0*/  LDG.E.U16 R0, desc[UR36][R2.64] ;  /* 0x0000002402007981 */ /* 0x000162000c1e1500 */
[----:B------:R-:W-:Y:S05]  /*4a00*/  BRA `(.L_x_3645) ;  /* 0x0000000c00147947 */ /* 0x000fea0003800000 */
.L_x_3648:
        /* <DEDUP_REMOVED lines=9> */
.L_x_3651:
[----:B------:R1:W5:Y:S01]  /*4aa0*/  LDG.E.U16 R0, desc[UR36][R2.64] ;  /* 0x0000002402007981 */ /* 0x000362000c1e1500 */
[----:B------:R-:W-:Y:S05]  /*4ab0*/  BRA `(.L_x_3645) ;  /* 0x0000000800e87947 */ /* 0x000fea0003800000 */
.L_x_3650:
        /* <DEDUP_REMOVED lines=8> */
.L_x_3640:
        /* <DEDUP_REMOVED lines=13> */
.L_x_3654:
        /* <DEDUP_REMOVED lines=8> */
.L_x_3653:
        /* <DEDUP_REMOVED lines=28> */
.L_x_3656:
        /* <DEDUP_REMOVED lines=15> */
.L_x_3655:
[----:B------:R-:W2:Y:S02]  /*4f40*/  LDG.E.U16 R0, desc[UR36][R2.64] ;  /* 0x0000002402007981 */ /* 0x000ea4000c1e1500 */
[----:B--2---:R-:W-:-:S05]  /*4f50*/  IMAD.U32 R0, R0, 0x10000, RZ ;  /* 0x0001000000007824 */ /* 0x004fca00078e00ff */
[----:B------:R-:W-:Y:S01]  /*4f60*/  F2FP.F16.F32.PACK_AB R0, RZ, R0 ;  /* 0x00000000ff00723e */ /* 0x000fe200000000ff */
[----:B------:R-:W-:Y:S06]  /*4f70*/  BRA `(.L_x_3645) ;  /* 0x0000000400b87947 */ /* 0x000fec0003800000 */
.L_x_3652:
        /* <DEDUP_REMOVED lines=12> */
.L_x_3659:
        /* <DEDUP_REMOVED lines=21> */
.L_x_3663:
[----:B------:R-:W-:Y:S05]  /*5190*/  BSYNC B1 ;  /* 0x0000000000017941 */ /* 0x000fea0003800000 */
.L_x_3662:
[----:B------:R-:W-:Y:S01]  /*51a0*/  LEA R3, R0, 0x3b800000, 0x17 ;  /* 0x3b80000000037811 */ /* 0x000fe200078eb8ff */
[----:B------:R-:W-:-:S05]  /*51b0*/  IMAD.SHL.U32 R0, R2, 0x100000, RZ ;  /* 0x0010000002007824 */ /* 0x000fca00078e00ff */
[----:B------:R-:W-:-:S07]  /*51c0*/  LOP3.LUT R0, R3, R0, R4, 0xfe, !PT ;  /* 0x0000000003007212 */ /* 0x000fce00078efe04 */
.L_x_3661:
[----:B------:R-:W-:Y:S05]  /*51d0*/  BSYNC B0 ;  /* 0x0000000000007941 */ /* 0x000fea0003800000 */
.L_x_3660:
[----:B------:R-:W-:Y:S01]  /*51e0*/  F2FP.F16.F32.PACK_AB R0, RZ, R0 ;  /* 0x00000000ff00723e */ /* 0x000fe200000000ff */
[----:B------:R-:W-:Y:S06]  /*51f0*/  BRA `(.L_x_3645) ;  /* 0x0000000400187947 */ /* 0x000fec0003800000 */
.L_x_3658:
        /* <DEDUP_REMOVED lines=21> */
.L_x_3667:
[----:B------:R-:W-:Y:S05]  /*5350*/  BSYNC B1 ;  /* 0x0000000000017941 */ /* 0x000fea0003800000 */
.L_x_3666:
[----:B------:R-:W-:Y:S01]  /*5360*/  LEA R3, R0, 0x37800000, 0x17 ;  /* 0x3780000000037811 */ /* 0x000fe200078eb8ff */
[----:B------:R-:W-:-:S05]  /*5370*/  IMAD.SHL.U32 R0, R2, 0x200000, RZ ;  /* 0x0020000002007824 */ /* 0x000fca00078e00ff */
[----:B------:R-:W-:-:S07]  /*5380*/  LOP3.LUT R0, R3, R0, R4, 0xfe, !PT ;  /* 0x0000000003007212 */ /* 0x000fce00078efe04 */
.L_x_3665:
[----:B------:R-:W-:Y:S05]  /*5390*/  BSYNC B0 ;  /* 0x0000000000007941 */ /* 0x000fea0003800000 */
.L_x_3664:
[----:B------:R-:W-:Y:S01]  /*53a0*/  F2FP.F16.F32.PACK_AB R0, RZ, R0 ;  /* 0x00000000ff00723e */ /* 0x000fe200000000ff */
[----:B------:R-:W-:Y:S06]  /*53b0*/  BRA `(.L_x_3645) ;  /* 0x0000000000a87947 */ /* 0x000fec0003800000 */
.L_x_3657:
        /* <DEDUP_REMOVED lines=14> */
.L_x_3671:
[----:B------:R-:W-:Y:S05]  /*54a0*/  BSYNC B0 ;  /* 0x0000000000007941 */ /* 0x000fea0003800000 */
.L_x_3670:
[----:B------:R-:W-:Y:S01]  /*54b0*/  F2FP.F16.F32.PACK_AB R0, RZ, R0 ;  /* 0x00000000ff00723e */ /* 0x000fe200000000ff */
[----:B------:R-:W-:Y:S06]  /*54c0*/  BRA `(.L_x_3645) ;  /* 0x0000000000647947 */ /* 0x000fec0003800000 */
.L_x_3644:
        /* <DEDUP_REMOVED lines=16> */
.L_x_3672:
[----:B------:R-:W-:Y:S01]  /*55d0*/  PRMT R0, RZ, 0x7610, R0 ;  /* 0x00007610ff007816 */ /* 0x000fe20000000000 */
[----:B------:R-:W-:Y:S06]  /*55e0*/  BRA `(.L_x_3645) ;  /* 0x00000000001c7947 */ /* 0x000fec0003800000 */
.L_x_3669:
[----:B------:R-:W2:Y:S02]  /*55f0*/  LDG.E.64 R2, desc[UR36][R2.64] ;  /* 0x0000002402027981 */ /* 0x000ea4000c1e1b00 */
[----:B--2---:R-:W0:Y:S02]  /*5600*/  I2F.U64 R0, R2 ;  /* 0x0000000200007312 */ /* 0x004e240000301000 */
[----:B0-----:R-:W-:Y:S01]  /*5610*/  F2FP.F16.F32.PACK_AB R0, RZ, R0 ;  /* 0x00000000ff00723e */ /* 0x001fe200000000ff */
[----:B------:R-:W-:Y:S06]  /*5620*/  BRA `(.L_x_3645) ;  /* 0x00000000000c7947 */ /* 0x000fec0003800000 */
.L_x_3668:
[----:B------:R-:W2:Y:S02]  /*5630*/  LDG.E R2, desc[UR36][R2.64] ;  /* 0x0000002402027981 */ /* 0x000ea4000c1e1900 */
[----:B--2---:R-:W-:-:S04]  /*5640*/  I2FP.F32.U32 R0, R2 ;  /* 0x0000000200007245 */ /* 0x004fc80000201000 */
[----:B------:R-:W-:-:S07]  /*5650*/  F2FP.F16.F32.PACK_AB R0, RZ, R0 ;  /* 0x00000000ff00723e */ /* 0x000fce00000000ff */
.L_x_3645:
[----:B01----:R-:W0:Y:S01]  /*5660*/  LDC.U16 R2, c[0x0][0x422] ;  /* 0x00010880ff027b82 */ /* 0x003e220000000400 */
[----:B-----5:R-:W-:-:S06]  /*5670*/  HADD2.F32 R0, -RZ, R0.H0_H0 ;  /* 0x20000000ff007230 */ /* 0x020fcc0000004100 */
[----:B------:R-:W1:Y:S01]  /*5680*/  MUFU.RCP R0, R0 ;  /* 0x0000000000007308 */ /* 0x000e620000001000 */
[----:B------:R-:W2:Y:S01]  /*5690*/  LDC.U8 R4, c[0x0][0x424] ;  /* 0x00010900ff047b82 */ /* 0x000ea20000000000 */
[----:B0-----:R-:W-:-:S05]  /*56a0*/  HADD2.F32 R3, -RZ, R2.H0_H0 ;  /* 0x20000002ff037230 */ /* 0x001fca0000004100 */
[----:B-1----:R-:W-:Y:S01]  /*56b0*/  FMUL.FTZ R2, R3, R0 ;  /* 0x0000000003027220 */ /* 0x002fe20000410000 */
        /* <DEDUP_REMOVED lines=19> */
.L_x_3676:
[----:B------:R-:W-:-:S06]  /*57f0*/  HADD2.F32 R3, -RZ, R3.H0_H0 ;  /* 0x20000003ff037230 */ /* 0x000fcc0000004100 */
[----:B------:R-:W0:Y:S02]  /*5800*/  F2I.S64.TRUNC R2, R3 ;  /* 0x0000000300027311 */ /* 0x000e24000020d900 */
[----:B0-----:R0:W-:Y:S01]  /*5810*/  STG.E.U8 desc[UR36][R16.64], R2 ;  /* 0x0000000210007986 */ /* 0x0011e2000c101124 */
[----:B------:R-:W-:Y:S05]  /*5820*/  BRA `(.L_x_3678) ;  /* 0x0000000c00847947 */ /* 0x000fea0003800000 */
.L_x_3675:
        /* <DEDUP_REMOVED lines=10> */
.L_x_3680:
[----:B------:R-:W-:-:S06]  /*58d0*/  HADD2.F32 R3, -RZ, R3.H0_H0 ;  /* 0x20000003ff037230 */ /* 0x000fcc0000004100 */
[----:B------:R-:W0:Y:S02]  /*58e0*/  F2I.FTZ.TRUNC.NTZ R3, R3 ;  /* 0x0000000300037305 */ /* 0x000e24000021f100 */
[----:B0-----:R0:W-:Y:S01]  /*58f0*/  STG.E desc[UR36][R16.64], R3 ;  /* 0x0000000310007986 */ /* 0x0011e2000c101924 */
[----:B------:R-:W-:Y:S05]  /*5900*/  BRA `(.L_x_3678) ;  /* 0x0000000c004c7947 */ /* 0x000fea0003800000 */
.L_x_3679:
[----:B------:R-:W-:-:S06]  /*5910*/  HADD2.F32 R3, -RZ, R3.H0_H0 ;  /* 0x20000003ff037230 */ /* 0x000fcc0000004100 */
[----:B------:R-:W0:Y:S02]  /*5920*/  F2I.FTZ.TRUNC.NTZ R3, R3 ;  /* 0x0000000300037305 */ /* 0x000e24000021f100 */
[----:B0-----:R0:W-:Y:S01]  /*5930*/  STG.E.U16 desc[UR36][R16.64], R3 ;  /* 0x0000000310007986 */ /* 0x0011e2000c101524 */
[----:B------:R-:W-:Y:S05]  /*5940*/  BRA `(.L_x_3678) ;  /* 0x0000000c003c7947 */ /* 0x000fea0003800000 */
.L_x_3674:
        /* <DEDUP_REMOVED lines=9> */
.L_x_3682:
[----:B------:R0:W-:Y:S01]  /*59e0*/  STG.E.U16 desc[UR36][R16.64], R3 ;  /* 0x0000000310007986 */ /* 0x0001e2000c101524 */
[----:B------:R-:W-:Y:S05]  /*59f0*/  BRA `(.L_x_3678) ;  /* 0x0000000c00107947 */ /* 0x000fea0003800000 */
.L_x_3681:
        /* <DEDUP_REMOVED lines=10> */
.L_x_3684:
[----:B------:R-:W-:-:S05]  /*5aa0*/  HADD2.F32 R0, -RZ, R3.H0_H0 ;  /* 0x20000003ff007230 */ /* 0x000fca0000004100 */
[----:B------:R-:W-:-:S04]  /*5ab0*/  F2FP.F16.F32.PACK_AB R0, RZ, R0 ;  /* 0x00000000ff00723e */ /* 0x000fc800000000ff */
[----:B------:R-:W-:-:S05]  /*5ac0*/  PRMT R0, R0, 0x5410, RZ ;  /* 0x0000541000007816 */ /* 0x000fca00000000ff */
[----:B------:R0:W-:Y:S01]  /*5ad0*/  STG.E desc[UR36][R16.64], R0 ;  /* 0x0000000010007986 */ /* 0x0001e2000c101924 */
[----:B------:R-:W-:Y:S05]  /*5ae0*/  BRA `(.L_x_3678) ;  /* 0x0000000800d47947 */ /* 0x000fea0003800000 */
.L_x_3683:
[----:B------:R-:W-:-:S05]  /*5af0*/  HADD2.F32 R2, -RZ, R3.H0_H0 ;  /* 0x20000003ff027230 */ /* 0x000fca0000004100 */
[----:B------:R-:W-:-:S06]  /*5b00*/  FMUL.FTZ R2, R2, 1 ;  /* 0x3f80000002027820 */ /* 0x000fcc0000410000 */
[----:B------:R-:W0:Y:S02]  /*5b10*/  F2F.F64.F32 R2, R2 ;  /* 0x0000000200027310 */ /* 0x000e240000201800 */
[----:B0-----:R0:W-:Y:S01]  /*5b20*/  STG.E.64 desc[UR36][R16.64], R2 ;  /* 0x0000000210007986 */ /* 0x0011e2000c101b24 */
[----:B------:R-:W-:Y:S05]  /*5b30*/  BRA `(.L_x_3678) ;  /* 0x0000000800c07947 */ /* 0x000fea0003800000 */
.L_x_3673:
        /* <DEDUP_REMOVED lines=13> */
.L_x_3687:
[----:B------:R-:W-:Y:S01]  /*5c10*/  HADD2.F32 R3, -RZ, R3.H0_H0 ;  /* 0x20000003ff037230 */ /* 0x000fe20000004100 */
[----:B------:R-:W-:-:S04]  /*5c20*/  CS2R R6, SRZ ;  /* 0x0000000000067805 */ /* 0x000fc8000001ff00 */
[----:B------:R-:W-:-:S04]  /*5c30*/  FMUL.FTZ R3, R3, 1 ;  /* 0x3f80000003037820 */ /* 0x000fc80000410000 */
[----:B------:R-:W0:Y:S02]  /*5c40*/  F2F.F64.F32 R4, R3 ;  /* 0x0000000300047310 */ /* 0x000e240000201800 */
[----:B0-----:R0:W-:Y:S01]  /*5c50*/  STG.E.128 desc[UR36][R16.64], R4 ;  /* 0x0000000410007986 */ /* 0x0011e2000c101d24 */
[----:B------:R-:W-:Y:S05]  /*5c60*/  BRA `(.L_x_3678) ;  /* 0x0000000800747947 */ /* 0x000fea0003800000 */
.L_x_3686:
        /* <DEDUP_REMOVED lines=21> */
.L_x_3691:
[----:B------:R-:W-:Y:S05]  /*5dc0*/  BSYNC B0 ;  /* 0x0000000000007941 */ /* 0x000fea0003800000 */
.L_x_3690:
[----:B------:R-:W-:-:S05]  /*5dd0*/  LOP3.LUT R3, R0, R3, RZ, 0xfc, !PT ;  /* 0x0000000300037212 */ /* 0x000fca00078efcff */
[----:B------:R0:W-:Y:S01]  /*5de0*/  STG.E.U8 desc[UR36][R16.64], R3 ;  /* 0x0000000310007986 */ /* 0x0001e2000c101124 */
[----:B------:R-:W-:Y:S05]  /*5df0*/  BRA `(.L_x_3678) ;  /* 0x0000000800107947 */ /* 0x000fea0003800000 */
.L_x_3689:
        /* <DEDUP_REMOVED lines=13> */
.L_x_3693:
[----:B------:R-:W-:Y:S01]  /*5ed0*/  IMAD.MOV.U32 R0, RZ, RZ, 0x7f ;  /* 0x0000007fff007424 */ /* 0x000fe200078e00ff */
[----:B------:R-:W-:-:S04]  /*5ee0*/  ISETP.GT.U32.AND P0, PT, R2, 0x7f800000, PT ;  /* 0x7f8000000200780c */ /* 0x000fc80003f04070 */
[----:B------:R-:W-:-:S09]  /*5ef0*/  SEL R0, R0, 0x7c, P0 ;  /* 0x0000007c00007807 */ /* 0x000fd20000000000 */
.L_x_3694:
[----:B------:R-:W-:Y:S05]  /*5f00*/  BSYNC B0 ;  /* 0x0000000000007941 */ /* 0x000fea0003800000 */
.L_x_3692:
[----:B------:R-:W-:-:S04]  /*5f10*/  LOP3.LUT R2, R3, 0x80000000, RZ, 0xc0, !PT ;  /* 0x8000000003027812 */ /* 0x000fc800078ec0ff */
[----:B------:R-:W-:-:S04]  /*5f20*/  SHF.R.U32.HI R3, RZ, 0x18, R2 ;  /* 0x00000018ff037819 */ /* 0x000fc80000011602 */
[----:B------:R-:W-:-:S05]  /*5f30*/  LOP3.LUT R3, R0, R3, RZ, 0xfc, !PT ;  /* 0x0000000300037212 */ /* 0x000fca00078efcff */
[----:B------:R0:W-:Y:S01]  /*5f40*/  STG.E.U8 desc[UR36][R16.64], R3 ;  /* 0x0000000310007986 */ /* 0x0001e2000c101124 */
[----:B------:R-:W-:Y:S05]  /*5f50*/  BRA `(.L_x_3678) ;  /* 0x0000000400b87947 */ /* 0x000fea0003800000 */
.L_x_3688:
[----:B------:R-:W-:-:S05]  /*5f60*/  HADD2.F32 R0, -RZ, R3.H0_H0 ;  /* 0x20000003ff007230 */ /* 0x000fca0000004100 */
[----:B------:R-:W-:-:S05]  /*5f70*/  F2FP.BF16.F32.PACK_AB R0, RZ, R0 ;  /* 0x00000000ff00723e */ /* 0x000fca00000010ff */
[----:B------:R0:W-:Y:S01]  /*5f80*/  STG.E.U16 desc[UR36][R16.64], R0 ;  /* 0x0000000010007986 */ /* 0x0001e2000c101524 */
[----:B------:R-:W-:Y:S05]  /*5f90*/  BRA `(.L_x_3678) ;  /* 0x0000000400a87947 */ /* 0x000fea0003800000 */
.L_x_3685:
        /* <DEDUP_REMOVED lines=12> */
.L_x_3697:
        /* <DEDUP_REMOVED lines=17> */
.L_x_3700:
[----:B------:R-:W-:-:S04]  /*6170*/  LOP3.LUT R2, R3, 0x80000000, RZ, 0xc0, !PT ;  /* 0x8000000003027812 */ /* 0x000fc800078ec0ff */
[----:B------:R-:W-:-:S04]  /*6180*/  SHF.R.U32.HI R3, RZ, 0x18, R2 ;  /* 0x00000018ff037819 */ /* 0x000fc80000011602 */
[----:B------:R-:W-:-:S04]  /*6190*/  LOP3.LUT R0, R0, R3, RZ, 0xfc, !PT ;  /* 0x0000000300007212 */ /* 0x000fc800078efcff */
[----:B------:R-:W-:-:S07]  /*61a0*/  PRMT R8, R0, 0x7610, R8 ;  /* 0x0000761000087816 */ /* 0x000fce0000000008 */
.L_x_3699:
[----:B------:R-:W-:Y:S05]  /*61b0*/  BSYNC B0 ;  /* 0x0000000000007941 */ /* 0x000fea0003800000 */
.L_x_3698:
[----:B------:R3:W-:Y:S01]  /*61c0*/  STG.E.U8 desc[UR36][R16.64], R8 ;  /* 0x0000000810007986 */ /* 0x0007e2000c101124 */
[----:B------:R-:W-:Y:S05]  /*61d0*/  BRA `(.L_x_3678) ;  /* 0x0000000400187947 */ /* 0x000fea0003800000 */
.L_x_3696:
        /* <DEDUP_REMOVED lines=17> */
.L_x_3703:
[----:B------:R-:W-:-:S04]  /*62f0*/  LOP3.LUT R2, R3, 0x80000000, RZ, 0xc0, !PT ;  /* 0x8000000003027812 */ /* 0x000fc800078ec0ff */
[----:B------:R-:W-:-:S04]  /*6300*/  SHF.R.U32.HI R3, RZ, 0x18, R2 ;  /* 0x00000018ff037819 */ /* 0x000fc80000011602 */
[----:B------:R-:W-:-:S04]  /*6310*/  LOP3.LUT R0, R0, R3, RZ, 0xfc, !PT ;  /* 0x0000000300007212 */ /* 0x000fc800078efcff */
[----:B------:R-:W-:-:S07]  /*6320*/  PRMT R8, R0, 0x7610, R8 ;  /* 0x0000761000087816 */ /* 0x000fce0000000008 */
.L_x_3702:
[----:B------:R-:W-:Y:S05]  /*6330*/  BSYNC B0 ;  /* 0x0000000000007941 */ /* 0x000fea0003800000 */
.L_x_3701:
[----:B------:R0:W-:Y:S01]  /*6340*/  STG.E.U8 desc[UR36][R16.64], R8 ;  /* 0x0000000810007986 */ /* 0x0001e2000c101124 */
[----:B------:R-:W-:Y:S05]  /*6350*/  BRA `(.L_x_3678) ;  /* 0x0000000000b87947 */ /* 0x000fea0003800000 */
.L_x_3695:
        /* <DEDUP_REMOVED lines=22> */
.L_x_3677:
        /* <DEDUP_REMOVED lines=16> */
.L_x_3706:
[----:B------:R-:W-:Y:S05]  /*65c0*/  BRA `(.L_x_3678) ;  /* 0x00000000001c7947 */ /* 0x000fea0003800000 */
.L_x_3705:
[----:B------:R-:W-:-:S06]  /*65d0*/  HADD2.F32 R3, -RZ, R3.H0_H0 ;  /* 0x20000003ff037230 */ /* 0x000fcc0000004100 */
[----:B------:R-:W0:Y:S02]  /*65e0*/  F2I.U64.TRUNC R2, R3 ;  /* 0x0000000300027311 */ /* 0x000e24000020d800 */
[----:B0-----:R2:W-:Y:S01]  /*65f0*/  STG.E.64 desc[UR36][R16.64], R2 ;  /* 0x0000000210007986 */ /* 0x0015e2000c101b24 */
[----:B------:R-:W-:Y:S05]  /*6600*/  BRA `(.L_x_3678) ;  /* 0x00000000000c7947 */ /* 0x000fea0003800000 */
.L_x_3704:
[----:B------:R-:W-:-:S06]  /*6610*/  HADD2.F32 R3, -RZ, R3.H0_H0 ;  /* 0x20000003ff037230 */ /* 0x000fcc0000004100 */
[----:B------:R-:W0:Y:S02]  /*6620*/  F2I.FTZ.U32.TRUNC.NTZ R3, R3 ;  /* 0x0000000300037305 */ /* 0x000e24000021f000 */
[----:B0-----:R0:W-:Y:S02]  /*6630*/  STG.E desc[UR36][R16.64], R3 ;  /* 0x0000000310007986 */ /* 0x0011e4000c101924 */
.L_x_3678:
[----:B------:R-:W-:-:S07]  /*6640*/  VIADD R19, R19, 0x80 ;  /* 0x0000008013137836 */ /* 0x000fce0000000000 */
.L_x_3638:
[----:B------:R-:W-:Y:S05]  /*6650*/  BSYNC B6 ;  /* 0x0000000000067941 */ /* 0x000fea0003800000 */
.L_x_3637:
        /* <DEDUP_REMOVED lines=307> */
.L_x_3709:
        /* <DEDUP_REMOVED lines=22> */
.L_x_3713:
[----:B------:R-:W2:Y:S02]  /*7af0*/  LDG.E.U8 R2, desc[UR36][R2.64] ;  /* 0x0000002402027981 */ /* 0x000ea4000c1e1100 */
[----:B--2---:R-:W-:-:S04]  /*7b00*/  I2FP.F32.U32 R0, R2 ;  /* 0x0000000200007245 */ /* 0x004fc80000201000 */
[----:B------:R-:W-:Y:S01]  /*7b10*/  F2FP.F16.F32.PACK_AB R0, RZ, R0 ;  /* 0x00000000ff00723e */ /* 0x000fe200000000ff */
[----:B------:R-:W-:Y:S06]  /*7b20*/  BRA `(.L_x_3715) ;  /* 0x0000000c00887947 */ /* 0x000fec0003800000 */
.L_x_3712:
        /* <DEDUP_REMOVED lines=10> */
.L_x_3717:
[----:B------:R-:W2:Y:S02]  /*7bd0*/  LDG.E R2, desc[UR36][R2.64] ;  /* 0x0000002402027981 */ /* 0x000ea4000c1e1900 */
[----:B--2---:R-:W-:-:S04]  /*7be0*/  I2FP.F32.S32 R0, R2 ;  /* 0x0000000200007245 */ /* 0x004fc80000201400 */
[----:B------:R-:W-:Y:S01]  /*7bf0*/  F2FP.F16.F32.PACK_AB R0, RZ, R0 ;  /* 0x00000000ff00723e */ /* 0x000fe200000000ff */
[----:B------:R-:W-:Y:S06]  /*7c00*/  BRA `(.L_x_3715) ;  /* 0x0000000c00507947 */ /* 0x000fec0003800000 */
.L_x_3716:
[----:B------:R-:W2:Y:S02]  /*7c10*/  LDG.E.U16 R2, desc[UR36][R2.64] ;  /* 0x0000002402027981 */ /* 0x000ea4000c1e1500 */
[----:B--2---:R-:W0:Y:S02]  /*7c20*/  I2F.S16 R0, R2 ;  /* 0x0000000200007306 */ /* 0x004e240000101400 */
[----:B0-----:R-:W-:Y:S01]  /*7c30*/  F2FP.F16.F32.PACK_AB R0, RZ, R0 ;  /* 0x00000000ff00723e */ /* 0x001fe200000000ff */
[----:B------:R-:W-:Y:S06]  /*7c40*/  BRA `(.L_x_3715) ;  /* 0x0000000c00407947 */ /* 0x000fec0003800000 */
.L_x_3711:
        /* <DEDUP_REMOVED lines=9> */
.L_x_3719:
[----:B------:R1:W5:Y:S01]  /*7ce0*/  LDG.E.U16 R0, desc[UR36][R2.64] ;  /* 0x0000002402007981 */ /* 0x000362000c1e1500 */
[----:B------:R-:W-:Y:S05]  /*7cf0*/  BRA `(.L_x_3715) ;  /* 0x0000000c00147947 */ /* 0x000fea0003800000 */
.L_x_3718:
        /* <DEDUP_REMOVED lines=9> */
.L_x_3721:
[----:B------:R0:W5:Y:S01]  /*7d90*/  LDG.E.U16 R0, desc[UR36][R2.64] ;  /* 0x0000002402007981 */ /* 0x000162000c1e1500 */
[----:B------:R-:W-:Y:S05]  /*7da0*/  BRA `(.L_x_3715) ;  /* 0x0000000800e87947 */ /* 0x000fea0003800000 */
.L_x_3720:
        /* <DEDUP_REMOVED lines=8> */
.L_x_3710:
        /* <DEDUP_REMOVED lines=13> */
.L_x_3724:
        /* <DEDUP_REMOVED lines=8> */
.L_x_3723:
        /* <DEDUP_REMOVED lines=28> */
.L_x_3726:
        /* <DEDUP_REMOVED lines=15> */
.L_x_3725:
[----:B------:R-:W2:Y:S02]  /*8230*/  LDG.E.U16 R0, desc[UR36][R2.64] ;  /* 0x0000002402007981 */ /* 0x000ea4000c1e1500 */
[----:B--2---:R-:W-:-:S05]  /*8240*/  IMAD.U32 R0, R0, 0x10000, RZ ;  /* 0x0001000000007824 */ /* 0x004fca00078e00ff */
[----:B------:R-:W-:Y:S01]  /*8250*/  F2FP.F16.F32.PACK_AB R0, RZ, R0 ;  /* 0x00000000ff00723e */ /* 0x000fe200000000ff */
[----:B------:R-:W-:Y:S06]  /*8260*/  BRA `(.L_x_3715) ;  /* 0x0000000400b87947 */ /* 0x000fec0003800000 */
.L_x_3722:
        /* <DEDUP_REMOVED lines=12> */
.L_x_3729:
        /* <DEDUP_REMOVED lines=21> */
.L_x_3733:
[----:B------:R-:W-:Y:S05]  /*8480*/  BSYNC B1 ;  /* 0x0000000000017941 */ /* 0x000fea0003800000 */
.L_x_3732:
[----:B------:R-:W-:Y:S01]  /*8490*/  LEA R3, R0, 0x3b800000, 0x17 ;  /* 0x3b80000000037811 */ /* 0x000fe200078eb8ff */
[----:B------:R-:W-:-:S05]  /*84a0*/  IMAD.SHL.U32 R0, R2, 0x100000, RZ ;  /* 0x0010000002007824 */ /* 0x000fca00078e00ff */
[----:B------:R-:W-:-:S07]  /*84b0*/  LOP3.LUT R0, R3, R0, R4, 0xfe, !PT ;  /* 0x0000000003007212 */ /* 0x000fce00078efe04 */
.L_x_3731:
[----:B------:R-:W-:Y:S05]  /*84c0*/  BSYNC B0 ;  /* 0x0000000000007941 */ /* 0x000fea0003800000 */
.L_x_3730:
[----:B------:R-:W-:Y:S01]  /*84d0*/  F2FP.F16.F32.PACK_AB R0, RZ, R0 ;  /* 0x00000000ff00723e */ /* 0x000fe200000000ff */
[----:B------:R-:W-:Y:S06]  /*84e0*/  BRA `(.L_x_3715) ;  /* 0x0000000400187947 */ /* 0x000fec0003800000 */
.L_x_3728:
        /* <DEDUP_REMOVED lines=21> */
.L_x_3737:
[----:B------:R-:W-:Y:S05]  /*8640*/  BSYNC B1 ;  /* 0x0000000000017941 */ /* 0x000fea0003800000 */
.L_x_3736:
[----:B------:R-:W-:Y:S01]  /*8650*/  LEA R3, R0, 0x37800000, 0x17 ;  /* 0x3780000000037811 */ /* 0x000fe200078eb8ff */
[----:B------:R-:W-:-:S05]  /*8660*/  IMAD.SHL.U32 R0, R2, 0x200000, RZ ;  /* 0x0020000002007824 */ /* 0x000fca00078e00ff */
[----:B------:R-:W-:-:S07]  /*8670*/  LOP3.LUT R0, R3, R0, R4, 0xfe, !PT ;  /* 0x0000000003007212 */ /* 0x000fce00078efe04 */
.L_x_3735:
[----:B------:R-:W-:Y:S05]  /*8680*/  BSYNC B0 ;  /* 0x0000000000007941 */ /* 0x000fea0003800000 */
.L_x_3734:
[----:B------:R-:W-:Y:S01]  /*8690*/  F2FP.F16.F32.PACK_AB R0, RZ, R0 ;  /* 0x00000000ff00723e */ /* 0x000fe200000000ff */
[----:B------:R-:W-:Y:S06]  /*86a0*/  BRA `(.L_x_3715) ;  /* 0x0000000000a87947 */ /* 0x000fec0003800000 */
.L_x_3727:
        /* <DEDUP_REMOVED lines=14> */
.L_x_3741:
[----:B------:R-:W-:Y:S05]  /*8790*/  BSYNC B0 ;  /* 0x0000000000007941 */ /* 0x000fea0003800000 */
.L_x_3740:
[----:B------:R-:W-:Y:S01]  /*87a0*/  F2FP.F16.F32.PACK_AB R0, RZ, R0 ;  /* 0x00000000ff00723e */ /* 0x000fe200000000ff */
[----:B------:R-:W-:Y:S06]  /*87b0*/  BRA `(.L_x_3715) ;  /* 0x0000000000647947 */ /* 0x000fec0003800000 */
.L_x_3714:
        /* <DEDUP_REMOVED lines=16> */
.L_x_3742:
[----:B------:R-:W-:Y:S01]  /*88c0*/  PRMT R0, RZ, 0x7610, R0 ;  /* 0x00007610ff007816 */ /* 0x000fe20000000000 */
[----:B------:R-:W-:Y:S06]  /*88d0*/  BRA `(.L_x_3715) ;  /* 0x00000000001c7947 */ /* 0x000fec0003800000 */
.L_x_3739:
[----:B------:R-:W2:Y:S02]  /*88e0*/  LDG.E.64 R2, desc[UR36][R2.64] ;  /* 0x0000002402027981 */ /* 0x000ea4000c1e1b00 */
[----:B--2---:R-:W0:Y:S02]  /*88f0*/  I2F.U64 R0, R2 ;  /* 0x0000000200007312 */ /* 0x004e240000301000 */
[----:B0-----:R-:W-:Y:S01]  /*8900*/  F2FP.F16.F32.PACK_AB R0, RZ, R0 ;  /* 0x00000000ff00723e */ /* 0x001fe200000000ff */
[----:B------:R-:W-:Y:S06]  /*8910*/  BRA `(.L_x_3715) ;  /* 0x00000000000c7947 */ /* 0x000fec0003800000 */
.L_x_3738:
[----:B------:R-:W2:Y:S02]  /*8920*/  LDG.E R2, desc[UR36][R2.64] ;  /* 0x0000002402027981 */ /* 0x000ea4000c1e1900 */
[----:B--2---:R-:W-:-:S04]  /*8930*/  I2FP.F32.U32 R0, R2 ;  /* 0x0000000200007245 */ /* 0x004fc80000201000 */
[----:B------:R-:W-:-:S07]  /*8940*/  F2FP.F16.F32.PACK_AB R0, RZ, R0 ;  /* 0x00000000ff00723e */ /* 0x000fce00000000ff */
.L_x_3715:
        /* <DEDUP_REMOVED lines=25> */
.L_x_3746:
[----:B------:R-:W-:-:S06]  /*8ae0*/  HADD2.F32 R3, -RZ, R3.H0_H0 ;  /* 0x20000003ff037230 */ /* 0x000fcc0000004100 */
[----:B------:R-:W0:Y:S02]  /*8af0*/  F2I.S64.TRUNC R2, R3 ;  /* 0x0000000300027311 */ /* 0x000e24000020d900 */
[----:B0-----:R3:W-:Y:S01]  /*8b00*/  STG.E.U8 desc[UR36][R16.64], R2 ;  /* 0x0000000210007986 */ /* 0x0017e2000c101124 */
[----:B------:R-:W-:Y:S05]  /*8b10*/  BRA `(.L_x_3748) ;  /* 0x0000000c00847947 */ /* 0x000fea0003800000 */
.L_x_3745:
        /* <DEDUP_REMOVED lines=10> */
.L_x_3750:
[----:B------:R-:W-:-:S06]  /*8bc0*/  HADD2.F32 R3, -RZ, R3.H0_H0 ;  /* 0x20000003ff037230 */ /* 0x000fcc0000004100 */
[----:B------:R-:W0:Y:S02]  /*8bd0*/  F2I.FTZ.TRUNC.NTZ R3, R3 ;  /* 0x0000000300037305 */ /* 0x000e24000021f100 */
[----:B0-----:R2:W-:Y:S01]  /*8be0*/  STG.E desc[UR36][R16.64], R3 ;  /* 0x0000000310007986 */ /* 0x0015e2000c101924 */
[----:B------:R-:W-:Y:S05]  /*8bf0*/  BRA `(.L_x_3748) ;  /* 0x0000000c004c7947 */ /* 0x000fea0003800000 */
.L_x_3749:
[----:B------:R-:W-:-:S06]  /*8c00*/  HADD2.F32 R3, -RZ, R3.H0_H0 ;  /* 0x20000003ff037230 */ /* 0x000fcc0000004100 */
[----:B------:R-:W0:Y:S02]  /*8c10*/  F2I.FTZ.TRUNC.NTZ R3, R3 ;  /* 0x0000000300037305 */ /* 0x000e24000021f100 */
[----:B0-----:R0:W-:Y:S01]  /*8c20*/  STG.E.U16 desc[UR36][R16.64], R3 ;  /* 0x0000000310007986 */ /* 0x0011e2000c101524 */
[----:B------:R-:W-:Y:S05]  /*8c30*/  BRA `(.L_x_3748) ;  /* 0x0000000c003c7947 */ /* 0x000fea0003800000 */
.L_x_3744:
        /* <DEDUP_REMOVED lines=9> */
.L_x_3752:
[----:B------:R0:W-:Y:S01]  /*8cd0*/  STG.E.U16 desc[UR36][R16.64], R3 ;  /* 0x0000000310007986 */ /* 0x0001e2000c101524 */
[----:B------:R-:W-:Y:S05]  /*8ce0*/  BRA `(.L_x_3748) ;  /* 0x0000000c00107947 */ /* 0x000fea0003800000 */
.L_x_3751:
        /* <DEDUP_REMOVED lines=10> */
.L_x_3754:
[----:B------:R-:W-:-:S05]  /*8d90*/  HADD2.F32 R0, -RZ, R3.H0_H0 ;  /* 0x20000003ff007230 */ /* 0x000fca0000004100 */
[----:B------:R-:W-:-:S04]  /*8da0*/  F2FP.F16.F32.PACK_AB R0, RZ, R0 ;  /* 0x00000000ff00723e */ /* 0x000fc800000000ff */
[----:B------:R-:W-:-:S05]  /*8db0*/  PRMT R0, R0, 0x5410, RZ ;  /* 0x0000541000007816 */ /* 0x000fca00000000ff */
[----:B------:R0:W-:Y:S01]  /*8dc0*/  STG.E desc[UR36][R16.64], R0 ;  /* 0x0000000010007986 */ /* 0x0001e2000c101924 */
[----:B------:R-:W-:Y:S05]  /*8dd0*/  BRA `(.L_x_3748) ;  /* 0x0000000800d47947 */ /* 0x000fea0003800000 */
.L_x_3753:
[----:B------:R-:W-:-:S05]  /*8de0*/  HADD2.F32 R2, -RZ, R3.H0_H0 ;  /* 0x20000003ff027230 */ /* 0x000fca0000004100 */
[----:B------:R-:W-:-:S06]  /*8df0*/  FMUL.FTZ R2, R2, 1 ;  /* 0x3f80000002027820 */ /* 0x000fcc0000410000 */
[----:B------:R-:W0:Y:S02]  /*8e00*/  F2F.F64.F32 R2, R2 ;  /* 0x0000000200027310 */ /* 0x000e240000201800 */
[----:B0-----:R0:W-:Y:S01]  /*8e10*/  STG.E.64 desc[UR36][R16.64], R2 ;  /* 0x0000000210007986 */ /* 0x0011e2000c101b24 */
[----:B------:R-:W-:Y:S05]  /*8e20*/  BRA `(.L_x_3748) ;  /* 0x0000000800c07947 */ /* 0x000fea0003800000 */
.L_x_3743:
        /* <DEDUP_REMOVED lines=13> */
.L_x_3757:
[----:B------:R-:W-:Y:S01]  /*8f00*/  HADD2.F32 R3, -RZ, R3.H0_H0 ;  /* 0x20000003ff037230 */ /* 0x000fe20000004100 */
[----:B------:R-:W-:-:S04]  /*8f10*/  CS2R R6, SRZ ;  /* 0x0000000000067805 */ /* 0x000fc8000001ff00 */
[----:B------:R-:W-:-:S04]  /*8f20*/  FMUL.FTZ R3, R3, 1 ;  /* 0x3f80000003037820 */ /* 0x000fc80000410000 */
[----:B------:R-:W0:Y:S02]  /*8f30*/  F2F.F64.F32 R4, R3 ;  /* 0x0000000300047310 */ /* 0x000e240000201800 */
[----:B0-----:R0:W-:Y:S01]  /*8f40*/  STG.E.128 desc[UR36][R16.64], R4 ;  /* 0x0000000410007986 */ /* 0x0011e2000c101d24 */
[----:B------:R-:W-:Y:S05]  /*8f50*/  BRA `(.L_x_3748) ;  /* 0x0000000800747947 */ /* 0x000fea0003800000 */
.L_x_3756:
        /* <DEDUP_REMOVED lines=21> */
.L_x_3761:
[----:B------:R-:W-:Y:S05]  /*90b0*/  BSYNC B0 ;  /* 0x0000000000007941 */ /* 0x000fea0003800000 */
.L_x_3760:
[----:B------:R-:W-:-:S05]  /*90c0*/  LOP3.LUT R3, R0, R3, RZ, 0xfc, !PT ;  /* 0x0000000300037212 */ /* 0x000fca00078efcff */
[----:B------:R0:W-:Y:S01]  /*90d0*/  STG.E.U8 desc[UR36][R16.64], R3 ;  /* 0x0000000310007986 */ /* 0x0001e2000c101124 */
[----:B------:R-:W-:Y:S05]  /*90e0*/  BRA `(.L_x_3748) ;  /* 0x0000000800107947 */ /* 0x000fea0003800000 */
.L_x_3759:
        /* <DEDUP_REMOVED lines=13> */
.L_x_3763:
[----:B------:R-:W-:Y:S01]  /*91c0*/  IMAD.MOV.U32 R0, RZ, RZ, 0x7f ;  /* 0x0000007fff007424 */ /* 0x000fe200078e00ff */
[----:B------:R-:W-:-:S04]  /*91d0*/  ISETP.GT.U32.AND P0, PT, R2, 0x7f800000, PT ;  /* 0x7f8000000200780c */ /* 0x000fc80003f04070 */
[----:B------:R-:W-:-:S09]  /*91e0*/  SEL R0, R0, 0x7c, P0 ;  /* 0x0000007c00007807 */ /* 0x000fd20000000000 */
.L_x_3764:
[----:B------:R-:W-:Y:S05]  /*91f0*/  BSYNC B0 ;  /* 0x0000000000007941 */ /* 0x000fea0003800000 */
.L_x_3762:
[----:B------:R-:W-:-:S04]  /*9200*/  LOP3.LUT R2, R3, 0x80000000, RZ, 0xc0, !PT ;  /* 0x8000000003027812 */ /* 0x000fc800078ec0ff */
[----:B------:R-:W-:-:S04]  /*9210*/  SHF.R.U32.HI R3, RZ, 0x18, R2 ;  /* 0x00000018ff037819 */ /* 0x000fc80000011602 */
[----:B------:R-:W-:-:S05]  /*9220*/  LOP3.LUT R3, R0, R3, RZ, 0xfc, !PT ;  /* 0x0000000300037212 */ /* 0x000fca00078efcff */
[----:B------:R0:W-:Y:S01]  /*9230*/  STG.E.U8 desc[UR36][R16.64], R3 ;  /* 0x0000000310007986 */ /* 0x0001e2000c101124 */
[----:B------:R-:W-:Y:S05]  /*9240*/  BRA `(.L_x_3748) ;  /* 0x0000000400b87947 */ /* 0x000fea0003800000 */
.L_x_3758:
[----:B------:R-:W-:-:S05]  /*9250*/  HADD2.F32 R0, -RZ, R3.H0_H0 ;  /* 0x20000003ff007230 */ /* 0x000fca0000004100 */
[----:B------:R-:W-:-:S05]  /*9260*/  F2FP.BF16.F32.PACK_AB R0, RZ, R0 ;  /* 0x00000000ff00723e */ /* 0x000fca00000010ff */
[----:B------:R0:W-:Y:S01]  /*9270*/  STG.E.U16 desc[UR36][R16.64], R0 ;  /* 0x0000000010007986 */ /* 0x0001e2000c101524 */
[----:B------:R-:W-:Y:S05]  /*9280*/  BRA `(.L_x_3748) ;  /* 0x0000000400a87947 */ /* 0x000fea0003800000 */
.L_x_3755:
        /* <DEDUP_REMOVED lines=12> */
.L_x_3767:
        /* <DEDUP_REMOVED lines=17> */
.L_x_3770:
[----:B------:R-:W-:-:S04]  /*9460*/  LOP3.LUT R2, R3, 0x80000000, RZ, 0xc0, !PT ;  /* 0x8000000003027812 */ /* 0x000fc800078ec0ff */
[----:B------:R-:W-:-:S04]  /*9470*/  SHF.R.U32.HI R3, RZ, 0x18, R2 ;  /* 0x00000018ff037819 */ /* 0x000fc80000011602 */
[----:B------:R-:W-:-:S04]  /*9480*/  LOP3.LUT R0, R0, R3, RZ, 0xfc, !PT ;  /* 0x0000000300007212 */ /* 0x000fc800078efcff */
[----:B------:R-:W-:-:S07]  /*9490*/  PRMT R8, R0, 0x7610, R8 ;  /* 0x0000761000087816 */ /* 0x000fce0000000008 */
.L_x_3769:
[----:B------:R-:W-:Y:S05]  /*94a0*/  BSYNC B0 ;  /* 0x0000000000007941 */ /* 0x000fea0003800000 */
.L_x_3768:
[----:B------:R0:W-:Y:S01]  /*94b0*/  STG.E.U8 desc[UR36][R16.64], R8 ;  /* 0x0000000810007986 */ /* 0x0001e2000c101124 */
[----:B------:R-:W-:Y:S05]  /*94c0*/  BRA `(.L_x_3748) ;  /* 0x0000000400187947 */ /* 0x000fea0003800000 */
.L_x_3766:
        /* <DEDUP_REMOVED lines=17> */
.L_x_3773:
[----:B------:R-:W-:-:S04]  /*95e0*/  LOP3.LUT R2, R3, 0x80000000, RZ, 0xc0, !PT ;  /* 0x8000000003027812 */ /* 0x000fc800078ec0ff */
[----:B------:R-:W-:-:S04]  /*95f0*/  SHF.R.U32.HI R3, RZ, 0x18, R2 ;  /* 0x00000018ff037819 */ /* 0x000fc80000011602 */
[----:B------:R-:W-:-:S04]  /*9600*/  LOP3.LUT R0, R0, R3, RZ, 0xfc, !PT ;  /* 0x0000000300007212 */ /* 0x000fc800078efcff */
[----:B------:R-:W-:-:S07]  /*9610*/  PRMT R8, R0, 0x7610, R8 ;  /* 0x0000761000087816 */ /* 0x000fce0000000008 */
.L_x_3772:
[----:B------:R-:W-:Y:S05]  /*9620*/  BSYNC B0 ;  /* 0x0000000000007941 */ /* 0x000fea0003800000 */
.L_x_3771:
[----:B------:R0:W-:Y:S01]  /*9630*/  STG.E.U8 desc[UR36][R16.64], R8 ;  /* 0x0000000810007986 */ /* 0x0001e2000c101124 */
[----:B------:R-:W-:Y:S05]  /*9640*/  BRA `(.L_x_3748) ;  /* 0x0000000000b87947 */ /* 0x000fea0003800000 */
.L_x_3765:
        /* <DEDUP_REMOVED lines=22> */
.L_x_3747:
        /* <DEDUP_REMOVED lines=16> */
.L_x_3776:
[----:B------:R-:W-:Y:S05]  /*98b0*/  BRA `(.L_x_3748) ;  /* 0x00000000001c7947 */ /* 0x000fea0003800000 */
.L_x_3775:
[----:B------:R-:W-:-:S06]  /*98c0*/  HADD2.F32 R3, -RZ, R3.H0_H0 ;  /* 0x20000003ff037230 */ /* 0x000fcc0000004100 */
[----:B------:R-:W0:Y:S02]  /*98d0*/  F2I.U64.TRUNC R2, R3 ;  /* 0x0000000300027311 */ /* 0x000e24000020d800 */
[----:B0-----:R0:W-:Y:S01]  /*98e0*/  STG.E.64 desc[UR36][R16.64], R2 ;  /* 0x0000000210007986 */ /* 0x0011e2000c101b24 */
[----:B------:R-:W-:Y:S05]  /*98f0*/  BRA `(.L_x_3748) ;  /* 0x00000000000c7947 */ /* 0x000fea0003800000 */
.L_x_3774:
[----:B------:R-:W-:-:S06]  /*9900*/  HADD2.F32 R3, -RZ, R3.H0_H0 ;  /* 0x20000003ff037230 */ /* 0x000fcc0000004100 */
[----:B------:R-:W0:Y:S02]  /*9910*/  F2I.FTZ.U32.TRUNC.NTZ R3, R3 ;  /* 0x0000000300037305 */ /* 0x000e24000021f000 */
[----:B0-----:R0:W-:Y:S02]  /*9920*/  STG.E desc[UR36][R16.64], R3 ;  /* 0x0000000310007986 */ /* 0x0011e4000c101924 */
.L_x_3748:
[----:B------:R-:W-:-:S07]  /*9930*/  VIADD R19, R19, 0x80 ;  /* 0x0000008013137836 */ /* 0x000fce0000000000 */
.L_x_3708:
[----:B------:R-:W-:Y:S05]  /*9940*/  BSYNC B6 ;  /* 0x0000000000067941 */ /* 0x000fea0003800000 */
.L_x_3707:
        /* <DEDUP_REMOVED lines=306> */
.L_x_3777:
        /* <DEDUP_REMOVED lines=22> */
.L_x_3781:
[----:B------:R-:W2:Y:S02]  /*add0*/  LDG.E.U8 R2, desc[UR36][R2.64] ;  /* 0x0000002402027981 */ /* 0x000ea4000c1e1100 */
[----:B--2---:R-:W-:-:S04]  /*ade0*/  I2FP.F32.U32 R0, R2 ;  /* 0x0000000200007245 */ /* 0x004fc80000201000 */
[----:B------:R-:W-:Y:S01]  /*adf0*/  F2FP.F16.F32.PACK_AB R0, RZ, R0 ;  /* 0x00000000ff00723e */ /* 0x000fe200000000ff */
[----:B------:R-:W-:Y:S06]  /*ae00*/  BRA `(.L_x_3783) ;  /* 0x0000000c00887947 */ /* 0x000fec0003800000 */
.L_x_3780:
        /* <DEDUP_REMOVED lines=10> */
.L_x_3785:
[----:B------:R-:W2:Y:S02]  /*aeb0*/  LDG.E R2, desc[UR36][R2.64] ;  /* 0x0000002402027981 */ /* 0x000ea4000c1e1900 */
[----:B--2---:R-:W-:-:S04]  /*aec0*/  I2FP.F32.S32 R0, R2 ;  /* 0x0000000200007245 */ /* 0x004fc80000201400 */
[----:B------:R-:W-:Y:S01]  /*aed0*/  F2FP.F16.F32.PACK_AB R0, RZ, R0 ;  /* 0x00000000ff00723e */ /* 0x000fe200000000ff */
[----:B------:R-:W-:Y:S06]  /*aee0*/  BRA `(.L_x_3783) ;  /* 0x0000000c00507947 */ /* 0x000fec0003800000 */
.L_x_3784:
[----:B------:R-:W2:Y:S02]  /*aef0*/  LDG.E.U16 R2, desc[UR36][R2.64] ;  /* 0x0000002402027981 */ /* 0x000ea4000c1e1500 */
[----:B--2---:R-:W0:Y:S02]  /*af00*/  I2F.S16 R0, R2 ;  /* 0x0000000200007306 */ /* 0x004e240000101400 */
[----:B0-----:R-:W-:Y:S01]  /*af10*/  F2FP.F16.F32.PACK_AB R0, RZ, R0 ;  /* 0x00000000ff00723e */ /* 0x001fe200000000ff */
[----:B------:R-:W-:Y:S06]  /*af20*/  BRA `(.L_x_3783) ;  /* 0x0000000c00407947 */ /* 0x000fec0003800000 */
.L_x_3779:
        /* <DEDUP_REMOVED lines=9> */
.L_x_3787:
[----:B------:R1:W5:Y:S01]  /*afc0*/  LDG.E.U16 R0, desc[UR36][R2.64] ;  /* 0x0000002402007981 */ /* 0x000362000c1e1500 */
[----:B------:R-:W-:Y:S05]  /*afd0*/  BRA `(.L_x_3783) ;  /* 0x0000000c00147947 */ /* 0x000fea0003800000 */
.L_x_3786:
        /* <DEDUP_REMOVED lines=9> */
.L_x_3789:
[----:B------:R0:W5:Y:S01]  /*b070*/  LDG.E.U16 R0, desc[UR36][R2.64] ;  /* 0x0000002402007981 */ /* 0x000162000c1e1500 */
[----:B------:R-:W-:Y:S05]  /*b080*/  BRA `(.L_x_3783) ;  /* 0x0000000800e87947 */ /* 0x000fea0003800000 */
.L_x_3788:
        /* <DEDUP_REMOVED lines=8> */
.L_x_3778:
        /* <DEDUP_REMOVED lines=13> */
.L_x_3792:
        /* <DEDUP_REMOVED lines=8> */
.L_x_3791:
        /* <DEDUP_REMOVED lines=28> */
.L_x_3794:
        /* <DEDUP_REMOVED lines=15> */
.L_x_3793:
[----:B------:R-:W2:Y:S02]  /*b510*/  LDG.E.U16 R0, desc[UR36][R2.64] ;  /* 0x0000002402007981 */ /* 0x000ea4000c1e1500 */
[----:B--2---:R-:W-:-:S05]  /*b520*/  IMAD.U32 R0, R0, 0x10000, RZ ;  /* 0x0001000000007824 */ /* 0x004fca00078e00ff */
[----:B------:R-:W-:Y:S01]  /*b530*/  F2FP.F16.F32.PACK_AB R0, RZ, R0 ;  /* 0x00000000ff00723e */ /* 0x000fe200000000ff */
[----:B------:R-:W-:Y:S06]  /*b540*/  BRA `(.L_x_3783) ;  /* 0x0000000400b87947 */ /* 0x000fec0003800000 */
.L_x_3790:
        /* <DEDUP_REMOVED lines=12> */
.L_x_3797:
        /* <DEDUP_REMOVED lines=21> */
.L_x_3801:
[----:B------:R-:W-:Y:S05]  /*b760*/  BSYNC B1 ;  /* 0x0000000000017941 */ /* 0x000fea0003800000 */
.L_x_3800:
[----:B------:R-:W-:Y:S01]  /*b770*/  LEA R3, R0, 0x3b800000, 0x17 ;  /* 0x3b80000000037811 */ /* 0x000fe200078eb8ff */
[----:B------:R-:W-:-:S05]  /*b780*/  IMAD.SHL.U32 R0, R2, 0x100000, RZ ;  /* 0x0010000002007824 */ /* 0x000fca00078e00ff */
[----:B------:R-:W-:-:S07]  /*b790*/  LOP3.LUT R0, R3, R0, R4, 0xfe, !PT ;  /* 0x0000000003007212 */ /* 0x000fce00078efe04 */
.L_x_3799:
[----:B------:R-:W-:Y:S05]  /*b7a0*/  BSYNC B0 ;  /* 0x0000000000007941 */ /* 0x000fea0003800000 */
.L_x_3798:
[----:B------:R-:W-:Y:S01]  /*b7b0*/  F2FP.F16.F32.PACK_AB R0, RZ, R0 ;  /* 0x00000000ff00723e */ /* 0x000fe200000000ff */
[----:B------:R-:W-:Y:S06]  /*b7c0*/  BRA `(.L_x_3783) ;  /* 0x0000000400187947 */ /* 0x000fec0003800000 */
.L_x_3796:
        /* <DEDUP_REMOVED lines=21> */
.L_x_3805:
[----:B------:R-:W-:Y:S05]  /*b920*/  BSYNC B1 ;  /* 0x0000000000017941 */ /* 0x000fea0003800000 */
.L_x_3804:
[----:B------:R-:W-:Y:S01]  /*b930*/  LEA R3, R0, 0x37800000, 0x17 ;  /* 0x3780000000037811 */ /* 0x000fe200078eb8ff */
[----:B------:R-:W-:-:S05]  /*b940*/  IMAD.SHL.U32 R0, R2, 0x200000, RZ ;  /* 0x0020000002007824 */ /* 0x000fca00078e00ff */
[----:B------:R-:W-:-:S07]  /*b950*/  LOP3.LUT R0, R3, R0, R4, 0xfe, !PT ;  /* 0x0000000003007212 */ /* 0x000fce00078efe04 */
.L_x_3803:
[----:B------:R-:W-:Y:S05]  /*b960*/  BSYNC B0 ;  /* 0x0000000000007941 */ /* 0x000fea0003800000 */
.L_x_3802:
[----:B------:R-:W-:Y:S01]  /*b970*/  F2FP.F16.F32.PACK_AB R0, RZ, R0 ;  /* 0x00000000ff00723e */ /* 0x000fe200000000ff */
[----:B------:R-:W-:Y:S06]  /*b980*/  BRA `(.L_x_3783) ;  /* 0x0000000000a87947 */ /* 0x000fec0003800000 */
.L_x_3795:
        /* <DEDUP_REMOVED lines=14> */
.L_x_3809:
[----:B------:R-:W-:Y:S05]  /*ba70*/  BSYNC B0 ;  /* 0x0000000000007941 */ /* 0x000fea0003800000 */
.L_x_3808:
[----:B------:R-:W-:Y:S01]  /*ba80*/  F2FP.F16.F32.PACK_AB R0, RZ, R0 ;  /* 0x00000000ff00723e */ /* 0x000fe200000000ff */
[----:B------:R-:W-:Y:S06]  /*ba90*/  BRA `(.L_x_3783) ;  /* 0x0000000000647947 */ /* 0x000fec0003800000 */
.L_x_3782:
        /* <DEDUP_REMOVED lines=16> */
.L_x_3810:
[----:B------:R-:W-:Y:S01]  /*bba0*/  PRMT R0, RZ, 0x7610, R0 ;  /* 0x00007610ff007816 */ /* 0x000fe20000000000 */
[----:B------:R-:W-:Y:S06]  /*bbb0*/  BRA `(.L_x_3783) ;  /* 0x00000000001c7947 */ /* 0x000fec0003800000 */
.L_x_3807:
[----:B------:R-:W2:Y:S02]  /*bbc0*/  LDG.E.64 R2, desc[UR36][R2.64] ;  /* 0x0000002402027981 */ /* 0x000ea4000c1e1b00 */
[----:B--2---:R-:W0:Y:S02]  /*bbd0*/  I2F.U64 R0, R2 ;  /* 0x0000000200007312 */ /* 0x004e240000301000 */
[----:B0-----:R-:W-:Y:S01]  /*bbe0*/  F2FP.F16.F32.PACK_AB R0, RZ, R0 ;  /* 0x00000000ff00723e */ /* 0x001fe200000000ff */
[----:B------:R-:W-:Y:S06]  /*bbf0*/  BRA `(.L_x_3783) ;  /* 0x00000000000c7947 */ /* 0x000fec0003800000 */
.L_x_3806:
[----:B------:R-:W2:Y:S02]  /*bc00*/  LDG.E R2, desc[UR36][R2.64] ;  /* 0x0000002402027981 */ /* 0x000ea4000c1e1900 */
[----:B--2---:R-:W-:-:S04]  /*bc10*/  I2FP.F32.U32 R0, R2 ;  /* 0x0000000200007245 */ /* 0x004fc80000201000 */
[----:B------:R-:W-:-:S07]  /*bc20*/  F2FP.F16.F32.PACK_AB R0, RZ, R0 ;  /* 0x00000000ff00723e */ /* 0x000fce00000000ff */
.L_x_3783:
        /* <DEDUP_REMOVED lines=25> */
.L_x_3814:
[----:B------:R-:W-:-:S06]  /*bdc0*/  HADD2.F32 R3, -RZ, R3.H0_H0 ;  /* 0x20000003ff037230 */ /* 0x000fcc0000004100 */
[----:B------:R-:W0:Y:S02]  /*bdd0*/  F2I.S64.TRUNC R2, R3 ;  /* 0x0000000300027311 */ /* 0x000e24000020d900 */
[----:B0-----:R-:W-:Y:S01]  /*bde0*/  STG.E.U8 desc[UR36][R16.64], R2 ;  /* 0x0000000210007986 */ /* 0x001fe2000c101124 */
[----:B------:R-:W-:Y:S05]  /*bdf0*/  EXIT ;  /* 0x000000000000794d */ /* 0x000fea0003800000 */
.L_x_3813:
        /* <DEDUP_REMOVED lines=10> */
.L_x_3817:
[----:B------:R-:W-:-:S06]  /*bea0*/  HADD2.F32 R3, -RZ, R3.H0_H0 ;  /* 0x20000003ff037230 */ /* 0x000fcc0000004100 */
[----:B------:R-:W0:Y:S02]  /*beb0*/  F2I.FTZ.TRUNC.NTZ R3, R3 ;  /* 0x0000000300037305 */ /* 0x000e24000021f100 */
[----:B0-----:R-:W-:Y:S01]  /*bec0*/  STG.E desc[UR36][R16.64], R3 ;  /* 0x0000000310007986 */ /* 0x001fe2000c101924 */
[----:B------:R-:W-:Y:S05]  /*bed0*/  EXIT ;  /* 0x000000000000794d */ /* 0x000fea0003800000 */
.L_x_3816:
[----:B------:R-:W-:-:S06]  /*bee0*/  HADD2.F32 R3, -RZ, R3.H0_H0 ;  /* 0x20000003ff037230 */ /* 0x000fcc0000004100 */
[----:B------:R-:W0:Y:S02]  /*bef0*/  F2I.FTZ.TRUNC.NTZ R3, R3 ;  /* 0x0000000300037305 */ /* 0x000e24000021f100 */
[----:B0-----:R-:W-:Y:S01]  /*bf00*/  STG.E.U16 desc[UR36][R16.64], R3 ;  /* 0x0000000310007986 */ /* 0x001fe2000c101524 */
[----:B------:R-:W-:Y:S05]  /*bf10*/  EXIT ;  /* 0x000000000000794d */ /* 0x000fea0003800000 */
.L_x_3812:
        /* <DEDUP_REMOVED lines=9> */
.L_x_3819:
[----:B------:R-:W-:Y:S01]  /*bfb0*/  STG.E.U16 desc[UR36][R16.64], R3 ;  /* 0x0000000310007986 */ /* 0x000fe2000c101524 */
[----:B------:R-:W-:Y:S05]  /*bfc0*/  EXIT ;  /* 0x000000000000794d */ /* 0x000fea0003800000 */
.L_x_3818:
        /* <DEDUP_REMOVED lines=10> */
.L_x_3821:
[----:B------:R-:W-:-:S05]  /*c070*/  HADD2.F32 R0, -RZ, R3.H0_H0 ;  /* 0x20000003ff007230 */ /* 0x000fca0000004100 */
[----:B------:R-:W-:-:S04]  /*c080*/  F2FP.F16.F32.PACK_AB R0, RZ, R0 ;  /* 0x00000000ff00723e */ /* 0x000fc800000000ff */
[----:B------:R-:W-:-:S05]  /*c090*/  PRMT R0, R0, 0x5410, RZ ;  /* 0x0000541000007816 */ /* 0x000fca00000000ff */
[----:B------:R-:W-:Y:S01]  /*c0a0*/  STG.E desc[UR36][R16.64], R0 ;  /* 0x0000000010007986 */ /* 0x000fe2000c101924 */
[----:B------:R-:W-:Y:S05]  /*c0b0*/  EXIT ;  /* 0x000000000000794d */ /* 0x000fea0003800000 */
.L_x_3820:
[----:B------:R-:W-:-:S05]  /*c0c0*/  HADD2.F32 R2, -RZ, R3.H0_H0 ;  /* 0x20000003ff027230 */ /* 0x000fca0000004100 */
[----:B------:R-:W-:-:S06]  /*c0d0*/  FMUL.FTZ R2, R2, 1 ;  /* 0x3f80000002027820 */ /* 0x000fcc0000410000 */
[----:B------:R-:W0:Y:S02]  /*c0e0*/  F2F.F64.F32 R2, R2 ;  /* 0x0000000200027310 */ /* 0x000e240000201800 */
[----:B0-----:R-:W-:Y:S01]  /*c0f0*/  STG.E.64 desc[UR36][R16.64], R2 ;  /* 0x0000000210007986 */ /* 0x001fe2000c101b24 */
[----:B------:R-:W-:Y:S05]  /*c100*/  EXIT ;  /* 0x000000000000794d */ /* 0x000fea0003800000 */
.L_x_3811:
        /* <DEDUP_REMOVED lines=13> */
.L_x_3824:
[----:B------:R-:W-:Y:S01]  /*c1e0*/  HADD2.F32 R3, -RZ, R3.H0_H0 ;  /* 0x20000003ff037230 */ /* 0x000fe20000004100 */
[----:B------:R-:W-:-:S04]  /*c1f0*/  CS2R R6, SRZ ;  /* 0x0000000000067805 */ /* 0x000fc8000001ff00 */
[----:B------:R-:W-:-:S04]  /*c200*/  FMUL.FTZ R3, R3, 1 ;  /* 0x3f80000003037820 */ /* 0x000fc80000410000 */
[----:B------:R-:W0:Y:S02]  /*c210*/  F2F.F64.F32 R4, R3 ;  /* 0x0000000300047310 */ /* 0x000e240000201800 */
[----:B0-----:R-:W-:Y:S01]  /*c220*/  STG.E.128 desc[UR36][R16.64], R4 ;  /* 0x0000000410007986 */ /* 0x001fe2000c101d24 */
[----:B------:R-:W-:Y:S05]  /*c230*/  EXIT ;  /* 0x000000000000794d */ /* 0x000fea0003800000 */
.L_x_3823:
        /* <DEDUP_REMOVED lines=21> */
.L_x_3828:
[----:B------:R-:W-:Y:S05]  /*c390*/  BSYNC B0 ;  /* 0x0000000000007941 */ /* 0x000fea0003800000 */
.L_x_3827:
[----:B------:R-:W-:-:S05]  /*c3a0*/  LOP3.LUT R3, R0, R3, RZ, 0xfc, !PT ;  /* 0x0000000300037212 */ /* 0x000fca00078efcff */
[----:B------:R-:W-:Y:S01]  /*c3b0*/  STG.E.U8 desc[UR36][R16.64], R3 ;  /* 0x0000000310007986 */ /* 0x000fe2000c101124 */
[----:B------:R-:W-:Y:S05]  /*c3c0*/  EXIT ;  /* 0x000000000000794d */ /* 0x000fea0003800000 */
.L_x_3826:
        /* <DEDUP_REMOVED lines=13> */
.L_x_3830:
[----:B------:R-:W-:Y:S01]  /*c4a0*/  IMAD.MOV.U32 R0, RZ, RZ, 0x7f ;  /* 0x0000007fff007424 */ /* 0x000fe200078e00ff */
[----:B------:R-:W-:-:S04]  /*c4b0*/  ISETP.GT.U32.AND P0, PT, R2, 0x7f800000, PT ;  /* 0x7f8000000200780c */ /* 0x000fc80003f04070 */
[----:B------:R-:W-:-:S09]  /*c4c0*/  SEL R0, R0, 0x7c, P0 ;  /* 0x0000007c00007807 */ /* 0x000fd20000000000 */
.L_x_3831:
[----:B------:R-:W-:Y:S05]  /*c4d0*/  BSYNC B0 ;  /* 0x0000000000007941 */ /* 0x000fea0003800000 */
.L_x_3829:
[----:B------:R-:W-:-:S04]  /*c4e0*/  LOP3.LUT R2, R3, 0x80000000, RZ, 0xc0, !PT ;  /* 0x8000000003027812 */ /* 0x000fc800078ec0ff */
[----:B------:R-:W-:-:S04]  /*c4f0*/  SHF.R.U32.HI R3, RZ, 0x18, R2 ;  /* 0x00000018ff037819 */ /* 0x000fc80000011602 */
[----:B------:R-:W-:-:S05]  /*c500*/  LOP3.LUT R3, R0, R3, RZ, 0xfc, !PT ;  /* 0x0000000300037212 */ /* 0x000fca00078efcff */
[----:B------:R-:W-:Y:S01]  /*c510*/  STG.E.U8 desc[UR36][R16.64], R3 ;  /* 0x0000000310007986 */ /* 0x000fe2000c101124 */
[----:B------:R-:W-:Y:S05]  /*c520*/  EXIT ;  /* 0x000000000000794d */ /* 0x000fea0003800000 */
.L_x_3825:
[----:B------:R-:W-:-:S05]  /*c530*/  HADD2.F32 R0, -RZ, R3.H0_H0 ;  /* 0x20000003ff007230 */ /* 0x000fca0000004100 */
[----:B------:R-:W-:-:S05]  /*c540*/  F2FP.BF16.F32.PACK_AB R0, RZ, R0 ;  /* 0x00000000ff00723e */ /* 0x000fca00000010ff */
[----:B------:R-:W-:Y:S01]  /*c550*/  STG.E.U16 desc[UR36][R16.64], R0 ;  /* 0x0000000010007986 */ /* 0x000fe2000c101524 */
[----:B------:R-:W-:Y:S05]  /*c560*/  EXIT ;  /* 0x000000000000794d */ /* 0x000fea0003800000 */
.L_x_3822:
        /* <DEDUP_REMOVED lines=12> */
.L_x_3834:
        /* <DEDUP_REMOVED lines=17> */
.L_x_3837:
[----:B------:R-:W-:-:S04]  /*c740*/  LOP3.LUT R2, R3, 0x80000000, RZ, 0xc0, !PT ;  /* 0x8000000003027812 */ /* 0x000fc800078ec0ff */
[----:B------:R-:W-:-:S04]  /*c750*/  SHF.R.U32.HI R3, RZ, 0x18, R2 ;  /* 0x00000018ff037819 */ /* 0x000fc80000011602 */
[----:B------:R-:W-:-:S04]  /*c760*/  LOP3.LUT R0, R0, R3, RZ, 0xfc, !PT ;  /* 0x0000000300007212 */ /* 0x000fc800078efcff */
[----:B------:R-:W-:-:S07]  /*c770*/  PRMT R8, R0, 0x7610, R8 ;  /* 0x0000761000087816 */ /* 0x000fce0000000008 */
.L_x_3836:
[----:B------:R-:W-:Y:S05]  /*c780*/  BSYNC B0 ;  /* 0x0000000000007941 */ /* 0x000fea0003800000 */
.L_x_3835:
[----:B------:R-:W-:Y:S01]  /*c790*/  STG.E.U8 desc[UR36][R16.64], R8 ;  /* 0x0000000810007986 */ /* 0x000fe2000c101124 */
[----:B------:R-:W-:Y:S05]  /*c7a0*/  EXIT ;  /* 0x000000000000794d */ /* 0x000fea0003800000 */
.L_x_3833:
        /* <DEDUP_REMOVED lines=17> */
.L_x_3840:
[----:B------:R-:W-:-:S04]  /*c8c0*/  LOP3.LUT R2, R3, 0x80000000, RZ, 0xc0, !PT ;  /* 0x8000000003027812 */ /* 0x000fc800078ec0ff */
[----:B------:R-:W-:-:S04]  /*c8d0*/  SHF.R.U32.HI R3, RZ, 0x18, R2 ;  /* 0x00000018ff037819 */ /* 0x000fc80000011602 */
[----:B------:R-:W-:-:S04]  /*c8e0*/  LOP3.LUT R0, R0, R3, RZ, 0xfc, !PT ;  /* 0x0000000300007212 */ /* 0x000fc800078efcff */
[----:B------:R-:W-:-:S07]  /*c8f0*/  PRMT R8, R0, 0x7610, R8 ;  /* 0x0000761000087816 */ /* 0x000fce0000000008 */
.L_x_3839:
[----:B------:R-:W-:Y:S05]  /*c900*/  BSYNC B0 ;  /* 0x0000000000007941 */ /* 0x000fea0003800000 */
.L_x_3838:
[----:B------:R-:W-:Y:S01]  /*c910*/  STG.E.U8 desc[UR36][R16.64], R8 ;  /* 0x0000000810007986 */ /* 0x000fe2000c101124 */
[----:B------:R-:W-:Y:S05]  /*c920*/  EXIT ;  /* 0x000000000000794d */ /* 0x000fea0003800000 */
.L_x_3832:
        /* <DEDUP_REMOVED lines=22> */
.L_x_3815:
        /* <DEDUP_REMOVED lines=16> */
.L_x_3843:
[----:B------:R-:W-:Y:S05]  /*cb90*/  EXIT ;  /* 0x000000000000794d */ /* 0x000fea0003800000 */
.L_x_3842:
[----:B------:R-:W-:-:S06]  /*cba0*/  HADD2.F32 R3, -RZ, R3.H0_H0 ;  /* 0x20000003ff037230 */ /* 0x000fcc0000004100 */
[----:B------:R-:W0:Y:S02]  /*cbb0*/  F2I.U64.TRUNC R2, R3 ;  /* 0x0000000300027311 */ /* 0x000e24000020d800 */
[----:B0-----:R-:W-:Y:S01]  /*cbc0*/  STG.E.64 desc[UR36][R16.64], R2 ;  /* 0x0000000210007986 */ /* 0x001fe2000c101b24 */
[----:B------:R-:W-:Y:S05]  /*cbd0*/  EXIT ;  /* 0x000000000000794d */ /* 0x000fea0003800000 */
.L_x_3841:
[----:B------:R-:W-:-:S06]  /*cbe0*/  HADD2.F32 R3, -RZ, R3.H0_H0 ;  /* 0x20000003ff037230 */ /* 0x000fcc0000004100 */
[----:B------:R-:W0:Y:S02]  /*cbf0*/  F2I.FTZ.U32.TRUNC.NTZ R3, R3 ;  /* 0x0000000300037305 */ /* 0x000e24000021f000 */
[----:B0-----:R-:W-:Y:S01]  /*cc00*/  STG.E desc[UR36][R16.64], R3 ;  /* 0x0000000310007986 */ /* 0x001fe2000c101924 */
[----:B------:R-:W-:Y:S05]  /*cc10*/  EXIT ;  /* 0x000000000000794d */ /* 0x000fea0003800000 */
.L_x_3844:
        /* <DEDUP_REMOVED lines=14> */
.L_x_22795:


//--------------------- .text._ZN2at6native27unrolled_elementwise_kernelINS0_13AUnaryFunctorIN3c104HalfES4_S4_ZZZNS0_15binary_internal21div_trunc_kernel_cudaERNS_18TensorIteratorBaseEENKUlvE1_clEvENKUlvE1_clEvEUlS4_S4_E_EESt5arrayIPcLm2EELi4E23TrivialOffsetCalculatorILi1EjESG_NS0_6memory12LoadWithCastILi1EEENSH_13StoreWithCastILi1EEEEEviT_T0_T2_T3_T4_T5_ --------------------------
	.section	.text._ZN2at6native27unrolled_elementwise_kernelINS0_13AUnaryFunctorIN3c104HalfES4_S4_ZZZNS0_15binary_internal21div_trunc_kernel_cudaERNS_18TensorIteratorBaseEENKUlvE1_clEvENKUlvE1_clEvEUlS4_S4_E_EESt5arrayIPcLm2EELi4E23TrivialOffsetCalculatorILi1EjESG_NS0_6memory12LoadWithCastILi1EEENSH_13StoreWithCastILi1EEEEEviT_T0_T2_T3_T4_T5_,"ax",@progbits
	.align	128
        .global         _ZN2at6native27unrolled_elementwise_kernelINS0_13AUnaryFunctorIN3c104HalfES4_S4_ZZZNS0_15binary_internal21div_trunc_kernel_cudaERNS_18TensorIteratorBaseEENKUlvE1_clEvENKUlvE1_clEvEUlS4_S4_E_EESt5arrayIPcLm2EELi4E23TrivialOffsetCalculatorILi1EjESG_NS0_6memory12LoadWithCastILi1EEENSH_13StoreWithCastILi1EEEEEviT_T0_T2_T3_T4_T5_
        .type           _ZN2at6native27unrolled_elementwise_kernelINS0_13AUnaryFunctorIN3c104HalfES4_S4_ZZZNS0_15binary_internal21div_trunc_kernel_cudaERNS_18TensorIteratorBaseEENKUlvE1_clEvENKUlvE1_clEvEUlS4_S4_E_EESt5arrayIPcLm2EELi4E23TrivialOffsetCalculatorILi1EjESG_NS0_6memory12LoadWithCastILi1EEENSH_13StoreWithCastILi1EEEEEviT_T0_T2_T3_T4_T5_,@function
        .size           _ZN2at6native27unrolled_elementwise_kernelINS0_13AUnaryFunctorIN3c104HalfES4_S4_ZZZNS0_15binary_internal21div_trunc_kernel_cudaERNS_18TensorIteratorBaseEENKUlvE1_clEvENKUlvE1_clEvEUlS4_S4_E_EESt5arrayIPcLm2EELi4E23TrivialOffsetCalculatorILi1EjESG_NS0_6memory12LoadWithCastILi1EEENSH_13StoreWithCastILi1EEEEEviT_T0_T2_T3_T4_T5_,(.L_x_22796 - _ZN2at6native27unrolled_elementwise_kernelINS0_13AUnaryFunctorIN3c104HalfES4_S4_ZZZNS0_15binary_internal21div_trunc_kernel_cudaERNS_18TensorIteratorBaseEENKUlvE1_clEvENKUlvE1_clEvEUlS4_S4_E_EESt5arrayIPcLm2EELi4E23TrivialOffsetCalculatorILi1EjESG_NS0_6memory12LoadWithCastILi1EEENSH_13StoreWithCastILi1EEEEEviT_T0_T2_T3_T4_T5_)
        .other          _ZN2at6native27unrolled_elementwise_kernelINS0_13AUnaryFunctorIN3c104HalfES4_S4_ZZZNS0_15binary_internal21div_trunc_kernel_cudaERNS_18TensorIteratorBaseEENKUlvE1_clEvENKUlvE1_clEvEUlS4_S4_E_EESt5arrayIPcLm2EELi4E23TrivialOffsetCalculatorILi1EjESG_NS0_6memory12LoadWithCastILi1EEENSH_13StoreWithCastILi1EEEEEviT_T0_T2_T3_T4_T5_,@"STO_CUDA_ENTRY STV_DEFAULT"
_ZN2at6native27unrolled_elementwise_kernelINS0_13AUnaryFunctorIN3c104HalfES4_S4_ZZZNS0_15binary_internal21div_trunc_kernel_cudaERNS_18TensorIteratorBaseEENKUlvE1_clEvENKUlvE1_clEvEUlS4_S4_E_EESt5arrayIPcLm2EELi4E23TrivialOffsetCalculatorILi1EjESG_NS0_6memory12LoadWithCastILi1EEENSH_13StoreWithCastILi1EEEEEviT_T0_T2_T3_T4_T5_:
.text._ZN2at6native27unrolled_elementwise_kernelINS0_13AUnaryFunctorIN3c104HalfES4_S4_ZZZNS0_15binary_internal21div_trunc_kernel_cudaERNS_18TensorIteratorBaseEENKUlvE1_clEvENKUlvE1_clEvEUlS4_S4_E_EESt5arrayIPcLm2EELi4E23TrivialOffsetCalculatorILi1EjESG_NS0_6memory12LoadWithCastILi1EEENSH_13StoreWithCastILi1EEEEEviT_T0_T2_T3_T4_T5_:
        /* <DEDUP_REMOVED lines=34> */
.L_x_3850:
[----:B------:R-:W2:Y:S02]  /*0220*/  LDG.E.U8 R2, desc[UR36][R2.64] ;  /* 0x0000002402027981 */ /* 0x000ea4000c1e1100 */
[----:B--2---:R-:W-:-:S04]  /*0230*/  I2FP.F32.U32 R0, R2 ;  /* 0x0000000200007245 */ /* 0x004fc80000201000 */
[----:B------:R-:W-:-:S04]  /*0240*/  F2FP.F16.F32.PACK_AB R0, RZ, R0 ;  /* 0x00000000ff00723e */ /* 0x000fc800000000ff */
[----:B------:R-:W-:Y:S01]  /*0250*/  PRMT R25, R0, 0x7610, R25 ;  /* 0x0000761000197816 */ /* 0x000fe20000000019 */
[----:B------:R-:W-:Y:S06]  /*0260*/  BRA `(.L_x_3852) ;  /* 0x0000000c00c07947 */ /* 0x000fec0003800000 */
.L_x_3849:
        /* <DEDUP_REMOVED lines=11> */
.L_x_3854:
[----:B------:R-:W2:Y:S02]  /*0320*/  LDG.E R2, desc[UR36][R2.64] ;  /* 0x0000002402027981 */ /* 0x000ea4000c1e1900 */
[----:B--2---:R-:W-:-:S04]  /*0330*/  I2FP.F32.S32 R0, R2 ;  /* 0x0000000200007245 */ /* 0x004fc80000201400 */
[----:B------:R-:W-:-:S04]  /*0340*/  F2FP.F16.F32.PACK_AB R0, RZ, R0 ;  /* 0x00000000ff00723e */ /* 0x000fc800000000ff */
[----:B------:R-:W-:Y:S01]  /*0350*/  PRMT R25, R0, 0x7610, R25 ;  /* 0x0000761000197816 */ /* 0x000fe20000000019 */
[----:B------:R-:W-:Y:S06]  /*0360*/  BRA `(.L_x_3852) ;  /* 0x0000000c00807947 */ /* 0x000fec0003800000 */
.L_x_3853:
[----:B------:R-:W2:Y:S02]  /*0370*/  LDG.E.U16 R2, desc[UR36][R2.64] ;  /* 0x0000002402027981 */ /* 0x000ea4000c1e1500 */
[----:B--2---:R-:W0:Y:S02]  /*0380*/  I2F.S16 R0, R2 ;  /* 0x0000000200007306 */ /* 0x004e240000101400 */
[----:B0-----:R-:W-:-:S04]  /*0390*/  F2FP.F16.F32.PACK_AB R0, RZ, R0 ;  /* 0x00000000ff00723e */ /* 0x001fc800000000ff */
[----:B------:R-:W-:Y:S01]  /*03a0*/  PRMT R25, R0, 0x7610, R25 ;  /* 0x0000761000197816 */ /* 0x000fe20000000019 */
[----:B------:R-:W-:Y:S06]  /*03b0*/  BRA `(.L_x_3852) ;  /* 0x0000000c006c7947 */ /* 0x000fec0003800000 */
.L_x_3848:
        /* <DEDUP_REMOVED lines=9> */
.L_x_3856:
[----:B------:R1:W5:Y:S01]  /*0450*/  LDG.E.U16 R25, desc[UR36][R2.64] ;  /* 0x0000002402197981 */ /* 0x000362000c1e1500 */
[----:B------:R-:W-:Y:S05]  /*0460*/  BRA `(.L_x_3852) ;  /* 0x0000000c00407947 */ /* 0x000fea0003800000 */
.L_x_3855:
        /* <DEDUP_REMOVED lines=9> */
.L_x_3858:
[----:B------:R0:W5:Y:S01]  /*0500*/  LDG.E.U16 R25, desc[UR36][R2.64] ;  /* 0x0000002402197981 */ /* 0x000162000c1e1500 */
[----:B------:R-:W-:Y:S05]  /*0510*/  BRA `(.L_x_3852) ;  /* 0x0000000c00147947 */ /* 0x000fea0003800000 */
.L_x_3857:
        /* <DEDUP_REMOVED lines=9> */
.L_x_3847:
        /* <DEDUP_REMOVED lines=14> */
.L_x_3861:
        /* <DEDUP_REMOVED lines=9> */
.L_x_3860:
        /* <DEDUP_REMOVED lines=28> */
.L_x_3863:
        /* <DEDUP_REMOVED lines=16> */
.L_x_3862:
[----:B------:R-:W2:Y:S02]  /*09e0*/  LDG.E.U16 R0, desc[UR36][R2.64] ;  /* 0x0000002402007981 */ /* 0x000ea4000c1e1500 */
[----:B--2---:R-:W-:-:S05]  /*09f0*/  IMAD.U32 R0, R0, 0x10000, RZ ;  /* 0x0001000000007824 */ /* 0x004fca00078e00ff */
[----:B------:R-:W-:-:S04]  /*0a00*/  F2FP.F16.F32.PACK_AB R0, RZ, R0 ;  /* 0x00000000ff00723e */ /* 0x000fc800000000ff */
[----:B------:R-:W-:Y:S01]  /*0a10*/  PRMT R25, R0, 0x7610, R25 ;  /* 0x0000761000197816 */ /* 0x000fe20000000019 */
[----:B------:R-:W-:Y:S06]  /*0a20*/  BRA `(.L_x_3852) ;  /* 0x0000000400d07947 */ /* 0x000fec0003800000 */
.L_x_3859:
        /* <DEDUP_REMOVED lines=13> */
.L_x_3866:
        /* <DEDUP_REMOVED lines=21> */
.L_x_3870:
[----:B------:R-:W-:Y:S05]  /*0c50*/  BSYNC B1 ;  /* 0x0000000000017941 */ /* 0x000fea0003800000 */
.L_x_3869:
[----:B------:R-:W-:Y:S01]  /*0c60*/  LEA R3, R0, 0x3b800000, 0x17 ;  /* 0x3b80000000037811 */ /* 0x000fe200078eb8ff */
[----:B------:R-:W-:-:S05]  /*0c70*/  IMAD.SHL.U32 R0, R2, 0x100000, RZ ;  /* 0x0010000002007824 */ /* 0x000fca00078e00ff */
[----:B------:R-:W-:-:S07]  /*0c80*/  LOP3.LUT R0, R3, R0, R4, 0xfe, !PT ;  /* 0x0000000003007212 */ /* 0x000fce00078efe04 */
.L_x_3868:
[----:B------:R-:W-:Y:S05]  /*0c90*/  BSYNC B0 ;  /* 0x0000000000007941 */ /* 0x000fea0003800000 */
.L_x_3867:
[----:B------:R-:W-:-:S04]  /*0ca0*/  F2FP.F16.F32.PACK_AB R0, RZ, R0 ;  /* 0x00000000ff00723e */ /* 0x000fc800000000ff */
[----:B------:R-:W-:Y:S01]  /*0cb0*/  PRMT R25, R0, 0x7610, R25 ;  /* 0x0000761000197816 */ /* 0x000fe20000000019 */
[----:B------:R-:W-:Y:S06]  /*0cc0*/  BRA `(.L_x_3852) ;  /* 0x0000000400287947 */ /* 0x000fec0003800000 */
.L_x_3865:
        /* <DEDUP_REMOVED lines=21> */
.L_x_3874:
[----:B------:R-:W-:Y:S05]  /*0e20*/  BSYNC B1 ;  /* 0x0000000000017941 */ /* 0x000fea0003800000 */
.L_x_3873:
[----:B------:R-:W-:Y:S01]  /*0e30*/  LEA R3, R0, 0x37800000, 0x17 ;  /* 0x3780000000037811 */ /* 0x000fe200078eb8ff */
[----:B------:R-:W-:-:S05]  /*0e40*/  IMAD.SHL.U32 R0, R2, 0x200000, RZ ;  /* 0x0020000002007824 */ /* 0x000fca00078e00ff */
[----:B------:R-:W-:-:S07]  /*0e50*/  LOP3.LUT R0, R3, R0, R4, 0xfe, !PT ;  /* 0x0000000003007212 */ /* 0x000fce00078efe04 */
.L_x_3872:
[----:B------:R-:W-:Y:S05]  /*0e60*/  BSYNC B0 ;  /* 0x0000000000007941 */ /* 0x000fea0003800000 */
.L_x_3871:
[----:B------:R-:W-:-:S04]  /*0e70*/  F2FP.F16.F32.PACK_AB R0, RZ, R0 ;  /* 0x00000000ff00723e */ /* 0x000fc800000000ff */
[----:B------:R-:W-:Y:S01]  /*0e80*/  PRMT R25, R0, 0x7610, R25 ;  /* 0x0000761000197816 */ /* 0x000fe20000000019 */
[----:B------:R-:W-:Y:S06]  /*0e90*/  BRA `(.L_x_3852) ;  /* 0x0000000000b47947 */ /* 0x000fec0003800000 */
.L_x_3864:
        /* <DEDUP_REMOVED lines=14> */
.L_x_3878:
[----:B------:R-:W-:Y:S05]  /*0f80*/  BSYNC B0 ;  /* 0x0000000000007941 */ /* 0x000fea0003800000 */
.L_x_3877:
[----:B------:R-:W-:-:S04]  /*0f90*/  F2FP.F16.F32.PACK_AB R0, RZ, R0 ;  /* 0x00000000ff00723e */ /* 0x000fc800000000ff */
[----:B------:R-:W-:Y:S01]  /*0fa0*/  PRMT R25, R0, 0x7610, R25 ;  /* 0x0000761000197816 */ /* 0x000fe20000000019 */
[----:B------:R-:W-:Y:S06]  /*0fb0*/  BRA `(.L_x_3852) ;  /* 0x00000000006c7947 */ /* 0x000fec0003800000 */
.L_x_3851:
        /* <DEDUP_REMOVED lines=16> */
.L_x_3879:
[----:B------:R-:W-:Y:S01]  /*10c0*/  PRMT R25, RZ, 0x7610, R25 ;  /* 0x00007610ff197816 */ /* 0x000fe20000000019 */
[----:B------:R-:W-:Y:S06]  /*10d0*/  BRA `(.L_x_3852) ;  /* 0x0000000000247947 */ /* 0x000fec0003800000 */
.L_x_3876:
[----:B------:R-:W2:Y:S02]  /*10e0*/  LDG.E.64 R2, desc[UR36][R2.64] ;  /* 0x0000002402027981 */ /* 0x000ea4000c1e1b00 */
[----:B--2---:R-:W0:Y:S02]  /*10f0*/  I2F.U64 R0, R2 ;  /* 0x0000000200007312 */ /* 0x004e240000301000 */
[----:B0-----:R-:W-:-:S04]  /*1100*/  F2FP.F16.F32.PACK_AB R0, RZ, R0 ;  /* 0x00000000ff00723e */ /* 0x001fc800000000ff */
[----:B------:R-:W-:Y:S01]  /*1110*/  PRMT R25, R0, 0x7610, R25 ;  /* 0x0000761000197816 */ /* 0x000fe20000000019 */
[----:B------:R-:W-:Y:S06]  /*1120*/  BRA `(.L_x_3852) ;  /* 0x0000000000107947 */ /* 0x000fec0003800000 */
.L_x_3875:
[----:B------:R-:W2:Y:S02]  /*1130*/  LDG.E R2, desc[UR36][R2.64] ;  /* 0x0000002402027981 */ /* 0x000ea4000c1e1900 */
[----:B--2---:R-:W-:-:S04]  /*1140*/  I2FP.F32.U32 R0, R2 ;  /* 0x0000000200007245 */ /* 0x004fc80000201000 */
[----:B------:R-:W-:-:S04]  /*1150*/  F2FP.F16.F32.PACK_AB R0, RZ, R0 ;  /* 0x00000000ff00723e */ /* 0x000fc800000000ff */
[----:B------:R-:W-:-:S07]  /*1160*/  PRMT R25, R0, 0x7610, R25 ;  /* 0x0000761000197816 */ /* 0x000fce0000000019 */
.L_x_3852:
[----:B------:R-:W2:Y:S02]  /*1170*/  S2R R19, SR_TID.X ;  /* 0x0000000000137919 */ /* 0x000ea40000002100 */
[----:B--2---:R-:W-:-:S07]  /*1180*/  VIADD R19, R19, 0x80 ;  /* 0x0000008013137836 */ /* 0x004fce0000000000 */
.L_x_3846:
[----:B------:R-:W-:Y:S05]  /*1190*/  BSYNC B6 ;  /* 0x0000000000067941 */ /* 0x000fea0003800000 */
.L_x_3845:
        /* <DEDUP_REMOVED lines=26> */
.L_x_3885:
[----:B------:R-:W2:Y:S02]  /*1340*/  LDG.E.U8 R2, desc[UR36][R2.64] ;  /* 0x0000002402027981 */ /* 0x000ea4000c1e1100 */
[----:B--2---:R-:W-:-:S04]  /*1350*/  I2FP.F32.U32 R0, R2 ;  /* 0x0000000200007245 */ /* 0x004fc80000201000 */
[----:B------:R-:W-:-:S04]  /*1360*/  F2FP.F16.F32.PACK_AB R0, RZ, R0 ;  /* 0x00000000ff00723e */ /* 0x000fc800000000ff */
[----:B------:R-:W-:Y:S01]  /*1370*/  PRMT R24, R0, 0x7610, R24 ;  /* 0x0000761000187816 */ /* 0x000fe20000000018 */
[----:B------:R-:W-:Y:S06]  /*1380*/  BRA `(.L_x_3887) ;  /* 0x0000000c00bc7947 */ /* 0x000fec0003800000 */
.L_x_3884:
        /* <DEDUP_REMOVED lines=11> */
.L_x_3889:
[----:B------:R-:W2:Y:S02]  /*1440*/  LDG.E R2, desc[UR36][R2.64] ;  /* 0x0000002402027981 */ /* 0x000ea4000c1e1900 */
[----:B--2---:R-:W-:-:S04]  /*1450*/  I2FP.F32.S32 R0, R2 ;  /* 0x0000000200007245 */ /* 0x004fc80000201400 */
[----:B------:R-:W-:-:S04]  /*1460*/  F2FP.F16.F32.PACK_AB R0, RZ, R0 ;  /* 0x00000000ff00723e */ /* 0x000fc800000000ff */
[----:B------:R-:W-:Y:S01]  /*1470*/  PRMT R24, R0, 0x7610, R24 ;  /* 0x0000761000187816 */ /* 0x000fe20000000018 */
[----:B------:R-:W-:Y:S06]  /*1480*/  BRA `(.L_x_3887) ;  /* 0x0000000c007c7947 */ /* 0x000fec0003800000 */
.L_x_3888:
[----:B------:R-:W2:Y:S02]  /*1490*/  LDG.E.U16 R2, desc[UR36][R2.64] ;  /* 0x0000002402027981 */ /* 0x000ea4000c1e1500 */
[----:B--2---:R-:W0:Y:S02]  /*14a0*/  I2F.S16 R0, R2 ;  /* 0x0000000200007306 */ /* 0x004e240000101400 */
[----:B0-----:R-:W-:-:S04]  /*14b0*/  F2FP.F16.F32.PACK_AB R0, RZ, R0 ;  /* 0x00000000ff00723e */ /* 0x001fc800000000ff */
[----:B------:R-:W-:Y:S01]  /*14c0*/  PRMT R24, R0, 0x7610, R24 ;  /* 0x0000761000187816 */ /* 0x000fe20000000018 */
[----:B------:R-:W-:Y:S06]  /*14d0*/  BRA `(.L_x_3887) ;  /* 0x0000000c00687947 */ /* 0x000fec0003800000 */
.L_x_3883:
        /* <DEDUP_REMOVED lines=9> */
.L_x_3891:
[----:B------:R0:W5:Y:S01]  /*1570*/  LDG.E.U16 R24, desc[UR36][R2.64] ;  /* 0x0000002402187981 */ /* 0x000162000c1e1500 */
[----:B------:R-:W-:Y:S05]  /*1580*/  BRA `(.L_x_3887) ;  /* 0x0000000c003c7947 */ /* 0x000fea0003800000 */
.L_x_3890:
        /* <DEDUP_REMOVED lines=9> */
.L_x_3893:
[----:B------:R1:W5:Y:S01]  /*1620*/  LDG.E.U16 R24, desc[UR36][R2.64] ;  /* 0x0000002402187981 */ /* 0x000362000c1e1500 */
[----:B------:R-:W-:Y:S05]  /*1630*/  BRA `(.L_x_3887) ;  /* 0x0000000c00107947 */ /* 0x000fea0003800000 */
.L_x_3892:
        /* <DEDUP_REMOVED lines=9> */
.L_x_3882:
        /* <DEDUP_REMOVED lines=14> */
.L_x_3896:
        /* <DEDUP_REMOVED lines=9> */
.L_x_3895:
        /* <DEDUP_REMOVED lines=28> */
.L_x_3898:
        /* <DEDUP_REMOVED lines=15> */
.L_x_3897:
[----:B------:R-:W2:Y:S02]  /*1af0*/  LDG.E.U16 R0, desc[UR36][R2.64] ;  /* 0x0000002402007981 */ /* 0x000ea4000c1e1500 */
[----:B--2---:R-:W-:-:S05]  /*1b00*/  IMAD.U32 R0, R0, 0x10000, RZ ;  /* 0x0001000000007824 */ /* 0x004fca00078e00ff */
[----:B------:R-:W-:-:S04]  /*1b10*/  F2FP.F16.F32.PACK_AB R0, RZ, R0 ;  /* 0x00000000ff00723e */ /* 0x000fc800000000ff */
[----:B------:R-:W-:Y:S01]  /*1b20*/  PRMT R24, R0, 0x7610, R24 ;  /* 0x0000761000187816 */ /* 0x000fe20000000018 */
[----:B------:R-:W-:Y:S06]  /*1b30*/  BRA `(.L_x_3887) ;  /* 0x0000000400d07947 */ /* 0x000fec0003800000 */
.L_x_3894:
        /* <DEDUP_REMOVED lines=13> */
.L_x_3901:
        /* <DEDUP_REMOVED lines=21> */
.L_x_3905:
[----:B------:R-:W-:Y:S05]  /*1d60*/  BSYNC B1 ;  /* 0x0000000000017941 */ /* 0x000fea0003800000 */
.L_x_3904:
[----:B------:R-:W-:Y:S01]  /*1d70*/  LEA R3, R0, 0x3b800000, 0x17 ;  /* 0x3b80000000037811 */ /* 0x000fe200078eb8ff */
[----:B------:R-:W-:-:S05]  /*1d80*/  IMAD.SHL.U32 R0, R2, 0x100000, RZ ;  /* 0x0010000002007824 */ /* 0x000fca00078e00ff */
[----:B------:R-:W-:-:S07]  /*1d90*/  LOP3.LUT R0, R3, R0, R4, 0xfe, !PT ;  /* 0x0000000003007212 */ /* 0x000fce00078efe04 */
.L_x_3903:
[----:B------:R-:W-:Y:S05]  /*1da0*/  BSYNC B0 ;  /* 0x0000000000007941 */ /* 0x000fea0003800000 */
.L_x_3902:
[----:B------:R-:W-:-:S04]  /*1db0*/  F2FP.F16.F32.PACK_AB R0, RZ, R0 ;  /* 0x00000000ff00723e */ /* 0x000fc800000000ff */
[----:B------:R-:W-:Y:S01]  /*1dc0*/  PRMT R24, R0, 0x7610, R24 ;  /* 0x0000761000187816 */ /* 0x000fe20000000018 */
[----:B------:R-:W-:Y:S06]  /*1dd0*/  BRA `(.L_x_3887) ;  /* 0x0000000400287947 */ /* 0x000fec0003800000 */
.L_x_3900:
        /* <DEDUP_REMOVED lines=21> */
.L_x_3909:
[----:B------:R-:W-:Y:S05]  /*1f30*/  BSYNC B1 ;  /* 0x0000000000017941 */ /* 0x000fea0003800000 */
.L_x_3908:
[----:B------:R-:W-:Y:S01]  /*1f40*/  LEA R3, R0, 0x37800000, 0x17 ;  /* 0x3780000000037811 */ /* 0x000fe200078eb8ff */
[----:B------:R-:W-:-:S05]  /*1f50*/  IMAD.SHL.U32 R0, R2, 0x200000, RZ ;  /* 0x0020000002007824 */ /* 0x000fca00078e00ff */
[----:B------:R-:W-:-:S07]  /*1f60*/  LOP3.LUT R0, R3, R0, R4, 0xfe, !PT ;  /* 0x0000000003007212 */ /* 0x000fce00078efe04 */
.L_x_3907:
[----:B------:R-:W-:Y:S05]  /*1f70*/  BSYNC B0 ;  /* 0x0000000000007941 */ /* 0x000fea0003800000 */
.L_x_3906:
[----:B------:R-:W-:-:S04]  /*1f80*/  F2FP.F16.F32.PACK_AB R0, RZ, R0 ;  /* 0x00000000ff00723e */ /* 0x000fc800000000ff */
[----:B------:R-:W-:Y:S01]  /*1f90*/  PRMT R24, R0, 0x7610, R24 ;  /* 0x0000761000187816 */ /* 0x000fe20000000018 */
[----:B------:R-:W-:Y:S06]  /*1fa0*/  BRA `(.L_x_3887) ;  /* 0x0000000000b47947 */ /* 0x000fec0003800000 */
.L_x_3899:
        /* <DEDUP_REMOVED lines=14> */
.L_x_3913:
[----:B------:R-:W-:Y:S05]  /*2090*/  BSYNC B0 ;  /* 0x0000000000007941 */ /* 0x000fea0003800000 */
.L_x_3912:
[----:B------:R-:W-:-:S04]  /*20a0*/  F2FP.F16.F32.PACK_AB R0, RZ, R0 ;  /* 0x00000000ff00723e */ /* 0x000fc800000000ff */
[----:B------:R-:W-:Y:S01]  /*20b0*/  PRMT R24, R0, 0x7610, R24 ;  /* 0x0000761000187816 */ /* 0x000fe20000000018 */
[----:B------:R-:W-:Y:S06]  /*20c0*/  BRA `(.L_x_3887) ;  /* 0x00000000006c7947 */ /* 0x000fec0003800000 */
.L_x_3886:
        /* <DEDUP_REMOVED lines=16> */
.L_x_3914:
[----:B------:R-:W-:Y:S01]  /*21d0*/  PRMT R24, RZ, 0x7610, R24 ;  /* 0x00007610ff187816 */ /* 0x000fe20000000018 */
[----:B------:R-:W-:Y:S06]  /*21e0*/  BRA `(.L_x_3887) ;  /* 0x0000000000247947 */ /* 0x000fec0003800000 */
.L_x_3911:
[----:B------:R-:W2:Y:S02]  /*21f0*/  LDG.E.64 R2, desc[UR36][R2.64] ;  /* 0x0000002402027981 */ /* 0x000ea4000c1e1b00 */
[----:B--2---:R-:W0:Y:S02]  /*2200*/  I2F.U64 R0, R2 ;  /* 0x0000000200007312 */ /* 0x004e240000301000 */
[----:B0-----:R-:W-:-:S04]  /*2210*/  F2FP.F16.F32.PACK_AB R0, RZ, R0 ;  /* 0x00000000ff00723e */ /* 0x001fc800000000ff */
[----:B------:R-:W-:Y:S01]  /*2220*/  PRMT R24, R0, 0x7610, R24 ;  /* 0x0000761000187816 */ /* 0x000fe20000000018 */
[----:B------:R-:W-:Y:S06]  /*2230*/  BRA `(.L_x_3887) ;  /* 0x0000000000107947 */ /* 0x000fec0003800000 */
.L_x_3910:
[----:B------:R-:W2:Y:S02]  /*2240*/  LDG.E R2, desc[UR36][R2.64] ;  /* 0x0000002402027981 */ /* 0x000ea4000c1e1900 */
[----:B--2---:R-:W-:-:S04]  /*2250*/  I2FP.F32.U32 R0, R2 ;  /* 0x0000000200007245 */ /* 0x004fc80000201000 */
[----:B------:R-:W-:-:S04]  /*2260*/  F2FP.F16.F32.PACK_AB R0, RZ, R0 ;  /* 0x00000000ff00723e */ /* 0x000fc800000000ff */
[----:B------:R-:W-:-:S07]  /*2270*/  PRMT R24, R0, 0x7610, R24 ;  /* 0x0000761000187816 */ /* 0x000fce0000000018 */
.L_x_3887:
[----:B------:R-:W-:-:S07]  /*2280*/  VIADD R19, R19, 0x80 ;  /* 0x0000008013137836 */ /* 0x000fce0000000000 */
.L_x_3881:
[----:B------:R-:W-:Y:S05]  /*2290*/  BSYNC B6 ;  /* 0x0000000000067941 */ /* 0x000fea0003800000 */
.L_x_3880:
        /* <DEDUP_REMOVED lines=28> */
.L_x_3920:
[----:B------:R-:W2:Y:S02]  /*2460*/  LDG.E.U8 R4, desc[UR36][R4.64] ;  /* 0x0000002404047981 */ /* 0x000ea4000c1e1100 */
[----:B--2---:R-:W-:-:S04]  /*2470*/  I2FP.F32.U32 R0, R4 ;  /* 0x0000000400007245 */ /* 0x004fc80000201000 */
[----:B------:R-:W-:-:S04]  /*2480*/  F2FP.F16.F32.PACK_AB R0, RZ, R0 ;  /* 0x00000000ff00723e */ /* 0x000fc800000000ff */
[----:B------:R-:W-:Y:S01]  /*2490*/  PRMT R2, R0, 0x7610, R2 ;  /* 0x0000761000027816 */ /* 0x000fe20000000002 */
[----:B------:R-:W-:Y:S06]  /*24a0*/  BRA `(.L_x_3922) ;  /* 0x0000000c00b87947 */ /* 0x000fec0003800000 */
.L_x_3919:
        /* <DEDUP_REMOVED lines=11> */
.L_x_3924:
[----:B------:R-:W2:Y:S02]  /*2560*/  LDG.E R4, desc[UR36][R4.64] ;  /* 0x0000002404047981 */ /* 0x000ea4000c1e1900 */
[----:B--2---:R-:W-:-:S04]  /*2570*/  I2FP.F32.S32 R0, R4 ;  /* 0x0000000400007245 */ /* 0x004fc80000201400 */
[----:B------:R-:W-:-:S04]  /*2580*/  F2FP.F16.F32.PACK_AB R0, RZ, R0 ;  /* 0x00000000ff00723e */ /* 0x000fc800000000ff */
[----:B------:R-:W-:Y:S01]  /*2590*/  PRMT R2, R0, 0x7610, R2 ;  /* 0x0000761000027816 */ /* 0x000fe20000000002 */
[----:B------:R-:W-:Y:S06]  /*25a0*/  BRA `(.L_x_3922) ;  /* 0x0000000c00787947 */ /* 0x000fec0003800000 */
.L_x_3923:
[----:B------:R-:W2:Y:S02]  /*25b0*/  LDG.E.U16 R4, desc[UR36][R4.64] ;  /* 0x0000002404047981 */ /* 0x000ea4000c1e1500 */
[----:B--2---:R-:W0:Y:S02]  /*25c0*/  I2F.S16 R0, R4 ;  /* 0x0000000400007306 */ /* 0x004e240000101400 */
[----:B0-----:R-:W-:-:S04]  /*25d0*/  F2FP.F16.F32.PACK_AB R0, RZ, R0 ;  /* 0x00000000ff00723e */ /* 0x001fc800000000ff */
[----:B------:R-:W-:Y:S01]  /*25e0*/  PRMT R2, R0, 0x7610, R2 ;  /* 0x0000761000027816 */ /* 0x000fe20000000002 */
[----:B------:R-:W-:Y:S06]  /*25f0*/  BRA `(.L_x_3922) ;  /* 0x0000000c00647947 */ /* 0x000fec0003800000 */
.L_x_3918:
        /* <DEDUP_REMOVED lines=9> */
.L_x_3926:
[----:B------:R0:W5:Y:S01]  /*2690*/  LDG.E.U16 R2, desc[UR36][R4.64] ;  /* 0x0000002404027981 */ /* 0x000162000c1e1500 */
[----:B------:R-:W-:Y:S05]  /*26a0*/  BRA `(.L_x_3922) ;  /* 0x0000000c00387947 */ /* 0x000fea0003800000 */
.L_x_3925:
        /* <DEDUP_REMOVED lines=9> */
.L_x_3928:
[----:B------:R1:W5:Y:S01]  /*2740*/  LDG.E.U16 R2, desc[UR36][R4.64] ;  /* 0x0000002404027981 */ /* 0x000362000c1e1500 */
[----:B------:R-:W-:Y:S05]  /*2750*/  BRA `(.L_x_3922) ;  /* 0x0000000c000c7947 */ /* 0x000fea0003800000 */
.L_x_3927:
        /* <DEDUP_REMOVED lines=9> */
.L_x_3917:
        /* <DEDUP_REMOVED lines=14> */
.L_x_3931:
        /* <DEDUP_REMOVED lines=9> */
.L_x_3930:
        /* <DEDUP_REMOVED lines=28> */
.L_x_3933:
        /* <DEDUP_REMOVED lines=14> */
.L_x_3932:
[----:B------:R-:W2:Y:S02]  /*2c00*/  LDG.E.U16 R0, desc[UR36][R4.64] ;  /* 0x0000002404007981 */ /* 0x000ea4000c1e1500 */
[----:B--2---:R-:W-:-:S05]  /*2c10*/  IMAD.U32 R0, R0, 0x10000, RZ ;  /* 0x0001000000007824 */ /* 0x004fca00078e00ff */
[----:B------:R-:W-:-:S04]  /*2c20*/  F2FP.F16.F32.PACK_AB R0, RZ, R0 ;  /* 0x00000000ff00723e */ /* 0x000fc800000000ff */
[----:B------:R-:W-:Y:S01]  /*2c30*/  PRMT R2, R0, 0x7610, R2 ;  /* 0x0000761000027816 */ /* 0x000fe20000000002 */
[----:B------:R-:W-:Y:S06]  /*2c40*/  BRA `(.L_x_3922) ;  /* 0x0000000400d07947 */ /* 0x000fec0003800000 */
.L_x_3929:
        /* <DEDUP_REMOVED lines=13> */
.L_x_3936:
        /* <DEDUP_REMOVED lines=21> */
.L_x_3940:
[----:B------:R-:W-:Y:S05]  /*2e70*/  BSYNC B1 ;  /* 0x0000000000017941 */ /* 0x000fea0003800000 */
.L_x_3939:
[----:B------:R-:W-:Y:S01]  /*2e80*/  LEA R3, R0, 0x3b800000, 0x17 ;  /* 0x3b80000000037811 */ /* 0x000fe200078eb8ff */
[----:B------:R-:W-:-:S05]  /*2e90*/  IMAD.SHL.U32 R0, R2, 0x100000, RZ ;  /* 0x0010000002007824 */ /* 0x000fca00078e00ff */
[----:B------:R-:W-:-:S07]  /*2ea0*/  LOP3.LUT R0, R3, R0, R4, 0xfe, !PT ;  /* 0x0000000003007212 */ /* 0x000fce00078efe04 */
.L_x_3938:
[----:B------:R-:W-:Y:S05]  /*2eb0*/  BSYNC B0 ;  /* 0x0000000000007941 */ /* 0x000fea0003800000 */
.L_x_3937:
[----:B------:R-:W-:-:S04]  /*2ec0*/  F2FP.F16.F32.PACK_AB R0, RZ, R0 ;  /* 0x00000000ff00723e */ /* 0x000fc800000000ff */
[----:B------:R-:W-:Y:S01]  /*2ed0*/  PRMT R2, R0, 0x7610, R2 ;  /* 0x0000761000027816 */ /* 0x000fe20000000002 */
[----:B------:R-:W-:Y:S06]  /*2ee0*/  BRA `(.L_x_3922) ;  /* 0x0000000400287947 */ /* 0x000fec0003800000 */
.L_x_3935:
        /* <DEDUP_REMOVED lines=21> */
.L_x_3944:
[----:B------:R-:W-:Y:S05]  /*3040*/  BSYNC B1 ;  /* 0x0000000000017941 */ /* 0x000fea0003800000 */
.L_x_3943:
[----:B------:R-:W-:Y:S01]  /*3050*/  LEA R3, R0, 0x37800000, 0x17 ;  /* 0x3780000000037811 */ /* 0x000fe200078eb8ff */
[----:B------:R-:W-:-:S05]  /*3060*/  IMAD.SHL.U32 R0, R2, 0x200000, RZ ;  /* 0x0020000002007824 */ /* 0x000fca00078e00ff */
[----:B------:R-:W-:-:S07]  /*3070*/  LOP3.LUT R0, R3, R0, R4, 0xfe, !PT ;  /* 0x0000000003007212 */ /* 0x000fce00078efe04 */
.L_x_3942:
[----:B------:R-:W-:Y:S05]  /*3080*/  BSYNC B0 ;  /* 0x0000000000007941 */ /* 0x000fea0003800000 */
.L_x_3941:
[----:B------:R-:W-:-:S04]  /*3090*/  F2FP.F16.F32.PACK_AB R0, RZ, R0 ;  /* 0x00000000ff00723e */ /* 0x000fc800000000ff */
[----:B------:R-:W-:Y:S01]  /*30a0*/  PRMT R2, R0, 0x7610, R2 ;  /* 0x0000761000027816 */ /* 0x000fe20000000002 */
[----:B------:R-:W-:Y:S06]  /*30b0*/  BRA `(.L_x_3922) ;  /* 0x0000000000b47947 */ /* 0x000fec0003800000 */
.L_x_3934:
        /* <DEDUP_REMOVED lines=14> */
.L_x_3948:
[----:B------:R-:W-:Y:S05]  /*31a0*/  BSYNC B0 ;  /* 0x0000000000007941 */ /* 0x000fea0003800000 */
.L_x_3947:
[----:B------:R-:W-:-:S04]  /*31b0*/  F2FP.F16.F32.PACK_AB R0, RZ, R0 ;  /* 0x00000000ff00723e */ /* 0x000fc800000000ff */
[----:B------:R-:W-:Y:S01]  /*31c0*/  PRMT R2, R0, 0x7610, R2 ;  /* 0x0000761000027816 */ /* 0x000fe20000000002 */
[----:B------:R-:W-:Y:S06]  /*31d0*/  BRA `(.L_x_3922) ;  /* 0x00000000006c7947 */ /* 0x000fec0003800000 */
.L_x_3921:
        /* <DEDUP_REMOVED lines=16> */
.L_x_3949:
[----:B------:R-:W-:Y:S01]  /*32e0*/  PRMT R2, RZ, 0x7610, R2 ;  /* 0x00007610ff027816 */ /* 0x000fe20000000002 */
[----:B------:R-:W-:Y:S06]  /*32f0*/  BRA `(.L_x_3922) ;  /* 0x0000000000247947 */ /* 0x000fec0003800000 */
.L_x_3946:
[----:B------:R-:W2:Y:S02]  /*3300*/  LDG.E.64 R4, desc[UR36][R4.64] ;  /* 0x0000002404047981 */ /* 0x000ea4000c1e1b00 */
[----:B--2---:R-:W0:Y:S02]  /*3310*/  I2F.U64 R0, R4 ;  /* 0x0000000400007312 */ /* 0x004e240000301000 */
[----:B0-----:R-:W-:-:S04]  /*3320*/  F2FP.F16.F32.PACK_AB R0, RZ, R0 ;  /* 0x00000000ff00723e */ /* 0x001fc800000000ff */
[----:B------:R-:W-:Y:S01]  /*3330*/  PRMT R2, R0, 0x7610, R2 ;  /* 0x0000761000027816 */ /* 0x000fe20000000002 */
[----:B------:R-:W-:Y:S06]  /*3340*/  BRA `(.L_x_3922) ;  /* 0x0000000000107947 */ /* 0x000fec0003800000 */
.L_x_3945:
[----:B------:R-:W2:Y:S02]  /*3350*/  LDG.E R4, desc[UR36][R4.64] ;  /* 0x0000002404047981 */ /* 0x000ea4000c1e1900 */
[----:B--2---:R-:W-:-:S04]  /*3360*/  I2FP.F32.U32 R0, R4 ;  /* 0x0000000400007245 */ /* 0x004fc80000201000 */
[----:B------:R-:W-:-:S04]  /*3370*/  F2FP.F16.F32.PACK_AB R0, RZ, R0 ;  /* 0x00000000ff00723e */ /* 0x000fc800000000ff */
[----:B------:R-:W-:-:S07]  /*3380*/  PRMT R2, R0, 0x7610, R2 ;  /* 0x0000761000027816 */ /* 0x000fce0000000002 */
.L_x_3922:
[----:B------:R-:W-:-:S07]  /*3390*/  VIADD R19, R19, 0x80 ;  /* 0x0000008013137836 */ /* 0x000fce0000000000 */
.L_x_3916:
[----:B------:R-:W-:Y:S05]  /*33a0*/  BSYNC B6 ;  /* 0x0000000000067941 */ /* 0x000fea0003800000 */
.L_x_3915:
        /* <DEDUP_REMOVED lines=25> */
.L_x_3955:
[----:B------:R-:W2:Y:S02]  /*3540*/  LDG.E.U8 R4, desc[UR36][R4.64] ;  /* 0x0000002404047981 */ /* 0x000ea4000c1e1100 */
[----:B--2---:R-:W-:-:S04]  /*3550*/  I2FP.F32.U32 R0, R4 ;  /* 0x0000000400007245 */ /* 0x004fc80000201000 */
[----:B------:R-:W-:-:S04]  /*3560*/  F2FP.F16.F32.PACK_AB R0, RZ, R0 ;  /* 0x00000000ff00723e */ /* 0x000fc800000000ff */
[----:B------:R-:W-:Y:S01]  /*3570*/  PRMT R22, R0, 0x7610, R22 ;  /* 0x0000761000167816 */ /* 0x000fe20000000016 */
[----:B------:R-:W-:Y:S06]  /*3580*/  BRA `(.L_x_3951) ;  /* 0x0000000c00bc7947 */ /* 0x000fec0003800000 */
.L_x_3954:
        /* <DEDUP_REMOVED lines=11> */
.L_x_3958:
[----:B------:R-:W2:Y:S02]  /*3640*/  LDG.E R4, desc[UR36][R4.64] ;  /* 0x0000002404047981 */ /* 0x000ea4000c1e1900 */
[----:B--2---:R-:W-:-:S04]  /*3650*/  I2FP.F32.S32 R0, R4 ;  /* 0x0000000400007245 */ /* 0x004fc80000201400 */
[----:B------:R-:W-:-:S04]  /*3660*/  F2FP.F16.F32.PACK_AB R0, RZ, R0 ;  /* 0x00000000ff00723e */ /* 0x000fc800000000ff */
[----:B------:R-:W-:Y:S01]  /*3670*/  PRMT R22, R0, 0x7610, R22 ;  /* 0x0000761000167816 */ /* 0x000fe20000000016 */
[----:B------:R-:W-:Y:S06]  /*3680*/  BRA `(.L_x_3951) ;  /* 0x0000000c007c7947 */ /* 0x000fec0003800000 */
.L_x_3957:
[----:B------:R-:W2:Y:S02]  /*3690*/  LDG.E.U16 R4, desc[UR36][R4.64] ;  /* 0x0000002404047981 */ /* 0x000ea4000c1e1500 */
[----:B--2---:R-:W0:Y:S02]  /*36a0*/  I2F.S16 R0, R4 ;  /* 0x0000000400007306 */ /* 0x004e240000101400 */
[----:B0-----:R-:W-:-:S04]  /*36b0*/  F2FP.F16.F32.PACK_AB R0, RZ, R0 ;  /* 0x00000000ff00723e */ /* 0x001fc800000000ff */
[----:B------:R-:W-:Y:S01]  /*36c0*/  PRMT R22, R0, 0x7610, R22 ;  /* 0x0000761000167816 */ /* 0x000fe20000000016 */
[----:B------:R-:W-:Y:S06]  /*36d0*/  BRA `(.L_x_3951) ;  /* 0x0000000c00687947 */ /* 0x000fec0003800000 */
.L_x_3953:
        /* <DEDUP_REMOVED lines=9> */
.L_x_3960:
[----:B------:R2:W5:Y:S01]  /*3770*/  LDG.E.U16 R22, desc[UR36][R4.64] ;  /* 0x0000002404167981 */ /* 0x000562000c1e1500 */
[----:B------:R-:W-:Y:S05]  /*3780*/  BRA `(.L_x_3951) ;  /* 0x0000000c003c7947 */ /* 0x000fea0003800000 */
.L_x_3959:
        /* <DEDUP_REMOVED lines=9> */
.L_x_3962:
[----:B------:R3:W5:Y:S01]  /*3820*/  LDG.E.U16 R22, desc[UR36][R4.64] ;  /* 0x0000002404167981 */ /* 0x000762000c1e1500 */
[----:B------:R-:W-:Y:S05]  /*3830*/  BRA `(.L_x_3951) ;  /* 0x0000000c00107947 */ /* 0x000fea0003800000 */
.L_x_3961:
        /* <DEDUP_REMOVED lines=9> */
.L_x_3952:
        /* <DEDUP_REMOVED lines=14> */
.L_x_3965:
        /* <DEDUP_REMOVED lines=9> */
.L_x_3964:
        /* <DEDUP_REMOVED lines=28> */
.L_x_3967:
        /* <DEDUP_REMOVED lines=15> */
.L_x_3966:
[----:B------:R-:W2:Y:S02]  /*3cf0*/  LDG.E.U16 R0, desc[UR36][R4.64] ;  /* 0x0000002404007981 */ /* 0x000ea4000c1e1500 */
[----:B--2---:R-:W-:-:S05]  /*3d00*/  IMAD.U32 R0, R0, 0x10000, RZ ;  /* 0x0001000000007824 */ /* 0x004fca00078e00ff */
[----:B------:R-:W-:-:S04]  /*3d10*/  F2FP.F16.F32.PACK_AB R0, RZ, R0 ;  /* 0x00000000ff00723e */ /* 0x000fc800000000ff */
[----:B------:R-:W-:Y:S01]  /*3d20*/  PRMT R22, R0, 0x7610, R22 ;  /* 0x0000761000167816 */ /* 0x000fe20000000016 */
[----:B------:R-:W-:Y:S06]  /*3d30*/  BRA `(.L_x_3951) ;  /* 0x0000000400d07947 */ /* 0x000fec0003800000 */
.L_x_3963:
        /* <DEDUP_REMOVED lines=13> */
.L_x_3970:
        /* <DEDUP_REMOVED lines=21> */
.L_x_3974:
[----:B------:R-:W-:Y:S05]  /*3f60*/  BSYNC B1 ;  /* 0x0000000000017941 */ /* 0x000fea0003800000 */
.L_x_3973:
[----:B------:R-:W-:Y:S01]  /*3f70*/  LEA R5, R0, 0x3b800000, 0x17 ;  /* 0x3b80000000057811 */ /* 0x000fe200078eb8ff */
[----:B------:R-:W-:-:S05]  /*3f80*/  IMAD.SHL.U32 R0, R3, 0x100000, RZ ;  /* 0x0010000003007824 */ /* 0x000fca00078e00ff */
[----:B------:R-:W-:-:S07]  /*3f90*/  LOP3.LUT R0, R5, R0, R6, 0xfe, !PT ;  /* 0x0000000005007212 */ /* 0x000fce00078efe06 */
.L_x_3972:
[----:B------:R-:W-:Y:S05]  /*3fa0*/  BSYNC B0 ;  /* 0x0000000000007941 */ /* 0x000fea0003800000 */
.L_x_3971:
[----:B------:R-:W-:-:S04]  /*3fb0*/  F2FP.F16.F32.PACK_AB R0, RZ, R0 ;  /* 0x00000000ff00723e */ /* 0x000fc800000000ff */
[----:B------:R-:W-:Y:S01]  /*3fc0*/  PRMT R22, R0, 0x7610, R22 ;  /* 0x0000761000167816 */ /* 0x000fe20000000016 */
[----:B------:R-:W-:Y:S06]  /*3fd0*/  BRA `(.L_x_3951) ;  /* 0x0000000400287947 */ /* 0x000fec0003800000 */
.L_x_3969:
        /* <DEDUP_REMOVED lines=21> */
.L_x_3978:
[----:B------:R-:W-:Y:S05]  /*4130*/  BSYNC B1 ;  /* 0x0000000000017941 */ /* 0x000fea0003800000 */
.L_x_3977:
[----:B------:R-:W-:Y:S01]  /*4140*/  LEA R5, R0, 0x37800000, 0x17 ;  /* 0x3780000000057811 */ /* 0x000fe200078eb8ff */
[----:B------:R-:W-:-:S05]  /*4150*/  IMAD.SHL.U32 R0, R3, 0x200000, RZ ;  /* 0x0020000003007824 */ /* 0x000fca00078e00ff */
[----:B------:R-:W-:-:S07]  /*4160*/  LOP3.LUT R0, R5, R0, R6, 0xfe, !PT ;  /* 0x0000000005007212 */ /* 0x000fce00078efe06 */
.L_x_3976:
[----:B------:R-:W-:Y:S05]  /*4170*/  BSYNC B0 ;  /* 0x0000000000007941 */ /* 0x000fea0003800000 */
.L_x_3975:
[----:B------:R-:W-:-:S04]  /*4180*/  F2FP.F16.F32.PACK_AB R0, RZ, R0 ;  /* 0x00000000ff00723e */ /* 0x000fc800000000ff */
[----:B------:R-:W-:Y:S01]  /*4190*/  PRMT R22, R0, 0x7610, R22 ;  /* 0x0000761000167816 */ /* 0x000fe20000000016 */
[----:B------:R-:W-:Y:S06]  /*41a0*/  BRA `(.L_x_3951) ;  /* 0x0000000000b47947 */ /* 0x000fec0003800000 */
.L_x_3968:
        /* <DEDUP_REMOVED lines=14> */
.L_x_3982:
[----:B------:R-:W-:Y:S05]  /*4290*/  BSYNC B0 ;  /* 0x0000000000007941 */ /* 0x000fea0003800000 */
.L_x_3981:
[----:B------:R-:W-:-:S04]  /*42a0*/  F2FP.F16.F32.PACK_AB R0, RZ, R0 ;  /* 0x00000000ff00723e */ /* 0x000fc800000000ff */
[----:B------:R-:W-:Y:S01]  /*42b0*/  PRMT R22, R0, 0x7610, R22 ;  /* 0x0000761000167816 */ /* 0x000fe20000000016 */
[----:B------:R-:W-:Y:S06]  /*42c0*/  BRA `(.L_x_3951) ;  /* 0x00000000006c7947 */ /* 0x000fec0003800000 */
.L_x_3956:
        /* <DEDUP_REMOVED lines=16> */
.L_x_3983:
[----:B------:R-:W-:Y:S01]  /*43d0*/  PRMT R22, RZ, 0x7610, R22 ;  /* 0x00007610ff167816 */ /* 0x000fe20000000016 */
[----:B------:R-:W-:Y:S06]  /*43e0*/  BRA `(.L_x_3951) ;  /* 0x0000000000247947 */ /* 0x000fec0003800000 */
.L_x_3980:
[----:B------:R-:W2:Y:S02]  /*43f0*/  LDG.E.64 R4, desc[UR36][R4.64] ;  /* 0x0000002404047981 */ /* 0x000ea4000c1e1b00 */
[----:B--2---:R-:W0:Y:S02]  /*4400*/  I2F.U64 R0, R4 ;  /* 0x0000000400007312 */ /* 0x004e240000301000 */
[----:B0-----:R-:W-:-:S04]  /*4410*/  F2FP.F16.F32.PACK_AB R0, RZ, R0 ;  /* 0x00000000ff00723e */ /* 0x001fc800000000ff */
[----:B------:R-:W-:Y:S01]  /*4420*/  PRMT R22, R0, 0x7610, R22 ;  /* 0x0000761000167816 */ /* 0x000fe20000000016 */
[----:B------:R-:W-:Y:S06]  /*4430*/  BRA `(.L_x_3951) ;  /* 0x0000000000107947 */ /* 0x000fec0003800000 */
.L_x_3979:
[----:B------:R-:W2:Y:S02]  /*4440*/  LDG.E R4, desc[UR36][R4.64] ;  /* 0x0000002404047981 */ /* 0x000ea4000c1e1900 */
[----:B--2---:R-:W-:-:S04]  /*4450*/  I2FP.F32.U32 R0, R4 ;  /* 0x0000000400007245 */ /* 0x004fc80000201000 */
[----:B------:R-:W-:-:S04]  /*4460*/  F2FP.F16.F32.PACK_AB R0, RZ, R0 ;  /* 0x00000000ff00723e */ /* 0x000fc800000000ff */
[----:B------:R-:W-:-:S07]  /*4470*/  PRMT R22, R0, 0x7610, R22 ;  /* 0x0000761000167816 */ /* 0x000fce0000000016 */
.L_x_3951:
[----:B------:R-:W-:Y:S05]  /*4480*/  BSYNC B6 ;  /* 0x0000000000067941 */ /* 0x000fea0003800000 */
.L_x_3950:
        /* <DEDUP_REMOVED lines=12> */
[----:B-----5:R-:W-:-:S06]  /*4550*/  HADD2.F32 R25, -RZ, R25.H0_H0 ;  /* 0x20000019ff197230 */ /* 0x020fcc0000004100 */
[----:B------:R-:W1:Y:S01]  /*4560*/  MUFU.RCP R25, R25 ;  /* 0x0000001900197308 */ /* 0x000e620000001000 */
[----:B0-----:R-:W-:-:S05]  /*4570*/  HADD2.F32 R0, -RZ, R0.H0_H0 ;  /* 0x20000000ff007230 */ /* 0x001fca0000004100 */
[----:B-1----:R-:W-:-:S05]  /*4580*/  FMUL.FTZ R0, R0, R25 ;  /* 0x0000001900007220 */ /* 0x002fca0000410000 */
[----:B------:R-:W-:-:S05]  /*4590*/  F2FP.F16.F32.PACK_AB R0, RZ, R0 ;  /* 0x00000000ff00723e */ /* 0x000fca00000000ff */
[----:B------:R-:W-:-:S04]  /*45a0*/  HADD2.F32 R3, -RZ, R0.H0_H0 ;  /* 0x20000000ff037230 */ /* 0x000fc80000004100 */
[----:B------:R-:W0:Y:S02]  /*45b0*/  FRND.TRUNC R0, R3 ;  /* 0x0000000300007307 */ /* 0x000e24000020d000 */
[----:B0-----:R-:W-:-:S07]  /*45c0*/  F2FP.F16.F32.PACK_AB R0, RZ, R0 ;  /* 0x00000000ff00723e */ /* 0x001fce00000000ff */
.L_x_3985:
[----:B------:R-:W-:Y:S05]  /*45d0*/  BSYNC B0 ;  /* 0x0000000000007941 */ /* 0x000fea0003800000 */
.L_x_3984:
[----:B------:R-:W-:Y:S04]  /*45e0*/  BSSY B0, `(.L_x_3986) ;  /* 0x000000b000007945 */ /* 0x000fe80003800000 */
[----:B------:R-:W-:Y:S05]  /*45f0*/  @P0 BRA `(.L_x_3987) ;  /* 0x0000000000240947 */ /* 0x000fea0003800000 */
[----:B------:R-:W0:Y:S01]  /*4600*/  LDC.U16 R4, c[0x0][0x216] ;  /* 0x00008580ff047b82 */ /* 0x000e220000000400 */
[----:B-----5:R-:W-:-:S04]  /*4610*/  HADD2.F32 R24, -RZ, R24.H0_H0 ;  /* 0x20000018ff187230 */ /* 0x020fc80000004100 */
[----:B------:R-:W1:Y:S01]  /*4620*/  MUFU.RCP R3, R24 ;  /* 0x0000001800037308 */ /* 0x000e620000001000 */
[----:B0-----:R-:W-:-:S05]  /*4630*/  HADD2.F32 R4, -RZ, R4.H0_H0 ;  /* 0x20000004ff047230 */ /* 0x001fca0000004100 */
[----:B-1----:R-:W-:-:S05]  /*4640*/  FMUL.FTZ R3, R4, R3 ;  /* 0x0000000304037220 */ /* 0x002fca0000410000 */
[----:B------:R-:W-:-:S05]  /*4650*/  F2FP.F16.F32.PACK_AB R3, RZ, R3 ;  /* 0x00000003ff03723e */ /* 0x000fca00000000ff */
[----:B------:R-:W-:-:S04]  /*4660*/  HADD2.F32 R3, -RZ, R3.H0_H0 ;  /* 0x20000003ff037230 */ /* 0x000fc80000004100 */
[----:B------:R-:W0:Y:S02]  /*4670*/  FRND.TRUNC R25, R3 ;  /* 0x0000000300197307 */ /* 0x000e24000020d000 */
[----:B0-----:R-:W-:-:S07]  /*4680*/  F2FP.F16.F32.PACK_AB R25, RZ, R25 ;  /* 0x00000019ff19723e */ /* 0x001fce00000000ff */
.L_x_3987:
[----:B------:R-:W-:Y:S05]  /*4690*/  BSYNC B0 ;  /* 0x0000000000007941 */ /* 0x000fea0003800000 */
.L_x_3986:
[----:B------:R-:W-:Y:S04]  /*46a0*/  BSSY B0, `(.L_x_3988) ;  /* 0x000000b000007945 */ /* 0x000fe80003800000 */
[----:B------:R-:W-:Y:S05]  /*46b0*/  @P1 BRA `(.L_x_3989) ;  /* 0x0000000000241947 */ /* 0x000fea0003800000 */
        /* <DEDUP_REMOVED lines=9> */
.L_x_3989:
[----:B------:R-:W-:Y:S05]  /*4750*/  BSYNC B0 ;  /* 0x0000000000007941 */ /* 0x000fea0003800000 */
.L_x_3988:
        /* <DEDUP_REMOVED lines=11> */
.L_x_3991:
[----:B------:R-:W-:Y:S05]  /*4810*/  BSYNC B0 ;  /* 0x0000000000007941 */ /* 0x000fea0003800000 */
.L_x_3990:
        /* <DEDUP_REMOVED lines=24> */
.L_x_3997:
[----:B------:R-:W-:Y:S02]  /*49a0*/  HADD2.F32 R5, -RZ, R0.H0_H0 ;  /* 0x20000000ff057230 */ /* 0x000fe40000004100 */
[----:B------:R-:W-:-:S04]  /*49b0*/  IMAD.MOV.U32 R19, RZ, RZ, R23 ;  /* 0x000000ffff137224 */ /* 0x000fc800078e0017 */
[----:B------:R-:W0:Y:S02]  /*49c0*/  F2I.S64.TRUNC R4, R5 ;  /* 0x0000000500047311 */ /* 0x000e24000020d900 */
[----:B0-----:R4:W-:Y:S01]  /*49d0*/  STG.E.U8 desc[UR36][R2.64], R4 ;  /* 0x0000000402007986 */ /* 0x0019e2000c101124 */
[----:B------:R-:W-:Y:S05]  /*49e0*/  BRA `(.L_x_3993) ;  /* 0x0000000c00d47947 */ /* 0x000fea0003800000 */
.L_x_3996:
        /* <DEDUP_REMOVED lines=11> */
.L_x_4000:
[----:B------:R-:W-:Y:S02]  /*4aa0*/  HADD2.F32 R0, -RZ, R0.H0_H0 ;  /* 0x20000000ff007230 */ /* 0x000fe40000004100 */
[----:B------:R-:W-:Y:S02]  /*4ab0*/  IMAD.MOV.U32 R19, RZ, RZ, R23 ;  /* 0x000000ffff137224 */ /* 0x000fe400078e0017 */
[----:B------:R-:W0:Y:S02]  /*4ac0*/  F2I.FTZ.TRUNC.NTZ R5, R0 ;  /* 0x0000000000057305 */ /* 0x000e24000021f100 */
[----:B0-----:R2:W-:Y:S01]  /*4ad0*/  STG.E desc[UR36][R2.64], R5 ;  /* 0x0000000502007986 */ /* 0x0015e2000c101924 */
[----:B------:R-:W-:Y:S05]  /*4ae0*/  BRA `(.L_x_3993) ;  /* 0x0000000c00947947 */ /* 0x000fea0003800000 */
.L_x_3999:
[----:B------:R-:W-:Y:S02]  /*4af0*/  HADD2.F32 R0, -RZ, R0.H0_H0 ;  /* 0x20000000ff007230 */ /* 0x000fe40000004100 */
[----:B------:R-:W-:Y:S02]  /*4b00*/  IMAD.MOV.U32 R19, RZ, RZ, R23 ;  /* 0x000000ffff137224 */ /* 0x000fe400078e0017 */
[----:B------:R-:W0:Y:S02]  /*4b10*/  F2I.FTZ.TRUNC.NTZ R5, R0 ;  /* 0x0000000000057305 */ /* 0x000e24000021f100 */
[----:B0-----:R0:W-:Y:S01]  /*4b20*/  STG.E.U16 desc[UR36][R2.64], R5 ;  /* 0x0000000502007986 */ /* 0x0011e2000c101524 */
[----:B------:R-:W-:Y:S05]  /*4b30*/  BRA `(.L_x_3993) ;  /* 0x0000000c00807947 */ /* 0x000fea0003800000 */
.L_x_3995:
        /* <DEDUP_REMOVED lines=10> */
.L_x_4002:
[----:B------:R0:W-:Y:S01]  /*4be0*/  STG.E.U16 desc[UR36][R2.64], R0 ;  /* 0x0000000002007986 */ /* 0x0001e2000c101524 */
[----:B------:R-:W-:Y:S01]  /*4bf0*/  IMAD.MOV.U32 R19, RZ, RZ, R23 ;  /* 0x000000ffff137224 */ /* 0x000fe200078e0017 */
[----:B------:R-:W-:Y:S06]  /*4c00*/  BRA `(.L_x_3993) ;  /* 0x0000000c004c7947 */ /* 0x000fec0003800000 */
.L_x_4001:
        /* <DEDUP_REMOVED lines=11> */
.L_x_4004:
[----:B------:R-:W-:Y:S02]  /*4cc0*/  HADD2.F32 R0, -RZ, R0.H0_H0 ;  /* 0x20000000ff007230 */ /* 0x000fe40000004100 */
[----:B------:R-:W-:-:S03]  /*4cd0*/  IMAD.MOV.U32 R19, RZ, RZ, R23 ;  /* 0x000000ffff137224 */ /* 0x000fc600078e0017 */
[----:B------:R-:W-:-:S04]  /*4ce0*/  F2FP.F16.F32.PACK_AB R0, RZ, R0 ;  /* 0x00000000ff00723e */ /* 0x000fc800000000ff */
[----:B------:R-:W-:-:S05]  /*4cf0*/  PRMT R0, R0, 0x5410, RZ ;  /* 0x0000541000007816 */ /* 0x000fca00000000ff */
[----:B------:R0:W-:Y:S01]  /*4d00*/  STG.E desc[UR36][R2.64], R0 ;  /* 0x0000000002007986 */ /* 0x0001e2000c101924 */
[----:B------:R-:W-:Y:S05]  /*4d10*/  BRA `(.L_x_3993) ;  /* 0x0000000c00087947 */ /* 0x000fea0003800000 */
.L_x_4003:
[----:B------:R-:W-:Y:S02]  /*4d20*/  HADD2.F32 R4, -RZ, R0.H0_H0 ;  /* 0x20000000ff047230 */ /* 0x000fe40000004100 */
[----:B------:R-:W-:-:S03]  /*4d30*/  IMAD.MOV.U32 R19, RZ, RZ, R23 ;  /* 0x000000ffff137224 */ /* 0x000fc600078e0017 */
[----:B------:R-:W-:-:S06]  /*4d40*/  FMUL.FTZ R4, R4, 1 ;  /* 0x3f80000004047820 */ /* 0x000fcc0000410000 */
[----:B------:R-:W0:Y:S02]  /*4d50*/  F2F.F64.F32 R4, R4 ;  /* 0x0000000400047310 */ /* 0x000e240000201800 */
[----:B0-----:R0:W-:Y:S01]  /*4d60*/  STG.E.64 desc[UR36][R2.64], R4 ;  /* 0x0000000402007986 */ /* 0x0011e2000c101b24 */
[----:B------:R-:W-:Y:S05]  /*4d70*/  BRA `(.L_x_3993) ;  /* 0x0000000800f07947 */ /* 0x000fea0003800000 */
.L_x_3994:
        /* <DEDUP_REMOVED lines=14> */
.L_x_4007:
[----:B------:R-:W-:Y:S01]  /*4e60*/  HADD2.F32 R0, -RZ, R0.H0_H0 ;  /* 0x20000000ff007230 */ /* 0x000fe20000004100 */
[----:B------:R-:W-:Y:S01]  /*4e70*/  CS2R R6, SRZ ;  /* 0x0000000000067805 */ /* 0x000fe2000001ff00 */
[----:B------:R-:W-:-:S03]  /*4e80*/  IMAD.MOV.U32 R19, RZ, RZ, R23 ;  /* 0x000000ffff137224 */ /* 0x000fc600078e0017 */
[----:B------:R-:W-:-:S04]  /*4e90*/  FMUL.FTZ R0, R0, 1 ;  /* 0x3f80000000007820 */ /* 0x000fc80000410000 */
[----:B------:R-:W0:Y:S02]  /*4ea0*/  F2F.F64.F32 R4, R0 ;  /* 0x0000000000047310 */ /* 0x000e240000201800 */
[----:B0-----:R0:W-:Y:S01]  /*4eb0*/  STG.E.128 desc[UR36][R2.64], R4 ;  /* 0x0000000402007986 */ /* 0x0011e2000c101d24 */
[----:B------:R-:W-:Y:S05]  /*4ec0*/  BRA `(.L_x_3993) ;  /* 0x00000008009c7947 */ /* 0x000fea0003800000 */
.L_x_4006:
        /* <DEDUP_REMOVED lines=21> */
.L_x_4011:
[----:B------:R-:W-:Y:S05]  /*5020*/  BSYNC B0 ;  /* 0x0000000000007941 */ /* 0x000fea0003800000 */
.L_x_4010:
[----:B------:R-:W-:Y:S01]  /*5030*/  LOP3.LUT R5, R0, R5, RZ, 0xfc, !PT ;  /* 0x0000000500057212 */ /* 0x000fe200078efcff */
[----:B------:R-:W-:-:S04]  /*5040*/  IMAD.MOV.U32 R19, RZ, RZ, R23 ;  /* 0x000000ffff137224 */ /* 0x000fc800078e0017 */
[----:B------:R0:W-:Y:S01]  /*5050*/  STG.E.U8 desc[UR36][R2.64], R5 ;  /* 0x0000000502007986 */ /* 0x0001e2000c101124 */
[----:B------:R-:W-:Y:S05]  /*5060*/  BRA `(.L_x_3993) ;  /* 0x0000000800347947 */ /* 0x000fea0003800000 */
.L_x_4009:
        /* <DEDUP_REMOVED lines=13> */
.L_x_4013:
[----:B------:R-:W-:Y:S01]  /*5140*/  IMAD.MOV.U32 R0, RZ, RZ, 0x7f ;  /* 0x0000007fff007424 */ /* 0x000fe200078e00ff */
[----:B------:R-:W-:-:S04]  /*5150*/  ISETP.GT.U32.AND P0, PT, R4, 0x7f800000, PT ;  /* 0x7f8000000400780c */ /* 0x000fc80003f04070 */
[----:B------:R-:W-:-:S09]  /*5160*/  SEL R0, R0, 0x7c, P0 ;  /* 0x0000007c00007807 */ /* 0x000fd20000000000 */
.L_x_4014:
[----:B------:R-:W-:Y:S05]  /*5170*/  BSYNC B0 ;  /* 0x0000000000007941 */ /* 0x000fea0003800000 */
.L_x_4012:
[----:B------:R-:W-:Y:S01]  /*5180*/  LOP3.LUT R4, R5, 0x80000000, RZ, 0xc0, !PT ;  /* 0x8000000005047812 */ /* 0x000fe200078ec0ff */
[----:B------:R-:W-:-:S03]  /*5190*/  IMAD.MOV.U32 R19, RZ, RZ, R23 ;  /* 0x000000ffff137224 */ /* 0x000fc600078e0017 */
[----:B------:R-:W-:-:S04]  /*51a0*/  SHF.R.U32.HI R5, RZ, 0x18, R4 ;  /* 0x00000018ff057819 */ /* 0x000fc80000011604 */
[----:B------:R-:W-:-:S05]  /*51b0*/  LOP3.LUT R5, R0, R5, RZ, 0xfc, !PT ;  /* 0x0000000500057212 */ /* 0x000fca00078efcff */
[----:B------:R0:W-:Y:S01]  /*51c0*/  STG.E.U8 desc[UR36][R2.64], R5 ;  /* 0x0000000502007986 */ /* 0x0001e2000c101124 */
[----:B------:R-:W-:Y:S05]  /*51d0*/  BRA `(.L_x_3993) ;  /* 0x0000000400d87947 */ /* 0x000fea0003800000 */
.L_x_4008:
[----:B------:R-:W-:Y:S02]  /*51e0*/  HADD2.F32 R0, -RZ, R0.H0_H0 ;  /* 0x20000000ff007230 */ /* 0x000fe40000004100 */
[----:B------:R-:W-:-:S03]  /*51f0*/  IMAD.MOV.U32 R19, RZ, RZ, R23 ;  /* 0x000000ffff137224 */ /* 0x000fc600078e0017 */
[----:B------:R-:W-:-:S05]  /*5200*/  F2FP.BF16.F32.PACK_AB R0, RZ, R0 ;  /* 0x00000000ff00723e */ /* 0x000fca00000010ff */
[----:B------:R0:W-:Y:S01]  /*5210*/  STG.E.U16 desc[UR36][R2.64], R0 ;  /* 0x0000000002007986 */ /* 0x0001e2000c101524 */
[----:B------:R-:W-:Y:S05]  /*5220*/  BRA `(.L_x_3993) ;  /* 0x0000000400c47947 */ /* 0x000fea0003800000 */
.L_x_4005:
        /* <DEDUP_REMOVED lines=13> */
.L_x_4017:
        /* <DEDUP_REMOVED lines=17> */
.L_x_4020:
[----:B------:R-:W-:-:S04]  /*5410*/  LOP3.LUT R0, R7, 0x80000000, RZ, 0xc0, !PT ;  /* 0x8000000007007812 */ /* 0x000fc800078ec0ff */
[----:B------:R-:W-:-:S04]  /*5420*/  SHF.R.U32.HI R5, RZ, 0x18, R0 ;  /* 0x00000018ff057819 */ /* 0x000fc80000011600 */
[----:B------:R-:W-:-:S04]  /*5430*/  LOP3.LUT R4, R4, R5, RZ, 0xfc, !PT ;  /* 0x0000000504047212 */ /* 0x000fc800078efcff */
[----:B------:R-:W-:-:S07]  /*5440*/  PRMT R0, R4, 0x7610, R0 ;  /* 0x0000761004007816 */ /* 0x000fce0000000000 */
.L_x_4019:
[----:B------:R-:W-:Y:S05]  /*5450*/  BSYNC B0 ;  /* 0x0000000000007941 */ /* 0x000fea0003800000 */
.L_x_4018:
[----:B------:R0:W-:Y:S01]  /*5460*/  STG.E.U8 desc[UR36][R2.64], R0 ;  /* 0x0000000002007986 */ /* 0x0001e2000c101124 */
[----:B------:R-:W-:Y:S01]  /*5470*/  IMAD.MOV.U32 R19, RZ, RZ, R23 ;  /* 0x000000ffff137224 */ /* 0x000fe200078e0017 */
[----:B------:R-:W-:Y:S06]  /*5480*/  BRA `(.L_x_3993) ;  /* 0x00000004002c7947 */ /* 0x000fec0003800000 */
.L_x_4016:
        /* <DEDUP_REMOVED lines=17> */
.L_x_4023:
[----:B------:R-:W-:-:S04]  /*55a0*/  LOP3.LUT R0, R7, 0x80000000, RZ, 0xc0, !PT ;  /* 0x8000000007007812 */ /* 0x000fc800078ec0ff */
[----:B------:R-:W-:-:S04]  /*55b0*/  SHF.R.U32.HI R5, RZ, 0x18, R0 ;  /* 0x00000018ff057819 */ /* 0x000fc80000011600 */
[----:B------:R-:W-:-:S04]  /*55c0*/  LOP3.LUT R4, R4, R5, RZ, 0xfc, !PT ;  /* 0x0000000504047212 */ /* 0x000fc800078efcff */
[----:B------:R-:W-:-:S07]  /*55d0*/  PRMT R0, R4, 0x7610, R0 ;  /* 0x0000761004007816 */ /* 0x000fce0000000000 */
.L_x_4022:
[----:B------:R-:W-:Y:S05]  /*55e0*/  BSYNC B0 ;  /* 0x0000000000007941 */ /* 0x000fea0003800000 */
.L_x_4021:
[----:B------:R0:W-:Y:S01]  /*55f0*/  STG.E.U8 desc[UR36][R2.64], R0 ;  /* 0x0000000002007986 */ /* 0x0001e2000c101124 */
[----:B------:R-:W-:Y:S01]  /*5600*/  IMAD.MOV.U32 R19, RZ, RZ, R23 ;  /* 0x000000ffff137224 */ /* 0x000fe200078e0017 */
[----:B------:R-:W-:Y:S06]  /*5610*/  BRA `(.L_x_3993) ;  /* 0x0000000000c87947 */ /* 0x000fec0003800000 */
.L_x_4015:
        /* <DEDUP_REMOVED lines=23> */
.L_x_3998:
        /* <DEDUP_REMOVED lines=16> */
.L_x_4026:
[----:B------:R-:W-:Y:S01]  /*5890*/  IMAD.MOV.U32 R19, RZ, RZ, R23 ;  /* 0x000000ffff137224 */ /* 0x000fe200078e0017 */
[----:B------:R-:W-:Y:S06]  /*58a0*/  BRA `(.L_x_3993) ;  /* 0x0000000000247947 */ /* 0x000fec0003800000 */
.L_x_4025:
[----:B------:R-:W-:Y:S02]  /*58b0*/  HADD2.F32 R4, -RZ, R0.H0_H0 ;  /* 0x20000000ff047230 */ /* 0x000fe40000004100 */
[----:B------:R-:W-:-:S04]  /*58c0*/  IMAD.MOV.U32 R19, RZ, RZ, R23 ;  /* 0x000000ffff137224 */ /* 0x000fc800078e0017 */
[----:B------:R-:W0:Y:S02]  /*58d0*/  F2I.U64.TRUNC R4, R4 ;  /* 0x0000000400047311 */ /* 0x000e24000020d800 */
[----:B0-----:R0:W-:Y:S01]  /*58e0*/  STG.E.64 desc[UR36][R2.64], R4 ;  /* 0x0000000402007986 */ /* 0x0011e2000c101b24 */
[----:B------:R-:W-:Y:S05]  /*58f0*/  BRA `(.L_x_3993) ;  /* 0x0000000000107947 */ /* 0x000fea0003800000 */
.L_x_4024:
[----:B------:R-:W-:Y:S02]  /*5900*/  HADD2.F32 R0, -RZ, R0.H0_H0 ;  /* 0x20000000ff007230 */ /* 0x000fe40000004100 */
[----:B------:R-:W-:Y:S02]  /*5910*/  IMAD.MOV.U32 R19, RZ, RZ, R23 ;  /* 0x000000ffff137224 */ /* 0x000fe400078e0017 */
[----:B------:R-:W0:Y:S02]  /*5920*/  F2I.FTZ.U32.TRUNC.NTZ R5, R0 ;  /* 0x0000000000057305 */ /* 0x000e24000021f000 */
[----:B0-----:R0:W-:Y:S03]  /*5930*/  STG.E desc[UR36][R2.64], R5 ;  /* 0x0000000502007986 */ /* 0x0011e6000c101924 */
.L_x_3993:
[----:B------:R-:W-:Y:S05]  /*5940*/  BSYNC B6 ;  /* 0x0000000000067941 */ /* 0x000fea0003800000 */
.L_x_3992:
        /* <DEDUP_REMOVED lines=25> */
.L_x_4032:
[----:B------:R-:W-:-:S06]  /*5ae0*/  HADD2.F32 R5, -RZ, R25.H0_H0 ;  /* 0x20000019ff057230 */ /* 0x000fcc0000004100 */
[----:B------:R-:W0:Y:S02]  /*5af0*/  F2I.S64.TRUNC R4, R5 ;  /* 0x0000000500047311 */ /* 0x000e24000020d900 */
[----:B0-----:R4:W-:Y:S01]  /*5b00*/  STG.E.U8 desc[UR36][R2.64], R4 ;  /* 0x0000000402007986 */ /* 0x0019e2000c101124 */
[----:B------:R-:W-:Y:S05]  /*5b10*/  BRA `(.L_x_4034) ;  /* 0x0000000c00847947 */ /* 0x000fea0003800000 */
.L_x_4031:
        /* <DEDUP_REMOVED lines=10> */
.L_x_4036:
[----:B------:R-:W-:-:S06]  /*5bc0*/  HADD2.F32 R25, -RZ, R25.H0_H0 ;  /* 0x20000019ff197230 */ /* 0x000fcc0000004100 */
[----:B------:R-:W0:Y:S02]  /*5bd0*/  F2I.FTZ.TRUNC.NTZ R25, R25 ;  /* 0x0000001900197305 */ /* 0x000e24000021f100 */
[----:B0-----:R2:W-:Y:S01]  /*5be0*/  STG.E desc[UR36][R2.64], R25 ;  /* 0x0000001902007986 */ /* 0x0015e2000c101924 */
[----:B------:R-:W-:Y:S05]  /*5bf0*/  BRA `(.L_x_4034) ;  /* 0x0000000c004c7947 */ /* 0x000fea0003800000 */
.L_x_4035:
[----:B------:R-:W-:-:S06]  /*5c00*/  HADD2.F32 R25, -RZ, R25.H0_H0 ;  /* 0x20000019ff197230 */ /* 0x000fcc0000004100 */
[----:B------:R-:W0:Y:S02]  /*5c10*/  F2I.FTZ.TRUNC.NTZ R25, R25 ;  /* 0x0000001900197305 */ /* 0x000e24000021f100 */
[----:B0-----:R0:W-:Y:S01]  /*5c20*/  STG.E.U16 desc[UR36][R2.64], R25 ;  /* 0x0000001902007986 */ /* 0x0011e2000c101524 */
[----:B------:R-:W-:Y:S05]  /*5c30*/  BRA `(.L_x_4034) ;  /* 0x0000000c003c7947 */ /* 0x000fea0003800000 */
.L_x_4030:
        /* <DEDUP_REMOVED lines=9> */
.L_x_4038:
[----:B------:R0:W-:Y:S01]  /*5cd0*/  STG.E.U16 desc[UR36][R2.64], R25 ;  /* 0x0000001902007986 */ /* 0x0001e2000c101524 */
[----:B------:R-:W-:Y:S05]  /*5ce0*/  BRA `(.L_x_4034) ;  /* 0x0000000c00107947 */ /* 0x000fea0003800000 */
.L_x_4037:
        /* <DEDUP_REMOVED lines=10> */
.L_x_4040:
[----:B------:R-:W-:-:S05]  /*5d90*/  HADD2.F32 R0, -RZ, R25.H0_H0 ;  /* 0x20000019ff007230 */ /* 0x000fca0000004100 */
[----:B------:R-:W-:-:S04]  /*5da0*/  F2FP.F16.F32.PACK_AB R0, RZ, R0 ;  /* 0x00000000ff00723e */ /* 0x000fc800000000ff */
[----:B------:R-:W-:-:S05]  /*5db0*/  PRMT R0, R0, 0x5410, RZ ;  /* 0x0000541000007816 */ /* 0x000fca00000000ff */
[----:B------:R0:W-:Y:S01]  /*5dc0*/  STG.E desc[UR36][R2.64], R0 ;  /* 0x0000000002007986 */ /* 0x0001e2000c101924 */
[----:B------:R-:W-:Y:S05]  /*5dd0*/  BRA `(.L_x_4034) ;  /* 0x0000000800d47947 */ /* 0x000fea0003800000 */
.L_x_4039:
[----:B------:R-:W-:-:S05]  /*5de0*/  HADD2.F32 R4, -RZ, R25.H0_H0 ;  /* 0x20000019ff047230 */ /* 0x000fca0000004100 */
[----:B------:R-:W-:-:S06]  /*5df0*/  FMUL.FTZ R4, R4, 1 ;  /* 0x3f80000004047820 */ /* 0x000fcc0000410000 */
[----:B------:R-:W0:Y:S02]  /*5e00*/  F2F.F64.F32 R4, R4 ;  /* 0x0000000400047310 */ /* 0x000e240000201800 */
[----:B0-----:R0:W-:Y:S01]  /*5e10*/  STG.E.64 desc[UR36][R2.64], R4 ;  /* 0x0000000402007986 */ /* 0x0011e2000c101b24 */
[----:B------:R-:W-:Y:S05]  /*5e20*/  BRA `(.L_x_4034) ;  /* 0x0000000800c07947 */ /* 0x000fea0003800000 */
.L_x_4029:
        /* <DEDUP_REMOVED lines=13> */
.L_x_4043:
[----:B------:R-:W-:Y:S01]  /*5f00*/  HADD2.F32 R25, -RZ, R25.H0_H0 ;  /* 0x20000019ff197230 */ /* 0x000fe20000004100 */
[----:B------:R-:W-:-:S04]  /*5f10*/  CS2R R6, SRZ ;  /* 0x0000000000067805 */ /* 0x000fc8000001ff00 */
[----:B------:R-:W-:-:S06]  /*5f20*/  FMUL.FTZ R4, R25, 1 ;  /* 0x3f80000019047820 */ /* 0x000fcc0000410000 */
[----:B------:R-:W0:Y:S02]  /*5f30*/  F2F.F64.F32 R4, R4 ;  /* 0x0000000400047310 */ /* 0x000e240000201800 */
[----:B0-----:R0:W-:Y:S01]  /*5f40*/  STG.E.128 desc[UR36][R2.64], R4 ;  /* 0x0000000402007986 */ /* 0x0011e2000c101d24 */
[----:B------:R-:W-:Y:S05]  /*5f50*/  BRA `(.L_x_4034) ;  /* 0x0000000800747947 */ /* 0x000fea0003800000 */
.L_x_4042:
        /* <DEDUP_REMOVED lines=21> */
.L_x_4047:
[----:B------:R-:W-:Y:S05]  /*60b0*/  BSYNC B0 ;  /* 0x0000000000007941 */ /* 0x000fea0003800000 */
.L_x_4046:
[----:B------:R-:W-:-:S05]  /*60c0*/  LOP3.LUT R5, R0, R5, RZ, 0xfc, !PT ;  /* 0x0000000500057212 */ /* 0x000fca00078efcff */
[----:B------:R0:W-:Y:S01]  /*60d0*/  STG.E.U8 desc[UR36][R2.64], R5 ;  /* 0x0000000502007986 */ /* 0x0001e2000c101124 */
[----:B------:R-:W-:Y:S05]  /*60e0*/  BRA `(.L_x_4034) ;  /* 0x0000000800107947 */ /* 0x000fea0003800000 */
.L_x_4045:
        /* <DEDUP_REMOVED lines=13> */
.L_x_4049:
[----:B------:R-:W-:Y:S01]  /*61c0*/  IMAD.MOV.U32 R0, RZ, RZ, 0x7f ;  /* 0x0000007fff007424 */ /* 0x000fe200078e00ff */
[----:B------:R-:W-:-:S04]  /*61d0*/  ISETP.GT.U32.AND P0, PT, R4, 0x7f800000, PT ;  /* 0x7f8000000400780c */ /* 0x000fc80003f04070 */
[----:B------:R-:W-:-:S09]  /*61e0*/  SEL R0, R0, 0x7c, P0 ;  /* 0x0000007c00007807 */ /* 0x000fd20000000000 */
.L_x_4050:
[----:B------:R-:W-:Y:S05]  /*61f0*/  BSYNC B0 ;  /* 0x0000000000007941 */ /* 0x000fea0003800000 */
.L_x_4048:
[----:B------:R-:W-:-:S04]  /*6200*/  LOP3.LUT R4, R25, 0x80000000, RZ, 0xc0, !PT ;  /* 0x8000000019047812 */ /* 0x000fc800078ec0ff */
[----:B------:R-:W-:-:S04]  /*6210*/  SHF.R.U32.HI R5, RZ, 0x18, R4 ;  /* 0x00000018ff057819 */ /* 0x000fc80000011604 */
[----:B------:R-:W-:-:S05]  /*6220*/  LOP3.LUT R5, R0, R5, RZ, 0xfc, !PT ;  /* 0x0000000500057212 */ /* 0x000fca00078efcff */
[----:B------:R0:W-:Y:S01]  /*6230*/  STG.E.U8 desc[UR36][R2.64], R5 ;  /* 0x0000000502007986 */ /* 0x0001e2000c101124 */
[----:B------:R-:W-:Y:S05]  /*6240*/  BRA `(.L_x_4034) ;  /* 0x0000000400b87947 */ /* 0x000fea0003800000 */
.L_x_4044:
[----:B------:R-:W-:-:S05]  /*6250*/  HADD2.F32 R0, -RZ, R25.H0_H0 ;  /* 0x20000019ff007230 */ /* 0x000fca0000004100 */
[----:B------:R-:W-:-:S05]  /*6260*/  F2FP.BF16.F32.PACK_AB R0, RZ, R0 ;  /* 0x00000000ff00723e */ /* 0x000fca00000010ff */
[----:B------:R0:W-:Y:S01]  /*6270*/  STG.E.U16 desc[UR36][R2.64], R0 ;  /* 0x0000000002007986 */ /* 0x0001e2000c101524 */
[----:B------:R-:W-:Y:S05]  /*6280*/  BRA `(.L_x_4034) ;  /* 0x0000000400a87947 */ /* 0x000fea0003800000 */
.L_x_4041:
        /* <DEDUP_REMOVED lines=12> */
.L_x_4053:
        /* <DEDUP_REMOVED lines=17> */
.L_x_4056:
[----:B------:R-:W-:-:S04]  /*6460*/  LOP3.LUT R0, R25, 0x80000000, RZ, 0xc0, !PT ;  /* 0x8000000019007812 */ /* 0x000fc800078ec0ff */
[----:B------:R-:W-:-:S04]  /*6470*/  SHF.R.U32.HI R5, RZ, 0x18, R0 ;  /* 0x00000018ff057819 */ /* 0x000fc80000011600 */
[----:B------:R-:W-:-:S04]  /*6480*/  LOP3.LUT R4, R4, R5, RZ, 0xfc, !PT ;  /* 0x0000000504047212 */ /* 0x000fc800078efcff */
[----:B------:R-:W-:-:S07]  /*6490*/  PRMT R0, R4, 0x7610, R0 ;  /* 0x0000761004007816 */ /* 0x000fce0000000000 */
.L_x_4055:
[----:B------:R-:W-:Y:S05]  /*64a0*/  BSYNC B0 ;  /* 0x0000000000007941 */ /* 0x000fea0003800000 */
.L_x_4054:
[----:B------:R0:W-:Y:S01]  /*64b0*/  STG.E.U8 desc[UR36][R2.64], R0 ;  /* 0x0000000002007986 */ /* 0x0001e2000c101124 */
[----:B------:R-:W-:Y:S05]  /*64c0*/  BRA `(.L_x_4034) ;  /* 0x0000000400187947 */ /* 0x000fea0003800000 */
.L_x_4052:
        /* <DEDUP_REMOVED lines=17> */
.L_x_4059:
[----:B------:R-:W-:-:S04]  /*65e0*/  LOP3.LUT R0, R25, 0x80000000, RZ, 0xc0, !PT ;  /* 0x8000000019007812 */ /* 0x000fc800078ec0ff */
[----:B------:R-:W-:-:S04]  /*65f0*/  SHF.R.U32.HI R5, RZ, 0x18, R0 ;  /* 0x00000018ff057819 */ /* 0x000fc80000011600 */
[----:B------:R-:W-:-:S04]  /*6600*/  LOP3.LUT R4, R4, R5, RZ, 0xfc, !PT ;  /* 0x0000000504047212 */ /* 0x000fc800078efcff */
[----:B------:R-:W-:-:S07]  /*6610*/  PRMT R0, R4, 0x7610, R0 ;  /* 0x0000761004007816 */ /* 0x000fce0000000000 */
.L_x_4058:
[----:B------:R-:W-:Y:S05]  /*6620*/  BSYNC B0 ;  /* 0x0000000000007941 */ /* 0x000fea0003800000 */
.L_x_4057:
[----:B------:R0:W-:Y:S01]  /*6630*/  STG.E.U8 desc[UR36][R2.64], R0 ;  /* 0x0000000002007986 */ /* 0x0001e2000c101124 */
[----:B------:R-:W-:Y:S05]  /*6640*/  BRA `(.L_x_4034) ;  /* 0x0000000000b87947 */ /* 0x000fea0003800000 */
.L_x_4051:
        /* <DEDUP_REMOVED lines=22> */
.L_x_4033:
        /* <DEDUP_REMOVED lines=16> */
.L_x_4062:
[----:B------:R-:W-:Y:S05]  /*68b0*/  BRA `(.L_x_4034) ;  /* 0x00000000001c7947 */ /* 0x000fea0003800000 */
.L_x_4061:
[----:B------:R-:W-:-:S06]  /*68c0*/  HADD2.F32 R4, -RZ, R25.H0_H0 ;  /* 0x20000019ff047230 */ /* 0x000fcc0000004100 */
[----:B------:R-:W0:Y:S02]  /*68d0*/  F2I.U64.TRUNC R4, R4 ;  /* 0x0000000400047311 */ /* 0x000e24000020d800 */
[----:B0-----:R0:W-:Y:S01]  /*68e0*/  STG.E.64 desc[UR36][R2.64], R4 ;  /* 0x0000000402007986 */ /* 0x0011e2000c101b24 */
[----:B------:R-:W-:Y:S05]  /*68f0*/  BRA `(.L_x_4034) ;  /* 0x00000000000c7947 */ /* 0x000fea0003800000 */
.L_x_4060:
[----:B------:R-:W-:-:S06]  /*6900*/  HADD2.F32 R25, -RZ, R25.H0_H0 ;  /* 0x20000019ff197230 */ /* 0x000fcc0000004100 */
[----:B------:R-:W0:Y:S02]  /*6910*/  F2I.FTZ.U32.TRUNC.NTZ R25, R25 ;  /* 0x0000001900197305 */ /* 0x000e24000021f000 */
[----:B0-----:R0:W-:Y:S02]  /*6920*/  STG.E desc[UR36][R2.64], R25 ;  /* 0x0000001902007986 */ /* 0x0011e4000c101924 */
.L_x_4034:
        /* <DEDUP_REMOVED lines=25> */
.L_x_4066:
[----:B------:R-:W-:-:S06]  /*6ac0*/  HADD2.F32 R5, -RZ, R24.H0_H0 ;  /* 0x20000018ff057230 */ /* 0x000fcc0000004100 */
[----:B------:R-:W0:Y:S02]  /*6ad0*/  F2I.S64.TRUNC R4, R5 ;  /* 0x0000000500047311 */ /* 0x000e24000020d900 */
[----:B0-----:R0:W-:Y:S01]  /*6ae0*/  STG.E.U8 desc[UR36][R2.64], R4 ;  /* 0x0000000402007986 */ /* 0x0011e2000c101124 */
[----:B------:R-:W-:Y:S05]  /*6af0*/  BRA `(.L_x_4068) ;  /* 0x0000000c00847947 */ /* 0x000fea0003800000 */
.L_x_4065:
        /* <DEDUP_REMOVED lines=10> */
.L_x_4070:
[----:B------:R-:W-:-:S04]  /*6ba0*/  HADD2.F32 R24, -RZ, R24.H0_H0 ;  /* 0x20000018ff187230 */ /* 0x000fc80000004100 */
[----:B------:R-:W0:Y:S02]  /*6bb0*/  F2I.FTZ.TRUNC.NTZ R5, R24 ;  /* 0x0000001800057305 */ /* 0x000e24000021f100 */
[----:B0-----:R0:W-:Y:S01]  /*6bc0*/  STG.E desc[UR36][R2.64], R5 ;  /* 0x0000000502007986 */ /* 0x0011e2000c101924 */
[----:B------:R-:W-:Y:S05]  /*6bd0*/  BRA `(.L_x_4068) ;  /* 0x0000000c004c7947 */ /* 0x000fea0003800000 */
.L_x_4069:
[----:B------:R-:W-:-:S04]  /*6be0*/  HADD2.F32 R24, -RZ, R24.H0_H0 ;  /* 0x20000018ff187230 */ /* 0x000fc80000004100 */
[----:B------:R-:W0:Y:S02]  /*6bf0*/  F2I.FTZ.TRUNC.NTZ R5, R24 ;  /* 0x0000001800057305 */ /* 0x000e24000021f100 */
[----:B0-----:R0:W-:Y:S01]  /*6c00*/  STG.E.U16 desc[UR36][R2.64], R5 ;  /* 0x0000000502007986 */ /* 0x0011e2000c101524 */
[----:B------:R-:W-:Y:S05]  /*6c10*/  BRA `(.L_x_4068) ;  /* 0x0000000c003c7947 */ /* 0x000fea0003800000 */
.L_x_4064:
        /* <DEDUP_REMOVED lines=9> */
.L_x_4072:
[----:B------:R0:W-:Y:S01]  /*6cb0*/  STG.E.U16 desc[UR36][R2.64], R24 ;  /* 0x0000001802007986 */ /* 0x0001e2000c101524 */
[----:B------:R-:W-:Y:S05]  /*6cc0*/  BRA `(.L_x_4068) ;  /* 0x0000000c00107947 */ /* 0x000fea0003800000 */
.L_x_4071:
        /* <DEDUP_REMOVED lines=10> */
.L_x_4074:
[----:B------:R-:W-:-:S05]  /*6d70*/  HADD2.F32 R0, -RZ, R24.H0_H0 ;  /* 0x20000018ff007230 */ /* 0x000fca0000004100 */
[----:B------:R-:W-:-:S04]  /*6d80*/  F2FP.F16.F32.PACK_AB R0, RZ, R0 ;  /* 0x00000000ff00723e */ /* 0x000fc800000000ff */
[----:B------:R-:W-:-:S05]  /*6d90*/  PRMT R0, R0, 0x5410, RZ ;  /* 0x0000541000007816 */ /* 0x000fca00000000ff */
[----:B------:R0:W-:Y:S01]  /*6da0*/  STG.E desc[UR36][R2.64], R0 ;  /* 0x0000000002007986 */ /* 0x0001e2000c101924 */
[----:B------:R-:W-:Y:S05]  /*6db0*/  BRA `(.L_x_4068) ;  /* 0x0000000800d47947 */ /* 0x000fea0003800000 */
.L_x_4073:
[----:B------:R-:W-:-:S05]  /*6dc0*/  HADD2.F32 R4, -RZ, R24.H0_H0 ;  /* 0x20000018ff047230 */ /* 0x000fca0000004100 */
[----:B------:R-:W-:-:S06]  /*6dd0*/  FMUL.FTZ R4, R4, 1 ;  /* 0x3f80000004047820 */ /* 0x000fcc0000410000 */
[----:B------:R-:W0:Y:S02]  /*6de0*/  F2F.F64.F32 R4, R4 ;  /* 0x0000000400047310 */ /* 0x000e240000201800 */
[----:B0-----:R0:W-:Y:S01]  /*6df0*/  STG.E.64 desc[UR36][R2.64], R4 ;  /* 0x0000000402007986 */ /* 0x0011e2000c101b24 */
[----:B------:R-:W-:Y:S05]  /*6e00*/  BRA `(.L_x_4068) ;  /* 0x0000000800c07947 */ /* 0x000fea0003800000 */
.L_x_4063:
        /* <DEDUP_REMOVED lines=13> */
.L_x_4077:
[----:B------:R-:W-:Y:S01]  /*6ee0*/  HADD2.F32 R24, -RZ, R24.H0_H0 ;  /* 0x20000018ff187230 */ /* 0x000fe20000004100 */
[----:B------:R-:W-:-:S04]  /*6ef0*/  CS2R R6, SRZ ;  /* 0x0000000000067805 */ /* 0x000fc8000001ff00 */
[----:B------:R-:W-:-:S06]  /*6f00*/  FMUL.FTZ R4, R24, 1 ;  /* 0x3f80000018047820 */ /* 0x000fcc0000410000 */
[----:B------:R-:W0:Y:S02]  /*6f10*/  F2F.F64.F32 R4, R4 ;  /* 0x0000000400047310 */ /* 0x000e240000201800 */
[----:B0-----:R0:W-:Y:S01]  /*6f20*/  STG.E.128 desc[UR36][R2.64], R4 ;  /* 0x0000000402007986 */ /* 0x0011e2000c101d24 */
[----:B------:R-:W-:Y:S05]  /*6f30*/  BRA `(.L_x_4068) ;  /* 0x0000000800747947 */ /* 0x000fea0003800000 */
.L_x_4076:
        /* <DEDUP_REMOVED lines=21> */
.L_x_4081:
[----:B------:R-:W-:Y:S05]  /*7090*/  BSYNC B0 ;  /* 0x0000000000007941 */ /* 0x000fea0003800000 */
.L_x_4080:
[----:B------:R-:W-:-:S05]  /*70a0*/  LOP3.LUT R5, R0, R5, RZ, 0xfc, !PT ;  /* 0x0000000500057212 */ /* 0x000fca00078efcff */
[----:B------:R0:W-:Y:S01]  /*70b0*/  STG.E.U8 desc[UR36][R2.64], R5 ;  /* 0x0000000502007986 */ /* 0x0001e2000c101124 */
[----:B------:R-:W-:Y:S05]  /*70c0*/  BRA `(.L_x_4068) ;  /* 0x0000000800107947 */ /* 0x000fea0003800000 */
.L_x_4079:
        /* <DEDUP_REMOVED lines=13> */
.L_x_4083:
[----:B------:R-:W-:Y:S01]  /*71a0*/  IMAD.MOV.U32 R0, RZ, RZ, 0x7f ;  /* 0x0000007fff007424 */ /* 0x000fe200078e00ff */
[----:B------:R-:W-:-:S04]  /*71b0*/  ISETP.GT.U32.AND P0, PT, R4, 0x7f800000, PT ;  /* 0x7f8000000400780c */ /* 0x000fc80003f04070 */
[----:B------:R-:W-:-:S09]  /*71c0*/  SEL R0, R0, 0x7c, P0 ;  /* 0x0000007c00007807 */ /* 0x000fd20000000000 */
.L_x_4084:
[----:B------:R-:W-:Y:S05]  /*71d0*/  BSYNC B0 ;  /* 0x0000000000007941 */ /* 0x000fea0003800000 */
.L_x_4082:
[----:B------:R-:W-:-:S04]  /*71e0*/  LOP3.LUT R4, R5, 0x80000000, RZ, 0xc0, !PT ;  /* 0x8000000005047812 */ /* 0x000fc800078ec0ff */
[----:B------:R-:W-:-:S04]  /*71f0*/  SHF.R.U32.HI R5, RZ, 0x18, R4 ;  /* 0x00000018ff057819 */ /* 0x000fc80000011604 */
[----:B------:R-:W-:-:S05]  /*7200*/  LOP3.LUT R5, R0, R5, RZ, 0xfc, !PT ;  /* 0x0000000500057212 */ /* 0x000fca00078efcff */
[----:B------:R0:W-:Y:S01]  /*7210*/  STG.E.U8 desc[UR36][R2.64], R5 ;  /* 0x0000000502007986 */ /* 0x0001e2000c101124 */
[----:B------:R-:W-:Y:S05]  /*7220*/  BRA `(.L_x_4068) ;  /* 0x0000000400b87947 */ /* 0x000fea0003800000 */
.L_x_4078:
[----:B------:R-:W-:-:S05]  /*7230*/  HADD2.F32 R0, -RZ, R24.H0_H0 ;  /* 0x20000018ff007230 */ /* 0x000fca0000004100 */
[----:B------:R-:W-:-:S05]  /*7240*/  F2FP.BF16.F32.PACK_AB R0, RZ, R0 ;  /* 0x00000000ff00723e */ /* 0x000fca00000010ff */
[----:B------:R0:W-:Y:S01]  /*7250*/  STG.E.U16 desc[UR36][R2.64], R0 ;  /* 0x0000000002007986 */ /* 0x0001e2000c101524 */
[----:B------:R-:W-:Y:S05]  /*7260*/  BRA `(.L_x_4068) ;  /* 0x0000000400a87947 */ /* 0x000fea0003800000 */
.L_x_4075:
        /* <DEDUP_REMOVED lines=12> */
.L_x_4087:
        /* <DEDUP_REMOVED lines=17> */
.L_x_4090:
[----:B------:R-:W-:-:S04]  /*7440*/  LOP3.LUT R0, R7, 0x80000000, RZ, 0xc0, !PT ;  /* 0x8000000007007812 */ /* 0x000fc800078ec0ff */
[----:B------:R-:W-:-:S04]  /*7450*/  SHF.R.U32.HI R5, RZ, 0x18, R0 ;  /* 0x00000018ff057819 */ /* 0x000fc80000011600 */
[----:B------:R-:W-:-:S04]  /*7460*/  LOP3.LUT R4, R4, R5, RZ, 0xfc, !PT ;  /* 0x0000000504047212 */ /* 0x000fc800078efcff */
[----:B------:R-:W-:-:S07]  /*7470*/  PRMT R0, R4, 0x7610, R0 ;  /* 0x0000761004007816 */ /* 0x000fce0000000000 */
.L_x_4089:
[----:B------:R-:W-:Y:S05]  /*7480*/  BSYNC B0 ;  /* 0x0000000000007941 */ /* 0x000fea0003800000 */
.L_x_4088:
[----:B------:R3:W-:Y:S01]  /*7490*/  STG.E.U8 desc[UR36][R2.64], R0 ;  /* 0x0000000002007986 */ /* 0x0007e2000c101124 */
[----:B------:R-:W-:Y:S05]  /*74a0*/  BRA `(.L_x_4068) ;  /* 0x0000000400187947 */ /* 0x000fea0003800000 */
.L_x_4086:
        /* <DEDUP_REMOVED lines=17> */
.L_x_4093:
[----:B------:R-:W-:-:S04]  /*75c0*/  LOP3.LUT R0, R7, 0x80000000, RZ, 0xc0, !PT ;  /* 0x8000000007007812 */ /* 0x000fc800078ec0ff */
[----:B------:R-:W-:-:S04]  /*75d0*/  SHF.R.U32.HI R5, RZ, 0x18, R0 ;  /* 0x00000018ff057819 */ /* 0x000fc80000011600 */
[----:B------:R-:W-:-:S04]  /*75e0*/  LOP3.LUT R4, R4, R5, RZ, 0xfc, !PT ;  /* 0x0000000504047212 */ /* 0x000fc800078efcff */
[----:B------:R-:W-:-:S07]  /*75f0*/  PRMT R0, R4, 0x7610, R0 ;  /* 0x0000761004007816 */ /* 0x000fce0000000000 */
.L_x_4092:
[----:B------:R-:W-:Y:S05]  /*7600*/  BSYNC B0 ;  /* 0x0000000000007941 */ /* 0x000fea0003800000 */
.L_x_4091:
[----:B------:R0:W-:Y:S01]  /*7610*/  STG.E.U8 desc[UR36][R2.64], R0 ;  /* 0x0000000002007986 */ /* 0x0001e2000c101124 */
[----:B------:R-:W-:Y:S05]  /*7620*/  BRA `(.L_x_4068) ;  /* 0x0000000000b87947 */ /* 0x000fea0003800000 */
.L_x_4085:
        /* <DEDUP_REMOVED lines=22> */
.L_x_4067:
        /* <DEDUP_REMOVED lines=16> */
.L_x_4096:
[----:B------:R-:W-:Y:S05]  /*7890*/  BRA `(.L_x_4068) ;  /* 0x00000000001c7947 */ /* 0x000fea0003800000 */
.L_x_4095:
[----:B------:R-:W-:-:S06]  /*78a0*/  HADD2.F32 R4, -RZ, R24.H0_H0 ;  /* 0x20000018ff047230 */ /* 0x000fcc0000004100 */
[----:B------:R-:W0:Y:S02]  /*78b0*/  F2I.U64.TRUNC R4, R4 ;  /* 0x0000000400047311 */ /* 0x000e24000020d800 */
[----:B0-----:R1:W-:Y:S01]  /*78c0*/  STG.E.64 desc[UR36][R2.64], R4 ;  /* 0x0000000402007986 */ /* 0x0013e2000c101b24 */
[----:B------:R-:W-:Y:S05]  /*78d0*/  BRA `(.L_x_4068) ;  /* 0x00000000000c7947 */ /* 0x000fea0003800000 */
.L_x_4094:
[----:B------:R-:W-:-:S04]  /*78e0*/  HADD2.F32 R24, -RZ, R24.H0_H0 ;  /* 0x20000018ff187230 */ /* 0x000fc80000004100 */
[----:B------:R-:W0:Y:S02]  /*78f0*/  F2I.FTZ.U32.TRUNC.NTZ R5, R24 ;  /* 0x0000001800057305 */ /* 0x000e24000021f000 */
[----:B0-----:R2:W-:Y:S02]  /*7900*/  STG.E desc[UR36][R2.64], R5 ;  /* 0x0000000502007986 */ /* 0x0015e4000c101924 */
.L_x_4068:
[----:B------:R-:W-:-:S07]  /*7910*/  VIADD R19, R19, 0x80 ;  /* 0x0000008013137836 */ /* 0x000fce0000000000 */
.L_x_4028:
[----:B------:R-:W-:Y:S05]  /*7920*/  BSYNC B6 ;  /* 0x0000000000067941 */ /* 0x000fea0003800000 */
.L_x_4027:
        /* <DEDUP_REMOVED lines=23> */
.L_x_4100:
[----:B------:R-:W-:-:S06]  /*7aa0*/  HADD2.F32 R5, -RZ, R22.H0_H0 ;  /* 0x20000016ff057230 */ /* 0x000fcc0000004100 */
[----:B------:R-:W0:Y:S02]  /*7ab0*/  F2I.S64.TRUNC R4, R5 ;  /* 0x0000000500047311 */ /* 0x000e24000020d900 */
[----:B0-----:R-:W-:Y:S01]  /*7ac0*/  STG.E.U8 desc[UR36][R2.64], R4 ;  /* 0x0000000402007986 */ /* 0x001fe2000c101124 */
[----:B------:R-:W-:Y:S05]  /*7ad0*/  EXIT ;  /* 0x000000000000794d */ /* 0x000fea0003800000 */
.L_x_4099:
        /* <DEDUP_REMOVED lines=10> */
.L_x_4103:
[----:B------:R-:W-:-:S04]  /*7b80*/  HADD2.F32 R22, -RZ, R22.H0_H0 ;  /* 0x20000016ff167230 */ /* 0x000fc80000004100 */
[----:B------:R-:W0:Y:S02]  /*7b90*/  F2I.FTZ.TRUNC.NTZ R5, R22 ;  /* 0x0000001600057305 */ /* 0x000e24000021f100 */
[----:B0-----:R-:W-:Y:S01]  /*7ba0*/  STG.E desc[UR36][R2.64], R5 ;  /* 0x0000000502007986 */ /* 0x001fe2000c101924 */
[----:B------:R-:W-:Y:S05]  /*7bb0*/  EXIT ;  /* 0x000000000000794d */ /* 0x000fea0003800000 */
.L_x_4102:
[----:B------:R-:W-:-:S04]  /*7bc0*/  HADD2.F32 R22, -RZ, R22.H0_H0 ;  /* 0x20000016ff167230 */ /* 0x000fc80000004100 */
[----:B------:R-:W0:Y:S02]  /*7bd0*/  F2I.FTZ.TRUNC.NTZ R5, R22 ;  /* 0x0000001600057305 */ /* 0x000e24000021f100 */
[----:B0-----:R-:W-:Y:S01]  /*7be0*/  STG.E.U16 desc[UR36][R2.64], R5 ;  /* 0x0000000502007986 */ /* 0x001fe2000c101524 */
[----:B------:R-:W-:Y:S05]  /*7bf0*/  EXIT ;  /* 0x000000000000794d */ /* 0x000fea0003800000 */
.L_x_4098:
        /* <DEDUP_REMOVED lines=9> */
.L_x_4105:
[----:B------:R-:W-:Y:S01]  /*7c90*/  STG.E.U16 desc[UR36][R2.64], R22 ;  /* 0x0000001602007986 */ /* 0x000fe2000c101524 */
[----:B------:R-:W-:Y:S05]  /*7ca0*/  EXIT ;  /* 0x000000000000794d */ /* 0x000fea0003800000 */
.L_x_4104:
        /* <DEDUP_REMOVED lines=10> */
.L_x_4107:
[----:B------:R-:W-:-:S05]  /*7d50*/  HADD2.F32 R0, -RZ, R22.H0_H0 ;  /* 0x20000016ff007230 */ /* 0x000fca0000004100 */
[----:B------:R-:W-:-:S04]  /*7d60*/  F2FP.F16.F32.PACK_AB R0, RZ, R0 ;  /* 0x00000000ff00723e */ /* 0x000fc800000000ff */
[----:B------:R-:W-:-:S05]  /*7d70*/  PRMT R0, R0, 0x5410, RZ ;  /* 0x0000541000007816 */ /* 0x000fca00000000ff */
[----:B------:R-:W-:Y:S01]  /*7d80*/  STG.E desc[UR36][R2.64], R0 ;  /* 0x0000000002007986 */ /* 0x000fe2000c101924 */
[----:B------:R-:W-:Y:S05]  /*7d90*/  EXIT ;  /* 0x000000000000794d */ /* 0x000fea0003800000 */
.L_x_4106:
[----:B------:R-:W-:-:S05]  /*7da0*/  HADD2.F32 R4, -RZ, R22.H0_H0 ;  /* 0x20000016ff047230 */ /* 0x000fca0000004100 */
[----:B------:R-:W-:-:S06]  /*7db0*/  FMUL.FTZ R4, R4, 1 ;  /* 0x3f80000004047820 */ /* 0x000fcc0000410000 */
[----:B------:R-:W0:Y:S02]  /*7dc0*/  F2F.F64.F32 R4, R4 ;  /* 0x0000000400047310 */ /* 0x000e240000201800 */
[----:B0-----:R-:W-:Y:S01]  /*7dd0*/  STG.E.64 desc[UR36][R2.64], R4 ;  /* 0x0000000402007986 */ /* 0x001fe2000c101b24 */
[----:B------:R-:W-:Y:S05]  /*7de0*/  EXIT ;  /* 0x000000000000794d */ /* 0x000fea0003800000 */
.L_x_4097:
        /* <DEDUP_REMOVED lines=13> */
.L_x_4110:
[----:B------:R-:W-:Y:S01]  /*7ec0*/  HADD2.F32 R22, -RZ, R22.H0_H0 ;  /* 0x20000016ff167230 */ /* 0x000fe20000004100 */
[----:B------:R-:W-:-:S04]  /*7ed0*/  CS2R R6, SRZ ;  /* 0x0000000000067805 */ /* 0x000fc8000001ff00 */
[----:B------:R-:W-:-:S06]  /*7ee0*/  FMUL.FTZ R4, R22, 1 ;  /* 0x3f80000016047820 */ /* 0x000fcc0000410000 */
[----:B------:R-:W0:Y:S02]  /*7ef0*/  F2F.F64.F32 R4, R4 ;  /* 0x0000000400047310 */ /* 0x000e240000201800 */
[----:B0-----:R-:W-:Y:S01]  /*7f00*/  STG.E.128 desc[UR36][R2.64], R4 ;  /* 0x0000000402007986 */ /* 0x001fe2000c101d24 */
[----:B------:R-:W-:Y:S05]  /*7f10*/  EXIT ;  /* 0x000000000000794d */ /* 0x000fea0003800000 */
.L_x_4109:
        /* <DEDUP_REMOVED lines=21> */
.L_x_4114:
[----:B------:R-:W-:Y:S05]  /*8070*/  BSYNC B0 ;  /* 0x0000000000007941 */ /* 0x000fea0003800000 */
.L_x_4113:
[----:B------:R-:W-:-:S05]  /*8080*/  LOP3.LUT R5, R0, R5, RZ, 0xfc, !PT ;  /* 0x0000000500057212 */ /* 0x000fca00078efcff */
[----:B------:R-:W-:Y:S01]  /*8090*/  STG.E.U8 desc[UR36][R2.64], R5 ;  /* 0x0000000502007986 */ /* 0x000fe2000c101124 */
[----:B------:R-:W-:Y:S05]  /*80a0*/  EXIT ;  /* 0x000000000000794d */ /* 0x000fea0003800000 */
.L_x_4112:
        /* <DEDUP_REMOVED lines=13> */
.L_x_4116:
[----:B------:R-:W-:Y:S01]  /*8180*/  IMAD.MOV.U32 R0, RZ, RZ, 0x7f ;  /* 0x0000007fff007424 */ /* 0x000fe200078e00ff */
[----:B------:R-:W-:-:S04]  /*8190*/  ISETP.GT.U32.AND P0, PT, R4, 0x7f800000, PT ;  /* 0x7f8000000400780c */ /* 0x000fc80003f04070 */
[----:B------:R-:W-:-:S09]  /*81a0*/  SEL R0, R0, 0x7c, P0 ;  /* 0x0000007c00007807 */ /* 0x000fd20000000000 */
.L_x_4117:
[----:B------:R-:W-:Y:S05]  /*81b0*/  BSYNC B0 ;  /* 0x0000000000007941 */ /* 0x000fea0003800000 */
.L_x_4115:
[----:B------:R-:W-:-:S04]  /*81c0*/  LOP3.LUT R4, R5, 0x80000000, RZ, 0xc0, !PT ;  /* 0x8000000005047812 */ /* 0x000fc800078ec0ff */
[----:B------:R-:W-:-:S04]  /*81d0*/  SHF.R.U32.HI R5, RZ, 0x18, R4 ;  /* 0x00000018ff057819 */ /* 0x000fc80000011604 */
[----:B------:R-:W-:-:S05]  /*81e0*/  LOP3.LUT R5, R0, R5, RZ, 0xfc, !PT ;  /* 0x0000000500057212 */ /* 0x000fca00078efcff */
[----:B------:R-:W-:Y:S01]  /*81f0*/  STG.E.U8 desc[UR36][R2.64], R5 ;  /* 0x0000000502007986 */ /* 0x000fe2000c101124 */
[----:B------:R-:W-:Y:S05]  /*8200*/  EXIT ;  /* 0x000000000000794d */ /* 0x000fea0003800000 */
.L_x_4111:
[----:B------:R-:W-:-:S05]  /*8210*/  HADD2.F32 R0, -RZ, R22.H0_H0 ;  /* 0x20000016ff007230 */ /* 0x000fca0000004100 */
[----:B------:R-:W-:-:S05]  /*8220*/  F2FP.BF16.F32.PACK_AB R0, RZ, R0 ;  /* 0x00000000ff00723e */ /* 0x000fca00000010ff */
[----:B------:R-:W-:Y:S01]  /*8230*/  STG.E.U16 desc[UR36][R2.64], R0 ;  /* 0x0000000002007986 */ /* 0x000fe2000c101524 */
[----:B------:R-:W-:Y:S05]  /*8240*/  EXIT ;  /* 0x000000000000794d */ /* 0x000fea0003800000 */
.L_x_4108:
        /* <DEDUP_REMOVED lines=12> */
.L_x_4120:
        /* <DEDUP_REMOVED lines=17> */
.L_x_4123:
[----:B------:R-:W-:-:S04]  /*8420*/  LOP3.LUT R0, R7, 0x80000000, RZ, 0xc0, !PT ;  /* 0x8000000007007812 */ /* 0x000fc800078ec0ff */
[----:B------:R-:W-:-:S04]  /*8430*/  SHF.R.U32.HI R5, RZ, 0x18, R0 ;  /* 0x00000018ff057819 */ /* 0x000fc80000011600 */
[----:B------:R-:W-:-:S04]  /*8440*/  LOP3.LUT R4, R4, R5, RZ, 0xfc, !PT ;  /* 0x0000000504047212 */ /* 0x000fc800078efcff */
[----:B------:R-:W-:-:S07]  /*8450*/  PRMT R0, R4, 0x7610, R0 ;  /* 0x0000761004007816 */ /* 0x000fce0000000000 */
.L_x_4122:
[----:B------:R-:W-:Y:S05]  /*8460*/  BSYNC B0 ;  /* 0x0000000000007941 */ /* 0x000fea0003800000 */
.L_x_4121:
[----:B------:R-:W-:Y:S01]  /*8470*/  STG.E.U8 desc[UR36][R2.64], R0 ;  /* 0x0000000002007986 */ /* 0x000fe2000c101124 */
[----:B------:R-:W-:Y:S05]  /*8480*/  EXIT ;  /* 0x000000000000794d */ /* 0x000fea0003800000 */
.L_x_4119:
        /* <DEDUP_REMOVED lines=17> */
.L_x_4126:
[----:B------:R-:W-:-:S04]  /*85a0*/  LOP3.LUT R0, R7, 0x80000000, RZ, 0xc0, !PT ;  /* 0x8000000007007812 */ /* 0x000fc800078ec0ff */
[----:B------:R-:W-:-:S04]  /*85b0*/  SHF.R.U32.HI R5, RZ, 0x18, R0 ;  /* 0x00000018ff057819 */ /* 0x000fc80000011600 */
[----:B------:R-:W-:-:S04]  /*85c0*/  LOP3.LUT R4, R4, R5, RZ, 0xfc, !PT ;  /* 0x0000000504047212 */ /* 0x000fc800078efcff */
[----:B------:R-:W-:-:S07]  /*85d0*/  PRMT R0, R4, 0x7610, R0 ;  /* 0x0000761004007816 */ /* 0x000fce0000000000 */
.L_x_4125:
[----:B------:R-:W-:Y:S05]  /*85e0*/  BSYNC B0 ;  /* 0x0000000000007941 */ /* 0x000fea0003800000 */
.L_x_4124:
[----:B------:R-:W-:Y:S01]  /*85f0*/  STG.E.U8 desc[UR36][R2.64], R0 ;  /* 0x0000000002007986 */ /* 0x000fe2000c101124 */
[----:B------:R-:W-:Y:S05]  /*8600*/  EXIT ;  /* 0x000000000000794d */ /* 0x000fea0003800000 */
.L_x_4118:
        /* <DEDUP_REMOVED lines=22> */
.L_x_4101:
        /* <DEDUP_REMOVED lines=16> */
.L_x_4129:
[----:B------:R-:W-:Y:S05]  /*8870*/  EXIT ;  /* 0x000000000000794d */ /* 0x000fea0003800000 */
.L_x_4128:
[----:B------:R-:W-:-:S06]  /*8880*/  HADD2.F32 R4, -RZ, R22.H0_H0 ;  /* 0x20000016ff047230 */ /* 0x000fcc0000004100 */
[----:B------:R-:W0:Y:S02]  /*8890*/  F2I.U64.TRUNC R4, R4 ;  /* 0x0000000400047311 */ /* 0x000e24000020d800 */
[----:B0-----:R-:W-:Y:S01]  /*88a0*/  STG.E.64 desc[UR36][R2.64], R4 ;  /* 0x0000000402007986 */ /* 0x001fe2000c101b24 */
[----:B------:R-:W-:Y:S05]  /*88b0*/  EXIT ;  /* 0x000000000000794d */ /* 0x000fea0003800000 */
.L_x_4127:
[----:B------:R-:W-:-:S04]  /*88c0*/  HADD2.F32 R22, -RZ, R22.H0_H0 ;  /* 0x20000016ff167230 */ /* 0x000fc80000004100 */
[----:B------:R-:W0:Y:S02]  /*88d0*/  F2I.FTZ.U32.TRUNC.NTZ R5, R22 ;  /* 0x0000001600057305 */ /* 0x000e24000021f000 */
[----:B0-----:R-:W-:Y:S01]  /*88e0*/  STG.E desc[UR36][R2.64], R5 ;  /* 0x0000000502007986 */ /* 0x001fe2000c101924 */
[----:B------:R-:W-:Y:S05]  /*88f0*/  EXIT ;  /* 0x000000000000794d */ /* 0x000fea0003800000 */
.L_x_4130:
        /* <DEDUP_REMOVED lines=16> */
.L_x_22796:


//--------------------- .text._ZN2at6native18elementwise_kernelILi128ELi4EZNS0_22gpu_kernel_impl_nocastINS0_13AUnaryFunctorIN3c104HalfES5_S5_ZZZNS0_15binary_internal21div_trunc_kernel_cudaERNS_18TensorIteratorBaseEENKUlvE1_clEvENKUlvE1_clEvEUlS5_S5_E_EEEEvS8_RKT_EUliE_EEviT1_ --------------------------
	.section	.text._ZN2at6native18elementwise_kernelILi128ELi4EZNS0_22gpu_kernel_impl_nocastINS0_13AUnaryFunctorIN3c104HalfES5_S5_ZZZNS0_15binary_internal21div_trunc_kernel_cudaERNS_18TensorIteratorBaseEENKUlvE1_clEvENKUlvE1_clEvEUlS5_S5_E_EEEEvS8_RKT_EUliE_EEviT1_,"ax",@progbits
	.align	128
        .global         _ZN2at6native18elementwise_kernelILi128ELi4EZNS0_22gpu_kernel_impl_nocastINS0_13AUnaryFunctorIN3c104HalfES5_S5_ZZZNS0_15binary_internal21div_trunc_kernel_cudaERNS_18TensorIteratorBaseEENKUlvE1_clEvENKUlvE1_clEvEUlS5_S5_E_EEEEvS8_RKT_EUliE_EEviT1_
        .type           _ZN2at6native18elementwise_kernelILi128ELi4EZNS0_22gpu_kernel_impl_nocastINS0_13AUnaryFunctorIN3c104HalfES5_S5_ZZZNS0_15binary_internal21div_trunc_kernel_cudaERNS_18TensorIteratorBaseEENKUlvE1_clEvENKUlvE1_clEvEUlS5_S5_E_EEEEvS8_RKT_EUliE_EEviT1_,@function
        .size           _ZN2at6native18elementwise_kernelILi128ELi4EZNS0_22gpu_kernel_impl_nocastINS0_13AUnaryFunctorIN3c104HalfES5_S5_ZZZNS0_15binary_internal21div_trunc_kernel_cudaERNS_18TensorIteratorBaseEENKUlvE1_clEvENKUlvE1_clEvEUlS5_S5_E_EEEEvS8_RKT_EUliE_EEviT1_,(.L_x_22797 - _ZN2at6native18elementwise_kernelILi128ELi4EZNS0_22gpu_kernel_impl_nocastINS0_13AUnaryFunctorIN3c104HalfES5_S5_ZZZNS0_15binary_internal21div_trunc_kernel_cudaERNS_18TensorIteratorBaseEENKUlvE1_clEvENKUlvE1_clEvEUlS5_S5_E_EEEEvS8_RKT_EUliE_EEviT1_)
        .other          _ZN2at6native18elementwise_kernelILi128ELi4EZNS0_22gpu_kernel_impl_nocastINS0_13AUnaryFunctorIN3c104HalfES5_S5_ZZZNS0_15binary_internal21div_trunc_kernel_cudaERNS_18TensorIteratorBaseEENKUlvE1_clEvENKUlvE1_clEvEUlS5_S5_E_EEEEvS8_RKT_EUliE_EEviT1_,@"STO_CUDA_ENTRY STV_DEFAULT"
_ZN2at6native18elementwise_kernelILi128ELi4EZNS0_22gpu_kernel_impl_nocastINS0_13AUnaryFunctorIN3c104HalfES5_S5_ZZZNS0_15binary_internal21div_trunc_kernel_cudaERNS_18TensorIteratorBaseEENKUlvE1_clEvENKUlvE1_clEvEUlS5_S5_E_EEEEvS8_RKT_EUliE_EEviT1_:
.text._ZN2at6native18elementwise_kernelILi128ELi4EZNS0_22gpu_kernel_impl_nocastINS0_13AUnaryFunctorIN3c104HalfES5_S5_ZZZNS0_15binary_internal21div_trunc_kernel_cudaERNS_18TensorIteratorBaseEENKUlvE1_clEvENKUlvE1_clEvEUlS5_S5_E_EEEEvS8_RKT_EUliE_EEviT1_:
        /* <DEDUP_REMOVED lines=311> */
.L_x_4133:
[----:B------:R-:W-:Y:S02]  /*1370*/  ULDC.64 UR8, c[0x0][0x418] ;  /* 0x0001060000087ab9 */ /* 0x000fe40000000a00 */
[----:B------:R-:W-:-:S04]  /*1380*/  IADD3 R4, P0, R2, UR8, RZ ;  /* 0x0000000802047c10 */ /* 0x000fc8000ff1e0ff */
[----:B------:R-:W-:Y:S01]  /*1390*/  IADD3.X R5, RZ, UR9, RZ, P0, !PT ;  /* 0x00000009ff057c10 */ /* 0x000fe200087fe4ff */
[----:B------:R-:W0:Y:S01]  /*13a0*/  LDC.U16 R2, c[0x0][0x422] ;  /* 0x00010880ff027b82 */ /* 0x000e220000000400 */
[----:B------:R-:W-:-:S03]  /*13b0*/  ULDC.64 UR8, c[0x0][0x410] ;  /* 0x0001040000087ab9 */ /* 0x000fc60000000a00 */
[----:B------:R-:W2:Y:S01]  /*13c0*/  LDG.E.U16 R4, desc[UR4][R4.64] ;  /* 0x0000000404047981 */ /* 0x000ea2000c1e1500 */
[----:B------:R-:W-:Y:S01]  /*13d0*/  IADD3 R0, R0, 0x80, RZ ;  /* 0x0000008000007810 */ /* 0x000fe20007ffe0ff */
[----:B0-----:R-:W-:Y:S02]  /*13e0*/  HADD2.F32 R2, -RZ, R2.H0_H0 ;  /* 0x20000002ff027230 */ /* 0x001fe40000004100 */
[----:B--2---:R-:W-:-:S04]  /*13f0*/  HADD2.F32 R6, -RZ, R4.H0_H0 ;  /* 0x20000004ff067230 */ /* 0x004fc80000004100 */
[----:B------:R-:W0:Y:S02]  /*1400*/  MUFU.RCP R7, R6 ;  /* 0x0000000600077308 */ /* 0x000e240000001000 */
        /* <DEDUP_REMOVED lines=8> */
.L_x_4132:
[----:B------:R-:W-:Y:S05]  /*1490*/  BSYNC B0 ;  /* 0x0000000000007941 */ /* 0x000fea0003800000 */
.L_x_4131:
        /* <DEDUP_REMOVED lines=305> */
.L_x_4136:
        /* <DEDUP_REMOVED lines=322> */
.L_x_4137:
        /* <DEDUP_REMOVED lines=18> */
.L_x_4135:
[----:B------:R-:W-:Y:S05]  /*3cf0*/  BSYNC B0 ;  /* 0x0000000000007941 */ /* 0x000fea0003800000 */
.L_x_4134:
        /* <DEDUP_REMOVED lines=304> */
.L_x_4138:
[----:B------:R-:W-:Y:S02]  /*5000*/  ULDC.64 UR6, c[0x0][0x418] ;  /* 0x0001060000067ab9 */ /* 0x000fe40000000a00 */
[----:B------:R-:W-:-:S04]  /*5010*/  IADD3 R4, P0, R2, UR6, RZ ;  /* 0x0000000602047c10 */ /* 0x000fc8000ff1e0ff */
[----:B------:R-:W-:Y:S01]  /*5020*/  IADD3.X R5, RZ, UR7, RZ, P0, !PT ;  /* 0x00000007ff057c10 */ /* 0x000fe200087fe4ff */
[----:B------:R-:W0:Y:S01]  /*5030*/  LDC.U16 R2, c[0x0][0x422] ;  /* 0x00010880ff027b82 */ /* 0x000e220000000400 */
[----:B------:R-:W-:-:S03]  /*5040*/  ULDC.64 UR6, c[0x0][0x410] ;  /* 0x0001040000067ab9 */ /* 0x000fc60000000a00 */
[----:B------:R-:W2:Y:S01]  /*5050*/  LDG.E.U16 R4, desc[UR4][R4.64] ;  /* 0x0000000404047981 */ /* 0x000ea2000c1e1500 */
[----:B0-----:R-:W-:Y:S02]  /*5060*/  HADD2.F32 R7, -RZ, R2.H0_H0 ;  /* 0x20000002ff077230 */ /* 0x001fe40000004100 */
[----:B--2---:R-:W-:-:S06]  /*5070*/  HADD2.F32 R0, -RZ, R4.H0_H0 ;  /* 0x20000004ff007230 */ /* 0x004fcc0000004100 */
        /* <DEDUP_REMOVED lines=8> */
[----:B------:R-:W-:Y:S01]  /*5100*/  STG.E.U16 desc[UR4][R2.64], R4 ;  /* 0x0000000402007986 */ /* 0x000fe2000c101504 */
[----:B------:R-:W-:Y:S05]  /*5110*/  EXIT ;  /* 0x000000000000794d */ /* 0x000fea0003800000 */
.L_x_4139:
        /* <DEDUP_REMOVED lines=14> */
.L_x_22797:


//--------------------- .text._ZN2at6native27unrolled_elementwise_kernelINS0_13AUnaryFunctorIN3c104HalfES4_S4_ZZZNS0_15binary_internal21div_trunc_kernel_cudaERNS_18TensorIteratorBaseEENKUlvE1_clEvENKUlvE1_clEvEUlS4_S4_E_EESt5arrayIPcLm2EELi4E23TrivialOffsetCalculatorILi1EjESG_NS0_6memory15LoadWithoutCastENSH_16StoreWithoutCastEEEviT_T0_T2_T3_T4_T5_ --------------------------
	.section	.text._ZN2at6native27unrolled_elementwise_kernelINS0_13AUnaryFunctorIN3c104HalfES4_S4_ZZZNS0_15binary_internal21div_trunc_kernel_cudaERNS_18TensorIteratorBaseEENKUlvE1_clEvENKUlvE1_clEvEUlS4_S4_E_EESt5arrayIPcLm2EELi4E23TrivialOffsetCalculatorILi1EjESG_NS0_6memory15LoadWithoutCastENSH_16StoreWithoutCastEEEviT_T0_T2_T3_T4_T5_,"ax",@progbits
	.align	128
        .global         _ZN2at6native27unrolled_elementwise_kernelINS0_13AUnaryFunctorIN3c104HalfES4_S4_ZZZNS0_15binary_internal21div_trunc_kernel_cudaERNS_18TensorIteratorBaseEENKUlvE1_clEvENKUlvE1_clEvEUlS4_S4_E_EESt5arrayIPcLm2EELi4E23TrivialOffsetCalculatorILi1EjESG_NS0_6memory15LoadWithoutCastENSH_16StoreWithoutCastEEEviT_T0_T2_T3_T4_T5_
        .type           _ZN2at6native27unrolled_elementwise_kernelINS0_13AUnaryFunctorIN3c104HalfES4_S4_ZZZNS0_15binary_internal21div_trunc_kernel_cudaERNS_18TensorIteratorBaseEENKUlvE1_clEvENKUlvE1_clEvEUlS4_S4_E_EESt5arrayIPcLm2EELi4E23TrivialOffsetCalculatorILi1EjESG_NS0_6memory15LoadWithoutCastENSH_16StoreWithoutCastEEEviT_T0_T2_T3_T4_T5_,@function
        .size           _ZN2at6native27unrolled_elementwise_kernelINS0_13AUnaryFunctorIN3c104HalfES4_S4_ZZZNS0_15binary_internal21div_trunc_kernel_cudaERNS_18TensorIteratorBaseEENKUlvE1_clEvENKUlvE1_clEvEUlS4_S4_E_EESt5arrayIPcLm2EELi4E23TrivialOffsetCalculatorILi1EjESG_NS0_6memory15LoadWithoutCastENSH_16StoreWithoutCastEEEviT_T0_T2_T3_T4_T5_,(.L_x_22798 - _ZN2at6native27unrolled_elementwise_kernelINS0_13AUnaryFunctorIN3c104HalfES4_S4_ZZZNS0_15binary_internal21div_trunc_kernel_cudaERNS_18TensorIteratorBaseEENKUlvE1_clEvENKUlvE1_clEvEUlS4_S4_E_EESt5arrayIPcLm2EELi4E23TrivialOffsetCalculatorILi1EjESG_NS0_6memory15LoadWithoutCastENSH_16StoreWithoutCastEEEviT_T0_T2_T3_T4_T5_)
        .other          _ZN2at6native27unrolled_elementwise_kernelINS0_13AUnaryFunctorIN3c104HalfES4_S4_ZZZNS0_15binary_internal21div_trunc_kernel_cudaERNS_18TensorIteratorBaseEENKUlvE1_clEvENKUlvE1_clEvEUlS4_S4_E_EESt5arrayIPcLm2EELi4E23TrivialOffsetCalculatorILi1EjESG_NS0_6memory15LoadWithoutCastENSH_16StoreWithoutCastEEEviT_T0_T2_T3_T4_T5_,@"STO_CUDA_ENTRY STV_DEFAULT"
_ZN2at6native27unrolled_elementwise_kernelINS0_13AUnaryFunctorIN3c104HalfES4_S4_ZZZNS0_15binary_internal21div_trunc_kernel_cudaERNS_18TensorIteratorBaseEENKUlvE1_clEvENKUlvE1_clEvEUlS4_S4_E_EESt5arrayIPcLm2EELi4E23TrivialOffsetCalculatorILi1EjESG_NS0_6memory15LoadWithoutCastENSH_16StoreWithoutCastEEEviT_T0_T2_T3_T4_T5_:
.text._ZN2at6native27unrolled_elementwise_kernelINS0_13AUnaryFunctorIN3c104HalfES4_S4_ZZZNS0_15binary_internal21div_trunc_kernel_cudaERNS_18TensorIteratorBaseEENKUlvE1_clEvENKUlvE1_clEvEUlS4_S4_E_EESt5arrayIPcLm2EELi4E23TrivialOffsetCalculatorILi1EjESG_NS0_6memory15LoadWithoutCastENSH_16StoreWithoutCastEEEviT_T0_T2_T3_T4_T5_:
        /* <DEDUP_REMOVED lines=57> */
.L_x_4141:
[----:B------:R-:W-:Y:S05]  /*0390*/  BSYNC B0 ;  /* 0x0000000000007941 */ /* 0x000fea0003800000 */
.L_x_4140:
[----:B------:R-:W-:Y:S04]  /*03a0*/  BSSY B0, `(.L_x_4142) ;  /* 0x000000b000007945 */ /* 0x000fe80003800000 */
[----:B------:R-:W-:Y:S05]  /*03b0*/  @P1 BRA `(.L_x_4143) ;  /* 0x0000000000241947 */ /* 0x000fea0003800000 */
        /* <DEDUP_REMOVED lines=9> */
.L_x_4143:
[----:B------:R-:W-:Y:S05]  /*0450*/  BSYNC B0 ;  /* 0x0000000000007941 */ /* 0x000fea0003800000 */
.L_x_4142:
[----:B------:R-:W-:Y:S04]  /*0460*/  BSSY B0, `(.L_x_4144) ;  /* 0x000000b000007945 */ /* 0x000fe80003800000 */
[----:B------:R-:W-:Y:S05]  /*0470*/  @P2 BRA `(.L_x_4145) ;  /* 0x0000000000242947 */ /* 0x000fea0003800000 */
[----:B--2---:R-:W0:Y:S01]  /*0480*/  LDC.U16 R10, c[0x0][0x216] ;  /* 0x00008580ff0a7b82 */ /* 0x004e220000000400 */
[----:B-----5:R-:W-:-:S06]  /*0490*/  HADD2.F32 R3, -RZ, R3.H0_H0 ;  /* 0x20000003ff037230 */ /* 0x020fcc0000004100 */
[----:B------:R-:W1:Y:S01]  /*04a0*/  MUFU.RCP R3, R3 ;  /* 0x0000000300037308 */ /* 0x000e620000001000 */
[----:B0-----:R-:W-:-:S05]  /*04b0*/  HADD2.F32 R10, -RZ, R10.H0_H0 ;  /* 0x2000000aff0a7230 */ /* 0x001fca0000004100 */
[----:B-1----:R-:W-:-:S05]  /*04c0*/  FMUL.FTZ R10, R10, R3 ;  /* 0x000000030a0a7220 */ /* 0x002fca0000410000 */
[----:B------:R-:W-:-:S05]  /*04d0*/  F2FP.F16.F32.PACK_AB R10, RZ, R10 ;  /* 0x0000000aff0a723e */ /* 0x000fca00000000ff */
[----:B------:R-:W-:-:S06]  /*04e0*/  HADD2.F32 R10, -RZ, R10.H0_H0 ;  /* 0x2000000aff0a7230 */ /* 0x000fcc0000004100 */
[----:B------:R-:W0:Y:S02]  /*04f0*/  FRND.TRUNC R10, R10 ;  /* 0x0000000a000a7307 */ /* 0x000e24000020d000 */
[----:B0-----:R-:W-:-:S07]  /*0500*/  F2FP.F16.F32.PACK_AB R11, RZ, R10 ;  /* 0x0000000aff0b723e */ /* 0x001fce00000000ff */
.L_x_4145:
[----:B------:R-:W-:Y:S05]  /*0510*/  BSYNC B0 ;  /* 0x0000000000007941 */ /* 0x000fea0003800000 */
.L_x_4144:
        /* <DEDUP_REMOVED lines=8> */
[----:B------:R-:W-:-:S06]  /*05a0*/  HADD2.F32 R3, -RZ, R3.H0_H0 ;  /* 0x20000003ff037230 */ /* 0x000fcc0000004100 */
[----:B------:R-:W0:Y:S02]  /*05b0*/  FRND.TRUNC R3, R3 ;  /* 0x0000000300037307 */ /* 0x000e24000020d000 */
[----:B0-----:R-:W-:-:S07]  /*05c0*/  F2FP.F16.F32.PACK_AB R10, RZ, R3 ;  /* 0x00000003ff0a723e */ /* 0x001fce00000000ff */
.L_x_4147:
[----:B------:R-:W-:Y:S05]  /*05d0*/  BSYNC B0 ;  /* 0x0000000000007941 */ /* 0x000fea0003800000 */
.L_x_4146:
        /* <DEDUP_REMOVED lines=14> */
.L_x_4149:
[----:B------:R-:W-:Y:S05]  /*06c0*/  BSYNC B0 ;  /* 0x0000000000007941 */ /* 0x000fea0003800000 */
.L_x_4148:
[----:B------:R-:W-:-:S13]  /*06d0*/  ISETP.GE.AND P0, PT, R9, R2, PT ;  /* 0x000000020900720c */ /* 0x000fda0003f06270 */
[----:B------:R-:W-:Y:S05]  /*06e0*/  @P0 EXIT ;  /* 0x000000000000094d */ /* 0x000fea0003800000 */
[----:B------:R-:W3:Y:S01]  /*06f0*/  LDC.64 R2, c[0x0][0x218] ;  /* 0x00008600ff027b82 */ /* 0x000ee20000000a00 */
[----:B------:R-:W-:-:S05]  /*0700*/  LEA R9, R0, R9, 0x9 ;  /* 0x0000000900097211 */ /* 0x000fca00078e48ff */
[----:B---3--:R-:W-:-:S05]  /*0710*/  IMAD.WIDE.U32 R2, R9, 0x2, R2 ;  /* 0x0000000209027825 */ /* 0x008fca00078e0002 */
[----:B------:R-:W-:Y:S01]  /*0720*/  STG.E.U16 desc[UR4][R2.64], R10 ;  /* 0x0000000a02007986 */ /* 0x000fe2000c101504 */
[----:B------:R-:W-:Y:S05]  /*0730*/  EXIT ;  /* 0x000000000000794d */ /* 0x000fea0003800000 */
.L_x_4150:
        /* <DEDUP_REMOVED lines=12> */
.L_x_22798:


//--------------------- .text._ZN2at6native29vectorized_elementwise_kernelILi2ENS0_13AUnaryFunctorIN3c104HalfES4_S4_ZZZNS0_15binary_internal21div_trunc_kernel_cudaERNS_18TensorIteratorBaseEENKUlvE1_clEvENKUlvE1_clEvEUlS4_S4_E_EESt5arrayIPcLm2EEEEviT0_T1_ --------------------------
	.section	.text._ZN2at6native29vectorized_elementwise_kernelILi2ENS0_13AUnaryFunctorIN3c104HalfES4_S4_ZZZNS0_15binary_internal21div_trunc_kernel_cudaERNS_18TensorIteratorBaseEENKUlvE1_clEvENKUlvE1_clEvEUlS4_S4_E_EESt5arrayIPcLm2EEEEviT0_T1_,"ax",@progbits
	.align	128
        .global         _ZN2at6native29vectorized_elementwise_kernelILi2ENS0_13AUnaryFunctorIN3c104HalfES4_S4_ZZZNS0_15binary_internal21div_trunc_kernel_cudaERNS_18TensorIteratorBaseEENKUlvE1_clEvENKUlvE1_clEvEUlS4_S4_E_EESt5arrayIPcLm2EEEEviT0_T1_
        .type           _ZN2at6native29vectorized_elementwise_kernelILi2ENS0_13AUnaryFunctorIN3c104HalfES4_S4_ZZZNS0_15binary_internal21div_trunc_kernel_cudaERNS_18TensorIteratorBaseEENKUlvE1_clEvENKUlvE1_clEvEUlS4_S4_E_EESt5arrayIPcLm2EEEEviT0_T1_,@function
        .size           _ZN2at6native29vectorized_elementwise_kernelILi2ENS0_13AUnaryFunctorIN3c104HalfES4_S4_ZZZNS0_15binary_internal21div_trunc_kernel_cudaERNS_18TensorIteratorBaseEENKUlvE1_clEvENKUlvE1_clEvEUlS4_S4_E_EESt5arrayIPcLm2EEEEviT0_T1_,(.L_x_22799 - _ZN2at6native29vectorized_elementwise_kernelILi2ENS0_13AUnaryFunctorIN3c104HalfES4_S4_ZZZNS0_15binary_internal21div_trunc_kernel_cudaERNS_18TensorIteratorBaseEENKUlvE1_clEvENKUlvE1_clEvEUlS4_S4_E_EESt5arrayIPcLm2EEEEviT0_T1_)
        .other          _ZN2at6native29vectorized_elementwise_kernelILi2ENS0_13AUnaryFunctorIN3c104HalfES4_S4_ZZZNS0_15binary_internal21div_trunc_kernel_cudaERNS_18TensorIteratorBaseEENKUlvE1_clEvENKUlvE1_clEvEUlS4_S4_E_EESt5arrayIPcLm2EEEEviT0_T1_,@"STO_CUDA_ENTRY STV_DEFAULT"
_ZN2at6native29vectorized_elementwise_kernelILi2ENS0_13AUnaryFunctorIN3c104HalfES4_S4_ZZZNS0_15binary_internal21div_trunc_kernel_cudaERNS_18TensorIteratorBaseEENKUlvE1_clEvENKUlvE1_clEvEUlS4_S4_E_EESt5arrayIPcLm2EEEEviT0_T1_:
.text._ZN2at6native29vectorized_elementwise_kernelILi2ENS0_13AUnaryFunctorIN3c104HalfES4_S4_ZZZNS0_15binary_internal21div_trunc_kernel_cudaERNS_18TensorIteratorBaseEENKUlvE1_clEvENKUlvE1_clEvEUlS4_S4_E_EESt5arrayIPcLm2EEEEviT0_T1_:
        /* <DEDUP_REMOVED lines=16> */
[----:B------:R-:W0:Y:S02]  /*0100*/  LDC.U16 R7, c[0x0][0x216] ;  /* 0x00008580ff077b82 */ /* 0x000e240000000400 */
[----:B0-----:R-:W-:-:S02]  /*0110*/  HADD2.F32 R2, -RZ, R7.H0_H0 ;  /* 0x20000007ff027230 */ /* 0x001fc40000004100 */
[----:B--2---:R-:W-:-:S04]  /*0120*/  HADD2.F32 R6, -RZ, R8.H0_H0 ;  /* 0x20000008ff067230 */ /* 0x004fc80000004100 */
[----:B------:R-:W0:Y:S01]  /*0130*/  MUFU.RCP R17, R6 ;  /* 0x0000000600117308 */ /* 0x000e220000001000 */
[--C-:B---3--:R-:W-:Y:S02]  /*0140*/  HADD2.F32 R4, -RZ, R5.reuse.H0_H0 ;  /* 0x20000005ff047230 */ /* 0x108fe40000004100 */
[----:B------:R-:W-:Y:S02]  /*0150*/  HADD2.F32 R5, -RZ, R5.H1_H1 ;  /* 0x30000005ff057230 */ /* 0x000fe40000004100 */
[--C-:B----4-:R-:W-:Y:S02]  /*0160*/  HADD2.F32 R11, -RZ, R9.reuse.H0_H0 ;  /* 0x20000009ff0b7230 */ /* 0x110fe40000004100 */
[----:B------:R-:W-:Y:S01]  /*0170*/  HADD2.F32 R9, -RZ, R9.H1_H1 ;  /* 0x30000009ff097230 */ /* 0x000fe20000004100 */
[----:B------:R1:W-:Y:S01]  /*0180*/  MUFU.RCP R15, R5 ;  /* 0x00000005000f7308 */ /* 0x0003e20000001000 */
[----:B-----5:R-:W-:Y:S02]  /*0190*/  HADD2.F32 R7, -RZ, R12.H0_H0 ;  /* 0x2000000cff077230 */ /* 0x020fe40000004100 */
[----:B------:R-:W-:-:S05]  /*01a0*/  HADD2.F32 R8, -RZ, R8.H1_H1 ;  /* 0x30000008ff087230 */ /* 0x000fca0000004100 */
[----:B------:R-:W-:Y:S01]  /*01b0*/  MUFU.RCP R9, R9 ;  /* 0x0000000900097308 */ /* 0x000fe20000001000 */
[----:B-1----:R-:W-:Y:S02]  /*01c0*/  HADD2.F32 R5, -RZ, R12.H1_H1 ;  /* 0x3000000cff057230 */ /* 0x002fe40000004100 */
[----:B0-----:R-:W-:-:S05]  /*01d0*/  FMUL.FTZ R6, R2, R17 ;  /* 0x0000001102067220 */ /* 0x001fca0000410000 */
[----:B------:R-:W0:Y:S01]  /*01e0*/  MUFU.RCP R13, R4 ;  /* 0x00000004000d7308 */ /* 0x000e220000001000 */
[----:B------:R-:W-:-:S07]  /*01f0*/  F2FP.F16.F32.PACK_AB R6, RZ, R6 ;  /* 0x00000006ff06723e */ /* 0x000fce00000000ff */
[----:B------:R-:W1:Y:S08]  /*0200*/  MUFU.RCP R11, R11 ;  /* 0x0000000b000b7308 */ /* 0x000e700000001000 */
[----:B------:R-:W2:Y:S08]  /*0210*/  MUFU.RCP R7, R7 ;  /* 0x0000000700077308 */ /* 0x000eb00000001000 */
[----:B------:R-:W3:Y:S08]  /*0220*/  MUFU.RCP R5, R5 ;  /* 0x0000000500057308 */ /* 0x000ef00000001000 */
[----:B------:R4:W5:Y:S01]  /*0230*/  MUFU.RCP R19, R8 ;  /* 0x0000000800137308 */ /* 0x0009620000001000 */
[C---:B0-----:R-:W-:Y:S01]  /*0240*/  FMUL.FTZ R3, R2.reuse, R13 ;  /* 0x0000000d02037220 */ /* 0x041fe20000410000 */
[C---:B------:R-:W-:Y:S01]  /*0250*/  FMUL.FTZ R4, R2.reuse, R15 ;  /* 0x0000000f02047220 */ /* 0x040fe20000410000 */
[----:B-1----:R-:W-:Y:S01]  /*0260*/  FMUL.FTZ R11, R2, R11 ;  /* 0x0000000b020b7220 */ /* 0x002fe20000410000 */
[----:B----4-:R-:W-:-:S02]  /*0270*/  HADD2.F32 R8, -RZ, R6.H0_H0 ;  /* 0x20000006ff087230 */ /* 0x010fc40000004100 */
[C---:B------:R-:W-:Y:S01]  /*0280*/  FMUL.FTZ R6, R2.reuse, R9 ;  /* 0x0000000902067220 */ /* 0x040fe20000410000 */
[C---:B--2---:R-:W-:Y:S01]  /*0290*/  FMUL.FTZ R14, R2.reuse, R7 ;  /* 0x00000007020e7220 */ /* 0x044fe20000410000 */
[----:B---3--:R-:W-:-:S03]  /*02a0*/  FMUL.FTZ R5, R2, R5 ;  /* 0x0000000502057220 */ /* 0x008fc60000410000 */
[----:B------:R-:W-:Y:S02]  /*02b0*/  F2FP.F16.F32.PACK_AB R13, RZ, R6 ;  /* 0x00000006ff0d723e */ /* 0x000fe400000000ff */
[----:B------:R-:W0:Y:S01]  /*02c0*/  LDC.64 R6, c[0x0][0x218] ;  /* 0x00008600ff067b82 */ /* 0x000e220000000a00 */
[----:B-----5:R-:W-:Y:S01]  /*02d0*/  FMUL.FTZ R12, R2, R19 ;  /* 0x00000013020c7220 */ /* 0x020fe20000410000 */
[----:B------:R-:W-:Y:S02]  /*02e0*/  F2FP.F16.F32.PACK_AB R3, RZ, R3 ;  /* 0x00000003ff03723e */ /* 0x000fe400000000ff */
        /* <DEDUP_REMOVED lines=10> */
[----:B------:R-:W-:Y:S02]  /*0390*/  HADD2.F32 R12, -RZ, R12.H0_H0 ;  /* 0x2000000cff0c7230 */ /* 0x000fe40000004100 */
        /* <DEDUP_REMOVED lines=20> */
.L_x_4151:
        /* <DEDUP_REMOVED lines=12> */
[----:B------:R-:W1:Y:S01]  /*05a0*/  @!P5 LDC.64 R2, c[0x0][0x220] ;  /* 0x00008800ff02db82 */ /* 0x000e620000000a00 */
[----:B------:R-:W-:Y:S02]  /*05b0*/  @!P5 IADD3 R29, R10, R23, RZ ;  /* 0x000000170a1dd210 */ /* 0x000fe40007ffe0ff */
[----:B------:R-:W-:-:S04]  /*05c0*/  @!P5 IADD3 R23, R23, 0x80, RZ ;  /* 0x000000801717d810 */ /* 0x000fc80007ffe0ff */
[----:B------:R-:W-:Y:S01]  /*05d0*/  ISETP.GE.AND P4, PT, R23, R8, PT ;  /* 0x000000081700720c */ /* 0x000fe20003f86270 */
[----:B0-----:R-:W-:-:S05]  /*05e0*/  @!P6 IMAD.WIDE.U32 R26, R27, 0x2, R4 ;  /* 0x000000021b1ae825 */ /* 0x001fca00078e0004 */
[----:B------:R-:W5:Y:S07]  /*05f0*/  @!P6 LDG.E.U16 R6, desc[UR4][R26.64] ;  /* 0x000000041a06e981 */ /* 0x000f6e000c1e1500 */
[----:B------:R-:W-:Y:S01]  /*0600*/  @!P4 IMAD.IADD R9, R10, 0x1, R23 ;  /* 0x000000010a09c824 */ /* 0x000fe200078e0217 */
[----:B------:R-:W-:Y:S01]  /*0610*/  @!P4 IADD3 R23, R23, 0x80, RZ ;  /* 0x000000801717c810 */ /* 0x000fe20007ffe0ff */
[----:B------:R-:W0:Y:S01]  /*0620*/  @!P4 LDC.64 R16, c[0x0][0x220] ;  /* 0x00008800ff10cb82 */ /* 0x000e220000000a00 */
[----:B-1----:R-:W-:-:S02]  /*0630*/  @!P5 IMAD.WIDE.U32 R28, R29, 0x2, R2 ;  /* 0x000000021d1cd825 */ /* 0x002fc400078e0002 */
[----:B------:R-:W-:-:S03]  /*0640*/  ISETP.GE.AND P3, PT, R23, R8, PT ;  /* 0x000000081700720c */ /* 0x000fc60003f66270 */
[----:B------:R-:W5:Y:S10]  /*0650*/  @!P5 LDG.E.U16 R0, desc[UR4][R28.64] ;  /* 0x000000041c00d981 */ /* 0x000f74000c1e1500 */
[----:B------:R-:W-:Y:S01]  /*0660*/  @!P3 IADD3 R25, R10, R23, RZ ;  /* 0x000000170a19b210 */ /* 0x000fe20007ffe0ff */
[----:B------:R-:W-:Y:S01]  /*0670*/  @!P3 VIADD R23, R23, 0x80 ;  /* 0x000000801717b836 */ /* 0x000fe20000000000 */
[----:B------:R-:W1:Y:S04]  /*0680*/  @!P3 LDC.64 R12, c[0x0][0x220] ;  /* 0x00008800ff0cbb82 */ /* 0x000e680000000a00 */
[----:B------:R-:W-:-:S13]  /*0690*/  ISETP.GE.AND P2, PT, R23, R8, PT ;  /* 0x000000081700720c */ /* 0x000fda0003f46270 */
[----:B------:R-:W-:Y:S01]  /*06a0*/  @!P2 IADD3 R21, R10, R23, RZ ;  /* 0x000000170a15a210 */ /* 0x000fe20007ffe0ff */
[----:B0-----:R-:W-:Y:S01]  /*06b0*/  @!P4 IMAD.WIDE.U32 R16, R9, 0x2, R16 ;  /* 0x000000020910c825 */ /* 0x001fe200078e0010 */
[----:B------:R-:W-:Y:S01]  /*06c0*/  @!P2 IADD3 R23, R23, 0x80, RZ ;  /* 0x000000801717a810 */ /* 0x000fe20007ffe0ff */
[----:B------:R-:W0:Y:S03]  /*06d0*/  @!P2 LDC.64 R14, c[0x0][0x220] ;  /* 0x00008800ff0eab82 */ /* 0x000e260000000a00 */
[----:B------:R-:W-:-:S13]  /*06e0*/  ISETP.GE.AND P1, PT, R23, R8, PT ;  /* 0x000000081700720c */ /* 0x000fda0003f26270 */
[----:B------:R-:W-:Y:S01]  /*06f0*/  @!P1 IMAD.IADD R19, R10, 0x1, R23 ;  /* 0x000000010a139824 */ /* 0x000fe200078e0217 */
[----:B------:R-:W-:Y:S01]  /*0700*/  @!P1 IADD3 R23, R23, 0x80, RZ ;  /* 0x0000008017179810 */ /* 0x000fe20007ffe0ff */
[----:B------:R-:W2:Y:S03]  /*0710*/  @!P1 LDC.64 R4, c[0x0][0x220] ;  /* 0x00008800ff049b82 */ /* 0x000ea60000000a00 */
[----:B------:R-:W-:Y:S02]  /*0720*/  ISETP.GE.AND P6, PT, R23, R8, PT ;  /* 0x000000081700720c */ /* 0x000fe40003fc6270 */
[----:B------:R-:W-:-:S06]  /*0730*/  PRMT R9, RZ, 0x7610, R9 ;  /* 0x00007610ff097816 */ /* 0x000fcc0000000009 */
[----:B------:R3:W5:Y:S05]  /*0740*/  @!P4 LDG.E.U16 R9, desc[UR4][R16.64] ;  /* 0x000000041009c981 */ /* 0x00076a000c1e1500 */
[----:B------:R-:W4:Y:S01]  /*0750*/  @!P6 LDC.64 R2, c[0x0][0x220] ;  /* 0x00008800ff02eb82 */ /* 0x000f220000000a00 */
[----:B------:R-:W-:Y:S01]  /*0760*/  PRMT R20, RZ, 0x7610, R20 ;  /* 0x00007610ff147816 */ /* 0x000fe20000000014 */
[----:B-1----:R-:W-:-:S05]  /*0770*/  @!P3 IMAD.WIDE.U32 R12, R25, 0x2, R12 ;  /* 0x00000002190cb825 */ /* 0x002fca00078e000c */
[----:B------:R1:W5:Y:S01]  /*0780*/  @!P3 LDG.E.U16 R20, desc[UR4][R12.64] ;  /* 0x000000040c14b981 */ /* 0x000362000c1e1500 */
[----:B---3--:R-:W3:Y:S01]  /*0790*/  @!P0 LDC.64 R16, c[0x0][0x220] ;  /* 0x00008800ff108b82 */ /* 0x008ee20000000a00 */
[----:B------:R-:W-:Y:S01]  /*07a0*/  @!P6 IADD3 R23, R10, R23, RZ ;  /* 0x000000170a17e210 */ /* 0x000fe20007ffe0ff */
[----:B0-----:R-:W-:-:S06]  /*07b0*/  @!P2 IMAD.WIDE.U32 R14, R21, 0x2, R14 ;  /* 0x00000002150ea825 */ /* 0x001fcc00078e000e */
[----:B-1----:R-:W0:Y:S01]  /*07c0*/  @!P0 LDC.64 R12, c[0x0][0x218] ;  /* 0x00008600ff0c8b82 */ /* 0x002e220000000a00 */
[----:B--2---:R-:W-:Y:S01]  /*07d0*/  @!P1 IMAD.WIDE.U32 R4, R19, 0x2, R4 ;  /* 0x0000000213049825 */ /* 0x004fe200078e0004 */
[----:B------:R-:W-:Y:S02]  /*07e0*/  PRMT R21, RZ, 0x7610, R21 ;  /* 0x00007610ff157816 */ /* 0x000fe40000000015 */
[----:B------:R-:W-:Y:S02]  /*07f0*/  PRMT R19, RZ, 0x7610, R19 ;  /* 0x00007610ff137816 */ /* 0x000fe40000000013 */
[----:B------:R-:W-:Y:S01]  /*0800*/  PRMT R18, RZ, 0x7610, R18 ;  /* 0x00007610ff127816 */ /* 0x000fe20000000012 */
[----:B----4-:R-:W-:Y:S01]  /*0810*/  @!P6 IMAD.WIDE.U32 R2, R23, 0x2, R2 ;  /* 0x000000021702e825 */ /* 0x010fe200078e0002 */
[C---:B------:R-:W-:Y:S01]  /*0820*/  IADD3 R25, R7.reuse, 0x100, RZ ;  /* 0x0000010007197810 */ /* 0x040fe20007ffe0ff */
[----:B------:R1:W5:Y:S02]  /*0830*/  @!P2 LDG.E.U16 R21, desc[UR4][R14.64] ;  /* 0x000000040e15a981 */ /* 0x000364000c1e1500 */
[----:B------:R-:W-:-:S02]  /*0840*/  VIADD R23, R7, 0x80 ;  /* 0x0000008007177836 */ /* 0x000fc40000000000 */
[----:B------:R-:W5:Y:S01]  /*0850*/  @!P1 LDG.E.U16 R19, desc[UR4][R4.64] ;  /* 0x0000000404139981 */ /* 0x000f62000c1e1500 */
[----:B---3--:R-:W-:Y:S01]  /*0860*/  @!P0 IMAD.WIDE.U32 R16, R11, 0x2, R16 ;  /* 0x000000020b108825 */ /* 0x008fe200078e0010 */
[----:B------:R-:W-:Y:S02]  /*0870*/  PRMT R11, RZ, 0x7610, R11 ;  /* 0x00007610ff0b7816 */ /* 0x000fe4000000000b */
[----:B------:R2:W5:Y:S01]  /*0880*/  @!P6 LDG.E.U16 R18, desc[UR4][R2.64] ;  /* 0x000000040212e981 */ /* 0x000562000c1e1500 */
[-C--:B------:R-:W-:Y:S01]  /*0890*/  ISETP.GE.AND P6, PT, R23, R8.reuse, PT ;  /* 0x000000081700720c */ /* 0x080fe20003fc6270 */
[----:B-1----:R-:W-:Y:S01]  /*08a0*/  VIADD R15, R7, 0x200 ;  /* 0x00000200070f7836 */ /* 0x002fe20000000000 */
[----:B------:R-:W-:Y:S01]  /*08b0*/  ISETP.GE.AND P1, PT, R25, R8, PT ;  /* 0x000000081900720c */ /* 0x000fe20003f26270 */
[----:B------:R-:W-:Y:S01]  /*08c0*/  BSSY B0, `(.L_x_4152) ;  /* 0x0000016000007945 */ /* 0x000fe20003800000 */
[C---:B------:R-:W-:Y:S01]  /*08d0*/  IADD3 R23, R7.reuse, 0x280, RZ ;  /* 0x0000028007177810 */ /* 0x040fe20007ffe0ff */
[----:B------:R1:W5:Y:S01]  /*08e0*/  @!P0 LDG.E.U16 R11, desc[UR4][R16.64] ;  /* 0x00000004100b8981 */ /* 0x000362000c1e1500 */
[----:B------:R-:W-:-:S02]  /*08f0*/  IADD3 R25, R7, 0x300, RZ ;  /* 0x0000030007197810 */ /* 0x000fc40007ffe0ff */
[----:B--2---:R-:W-:Y:S02]  /*0900*/  IADD3 R3, R7, 0x180, RZ ;  /* 0x0000018007037810 */ /* 0x004fe40007ffe0ff */
[----:B------:R-:W-:Y:S02]  /*0910*/  P2R R5, PR, RZ, 0x2 ;  /* 0x00000002ff057803 */ /* 0x000fe40000000000 */
[-C--:B------:R-:W-:Y:S01]  /*0920*/  ISETP.GE.AND P2, PT, R15, R8.reuse, PT ;  /* 0x000000080f00720c */ /* 0x080fe20003f46270 */
[----:B------:R-:W-:Y:S01]  /*0930*/  VIADD R15, R7, 0x380 ;  /* 0x00000380070f7836 */ /* 0x000fe20000000000 */
[-C--:B------:R-:W-:Y:S02]  /*0940*/  ISETP.GE.AND P1, PT, R3, R8.reuse, PT ;  /* 0x000000080300720c */ /* 0x080fe40003f26270 */
[-C--:B------:R-:W-:Y:S02]  /*0950*/  ISETP.GE.AND P3, PT, R23, R8.reuse, PT ;  /* 0x000000081700720c */ /* 0x080fe40003f66270 */
[----:B------:R-:W-:-:S02]  /*0960*/  ISETP.GE.AND P4, PT, R25, R8, PT ;  /* 0x000000081900720c */ /* 0x000fc40003f86270 */
[----:B-1----:R-:W-:Y:S01]  /*0970*/  @!P0 IADD3 R17, R10, R7, RZ ;  /* 0x000000070a118210 */ /* 0x002fe20007ffe0ff */
[----:B0-----:R-:W-:Y:S10]  /*0980*/  @P0 BRA `(.L_x_4153) ;  /* 0x0000000000240947 */ /* 0x001ff40003800000 */
        /* <DEDUP_REMOVED lines=9> */
.L_x_4153:
[----:B------:R-:W-:Y:S05]  /*0a20*/  BSYNC B0 ;  /* 0x0000000000007941 */ /* 0x000fea0003800000 */
.L_x_4152:
[----:B------:R-:W-:Y:S01]  /*0a30*/  BSSY B0, `(.L_x_4154) ;  /* 0x000000d000007945 */ /* 0x000fe20003800000 */
[----:B------:R-:W-:Y:S01]  /*0a40*/  @!P0 IMAD.WIDE.U32 R2, R17, 0x2, R12 ;  /* 0x0000000211028825 */ /* 0x000fe200078e000c */
[----:B------:R-:W-:Y:S02]  /*0a50*/  ISETP.GE.AND P5, PT, R15, R8, PT ;  /* 0x000000080f00720c */ /* 0x000fe40003fa6270 */
[----:B------:R-:W-:Y:S11]  /*0a60*/  @P6 BRA `(.L_x_4155) ;  /* 0x0000000000246947 */ /* 0x000ff60003800000 */
        /* <DEDUP_REMOVED lines=9> */
.L_x_4155:
[----:B------:R-:W-:Y:S05]  /*0b00*/  BSYNC B0 ;  /* 0x0000000000007941 */ /* 0x000fea0003800000 */
.L_x_4154:
[----:B------:R-:W-:Y:S01]  /*0b10*/  ISETP.NE.AND P6, PT, R5, RZ, PT ;  /* 0x000000ff0500720c */ /* 0x000fe20003fc5270 */
[----:B------:R-:W-:-:S12]  /*0b20*/  BSSY B0, `(.L_x_4156) ;  /* 0x000000b000007945 */ /* 0x000fd80003800000 */
        /* <DEDUP_REMOVED lines=10> */
.L_x_4157:
[----:B------:R-:W-:Y:S05]  /*0bd0*/  BSYNC B0 ;  /* 0x0000000000007941 */ /* 0x000fea0003800000 */
.L_x_4156:
        /* <DEDUP_REMOVED lines=11> */
.L_x_4159:
[----:B------:R-:W-:Y:S05]  /*0c90*/  BSYNC B0 ;  /* 0x0000000000007941 */ /* 0x000fea0003800000 */
.L_x_4158:
        /* <DEDUP_REMOVED lines=11> */
.L_x_4161:
[----:B------:R-:W-:Y:S05]  /*0d50*/  BSYNC B0 ;  /* 0x0000000000007941 */ /* 0x000fea0003800000 */
.L_x_4160:
        /* <DEDUP_REMOVED lines=11> */
.L_x_4163:
[----:B------:R-:W-:Y:S05]  /*0e10*/  BSYNC B0 ;  /* 0x0000000000007941 */ /* 0x000fea0003800000 */
.L_x_4162:
[----:B------:R-:W-:Y:S04]  /*0e20*/  BSSY B0, `(.L_x_4164) ;  /* 0x000000b000007945 */ /* 0x000fe80003800000 */
[----:B------:R-:W-:Y:S05]  /*0e30*/  @P4 BRA `(.L_x_4165) ;  /* 0x0000000000244947 */ /* 0x000fea0003800000 */
[----:B-----5:R-:W0:Y:S01]  /*0e40*/  LDC.U16 R6, c[0x0][0x216] ;  /* 0x00008580ff067b82 */ /* 0x020e220000000400 */
[----:B------:R-:W-:-:S04]  /*0e50*/  HADD2.F32 R19, -RZ, R19.H0_H0 ;  /* 0x20000013ff137230 */ /* 0x000fc80000004100 */
[----:B------:R-:W1:Y:S01]  /*0e60*/  MUFU.RCP R5, R19 ;  /* 0x0000001300057308 */ /* 0x000e620000001000 */
[----:B0-----:R-:W-:-:S05]  /*0e70*/  HADD2.F32 R6, -RZ, R6.H0_H0 ;  /* 0x20000006ff067230 */ /* 0x001fca0000004100 */
[----:B-1----:R-:W-:-:S05]  /*0e80*/  FMUL.FTZ R5, R6, R5 ;  /* 0x0000000506057220 */ /* 0x002fca0000410000 */
[----:B------:R-:W-:-:S05]  /*0e90*/  F2FP.F16.F32.PACK_AB R5, RZ, R5 ;  /* 0x00000005ff05723e */ /* 0x000fca00000000ff */
[----:B------:R-:W-:-:S04]  /*0ea0*/  HADD2.F32 R5, -RZ, R5.H0_H0 ;  /* 0x20000005ff057230 */ /* 0x000fc80000004100 */
[----:B------:R-:W0:Y:S02]  /*0eb0*/  FRND.TRUNC R6, R5 ;  /* 0x0000000500067307 */ /* 0x000e24000020d000 */
[----:B0-----:R-:W-:-:S07]  /*0ec0*/  F2FP.F16.F32.PACK_AB R6, RZ, R6 ;  /* 0x00000006ff06723e */ /* 0x001fce00000000ff */
.L_x_4165:
[----:B------:R-:W-:Y:S05]  /*0ed0*/  BSYNC B0 ;  /* 0x0000000000007941 */ /* 0x000fea0003800000 */
.L_x_4164:
        /* <DEDUP_REMOVED lines=11> */
.L_x_4167:
[----:B------:R-:W-:Y:S05]  /*0f90*/  BSYNC B0 ;  /* 0x0000000000007941 */ /* 0x000fea0003800000 */
.L_x_4166:
        /* <DEDUP_REMOVED lines=18> */
.L_x_4170:
[----:B------:R-:W-:-:S13]  /*10c0*/  ISETP.GE.AND P0, PT, R7, R8, PT ;  /* 0x000000080700720c */ /* 0x000fda0003f06270 */
[----:B------:R-:W-:Y:S05]  /*10d0*/  @P0 BRA `(.L_x_4172) ;  /* 0x0000000000300947 */ /* 0x000fea0003800000 */
[----:B0-----:R-:W0:Y:S01]  /*10e0*/  LDC.64 R2, c[0x0][0x218] ;  /* 0x00008600ff027b82 */ /* 0x001e220000000a00 */
[----:B------:R-:W-:Y:S02]  /*10f0*/  IADD3 R11, R10, R7, RZ ;  /* 0x000000070a0b7210 */ /* 0x000fe40007ffe0ff */
[----:B------:R-:W-:-:S03]  /*1100*/  IADD3 R7, R7, 0x80, RZ ;  /* 0x0000008007077810 */ /* 0x000fc60007ffe0ff */
[----:B0-----:R-:W-:-:S05]  /*1110*/  IMAD.WIDE.U32 R2, R11, 0x2, R2 ;  /* 0x000000020b027825 */ /* 0x001fca00078e0002 */
[----:B------:R1:W-:Y:S02]  /*1120*/  STG.E.U16 desc[UR4][R2.64], R9 ;  /* 0x0000000902007986 */ /* 0x0003e4000c101504 */
.L_x_4171:
[----:B------:R-:W-:-:S13]  /*1130*/  ISETP.GE.AND P0, PT, R7, R8, PT ;  /* 0x000000080700720c */ /* 0x000fda0003f06270 */
[----:B------:R-:W-:Y:S05]  /*1140*/  @P0 BRA `(.L_x_4173) ;  /* 0x0000000000340947 */ /* 0x000fea0003800000 */
[----:B01----:R-:W0:Y:S01]  /*1150*/  LDC.64 R2, c[0x0][0x218] ;  /* 0x00008600ff027b82 */ /* 0x003e220000000a00 */
[----:B------:R-:W-:Y:S01]  /*1160*/  IMAD.IADD R9, R10, 0x1, R7 ;  /* 0x000000010a097824 */ /* 0x000fe200078e0207 */
[----:B------:R-:W-:-:S03]  /*1170*/  IADD3 R7, R7, 0x80, RZ ;  /* 0x0000008007077810 */ /* 0x000fc60007ffe0ff */
[----:B0-----:R-:W-:-:S05]  /*1180*/  IMAD.WIDE.U32 R2, R9, 0x2, R2 ;  /* 0x0000000209027825 */ /* 0x001fca00078e0002 */
[----:B------:R1:W-:Y:S02]  /*1190*/  STG.E.U16 desc[UR4][R2.64], R4 ;  /* 0x0000000402007986 */ /* 0x0003e4000c101504 */
.L_x_4172:
        /* <DEDUP_REMOVED lines=8> */
.L_x_4173:
[----:B------:R-:W-:Y:S05]  /*1220*/  BSYNC B1 ;  /* 0x0000000000017941 */ /* 0x000fea0003800000 */
.L_x_4169:
[----:B------:R-:W-:-:S13]  /*1230*/  ISETP.GE.AND P0, PT, R7, R8, PT ;  /* 0x000000080700720c */ /* 0x000fda0003f06270 */
[----:B012---:R-:W0:Y:S01]  /*1240*/  @!P0 LDC.64 R2, c[0x0][0x218] ;  /* 0x00008600ff028b82 */ /* 0x007e220000000a00 */
[----:B------:R-:W-:Y:S02]  /*1250*/  @!P0 IADD3 R9, R10, R7, RZ ;  /* 0x000000070a098210 */ /* 0x000fe40007ffe0ff */
[----:B------:R-:W-:-:S03]  /*1260*/  @!P0 IADD3 R7, R7, 0x80, RZ ;  /* 0x0000008007078810 */ /* 0x000fc60007ffe0ff */
[----:B0-----:R-:W-:-:S05]  /*1270*/  @!P0 IMAD.WIDE.U32 R2, R9, 0x2, R2 ;  /* 0x0000000209028825 */ /* 0x001fca00078e0002 */
[----:B------:R2:W-:Y:S02]  /*1280*/  @!P0 STG.E.U16 desc[UR4][R2.64], R6 ;  /* 0x0000000602008986 */ /* 0x0005e4000c101504 */
.L_x_4174:
[----:B------:R-:W-:Y:S05]  /*1290*/  BSYNC B0 ;  /* 0x0000000000007941 */ /* 0x000fea0003800000 */
.L_x_4168:
        /* <DEDUP_REMOVED lines=8> */
.L_x_4175:
        /* <DEDUP_REMOVED lines=14> */
.L_x_22799:


//--------------------- .text._ZN2at6native29vectorized_elementwise_kernelILi4ENS0_13AUnaryFunctorIN3c104HalfES4_S4_ZZZNS0_15binary_internal21div_trunc_kernel_cudaERNS_18TensorIteratorBaseEENKUlvE1_clEvENKUlvE1_clEvEUlS4_S4_E_EESt5arrayIPcLm2EEEEviT0_T1_ --------------------------
	.section	.text._ZN2at6native29vectorized_elementwise_kernelILi4ENS0_13AUnaryFunctorIN3c104HalfES4_S4_ZZZNS0_15binary_internal21div_trunc_kernel_cudaERNS_18TensorIteratorBaseEENKUlvE1_clEvENKUlvE1_clEvEUlS4_S4_E_EESt5arrayIPcLm2EEEEviT0_T1_,"ax",@progbits
	.align	128
        .global         _ZN2at6native29vectorized_elementwise_kernelILi4ENS0_13AUnaryFunctorIN3c104HalfES4_S4_ZZZNS0_15binary_internal21div_trunc_kernel_cudaERNS_18TensorIteratorBaseEENKUlvE1_clEvENKUlvE1_clEvEUlS4_S4_E_EESt5arrayIPcLm2EEEEviT0_T1_
        .type           _ZN2at6native29vectorized_elementwise_kernelILi4ENS0_13AUnaryFunctorIN3c104HalfES4_S4_ZZZNS0_15binary_internal21div_trunc_kernel_cudaERNS_18TensorIteratorBaseEENKUlvE1_clEvENKUlvE1_clEvEUlS4_S4_E_EESt5arrayIPcLm2EEEEviT0_T1_,@function
        .size           _ZN2at6native29vectorized_elementwise_kernelILi4ENS0_13AUnaryFunctorIN3c104HalfES4_S4_ZZZNS0_15binary_internal21div_trunc_kernel_cudaERNS_18TensorIteratorBaseEENKUlvE1_clEvENKUlvE1_clEvEUlS4_S4_E_EESt5arrayIPcLm2EEEEviT0_T1_,(.L_x_22800 - _ZN2at6native29vectorized_elementwise_kernelILi4ENS0_13AUnaryFunctorIN3c104HalfES4_S4_ZZZNS0_15binary_internal21div_trunc_kernel_cudaERNS_18TensorIteratorBaseEENKUlvE1_clEvENKUlvE1_clEvEUlS4_S4_E_EESt5arrayIPcLm2EEEEviT0_T1_)
        .other          _ZN2at6native29vectorized_elementwise_kernelILi4ENS0_13AUnaryFunctorIN3c104HalfES4_S4_ZZZNS0_15binary_internal21div_trunc_kernel_cudaERNS_18TensorIteratorBaseEENKUlvE1_clEvENKUlvE1_clEvEUlS4_S4_E_EESt5arrayIPcLm2EEEEviT0_T1_,@"STO_CUDA_ENTRY STV_DEFAULT"
_ZN2at6native29vectorized_elementwise_kernelILi4ENS0_13AUnaryFunctorIN3c104HalfES4_S4_ZZZNS0_15binary_internal21div_trunc_kernel_cudaERNS_18TensorIteratorBaseEENKUlvE1_clEvENKUlvE1_clEvEUlS4_S4_E_EESt5arrayIPcLm2EEEEviT0_T1_:
.text._ZN2at6native29vectorized_elementwise_kernelILi4ENS0_13AUnaryFunctorIN3c104HalfES4_S4_ZZZNS0_15binary_internal21div_trunc_kernel_cudaERNS_18TensorIteratorBaseEENKUlvE1_clEvENKUlvE1_clEvEUlS4_S4_E_EESt5arrayIPcLm2EEEEviT0_T1_:
        /* <DEDUP_REMOVED lines=13> */
[----:B------:R-:W3:Y:S01]  /*00d0*/  LDG.E.64 R2, desc[UR4][R4.64+0x400] ;  /* 0x0004000404027981 */ /* 0x000ee2000c1e1b00 */
[----:B------:R-:W0:Y:S01]  /*00e0*/  LDC.U16 R13, c[0x0][0x216] ;  /* 0x00008580ff0d7b82 */ /* 0x000e220000000400 */
[--C-:B--2---:R-:W-:Y:S02]  /*00f0*/  HADD2.F32 R6, -RZ, R8.reuse.H0_H0 ;  /* 0x20000008ff067230 */ /* 0x104fe40000004100 */
[----:B------:R-:W-:Y:S02]  /*0100*/  HADD2.F32 R7, -RZ, R8.H1_H1 ;  /* 0x30000008ff077230 */ /* 0x000fe40000004100 */
[----:B------:R-:W1:Y:S01]  /*0110*/  MUFU.RCP R15, R6 ;  /* 0x00000006000f7308 */ /* 0x000e620000001000 */
[----:B------:R-:W-:-:S02]  /*0120*/  HADD2.F32 R12, -RZ, R9.H1_H1 ;  /* 0x30000009ff0c7230 */ /* 0x000fc40000004100 */
[----:B------:R-:W-:Y:S02]  /*0130*/  HADD2.F32 R8, -RZ, R9.H0_H0 ;  /* 0x20000009ff087230 */ /* 0x000fe40000004100 */
[--C-:B---3--:R-:W-:Y:S02]  /*0140*/  HADD2.F32 R11, -RZ, R2.reuse.H0_H0 ;  /* 0x20000002ff0b7230 */ /* 0x108fe40000004100 */
[----:B------:R-:W-:Y:S01]  /*0150*/  HADD2.F32 R9, -RZ, R2.H1_H1 ;  /* 0x30000002ff097230 */ /* 0x000fe20000004100 */
[----:B------:R-:W2:Y:S01]  /*0160*/  MUFU.RCP R17, R7 ;  /* 0x0000000700117308 */ /* 0x000ea20000001000 */
[----:B0-----:R-:W-:Y:S02]  /*0170*/  HADD2.F32 R2, -RZ, R13.H0_H0 ;  /* 0x2000000dff027230 */ /* 0x001fe40000004100 */
[--C-:B------:R-:W-:Y:S02]  /*0180*/  HADD2.F32 R5, -RZ, R3.reuse.H1_H1 ;  /* 0x30000003ff057230 */ /* 0x100fe40000004100 */
[----:B------:R-:W-:-:S03]  /*0190*/  HADD2.F32 R13, -RZ, R3.H0_H0 ;  /* 0x20000003ff0d7230 */ /* 0x000fc60000004100 */
[----:B------:R-:W0:Y:S01]  /*01a0*/  MUFU.RCP R21, R12 ;  /* 0x0000000c00157308 */ /* 0x000e220000001000 */
[----:B-1----:R-:W-:-:S05]  /*01b0*/  FMUL.FTZ R4, R2, R15 ;  /* 0x0000000f02047220 */ /* 0x002fca0000410000 */
[----:B------:R-:W-:Y:S02]  /*01c0*/  F2FP.F16.F32.PACK_AB R4, RZ, R4 ;  /* 0x00000004ff04723e */ /* 0x000fe400000000ff */
[----:B------:R-:W1:Y:S01]  /*01d0*/  MUFU.RCP R11, R11 ;  /* 0x0000000b000b7308 */ /* 0x000e620000001000 */
[----:B--2---:R-:W-:Y:S02]  /*01e0*/  FMUL.FTZ R6, R2, R17 ;  /* 0x0000001102067220 */ /* 0x004fe40000410000 */
[----:B------:R-:W-:-:S03]  /*01f0*/  HADD2.F32 R3, -RZ, R4.H0_H0 ;  /* 0x20000004ff037230 */ /* 0x000fc60000004100 */
[----:B------:R-:W-:Y:S02]  /*0200*/  F2FP.F16.F32.PACK_AB R6, RZ, R6 ;  /* 0x00000006ff06723e */ /* 0x000fe400000000ff */
[----:B------:R-:W2:Y:S03]  /*0210*/  MUFU.RCP R9, R9 ;  /* 0x0000000900097308 */ /* 0x000ea60000001000 */
[----:B------:R-:W-:Y:S02]  /*0220*/  HADD2.F32 R4, -RZ, R6.H0_H0 ;  /* 0x20000006ff047230 */ /* 0x000fe40000004100 */
[----:B0-----:R-:W-:-:S03]  /*0230*/  FMUL.FTZ R6, R2, R21 ;  /* 0x0000001502067220 */ /* 0x001fc60000410000 */
[----:B------:R-:W0:Y:S02]  /*0240*/  MUFU.RCP R19, R8 ;  /* 0x0000000800137308 */ /* 0x000e240000001000 */
[----:B------:R-:W-:Y:S01]  /*0250*/  F2FP.F16.F32.PACK_AB R6, RZ, R6 ;  /* 0x00000006ff06723e */ /* 0x000fe200000000ff */
[----:B-1----:R-:W-:-:S04]  /*0260*/  FMUL.FTZ R12, R2, R11 ;  /* 0x0000000b020c7220 */ /* 0x002fc80000410000 */
[----:B------:R-:W-:Y:S01]  /*0270*/  HADD2.F32 R11, -RZ, R6.H0_H0 ;  /* 0x20000006ff0b7230 */ /* 0x000fe20000004100 */
[----:B------:R-:W-:Y:S01]  /*0280*/  F2FP.F16.F32.PACK_AB R12, RZ, R12 ;  /* 0x0000000cff0c723e */ /* 0x000fe200000000ff */
[----:B------:R1:W3:Y:S01]  /*0290*/  MUFU.RCP R7, R13 ;  /* 0x0000000d00077308 */ /* 0x0002e20000001000 */
[----:B--2---:R-:W-:-:S03]  /*02a0*/  FMUL.FTZ R6, R2, R9 ;  /* 0x0000000902067220 */ /* 0x004fc60000410000 */
[----:B------:R-:W-:-:S04]  /*02b0*/  HADD2.F32 R12, -RZ, R12.H0_H0 ;  /* 0x2000000cff0c7230 */ /* 0x000fc80000004100 */
[----:B------:R-:W2:Y:S01]  /*02c0*/  MUFU.RCP R5, R5 ;  /* 0x0000000500057308 */ /* 0x000ea20000001000 */
[----:B0-----:R-:W-:Y:S01]  /*02d0*/  FMUL.FTZ R8, R2, R19 ;  /* 0x0000001302087220 */ /* 0x001fe20000410000 */
[----:B-1----:R-:W-:-:S04]  /*02e0*/  F2FP.F16.F32.PACK_AB R13, RZ, R6 ;  /* 0x00000006ff0d723e */ /* 0x002fc800000000ff */
[----:B------:R-:W-:Y:S01]  /*02f0*/  F2FP.F16.F32.PACK_AB R8, RZ, R8 ;  /* 0x00000008ff08723e */ /* 0x000fe200000000ff */
[----:B------:R-:W-:Y:S01]  /*0300*/  HADD2.F32 R13, -RZ, R13.H0_H0 ;  /* 0x2000000dff0d7230 */ /* 0x000fe20000004100 */
[----:B------:R-:W-:Y:S01]  /*0310*/  FRND.TRUNC R3, R3 ;  /* 0x0000000300037307 */ /* 0x000fe2000020d000 */
[C---:B---3--:R-:W-:Y:S02]  /*0320*/  FMUL.FTZ R14, R2.reuse, R7 ;  /* 0x00000007020e7220 */ /* 0x048fe40000410000 */
[----:B------:R-:W0:Y:S01]  /*0330*/  LDC.64 R6, c[0x0][0x218] ;  /* 0x00008600ff067b82 */ /* 0x000e220000000a00 */
[----:B------:R-:W-:Y:S02]  /*0340*/  HADD2.F32 R8, -RZ, R8.H0_H0 ;  /* 0x20000008ff087230 */ /* 0x000fe40000004100 */
[----:B------:R-:W-:Y:S02]  /*0350*/  F2FP.F16.F32.PACK_AB R14, RZ, R14 ;  /* 0x0000000eff0e723e */ /* 0x000fe400000000ff */
[----:B------:R-:W1:Y:S01]  /*0360*/  FRND.TRUNC R4, R4 ;  /* 0x0000000400047307 */ /* 0x000e62000020d000 */
[----:B--2---:R-:W-:-:S02]  /*0370*/  FMUL.FTZ R5, R2, R5 ;  /* 0x0000000502057220 */ /* 0x004fc40000410000 */
[----:B------:R-:W-:-:S03]  /*0380*/  HADD2.F32 R14, -RZ, R14.H0_H0 ;  /* 0x2000000eff0e7230 */ /* 0x000fc60000004100 */
[----:B------:R-:W-:Y:S02]  /*0390*/  F2FP.F16.F32.PACK_AB R5, RZ, R5 ;  /* 0x00000005ff05723e */ /* 0x000fe400000000ff */
[----:B------:R-:W-:Y:S03]  /*03a0*/  FRND.TRUNC R12, R12 ;  /* 0x0000000c000c7307 */ /* 0x000fe6000020d000 */
[----:B------:R-:W-:Y:S01]  /*03b0*/  HADD2.F32 R5, -RZ, R5.H0_H0 ;  /* 0x20000005ff057230 */ /* 0x000fe20000004100 */
[----:B-1----:R-:W-:-:S04]  /*03c0*/  F2FP.F16.F32.PACK_AB R2, R4, R3 ;  /* 0x000000030402723e */ /* 0x002fc800000000ff */
[----:B------:R-:W1:Y:S01]  /*03d0*/  FRND.TRUNC R13, R13 ;  /* 0x0000000d000d7307 */ /* 0x000e62000020d000 */
[----:B0-----:R-:W-:-:S07]  /*03e0*/  IMAD.WIDE.U32 R6, R10, 0x2, R6 ;  /* 0x000000020a067825 */ /* 0x001fce00078e0006 */
[----:B------:R-:W-:Y:S01]  /*03f0*/  FRND.TRUNC R8, R8 ;  /* 0x0000000800087307 */ /* 0x000fe2000020d000 */
[----:B------:R-:W-:Y:S01]  /*0400*/  IMAD.WIDE R6, R0, 0x8, R6 ;  /* 0x0000000800067825 */ /* 0x000fe200078e0206 */
[----:B-1----:R-:W-:-:S06]  /*0410*/  F2FP.F16.F32.PACK_AB R12, R13, R12 ;  /* 0x0000000c0d0c723e */ /* 0x002fcc00000000ff */
[----:B------:R-:W0:Y:S08]  /*0420*/  FRND.TRUNC R9, R11 ;  /* 0x0000000b00097307 */ /* 0x000e30000020d000 */
[----:B------:R-:W-:Y:S01]  /*0430*/  FRND.TRUNC R14, R14 ;  /* 0x0000000e000e7307 */ /* 0x000fe2000020d000 */
[----:B0-----:R-:W-:-:S07]  /*0440*/  F2FP.F16.F32.PACK_AB R3, R9, R8 ;  /* 0x000000080903723e */ /* 0x001fce00000000ff */
[----:B------:R-:W0:Y:S01]  /*0450*/  FRND.TRUNC R5, R5 ;  /* 0x0000000500057307 */ /* 0x000e22000020d000 */
[----:B------:R-:W-:Y:S01]  /*0460*/  STG.E.64 desc[UR4][R6.64], R2 ;  /* 0x0000000206007986 */ /* 0x000fe2000c101b04 */
[----:B0-----:R-:W-:-:S05]  /*0470*/  F2FP.F16.F32.PACK_AB R13, R5, R14 ;  /* 0x0000000e050d723e */ /* 0x001fca00000000ff */
[----:B------:R-:W-:Y:S01]  /*0480*/  STG.E.64 desc[UR4][R6.64+0x400], R12 ;  /* 0x0004000c06007986 */ /* 0x000fe2000c101b04 */
[----:B------:R-:W-:Y:S05]  /*0490*/  EXIT ;  /* 0x000000000000794d */ /* 0x000fea0003800000 */
.L_x_4176:
        /* <DEDUP_REMOVED lines=84> */
.L_x_4178:
[----:B------:R-:W-:Y:S05]  /*09e0*/  BSYNC B0 ;  /* 0x0000000000007941 */ /* 0x000fea0003800000 */
.L_x_4177:
        /* <DEDUP_REMOVED lines=13> */
.L_x_4180:
[----:B------:R-:W-:Y:S05]  /*0ac0*/  BSYNC B0 ;  /* 0x0000000000007941 */ /* 0x000fea0003800000 */
.L_x_4179:
        /* <DEDUP_REMOVED lines=12> */
.L_x_4182:
[----:B------:R-:W-:Y:S05]  /*0b90*/  BSYNC B0 ;  /* 0x0000000000007941 */ /* 0x000fea0003800000 */
.L_x_4181:
        /* <DEDUP_REMOVED lines=11> */
.L_x_4184:
[----:B------:R-:W-:Y:S05]  /*0c50*/  BSYNC B0 ;  /* 0x0000000000007941 */ /* 0x000fea0003800000 */
.L_x_4183:
        /* <DEDUP_REMOVED lines=11> */
.L_x_4186:
[----:B------:R-:W-:Y:S05]  /*0d10*/  BSYNC B0 ;  /* 0x0000000000007941 */ /* 0x000fea0003800000 */
.L_x_4185:
        /* <DEDUP_REMOVED lines=11> */
.L_x_4188:
[----:B------:R-:W-:Y:S05]  /*0dd0*/  BSYNC B0 ;  /* 0x0000000000007941 */ /* 0x000fea0003800000 */
.L_x_4187:
        /* <DEDUP_REMOVED lines=11> */
.L_x_4190:
[----:B------:R-:W-:Y:S05]  /*0e90*/  BSYNC B0 ;  /* 0x0000000000007941 */ /* 0x000fea0003800000 */
.L_x_4189:
        /* <DEDUP_REMOVED lines=11> */
.L_x_4192:
[----:B------:R-:W-:Y:S05]  /*0f50*/  BSYNC B0 ;  /* 0x0000000000007941 */ /* 0x000fea0003800000 */
.L_x_4191:
        /* <DEDUP_REMOVED lines=18> */
.L_x_4195:
[----:B------:R-:W-:-:S13]  /*1080*/  ISETP.GE.AND P0, PT, R7, R8, PT ;  /* 0x000000080700720c */ /* 0x000fda0003f06270 */
[----:B------:R-:W-:Y:S05]  /*1090*/  @P0 BRA `(.L_x_4197) ;  /* 0x0000000000300947 */ /* 0x000fea0003800000 */
[----:B0-----:R-:W0:Y:S01]  /*10a0*/  LDC.64 R2, c[0x0][0x218] ;  /* 0x00008600ff027b82 */ /* 0x001e220000000a00 */
[----:B------:R-:W-:Y:S02]  /*10b0*/  IADD3 R11, R10, R7, RZ ;  /* 0x000000070a0b7210 */ /* 0x000fe40007ffe0ff */
[----:B------:R-:W-:-:S03]  /*10c0*/  IADD3 R7, R7, 0x80, RZ ;  /* 0x0000008007077810 */ /* 0x000fc60007ffe0ff */
[----:B0-----:R-:W-:-:S05]  /*10d0*/  IMAD.WIDE.U32 R2, R11, 0x2, R2 ;  /* 0x000000020b027825 */ /* 0x001fca00078e0002 */
[----:B------:R1:W-:Y:S02]  /*10e0*/  STG.E.U16 desc[UR4][R2.64], R9 ;  /* 0x0000000902007986 */ /* 0x0003e4000c101504 */
.L_x_4196:
[----:B------:R-:W-:-:S13]  /*10f0*/  ISETP.GE.AND P0, PT, R7, R8, PT ;  /* 0x000000080700720c */ /* 0x000fda0003f06270 */
[----:B------:R-:W-:Y:S05]  /*1100*/  @P0 BRA `(.L_x_4198) ;  /* 0x0000000000340947 */ /* 0x000fea0003800000 */
[----:B01----:R-:W0:Y:S01]  /*1110*/  LDC.64 R2, c[0x0][0x218] ;  /* 0x00008600ff027b82 */ /* 0x003e220000000a00 */
[----:B------:R-:W-:Y:S01]  /*1120*/  IMAD.IADD R9, R10, 0x1, R7 ;  /* 0x000000010a097824 */ /* 0x000fe200078e0207 */
[----:B------:R-:W-:-:S03]  /*1130*/  IADD3 R7, R7, 0x80, RZ ;  /* 0x0000008007077810 */ /* 0x000fc60007ffe0ff */
[----:B0-----:R-:W-:-:S05]  /*1140*/  IMAD.WIDE.U32 R2, R9, 0x2, R2 ;  /* 0x0000000209027825 */ /* 0x001fca00078e0002 */
[----:B------:R1:W-:Y:S02]  /*1150*/  STG.E.U16 desc[UR4][R2.64], R4 ;  /* 0x0000000402007986 */ /* 0x0003e4000c101504 */
.L_x_4197:
        /* <DEDUP_REMOVED lines=8> */
.L_x_4198:
[----:B------:R-:W-:Y:S05]  /*11e0*/  BSYNC B1 ;  /* 0x0000000000017941 */ /* 0x000fea0003800000 */
.L_x_4194:
[----:B------:R-:W-:-:S13]  /*11f0*/  ISETP.GE.AND P0, PT, R7, R8, PT ;  /* 0x000000080700720c */ /* 0x000fda0003f06270 */
[----:B012---:R-:W0:Y:S01]  /*1200*/  @!P0 LDC.64 R2, c[0x0][0x218] ;  /* 0x00008600ff028b82 */ /* 0x007e220000000a00 */
[----:B------:R-:W-:Y:S02]  /*1210*/  @!P0 IADD3 R9, R10, R7, RZ ;  /* 0x000000070a098210 */ /* 0x000fe40007ffe0ff */
[----:B------:R-:W-:-:S03]  /*1220*/  @!P0 IADD3 R7, R7, 0x80, RZ ;  /* 0x0000008007078810 */ /* 0x000fc60007ffe0ff */
[----:B0-----:R-:W-:-:S05]  /*1230*/  @!P0 IMAD.WIDE.U32 R2, R9, 0x2, R2 ;  /* 0x0000000209028825 */ /* 0x001fca00078e0002 */
[----:B------:R2:W-:Y:S02]  /*1240*/  @!P0 STG.E.U16 desc[UR4][R2.64], R6 ;  /* 0x0000000602008986 */ /* 0x0005e4000c101504 */
.L_x_4199:
[----:B------:R-:W-:Y:S05]  /*1250*/  BSYNC B0 ;  /* 0x0000000000007941 */ /* 0x000fea0003800000 */
.L_x_4193:
        /* <DEDUP_REMOVED lines=8> */
.L_x_4200:
        /* <DEDUP_REMOVED lines=10> */
.L_x_22800:


//--------------------- .text._ZN2at6native29vectorized_elementwise_kernelILi8ENS0_13AUnaryFunctorIN3c104HalfES4_S4_ZZZNS0_15binary_internal21div_trunc_kernel_cudaERNS_18TensorIteratorBaseEENKUlvE1_clEvENKUlvE1_clEvEUlS4_S4_E_EESt5arrayIPcLm2EEEEviT0_T1_ --------------------------
	.section	.text._ZN2at6native29vectorized_elementwise_kernelILi8ENS0_13AUnaryFunctorIN3c104HalfES4_S4_ZZZNS0_15binary_internal21div_trunc_kernel_cudaERNS_18TensorIteratorBaseEENKUlvE1_clEvENKUlvE1_clEvEUlS4_S4_E_EESt5arrayIPcLm2EEEEviT0_T1_,"ax",@progbits
	.align	128
        .global         _ZN2at6native29vectorized_elementwise_kernelILi8ENS0_13AUnaryFunctorIN3c104HalfES4_S4_ZZZNS0_15binary_internal21div_trunc_kernel_cudaERNS_18TensorIteratorBaseEENKUlvE1_clEvENKUlvE1_clEvEUlS4_S4_E_EESt5arrayIPcLm2EEEEviT0_T1_
        .type           _ZN2at6native29vectorized_elementwise_kernelILi8ENS0_13AUnaryFunctorIN3c104HalfES4_S4_ZZZNS0_15binary_internal21div_trunc_kernel_cudaERNS_18TensorIteratorBaseEENKUlvE1_clEvENKUlvE1_clEvEUlS4_S4_E_EESt5arrayIPcLm2EEEEviT0_T1_,@function
        .size           _ZN2at6native29vectorized_elementwise_kernelILi8ENS0_13AUnaryFunctorIN3c104HalfES4_S4_ZZZNS0_15binary_internal21div_trunc_kernel_cudaERNS_18TensorIteratorBaseEENKUlvE1_clEvENKUlvE1_clEvEUlS4_S4_E_EESt5arrayIPcLm2EEEEviT0_T1_,(.L_x_22801 - _ZN2at6native29vectorized_elementwise_kernelILi8ENS0_13AUnaryFunctorIN3c104HalfES4_S4_ZZZNS0_15binary_internal21div_trunc_kernel_cudaERNS_18TensorIteratorBaseEENKUlvE1_clEvENKUlvE1_clEvEUlS4_S4_E_EESt5arrayIPcLm2EEEEviT0_T1_)
        .other          _ZN2at6native29vectorized_elementwise_kernelILi8ENS0_13AUnaryFunctorIN3c104HalfES4_S4_ZZZNS0_15binary_internal21div_trunc_kernel_cudaERNS_18TensorIteratorBaseEENKUlvE1_clEvENKUlvE1_clEvEUlS4_S4_E_EESt5arrayIPcLm2EEEEviT0_T1_,@"STO_CUDA_ENTRY STV_DEFAULT"
_ZN2at6native29vectorized_elementwise_kernelILi8ENS0_13AUnaryFunctorIN3c104HalfES4_S4_ZZZNS0_15binary_internal21div_trunc_kernel_cudaERNS_18TensorIteratorBaseEENKUlvE1_clEvENKUlvE1_clEvEUlS4_S4_E_EESt5arrayIPcLm2EEEEviT0_T1_:
.text._ZN2at6native29vectorized_elementwise_kernelILi8ENS0_13AUnaryFunctorIN3c104HalfES4_S4_ZZZNS0_15binary_internal21div_trunc_kernel_cudaERNS_18TensorIteratorBaseEENKUlvE1_clEvENKUlvE1_clEvEUlS4_S4_E_EESt5arrayIPcLm2EEEEviT0_T1_:
        /* <DEDUP_REMOVED lines=12> */
[----:B------:R0:W2:Y:S01]  /*00c0*/  LDG.E.128 R4, desc[UR4][R2.64] ;  /* 0x0000000402047981 */ /* 0x0000a2000c1e1d00 */
[----:B------:R-:W0:Y:S02]  /*00d0*/  LDC.U16 R9, c[0x0][0x216] ;  /* 0x00008580ff097b82 */ /* 0x000e240000000400 */
[----:B0-----:R-:W-:Y:S02]  /*00e0*/  HADD2.F32 R2, -RZ, R9.H0_H0 ;  /* 0x20000009ff027230 */ /* 0x001fe40000004100 */
[--C-:B--2---:R-:W-:Y:S02]  /*00f0*/  HADD2.F32 R12, -RZ, R5.reuse.H0_H0 ;  /* 0x20000005ff0c7230 */ /* 0x104fe40000004100 */
[----:B------:R-:W-:Y:S02]  /*0100*/  HADD2.F32 R5, -RZ, R5.H1_H1 ;  /* 0x30000005ff057230 */ /* 0x000fe40000004100 */
[----:B------:R0:W1:Y:S01]  /*0110*/  MUFU.RCP R19, R12 ;  /* 0x0000000c00137308 */ /* 0x0000620000001000 */
[----:B------:R-:W-:-:S02]  /*0120*/  HADD2.F32 R11, -RZ, R6.H1_H1 ;  /* 0x30000006ff0b7230 */ /* 0x000fc40000004100 */
[--C-:B------:R-:W-:Y:S02]  /*0130*/  HADD2.F32 R9, -RZ, R7.reuse.H0_H0 ;  /* 0x20000007ff097230 */ /* 0x100fe40000004100 */
[--C-:B------:R-:W-:Y:S02]  /*0140*/  HADD2.F32 R8, -RZ, R4.reuse.H0_H0 ;  /* 0x20000004ff087230 */ /* 0x100fe40000004100 */
[----:B------:R-:W-:Y:S01]  /*0150*/  HADD2.F32 R4, -RZ, R4.H1_H1 ;  /* 0x30000004ff047230 */ /* 0x000fe20000004100 */
[----:B------:R-:W2:Y:S01]  /*0160*/  MUFU.RCP R21, R5 ;  /* 0x0000000500157308 */ /* 0x000ea20000001000 */
[----:B------:R-:W-:Y:S02]  /*0170*/  HADD2.F32 R13, -RZ, R6.H0_H0 ;  /* 0x20000006ff0d7230 */ /* 0x000fe40000004100 */
[----:B0-----:R-:W-:-:S05]  /*0180*/  HADD2.F32 R12, -RZ, R7.H1_H1 ;  /* 0x30000007ff0c7230 */ /* 0x001fca0000004100 */
[----:B------:R-:W0:Y:S01]  /*0190*/  MUFU.RCP R11, R11 ;  /* 0x0000000b000b7308 */ /* 0x000e220000001000 */
[----:B-1----:R-:W-:-:S05]  /*01a0*/  FMUL.FTZ R6, R2, R19 ;  /* 0x0000001302067220 */ /* 0x002fca0000410000 */
[----:B------:R-:W-:Y:S02]  /*01b0*/  F2FP.F16.F32.PACK_AB R6, RZ, R6 ;  /* 0x00000006ff06723e */ /* 0x000fe400000000ff */
[----:B------:R1:W3:Y:S01]  /*01c0*/  MUFU.RCP R15, R8 ;  /* 0x00000008000f7308 */ /* 0x0002e20000001000 */
[----:B--2---:R-:W-:-:S05]  /*01d0*/  FMUL.FTZ R7, R2, R21 ;  /* 0x0000001502077220 */ /* 0x004fca0000410000 */
[----:B------:R-:W-:Y:S02]  /*01e0*/  F2FP.F16.F32.PACK_AB R7, RZ, R7 ;  /* 0x00000007ff07723e */ /* 0x000fe400000000ff */
[----:B------:R-:W2:Y:S01]  /*01f0*/  MUFU.RCP R17, R4 ;  /* 0x0000000400117308 */ /* 0x000ea20000001000 */
[----:B-1----:R-:W-:Y:S02]  /*0200*/  HADD2.F32 R8, -RZ, R6.H0_H0 ;  /* 0x20000006ff087230 */ /* 0x002fe40000004100 */
[----:B0-----:R-:W-:-:S05]  /*0210*/  FMUL.FTZ R6, R2, R11 ;  /* 0x0000000b02067220 */ /* 0x001fca0000410000 */
[----:B------:R-:W-:Y:S01]  /*0220*/  F2FP.F16.F32.PACK_AB R14, RZ, R6 ;  /* 0x00000006ff0e723e */ /* 0x000fe200000000ff */
[----:B------:R-:W0:Y:S01]  /*0230*/  MUFU.RCP R9, R9 ;  /* 0x0000000900097308 */ /* 0x000e220000001000 */
[----:B---3--:R-:W-:-:S03]  /*0240*/  FMUL.FTZ R3, R2, R15 ;  /* 0x0000000f02037220 */ /* 0x008fc60000410000 */
[----:B------:R-:W-:Y:S02]  /*0250*/  HADD2.F32 R14, -RZ, R14.H0_H0 ;  /* 0x2000000eff0e7230 */ /* 0x000fe40000004100 */
[----:B------:R-:W-:Y:S02]  /*0260*/  F2FP.F16.F32.PACK_AB R3, RZ, R3 ;  /* 0x00000003ff03723e */ /* 0x000fe400000000ff */
[----:B------:R1:W3:Y:S01]  /*0270*/  MUFU.RCP R5, R12 ;  /* 0x0000000c00057308 */ /* 0x0002e20000001000 */
[----:B--2---:R-:W-:Y:S02]  /*0280*/  FMUL.FTZ R4, R2, R17 ;  /* 0x0000001102047220 */ /* 0x004fe40000410000 */
[----:B------:R-:W-:-:S03]  /*0290*/  HADD2.F32 R3, -RZ, R3.H0_H0 ;  /* 0x20000003ff037230 */ /* 0x000fc60000004100 */
[----:B------:R-:W-:Y:S02]  /*02a0*/  F2FP.F16.F32.PACK_AB R4, RZ, R4 ;  /* 0x00000004ff04723e */ /* 0x000fe400000000ff */
[----:B------:R-:W2:Y:S01]  /*02b0*/  MUFU.RCP R13, R13 ;  /* 0x0000000d000d7308 */ /* 0x000ea20000001000 */
[----:B-1----:R-:W-:Y:S02]  /*02c0*/  HADD2.F32 R12, -RZ, R7.H0_H0 ;  /* 0x20000007ff0c7230 */ /* 0x002fe40000004100 */
[----:B0-----:R-:W-:Y:S01]  /*02d0*/  FMUL.FTZ R15, R2, R9 ;  /* 0x00000009020f7220 */ /* 0x001fe20000410000 */
[----:B------:R-:W0:Y:S01]  /*02e0*/  LDC.64 R6, c[0x0][0x218] ;  /* 0x00008600ff067b82 */ /* 0x000e220000000a00 */
[----:B------:R-:W-:-:S03]  /*02f0*/  HADD2.F32 R4, -RZ, R4.H0_H0 ;  /* 0x20000004ff047230 */ /* 0x000fc60000004100 */
[----:B------:R-:W-:Y:S01]  /*0300*/  F2FP.F16.F32.PACK_AB R15, RZ, R15 ;  /* 0x0000000fff0f723e */ /* 0x000fe200000000ff */
[----:B------:R-:W-:Y:S01]  /*0310*/  FRND.TRUNC R3, R3 ;  /* 0x0000000300037307 */ /* 0x000fe2000020d000 */
[----:B---3--:R-:W-:-:S03]  /*0320*/  FMUL.FTZ R5, R2, R5 ;  /* 0x0000000502057220 */ /* 0x008fc60000410000 */
[----:B------:R-:W-:Y:S02]  /*0330*/  HADD2.F32 R15, -RZ, R15.H0_H0 ;  /* 0x2000000fff0f7230 */ /* 0x000fe40000004100 */
[----:B------:R-:W-:Y:S02]  /*0340*/  F2FP.F16.F32.PACK_AB R5, RZ, R5 ;  /* 0x00000005ff05723e */ /* 0x000fe400000000ff */
[----:B------:R-:W1:Y:S01]  /*0350*/  FRND.TRUNC R4, R4 ;  /* 0x0000000400047307 */ /* 0x000e62000020d000 */
[----:B--2---:R-:W-:Y:S02]  /*0360*/  FMUL.FTZ R13, R2, R13 ;  /* 0x0000000d020d7220 */ /* 0x004fe40000410000 */
[----:B------:R-:W-:-:S03]  /*0370*/  HADD2.F32 R2, -RZ, R5.H0_H0 ;  /* 0x20000005ff027230 */ /* 0x000fc60000004100 */
[----:B------:R-:W-:Y:S02]  /*0380*/  F2FP.F16.F32.PACK_AB R13, RZ, R13 ;  /* 0x0000000dff0d723e */ /* 0x000fe400000000ff */
[----:B------:R-:W-:Y:S03]  /*0390*/  FRND.TRUNC R8, R8 ;  /* 0x0000000800087307 */ /* 0x000fe6000020d000 */
[----:B------:R-:W-:Y:S02]  /*03a0*/  HADD2.F32 R13, -RZ, R13.H0_H0 ;  /* 0x2000000dff0d7230 */ /* 0x000fe40000004100 */
[----:B0-----:R-:W-:Y:S01]  /*03b0*/  IMAD.WIDE.U32 R6, R10, 0x2, R6 ;  /* 0x000000020a067825 */ /* 0x001fe200078e0006 */
[----:B-1----:R-:W-:Y:S02]  /*03c0*/  F2FP.F16.F32.PACK_AB R4, R4, R3 ;  /* 0x000000030404723e */ /* 0x002fe400000000ff */
[----:B------:R-:W0:Y:S08]  /*03d0*/  FRND.TRUNC R11, R12 ;  /* 0x0000000c000b7307 */ /* 0x000e30000020d000 */
[----:B------:R1:W-:Y:S01]  /*03e0*/  FRND.TRUNC R9, R13 ;  /* 0x0000000d00097307 */ /* 0x0003e2000020d000 */
[----:B0-----:R-:W-:-:S07]  /*03f0*/  F2FP.F16.F32.PACK_AB R5, R11, R8 ;  /* 0x000000080b05723e */ /* 0x001fce00000000ff */
[----:B------:R-:W0:Y:S01]  /*0400*/  FRND.TRUNC R14, R14 ;  /* 0x0000000e000e7307 */ /* 0x000e22000020d000 */
[----:B-1----:R-:W-:-:S07]  /*0410*/  IMAD.WIDE R12, R0, 0x10, R6 ;  /* 0x00000010000c7825 */ /* 0x002fce00078e0206 */
[----:B------:R-:W-:Y:S01]  /*0420*/  FRND.TRUNC R15, R15 ;  /* 0x0000000f000f7307 */ /* 0x000fe2000020d000 */
[----:B0-----:R-:W-:-:S07]  /*0430*/  F2FP.F16.F32.PACK_AB R6, R14, R9 ;  /* 0x000000090e06723e */ /* 0x001fce00000000ff */
[----:B------:R-:W0:Y:S02]  /*0440*/  FRND.TRUNC R2, R2 ;  /* 0x0000000200027307 */ /* 0x000e24000020d000 */
[----:B0-----:R-:W-:-:S05]  /*0450*/  F2FP.F16.F32.PACK_AB R7, R2, R15 ;  /* 0x0000000f0207723e */ /* 0x001fca00000000ff */
[----:B------:R-:W-:Y:S01]  /*0460*/  STG.E.128 desc[UR4][R12.64], R4 ;  /* 0x000000040c007986 */ /* 0x000fe2000c101d04 */
[----:B------:R-:W-:Y:S05]  /*0470*/  EXIT ;  /* 0x000000000000794d */ /* 0x000fea0003800000 */
.L_x_4201:
        /* <DEDUP_REMOVED lines=84> */
.L_x_4203:
[----:B------:R-:W-:Y:S05]  /*09c0*/  BSYNC B0 ;  /* 0x0000000000007941 */ /* 0x000fea0003800000 */
.L_x_4202:
        /* <DEDUP_REMOVED lines=13> */
.L_x_4205:
[----:B------:R-:W-:Y:S05]  /*0aa0*/  BSYNC B0 ;  /* 0x0000000000007941 */ /* 0x000fea0003800000 */
.L_x_4204:
        /* <DEDUP_REMOVED lines=12> */
.L_x_4207:
[----:B------:R-:W-:Y:S05]  /*0b70*/  BSYNC B0 ;  /* 0x0000000000007941 */ /* 0x000fea0003800000 */
.L_x_4206:
        /* <DEDUP_REMOVED lines=11> */
.L_x_4209:
[----:B------:R-:W-:Y:S05]  /*0c30*/  BSYNC B0 ;  /* 0x0000000000007941 */ /* 0x000fea0003800000 */
.L_x_4208:
        /* <DEDUP_REMOVED lines=11> */
.L_x_4211:
[----:B------:R-:W-:Y:S05]  /*0cf0*/  BSYNC B0 ;  /* 0x0000000000007941 */ /* 0x000fea0003800000 */
.L_x_4210:
        /* <DEDUP_REMOVED lines=11> */
.L_x_4213:
[----:B------:R-:W-:Y:S05]  /*0db0*/  BSYNC B0 ;  /* 0x0000000000007941 */ /* 0x000fea0003800000 */
.L_x_4212:
        /* <DEDUP_REMOVED lines=11> */
.L_x_4215:
[----:B------:R-:W-:Y:S05]  /*0e70*/  BSYNC B0 ;  /* 0x0000000000007941 */ /* 0x000fea0003800000 */
.L_x_4214:
        /* <DEDUP_REMOVED lines=11> */
.L_x_4217:
[----:B------:R-:W-:Y:S05]  /*0f30*/  BSYNC B0 ;  /* 0x0000000000007941 */ /* 0x000fea0003800000 */
.L_x_4216:
        /* <DEDUP_REMOVED lines=18> */
.L_x_4220:
[----:B------:R-:W-:-:S13]  /*1060*/  ISETP.GE.AND P0, PT, R7, R8, PT ;  /* 0x000000080700720c */ /* 0x000fda0003f06270 */
[----:B------:R-:W-:Y:S05]  /*1070*/  @P0 BRA `(.L_x_4222) ;  /* 0x0000000000300947 */ /* 0x000fea0003800000 */
[----:B0-----:R-:W0:Y:S01]  /*1080*/  LDC.64 R2, c[0x0][0x218] ;  /* 0x00008600ff027b82 */ /* 0x001e220000000a00 */
[----:B------:R-:W-:Y:S02]  /*1090*/  IADD3 R11, R10, R7, RZ ;  /* 0x000000070a0b7210 */ /* 0x000fe40007ffe0ff */
[----:B------:R-:W-:-:S03]  /*10a0*/  IADD3 R7, R7, 0x80, RZ ;  /* 0x0000008007077810 */ /* 0x000fc60007ffe0ff */
[----:B0-----:R-:W-:-:S05]  /*10b0*/  IMAD.WIDE.U32 R2, R11, 0x2, R2 ;  /* 0x000000020b027825 */ /* 0x001fca00078e0002 */
[----:B------:R1:W-:Y:S02]  /*10c0*/  STG.E.U16 desc[UR4][R2.64], R9 ;  /* 0x0000000902007986 */ /* 0x0003e4000c101504 */
.L_x_4221:
[----:B------:R-:W-:-:S13]  /*10d0*/  ISETP.GE.AND P0, PT, R7, R8, PT ;  /* 0x000000080700720c */ /* 0x000fda0003f06270 */
[----:B------:R-:W-:Y:S05]  /*10e0*/  @P0 BRA `(.L_x_4223) ;  /* 0x0000000000340947 */ /* 0x000fea0003800000 */
[----:B01----:R-:W0:Y:S01]  /*10f0*/  LDC.64 R2, c[0x0][0x218] ;  /* 0x00008600ff027b82 */ /* 0x003e220000000a00 */
[----:B------:R-:W-:Y:S01]  /*1100*/  IMAD.IADD R9, R10, 0x1, R7 ;  /* 0x000000010a097824 */ /* 0x000fe200078e0207 */
[----:B------:R-:W-:-:S03]  /*1110*/  IADD3 R7, R7, 0x80, RZ ;  /* 0x0000008007077810 */ /* 0x000fc60007ffe0ff */
[----:B0-----:R-:W-:-:S05]  /*1120*/  IMAD.WIDE.U32 R2, R9, 0x2, R2 ;  /* 0x0000000209027825 */ /* 0x001fca00078e0002 */
[----:B------:R1:W-:Y:S02]  /*1130*/  STG.E.U16 desc[UR4][R2.64], R4 ;  /* 0x0000000402007986 */ /* 0x0003e4000c101504 */
.L_x_4222:
        /* <DEDUP_REMOVED lines=8> */
.L_x_4223:
[----:B------:R-:W-:Y:S05]  /*11c0*/  BSYNC B1 ;  /* 0x0000000000017941 */ /* 0x000fea0003800000 */
.L_x_4219:
[----:B------:R-:W-:-:S13]  /*11d0*/  ISETP.GE.AND P0, PT, R7, R8, PT ;  /* 0x000000080700720c */ /* 0x000fda0003f06270 */
[----:B012---:R-:W0:Y:S01]  /*11e0*/  @!P0 LDC.64 R2, c[0x0][0x218] ;  /* 0x00008600ff028b82 */ /* 0x007e220000000a00 */
[----:B------:R-:W-:Y:S02]  /*11f0*/  @!P0 IADD3 R9, R10, R7, RZ ;  /* 0x000000070a098210 */ /* 0x000fe40007ffe0ff */
[----:B------:R-:W-:-:S03]  /*1200*/  @!P0 IADD3 R7, R7, 0x80, RZ ;  /* 0x0000008007078810 */ /* 0x000fc60007ffe0ff */
[----:B0-----:R-:W-:-:S05]  /*1210*/  @!P0 IMAD.WIDE.U32 R2, R9, 0x2, R2 ;  /* 0x0000000209028825 */ /* 0x001fca00078e0002 */
[----:B------:R2:W-:Y:S02]  /*1220*/  @!P0 STG.E.U16 desc[UR4][R2.64], R6 ;  /* 0x0000000602008986 */ /* 0x0005e4000c101504 */
.L_x_4224:
[----:B------:R-:W-:Y:S05]  /*1230*/  BSYNC B0 ;  /* 0x0000000000007941 */ /* 0x000fea0003800000 */
.L_x_4218:
        /* <DEDUP_REMOVED lines=8> */
.L_x_4225:
        /* <DEDUP_REMOVED lines=12> */
.L_x_22801:


//--------------------- .text._ZN2at6native18elementwise_kernelILi128ELi4EZNS0_15gpu_kernel_implINS0_13BinaryFunctorIfffZZZNS0_15binary_internal21div_trunc_kernel_cudaERNS_18TensorIteratorBaseEENKUlvE1_clEvENKUlvE0_clEvEUlffE_EEEEvS6_RKT_EUliE_EEviT1_ --------------------------
	.section	.text._ZN2at6native18elementwise_kernelILi128ELi4EZNS0_15gpu_kernel_implINS0_13BinaryFunctorIfffZZZNS0_15binary_internal21div_trunc_kernel_cudaERNS_18TensorIteratorBaseEENKUlvE1_clEvENKUlvE0_clEvEUlffE_EEEEvS6_RKT_EUliE_EEviT1_,"ax",@progbits
	.align	128
        .global         _ZN2at6native18elementwise_kernelILi128ELi4EZNS0_15gpu_kernel_implINS0_13BinaryFunctorIfffZZZNS0_15binary_internal21div_trunc_kernel_cudaERNS_18TensorIteratorBaseEENKUlvE1_clEvENKUlvE0_clEvEUlffE_EEEEvS6_RKT_EUliE_EEviT1_
        .type           _ZN2at6native18elementwise_kernelILi128ELi4EZNS0_15gpu_kernel_implINS0_13BinaryFunctorIfffZZZNS0_15binary_internal21div_trunc_kernel_cudaERNS_18TensorIteratorBaseEENKUlvE1_clEvENKUlvE0_clEvEUlffE_EEEEvS6_RKT_EUliE_EEviT1_,@function
        .size           _ZN2at6native18elementwise_kernelILi128ELi4EZNS0_15gpu_kernel_implINS0_13BinaryFunctorIfffZZZNS0_15binary_internal21div_trunc_kernel_cudaERNS_18TensorIteratorBaseEENKUlvE1_clEvENKUlvE0_clEvEUlffE_EEEEvS6_RKT_EUliE_EEviT1_,(.L_x_22802 - _ZN2at6native18elementwise_kernelILi128ELi4EZNS0_15gpu_kernel_implINS0_13BinaryFunctorIfffZZZNS0_15binary_internal21div_trunc_kernel_cudaERNS_18TensorIteratorBaseEENKUlvE1_clEvENKUlvE0_clEvEUlffE_EEEEvS6_RKT_EUliE_EEviT1_)
        .other          _ZN2at6native18elementwise_kernelILi128ELi4EZNS0_15gpu_kernel_implINS0_13BinaryFunctorIfffZZZNS0_15binary_internal21div_trunc_kernel_cudaERNS_18TensorIteratorBaseEENKUlvE1_clEvENKUlvE0_clEvEUlffE_EEEEvS6_RKT_EUliE_EEviT1_,@"STO_CUDA_ENTRY STV_DEFAULT"
_ZN2at6native18elementwise_kernelILi128ELi4EZNS0_15gpu_kernel_implINS0_13BinaryFunctorIfffZZZNS0_15binary_internal21div_trunc_kernel_cudaERNS_18TensorIteratorBaseEENKUlvE1_clEvENKUlvE0_clEvEUlffE_EEEEvS6_RKT_EUliE_EEviT1_:
.text._ZN2at6native18elementwise_kernelILi128ELi4EZNS0_15gpu_kernel_implINS0_13BinaryFunctorIfffZZZNS0_15binary_internal21div_trunc_kernel_cudaERNS_18TensorIteratorBaseEENKUlvE1_clEvENKUlvE0_clEvEUlffE_EEEEvS6_RKT_EUliE_EEviT1_:
        /* <DEDUP_REMOVED lines=365> */
.L_x_4228:
[----:B------:R-:W0:Y:S01]  /*16d0*/  LDC.U8 R5, c[0x0][0x492] ;  /* 0x00012480ff057b82 */ /* 0x000e220000000000 */
[----:B------:R-:W-:Y:S01]  /*16e0*/  ULDC.64 UR4, c[0x0][0x478] ;  /* 0x00011e0000047ab9 */ /* 0x000fe20000000a00 */
[----:B------:R-:W-:Y:S01]  /*16f0*/  ULDC.64 UR6, c[0x0][0x480] ;  /* 0x0001200000067ab9 */ /* 0x000fe20000000a00 */
[----:B------:R-:W-:Y:S01]  /*1700*/  IADD3 R16, P1, R16, UR4, RZ ;  /* 0x0000000410107c10 */ /* 0x000fe2000ff3e0ff */
[----:B------:R-:W-:Y:S01]  /*1710*/  BSSY B6, `(.L_x_4229) ;  /* 0x00000e0000067945 */ /* 0x000fe20003800000 */
        /* <DEDUP_REMOVED lines=15> */
[----:B--2---:R0:W1:Y:S01]  /*1810*/  I2F.S16 R19, R2 ;  /* 0x0000000200137306 */ /* 0x0040620000101400 */
[----:B------:R-:W-:Y:S05]  /*1820*/  BRA `(.L_x_4235) ;  /* 0x0000000c00387947 */ /* 0x000fea0003800000 */
.L_x_4233:
[----:B------:R-:W2:Y:S02]  /*1830*/  LDG.E.U8 R2, desc[UR36][R2.64] ;  /* 0x0000002402027981 */ /* 0x000ea4000c1e1100 */
[----:B--2---:R-:W-:Y:S01]  /*1840*/  I2FP.F32.U32 R19, R2 ;  /* 0x0000000200137245 */ /* 0x004fe20000201000 */
[----:B------:R-:W-:Y:S06]  /*1850*/  BRA `(.L_x_4235) ;  /* 0x0000000c002c7947 */ /* 0x000fec0003800000 */
.L_x_4232:
[----:B------:R-:W-:-:S13]  /*1860*/  ISETP.NE.AND P0, PT, R4, 0x2, PT ;  /* 0x000000020400780c */ /* 0x000fda0003f05270 */
[----:B------:R-:W-:Y:S05]  /*1870*/  @!P0 BRA `(.L_x_4236) ;  /* 0x0000000000288947 */ /* 0x000fea0003800000 */
[----:B------:R-:W-:-:S13]  /*1880*/  ISETP.NE.AND P0, PT, R4, 0x3, PT ;  /* 0x000000030400780c */ /* 0x000fda0003f05270 */
[----:B------:R-:W-:Y:S05]  /*1890*/  @!P0 BRA `(.L_x_4237) ;  /* 0x0000000000148947 */ /* 0x000fea0003800000 */
[----:B------:R-:W-:-:S13]  /*18a0*/  ISETP.NE.AND P0, PT, R4, 0x4, PT ;  /* 0x000000040400780c */ /* 0x000fda0003f05270 */
[----:B------:R-:W-:Y:S05]  /*18b0*/  @P0 BRA `(.L_x_4234) ;  /* 0x0000000800b80947 */ /* 0x000fea0003800000 */
[----:B------:R-:W2:Y:S02]  /*18c0*/  LDG.E.64 R2, desc[UR36][R2.64] ;  /* 0x0000002402027981 */ /* 0x000ea4000c1e1b00 */
[----:B--2---:R4:W0:Y:S01]  /*18d0*/  I2F.S64 R19, R2 ;  /* 0x0000000200137312 */ /* 0x0048220000301400 */
[----:B------:R-:W-:Y:S05]  /*18e0*/  BRA `(.L_x_4235) ;  /* 0x0000000c00087947 */ /* 0x000fea0003800000 */
.L_x_4237:
[----:B------:R-:W2:Y:S02]  /*18f0*/  LDG.E R2, desc[UR36][R2.64] ;  /* 0x0000002402027981 */ /* 0x000ea4000c1e1900 */
[----:B--2---:R-:W-:Y:S01]  /*1900*/  I2FP.F32.S32 R19, R2 ;  /* 0x0000000200137245 */ /* 0x004fe20000201400 */
[----:B------:R-:W-:Y:S06]  /*1910*/  BRA `(.L_x_4235) ;  /* 0x0000000800fc7947 */ /* 0x000fec0003800000 */
.L_x_4236:
[----:B------:R-:W2:Y:S02]  /*1920*/  LDG.E.U16 R2, desc[UR36][R2.64] ;  /* 0x0000002402027981 */ /* 0x000ea4000c1e1500 */
[----:B--2---:R0:W1:Y:S01]  /*1930*/  I2F.S16 R19, R2 ;  /* 0x0000000200137306 */ /* 0x0040620000101400 */
[----:B------:R-:W-:Y:S05]  /*1940*/  BRA `(.L_x_4235) ;  /* 0x0000000800f07947 */ /* 0x000fea0003800000 */
.L_x_4231:
[----:B------:R-:W-:-:S13]  /*1950*/  ISETP.GT.AND P0, PT, R4, 0x6, PT ;  /* 0x000000060400780c */ /* 0x000fda0003f04270 */
[----:B------:R-:W-:Y:S05]  /*1960*/  @P0 BRA `(.L_x_4238) ;  /* 0x0000000000240947 */ /* 0x000fea0003800000 */
[----:B------:R-:W-:-:S13]  /*1970*/  ISETP.NE.AND P0, PT, R4, 0x5, PT ;  /* 0x000000050400780c */ /* 0x000fda0003f05270 */
[----:B------:R-:W-:Y:S05]  /*1980*/  @!P0 BRA `(.L_x_4239) ;  /* 0x0000000000108947 */ /* 0x000fea0003800000 */
[----:B------:R-:W-:-:S13]  /*1990*/  ISETP.NE.AND P0, PT, R4, 0x6, PT ;  /* 0x000000060400780c */ /* 0x000fda0003f05270 */
[----:B------:R-:W-:Y:S05]  /*19a0*/  @P0 BRA `(.L_x_4234) ;  /* 0x00000008007c0947 */ /* 0x000fea0003800000 */
[----:B------:R2:W5:Y:S01]  /*19b0*/  LDG.E R19, desc[UR36][R2.64] ;  /* 0x0000002402137981 */ /* 0x000562000c1e1900 */
[----:B------:R-:W-:Y:S05]  /*19c0*/  BRA `(.L_x_4235) ;  /* 0x0000000800d07947 */ /* 0x000fea0003800000 */
.L_x_4239:
[----:B------:R-:W2:Y:S02]  /*19d0*/  LDG.E.U16 R2, desc[UR36][R2.64] ;  /* 0x0000002402027981 */ /* 0x000ea4000c1e1500 */
[----:B--2---:R-:W-:Y:S01]  /*19e0*/  HADD2.F32 R19, -RZ, R2.H0_H0 ;  /* 0x20000002ff137230 */ /* 0x004fe20000004100 */
[----:B------:R-:W-:Y:S06]  /*19f0*/  BRA `(.L_x_4235) ;  /* 0x0000000800c47947 */ /* 0x000fec0003800000 */
.L_x_4238:
[----:B------:R-:W-:-:S13]  /*1a00*/  ISETP.NE.AND P0, PT, R4, 0x7, PT ;  /* 0x000000070400780c */ /* 0x000fda0003f05270 */
[----:B------:R-:W-:Y:S05]  /*1a10*/  @!P0 BRA `(.L_x_4240) ;  /* 0x0000000000248947 */ /* 0x000fea0003800000 */
[----:B------:R-:W-:-:S13]  /*1a20*/  ISETP.NE.AND P0, PT, R4, 0x8, PT ;  /* 0x000000080400780c */ /* 0x000fda0003f05270 */
[----:B------:R-:W-:Y:S05]  /*1a30*/  @!P0 BRA `(.L_x_4241) ;  /* 0x0000000000108947 */ /* 0x000fea0003800000 */
[----:B------:R-:W-:-:S13]  /*1a40*/  ISETP.NE.AND P0, PT, R4, 0x9, PT ;  /* 0x000000090400780c */ /* 0x000fda0003f05270 */
[----:B------:R-:W-:Y:S05]  /*1a50*/  @P0 BRA `(.L_x_4234) ;  /* 0x0000000800500947 */ /* 0x000fea0003800000 */
[----:B------:R3:W5:Y:S01]  /*1a60*/  LDG.E R19, desc[UR36][R2.64] ;  /* 0x0000002402137981 */ /* 0x000762000c1e1900 */
[----:B------:R-:W-:Y:S05]  /*1a70*/  BRA `(.L_x_4235) ;  /* 0x0000000800a47947 */ /* 0x000fea0003800000 */
.L_x_4241:
[----:B------:R-:W2:Y:S02]  /*1a80*/  LDG.E.U16 R2, desc[UR36][R2.64] ;  /* 0x0000002402027981 */ /* 0x000ea4000c1e1500 */
[----:B--2---:R-:W-:Y:S01]  /*1a90*/  HADD2.F32 R19, -RZ, R2.H0_H0 ;  /* 0x20000002ff137230 */ /* 0x004fe20000004100 */
[----:B------:R-:W-:Y:S06]  /*1aa0*/  BRA `(.L_x_4235) ;  /* 0x0000000800987947 */ /* 0x000fec0003800000 */
.L_x_4240:
[----:B------:R-:W2:Y:S01]  /*1ab0*/  LDG.E.64 R2, desc[UR36][R2.64] ;  /* 0x0000002402027981 */ /* 0x000ea2000c1e1b00 */
[----:B------:R-:W-:Y:S01]  /*1ac0*/  UMOV UR4, 0xf0000000 ;  /* 0xf000000000047882 */ /* 0x000fe20000000000 */
[----:B------:R-:W-:Y:S01]  /*1ad0*/  UMOV UR5, 0x380fffff ;  /* 0x380fffff00057882 */ /* 0x000fe20000000000 */
[----:B--2---:R-:W0:Y:S01]  /*1ae0*/  F2F.F32.F64 R19, R2 ;  /* 0x0000000200137310 */ /* 0x004e220000301000 */
[----:B------:R-:W-:-:S14]  /*1af0*/  DSETP.GEU.AND P0, PT, |R2|, UR4, PT ;  /* 0x0000000402007e2a */ /* 0x000fdc000bf0e200 */
[----:B0-----:R-:W-:Y:S01]  /*1b00*/  @!P0 FMUL R19, R19, 1.175494350822287508e-38 ;  /* 0x0080000013138820 */ /* 0x001fe20000400000 */
[----:B------:R-:W-:Y:S06]  /*1b10*/  BRA `(.L_x_4235) ;  /* 0x00000008007c7947 */ /* 0x000fec0003800000 */
.L_x_4230:
        /* <DEDUP_REMOVED lines=10> */
[----:B------:R-:W-:Y:S01]  /*1bc0*/  FSEL R19, RZ, 1, !P0 ;  /* 0x3f800000ff137808 */ /* 0x000fe20004000000 */
[----:B------:R-:W-:Y:S08]  /*1bd0*/  BRA `(.L_x_4235) ;  /* 0x00000008004c7947 */ /* 0x000ff00003800000 */
.L_x_4244:
[----:B------:R-:W2:Y:S01]  /*1be0*/  LDG.E.64 R2, desc[UR36][R2.64] ;  /* 0x0000002402027981 */ /* 0x000ea2000c1e1b00 */
[----:B------:R-:W-:Y:S01]  /*1bf0*/  UMOV UR4, 0xf0000000 ;  /* 0xf000000000047882 */ /* 0x000fe20000000000 */
[----:B------:R-:W-:Y:S01]  /*1c00*/  UMOV UR5, 0x380fffff ;  /* 0x380fffff00057882 */ /* 0x000fe20000000000 */
[----:B--2---:R-:W0:Y:S01]  /*1c10*/  F2F.F32.F64 R19, R2 ;  /* 0x0000000200137310 */ /* 0x004e220000301000 */
[----:B------:R-:W-:-:S14]  /*1c20*/  DSETP.GEU.AND P0, PT, |R2|, UR4, PT ;  /* 0x0000000402007e2a */ /* 0x000fdc000bf0e200 */
[----:B0-----:R-:W-:Y:S01]  /*1c30*/  @!P0 FMUL R19, R19, 1.175494350822287508e-38 ;  /* 0x0080000013138820 */ /* 0x001fe20000400000 */
[----:B------:R-:W-:Y:S06]  /*1c40*/  BRA `(.L_x_4235) ;  /* 0x0000000800307947 */ /* 0x000fec0003800000 */
.L_x_4243:
        /* <DEDUP_REMOVED lines=16> */
[----:B------:R-:W-:Y:S01]  /*1d50*/  SEL R5, R4, RZ, P0 ;  /* 0x000000ff04057207 */ /* 0x000fe20000000000 */
[----:B------:R-:W-:-:S04]  /*1d60*/  VIADD R4, R0, 0x1000000 ;  /* 0x0100000000047836 */ /* 0x000fc80000000000 */
[----:B------:R-:W-:Y:S01]  /*1d70*/  IMAD R6, R5, R6, 0x3c000000 ;  /* 0x3c00000005067424 */ /* 0x000fe200078e0206 */
[----:B------:R-:W-:Y:S02]  /*1d80*/  SHF.L.U32 R5, R0, R5, RZ ;  /* 0x0000000500057219 */ /* 0x000fe400000006ff */
[----:B------:R-:W-:Y:S02]  /*1d90*/  SHF.R.S32.HI R4, RZ, 0x8, R4 ;  /* 0x00000008ff047819 */ /* 0x000fe40000011404 */
[----:B------:R-:W-:-:S04]  /*1da0*/  LEA.HI R5, R5, R6, RZ, 0x1c ;  /* 0x0000000605057211 */ /* 0x000fc800078fe0ff */
[----:B------:R-:W-:-:S04]  /*1db0*/  LOP3.LUT R5, R5, 0x7f800000, R4, 0xf8, !PT ;  /* 0x7f80000005057812 */ /* 0x000fc800078ef804 */
[----:B------:R-:W-:-:S04]  /*1dc0*/  LOP3.LUT R2, R5, R2, RZ, 0x30, !PT ;  /* 0x0000000205027212 */ /* 0x000fc800078e30ff */
[----:B------:R-:W-:Y:S01]  /*1dd0*/  LOP3.LUT R19, R2, 0x80000000, R19, 0xf8, !PT ;  /* 0x8000000002137812 */ /* 0x000fe200078ef813 */
[----:B------:R-:W-:Y:S06]  /*1de0*/  BRA `(.L_x_4235) ;  /* 0x0000000400c87947 */ /* 0x000fec0003800000 */
.L_x_4246:
        /* <DEDUP_REMOVED lines=11> */
[----:B------:R-:W-:Y:S01]  /*1ea0*/  LOP3.LUT R19, R19, 0x80000000, R0, 0xf8, !PT ;  /* 0x8000000013137812 */ /* 0x000fe200078ef800 */
[----:B------:R-:W-:Y:S06]  /*1eb0*/  BRA `(.L_x_4235) ;  /* 0x0000000400947947 */ /* 0x000fec0003800000 */
.L_x_4245:
[----:B------:R-:W2:Y:S02]  /*1ec0*/  LDG.E.U16 R2, desc[UR36][R2.64] ;  /* 0x0000002402027981 */ /* 0x000ea4000c1e1500 */
[----:B--2---:R-:W-:Y:S01]  /*1ed0*/  IMAD.U32 R19, R2, 0x10000, RZ ;  /* 0x0001000002137824 */ /* 0x004fe200078e00ff */
[----:B------:R-:W-:Y:S06]  /*1ee0*/  BRA `(.L_x_4235) ;  /* 0x0000000400887947 */ /* 0x000fec0003800000 */
.L_x_4242:
        /* <DEDUP_REMOVED lines=9> */
[----:B--2---:R-:W-:Y:S01]  /*1f80*/  I2FP.F32.U32 R19, R2 ;  /* 0x0000000200137245 */ /* 0x004fe20000201000 */
[----:B------:R-:W-:Y:S06]  /*1f90*/  BRA `(.L_x_4235) ;  /* 0x00000004005c7947 */ /* 0x000fec0003800000 */
.L_x_4249:
[----:B------:R-:W2:Y:S01]  /*1fa0*/  LDG.E.U8 R2, desc[UR36][R2.64] ;  /* 0x0000002402027981 */ /* 0x000ea2000c1e1100 */
        /* <DEDUP_REMOVED lines=19> */
.L_x_4251:
[----:B------:R-:W-:Y:S05]  /*20e0*/  BSYNC B0 ;  /* 0x0000000000007941 */ /* 0x000fea0003800000 */
.L_x_4250:
[----:B------:R-:W-:Y:S01]  /*20f0*/  IMAD.SHL.U32 R2, R2, 0x100000, RZ ;  /* 0x0010000002027824 */ /* 0x000fe200078e00ff */
[----:B------:R-:W-:-:S04]  /*2100*/  LEA R0, R0, 0x3b800000, 0x17 ;  /* 0x3b80000000007811 */ /* 0x000fc800078eb8ff */
[----:B------:R-:W-:Y:S01]  /*2110*/  LOP3.LUT R19, R0, R2, R19, 0xfe, !PT ;  /* 0x0000000200137212 */ /* 0x000fe200078efe13 */
[----:B------:R-:W-:Y:S06]  /*2120*/  BRA `(.L_x_4235) ;  /* 0x0000000000f87947 */ /* 0x000fec0003800000 */
.L_x_4248:
        /* <DEDUP_REMOVED lines=20> */
.L_x_4253:
[----:B------:R-:W-:Y:S05]  /*2270*/  BSYNC B0 ;  /* 0x0000000000007941 */ /* 0x000fea0003800000 */
.L_x_4252:
[----:B------:R-:W-:Y:S01]  /*2280*/  IMAD.SHL.U32 R2, R2, 0x200000, RZ ;  /* 0x0020000002027824 */ /* 0x000fe200078e00ff */
[----:B------:R-:W-:-:S04]  /*2290*/  LEA R0, R0, 0x37800000, 0x17 ;  /* 0x3780000000007811 */ /* 0x000fc800078eb8ff */
[----:B------:R-:W-:Y:S01]  /*22a0*/  LOP3.LUT R19, R0, R2, R19, 0xfe, !PT ;  /* 0x0000000200137212 */ /* 0x000fe200078efe13 */
[----:B------:R-:W-:Y:S06]  /*22b0*/  BRA `(.L_x_4235) ;  /* 0x0000000000947947 */ /* 0x000fec0003800000 */
.L_x_4247:
[----:B------:R-:W-:-:S13]  /*22c0*/  ISETP.NE.AND P0, PT, R4, 0x1c, PT ;  /* 0x0000001c0400780c */ /* 0x000fda0003f05270 */
[----:B------:R-:W-:Y:S05]  /*22d0*/  @!P0 BRA `(.L_x_4254) ;  /* 0x0000000000848947 */ /* 0x000fea0003800000 */
[----:B------:R-:W-:-:S13]  /*22e0*/  ISETP.NE.AND P0, PT, R4, 0x1d, PT ;  /* 0x0000001d0400780c */ /* 0x000fda0003f05270 */
[----:B------:R-:W-:Y:S05]  /*22f0*/  @!P0 BRA `(.L_x_4255) ;  /* 0x0000000000708947 */ /* 0x000fea0003800000 */
[----:B------:R-:W-:-:S13]  /*2300*/  ISETP.NE.AND P0, PT, R4, 0x2c, PT ;  /* 0x0000002c0400780c */ /* 0x000fda0003f05270 */
[----:B------:R-:W-:Y:S05]  /*2310*/  @P0 BRA `(.L_x_4234) ;  /* 0x0000000000200947 */ /* 0x000fea0003800000 */
[----:B------:R-:W2:Y:S01]  /*2320*/  LDG.E.U8 R2, desc[UR36][R2.64] ;  /* 0x0000002402027981 */ /* 0x000ea2000c1e1100 */
[----:B------:R-:W-:Y:S01]  /*2330*/  IMAD.MOV.U32 R19, RZ, RZ, 0x400000 ;  /* 0x00400000ff137424 */ /* 0x000fe200078e00ff */
[----:B--2---:R-:W-:-:S13]  /*2340*/  ISETP.NE.AND P0, PT, R2, RZ, PT ;  /* 0x000000ff0200720c */ /* 0x004fda0003f05270 */
[----:B------:R-:W-:Y:S05]  /*2350*/  @!P0 BRA `(.L_x_4235) ;  /* 0x00000000006c8947 */ /* 0x000fea0003800000 */
[----:B------:R-:W-:-:S13]  /*2360*/  ISETP.NE.AND P0, PT, R2, 0xff, PT ;  /* 0x000000ff0200780c */ /* 0x000fda0003f05270 */
[----:B------:R-:W-:Y:S02]  /*2370*/  @!P0 IMAD.MOV.U32 R19, RZ, RZ, 0x7f800001 ;  /* 0x7f800001ff138424 */ /* 0x000fe400078e00ff */
[----:B------:R-:W-:Y:S01]  /*2380*/  @P0 IMAD.SHL.U32 R19, R2, 0x800000, RZ ;  /* 0x0080000002130824 */ /* 0x000fe200078e00ff */
[----:B------:R-:W-:Y:S06]  /*2390*/  BRA `(.L_x_4235) ;  /* 0x00000000005c7947 */ /* 0x000fec0003800000 */
.L_x_4234:
        /* <DEDUP_REMOVED lines=16> */
.L_x_4256:
[----:B------:R-:W-:Y:S01]  /*24a0*/  IMAD.MOV.U32 R19, RZ, RZ, RZ ;  /* 0x000000ffff137224 */ /* 0x000fe200078e00ff */
[----:B------:R-:W-:Y:S06]  /*24b0*/  BRA `(.L_x_4235) ;  /* 0x0000000000147947 */ /* 0x000fec0003800000 */
.L_x_4255:
[----:B------:R-:W2:Y:S02]  /*24c0*/  LDG.E.64 R2, desc[UR36][R2.64] ;  /* 0x0000002402027981 */ /* 0x000ea4000c1e1b00 */
[----:B--2---:R0:W1:Y:S01]  /*24d0*/  I2F.U64 R19, R2 ;  /* 0x0000000200137312 */ /* 0x0040620000301000 */
[----:B------:R-:W-:Y:S05]  /*24e0*/  BRA `(.L_x_4235) ;  /* 0x0000000000087947 */ /* 0x000fea0003800000 */
.L_x_4254:
[----:B------:R-:W2:Y:S02]  /*24f0*/  LDG.E R2, desc[UR36][R2.64] ;  /* 0x0000002402027981 */ /* 0x000ea4000c1e1900 */
[----:B--2---:R-:W-:-:S07]  /*2500*/  I2FP.F32.U32 R19, R2 ;  /* 0x0000000200137245 */ /* 0x004fce0000201000 */
.L_x_4235:
[----:B------:R-:W-:Y:S05]  /*2510*/  BSYNC B6 ;  /* 0x0000000000067941 */ /* 0x000fea0003800000 */
.L_x_4229:
[----:B------:R-:W1:Y:S01]  /*2520*/  LDC.U8 R4, c[0x0][0x493] ;  /* 0x000124c0ff047b82 */ /* 0x000e620000000000 */
[----:B------:R-:W-:Y:S01]  /*2530*/  ULDC.64 UR4, c[0x0][0x488] ;  /* 0x0001220000047ab9 */ /* 0x000fe20000000a00 */
[----:B------:R-:W-:Y:S01]  /*2540*/  BSSY B6, `(.L_x_4257) ;  /* 0x00000df000067945 */ /* 0x000fe20003800000 */
[----:B0-234-:R-:W-:-:S05]  /*2550*/  IADD3 R2, P1, R22, UR4, RZ ;  /* 0x0000000416027c10 */ /* 0x01dfca000ff3e0ff */
        /* <DEDUP_REMOVED lines=13> */
[----:B--2---:R-:W0:Y:S01]  /*2630*/  I2F.S16 R0, R0 ;  /* 0x0000000000007306 */ /* 0x004e220000101400 */
[----:B------:R-:W-:Y:S05]  /*2640*/  BRA `(.L_x_4263) ;  /* 0x0000000c00387947 */ /* 0x000fea0003800000 */
.L_x_4261:
[----:B------:R-:W2:Y:S02]  /*2650*/  LDG.E.U8 R0, desc[UR36][R2.64] ;  /* 0x0000002402007981 */ /* 0x000ea4000c1e1100 */
[----:B--2---:R-:W-:Y:S01]  /*2660*/  I2FP.F32.U32 R0, R0 ;  /* 0x0000000000007245 */ /* 0x004fe20000201000 */
[----:B------:R-:W-:Y:S06]  /*2670*/  BRA `(.L_x_4263) ;  /* 0x0000000c002c7947 */ /* 0x000fec0003800000 */
.L_x_4260:
[----:B------:R-:W-:-:S13]  /*2680*/  ISETP.NE.AND P0, PT, R0, 0x2, PT ;  /* 0x000000020000780c */ /* 0x000fda0003f05270 */
[----:B------:R-:W-:Y:S05]  /*2690*/  @!P0 BRA `(.L_x_4264) ;  /* 0x0000000000288947 */ /* 0x000fea0003800000 */
[----:B------:R-:W-:-:S13]  /*26a0*/  ISETP.NE.AND P0, PT, R0, 0x3, PT ;  /* 0x000000030000780c */ /* 0x000fda0003f05270 */
[----:B------:R-:W-:Y:S05]  /*26b0*/  @!P0 BRA `(.L_x_4265) ;  /* 0x0000000000148947 */ /* 0x000fea0003800000 */
[----:B------:R-:W-:-:S13]  /*26c0*/  ISETP.NE.AND P0, PT, R0, 0x4, PT ;  /* 0x000000040000780c */ /* 0x000fda0003f05270 */
[----:B------:R-:W-:Y:S05]  /*26d0*/  @P0 BRA `(.L_x_4262) ;  /* 0x0000000800b80947 */ /* 0x000fea0003800000 */
[----:B------:R-:W2:Y:S02]  /*26e0*/  LDG.E.64 R2, desc[UR36][R2.64] ;  /* 0x0000002402027981 */ /* 0x000ea4000c1e1b00 */
[----:B--2---:R0:W1:Y:S01]  /*26f0*/  I2F.S64 R0, R2 ;  /* 0x0000000200007312 */ /* 0x0040620000301400 */
[----:B------:R-:W-:Y:S05]  /*2700*/  BRA `(.L_x_4263) ;  /* 0x0000000c00087947 */ /* 0x000fea0003800000 */
.L_x_4265:
[----:B------:R-:W2:Y:S02]  /*2710*/  LDG.E R0, desc[UR36][R2.64] ;  /* 0x0000002402007981 */ /* 0x000ea4000c1e1900 */
[----:B--2---:R-:W-:Y:S01]  /*2720*/  I2FP.F32.S32 R0, R0 ;  /* 0x0000000000007245 */ /* 0x004fe20000201400 */
[----:B------:R-:W-:Y:S06]  /*2730*/  BRA `(.L_x_4263) ;  /* 0x0000000800fc7947 */ /* 0x000fec0003800000 */
.L_x_4264:
[----:B------:R-:W2:Y:S02]  /*2740*/  LDG.E.U16 R0, desc[UR36][R2.64] ;  /* 0x0000002402007981 */ /* 0x000ea4000c1e1500 */
[----:B--2---:R-:W4:Y:S01]  /*2750*/  I2F.S16 R0, R0 ;  /* 0x0000000000007306 */ /* 0x004f220000101400 */
[----:B------:R-:W-:Y:S05]  /*2760*/  BRA `(.L_x_4263) ;  /* 0x0000000800f07947 */ /* 0x000fea0003800000 */
.L_x_4259:
        /* <DEDUP_REMOVED lines=8> */
.L_x_4267:
[----:B------:R-:W2:Y:S02]  /*27f0*/  LDG.E.U16 R0, desc[UR36][R2.64] ;  /* 0x0000002402007981 */ /* 0x000ea4000c1e1500 */
[----:B--2---:R-:W-:Y:S01]  /*2800*/  HADD2.F32 R0, -RZ, R0.H0_H0 ;  /* 0x20000000ff007230 */ /* 0x004fe20000004100 */
[----:B------:R-:W-:Y:S06]  /*2810*/  BRA `(.L_x_4263) ;  /* 0x0000000800c47947 */ /* 0x000fec0003800000 */
.L_x_4266:
        /* <DEDUP_REMOVED lines=8> */
.L_x_4269:
[----:B------:R-:W2:Y:S02]  /*28a0*/  LDG.E.U16 R0, desc[UR36][R2.64] ;  /* 0x0000002402007981 */ /* 0x000ea4000c1e1500 */
[----:B--2---:R-:W-:Y:S01]  /*28b0*/  HADD2.F32 R0, -RZ, R0.H0_H0 ;  /* 0x20000000ff007230 */ /* 0x004fe20000004100 */
[----:B------:R-:W-:Y:S06]  /*28c0*/  BRA `(.L_x_4263) ;  /* 0x0000000800987947 */ /* 0x000fec0003800000 */
.L_x_4268:
[----:B------:R-:W2:Y:S01]  /*28d0*/  LDG.E.64 R2, desc[UR36][R2.64] ;  /* 0x0000002402027981 */ /* 0x000ea2000c1e1b00 */
[----:B------:R-:W-:Y:S01]  /*28e0*/  UMOV UR4, 0xf0000000 ;  /* 0xf000000000047882 */ /* 0x000fe20000000000 */
[----:B------:R-:W-:Y:S01]  /*28f0*/  UMOV UR5, 0x380fffff ;  /* 0x380fffff00057882 */ /* 0x000fe20000000000 */
[----:B--2---:R-:W0:Y:S01]  /*2900*/  F2F.F32.F64 R0, R2 ;  /* 0x0000000200007310 */ /* 0x004e220000301000 */
[----:B------:R-:W-:-:S14]  /*2910*/  DSETP.GEU.AND P0, PT, |R2|, UR4, PT ;  /* 0x0000000402007e2a */ /* 0x000fdc000bf0e200 */
[----:B0-----:R-:W-:Y:S01]  /*2920*/  @!P0 FMUL R0, R0, 1.175494350822287508e-38 ;  /* 0x0080000000008820 */ /* 0x001fe20000400000 */
[----:B------:R-:W-:Y:S06]  /*2930*/  BRA `(.L_x_4263) ;  /* 0x00000008007c7947 */ /* 0x000fec0003800000 */
.L_x_4258:
        /* <DEDUP_REMOVED lines=12> */
.L_x_4272:
[----:B------:R-:W2:Y:S01]  /*2a00*/  LDG.E.64 R2, desc[UR36][R2.64] ;  /* 0x0000002402027981 */ /* 0x000ea2000c1e1b00 */
[----:B------:R-:W-:Y:S01]  /*2a10*/  UMOV UR4, 0xf0000000 ;  /* 0xf000000000047882 */ /* 0x000fe20000000000 */
[----:B------:R-:W-:Y:S01]  /*2a20*/  UMOV UR5, 0x380fffff ;  /* 0x380fffff00057882 */ /* 0x000fe20000000000 */
[----:B--2---:R-:W0:Y:S01]  /*2a30*/  F2F.F32.F64 R0, R2 ;  /* 0x0000000200007310 */ /* 0x004e220000301000 */
[----:B------:R-:W-:-:S14]  /*2a40*/  DSETP.GEU.AND P0, PT, |R2|, UR4, PT ;  /* 0x0000000402007e2a */ /* 0x000fdc000bf0e200 */
[----:B0-----:R-:W-:Y:S01]  /*2a50*/  @!P0 FMUL R0, R0, 1.175494350822287508e-38 ;  /* 0x0080000000008820 */ /* 0x001fe20000400000 */
[----:B------:R-:W-:Y:S06]  /*2a60*/  BRA `(.L_x_4263) ;  /* 0x0000000800307947 */ /* 0x000fec0003800000 */
.L_x_4271:
        /* <DEDUP_REMOVED lines=24> */
[----:B------:R-:W-:Y:S01]  /*2bf0*/  LOP3.LUT R0, R5, 0x80000000, R0, 0xf8, !PT ;  /* 0x8000000005007812 */ /* 0x000fe200078ef800 */
[----:B------:R-:W-:Y:S06]  /*2c00*/  BRA `(.L_x_4263) ;  /* 0x0000000400c87947 */ /* 0x000fec0003800000 */
.L_x_4274:
        /* <DEDUP_REMOVED lines=11> */
[----:B------:R-:W-:Y:S01]  /*2cc0*/  LOP3.LUT R0, R4, 0x80000000, R5, 0xf8, !PT ;  /* 0x8000000004007812 */ /* 0x000fe200078ef805 */
[----:B------:R-:W-:Y:S06]  /*2cd0*/  BRA `(.L_x_4263) ;  /* 0x0000000400947947 */ /* 0x000fec0003800000 */
.L_x_4273:
[----:B------:R-:W2:Y:S02]  /*2ce0*/  LDG.E.U16 R0, desc[UR36][R2.64] ;  /* 0x0000002402007981 */ /* 0x000ea4000c1e1500 */
[----:B--2---:R-:W-:Y:S01]  /*2cf0*/  IMAD.U32 R0, R0, 0x10000, RZ ;  /* 0x0001000000007824 */ /* 0x004fe200078e00ff */
[----:B------:R-:W-:Y:S06]  /*2d00*/  BRA `(.L_x_4263) ;  /* 0x0000000400887947 */ /* 0x000fec0003800000 */
.L_x_4270:
        /* <DEDUP_REMOVED lines=11> */
.L_x_4277:
        /* <DEDUP_REMOVED lines=20> */
.L_x_4279:
[----:B------:R-:W-:Y:S05]  /*2f00*/  BSYNC B0 ;  /* 0x0000000000007941 */ /* 0x000fea0003800000 */
.L_x_4278:
[----:B------:R-:W-:Y:S01]  /*2f10*/  LEA R3, R0, 0x3b800000, 0x17 ;  /* 0x3b80000000037811 */ /* 0x000fe200078eb8ff */
[----:B------:R-:W-:-:S05]  /*2f20*/  IMAD.SHL.U32 R0, R2, 0x100000, RZ ;  /* 0x0010000002007824 */ /* 0x000fca00078e00ff */
[----:B------:R-:W-:Y:S01]  /*2f30*/  LOP3.LUT R0, R3, R0, R4, 0xfe, !PT ;  /* 0x0000000003007212 */ /* 0x000fe200078efe04 */
[----:B------:R-:W-:Y:S06]  /*2f40*/  BRA `(.L_x_4263) ;  /* 0x0000000000f87947 */ /* 0x000fec0003800000 */
.L_x_4276:
        /* <DEDUP_REMOVED lines=20> */
.L_x_4281:
[----:B------:R-:W-:Y:S05]  /*3090*/  BSYNC B0 ;  /* 0x0000000000007941 */ /* 0x000fea0003800000 */
.L_x_4280:
[----:B------:R-:W-:Y:S01]  /*30a0*/  LEA R3, R0, 0x37800000, 0x17 ;  /* 0x3780000000037811 */ /* 0x000fe200078eb8ff */
[----:B------:R-:W-:-:S05]  /*30b0*/  IMAD.SHL.U32 R0, R2, 0x200000, RZ ;  /* 0x0020000002007824 */ /* 0x000fca00078e00ff */
[----:B------:R-:W-:Y:S01]  /*30c0*/  LOP3.LUT R0, R3, R0, R4, 0xfe, !PT ;  /* 0x0000000003007212 */ /* 0x000fe200078efe04 */
[----:B------:R-:W-:Y:S06]  /*30d0*/  BRA `(.L_x_4263) ;  /* 0x0000000000947947 */ /* 0x000fec0003800000 */
.L_x_4275:
        /* <DEDUP_REMOVED lines=14> */
.L_x_4262:
        /* <DEDUP_REMOVED lines=16> */
.L_x_4284:
[----:B------:R-:W-:Y:S01]  /*32c0*/  IMAD.MOV.U32 R0, RZ, RZ, RZ ;  /* 0x000000ffff007224 */ /* 0x000fe200078e00ff */
[----:B------:R-:W-:Y:S06]  /*32d0*/  BRA `(.L_x_4263) ;  /* 0x0000000000147947 */ /* 0x000fec0003800000 */
.L_x_4283:
[----:B------:R-:W2:Y:S02]  /*32e0*/  LDG.E.64 R2, desc[UR36][R2.64] ;  /* 0x0000002402027981 */ /* 0x000ea4000c1e1b00 */
[----:B--2---:R0:W1:Y:S01]  /*32f0*/  I2F.U64 R0, R2 ;  /* 0x0000000200007312 */ /* 0x0040620000301000 */
[----:B------:R-:W-:Y:S05]  /*3300*/  BRA `(.L_x_4263) ;  /* 0x0000000000087947 */ /* 0x000fea0003800000 */
.L_x_4282:
[----:B------:R-:W2:Y:S02]  /*3310*/  LDG.E R0, desc[UR36][R2.64] ;  /* 0x0000002402007981 */ /* 0x000ea4000c1e1900 */
[----:B--2---:R-:W-:-:S07]  /*3320*/  I2FP.F32.U32 R0, R0 ;  /* 0x0000000000007245 */ /* 0x004fce0000201000 */
.L_x_4263:
[----:B------:R-:W-:Y:S05]  /*3330*/  BSYNC B6 ;  /* 0x0000000000067941 */ /* 0x000fea0003800000 */
.L_x_4257:
[----:B------:R-:W2:Y:S01]  /*3340*/  LDC.U8 R4, c[0x0][0x491] ;  /* 0x00012440ff047b82 */ /* 0x000ea20000000000 */
[----:B01--45:R-:W0:Y:S02]  /*3350*/  MUFU.RCP R0, R0 ;  /* 0x0000000000007308 */ /* 0x033e240000001000 */
[----:B0-----:R-:W-:-:S06]  /*3360*/  FMUL.FTZ R19, R0, R19 ;  /* 0x0000001300137220 */ /* 0x001fcc0000410000 */
[----:B--23--:R0:W1:Y:S01]  /*3370*/  FRND.TRUNC R2, R19 ;  /* 0x0000001300027307 */ /* 0x00c062000020d000 */
[----:B------:R-:W-:-:S04]  /*3380*/  PRMT R3, R4, 0x9910, RZ ;  /* 0x0000991004037816 */ /* 0x000fc800000000ff */
[----:B------:R-:W-:-:S13]  /*3390*/  ISETP.GT.AND P0, PT, R3, 0x9, PT ;  /* 0x000000090300780c */ /* 0x000fda0003f04270 */
[----:B01----:R-:W-:Y:S05]  /*33a0*/  @P0 BRA `(.L_x_4285) ;  /* 0x0000000000e40947 */ /* 0x003fea0003800000 */
        /* <DEDUP_REMOVED lines=8> */
[----:B------:R-:W0:Y:S02]  /*3430*/  F2I.TRUNC.NTZ R3, R19 ;  /* 0x0000001300037305 */ /* 0x000e24000020f100 */
[----:B0-----:R0:W-:Y:S01]  /*3440*/  STG.E.U8 desc[UR36][R16.64], R3 ;  /* 0x0000000310007986 */ /* 0x0011e2000c101124 */
[----:B------:R-:W-:Y:S05]  /*3450*/  BRA `(.L_x_4290) ;  /* 0x0000000c004c7947 */ /* 0x000fea0003800000 */
.L_x_4288:
[----:B------:R-:W0:Y:S02]  /*3460*/  F2I.S64.TRUNC R2, R19 ;  /* 0x0000001300027311 */ /* 0x000e24000020d900 */
[----:B0-----:R0:W-:Y:S01]  /*3470*/  STG.E.U8 desc[UR36][R16.64], R2 ;  /* 0x0000000210007986 */ /* 0x0011e2000c101124 */
[----:B------:R-:W-:Y:S05]  /*3480*/  BRA `(.L_x_4290) ;  /* 0x0000000c00407947 */ /* 0x000fea0003800000 */
.L_x_4287:
[----:B------:R-:W-:-:S13]  /*3490*/  ISETP.NE.AND P0, PT, R3, 0x2, PT ;  /* 0x000000020300780c */ /* 0x000fda0003f05270 */
[----:B------:R-:W-:Y:S05]  /*34a0*/  @!P0 BRA `(.L_x_4291) ;  /* 0x0000000000288947 */ /* 0x000fea0003800000 */
[----:B------:R-:W-:-:S13]  /*34b0*/  ISETP.NE.AND P0, PT, R3, 0x3, PT ;  /* 0x000000030300780c */ /* 0x000fda0003f05270 */
[----:B------:R-:W-:Y:S05]  /*34c0*/  @!P0 BRA `(.L_x_4292) ;  /* 0x0000000000148947 */ /* 0x000fea0003800000 */
[----:B------:R-:W-:-:S13]  /*34d0*/  ISETP.NE.AND P0, PT, R3, 0x4, PT ;  /* 0x000000040300780c */ /* 0x000fda0003f05270 */
[----:B------:R-:W-:Y:S05]  /*34e0*/  @P0 BRA `(.L_x_4289) ;  /* 0x0000000800d00947 */ /* 0x000fea0003800000 */
[----:B------:R-:W0:Y:S02]  /*34f0*/  F2I.S64.TRUNC R2, R19 ;  /* 0x0000001300027311 */ /* 0x000e24000020d900 */
[----:B0-----:R0:W-:Y:S01]  /*3500*/  STG.E.64 desc[UR36][R16.64], R2 ;  /* 0x0000000210007986 */ /* 0x0011e2000c101b24 */
[----:B------:R-:W-:Y:S05]  /*3510*/  BRA `(.L_x_4290) ;  /* 0x0000000c001c7947 */ /* 0x000fea0003800000 */
.L_x_4292:
[----:B------:R-:W0:Y:S02]  /*3520*/  F2I.TRUNC.NTZ R19, R19 ;  /* 0x0000001300137305 */ /* 0x000e24000020f100 */
[----:B0-----:R0:W-:Y:S01]  /*3530*/  STG.E desc[UR36][R16.64], R19 ;  /* 0x0000001310007986 */ /* 0x0011e2000c101924 */
[----:B------:R-:W-:Y:S05]  /*3540*/  BRA `(.L_x_4290) ;  /* 0x0000000c00107947 */ /* 0x000fea0003800000 */
.L_x_4291:
[----:B------:R-:W0:Y:S02]  /*3550*/  F2I.TRUNC.NTZ R19, R19 ;  /* 0x0000001300137305 */ /* 0x000e24000020f100 */
[----:B0-----:R0:W-:Y:S01]  /*3560*/  STG.E.U16 desc[UR36][R16.64], R19 ;  /* 0x0000001310007986 */ /* 0x0011e2000c101524 */
[----:B------:R-:W-:Y:S05]  /*3570*/  BRA `(.L_x_4290) ;  /* 0x0000000c00047947 */ /* 0x000fea0003800000 */
.L_x_4286:
[----:B------:R-:W-:-:S13]  /*3580*/  ISETP.GT.AND P0, PT, R3, 0x6, PT ;  /* 0x000000060300780c */ /* 0x000fda0003f04270 */
[----:B------:R-:W-:Y:S05]  /*3590*/  @P0 BRA `(.L_x_4293) ;  /* 0x0000000000240947 */ /* 0x000fea0003800000 */
[----:B------:R-:W-:-:S13]  /*35a0*/  ISETP.NE.AND P0, PT, R3, 0x5, PT ;  /* 0x000000050300780c */ /* 0x000fda0003f05270 */
[----:B------:R-:W-:Y:S05]  /*35b0*/  @!P0 BRA `(.L_x_4294) ;  /* 0x0000000000108947 */ /* 0x000fea0003800000 */
[----:B------:R-:W-:-:S13]  /*35c0*/  ISETP.NE.AND P0, PT, R3, 0x6, PT ;  /* 0x000000060300780c */ /* 0x000fda0003f05270 */
[----:B------:R-:W-:Y:S05]  /*35d0*/  @P0 BRA `(.L_x_4289) ;  /* 0x0000000800940947 */ /* 0x000fea0003800000 */
[----:B------:R1:W-:Y:S01]  /*35e0*/  STG.E desc[UR36][R16.64], R2 ;  /* 0x0000000210007986 */ /* 0x0003e2000c101924 */
[----:B------:R-:W-:Y:S05]  /*35f0*/  BRA `(.L_x_4290) ;  /* 0x0000000800e47947 */ /* 0x000fea0003800000 */
.L_x_4294:
[----:B------:R-:W-:-:S05]  /*3600*/  F2FP.F16.F32.PACK_AB R2, RZ, R2 ;  /* 0x00000002ff02723e */ /* 0x000fca00000000ff */
[----:B------:R0:W-:Y:S01]  /*3610*/  STG.E.U16 desc[UR36][R16.64], R2 ;  /* 0x0000000210007986 */ /* 0x0001e2000c101524 */
[----:B------:R-:W-:Y:S05]  /*3620*/  BRA `(.L_x_4290) ;  /* 0x0000000800d87947 */ /* 0x000fea0003800000 */
.L_x_4293:
[----:B------:R-:W-:-:S13]  /*3630*/  ISETP.NE.AND P0, PT, R3, 0x7, PT ;  /* 0x000000070300780c */ /* 0x000fda0003f05270 */
[----:B------:R-:W-:Y:S05]  /*3640*/  @!P0 BRA `(.L_x_4295) ;  /* 0x00000000002c8947 */ /* 0x000fea0003800000 */
[----:B------:R-:W-:-:S13]  /*3650*/  ISETP.NE.AND P0, PT, R3, 0x8, PT ;  /* 0x000000080300780c */ /* 0x000fda0003f05270 */
[----:B------:R-:W-:Y:S05]  /*3660*/  @!P0 BRA `(.L_x_4296) ;  /* 0x0000000000148947 */ /* 0x000fea0003800000 */
[----:B------:R-:W-:-:S13]  /*3670*/  ISETP.NE.AND P0, PT, R3, 0x9, PT ;  /* 0x000000090300780c */ /* 0x000fda0003f05270 */
[----:B------:R-:W-:Y:S05]  /*3680*/  @P0 BRA `(.L_x_4289) ;  /* 0x0000000800680947 */ /* 0x000fea0003800000 */
[----:B------:R-:W-:-:S05]  /*3690*/  IMAD.MOV.U32 R3, RZ, RZ, RZ ;  /* 0x000000ffff037224 */ /* 0x000fca00078e00ff */
[----:B------:R3:W-:Y:S01]  /*36a0*/  STG.E.64 desc[UR36][R16.64], R2 ;  /* 0x0000000210007986 */ /* 0x0007e2000c101b24 */
[----:B------:R-:W-:Y:S05]  /*36b0*/  BRA `(.L_x_4290) ;  /* 0x0000000800b47947 */ /* 0x000fea0003800000 */
.L_x_4296:
[----:B------:R-:W-:-:S04]  /*36c0*/  F2FP.F16.F32.PACK_AB R3, RZ, R2 ;  /* 0x00000002ff03723e */ /* 0x000fc800000000ff */
[----:B------:R-:W-:-:S05]  /*36d0*/  PRMT R3, R3, 0x5410, RZ ;  /* 0x0000541003037816 */ /* 0x000fca00000000ff */
[----:B------:R2:W-:Y:S01]  /*36e0*/  STG.E desc[UR36][R16.64], R3 ;  /* 0x0000000310007986 */ /* 0x0005e2000c101924 */
[----:B------:R-:W-:Y:S05]  /*36f0*/  BRA `(.L_x_4290) ;  /* 0x0000000800a47947 */ /* 0x000fea0003800000 */
.L_x_4295:
[----:B------:R-:W-:-:S06]  /*3700*/  FMUL.FTZ R2, R2, 1 ;  /* 0x3f80000002027820 */ /* 0x000fcc0000410000 */
[----:B------:R-:W0:Y:S02]  /*3710*/  F2F.F64.F32 R2, R2 ;  /* 0x0000000200027310 */ /* 0x000e240000201800 */
[----:B0-----:R4:W-:Y:S01]  /*3720*/  STG.E.64 desc[UR36][R16.64], R2 ;  /* 0x0000000210007986 */ /* 0x0019e2000c101b24 */
[----:B------:R-:W-:Y:S05]  /*3730*/  BRA `(.L_x_4290) ;  /* 0x0000000800947947 */ /* 0x000fea0003800000 */
.L_x_4285:
        /* <DEDUP_REMOVED lines=8> */
[----:B------:R-:W-:-:S04]  /*37c0*/  FSETP.NEU.FTZ.AND P0, PT, R2, RZ, PT ;  /* 0x000000ff0200720b */ /* 0x000fc80003f1d000 */
[----:B------:R-:W-:-:S05]  /*37d0*/  SEL R3, RZ, 0x1, !P0 ;  /* 0x00000001ff037807 */ /* 0x000fca0004000000 */
[----:B------:R0:W-:Y:S01]  /*37e0*/  STG.E.U8 desc[UR36][R16.64], R3 ;  /* 0x0000000310007986 */ /* 0x0001e2000c101124 */
[----:B------:R-:W-:Y:S05]  /*37f0*/  BRA `(.L_x_4290) ;  /* 0x0000000800647947 */ /* 0x000fea0003800000 */
.L_x_4299:
[----:B------:R-:W-:Y:S01]  /*3800*/  FMUL.FTZ R4, R2, 1 ;  /* 0x3f80000002047820 */ /* 0x000fe20000410000 */
[----:B------:R-:W-:-:S05]  /*3810*/  CS2R R6, SRZ ;  /* 0x0000000000067805 */ /* 0x000fca000001ff00 */
[----:B------:R-:W0:Y:S02]  /*3820*/  F2F.F64.F32 R4, R4 ;  /* 0x0000000400047310 */ /* 0x000e240000201800 */
[----:B0-----:R0:W-:Y:S01]  /*3830*/  STG.E.128 desc[UR36][R16.64], R4 ;  /* 0x0000000410007986 */ /* 0x0011e2000c101d24 */
[----:B------:R-:W-:Y:S05]  /*3840*/  BRA `(.L_x_4290) ;  /* 0x0000000800507947 */ /* 0x000fea0003800000 */
.L_x_4298:
[----:B------:R-:W-:-:S13]  /*3850*/  ISETP.NE.AND P0, PT, R3, 0xf, PT ;  /* 0x0000000f0300780c */ /* 0x000fda0003f05270 */
[----:B------:R-:W-:Y:S05]  /*3860*/  @!P0 BRA `(.L_x_4300) ;  /* 0x0000000000ac8947 */ /* 0x000fea0003800000 */
[----:B------:R-:W-:-:S13]  /*3870*/  ISETP.NE.AND P0, PT, R3, 0x17, PT ;  /* 0x000000170300780c */ /* 0x000fda0003f05270 */
[----:B------:R-:W-:Y:S05]  /*3880*/  @!P0 BRA `(.L_x_4301) ;  /* 0x0000000000508947 */ /* 0x000fea0003800000 */
[----:B------:R-:W-:-:S13]  /*3890*/  ISETP.NE.AND P0, PT, R3, 0x18, PT ;  /* 0x000000180300780c */ /* 0x000fda0003f05270 */
[----:B------:R-:W-:Y:S05]  /*38a0*/  @P0 BRA `(.L_x_4289) ;  /* 0x0000000400e00947 */ /* 0x000fea0003800000 */
[C---:B------:R-:W-:Y:S01]  /*38b0*/  LOP3.LUT R4, R2.reuse, 0x7fffffff, RZ, 0xc0, !PT ;  /* 0x7fffffff02047812 */ /* 0x040fe200078ec0ff */
[----:B------:R-:W-:Y:S01]  /*38c0*/  BSSY B0, `(.L_x_4302) ;  /* 0x000000d000007945 */ /* 0x000fe20003800000 */
[----:B------:R-:W-:Y:S02]  /*38d0*/  LOP3.LUT R0, R2, 0x80000000, RZ, 0xc0, !PT ;  /* 0x8000000002007812 */ /* 0x000fe400078ec0ff */
[----:B------:R-:W-:Y:S02]  /*38e0*/  ISETP.GT.U32.AND P0, PT, R4, 0x43efffff, PT ;  /* 0x43efffff0400780c */ /* 0x000fe40003f04070 */
[----:B------:R-:W-:Y:S01]  /*38f0*/  SHF.R.U32.HI R5, RZ, 0x18, R0 ;  /* 0x00000018ff057819 */ /* 0x000fe20000011600 */
[----:B------:R-:W-:-:S10]  /*3900*/  IMAD.MOV.U32 R0, RZ, RZ, 0x7f ;  /* 0x0000007fff007424 */ /* 0x000fd400078e00ff */
[----:B------:R-:W-:Y:S05]  /*3910*/  @P0 BRA `(.L_x_4303) ;  /* 0x00000000001c0947 */ /* 0x000fea0003800000 */
[----:B------:R-:W-:-:S13]  /*3920*/  ISETP.GE.U32.AND P0, PT, R4, 0x3c800000, PT ;  /* 0x3c8000000400780c */ /* 0x000fda0003f06070 */
[----:B------:R-:W-:-:S04]  /*3930*/  @P0 SHF.R.U32.HI R0, RZ, 0x14, R2 ;  /* 0x00000014ff000819 */ /* 0x000fc80000011602 */
[----:B------:R-:W-:-:S04]  /*3940*/  @P0 LOP3.LUT R3, R0, 0x1, RZ, 0xc0, !PT ;  /* 0x0000000100030812 */ /* 0x000fc800078ec0ff */
[----:B------:R-:W-:Y:S01]  /*3950*/  @P0 IADD3 R3, R2, 0x407ffff, R3 ;  /* 0x0407ffff02030810 */ /* 0x000fe20007ffe003 */
[----:B------:R-:W-:-:S03]  /*3960*/  @!P0 FADD.FTZ R2, R4, 16384 ;  /* 0x4680000004028421 */ /* 0x000fc60000010000 */
[----:B------:R-:W-:Y:S01]  /*3970*/  @P0 SHF.R.U32.HI R0, RZ, 0x14, R3 ;  /* 0x00000014ff000819 */ /* 0x000fe20000011603 */
[----:B------:R-:W-:-:S07]  /*3980*/  @!P0 VIADD R0, R2, 0xb9800000 ;  /* 0xb980000002008836 */ /* 0x000fce0000000000 */
.L_x_4303:
[----:B------:R-:W-:Y:S05]  /*3990*/  BSYNC B0 ;  /* 0x0000000000007941 */ /* 0x000fea0003800000 */
.L_x_4302:
[----:B------:R-:W-:-:S05]  /*39a0*/  LOP3.LUT R5, R0, R5, RZ, 0xfc, !PT ;  /* 0x0000000500057212 */ /* 0x000fca00078efcff */
[----:B------:R0:W-:Y:S01]  /*39b0*/  STG.E.U8 desc[UR36][R16.64], R5 ;  /* 0x0000000510007986 */ /* 0x0001e2000c101124 */
[----:B------:R-:W-:Y:S05]  /*39c0*/  BRA `(.L_x_4290) ;  /* 0x0000000400f07947 */ /* 0x000fea0003800000 */
.L_x_4301:
[----:B------:R-:W-:Y:S01]  /*39d0*/  LOP3.LUT R4, R2, 0x7fffffff, RZ, 0xc0, !PT ;  /* 0x7fffffff02047812 */ /* 0x000fe200078ec0ff */
[----:B------:R-:W-:Y:S03]  /*39e0*/  BSSY B0, `(.L_x_4304) ;  /* 0x000000e000007945 */ /* 0x000fe60003800000 */
[----:B------:R-:W-:-:S13]  /*39f0*/  ISETP.GT.U32.AND P0, PT, R4, 0x477fffff, PT ;  /* 0x477fffff0400780c */ /* 0x000fda0003f04070 */
[----:B------:R-:W-:Y:S05]  /*3a00*/  @P0 BRA `(.L_x_4305) ;  /* 0x0000000000200947 */ /* 0x000fea0003800000 */
[----:B------:R-:W-:-:S13]  /*3a10*/  ISETP.GE.U32.AND P0, PT, R4, 0x38800000, PT ;  /* 0x388000000400780c */ /* 0x000fda0003f06070 */
[----:B------:R-:W-:-:S04]  /*3a20*/  @P0 SHF.R.U32.HI R0, RZ, 0x15, R2 ;  /* 0x00000015ff000819 */ /* 0x000fc80000011602 */
[----:B------:R-:W-:-:S04]  /*3a30*/  @P0 LOP3.LUT R3, R0, 0x1, RZ, 0xc0, !PT ;  /* 0x0000000100030812 */ /* 0x000fc800078ec0ff */
[----:B------:R-:W-:Y:S01]  /*3a40*/  @P0 IADD3 R0, R2, 0x80fffff, R3 ;  /* 0x080fffff02000810 */ /* 0x000fe20007ffe003 */
[----:B------:R-:W-:-:S03]  /*3a50*/  @!P0 FADD.FTZ R3, R4, 128 ;  /* 0x4300000004038421 */ /* 0x000fc60000010000 */
[----:B------:R-:W-:Y:S01]  /*3a60*/  @P0 SHF.R.U32.HI R0, RZ, 0x15, R0 ;  /* 0x00000015ff000819 */ /* 0x000fe20000011600 */
[----:B------:R-:W-:Y:S01]  /*3a70*/  @!P0 VIADD R0, R3, 0xbd000000 ;  /* 0xbd00000003008836 */ /* 0x000fe20000000000 */
[----:B------:R-:W-:Y:S06]  /*3a80*/  BRA `(.L_x_4306) ;  /* 0x00000000000c7947 */ /* 0x000fec0003800000 */
.L_x_4305:
[----:B------:R-:W-:Y:S01]  /*3a90*/  IMAD.MOV.U32 R0, RZ, RZ, 0x7f ;  /* 0x0000007fff007424 */ /* 0x000fe200078e00ff */
[----:B------:R-:W-:-:S04]  /*3aa0*/  ISETP.GT.U32.AND P0, PT, R4, 0x7f800000, PT ;  /* 0x7f8000000400780c */ /* 0x000fc80003f04070 */
[----:B------:R-:W-:-:S09]  /*3ab0*/  SEL R0, R0, 0x7c, P0 ;  /* 0x0000007c00007807 */ /* 0x000fd20000000000 */
.L_x_4306:
[----:B------:R-:W-:Y:S05]  /*3ac0*/  BSYNC B0 ;  /* 0x0000000000007941 */ /* 0x000fea0003800000 */
.L_x_4304:
[----:B------:R-:W-:-:S04]  /*3ad0*/  LOP3.LUT R2, R2, 0x80000000, RZ, 0xc0, !PT ;  /* 0x8000000002027812 */ /* 0x000fc800078ec0ff */
[----:B------:R-:W-:-:S04]  /*3ae0*/  SHF.R.U32.HI R3, RZ, 0x18, R2 ;  /* 0x00000018ff037819 */ /* 0x000fc80000011602 */
[----:B------:R-:W-:-:S05]  /*3af0*/  LOP3.LUT R3, R0, R3, RZ, 0xfc, !PT ;  /* 0x0000000300037212 */ /* 0x000fca00078efcff */
[----:B------:R0:W-:Y:S01]  /*3b00*/  STG.E.U8 desc[UR36][R16.64], R3 ;  /* 0x0000000310007986 */ /* 0x0001e2000c101124 */
[----:B------:R-:W-:Y:S05]  /*3b10*/  BRA `(.L_x_4290) ;  /* 0x00000004009c7947 */ /* 0x000fea0003800000 */
.L_x_4300:
[----:B------:R-:W-:-:S05]  /*3b20*/  F2FP.BF16.F32.PACK_AB R2, RZ, R2 ;  /* 0x00000002ff02723e */ /* 0x000fca00000010ff */
[----:B------:R0:W-:Y:S01]  /*3b30*/  STG.E.U16 desc[UR36][R16.64], R2 ;  /* 0x0000000210007986 */ /* 0x0001e2000c101524 */
[----:B------:R-:W-:Y:S05]  /*3b40*/  BRA `(.L_x_4290) ;  /* 0x0000000400907947 */ /* 0x000fea0003800000 */
.L_x_4297:
        /* <DEDUP_REMOVED lines=8> */
[----:B------:R-:W0:Y:S02]  /*3bd0*/  F2I.U32.TRUNC.NTZ R3, R19 ;  /* 0x0000001300037305 */ /* 0x000e24000020f000 */
[----:B0-----:R0:W-:Y:S01]  /*3be0*/  STG.E.U16 desc[UR36][R16.64], R3 ;  /* 0x0000000310007986 */ /* 0x0011e2000c101524 */
[----:B------:R-:W-:Y:S05]  /*3bf0*/  BRA `(.L_x_4290) ;  /* 0x0000000400647947 */ /* 0x000fea0003800000 */
.L_x_4309:
[----:B------:R-:W-:Y:S01]  /*3c00*/  LOP3.LUT R3, R2, 0x7fffffff, RZ, 0xc0, !PT ;  /* 0x7fffffff02037812 */ /* 0x000fe200078ec0ff */
[----:B------:R-:W-:Y:S01]  /*3c10*/  BSSY B0, `(.L_x_4310) ;  /* 0x0000013000007945 */ /* 0x000fe20003800000 */
[----:B------:R-:W-:Y:S02]  /*3c20*/  IMAD.MOV.U32 R8, RZ, RZ, 0x80 ;  /* 0x00000080ff087424 */ /* 0x000fe400078e00ff */
        /* <DEDUP_REMOVED lines=13> */
.L_x_4312:
[----:B------:R-:W-:-:S04]  /*3d00*/  LOP3.LUT R2, R2, 0x80000000, RZ, 0xc0, !PT ;  /* 0x8000000002027812 */ /* 0x000fc800078ec0ff */
[----:B------:R-:W-:-:S04]  /*3d10*/  SHF.R.U32.HI R3, RZ, 0x18, R2 ;  /* 0x00000018ff037819 */ /* 0x000fc80000011602 */
[----:B------:R-:W-:-:S04]  /*3d20*/  LOP3.LUT R0, R0, R3, RZ, 0xfc, !PT ;  /* 0x0000000300007212 */ /* 0x000fc800078efcff */
[----:B------:R-:W-:-:S07]  /*3d30*/  PRMT R8, R0, 0x7610, R8 ;  /* 0x0000761000087816 */ /* 0x000fce0000000008 */
.L_x_4311:
[----:B------:R-:W-:Y:S05]  /*3d40*/  BSYNC B0 ;  /* 0x0000000000007941 */ /* 0x000fea0003800000 */
.L_x_4310:
[----:B------:R0:W-:Y:S01]  /*3d50*/  STG.E.U8 desc[UR36][R16.64], R8 ;  /* 0x0000000810007986 */ /* 0x0001e2000c101124 */
[----:B------:R-:W-:Y:S05]  /*3d60*/  BRA `(.L_x_4290) ;  /* 0x0000000400087947 */ /* 0x000fea0003800000 */
.L_x_4308:
        /* <DEDUP_REMOVED lines=16> */
.L_x_4315:
[----:B------:R-:W-:-:S04]  /*3e70*/  LOP3.LUT R2, R2, 0x80000000, RZ, 0xc0, !PT ;  /* 0x8000000002027812 */ /* 0x000fc800078ec0ff */
[----:B------:R-:W-:-:S04]  /*3e80*/  SHF.R.U32.HI R3, RZ, 0x18, R2 ;  /* 0x00000018ff037819 */ /* 0x000fc80000011602 */
[----:B------:R-:W-:-:S04]  /*3e90*/  LOP3.LUT R0, R0, R3, RZ, 0xfc, !PT ;  /* 0x0000000300007212 */ /* 0x000fc800078efcff */
[----:B------:R-:W-:-:S07]  /*3ea0*/  PRMT R8, R0, 0x7610, R8 ;  /* 0x0000761000087816 */ /* 0x000fce0000000008 */
.L_x_4314:
[----:B------:R-:W-:Y:S05]  /*3eb0*/  BSYNC B0 ;  /* 0x0000000000007941 */ /* 0x000fea0003800000 */
.L_x_4313:
[----:B------:R0:W-:Y:S01]  /*3ec0*/  STG.E.U8 desc[UR36][R16.64], R8 ;  /* 0x0000000810007986 */ /* 0x0001e2000c101124 */
[----:B------:R-:W-:Y:S05]  /*3ed0*/  BRA `(.L_x_4290) ;  /* 0x0000000000ac7947 */ /* 0x000fea0003800000 */
.L_x_4307:
[----:B------:R-:W-:-:S13]  /*3ee0*/  ISETP.NE.AND P0, PT, R3, 0x1c, PT ;  /* 0x0000001c0300780c */ /* 0x000fda0003f05270 */
[----:B------:R-:W-:Y:S05]  /*3ef0*/  @!P0 BRA `(.L_x_4316) ;  /* 0x00000000009c8947 */ /* 0x000fea0003800000 */
[----:B------:R-:W-:-:S13]  /*3f00*/  ISETP.NE.AND P0, PT, R3, 0x1d, PT ;  /* 0x0000001d0300780c */ /* 0x000fda0003f05270 */
[----:B------:R-:W-:Y:S05]  /*3f10*/  @!P0 BRA `(.L_x_4317) ;  /* 0x0000000000888947 */ /* 0x000fea0003800000 */
[----:B------:R-:W-:-:S13]  /*3f20*/  ISETP.NE.AND P0, PT, R3, 0x2c, PT ;  /* 0x0000002c0300780c */ /* 0x000fda0003f05270 */
[----:B------:R-:W-:Y:S05]  /*3f30*/  @P0 BRA `(.L_x_4289) ;  /* 0x00000000003c0947 */ /* 0x000fea0003800000 */
        /* <DEDUP_REMOVED lines=15> */
.L_x_4289:
        /* <DEDUP_REMOVED lines=16> */
.L_x_4318:
[----:B------:R-:W-:Y:S05]  /*4130*/  BRA `(.L_x_4290) ;  /* 0x0000000000147947 */ /* 0x000fea0003800000 */
.L_x_4317:
[----:B------:R-:W0:Y:S02]  /*4140*/  F2I.U64.TRUNC R2, R19 ;  /* 0x0000001300027311 */ /* 0x000e24000020d800 */
[----:B0-----:R0:W-:Y:S01]  /*4150*/  STG.E.64 desc[UR36][R16.64], R2 ;  /* 0x0000000210007986 */ /* 0x0011e2000c101b24 */
[----:B------:R-:W-:Y:S05]  /*4160*/  BRA `(.L_x_4290) ;  /* 0x0000000000087947 */ /* 0x000fea0003800000 */
.L_x_4316:
[----:B------:R-:W0:Y:S02]  /*4170*/  F2I.U32.TRUNC.NTZ R19, R19 ;  /* 0x0000001300137305 */ /* 0x000e24000020f000 */
[----:B0-----:R0:W-:Y:S02]  /*4180*/  STG.E desc[UR36][R16.64], R19 ;  /* 0x0000001310007986 */ /* 0x0011e4000c101924 */
.L_x_4290:
[----:B------:R-:W-:-:S04]  /*4190*/  IMAD R18, R18, 0x200, R23 ;  /* 0x0000020012127824 */ /* 0x000fc800078e0217 */
[----:B0-----:R-:W-:-:S07]  /*41a0*/  VIADD R19, R18, 0x80 ;  /* 0x0000008012137836 */ /* 0x001fce0000000000 */
.L_x_4227:
[----:B------:R-:W-:Y:S05]  /*41b0*/  BSYNC B7 ;  /* 0x0000000000077941 */ /* 0x000fea0003800000 */
.L_x_4226:
[----:B------:R-:W-:Y:S01]  /*41c0*/  ULDC UR4, c[0x0][0x210] ;  /* 0x0000840000047ab9 */ /* 0x000fe20000000800 */
[----:B------:R-:W-:Y:S01]  /*41d0*/  BSSY B7, `(.L_x_4319) ;  /* 0x0000412000077945 */ /* 0x000fe20003800000 */
[----:B------:R-:W-:-:S13]  /*41e0*/  ISETP.GE.AND P0, PT, R19, UR4, PT ;  /* 0x0000000413007c0c */ /* 0x000fda000bf06270 */
[----:B------:R-:W-:Y:S05]  /*41f0*/  @P0 BRA `(.L_x_4320) ;  /* 0x00000040003c0947 */ /* 0x000fea0003800000 */
[----:B------:R-:W0:Y:S01]  /*4200*/  LDC R6, c[0x0][0x218] ;  /* 0x00008600ff067b82 */ /* 0x000e220000000800 */
        /* <DEDUP_REMOVED lines=353> */
.L_x_4321:
        /* <DEDUP_REMOVED lines=20> */
[----:B--2---:R4:W0:Y:S01]  /*5960*/  I2F.S16 R22, R2 ;  /* 0x0000000200167306 */ /* 0x0048220000101400 */
[----:B------:R-:W-:Y:S05]  /*5970*/  BRA `(.L_x_4328) ;  /* 0x0000000c00387947 */ /* 0x000fea0003800000 */
.L_x_4326:
[----:B------:R-:W2:Y:S02]  /*5980*/  LDG.E.U8 R2, desc[UR36][R2.64] ;  /* 0x0000002402027981 */ /* 0x000ea4000c1e1100 */
[----:B--2---:R-:W-:Y:S01]  /*5990*/  I2FP.F32.U32 R22, R2 ;  /* 0x0000000200167245 */ /* 0x004fe20000201000 */
[----:B------:R-:W-:Y:S06]  /*59a0*/  BRA `(.L_x_4328) ;  /* 0x0000000c002c7947 */ /* 0x000fec0003800000 */
.L_x_4325:
[----:B------:R-:W-:-:S13]  /*59b0*/  ISETP.NE.AND P0, PT, R4, 0x2, PT ;  /* 0x000000020400780c */ /* 0x000fda0003f05270 */
[----:B------:R-:W-:Y:S05]  /*59c0*/  @!P0 BRA `(.L_x_4329) ;  /* 0x0000000000288947 */ /* 0x000fea0003800000 */
[----:B------:R-:W-:-:S13]  /*59d0*/  ISETP.NE.AND P0, PT, R4, 0x3, PT ;  /* 0x000000030400780c */ /* 0x000fda0003f05270 */
[----:B------:R-:W-:Y:S05]  /*59e0*/  @!P0 BRA `(.L_x_4330) ;  /* 0x0000000000148947 */ /* 0x000fea0003800000 */
[----:B------:R-:W-:-:S13]  /*59f0*/  ISETP.NE.AND P0, PT, R4, 0x4, PT ;  /* 0x000000040400780c */ /* 0x000fda0003f05270 */
[----:B------:R-:W-:Y:S05]  /*5a00*/  @P0 BRA `(.L_x_4327) ;  /* 0x0000000800b80947 */ /* 0x000fea0003800000 */
[----:B------:R-:W2:Y:S02]  /*5a10*/  LDG.E.64 R22, desc[UR36][R2.64] ;  /* 0x0000002402167981 */ /* 0x000ea4000c1e1b00 */
[----:B--2---:R2:W3:Y:S01]  /*5a20*/  I2F.S64 R22, R22 ;  /* 0x0000001600167312 */ /* 0x0044e20000301400 */
[----:B------:R-:W-:Y:S05]  /*5a30*/  BRA `(.L_x_4328) ;  /* 0x0000000c00087947 */ /* 0x000fea0003800000 */
.L_x_4330:
[----:B------:R-:W2:Y:S02]  /*5a40*/  LDG.E R2, desc[UR36][R2.64] ;  /* 0x0000002402027981 */ /* 0x000ea4000c1e1900 */
[----:B--2---:R-:W-:Y:S01]  /*5a50*/  I2FP.F32.S32 R22, R2 ;  /* 0x0000000200167245 */ /* 0x004fe20000201400 */
[----:B------:R-:W-:Y:S06]  /*5a60*/  BRA `(.L_x_4328) ;  /* 0x0000000800fc7947 */ /* 0x000fec0003800000 */
.L_x_4329:
[----:B------:R-:W2:Y:S02]  /*5a70*/  LDG.E.U16 R2, desc[UR36][R2.64] ;  /* 0x0000002402027981 */ /* 0x000ea4000c1e1500 */
[----:B--2---:R0:W1:Y:S01]  /*5a80*/  I2F.S16 R22, R2 ;  /* 0x0000000200167306 */ /* 0x0040620000101400 */
[----:B------:R-:W-:Y:S05]  /*5a90*/  BRA `(.L_x_4328) ;  /* 0x0000000800f07947 */ /* 0x000fea0003800000 */
.L_x_4324:
        /* <DEDUP_REMOVED lines=8> */
.L_x_4332:
[----:B------:R-:W2:Y:S02]  /*5b20*/  LDG.E.U16 R2, desc[UR36][R2.64] ;  /* 0x0000002402027981 */ /* 0x000ea4000c1e1500 */
[----:B--2---:R-:W-:Y:S01]  /*5b30*/  HADD2.F32 R22, -RZ, R2.H0_H0 ;  /* 0x20000002ff167230 */ /* 0x004fe20000004100 */
[----:B------:R-:W-:Y:S06]  /*5b40*/  BRA `(.L_x_4328) ;  /* 0x0000000800c47947 */ /* 0x000fec0003800000 */
.L_x_4331:
        /* <DEDUP_REMOVED lines=8> */
.L_x_4334:
[----:B------:R-:W2:Y:S02]  /*5bd0*/  LDG.E.U16 R2, desc[UR36][R2.64] ;  /* 0x0000002402027981 */ /* 0x000ea4000c1e1500 */
[----:B--2---:R-:W-:Y:S01]  /*5be0*/  HADD2.F32 R22, -RZ, R2.H0_H0 ;  /* 0x20000002ff167230 */ /* 0x004fe20000004100 */
[----:B------:R-:W-:Y:S06]  /*5bf0*/  BRA `(.L_x_4328) ;  /* 0x0000000800987947 */ /* 0x000fec0003800000 */
.L_x_4333:
[----:B------:R-:W2:Y:S01]  /*5c00*/  LDG.E.64 R2, desc[UR36][R2.64] ;  /* 0x0000002402027981 */ /* 0x000ea2000c1e1b00 */
[----:B------:R-:W-:Y:S01]  /*5c10*/  UMOV UR4, 0xf0000000 ;  /* 0xf000000000047882 */ /* 0x000fe20000000000 */
[----:B------:R-:W-:Y:S01]  /*5c20*/  UMOV UR5, 0x380fffff ;  /* 0x380fffff00057882 */ /* 0x000fe20000000000 */
[----:B--2---:R-:W0:Y:S01]  /*5c30*/  F2F.F32.F64 R22, R2 ;  /* 0x0000000200167310 */ /* 0x004e220000301000 */
[----:B------:R-:W-:-:S14]  /*5c40*/  DSETP.GEU.AND P0, PT, |R2|, UR4, PT ;  /* 0x0000000402007e2a */ /* 0x000fdc000bf0e200 */
[----:B0-----:R-:W-:Y:S01]  /*5c50*/  @!P0 FMUL R22, R22, 1.175494350822287508e-38 ;  /* 0x0080000016168820 */ /* 0x001fe20000400000 */
[----:B------:R-:W-:Y:S06]  /*5c60*/  BRA `(.L_x_4328) ;  /* 0x00000008007c7947 */ /* 0x000fec0003800000 */
.L_x_4323:
        /* <DEDUP_REMOVED lines=12> */
.L_x_4337:
[----:B------:R-:W2:Y:S01]  /*5d30*/  LDG.E.64 R2, desc[UR36][R2.64] ;  /* 0x0000002402027981 */ /* 0x000ea2000c1e1b00 */
[----:B------:R-:W-:Y:S01]  /*5d40*/  UMOV UR4, 0xf0000000 ;  /* 0xf000000000047882 */ /* 0x000fe20000000000 */
[----:B------:R-:W-:Y:S01]  /*5d50*/  UMOV UR5, 0x380fffff ;  /* 0x380fffff00057882 */ /* 0x000fe20000000000 */
[----:B--2---:R-:W0:Y:S01]  /*5d60*/  F2F.F32.F64 R22, R2 ;  /* 0x0000000200167310 */ /* 0x004e220000301000 */
[----:B------:R-:W-:-:S14]  /*5d70*/  DSETP.GEU.AND P0, PT, |R2|, UR4, PT ;  /* 0x0000000402007e2a */ /* 0x000fdc000bf0e200 */
[----:B0-----:R-:W-:Y:S01]  /*5d80*/  @!P0 FMUL R22, R22, 1.175494350822287508e-38 ;  /* 0x0080000016168820 */ /* 0x001fe20000400000 */
[----:B------:R-:W-:Y:S06]  /*5d90*/  BRA `(.L_x_4328) ;  /* 0x0000000800307947 */ /* 0x000fec0003800000 */
.L_x_4336:
        /* <DEDUP_REMOVED lines=26> */
.L_x_4339:
        /* <DEDUP_REMOVED lines=13> */
.L_x_4338:
[----:B------:R-:W2:Y:S02]  /*6010*/  LDG.E.U16 R2, desc[UR36][R2.64] ;  /* 0x0000002402027981 */ /* 0x000ea4000c1e1500 */
[----:B--2---:R-:W-:Y:S01]  /*6020*/  IMAD.U32 R22, R2, 0x10000, RZ ;  /* 0x0001000002167824 */ /* 0x004fe200078e00ff */
[----:B------:R-:W-:Y:S06]  /*6030*/  BRA `(.L_x_4328) ;  /* 0x0000000400887947 */ /* 0x000fec0003800000 */
.L_x_4335:
        /* <DEDUP_REMOVED lines=11> */
.L_x_4342:
        /* <DEDUP_REMOVED lines=20> */
.L_x_4344:
[----:B------:R-:W-:Y:S05]  /*6230*/  BSYNC B0 ;  /* 0x0000000000007941 */ /* 0x000fea0003800000 */
.L_x_4343:
[----:B------:R-:W-:Y:S01]  /*6240*/  IMAD.SHL.U32 R2, R2, 0x100000, RZ ;  /* 0x0010000002027824 */ /* 0x000fe200078e00ff */
[----:B------:R-:W-:-:S04]  /*6250*/  LEA R3, R0, 0x3b800000, 0x17 ;  /* 0x3b80000000037811 */ /* 0x000fc800078eb8ff */
[----:B------:R-:W-:Y:S01]  /*6260*/  LOP3.LUT R22, R3, R2, R22, 0xfe, !PT ;  /* 0x0000000203167212 */ /* 0x000fe200078efe16 */
[----:B------:R-:W-:Y:S06]  /*6270*/  BRA `(.L_x_4328) ;  /* 0x0000000000f87947 */ /* 0x000fec0003800000 */
.L_x_4341:
        /* <DEDUP_REMOVED lines=20> */
.L_x_4346:
[----:B------:R-:W-:Y:S05]  /*63c0*/  BSYNC B0 ;  /* 0x0000000000007941 */ /* 0x000fea0003800000 */
.L_x_4345:
[----:B------:R-:W-:Y:S01]  /*63d0*/  IMAD.SHL.U32 R2, R2, 0x200000, RZ ;  /* 0x0020000002027824 */ /* 0x000fe200078e00ff */
[----:B------:R-:W-:-:S04]  /*63e0*/  LEA R3, R0, 0x37800000, 0x17 ;  /* 0x3780000000037811 */ /* 0x000fc800078eb8ff */
[----:B------:R-:W-:Y:S01]  /*63f0*/  LOP3.LUT R22, R3, R2, R22, 0xfe, !PT ;  /* 0x0000000203167212 */ /* 0x000fe200078efe16 */
[----:B------:R-:W-:Y:S06]  /*6400*/  BRA `(.L_x_4328) ;  /* 0x0000000000947947 */ /* 0x000fec0003800000 */
.L_x_4340:
        /* <DEDUP_REMOVED lines=14> */
.L_x_4327:
        /* <DEDUP_REMOVED lines=16> */
.L_x_4349:
[----:B------:R-:W-:Y:S01]  /*65f0*/  IMAD.MOV.U32 R22, RZ, RZ, RZ ;  /* 0x000000ffff167224 */ /* 0x000fe200078e00ff */
[----:B------:R-:W-:Y:S06]  /*6600*/  BRA `(.L_x_4328) ;  /* 0x0000000000147947 */ /* 0x000fec0003800000 */
.L_x_4348:
[----:B------:R-:W2:Y:S02]  /*6610*/  LDG.E.64 R22, desc[UR36][R2.64] ;  /* 0x0000002402167981 */ /* 0x000ea4000c1e1b00 */
[----:B--2---:R0:W1:Y:S01]  /*6620*/  I2F.U64 R22, R22 ;  /* 0x0000001600167312 */ /* 0x0040620000301000 */
[----:B------:R-:W-:Y:S05]  /*6630*/  BRA `(.L_x_4328) ;  /* 0x0000000000087947 */ /* 0x000fea0003800000 */
.L_x_4347:
[----:B------:R-:W2:Y:S02]  /*6640*/  LDG.E R2, desc[UR36][R2.64] ;  /* 0x0000002402027981 */ /* 0x000ea4000c1e1900 */
[----:B--2---:R-:W-:-:S07]  /*6650*/  I2FP.F32.U32 R22, R2 ;  /* 0x0000000200167245 */ /* 0x004fce0000201000 */
.L_x_4328:
[----:B------:R-:W-:Y:S05]  /*6660*/  BSYNC B6 ;  /* 0x0000000000067941 */ /* 0x000fea0003800000 */
.L_x_4322:
[----:B------:R-:W2:Y:S01]  /*6670*/  LDC.U8 R4, c[0x0][0x493] ;  /* 0x000124c0ff047b82 */ /* 0x000ea20000000000 */
[----:B------:R-:W-:Y:S01]  /*6680*/  ULDC.64 UR4, c[0x0][0x488] ;  /* 0x0001220000047ab9 */ /* 0x000fe20000000a00 */
[----:B------:R-:W-:Y:S01]  /*6690*/  BSSY B6, `(.L_x_4350) ;  /* 0x00000df000067945 */ /* 0x000fe20003800000 */
[----:B0---4-:R-:W-:-:S05]  /*66a0*/  IADD3 R2, P0, R18, UR4, RZ ;  /* 0x0000000412027c10 */ /* 0x011fca000ff1e0ff */
        /* <DEDUP_REMOVED lines=13> */
[----:B--2---:R-:W4:Y:S01]  /*6780*/  I2F.S16 R0, R0 ;  /* 0x0000000000007306 */ /* 0x004f220000101400 */
[----:B------:R-:W-:Y:S05]  /*6790*/  BRA `(.L_x_4356) ;  /* 0x0000000c00387947 */ /* 0x000fea0003800000 */
.L_x_4354:
[----:B------:R-:W2:Y:S02]  /*67a0*/  LDG.E.U8 R0, desc[UR36][R2.64] ;  /* 0x0000002402007981 */ /* 0x000ea4000c1e1100 */
[----:B--2---:R-:W-:Y:S01]  /*67b0*/  I2FP.F32.U32 R0, R0 ;  /* 0x0000000000007245 */ /* 0x004fe20000201000 */
[----:B------:R-:W-:Y:S06]  /*67c0*/  BRA `(.L_x_4356) ;  /* 0x0000000c002c7947 */ /* 0x000fec0003800000 */
.L_x_4353:
[----:B------:R-:W-:-:S13]  /*67d0*/  ISETP.NE.AND P0, PT, R0, 0x2, PT ;  /* 0x000000020000780c */ /* 0x000fda0003f05270 */
[----:B------:R-:W-:Y:S05]  /*67e0*/  @!P0 BRA `(.L_x_4357) ;  /* 0x0000000000288947 */ /* 0x000fea0003800000 */
[----:B------:R-:W-:-:S13]  /*67f0*/  ISETP.NE.AND P0, PT, R0, 0x3, PT ;  /* 0x000000030000780c */ /* 0x000fda0003f05270 */
[----:B------:R-:W-:Y:S05]  /*6800*/  @!P0 BRA `(.L_x_4358) ;  /* 0x0000000000148947 */ /* 0x000fea0003800000 */
[----:B------:R-:W-:-:S13]  /*6810*/  ISETP.NE.AND P0, PT, R0, 0x4, PT ;  /* 0x000000040000780c */ /* 0x000fda0003f05270 */
[----:B------:R-:W-:Y:S05]  /*6820*/  @P0 BRA `(.L_x_4355) ;  /* 0x0000000800b80947 */ /* 0x000fea0003800000 */
[----:B------:R-:W2:Y:S02]  /*6830*/  LDG.E.64 R2, desc[UR36][R2.64] ;  /* 0x0000002402027981 */ /* 0x000ea4000c1e1b00 */
[----:B--2---:R0:W2:Y:S01]  /*6840*/  I2F.S64 R0, R2 ;  /* 0x0000000200007312 */ /* 0x0040a20000301400 */
[----:B------:R-:W-:Y:S05]  /*6850*/  BRA `(.L_x_4356) ;  /* 0x0000000c00087947 */ /* 0x000fea0003800000 */
.L_x_4358:
[----:B------:R-:W2:Y:S02]  /*6860*/  LDG.E R0, desc[UR36][R2.64] ;  /* 0x0000002402007981 */ /* 0x000ea4000c1e1900 */
[----:B--2---:R-:W-:Y:S01]  /*6870*/  I2FP.F32.S32 R0, R0 ;  /* 0x0000000000007245 */ /* 0x004fe20000201400 */
[----:B------:R-:W-:Y:S06]  /*6880*/  BRA `(.L_x_4356) ;  /* 0x0000000800fc7947 */ /* 0x000fec0003800000 */
.L_x_4357:
[----:B------:R-:W2:Y:S02]  /*6890*/  LDG.E.U16 R0, desc[UR36][R2.64] ;  /* 0x0000002402007981 */ /* 0x000ea4000c1e1500 */
[----:B--2---:R-:W0:Y:S01]  /*68a0*/  I2F.S16 R0, R0 ;  /* 0x0000000000007306 */ /* 0x004e220000101400 */
[----:B------:R-:W-:Y:S05]  /*68b0*/  BRA `(.L_x_4356) ;  /* 0x0000000800f07947 */ /* 0x000fea0003800000 */
.L_x_4352:
        /* <DEDUP_REMOVED lines=8> */
.L_x_4360:
[----:B------:R-:W2:Y:S02]  /*6940*/  LDG.E.U16 R0, desc[UR36][R2.64] ;  /* 0x0000002402007981 */ /* 0x000ea4000c1e1500 */
[----:B--2---:R-:W-:Y:S01]  /*6950*/  HADD2.F32 R0, -RZ, R0.H0_H0 ;  /* 0x20000000ff007230 */ /* 0x004fe20000004100 */
[----:B------:R-:W-:Y:S06]  /*6960*/  BRA `(.L_x_4356) ;  /* 0x0000000800c47947 */ /* 0x000fec0003800000 */
.L_x_4359:
        /* <DEDUP_REMOVED lines=8> */
.L_x_4362:
[----:B------:R-:W2:Y:S02]  /*69f0*/  LDG.E.U16 R0, desc[UR36][R2.64] ;  /* 0x0000002402007981 */ /* 0x000ea4000c1e1500 */
[----:B--2---:R-:W-:Y:S01]  /*6a00*/  HADD2.F32 R0, -RZ, R0.H0_H0 ;  /* 0x20000000ff007230 */ /* 0x004fe20000004100 */
[----:B------:R-:W-:Y:S06]  /*6a10*/  BRA `(.L_x_4356) ;  /* 0x0000000800987947 */ /* 0x000fec0003800000 */
.L_x_4361:
[----:B------:R-:W2:Y:S01]  /*6a20*/  LDG.E.64 R2, desc[UR36][R2.64] ;  /* 0x0000002402027981 */ /* 0x000ea2000c1e1b00 */
[----:B------:R-:W-:Y:S01]  /*6a30*/  UMOV UR4, 0xf0000000 ;  /* 0xf000000000047882 */ /* 0x000fe20000000000 */
[----:B------:R-:W-:Y:S01]  /*6a40*/  UMOV UR5, 0x380fffff ;  /* 0x380fffff00057882 */ /* 0x000fe20000000000 */
[----:B--2---:R-:W0:Y:S01]  /*6a50*/  F2F.F32.F64 R0, R2 ;  /* 0x0000000200007310 */ /* 0x004e220000301000 */
[----:B------:R-:W-:-:S14]  /*6a60*/  DSETP.GEU.AND P0, PT, |R2|, UR4, PT ;  /* 0x0000000402007e2a */ /* 0x000fdc000bf0e200 */
[----:B0-----:R-:W-:Y:S01]  /*6a70*/  @!P0 FMUL R0, R0, 1.175494350822287508e-38 ;  /* 0x0080000000008820 */ /* 0x001fe20000400000 */
[----:B------:R-:W-:Y:S06]  /*6a80*/  BRA `(.L_x_4356) ;  /* 0x00000008007c7947 */ /* 0x000fec0003800000 */
.L_x_4351:
        /* <DEDUP_REMOVED lines=12> */
.L_x_4365:
[----:B------:R-:W2:Y:S01]  /*6b50*/  LDG.E.64 R2, desc[UR36][R2.64] ;  /* 0x0000002402027981 */ /* 0x000ea2000c1e1b00 */
[----:B------:R-:W-:Y:S01]  /*6b60*/  UMOV UR4, 0xf0000000 ;  /* 0xf000000000047882 */ /* 0x000fe20000000000 */
[----:B------:R-:W-:Y:S01]  /*6b70*/  UMOV UR5, 0x380fffff ;  /* 0x380fffff00057882 */ /* 0x000fe20000000000 */
[----:B--2---:R-:W0:Y:S01]  /*6b80*/  F2F.F32.F64 R0, R2 ;  /* 0x0000000200007310 */ /* 0x004e220000301000 */
[----:B------:R-:W-:-:S14]  /*6b90*/  DSETP.GEU.AND P0, PT, |R2|, UR4, PT ;  /* 0x0000000402007e2a */ /* 0x000fdc000bf0e200 */
[----:B0-----:R-:W-:Y:S01]  /*6ba0*/  @!P0 FMUL R0, R0, 1.175494350822287508e-38 ;  /* 0x0080000000008820 */ /* 0x001fe20000400000 */
[----:B------:R-:W-:Y:S06]  /*6bb0*/  BRA `(.L_x_4356) ;  /* 0x0000000800307947 */ /* 0x000fec0003800000 */
.L_x_4364:
        /* <DEDUP_REMOVED lines=26> */
.L_x_4367:
        /* <DEDUP_REMOVED lines=13> */
.L_x_4366:
[----:B------:R-:W2:Y:S02]  /*6e30*/  LDG.E.U16 R0, desc[UR36][R2.64] ;  /* 0x0000002402007981 */ /* 0x000ea4000c1e1500 */
[----:B--2---:R-:W-:Y:S01]  /*6e40*/  IMAD.U32 R0, R0, 0x10000, RZ ;  /* 0x0001000000007824 */ /* 0x004fe200078e00ff */
[----:B------:R-:W-:Y:S06]  /*6e50*/  BRA `(.L_x_4356) ;  /* 0x0000000400887947 */ /* 0x000fec0003800000 */
.L_x_4363:
        /* <DEDUP_REMOVED lines=11> */
.L_x_4370:
        /* <DEDUP_REMOVED lines=20> */
.L_x_4372:
[----:B------:R-:W-:Y:S05]  /*7050*/  BSYNC B0 ;  /* 0x0000000000007941 */ /* 0x000fea0003800000 */
.L_x_4371:
[----:B------:R-:W-:Y:S01]  /*7060*/  LEA R3, R0, 0x3b800000, 0x17 ;  /* 0x3b80000000037811 */ /* 0x000fe200078eb8ff */
[----:B------:R-:W-:-:S05]  /*7070*/  IMAD.SHL.U32 R0, R2, 0x100000, RZ ;  /* 0x0010000002007824 */ /* 0x000fca00078e00ff */
[----:B------:R-:W-:Y:S01]  /*7080*/  LOP3.LUT R0, R3, R0, R4, 0xfe, !PT ;  /* 0x0000000003007212 */ /* 0x000fe200078efe04 */
[----:B------:R-:W-:Y:S06]  /*7090*/  BRA `(.L_x_4356) ;  /* 0x0000000000f87947 */ /* 0x000fec0003800000 */
.L_x_4369:
        /* <DEDUP_REMOVED lines=20> */
.L_x_4374:
[----:B------:R-:W-:Y:S05]  /*71e0*/  BSYNC B0 ;  /* 0x0000000000007941 */ /* 0x000fea0003800000 */
.L_x_4373:
[----:B------:R-:W-:Y:S01]  /*71f0*/  LEA R3, R0, 0x37800000, 0x17 ;  /* 0x3780000000037811 */ /* 0x000fe200078eb8ff */
[----:B------:R-:W-:-:S05]  /*7200*/  IMAD.SHL.U32 R0, R2, 0x200000, RZ ;  /* 0x0020000002007824 */ /* 0x000fca00078e00ff */
[----:B------:R-:W-:Y:S01]  /*7210*/  LOP3.LUT R0, R3, R0, R4, 0xfe, !PT ;  /* 0x0000000003007212 */ /* 0x000fe200078efe04 */
[----:B------:R-:W-:Y:S06]  /*7220*/  BRA `(.L_x_4356) ;  /* 0x0000000000947947 */ /* 0x000fec0003800000 */
.L_x_4368:
        /* <DEDUP_REMOVED lines=14> */
.L_x_4355:
        /* <DEDUP_REMOVED lines=15> */
[----:B01-3-5:R-:W-:Y:S05]  /*7400*/  CALL.ABS.NOINC R2 ;  /* 0x0000000002007343 */ /* 0x02bfea0003c00000 */
.L_x_4377:
[----:B------:R-:W-:Y:S01]  /*7410*/  IMAD.MOV.U32 R0, RZ, RZ, RZ ;  /* 0x000000ffff007224 */ /* 0x000fe200078e00ff */
[----:B------:R-:W-:Y:S06]  /*7420*/  BRA `(.L_x_4356) ;  /* 0x0000000000147947 */ /* 0x000fec0003800000 */
.L_x_4376:
[----:B------:R-:W2:Y:S02]  /*7430*/  LDG.E.64 R2, desc[UR36][R2.64] ;  /* 0x0000002402027981 */ /* 0x000ea4000c1e1b00 */
[----:B--2---:R0:W2:Y:S01]  /*7440*/  I2F.U64 R0, R2 ;  /* 0x0000000200007312 */ /* 0x0040a20000301000 */
[----:B------:R-:W-:Y:S05]  /*7450*/  BRA `(.L_x_4356) ;  /* 0x0000000000087947 */ /* 0x000fea0003800000 */
.L_x_4375:
[----:B------:R-:W2:Y:S02]  /*7460*/  LDG.E R0, desc[UR36][R2.64] ;  /* 0x0000002402007981 */ /* 0x000ea4000c1e1900 */
[----:B--2---:R-:W-:-:S07]  /*7470*/  I2FP.F32.U32 R0, R0 ;  /* 0x0000000000007245 */ /* 0x004fce0000201000 */
.L_x_4356:
[----:B------:R-:W-:Y:S05]  /*7480*/  BSYNC B6 ;  /* 0x0000000000067941 */ /* 0x000fea0003800000 */
.L_x_4350:
[----:B------:R-:W1:Y:S01]  /*7490*/  LDC.U8 R5, c[0x0][0x491] ;  /* 0x00012440ff057b82 */ /* 0x000e620000000000 */
[----:B0-2-45:R-:W1:Y:S02]  /*74a0*/  MUFU.RCP R3, R0 ;  /* 0x0000000000037308 */ /* 0x035e640000001000 */
[----:B-1-3--:R-:W-:-:S06]  /*74b0*/  FMUL.FTZ R3, R3, R22 ;  /* 0x0000001603037220 */ /* 0x00afcc0000410000 */
[----:B------:R0:W1:Y:S01]  /*74c0*/  FRND.TRUNC R2, R3 ;  /* 0x0000000300027307 */ /* 0x000062000020d000 */
        /* <DEDUP_REMOVED lines=14> */
.L_x_4381:
[----:B------:R-:W0:Y:S02]  /*75b0*/  F2I.S64.TRUNC R2, R3 ;  /* 0x0000000300027311 */ /* 0x000e24000020d900 */
[----:B0-----:R0:W-:Y:S01]  /*75c0*/  STG.E.U8 desc[UR36][R16.64], R2 ;  /* 0x0000000210007986 */ /* 0x0011e2000c101124 */
[----:B------:R-:W-:Y:S05]  /*75d0*/  BRA `(.L_x_4383) ;  /* 0x0000000c00407947 */ /* 0x000fea0003800000 */
.L_x_4380:
        /* <DEDUP_REMOVED lines=9> */
.L_x_4385:
[----:B------:R-:W0:Y:S02]  /*7670*/  F2I.TRUNC.NTZ R3, R3 ;  /* 0x0000000300037305 */ /* 0x000e24000020f100 */
[----:B0-----:R0:W-:Y:S01]  /*7680*/  STG.E desc[UR36][R16.64], R3 ;  /* 0x0000000310007986 */ /* 0x0011e2000c101924 */
[----:B------:R-:W-:Y:S05]  /*7690*/  BRA `(.L_x_4383) ;  /* 0x0000000c00107947 */ /* 0x000fea0003800000 */
.L_x_4384:
[----:B------:R-:W0:Y:S02]  /*76a0*/  F2I.TRUNC.NTZ R3, R3 ;  /* 0x0000000300037305 */ /* 0x000e24000020f100 */
[----:B0-----:R0:W-:Y:S01]  /*76b0*/  STG.E.U16 desc[UR36][R16.64], R3 ;  /* 0x0000000310007986 */ /* 0x0011e2000c101524 */
[----:B------:R-:W-:Y:S05]  /*76c0*/  BRA `(.L_x_4383) ;  /* 0x0000000c00047947 */ /* 0x000fea0003800000 */
.L_x_4379:
        /* <DEDUP_REMOVED lines=8> */
.L_x_4387:
[----:B------:R-:W-:-:S05]  /*7750*/  F2FP.F16.F32.PACK_AB R2, RZ, R2 ;  /* 0x00000002ff02723e */ /* 0x000fca00000000ff */
[----:B------:R0:W-:Y:S01]  /*7760*/  STG.E.U16 desc[UR36][R16.64], R2 ;  /* 0x0000000210007986 */ /* 0x0001e2000c101524 */
[----:B------:R-:W-:Y:S05]  /*7770*/  BRA `(.L_x_4383) ;  /* 0x0000000800d87947 */ /* 0x000fea0003800000 */
.L_x_4386:
        /* <DEDUP_REMOVED lines=9> */
.L_x_4389:
[----:B------:R-:W-:-:S04]  /*7810*/  F2FP.F16.F32.PACK_AB R3, RZ, R2 ;  /* 0x00000002ff03723e */ /* 0x000fc800000000ff */
[----:B------:R-:W-:-:S05]  /*7820*/  PRMT R3, R3, 0x5410, RZ ;  /* 0x0000541003037816 */ /* 0x000fca00000000ff */
[----:B------:R0:W-:Y:S01]  /*7830*/  STG.E desc[UR36][R16.64], R3 ;  /* 0x0000000310007986 */ /* 0x0001e2000c101924 */
[----:B------:R-:W-:Y:S05]  /*7840*/  BRA `(.L_x_4383) ;  /* 0x0000000800a47947 */ /* 0x000fea0003800000 */
.L_x_4388:
[----:B------:R-:W-:-:S06]  /*7850*/  FMUL.FTZ R2, R2, 1 ;  /* 0x3f80000002027820 */ /* 0x000fcc0000410000 */
[----:B------:R-:W0:Y:S02]  /*7860*/  F2F.F64.F32 R2, R2 ;  /* 0x0000000200027310 */ /* 0x000e240000201800 */
[----:B0-----:R0:W-:Y:S01]  /*7870*/  STG.E.64 desc[UR36][R16.64], R2 ;  /* 0x0000000210007986 */ /* 0x0011e2000c101b24 */
[----:B------:R-:W-:Y:S05]  /*7880*/  BRA `(.L_x_4383) ;  /* 0x0000000800947947 */ /* 0x000fea0003800000 */
.L_x_4378:
        /* <DEDUP_REMOVED lines=12> */
.L_x_4392:
[----:B------:R-:W-:Y:S01]  /*7950*/  FMUL.FTZ R4, R2, 1 ;  /* 0x3f80000002047820 */ /* 0x000fe20000410000 */
[----:B------:R-:W-:-:S05]  /*7960*/  CS2R R6, SRZ ;  /* 0x0000000000067805 */ /* 0x000fca000001ff00 */
[----:B------:R-:W0:Y:S02]  /*7970*/  F2F.F64.F32 R4, R4 ;  /* 0x0000000400047310 */ /* 0x000e240000201800 */
[----:B0-----:R0:W-:Y:S01]  /*7980*/  STG.E.128 desc[UR36][R16.64], R4 ;  /* 0x0000000410007986 */ /* 0x0011e2000c101d24 */
[----:B------:R-:W-:Y:S05]  /*7990*/  BRA `(.L_x_4383) ;  /* 0x0000000800507947 */ /* 0x000fea0003800000 */
.L_x_4391:
        /* <DEDUP_REMOVED lines=20> */
.L_x_4396:
[----:B------:R-:W-:Y:S05]  /*7ae0*/  BSYNC B0 ;  /* 0x0000000000007941 */ /* 0x000fea0003800000 */
.L_x_4395:
[----:B------:R-:W-:-:S05]  /*7af0*/  LOP3.LUT R5, R0, R5, RZ, 0xfc, !PT ;  /* 0x0000000500057212 */ /* 0x000fca00078efcff */
[----:B------:R0:W-:Y:S01]  /*7b00*/  STG.E.U8 desc[UR36][R16.64], R5 ;  /* 0x0000000510007986 */ /* 0x0001e2000c101124 */
[----:B------:R-:W-:Y:S05]  /*7b10*/  BRA `(.L_x_4383) ;  /* 0x0000000400f07947 */ /* 0x000fea0003800000 */
.L_x_4394:
        /* <DEDUP_REMOVED lines=12> */
.L_x_4398:
[----:B------:R-:W-:Y:S01]  /*7be0*/  IMAD.MOV.U32 R0, RZ, RZ, 0x7f ;  /* 0x0000007fff007424 */ /* 0x000fe200078e00ff */
[----:B------:R-:W-:-:S04]  /*7bf0*/  ISETP.GT.U32.AND P0, PT, R4, 0x7f800000, PT ;  /* 0x7f8000000400780c */ /* 0x000fc80003f04070 */
[----:B------:R-:W-:-:S09]  /*7c00*/  SEL R0, R0, 0x7c, P0 ;  /* 0x0000007c00007807 */ /* 0x000fd20000000000 */
.L_x_4399:
[----:B------:R-:W-:Y:S05]  /*7c10*/  BSYNC B0 ;  /* 0x0000000000007941 */ /* 0x000fea0003800000 */
.L_x_4397:
[----:B------:R-:W-:-:S04]  /*7c20*/  LOP3.LUT R2, R2, 0x80000000, RZ, 0xc0, !PT ;  /* 0x8000000002027812 */ /* 0x000fc800078ec0ff */
[----:B------:R-:W-:-:S04]  /*7c30*/  SHF.R.U32.HI R3, RZ, 0x18, R2 ;  /* 0x00000018ff037819 */ /* 0x000fc80000011602 */
[----:B------:R-:W-:-:S05]  /*7c40*/  LOP3.LUT R3, R0, R3, RZ, 0xfc, !PT ;  /* 0x0000000300037212 */ /* 0x000fca00078efcff */
[----:B------:R0:W-:Y:S01]  /*7c50*/  STG.E.U8 desc[UR36][R16.64], R3 ;  /* 0x0000000310007986 */ /* 0x0001e2000c101124 */
[----:B------:R-:W-:Y:S05]  /*7c60*/  BRA `(.L_x_4383) ;  /* 0x00000004009c7947 */ /* 0x000fea0003800000 */
.L_x_4393:
[----:B------:R-:W-:-:S05]  /*7c70*/  F2FP.BF16.F32.PACK_AB R2, RZ, R2 ;  /* 0x00000002ff02723e */ /* 0x000fca00000010ff */
[----:B------:R0:W-:Y:S01]  /*7c80*/  STG.E.U16 desc[UR36][R16.64], R2 ;  /* 0x0000000210007986 */ /* 0x0001e2000c101524 */
[----:B------:R-:W-:Y:S05]  /*7c90*/  BRA `(.L_x_4383) ;  /* 0x0000000400907947 */ /* 0x000fea0003800000 */
.L_x_4390:
        /* <DEDUP_REMOVED lines=11> */
.L_x_4402:
        /* <DEDUP_REMOVED lines=16> */
.L_x_4405:
[----:B------:R-:W-:-:S04]  /*7e50*/  LOP3.LUT R2, R2, 0x80000000, RZ, 0xc0, !PT ;  /* 0x8000000002027812 */ /* 0x000fc800078ec0ff */
[----:B------:R-:W-:-:S04]  /*7e60*/  SHF.R.U32.HI R3, RZ, 0x18, R2 ;  /* 0x00000018ff037819 */ /* 0x000fc80000011602 */
[----:B------:R-:W-:-:S04]  /*7e70*/  LOP3.LUT R0, R0, R3, RZ, 0xfc, !PT ;  /* 0x0000000300007212 */ /* 0x000fc800078efcff */
[----:B------:R-:W-:-:S07]  /*7e80*/  PRMT R8, R0, 0x7610, R8 ;  /* 0x0000761000087816 */ /* 0x000fce0000000008 */
.L_x_4404:
[----:B------:R-:W-:Y:S05]  /*7e90*/  BSYNC B0 ;  /* 0x0000000000007941 */ /* 0x000fea0003800000 */
.L_x_4403:
[----:B------:R3:W-:Y:S01]  /*7ea0*/  STG.E.U8 desc[UR36][R16.64], R8 ;  /* 0x0000000810007986 */ /* 0x0007e2000c101124 */
[----:B------:R-:W-:Y:S05]  /*7eb0*/  BRA `(.L_x_4383) ;  /* 0x0000000400087947 */ /* 0x000fea0003800000 */
.L_x_4401:
        /* <DEDUP_REMOVED lines=16> */
.L_x_4408:
[----:B------:R-:W-:-:S04]  /*7fc0*/  LOP3.LUT R2, R2, 0x80000000, RZ, 0xc0, !PT ;  /* 0x8000000002027812 */ /* 0x000fc800078ec0ff */
[----:B------:R-:W-:-:S04]  /*7fd0*/  SHF.R.U32.HI R3, RZ, 0x18, R2 ;  /* 0x00000018ff037819 */ /* 0x000fc80000011602 */
[----:B------:R-:W-:-:S04]  /*7fe0*/  LOP3.LUT R0, R0, R3, RZ, 0xfc, !PT ;  /* 0x0000000300007212 */ /* 0x000fc800078efcff */
[----:B------:R-:W-:-:S07]  /*7ff0*/  PRMT R8, R0, 0x7610, R8 ;  /* 0x0000761000087816 */ /* 0x000fce0000000008 */
.L_x_4407:
[----:B------:R-:W-:Y:S05]  /*8000*/  BSYNC B0 ;  /* 0x0000000000007941 */ /* 0x000fea0003800000 */
.L_x_4406:
[----:B------:R0:W-:Y:S01]  /*8010*/  STG.E.U8 desc[UR36][R16.64], R8 ;  /* 0x0000000810007986 */ /* 0x0001e2000c101124 */
[----:B------:R-:W-:Y:S05]  /*8020*/  BRA `(.L_x_4383) ;  /* 0x0000000000ac7947 */ /* 0x000fea0003800000 */
.L_x_4400:
        /* <DEDUP_REMOVED lines=21> */
.L_x_4382:
        /* <DEDUP_REMOVED lines=16> */
.L_x_4411:
[----:B------:R-:W-:Y:S05]  /*8280*/  BRA `(.L_x_4383) ;  /* 0x0000000000147947 */ /* 0x000fea0003800000 */
.L_x_4410:
[----:B------:R-:W0:Y:S02]  /*8290*/  F2I.U64.TRUNC R2, R3 ;  /* 0x0000000300027311 */ /* 0x000e24000020d800 */
[----:B0-----:R2:W-:Y:S01]  /*82a0*/  STG.E.64 desc[UR36][R16.64], R2 ;  /* 0x0000000210007986 */ /* 0x0015e2000c101b24 */
[----:B------:R-:W-:Y:S05]  /*82b0*/  BRA `(.L_x_4383) ;  /* 0x0000000000087947 */ /* 0x000fea0003800000 */
.L_x_4409:
[----:B------:R-:W0:Y:S02]  /*82c0*/  F2I.U32.TRUNC.NTZ R3, R3 ;  /* 0x0000000300037305 */ /* 0x000e24000020f000 */
[----:B0-----:R0:W-:Y:S02]  /*82d0*/  STG.E desc[UR36][R16.64], R3 ;  /* 0x0000000310007986 */ /* 0x0011e4000c101924 */
.L_x_4383:
[----:B------:R-:W-:-:S07]  /*82e0*/  VIADD R19, R19, 0x80 ;  /* 0x0000008013137836 */ /* 0x000fce0000000000 */
.L_x_4320:
[----:B------:R-:W-:Y:S05]  /*82f0*/  BSYNC B7 ;  /* 0x0000000000077941 */ /* 0x000fea0003800000 */
.L_x_4319:
        /* <DEDUP_REMOVED lines=358> */
.L_x_4414:
        /* <DEDUP_REMOVED lines=22> */
.L_x_4419:
[----:B------:R-:W2:Y:S02]  /*9ac0*/  LDG.E.U8 R2, desc[UR36][R2.64] ;  /* 0x0000002402027981 */ /* 0x000ea4000c1e1100 */
[----:B--2---:R-:W-:Y:S01]  /*9ad0*/  I2FP.F32.U32 R22, R2 ;  /* 0x0000000200167245 */ /* 0x004fe20000201000 */
[----:B------:R-:W-:Y:S06]  /*9ae0*/  BRA `(.L_x_4421) ;  /* 0x0000000c002c7947 */ /* 0x000fec0003800000 */
.L_x_4418:
        /* <DEDUP_REMOVED lines=9> */
.L_x_4423:
[----:B------:R-:W2:Y:S02]  /*9b80*/  LDG.E R2, desc[UR36][R2.64] ;  /* 0x0000002402027981 */ /* 0x000ea4000c1e1900 */
[----:B--2---:R-:W-:Y:S01]  /*9b90*/  I2FP.F32.S32 R22, R2 ;  /* 0x0000000200167245 */ /* 0x004fe20000201400 */
[----:B------:R-:W-:Y:S06]  /*9ba0*/  BRA `(.L_x_4421) ;  /* 0x0000000800fc7947 */ /* 0x000fec0003800000 */
.L_x_4422:
[----:B------:R-:W2:Y:S02]  /*9bb0*/  LDG.E.U16 R2, desc[UR36][R2.64] ;  /* 0x0000002402027981 */ /* 0x000ea4000c1e1500 */
[----:B--2---:R2:W3:Y:S01]  /*9bc0*/  I2F.S16 R22, R2 ;  /* 0x0000000200167306 */ /* 0x0044e20000101400 */
[----:B------:R-:W-:Y:S05]  /*9bd0*/  BRA `(.L_x_4421) ;  /* 0x0000000800f07947 */ /* 0x000fea0003800000 */
.L_x_4417:
        /* <DEDUP_REMOVED lines=8> */
.L_x_4425:
[----:B------:R-:W2:Y:S02]  /*9c60*/  LDG.E.U16 R2, desc[UR36][R2.64] ;  /* 0x0000002402027981 */ /* 0x000ea4000c1e1500 */
[----:B--2---:R-:W-:Y:S01]  /*9c70*/  HADD2.F32 R22, -RZ, R2.H0_H0 ;  /* 0x20000002ff167230 */ /* 0x004fe20000004100 */
[----:B------:R-:W-:Y:S06]  /*9c80*/  BRA `(.L_x_4421) ;  /* 0x0000000800c47947 */ /* 0x000fec0003800000 */
.L_x_4424:
        /* <DEDUP_REMOVED lines=8> */
.L_x_4427:
[----:B------:R-:W2:Y:S02]  /*9d10*/  LDG.E.U16 R2, desc[UR36][R2.64] ;  /* 0x0000002402027981 */ /* 0x000ea4000c1e1500 */
[----:B--2---:R-:W-:Y:S01]  /*9d20*/  HADD2.F32 R22, -RZ, R2.H0_H0 ;  /* 0x20000002ff167230 */ /* 0x004fe20000004100 */
[----:B------:R-:W-:Y:S06]  /*9d30*/  BRA `(.L_x_4421) ;  /* 0x0000000800987947 */ /* 0x000fec0003800000 */
.L_x_4426:
[----:B------:R-:W2:Y:S01]  /*9d40*/  LDG.E.64 R2, desc[UR36][R2.64] ;  /* 0x0000002402027981 */ /* 0x000ea2000c1e1b00 */
[----:B------:R-:W-:Y:S01]  /*9d50*/  UMOV UR4, 0xf0000000 ;  /* 0xf000000000047882 */ /* 0x000fe20000000000 */
[----:B------:R-:W-:Y:S01]  /*9d60*/  UMOV UR5, 0x380fffff ;  /* 0x380fffff00057882 */ /* 0x000fe20000000000 */
[----:B--2---:R-:W0:Y:S01]  /*9d70*/  F2F.F32.F64 R22, R2 ;  /* 0x0000000200167310 */ /* 0x004e220000301000 */
[----:B------:R-:W-:-:S14]  /*9d80*/  DSETP.GEU.AND P0, PT, |R2|, UR4, PT ;  /* 0x0000000402007e2a */ /* 0x000fdc000bf0e200 */
[----:B0-----:R-:W-:Y:S01]  /*9d90*/  @!P0 FMUL R22, R22, 1.175494350822287508e-38 ;  /* 0x0080000016168820 */ /* 0x001fe20000400000 */
[----:B------:R-:W-:Y:S06]  /*9da0*/  BRA `(.L_x_4421) ;  /* 0x00000008007c7947 */ /* 0x000fec0003800000 */
.L_x_4416:
        /* <DEDUP_REMOVED lines=12> */
.L_x_4430:
[----:B------:R-:W2:Y:S01]  /*9e70*/  LDG.E.64 R2, desc[UR36][R2.64] ;  /* 0x0000002402027981 */ /* 0x000ea2000c1e1b00 */
[----:B------:R-:W-:Y:S01]  /*9e80*/  UMOV UR4, 0xf0000000 ;  /* 0xf000000000047882 */ /* 0x000fe20000000000 */
[----:B------:R-:W-:Y:S01]  /*9e90*/  UMOV UR5, 0x380fffff ;  /* 0x380fffff00057882 */ /* 0x000fe20000000000 */
[----:B--2---:R-:W0:Y:S01]  /*9ea0*/  F2F.F32.F64 R22, R2 ;  /* 0x0000000200167310 */ /* 0x004e220000301000 */
[----:B------:R-:W-:-:S14]  /*9eb0*/  DSETP.GEU.AND P0, PT, |R2|, UR4, PT ;  /* 0x0000000402007e2a */ /* 0x000fdc000bf0e200 */
[----:B0-----:R-:W-:Y:S01]  /*9ec0*/  @!P0 FMUL R22, R22, 1.175494350822287508e-38 ;  /* 0x0080000016168820 */ /* 0x001fe20000400000 */
[----:B------:R-:W-:Y:S06]  /*9ed0*/  BRA `(.L_x_4421) ;  /* 0x0000000800307947 */ /* 0x000fec0003800000 */
.L_x_4429:
        /* <DEDUP_REMOVED lines=26> */
.L_x_4432:
        /* <DEDUP_REMOVED lines=13> */
.L_x_4431:
[----:B------:R-:W2:Y:S02]  /*a150*/  LDG.E.U16 R2, desc[UR36][R2.64] ;  /* 0x0000002402027981 */ /* 0x000ea4000c1e1500 */
[----:B--2---:R-:W-:Y:S01]  /*a160*/  IMAD.U32 R22, R2, 0x10000, RZ ;  /* 0x0001000002167824 */ /* 0x004fe200078e00ff */
[----:B------:R-:W-:Y:S06]  /*a170*/  BRA `(.L_x_4421) ;  /* 0x0000000400887947 */ /* 0x000fec0003800000 */
.L_x_4428:
        /* <DEDUP_REMOVED lines=11> */
.L_x_4435:
        /* <DEDUP_REMOVED lines=20> */
.L_x_4437:
[----:B------:R-:W-:Y:S05]  /*a370*/  BSYNC B0 ;  /* 0x0000000000007941 */ /* 0x000fea0003800000 */
.L_x_4436:
[----:B------:R-:W-:Y:S01]  /*a380*/  IMAD.SHL.U32 R2, R2, 0x100000, RZ ;  /* 0x0010000002027824 */ /* 0x000fe200078e00ff */
[----:B------:R-:W-:-:S04]  /*a390*/  LEA R3, R0, 0x3b800000, 0x17 ;  /* 0x3b80000000037811 */ /* 0x000fc800078eb8ff */
[----:B------:R-:W-:Y:S01]  /*a3a0*/  LOP3.LUT R22, R3, R2, R22, 0xfe, !PT ;  /* 0x0000000203167212 */ /* 0x000fe200078efe16 */
[----:B------:R-:W-:Y:S06]  /*a3b0*/  BRA `(.L_x_4421) ;  /* 0x0000000000f87947 */ /* 0x000fec0003800000 */
.L_x_4434:
        /* <DEDUP_REMOVED lines=20> */
.L_x_4439:
[----:B------:R-:W-:Y:S05]  /*a500*/  BSYNC B0 ;  /* 0x0000000000007941 */ /* 0x000fea0003800000 */
.L_x_4438:
[----:B------:R-:W-:Y:S01]  /*a510*/  IMAD.SHL.U32 R2, R2, 0x200000, RZ ;  /* 0x0020000002027824 */ /* 0x000fe200078e00ff */
[----:B------:R-:W-:-:S04]  /*a520*/  LEA R3, R0, 0x37800000, 0x17 ;  /* 0x3780000000037811 */ /* 0x000fc800078eb8ff */
[----:B------:R-:W-:Y:S01]  /*a530*/  LOP3.LUT R22, R3, R2, R22, 0xfe, !PT ;  /* 0x0000000203167212 */ /* 0x000fe200078efe16 */
[----:B------:R-:W-:Y:S06]  /*a540*/  BRA `(.L_x_4421) ;  /* 0x0000000000947947 */ /* 0x000fec0003800000 */
.L_x_4433:
        /* <DEDUP_REMOVED lines=14> */
.L_x_4420:
        /* <DEDUP_REMOVED lines=16> */
.L_x_4442:
[----:B------:R-:W-:Y:S01]  /*a730*/  IMAD.MOV.U32 R22, RZ, RZ, RZ ;  /* 0x000000ffff167224 */ /* 0x000fe200078e00ff */
[----:B------:R-:W-:Y:S06]  /*a740*/  BRA `(.L_x_4421) ;  /* 0x0000000000147947 */ /* 0x000fec0003800000 */
.L_x_4441:
[----:B------:R-:W2:Y:S02]  /*a750*/  LDG.E.64 R22, desc[UR36][R2.64] ;  /* 0x0000002402167981 */ /* 0x000ea4000c1e1b00 */
[----:B--2---:R0:W1:Y:S01]  /*a760*/  I2F.U64 R22, R22 ;  /* 0x0000001600167312 */ /* 0x0040620000301000 */
[----:B------:R-:W-:Y:S05]  /*a770*/  BRA `(.L_x_4421) ;  /* 0x0000000000087947 */ /* 0x000fea0003800000 */
.L_x_4440:
[----:B------:R-:W2:Y:S02]  /*a780*/  LDG.E R2, desc[UR36][R2.64] ;  /* 0x0000002402027981 */ /* 0x000ea4000c1e1900 */
[----:B--2---:R-:W-:-:S07]  /*a790*/  I2FP.F32.U32 R22, R2 ;  /* 0x0000000200167245 */ /* 0x004fce0000201000 */
.L_x_4421:
[----:B------:R-:W-:Y:S05]  /*a7a0*/  BSYNC B6 ;  /* 0x0000000000067941 */ /* 0x000fea0003800000 */
.L_x_4415:
[----:B------:R-:W4:Y:S01]  /*a7b0*/  LDC.U8 R4, c[0x0][0x493] ;  /* 0x000124c0ff047b82 */ /* 0x000f220000000000 */
[----:B------:R-:W-:Y:S01]  /*a7c0*/  ULDC.64 UR4, c[0x0][0x488] ;  /* 0x0001220000047ab9 */ /* 0x000fe20000000a00 */
[----:B------:R-:W-:Y:S01]  /*a7d0*/  BSSY B6, `(.L_x_4443) ;  /* 0x00000df000067945 */ /* 0x000fe20003800000 */
[----:B0-2---:R-:W-:-:S05]  /*a7e0*/  IADD3 R2, P0, R18, UR4, RZ ;  /* 0x0000000412027c10 */ /* 0x005fca000ff1e0ff */
[----:B------:R-:W-:Y:S01]  /*a7f0*/  IMAD.X R3, RZ, RZ, UR5, P0 ;  /* 0x00000005ff037e24 */ /* 0x000fe200080e06ff */
[----:B----4-:R-:W-:-:S04]  /*a800*/  PRMT R0, R4, 0x9910, RZ ;  /* 0x0000991004007816 */ /* 0x010fc800000000ff */
        /* <DEDUP_REMOVED lines=13> */
.L_x_4447:
[----:B------:R-:W2:Y:S02]  /*a8e0*/  LDG.E.U8 R0, desc[UR36][R2.64] ;  /* 0x0000002402007981 */ /* 0x000ea4000c1e1100 */
[----:B--2---:R-:W-:Y:S01]  /*a8f0*/  I2FP.F32.U32 R0, R0 ;  /* 0x0000000000007245 */ /* 0x004fe20000201000 */
[----:B------:R-:W-:Y:S06]  /*a900*/  BRA `(.L_x_4449) ;  /* 0x0000000c002c7947 */ /* 0x000fec0003800000 */
.L_x_4446:
[----:B------:R-:W-:-:S13]  /*a910*/  ISETP.NE.AND P0, PT, R0, 0x2, PT ;  /* 0x000000020000780c */ /* 0x000fda0003f05270 */
[----:B------:R-:W-:Y:S05]  /*a920*/  @!P0 BRA `(.L_x_4450) ;  /* 0x0000000000288947 */ /* 0x000fea0003800000 */
[----:B------:R-:W-:-:S13]  /*a930*/  ISETP.NE.AND P0, PT, R0, 0x3, PT ;  /* 0x000000030000780c */ /* 0x000fda0003f05270 */
[----:B------:R-:W-:Y:S05]  /*a940*/  @!P0 BRA `(.L_x_4451) ;  /* 0x0000000000148947 */ /* 0x000fea0003800000 */
[----:B------:R-:W-:-:S13]  /*a950*/  ISETP.NE.AND P0, PT, R0, 0x4, PT ;  /* 0x000000040000780c */ /* 0x000fda0003f05270 */
[----:B------:R-:W-:Y:S05]  /*a960*/  @P0 BRA `(.L_x_4448) ;  /* 0x0000000800b80947 */ /* 0x000fea0003800000 */
[----:B------:R-:W2:Y:S02]  /*a970*/  LDG.E.64 R2, desc[UR36][R2.64] ;  /* 0x0000002402027981 */ /* 0x000ea4000c1e1b00 */
[----:B--2---:R2:W4:Y:S01]  /*a980*/  I2F.S64 R0, R2 ;  /* 0x0000000200007312 */ /* 0x0045220000301400 */
[----:B------:R-:W-:Y:S05]  /*a990*/  BRA `(.L_x_4449) ;  /* 0x0000000c00087947 */ /* 0x000fea0003800000 */
.L_x_4451:
[----:B------:R-:W2:Y:S02]  /*a9a0*/  LDG.E R0, desc[UR36][R2.64] ;  /* 0x0000002402007981 */ /* 0x000ea4000c1e1900 */
[----:B--2---:R-:W-:Y:S01]  /*a9b0*/  I2FP.F32.S32 R0, R0 ;  /* 0x0000000000007245 */ /* 0x004fe20000201400 */
[----:B------:R-:W-:Y:S06]  /*a9c0*/  BRA `(.L_x_4449) ;  /* 0x0000000800fc7947 */ /* 0x000fec0003800000 */
.L_x_4450:
[----:B------:R-:W2:Y:S02]  /*a9d0*/  LDG.E.U16 R0, desc[UR36][R2.64] ;  /* 0x0000002402007981 */ /* 0x000ea4000c1e1500 */
[----:B--2---:R-:W0:Y:S01]  /*a9e0*/  I2F.S16 R0, R0 ;  /* 0x0000000000007306 */ /* 0x004e220000101400 */
[----:B------:R-:W-:Y:S05]  /*a9f0*/  BRA `(.L_x_4449) ;  /* 0x0000000800f07947 */ /* 0x000fea0003800000 */
.L_x_4445:
        /* <DEDUP_REMOVED lines=8> */
.L_x_4453:
[----:B------:R-:W2:Y:S02]  /*aa80*/  LDG.E.U16 R0, desc[UR36][R2.64] ;  /* 0x0000002402007981 */ /* 0x000ea4000c1e1500 */
[----:B--2---:R-:W-:Y:S01]  /*aa90*/  HADD2.F32 R0, -RZ, R0.H0_H0 ;  /* 0x20000000ff007230 */ /* 0x004fe20000004100 */
[----:B------:R-:W-:Y:S06]  /*aaa0*/  BRA `(.L_x_4449) ;  /* 0x0000000800c47947 */ /* 0x000fec0003800000 */
.L_x_4452:
        /* <DEDUP_REMOVED lines=8> */
.L_x_4455:
[----:B------:R-:W2:Y:S02]  /*ab30*/  LDG.E.U16 R0, desc[UR36][R2.64] ;  /* 0x0000002402007981 */ /* 0x000ea4000c1e1500 */
[----:B--2---:R-:W-:Y:S01]  /*ab40*/  HADD2.F32 R0, -RZ, R0.H0_H0 ;  /* 0x20000000ff007230 */ /* 0x004fe20000004100 */
[----:B------:R-:W-:Y:S06]  /*ab50*/  BRA `(.L_x_4449) ;  /* 0x0000000800987947 */ /* 0x000fec0003800000 */
.L_x_4454:
[----:B------:R-:W2:Y:S01]  /*ab60*/  LDG.E.64 R2, desc[UR36][R2.64] ;  /* 0x0000002402027981 */ /* 0x000ea2000c1e1b00 */
[----:B------:R-:W-:Y:S01]  /*ab70*/  UMOV UR4, 0xf0000000 ;  /* 0xf000000000047882 */ /* 0x000fe20000000000 */
[----:B------:R-:W-:Y:S01]  /*ab80*/  UMOV UR5, 0x380fffff ;  /* 0x380fffff00057882 */ /* 0x000fe20000000000 */
[----:B--2---:R-:W0:Y:S01]  /*ab90*/  F2F.F32.F64 R0, R2 ;  /* 0x0000000200007310 */ /* 0x004e220000301000 */
[----:B------:R-:W-:-:S14]  /*aba0*/  DSETP.GEU.AND P0, PT, |R2|, UR4, PT ;  /* 0x0000000402007e2a */ /* 0x000fdc000bf0e200 */
[----:B0-----:R-:W-:Y:S01]  /*abb0*/  @!P0 FMUL R0, R0, 1.175494350822287508e-38 ;  /* 0x0080000000008820 */ /* 0x001fe20000400000 */
[----:B------:R-:W-:Y:S06]  /*abc0*/  BRA `(.L_x_4449) ;  /* 0x00000008007c7947 */ /* 0x000fec0003800000 */
.L_x_4444:
        /* <DEDUP_REMOVED lines=12> */
.L_x_4458:
[----:B------:R-:W2:Y:S01]  /*ac90*/  LDG.E.64 R2, desc[UR36][R2.64] ;  /* 0x0000002402027981 */ /* 0x000ea2000c1e1b00 */
[----:B------:R-:W-:Y:S01]  /*aca0*/  UMOV UR4, 0xf0000000 ;  /* 0xf000000000047882 */ /* 0x000fe20000000000 */
[----:B------:R-:W-:Y:S01]  /*acb0*/  UMOV UR5, 0x380fffff ;  /* 0x380fffff00057882 */ /* 0x000fe20000000000 */
[----:B--2---:R-:W0:Y:S01]  /*acc0*/  F2F.F32.F64 R0, R2 ;  /* 0x0000000200007310 */ /* 0x004e220000301000 */
[----:B------:R-:W-:-:S14]  /*acd0*/  DSETP.GEU.AND P0, PT, |R2|, UR4, PT ;  /* 0x0000000402007e2a */ /* 0x000fdc000bf0e200 */
[----:B0-----:R-:W-:Y:S01]  /*ace0*/  @!P0 FMUL R0, R0, 1.175494350822287508e-38 ;  /* 0x0080000000008820 */ /* 0x001fe20000400000 */
[----:B------:R-:W-:Y:S06]  /*acf0*/  BRA `(.L_x_4449) ;  /* 0x0000000800307947 */ /* 0x000fec0003800000 */
.L_x_4457:
        /* <DEDUP_REMOVED lines=26> */
.L_x_4460:
        /* <DEDUP_REMOVED lines=13> */
.L_x_4459:
[----:B------:R-:W2:Y:S02]  /*af70*/  LDG.E.U16 R0, desc[UR36][R2.64] ;  /* 0x0000002402007981 */ /* 0x000ea4000c1e1500 */
[----:B--2---:R-:W-:Y:S01]  /*af80*/  IMAD.U32 R0, R0, 0x10000, RZ ;  /* 0x0001000000007824 */ /* 0x004fe200078e00ff */
[----:B------:R-:W-:Y:S06]  /*af90*/  BRA `(.L_x_4449) ;  /* 0x0000000400887947 */ /* 0x000fec0003800000 */
.L_x_4456:
        /* <DEDUP_REMOVED lines=11> */
.L_x_4463:
        /* <DEDUP_REMOVED lines=20> */
.L_x_4465:
[----:B------:R-:W-:Y:S05]  /*b190*/  BSYNC B0 ;  /* 0x0000000000007941 */ /* 0x000fea0003800000 */
.L_x_4464:
[----:B------:R-:W-:Y:S01]  /*b1a0*/  LEA R3, R0, 0x3b800000, 0x17 ;  /* 0x3b80000000037811 */ /* 0x000fe200078eb8ff */
[----:B------:R-:W-:-:S05]  /*b1b0*/  IMAD.SHL.U32 R0, R2, 0x100000, RZ ;  /* 0x0010000002007824 */ /* 0x000fca00078e00ff */
[----:B------:R-:W-:Y:S01]  /*b1c0*/  LOP3.LUT R0, R3, R0, R4, 0xfe, !PT ;  /* 0x0000000003007212 */ /* 0x000fe200078efe04 */
[----:B------:R-:W-:Y:S06]  /*b1d0*/  BRA `(.L_x_4449) ;  /* 0x0000000000f87947 */ /* 0x000fec0003800000 */
.L_x_4462:
        /* <DEDUP_REMOVED lines=20> */
.L_x_4467:
[----:B------:R-:W-:Y:S05]  /*b320*/  BSYNC B0 ;  /* 0x0000000000007941 */ /* 0x000fea0003800000 */
.L_x_4466:
[----:B------:R-:W-:Y:S01]  /*b330*/  LEA R3, R0, 0x37800000, 0x17 ;  /* 0x3780000000037811 */ /* 0x000fe200078eb8ff */
[----:B------:R-:W-:-:S05]  /*b340*/  IMAD.SHL.U32 R0, R2, 0x200000, RZ ;  /* 0x0020000002007824 */ /* 0x000fca00078e00ff */
[----:B------:R-:W-:Y:S01]  /*b350*/  LOP3.LUT R0, R3, R0, R4, 0xfe, !PT ;  /* 0x0000000003007212 */ /* 0x000fe200078efe04 */
[----:B------:R-:W-:Y:S06]  /*b360*/  BRA `(.L_x_4449) ;  /* 0x0000000000947947 */ /* 0x000fec0003800000 */
.L_x_4461:
        /* <DEDUP_REMOVED lines=14> */
.L_x_4448:
        /* <DEDUP_REMOVED lines=16> */
.L_x_4470:
[----:B------:R-:W-:Y:S01]  /*b550*/  IMAD.MOV.U32 R0, RZ, RZ, RZ ;  /* 0x000000ffff007224 */ /* 0x000fe200078e00ff */
[----:B------:R-:W-:Y:S06]  /*b560*/  BRA `(.L_x_4449) ;  /* 0x0000000000147947 */ /* 0x000fec0003800000 */
.L_x_4469:
[----:B------:R-:W2:Y:S02]  /*b570*/  LDG.E.64 R2, desc[UR36][R2.64] ;  /* 0x0000002402027981 */ /* 0x000ea4000c1e1b00 */
[----:B--2---:R0:W2:Y:S01]  /*b580*/  I2F.U64 R0, R2 ;  /* 0x0000000200007312 */ /* 0x0040a20000301000 */
[----:B------:R-:W-:Y:S05]  /*b590*/  BRA `(.L_x_4449) ;  /* 0x0000000000087947 */ /* 0x000fea0003800000 */
.L_x_4468:
[----:B------:R-:W2:Y:S02]  /*b5a0*/  LDG.E R0, desc[UR36][R2.64] ;  /* 0x0000002402007981 */ /* 0x000ea4000c1e1900 */
[----:B--2---:R-:W-:-:S07]  /*b5b0*/  I2FP.F32.U32 R0, R0 ;  /* 0x0000000000007245 */ /* 0x004fce0000201000 */
.L_x_4449:
[----:B------:R-:W-:Y:S05]  /*b5c0*/  BSYNC B6 ;  /* 0x0000000000067941 */ /* 0x000fea0003800000 */
.L_x_4443:
        /* <DEDUP_REMOVED lines=18> */
.L_x_4474:
[----:B------:R-:W0:Y:S02]  /*b6f0*/  F2I.S64.TRUNC R2, R3 ;  /* 0x0000000300027311 */ /* 0x000e24000020d900 */
[----:B0-----:R0:W-:Y:S01]  /*b700*/  STG.E.U8 desc[UR36][R16.64], R2 ;  /* 0x0000000210007986 */ /* 0x0011e2000c101124 */
[----:B------:R-:W-:Y:S05]  /*b710*/  BRA `(.L_x_4476) ;  /* 0x0000000c00407947 */ /* 0x000fea0003800000 */
.L_x_4473:
        /* <DEDUP_REMOVED lines=9> */
.L_x_4478:
[----:B------:R-:W0:Y:S02]  /*b7b0*/  F2I.TRUNC.NTZ R3, R3 ;  /* 0x0000000300037305 */ /* 0x000e24000020f100 */
[----:B0-----:R0:W-:Y:S01]  /*b7c0*/  STG.E desc[UR36][R16.64], R3 ;  /* 0x0000000310007986 */ /* 0x0011e2000c101924 */
[----:B------:R-:W-:Y:S05]  /*b7d0*/  BRA `(.L_x_4476) ;  /* 0x0000000c00107947 */ /* 0x000fea0003800000 */
.L_x_4477:
[----:B------:R-:W0:Y:S02]  /*b7e0*/  F2I.TRUNC.NTZ R3, R3 ;  /* 0x0000000300037305 */ /* 0x000e24000020f100 */
[----:B0-----:R0:W-:Y:S01]  /*b7f0*/  STG.E.U16 desc[UR36][R16.64], R3 ;  /* 0x0000000310007986 */ /* 0x0011e2000c101524 */
[----:B------:R-:W-:Y:S05]  /*b800*/  BRA `(.L_x_4476) ;  /* 0x0000000c00047947 */ /* 0x000fea0003800000 */
.L_x_4472:
        /* <DEDUP_REMOVED lines=8> */
.L_x_4480:
[----:B------:R-:W-:-:S05]  /*b890*/  F2FP.F16.F32.PACK_AB R2, RZ, R2 ;  /* 0x00000002ff02723e */ /* 0x000fca00000000ff */
[----:B------:R0:W-:Y:S01]  /*b8a0*/  STG.E.U16 desc[UR36][R16.64], R2 ;  /* 0x0000000210007986 */ /* 0x0001e2000c101524 */
[----:B------:R-:W-:Y:S05]  /*b8b0*/  BRA `(.L_x_4476) ;  /* 0x0000000800d87947 */ /* 0x000fea0003800000 */
.L_x_4479:
        /* <DEDUP_REMOVED lines=9> */
.L_x_4482:
[----:B------:R-:W-:-:S04]  /*b950*/  F2FP.F16.F32.PACK_AB R3, RZ, R2 ;  /* 0x00000002ff03723e */ /* 0x000fc800000000ff */
[----:B------:R-:W-:-:S05]  /*b960*/  PRMT R3, R3, 0x5410, RZ ;  /* 0x0000541003037816 */ /* 0x000fca00000000ff */
[----:B------:R2:W-:Y:S01]  /*b970*/  STG.E desc[UR36][R16.64], R3 ;  /* 0x0000000310007986 */ /* 0x0005e2000c101924 */
[----:B------:R-:W-:Y:S05]  /*b980*/  BRA `(.L_x_4476) ;  /* 0x0000000800a47947 */ /* 0x000fea0003800000 */
.L_x_4481:
[----:B------:R-:W-:-:S06]  /*b990*/  FMUL.FTZ R2, R2, 1 ;  /* 0x3f80000002027820 */ /* 0x000fcc0000410000 */
[----:B------:R-:W0:Y:S02]  /*b9a0*/  F2F.F64.F32 R2, R2 ;  /* 0x0000000200027310 */ /* 0x000e240000201800 */
[----:B0-----:R4:W-:Y:S01]  /*b9b0*/  STG.E.64 desc[UR36][R16.64], R2 ;  /* 0x0000000210007986 */ /* 0x0019e2000c101b24 */
[----:B------:R-:W-:Y:S05]  /*b9c0*/  BRA `(.L_x_4476) ;  /* 0x0000000800947947 */ /* 0x000fea0003800000 */
.L_x_4471:
        /* <DEDUP_REMOVED lines=12> */
.L_x_4485:
[----:B------:R-:W-:Y:S01]  /*ba90*/  FMUL.FTZ R4, R2, 1 ;  /* 0x3f80000002047820 */ /* 0x000fe20000410000 */
[----:B------:R-:W-:-:S05]  /*baa0*/  CS2R R6, SRZ ;  /* 0x0000000000067805 */ /* 0x000fca000001ff00 */
[----:B------:R-:W0:Y:S02]  /*bab0*/  F2F.F64.F32 R4, R4 ;  /* 0x0000000400047310 */ /* 0x000e240000201800 */
[----:B0-----:R0:W-:Y:S01]  /*bac0*/  STG.E.128 desc[UR36][R16.64], R4 ;  /* 0x0000000410007986 */ /* 0x0011e2000c101d24 */
[----:B------:R-:W-:Y:S05]  /*bad0*/  BRA `(.L_x_4476) ;  /* 0x0000000800507947 */ /* 0x000fea0003800000 */
.L_x_4484:
        /* <DEDUP_REMOVED lines=20> */
.L_x_4489:
[----:B------:R-:W-:Y:S05]  /*bc20*/  BSYNC B0 ;  /* 0x0000000000007941 */ /* 0x000fea0003800000 */
.L_x_4488:
[----:B------:R-:W-:-:S05]  /*bc30*/  LOP3.LUT R5, R0, R5, RZ, 0xfc, !PT ;  /* 0x0000000500057212 */ /* 0x000fca00078efcff */
[----:B------:R0:W-:Y:S01]  /*bc40*/  STG.E.U8 desc[UR36][R16.64], R5 ;  /* 0x0000000510007986 */ /* 0x0001e2000c101124 */
[----:B------:R-:W-:Y:S05]  /*bc50*/  BRA `(.L_x_4476) ;  /* 0x0000000400f07947 */ /* 0x000fea0003800000 */
.L_x_4487:
        /* <DEDUP_REMOVED lines=12> */
.L_x_4491:
[----:B------:R-:W-:Y:S01]  /*bd20*/  IMAD.MOV.U32 R0, RZ, RZ, 0x7f ;  /* 0x0000007fff007424 */ /* 0x000fe200078e00ff */
[----:B------:R-:W-:-:S04]  /*bd30*/  ISETP.GT.U32.AND P0, PT, R4, 0x7f800000, PT ;  /* 0x7f8000000400780c */ /* 0x000fc80003f04070 */
[----:B------:R-:W-:-:S09]  /*bd40*/  SEL R0, R0, 0x7c, P0 ;  /* 0x0000007c00007807 */ /* 0x000fd20000000000 */
.L_x_4492:
[----:B------:R-:W-:Y:S05]  /*bd50*/  BSYNC B0 ;  /* 0x0000000000007941 */ /* 0x000fea0003800000 */
.L_x_4490:
[----:B------:R-:W-:-:S04]  /*bd60*/  LOP3.LUT R2, R2, 0x80000000, RZ, 0xc0, !PT ;  /* 0x8000000002027812 */ /* 0x000fc800078ec0ff */
[----:B------:R-:W-:-:S04]  /*bd70*/  SHF.R.U32.HI R3, RZ, 0x18, R2 ;  /* 0x00000018ff037819 */ /* 0x000fc80000011602 */
[----:B------:R-:W-:-:S05]  /*bd80*/  LOP3.LUT R3, R0, R3, RZ, 0xfc, !PT ;  /* 0x0000000300037212 */ /* 0x000fca00078efcff */
[----:B------:R0:W-:Y:S01]  /*bd90*/  STG.E.U8 desc[UR36][R16.64], R3 ;  /* 0x0000000310007986 */ /* 0x0001e2000c101124 */
[----:B------:R-:W-:Y:S05]  /*bda0*/  BRA `(.L_x_4476) ;  /* 0x00000004009c7947 */ /* 0x000fea0003800000 */
.L_x_4486:
[----:B------:R-:W-:-:S05]  /*bdb0*/  F2FP.BF16.F32.PACK_AB R2, RZ, R2 ;  /* 0x00000002ff02723e */ /* 0x000fca00000010ff */
[----:B------:R0:W-:Y:S01]  /*bdc0*/  STG.E.U16 desc[UR36][R16.64], R2 ;  /* 0x0000000210007986 */ /* 0x0001e2000c101524 */
[----:B------:R-:W-:Y:S05]  /*bdd0*/  BRA `(.L_x_4476) ;  /* 0x0000000400907947 */ /* 0x000fea0003800000 */
.L_x_4483:
        /* <DEDUP_REMOVED lines=11> */
.L_x_4495:
        /* <DEDUP_REMOVED lines=16> */
.L_x_4498:
[----:B------:R-:W-:-:S04]  /*bf90*/  LOP3.LUT R2, R2, 0x80000000, RZ, 0xc0, !PT ;  /* 0x8000000002027812 */ /* 0x000fc800078ec0ff */
[----:B------:R-:W-:-:S04]  /*bfa0*/  SHF.R.U32.HI R3, RZ, 0x18, R2 ;  /* 0x00000018ff037819 */ /* 0x000fc80000011602 */
[----:B------:R-:W-:-:S04]  /*bfb0*/  LOP3.LUT R0, R0, R3, RZ, 0xfc, !PT ;  /* 0x0000000300007212 */ /* 0x000fc800078efcff */
[----:B------:R-:W-:-:S07]  /*bfc0*/  PRMT R8, R0, 0x7610, R8 ;  /* 0x0000761000087816 */ /* 0x000fce0000000008 */
.L_x_4497:
[----:B------:R-:W-:Y:S05]  /*bfd0*/  BSYNC B0 ;  /* 0x0000000000007941 */ /* 0x000fea0003800000 */
.L_x_4496:
[----:B------:R0:W-:Y:S01]  /*bfe0*/  STG.E.U8 desc[UR36][R16.64], R8 ;  /* 0x0000000810007986 */ /* 0x0001e2000c101124 */
[----:B------:R-:W-:Y:S05]  /*bff0*/  BRA `(.L_x_4476) ;  /* 0x0000000400087947 */ /* 0x000fea0003800000 */
.L_x_4494:
        /* <DEDUP_REMOVED lines=16> */
.L_x_4501:
[----:B------:R-:W-:-:S04]  /*c100*/  LOP3.LUT R2, R2, 0x80000000, RZ, 0xc0, !PT ;  /* 0x8000000002027812 */ /* 0x000fc800078ec0ff */
[----:B------:R-:W-:-:S04]  /*c110*/  SHF.R.U32.HI R3, RZ, 0x18, R2 ;  /* 0x00000018ff037819 */ /* 0x000fc80000011602 */
[----:B------:R-:W-:-:S04]  /*c120*/  LOP3.LUT R0, R0, R3, RZ, 0xfc, !PT ;  /* 0x0000000300007212 */ /* 0x000fc800078efcff */
[----:B------:R-:W-:-:S07]  /*c130*/  PRMT R8, R0, 0x7610, R8 ;  /* 0x0000761000087816 */ /* 0x000fce0000000008 */
.L_x_4500:
[----:B------:R-:W-:Y:S05]  /*c140*/  BSYNC B0 ;  /* 0x0000000000007941 */ /* 0x000fea0003800000 */
.L_x_4499:
[----:B------:R0:W-:Y:S01]  /*c150*/  STG.E.U8 desc[UR36][R16.64], R8 ;  /* 0x0000000810007986 */ /* 0x0001e2000c101124 */
[----:B------:R-:W-:Y:S05]  /*c160*/  BRA `(.L_x_4476) ;  /* 0x0000000000ac7947 */ /* 0x000fea0003800000 */
.L_x_4493:
        /* <DEDUP_REMOVED lines=21> */
.L_x_4475:
        /* <DEDUP_REMOVED lines=16> */
.L_x_4504:
[----:B------:R-:W-:Y:S05]  /*c3c0*/  BRA `(.L_x_4476) ;  /* 0x0000000000147947 */ /* 0x000fea0003800000 */
.L_x_4503:
[----:B------:R-:W0:Y:S02]  /*c3d0*/  F2I.U64.TRUNC R2, R3 ;  /* 0x0000000300027311 */ /* 0x000e24000020d800 */
[----:B0-----:R0:W-:Y:S01]  /*c3e0*/  STG.E.64 desc[UR36][R16.64], R2 ;  /* 0x0000000210007986 */ /* 0x0011e2000c101b24 */
[----:B------:R-:W-:Y:S05]  /*c3f0*/  BRA `(.L_x_4476) ;  /* 0x0000000000087947 */ /* 0x000fea0003800000 */
.L_x_4502:
[----:B------:R-:W0:Y:S02]  /*c400*/  F2I.U32.TRUNC.NTZ R3, R3 ;  /* 0x0000000300037305 */ /* 0x000e24000020f000 */
[----:B0-----:R0:W-:Y:S02]  /*c410*/  STG.E desc[UR36][R16.64], R3 ;  /* 0x0000000310007986 */ /* 0x0011e4000c101924 */
.L_x_4476:
[----:B------:R-:W-:-:S07]  /*c420*/  VIADD R19, R19, 0x80 ;  /* 0x0000008013137836 */ /* 0x000fce0000000000 */
.L_x_4413:
[----:B------:R-:W-:Y:S05]  /*c430*/  BSYNC B7 ;  /* 0x0000000000077941 */ /* 0x000fea0003800000 */
.L_x_4412:
        /* <DEDUP_REMOVED lines=357> */
.L_x_4505:
        /* <DEDUP_REMOVED lines=22> */
.L_x_4510:
[----:B------:R-:W2:Y:S02]  /*dbf0*/  LDG.E.U8 R2, desc[UR36][R2.64] ;  /* 0x0000002402027981 */ /* 0x000ea4000c1e1100 */
[----:B--2---:R-:W-:Y:S01]  /*dc00*/  I2FP.F32.U32 R19, R2 ;  /* 0x0000000200137245 */ /* 0x004fe20000201000 */
[----:B------:R-:W-:Y:S06]  /*dc10*/  BRA `(.L_x_4512) ;  /* 0x0000000c002c7947 */ /* 0x000fec0003800000 */
.L_x_4509:
        /* <DEDUP_REMOVED lines=9> */
.L_x_4514:
[----:B------:R-:W2:Y:S02]  /*dcb0*/  LDG.E R2, desc[UR36][R2.64] ;  /* 0x0000002402027981 */ /* 0x000ea4000c1e1900 */
[----:B--2---:R-:W-:Y:S01]  /*dcc0*/  I2FP.F32.S32 R19, R2 ;  /* 0x0000000200137245 */ /* 0x004fe20000201400 */
[----:B------:R-:W-:Y:S06]  /*dcd0*/  BRA `(.L_x_4512) ;  /* 0x0000000800fc7947 */ /* 0x000fec0003800000 */
.L_x_4513:
[----:B------:R-:W2:Y:S02]  /*dce0*/  LDG.E.U16 R2, desc[UR36][R2.64] ;  /* 0x0000002402027981 */ /* 0x000ea4000c1e1500 */
[----:B--2---:R0:W1:Y:S01]  /*dcf0*/  I2F.S16 R19, R2 ;  /* 0x0000000200137306 */ /* 0x0040620000101400 */
[----:B------:R-:W-:Y:S05]  /*dd00*/  BRA `(.L_x_4512) ;  /* 0x0000000800f07947 */ /* 0x000fea0003800000 */
.L_x_4508:
        /* <DEDUP_REMOVED lines=8> */
.L_x_4516:
[----:B------:R-:W2:Y:S02]  /*dd90*/  LDG.E.U16 R2, desc[UR36][R2.64] ;  /* 0x0000002402027981 */ /* 0x000ea4000c1e1500 */
[----:B--2---:R-:W-:Y:S01]  /*dda0*/  HADD2.F32 R19, -RZ, R2.H0_H0 ;  /* 0x20000002ff137230 */ /* 0x004fe20000004100 */
[----:B------:R-:W-:Y:S06]  /*ddb0*/  BRA `(.L_x_4512) ;  /* 0x0000000800c47947 */ /* 0x000fec0003800000 */
.L_x_4515:
        /* <DEDUP_REMOVED lines=8> */
.L_x_4518:
[----:B------:R-:W2:Y:S02]  /*de40*/  LDG.E.U16 R2, desc[UR36][R2.64] ;  /* 0x0000002402027981 */ /* 0x000ea4000c1e1500 */
[----:B--2---:R-:W-:Y:S01]  /*de50*/  HADD2.F32 R19, -RZ, R2.H0_H0 ;  /* 0x20000002ff137230 */ /* 0x004fe20000004100 */
[----:B------:R-:W-:Y:S06]  /*de60*/  BRA `(.L_x_4512) ;  /* 0x0000000800987947 */ /* 0x000fec0003800000 */
.L_x_4517:
[----:B------:R-:W2:Y:S01]  /*de70*/  LDG.E.64 R2, desc[UR36][R2.64] ;  /* 0x0000002402027981 */ /* 0x000ea2000c1e1b00 */
[----:B------:R-:W-:Y:S01]  /*de80*/  UMOV UR4, 0xf0000000 ;  /* 0xf000000000047882 */ /* 0x000fe20000000000 */
[----:B------:R-:W-:Y:S01]  /*de90*/  UMOV UR5, 0x380fffff ;  /* 0x380fffff00057882 */ /* 0x000fe20000000000 */
[----:B--2---:R-:W0:Y:S01]  /*dea0*/  F2F.F32.F64 R19, R2 ;  /* 0x0000000200137310 */ /* 0x004e220000301000 */
[----:B------:R-:W-:-:S14]  /*deb0*/  DSETP.GEU.AND P0, PT, |R2|, UR4, PT ;  /* 0x0000000402007e2a */ /* 0x000fdc000bf0e200 */
[----:B0-----:R-:W-:Y:S01]  /*dec0*/  @!P0 FMUL R19, R19, 1.175494350822287508e-38 ;  /* 0x0080000013138820 */ /* 0x001fe20000400000 */
[----:B------:R-:W-:Y:S06]  /*ded0*/  BRA `(.L_x_4512) ;  /* 0x00000008007c7947 */ /* 0x000fec0003800000 */
.L_x_4507:
        /* <DEDUP_REMOVED lines=12> */
.L_x_4521:
[----:B------:R-:W2:Y:S01]  /*dfa0*/  LDG.E.64 R2, desc[UR36][R2.64] ;  /* 0x0000002402027981 */ /* 0x000ea2000c1e1b00 */
[----:B------:R-:W-:Y:S01]  /*dfb0*/  UMOV UR4, 0xf0000000 ;  /* 0xf000000000047882 */ /* 0x000fe20000000000 */
[----:B------:R-:W-:Y:S01]  /*dfc0*/  UMOV UR5, 0x380fffff ;  /* 0x380fffff00057882 */ /* 0x000fe20000000000 */
[----:B--2---:R-:W0:Y:S01]  /*dfd0*/  F2F.F32.F64 R19, R2 ;  /* 0x0000000200137310 */ /* 0x004e220000301000 */
[----:B------:R-:W-:-:S14]  /*dfe0*/  DSETP.GEU.AND P0, PT, |R2|, UR4, PT ;  /* 0x0000000402007e2a */ /* 0x000fdc000bf0e200 */
[----:B0-----:R-:W-:Y:S01]  /*dff0*/  @!P0 FMUL R19, R19, 1.175494350822287508e-38 ;  /* 0x0080000013138820 */ /* 0x001fe20000400000 */
[----:B------:R-:W-:Y:S06]  /*e000*/  BRA `(.L_x_4512) ;  /* 0x0000000800307947 */ /* 0x000fec0003800000 */
.L_x_4520:
        /* <DEDUP_REMOVED lines=26> */
.L_x_4523:
        /* <DEDUP_REMOVED lines=13> */
.L_x_4522:
[----:B------:R-:W2:Y:S02]  /*e280*/  LDG.E.U16 R2, desc[UR36][R2.64] ;  /* 0x0000002402027981 */ /* 0x000ea4000c1e1500 */
[----:B--2---:R-:W-:Y:S01]  /*e290*/  IMAD.U32 R19, R2, 0x10000, RZ ;  /* 0x0001000002137824 */ /* 0x004fe200078e00ff */
[----:B------:R-:W-:Y:S06]  /*e2a0*/  BRA `(.L_x_4512) ;  /* 0x0000000400887947 */ /* 0x000fec0003800000 */
.L_x_4519:
        /* <DEDUP_REMOVED lines=11> */
.L_x_4526:
        /* <DEDUP_REMOVED lines=20> */
.L_x_4528:
[----:B------:R-:W-:Y:S05]  /*e4a0*/  BSYNC B0 ;  /* 0x0000000000007941 */ /* 0x000fea0003800000 */
.L_x_4527:
[----:B------:R-:W-:Y:S01]  /*e4b0*/  IMAD.SHL.U32 R2, R2, 0x100000, RZ ;  /* 0x0010000002027824 */ /* 0x000fe200078e00ff */
[----:B------:R-:W-:-:S04]  /*e4c0*/  LEA R0, R0, 0x3b800000, 0x17 ;  /* 0x3b80000000007811 */ /* 0x000fc800078eb8ff */
[----:B------:R-:W-:Y:S01]  /*e4d0*/  LOP3.LUT R19, R0, R2, R19, 0xfe, !PT ;  /* 0x0000000200137212 */ /* 0x000fe200078efe13 */
[----:B------:R-:W-:Y:S06]  /*e4e0*/  BRA `(.L_x_4512) ;  /* 0x0000000000f87947 */ /* 0x000fec0003800000 */
.L_x_4525:
        /* <DEDUP_REMOVED lines=20> */
.L_x_4530:
[----:B------:R-:W-:Y:S05]  /*e630*/  BSYNC B0 ;  /* 0x0000000000007941 */ /* 0x000fea0003800000 */
.L_x_4529:
[----:B------:R-:W-:Y:S01]  /*e640*/  IMAD.SHL.U32 R2, R2, 0x200000, RZ ;  /* 0x0020000002027824 */ /* 0x000fe200078e00ff */
[----:B------:R-:W-:-:S04]  /*e650*/  LEA R0, R0, 0x37800000, 0x17 ;  /* 0x3780000000007811 */ /* 0x000fc800078eb8ff */
[----:B------:R-:W-:Y:S01]  /*e660*/  LOP3.LUT R19, R0, R2, R19, 0xfe, !PT ;  /* 0x0000000200137212 */ /* 0x000fe200078efe13 */
[----:B------:R-:W-:Y:S06]  /*e670*/  BRA `(.L_x_4512) ;  /* 0x0000000000947947 */ /* 0x000fec0003800000 */
.L_x_4524:
        /* <DEDUP_REMOVED lines=14> */
.L_x_4511:
        /* <DEDUP_REMOVED lines=16> */
.L_x_4533:
[----:B------:R-:W-:Y:S01]  /*e860*/  IMAD.MOV.U32 R19, RZ, RZ, RZ ;  /* 0x000000ffff137224 */ /* 0x000fe200078e00ff */
[----:B------:R-:W-:Y:S06]  /*e870*/  BRA `(.L_x_4512) ;  /* 0x0000000000147947 */ /* 0x000fec0003800000 */
.L_x_4532:
[----:B------:R-:W2:Y:S02]  /*e880*/  LDG.E.64 R2, desc[UR36][R2.64] ;  /* 0x0000002402027981 */ /* 0x000ea4000c1e1b00 */
[----:B--2---:R0:W1:Y:S01]  /*e890*/  I2F.U64 R19, R2 ;  /* 0x0000000200137312 */ /* 0x0040620000301000 */
[----:B------:R-:W-:Y:S05]  /*e8a0*/  BRA `(.L_x_4512) ;  /* 0x0000000000087947 */ /* 0x000fea0003800000 */
.L_x_4531:
[----:B------:R-:W2:Y:S02]  /*e8b0*/  LDG.E R2, desc[UR36][R2.64] ;  /* 0x0000002402027981 */ /* 0x000ea4000c1e1900 */
[----:B--2---:R-:W-:-:S07]  /*e8c0*/  I2FP.F32.U32 R19, R2 ;  /* 0x0000000200137245 */ /* 0x004fce0000201000 */
.L_x_4512:
[----:B------:R-:W-:Y:S05]  /*e8d0*/  BSYNC B6 ;  /* 0x0000000000067941 */ /* 0x000fea0003800000 */
.L_x_4506:
        /* <DEDUP_REMOVED lines=19> */
.L_x_4538:
[----:B------:R-:W2:Y:S02]  /*ea10*/  LDG.E.U8 R0, desc[UR36][R2.64] ;  /* 0x0000002402007981 */ /* 0x000ea4000c1e1100 */
[----:B--2---:R-:W-:Y:S01]  /*ea20*/  I2FP.F32.U32 R0, R0 ;  /* 0x0000000000007245 */ /* 0x004fe20000201000 */
[----:B------:R-:W-:Y:S06]  /*ea30*/  BRA `(.L_x_4540) ;  /* 0x0000000c002c7947 */ /* 0x000fec0003800000 */
.L_x_4537:
        /* <DEDUP_REMOVED lines=9> */
.L_x_4542:
[----:B------:R-:W2:Y:S02]  /*ead0*/  LDG.E R0, desc[UR36][R2.64] ;  /* 0x0000002402007981 */ /* 0x000ea4000c1e1900 */
[----:B--2---:R-:W-:Y:S01]  /*eae0*/  I2FP.F32.S32 R0, R0 ;  /* 0x0000000000007245 */ /* 0x004fe20000201400 */
[----:B------:R-:W-:Y:S06]  /*eaf0*/  BRA `(.L_x_4540) ;  /* 0x0000000800fc7947 */ /* 0x000fec0003800000 */
.L_x_4541:
[----:B------:R-:W2:Y:S02]  /*eb00*/  LDG.E.U16 R0, desc[UR36][R2.64] ;  /* 0x0000002402007981 */ /* 0x000ea4000c1e1500 */
[----:B--2---:R-:W0:Y:S01]  /*eb10*/  I2F.S16 R0, R0 ;  /* 0x0000000000007306 */ /* 0x004e220000101400 */
[----:B------:R-:W-:Y:S05]  /*eb20*/  BRA `(.L_x_4540) ;  /* 0x0000000800f07947 */ /* 0x000fea0003800000 */
.L_x_4536:
        /* <DEDUP_REMOVED lines=8> */
.L_x_4544:
[----:B------:R-:W2:Y:S02]  /*ebb0*/  LDG.E.U16 R0, desc[UR36][R2.64] ;  /* 0x0000002402007981 */ /* 0x000ea4000c1e1500 */
[----:B--2---:R-:W-:Y:S01]  /*ebc0*/  HADD2.F32 R0, -RZ, R0.H0_H0 ;  /* 0x20000000ff007230 */ /* 0x004fe20000004100 */
[----:B------:R-:W-:Y:S06]  /*ebd0*/  BRA `(.L_x_4540) ;  /* 0x0000000800c47947 */ /* 0x000fec0003800000 */
.L_x_4543:
        /* <DEDUP_REMOVED lines=8> */
.L_x_4546:
[----:B------:R-:W2:Y:S02]  /*ec60*/  LDG.E.U16 R0, desc[UR36][R2.64] ;  /* 0x0000002402007981 */ /* 0x000ea4000c1e1500 */
[----:B--2---:R-:W-:Y:S01]  /*ec70*/  HADD2.F32 R0, -RZ, R0.H0_H0 ;  /* 0x20000000ff007230 */ /* 0x004fe20000004100 */
[----:B------:R-:W-:Y:S06]  /*ec80*/  BRA `(.L_x_4540) ;  /* 0x0000000800987947 */ /* 0x000fec0003800000 */
.L_x_4545:
[----:B------:R-:W2:Y:S01]  /*ec90*/  LDG.E.64 R2, desc[UR36][R2.64] ;  /* 0x0000002402027981 */ /* 0x000ea2000c1e1b00 */
[----:B------:R-:W-:Y:S01]  /*eca0*/  UMOV UR4, 0xf0000000 ;  /* 0xf000000000047882 */ /* 0x000fe20000000000 */
[----:B------:R-:W-:Y:S01]  /*ecb0*/  UMOV UR5, 0x380fffff ;  /* 0x380fffff00057882 */ /* 0x000fe20000000000 */
[----:B--2---:R-:W0:Y:S01]  /*ecc0*/  F2F.F32.F64 R0, R2 ;  /* 0x0000000200007310 */ /* 0x004e220000301000 */
[----:B------:R-:W-:-:S14]  /*ecd0*/  DSETP.GEU.AND P0, PT, |R2|, UR4, PT ;  /* 0x0000000402007e2a */ /* 0x000fdc000bf0e200 */
[----:B0-----:R-:W-:Y:S01]  /*ece0*/  @!P0 FMUL R0, R0, 1.175494350822287508e-38 ;  /* 0x0080000000008820 */ /* 0x001fe20000400000 */
[----:B------:R-:W-:Y:S06]  /*ecf0*/  BRA `(.L_x_4540) ;  /* 0x00000008007c7947 */ /* 0x000fec0003800000 */
.L_x_4535:
        /* <DEDUP_REMOVED lines=12> */
.L_x_4549:
[----:B------:R-:W2:Y:S01]  /*edc0*/  LDG.E.64 R2, desc[UR36][R2.64] ;  /* 0x0000002402027981 */ /* 0x000ea2000c1e1b00 */
[----:B------:R-:W-:Y:S01]  /*edd0*/  UMOV UR4, 0xf0000000 ;  /* 0xf000000000047882 */ /* 0x000fe20000000000 */
[----:B------:R-:W-:Y:S01]  /*ede0*/  UMOV UR5, 0x380fffff ;  /* 0x380fffff00057882 */ /* 0x000fe20000000000 */
[----:B--2---:R-:W0:Y:S01]  /*edf0*/  F2F.F32.F64 R0, R2 ;  /* 0x0000000200007310 */ /* 0x004e220000301000 */
[----:B------:R-:W-:-:S14]  /*ee00*/  DSETP.GEU.AND P0, PT, |R2|, UR4, PT ;  /* 0x0000000402007e2a */ /* 0x000fdc000bf0e200 */
[----:B0-----:R-:W-:Y:S01]  /*ee10*/  @!P0 FMUL R0, R0, 1.175494350822287508e-38 ;  /* 0x0080000000008820 */ /* 0x001fe20000400000 */
[----:B------:R-:W-:Y:S06]  /*ee20*/  BRA `(.L_x_4540) ;  /* 0x0000000800307947 */ /* 0x000fec0003800000 */
.L_x_4548:
        /* <DEDUP_REMOVED lines=26> */
.L_x_4551:
        /* <DEDUP_REMOVED lines=13> */
.L_x_4550:
[----:B------:R-:W2:Y:S02]  /*f0a0*/  LDG.E.U16 R0, desc[UR36][R2.64] ;  /* 0x0000002402007981 */ /* 0x000ea4000c1e1500 */
[----:B--2---:R-:W-:Y:S01]  /*f0b0*/  IMAD.U32 R0, R0, 0x10000, RZ ;  /* 0x0001000000007824 */ /* 0x004fe200078e00ff */
[----:B------:R-:W-:Y:S06]  /*f0c0*/  BRA `(.L_x_4540) ;  /* 0x0000000400887947 */ /* 0x000fec0003800000 */
.L_x_4547:
        /* <DEDUP_REMOVED lines=11> */
.L_x_4554:
        /* <DEDUP_REMOVED lines=20> */
.L_x_4556:
[----:B------:R-:W-:Y:S05]  /*f2c0*/  BSYNC B0 ;  /* 0x0000000000007941 */ /* 0x000fea0003800000 */
.L_x_4555:
[----:B------:R-:W-:Y:S01]  /*f2d0*/  LEA R3, R0, 0x3b800000, 0x17 ;  /* 0x3b80000000037811 */ /* 0x000fe200078eb8ff */
[----:B------:R-:W-:-:S05]  /*f2e0*/  IMAD.SHL.U32 R0, R2, 0x100000, RZ ;  /* 0x0010000002007824 */ /* 0x000fca00078e00ff */
[----:B------:R-:W-:Y:S01]  /*f2f0*/  LOP3.LUT R0, R3, R0, R4, 0xfe, !PT ;  /* 0x0000000003007212 */ /* 0x000fe200078efe04 */
[----:B------:R-:W-:Y:S06]  /*f300*/  BRA `(.L_x_4540) ;  /* 0x0000000000f87947 */ /* 0x000fec0003800000 */
.L_x_4553:
        /* <DEDUP_REMOVED lines=20> */
.L_x_4558:
[----:B------:R-:W-:Y:S05]  /*f450*/  BSYNC B0 ;  /* 0x0000000000007941 */ /* 0x000fea0003800000 */
.L_x_4557:
[----:B------:R-:W-:Y:S01]  /*f460*/  LEA R3, R0, 0x37800000, 0x17 ;  /* 0x3780000000037811 */ /* 0x000fe200078eb8ff */
[----:B------:R-:W-:-:S05]  /*f470*/  IMAD.SHL.U32 R0, R2, 0x200000, RZ ;  /* 0x0020000002007824 */ /* 0x000fca00078e00ff */
[----:B------:R-:W-:Y:S01]  /*f480*/  LOP3.LUT R0, R3, R0, R4, 0xfe, !PT ;  /* 0x0000000003007212 */ /* 0x000fe200078efe04 */
[----:B------:R-:W-:Y:S06]  /*f490*/  BRA `(.L_x_4540) ;  /* 0x0000000000947947 */ /* 0x000fec0003800000 */
.L_x_4552:
        /* <DEDUP_REMOVED lines=14> */
.L_x_4539:
        /* <DEDUP_REMOVED lines=16> */
.L_x_4561:
[----:B------:R-:W-:Y:S01]  /*f680*/  IMAD.MOV.U32 R0, RZ, RZ, RZ ;  /* 0x000000ffff007224 */ /* 0x000fe200078e00ff */
[----:B------:R-:W-:Y:S06]  /*f690*/  BRA `(.L_x_4540) ;  /* 0x0000000000147947 */ /* 0x000fec0003800000 */
.L_x_4560:
[----:B------:R-:W2:Y:S02]  /*f6a0*/  LDG.E.64 R2, desc[UR36][R2.64] ;  /* 0x0000002402027981 */ /* 0x000ea4000c1e1b00 */
[----:B--2---:R0:W1:Y:S01]  /*f6b0*/  I2F.U64 R0, R2 ;  /* 0x0000000200007312 */ /* 0x0040620000301000 */
[----:B------:R-:W-:Y:S05]  /*f6c0*/  BRA `(.L_x_4540) ;  /* 0x0000000000087947 */ /* 0x000fea0003800000 */
.L_x_4559:
[----:B------:R-:W2:Y:S02]  /*f6d0*/  LDG.E R0, desc[UR36][R2.64] ;  /* 0x0000002402007981 */ /* 0x000ea4000c1e1900 */
[----:B--2---:R-:W-:-:S07]  /*f6e0*/  I2FP.F32.U32 R0, R0 ;  /* 0x0000000000007245 */ /* 0x004fce0000201000 */
.L_x_4540:
[----:B------:R-:W-:Y:S05]  /*f6f0*/  BSYNC B6 ;  /* 0x0000000000067941 */ /* 0x000fea0003800000 */
.L_x_4534:
[----:B------:R-:W2:Y:S01]  /*f700*/  LDC.U8 R5, c[0x0][0x491] ;  /* 0x00012440ff057b82 */ /* 0x000ea20000000000 */
[----:B01--45:R-:W2:Y:S02]  /*f710*/  MUFU.RCP R0, R0 ;  /* 0x0000000000007308 */ /* 0x033ea40000001000 */
[----:B--23--:R-:W-:-:S06]  /*f720*/  FMUL.FTZ R3, R0, R19 ;  /* 0x0000001300037220 */ /* 0x00cfcc0000410000 */
        /* <DEDUP_REMOVED lines=13> */
[----:B0-----:R-:W-:Y:S01]  /*f800*/  STG.E.U8 desc[UR36][R16.64], R3 ;  /* 0x0000000310007986 */ /* 0x001fe2000c101124 */
[----:B------:R-:W-:Y:S05]  /*f810*/  EXIT ;  /* 0x000000000000794d */ /* 0x000fea0003800000 */
.L_x_4565:
[----:B------:R-:W0:Y:S02]  /*f820*/  F2I.S64.TRUNC R2, R3 ;  /* 0x0000000300027311 */ /* 0x000e24000020d900 */
[----:B0-----:R-:W-:Y:S01]  /*f830*/  STG.E.U8 desc[UR36][R16.64], R2 ;  /* 0x0000000210007986 */ /* 0x001fe2000c101124 */
[----:B------:R-:W-:Y:S05]  /*f840*/  EXIT ;  /* 0x000000000000794d */ /* 0x000fea0003800000 */
.L_x_4564:
[----:B------:R-:W-:-:S13]  /*f850*/  ISETP.NE.AND P0, PT, R4, 0x2, PT ;  /* 0x000000020400780c */ /* 0x000fda0003f05270 */
[----:B------:R-:W-:Y:S05]  /*f860*/  @!P0 BRA `(.L_x_4567) ;  /* 0x0000000000288947 */ /* 0x000fea0003800000 */
[----:B------:R-:W-:-:S13]  /*f870*/  ISETP.NE.AND P0, PT, R4, 0x3, PT ;  /* 0x000000030400780c */ /* 0x000fda0003f05270 */
[----:B------:R-:W-:Y:S05]  /*f880*/  @!P0 BRA `(.L_x_4568) ;  /* 0x0000000000148947 */ /* 0x000fea0003800000 */
[----:B------:R-:W-:-:S13]  /*f890*/  ISETP.NE.AND P0, PT, R4, 0x4, PT ;  /* 0x000000040400780c */ /* 0x000fda0003f05270 */
[----:B------:R-:W-:Y:S05]  /*f8a0*/  @P0 BRA `(.L_x_4566) ;  /* 0x0000000800d00947 */ /* 0x000fea0003800000 */
[----:B------:R-:W0:Y:S02]  /*f8b0*/  F2I.S64.TRUNC R2, R3 ;  /* 0x0000000300027311 */ /* 0x000e24000020d900 */
[----:B0-----:R-:W-:Y:S01]  /*f8c0*/  STG.E.64 desc[UR36][R16.64], R2 ;  /* 0x0000000210007986 */ /* 0x001fe2000c101b24 */
[----:B------:R-:W-:Y:S05]  /*f8d0*/  EXIT ;  /* 0x000000000000794d */ /* 0x000fea0003800000 */
.L_x_4568:
[----:B------:R-:W0:Y:S02]  /*f8e0*/  F2I.TRUNC.NTZ R3, R3 ;  /* 0x0000000300037305 */ /* 0x000e24000020f100 */
[----:B0-----:R-:W-:Y:S01]  /*f8f0*/  STG.E desc[UR36][R16.64], R3 ;  /* 0x0000000310007986 */ /* 0x001fe2000c101924 */
[----:B------:R-:W-:Y:S05]  /*f900*/  EXIT ;  /* 0x000000000000794d */ /* 0x000fea0003800000 */
.L_x_4567:
[----:B------:R-:W0:Y:S02]  /*f910*/  F2I.TRUNC.NTZ R3, R3 ;  /* 0x0000000300037305 */ /* 0x000e24000020f100 */
[----:B0-----:R-:W-:Y:S01]  /*f920*/  STG.E.U16 desc[UR36][R16.64], R3 ;  /* 0x0000000310007986 */ /* 0x001fe2000c101524 */
[----:B------:R-:W-:Y:S05]  /*f930*/  EXIT ;  /* 0x000000000000794d */ /* 0x000fea0003800000 */
.L_x_4563:
[----:B------:R-:W-:-:S13]  /*f940*/  ISETP.GT.AND P0, PT, R4, 0x6, PT ;  /* 0x000000060400780c */ /* 0x000fda0003f04270 */
[----:B------:R-:W-:Y:S05]  /*f950*/  @P0 BRA `(.L_x_4569) ;  /* 0x0000000000240947 */ /* 0x000fea0003800000 */
[----:B------:R-:W-:-:S13]  /*f960*/  ISETP.NE.AND P0, PT, R4, 0x5, PT ;  /* 0x000000050400780c */ /* 0x000fda0003f05270 */
[----:B------:R-:W-:Y:S05]  /*f970*/  @!P0 BRA `(.L_x_4570) ;  /* 0x0000000000108947 */ /* 0x000fea0003800000 */
[----:B------:R-:W-:-:S13]  /*f980*/  ISETP.NE.AND P0, PT, R4, 0x6, PT ;  /* 0x000000060400780c */ /* 0x000fda0003f05270 */
[----:B------:R-:W-:Y:S05]  /*f990*/  @P0 BRA `(.L_x_4566) ;  /* 0x0000000800940947 */ /* 0x000fea0003800000 */
[----:B------:R-:W-:Y:S01]  /*f9a0*/  STG.E desc[UR36][R16.64], R2 ;  /* 0x0000000210007986 */ /* 0x000fe2000c101924 */
[----:B------:R-:W-:Y:S05]  /*f9b0*/  EXIT ;  /* 0x000000000000794d */ /* 0x000fea0003800000 */
.L_x_4570:
[----:B------:R-:W-:-:S05]  /*f9c0*/  F2FP.F16.F32.PACK_AB R2, RZ, R2 ;  /* 0x00000002ff02723e */ /* 0x000fca00000000ff */
[----:B------:R-:W-:Y:S01]  /*f9d0*/  STG.E.U16 desc[UR36][R16.64], R2 ;  /* 0x0000000210007986 */ /* 0x000fe2000c101524 */
[----:B------:R-:W-:Y:S05]  /*f9e0*/  EXIT ;  /* 0x000000000000794d */ /* 0x000fea0003800000 */
.L_x_4569:
[----:B------:R-:W-:-:S13]  /*f9f0*/  ISETP.NE.AND P0, PT, R4, 0x7, PT ;  /* 0x000000070400780c */ /* 0x000fda0003f05270 */
[----:B------:R-:W-:Y:S05]  /*fa00*/  @!P0 BRA `(.L_x_4571) ;  /* 0x00000000002c8947 */ /* 0x000fea0003800000 */
[----:B------:R-:W-:-:S13]  /*fa10*/  ISETP.NE.AND P0, PT, R4, 0x8, PT ;  /* 0x000000080400780c */ /* 0x000fda0003f05270 */
[----:B------:R-:W-:Y:S05]  /*fa20*/  @!P0 BRA `(.L_x_4572) ;  /* 0x0000000000148947 */ /* 0x000fea0003800000 */
[----:B------:R-:W-:-:S13]  /*fa30*/  ISETP.NE.AND P0, PT, R4, 0x9, PT ;  /* 0x000000090400780c */ /* 0x000fda0003f05270 */
[----:B------:R-:W-:Y:S05]  /*fa40*/  @P0 BRA `(.L_x_4566) ;  /* 0x0000000800680947 */ /* 0x000fea0003800000 */
[----:B------:R-:W-:-:S05]  /*fa50*/  IMAD.MOV.U32 R3, RZ, RZ, RZ ;  /* 0x000000ffff037224 */ /* 0x000fca00078e00ff */
[----:B------:R-:W-:Y:S01]  /*fa60*/  STG.E.64 desc[UR36][R16.64], R2 ;  /* 0x0000000210007986 */ /* 0x000fe2000c101b24 */
[----:B------:R-:W-:Y:S05]  /*fa70*/  EXIT ;  /* 0x000000000000794d */ /* 0x000fea0003800000 */
.L_x_4572:
[----:B------:R-:W-:-:S04]  /*fa80*/  F2FP.F16.F32.PACK_AB R3, RZ, R2 ;  /* 0x00000002ff03723e */ /* 0x000fc800000000ff */
[----:B------:R-:W-:-:S05]  /*fa90*/  PRMT R3, R3, 0x5410, RZ ;  /* 0x0000541003037816 */ /* 0x000fca00000000ff */
[----:B------:R-:W-:Y:S01]  /*faa0*/  STG.E desc[UR36][R16.64], R3 ;  /* 0x0000000310007986 */ /* 0x000fe2000c101924 */
[----:B------:R-:W-:Y:S05]  /*fab0*/  EXIT ;  /* 0x000000000000794d */ /* 0x000fea0003800000 */
.L_x_4571:
[----:B------:R-:W-:-:S06]  /*fac0*/  FMUL.FTZ R2, R2, 1 ;  /* 0x3f80000002027820 */ /* 0x000fcc0000410000 */
[----:B------:R-:W0:Y:S02]  /*fad0*/  F2F.F64.F32 R2, R2 ;  /* 0x0000000200027310 */ /* 0x000e240000201800 */
[----:B0-----:R-:W-:Y:S01]  /*fae0*/  STG.E.64 desc[UR36][R16.64], R2 ;  /* 0x0000000210007986 */ /* 0x001fe2000c101b24 */
[----:B------:R-:W-:Y:S05]  /*faf0*/  EXIT ;  /* 0x000000000000794d */ /* 0x000fea0003800000 */
.L_x_4562:
        /* <DEDUP_REMOVED lines=10> */
[----:B------:R-:W-:Y:S01]  /*fba0*/  STG.E.U8 desc[UR36][R16.64], R3 ;  /* 0x0000000310007986 */ /* 0x000fe2000c101124 */
[----:B------:R-:W-:Y:S05]  /*fbb0*/  EXIT ;  /* 0x000000000000794d */ /* 0x000fea0003800000 */
.L_x_4575:
[----:B------:R-:W-:Y:S01]  /*fbc0*/  FMUL.FTZ R4, R2, 1 ;  /* 0x3f80000002047820 */ /* 0x000fe20000410000 */
[----:B------:R-:W-:-:S05]  /*fbd0*/  CS2R R6, SRZ ;  /* 0x0000000000067805 */ /* 0x000fca000001ff00 */
[----:B------:R-:W0:Y:S02]  /*fbe0*/  F2F.F64.F32 R4, R4 ;  /* 0x0000000400047310 */ /* 0x000e240000201800 */
[----:B0-----:R-:W-:Y:S01]  /*fbf0*/  STG.E.128 desc[UR36][R16.64], R4 ;  /* 0x0000000410007986 */ /* 0x001fe2000c101d24 */
[----:B------:R-:W-:Y:S05]  /*fc00*/  EXIT ;  /* 0x000000000000794d */ /* 0x000fea0003800000 */
.L_x_4574:
        /* <DEDUP_REMOVED lines=20> */
.L_x_4579:
[----:B------:R-:W-:Y:S05]  /*fd50*/  BSYNC B0 ;  /* 0x0000000000007941 */ /* 0x000fea0003800000 */
.L_x_4578:
[----:B------:R-:W-:-:S05]  /*fd60*/  LOP3.LUT R5, R0, R5, RZ, 0xfc, !PT ;  /* 0x0000000500057212 */ /* 0x000fca00078efcff */
[----:B------:R-:W-:Y:S01]  /*fd70*/  STG.E.U8 desc[UR36][R16.64], R5 ;  /* 0x0000000510007986 */ /* 0x000fe2000c101124 */
[----:B------:R-:W-:Y:S05]  /*fd80*/  EXIT ;  /* 0x000000000000794d */ /* 0x000fea0003800000 */
.L_x_4577:
        /* <DEDUP_REMOVED lines=12> */
.L_x_4581:
[----:B------:R-:W-:Y:S01]  /*fe50*/  IMAD.MOV.U32 R0, RZ, RZ, 0x7f ;  /* 0x0000007fff007424 */ /* 0x000fe200078e00ff */
[----:B------:R-:W-:-:S04]  /*fe60*/  ISETP.GT.U32.AND P0, PT, R4, 0x7f800000, PT ;  /* 0x7f8000000400780c */ /* 0x000fc80003f04070 */
[----:B------:R-:W-:-:S09]  /*fe70*/  SEL R0, R0, 0x7c, P0 ;  /* 0x0000007c00007807 */ /* 0x000fd20000000000 */
.L_x_4582:
[----:B------:R-:W-:Y:S05]  /*fe80*/  BSYNC B0 ;  /* 0x0000000000007941 */ /* 0x000fea0003800000 */
.L_x_4580:
[----:B------:R-:W-:-:S04]  /*fe90*/  LOP3.LUT R2, R2, 0x80000000, RZ, 0xc0, !PT ;  /* 0x8000000002027812 */ /* 0x000fc800078ec0ff */
[----:B------:R-:W-:-:S04]  /*fea0*/  SHF.R.U32.HI R3, RZ, 0x18, R2 ;  /* 0x00000018ff037819 */ /* 0x000fc80000011602 */
[----:B------:R-:W-:-:S05]  /*feb0*/  LOP3.LUT R3, R0, R3, RZ, 0xfc, !PT ;  /* 0x0000000300037212 */ /* 0x000fca00078efcff */
[----:B------:R-:W-:Y:S01]  /*fec0*/  STG.E.U8 desc[UR36][R16.64], R3 ;  /* 0x0000000310007986 */ /* 0x000fe2000c101124 */
[----:B------:R-:W-:Y:S05]  /*fed0*/  EXIT ;  /* 0x000000000000794d */ /* 0x000fea0003800000 */
.L_x_4576:
[----:B------:R-:W-:-:S05]  /*fee0*/  F2FP.BF16.F32.PACK_AB R2, RZ, R2 ;  /* 0x00000002ff02723e */ /* 0x000fca00000010ff */
[----:B------:R-:W-:Y:S01]  /*fef0*/  STG.E.U16 desc[UR36][R16.64], R2 ;  /* 0x0000000210007986 */ /* 0x000fe2000c101524 */
[----:B------:R-:W-:Y:S05]  /*ff00*/  EXIT ;  /* 0x000000000000794d */ /* 0x000fea0003800000 */
.L_x_4573:
        /* <DEDUP_REMOVED lines=9> */
[----:B0-----:R-:W-:Y:S01]  /*ffa0*/  STG.E.U16 desc[UR36][R16.64], R3 ;  /* 0x0000000310007986 */ /* 0x001fe2000c101524 */
[----:B------:R-:W-:Y:S05]  /*ffb0*/  EXIT ;  /* 0x000000000000794d */ /* 0x000fea0003800000 */
.L_x_4585:
        /* <DEDUP_REMOVED lines=16> */
.L_x_4588:
[----:B------:R-:W-:-:S04]  /*100c0*/  LOP3.LUT R2, R2, 0x80000000, RZ, 0xc0, !PT ;  /* 0x8000000002027812 */ /* 0x000fc800078ec0ff */
[----:B------:R-:W-:-:S04]  /*100d0*/  SHF.R.U32.HI R3, RZ, 0x18, R2 ;  /* 0x00000018ff037819 */ /* 0x000fc80000011602 */
[----:B------:R-:W-:-:S04]  /*100e0*/  LOP3.LUT R0, R0, R3, RZ, 0xfc, !PT ;  /* 0x0000000300007212 */ /* 0x000fc800078efcff */
[----:B------:R-:W-:-:S07]  /*100f0*/  PRMT R8, R0, 0x7610, R8 ;  /* 0x0000761000087816 */ /* 0x000fce0000000008 */
.L_x_4587:
[----:B------:R-:W-:Y:S05]  /*10100*/  BSYNC B0 ;  /* 0x0000000000007941 */ /* 0x000fea0003800000 */
.L_x_4586:
[----:B------:R-:W-:Y:S01]  /*10110*/  STG.E.U8 desc[UR36][R16.64], R8 ;  /* 0x0000000810007986 */ /* 0x000fe2000c101124 */
[----:B------:R-:W-:Y:S05]  /*10120*/  EXIT ;  /* 0x000000000000794d */ /* 0x000fea0003800000 */
.L_x_4584:
        /* <DEDUP_REMOVED lines=16> */
.L_x_4591:
[----:B------:R-:W-:-:S04]  /*10230*/  LOP3.LUT R2, R2, 0x80000000, RZ, 0xc0, !PT ;  /* 0x8000000002027812 */ /* 0x000fc800078ec0ff */
[----:B------:R-:W-:-:S04]  /*10240*/  SHF.R.U32.HI R3, RZ, 0x18, R2 ;  /* 0x00000018ff037819 */ /* 0x000fc80000011602 */
[----:B------:R-:W-:-:S04]  /*10250*/  LOP3.LUT R0, R0, R3, RZ, 0xfc, !PT ;  /* 0x0000000300007212 */ /* 0x000fc800078efcff */
[----:B------:R-:W-:-:S07]  /*10260*/  PRMT R8, R0, 0x7610, R8 ;  /* 0x0000761000087816 */ /* 0x000fce0000000008 */
.L_x_4590:
[----:B------:R-:W-:Y:S05]  /*10270*/  BSYNC B0 ;  /* 0x0000000000007941 */ /* 0x000fea0003800000 */
.L_x_4589:
[----:B------:R-:W-:Y:S01]  /*10280*/  STG.E.U8 desc[UR36][R16.64], R8 ;  /* 0x0000000810007986 */ /* 0x000fe2000c101124 */
[----:B------:R-:W-:Y:S05]  /*10290*/  EXIT ;  /* 0x000000000000794d */ /* 0x000fea0003800000 */
.L_x_4583:
        /* <DEDUP_REMOVED lines=21> */
.L_x_4566:
        /* <DEDUP_REMOVED lines=16> */
.L_x_4594:
[----:B------:R-:W-:Y:S05]  /*104f0*/  EXIT ;  /* 0x000000000000794d */ /* 0x000fea0003800000 */
.L_x_4593:
[----:B------:R-:W0:Y:S02]  /*10500*/  F2I.U64.TRUNC R2, R3 ;  /* 0x0000000300027311 */ /* 0x000e24000020d800 */
[----:B0-----:R-:W-:Y:S01]  /*10510*/  STG.E.64 desc[UR36][R16.64], R2 ;  /* 0x0000000210007986 */ /* 0x001fe2000c101b24 */
[----:B------:R-:W-:Y:S05]  /*10520*/  EXIT ;  /* 0x000000000000794d */ /* 0x000fea0003800000 */
.L_x_4592:
[----:B------:R-:W0:Y:S02]  /*10530*/  F2I.U32.TRUNC.NTZ R3, R3 ;  /* 0x0000000300037305 */ /* 0x000e24000020f000 */
[----:B0-----:R-:W-:Y:S01]  /*10540*/  STG.E desc[UR36][R16.64], R3 ;  /* 0x0000000310007986 */ /* 0x001fe2000c101924 */
[----:B------:R-:W-:Y:S05]  /*10550*/  EXIT ;  /* 0x000000000000794d */ /* 0x000fea0003800000 */
.L_x_4595:
        /* <DEDUP_REMOVED lines=10> */
.L_x_22802:


//--------------------- .text._ZN2at6native27unrolled_elementwise_kernelINS0_13BinaryFunctorIfffZZZNS0_15binary_internal21div_trunc_kernel_cudaERNS_18TensorIteratorBaseEENKUlvE1_clEvENKUlvE0_clEvEUlffE_EESt5arrayIPcLm3EELi4E23TrivialOffsetCalculatorILi2EjESD_ILi1EjENS0_6memory12LoadWithCastILi2EEENSG_13StoreWithCastILi1EEEEEviT_T0_T2_T3_T4_T5_ --------------------------
	.section	.text._ZN2at6native27unrolled_elementwise_kernelINS0_13BinaryFunctorIfffZZZNS0_15binary_internal21div_trunc_kernel_cudaERNS_18TensorIteratorBaseEENKUlvE1_clEvENKUlvE0_clEvEUlffE_EESt5arrayIPcLm3EELi4E23TrivialOffsetCalculatorILi2EjESD_ILi1EjENS0_6memory12LoadWithCastILi2EEENSG_13StoreWithCastILi1EEEEEviT_T0_T2_T3_T4_T5_,"ax",@progbits
	.align	128
        .global         _ZN2at6native27unrolled_elementwise_kernelINS0_13BinaryFunctorIfffZZZNS0_15binary_internal21div_trunc_kernel_cudaERNS_18TensorIteratorBaseEENKUlvE1_clEvENKUlvE0_clEvEUlffE_EESt5arrayIPcLm3EELi4E23TrivialOffsetCalculatorILi2EjESD_ILi1EjENS0_6memory12LoadWithCastILi2EEENSG_13StoreWithCastILi1EEEEEviT_T0_T2_T3_T4_T5_
        .type           _ZN2at6native27unrolled_elementwise_kernelINS0_13BinaryFunctorIfffZZZNS0_15binary_internal21div_trunc_kernel_cudaERNS_18TensorIteratorBaseEENKUlvE1_clEvENKUlvE0_clEvEUlffE_EESt5arrayIPcLm3EELi4E23TrivialOffsetCalculatorILi2EjESD_ILi1EjENS0_6memory12LoadWithCastILi2EEENSG_13StoreWithCastILi1EEEEEviT_T0_T2_T3_T4_T5_,@function
        .size           _ZN2at6native27unrolled_elementwise_kernelINS0_13BinaryFunctorIfffZZZNS0_15binary_internal21div_trunc_kernel_cudaERNS_18TensorIteratorBaseEENKUlvE1_clEvENKUlvE0_clEvEUlffE_EESt5arrayIPcLm3EELi4E23TrivialOffsetCalculatorILi2EjESD_ILi1EjENS0_6memory12LoadWithCastILi2EEENSG_13StoreWithCastILi1EEEEEviT_T0_T2_T3_T4_T5_,(.L_x_22803 - _ZN2at6native27unrolled_elementwise_kernelINS0_13BinaryFunctorIfffZZZNS0_15binary_internal21div_trunc_kernel_cudaERNS_18TensorIteratorBaseEENKUlvE1_clEvENKUlvE0_clEvEUlffE_EESt5arrayIPcLm3EELi4E23TrivialOffsetCalculatorILi2EjESD_ILi1EjENS0_6memory12LoadWithCastILi2EEENSG_13StoreWithCastILi1EEEEEviT_T0_T2_T3_T4_T5_)
        .other          _ZN2at6native27unrolled_elementwise_kernelINS0_13BinaryFunctorIfffZZZNS0_15binary_internal21div_trunc_kernel_cudaERNS_18TensorIteratorBaseEENKUlvE1_clEvENKUlvE0_clEvEUlffE_EESt5arrayIPcLm3EELi4E23TrivialOffsetCalculatorILi2EjESD_ILi1EjENS0_6memory12LoadWithCastILi2EEENSG_13StoreWithCastILi1EEEEEviT_T0_T2_T3_T4_T5_,@"STO_CUDA_ENTRY STV_DEFAULT"
_ZN2at6native27unrolled_elementwise_kernelINS0_13BinaryFunctorIfffZZZNS0_15binary_internal21div_trunc_kernel_cudaERNS_18TensorIteratorBaseEENKUlvE1_clEvENKUlvE0_clEvEUlffE_EESt5arrayIPcLm3EELi4E23TrivialOffsetCalculatorILi2EjESD_ILi1EjENS0_6memory12LoadWithCastILi2EEENSG_13StoreWithCastILi1EEEEEviT_T0_T2_T3_T4_T5_:
.text._ZN2at6native27unrolled_elementwise_kernelINS0_13BinaryFunctorIfffZZZNS0_15binary_internal21div_trunc_kernel_cudaERNS_18TensorIteratorBaseEENKUlvE1_clEvENKUlvE0_clEvEUlffE_EESt5arrayIPcLm3EELi4E23TrivialOffsetCalculatorILi2EjESD_ILi1EjENS0_6memory12LoadWithCastILi2EEENSG_13StoreWithCastILi1EEEEEviT_T0_T2_T3_T4_T5_:
[----:B------:R-:W0:Y:S01]  /*0000*/  LDC R1, c[0x0][0x28] ;  /* 0x00000a00ff017b82 */ /* 0x000e220000000800 */
[----:B------:R-:W1:Y:S07]  /*0010*/  S2R R2, SR_CTAID.X ;  /* 0x0000000000027919 */ /* 0x000e6e0000002500 */
[----:B------:R-:W1:Y:S01]  /*0020*/  LDC R25, c[0x0][0x210] ;  /* 0x00008400ff197b82 */ /* 0x000e620000000800 */
[----:B------:R-:W-:Y:S01]  /*0030*/  ULDC.64 UR36, c[0x0][0x208] ;  /* 0x0000820000247ab9 */ /* 0x000fe20000000a00 */
[----:B------:R-:W-:Y:S01]  /*0040*/  BSSY B7, `(.L_x_4596) ;  /* 0x00001d3000077945 */ /* 0x000fe20003800000 */
[----:B------:R-:W2:Y:S01]  /*0050*/  S2R R23, SR_TID.X ;  /* 0x0000000000177919 */ /* 0x000ea20000002100 */
[----:B------:R-:W-:Y:S01]  /*0060*/  CS2R R18, SRZ ;  /* 0x0000000000127805 */ /* 0x000fe2000001ff00 */
[----:B------:R-:W-:-:S03]  /*0070*/  IMAD.MOV.U32 R24, RZ, RZ, RZ ;  /* 0x000000ffff187224 */ /* 0x000fc600078e00ff */
[----:B------:R-:W3:Y:S08]  /*0080*/  LDC.U8 R26, c[0x0][0x234] ;  /* 0x00008d00ff1a7b82 */ /* 0x000ef00000000000 */
[----:B------:R-:W4:Y:S01]  /*0090*/  LDC.U8 R16, c[0x0][0x235] ;  /* 0x00008d40ff107b82 */ /* 0x000f220000000000 */
[----:B-1----:R-:W-:-:S05]  /*00a0*/  IMAD R25, R2, -0x200, R25 ;  /* 0xfffffe0002197824 */ /* 0x002fca00078e0219 */
[----:B--2---:R-:W-:-:S13]  /*00b0*/  ISETP.GE.AND P0, PT, R23, R25, PT ;  /* 0x000000191700720c */ /* 0x004fda0003f06270 */
[----:B0--34-:R-:W-:Y:S05]  /*00c0*/  @P0 BRA `(.L_x_4597) ;  /* 0x0000001c00280947 */ /* 0x019fea0003800000 */
[----:B------:R-:W0:Y:S01]  /*00d0*/  LDC.64 R4, c[0x0][0x220] ;  /* 0x00008800ff047b82 */ /* 0x000e220000000a00 */
[----:B------:R-:W-:Y:S01]  /*00e0*/  PRMT R0, R26, 0x9910, RZ ;  /* 0x000099101a007816 */ /* 0x000fe200000000ff */
[----:B------:R-:W-:Y:S01]  /*00f0*/  IMAD R23, R2, 0x200, R23 ;  /* 0x0000020002177824 */ /* 0x000fe200078e0217 */
[----:B------:R-:W-:Y:S01]  /*0100*/  ULDC UR4, c[0x0][0x238] ;  /* 0x00008e0000047ab9 */ /* 0x000fe20000000800 */
[----:B------:R-:W-:Y:S01]  /*0110*/  BSSY B6, `(.L_x_4598) ;  /* 0x00000e0000067945 */ /* 0x000fe20003800000 */
        /* <DEDUP_REMOVED lines=16> */
.L_x_4602:
[----:B------:R-:W2:Y:S02]  /*0220*/  LDG.E.U8 R4, desc[UR36][R4.64] ;  /* 0x0000002404047981 */ /* 0x000ea4000c1e1100 */
[----:B--2---:R-:W-:Y:S01]  /*0230*/  I2FP.F32.U32 R19, R4 ;  /* 0x0000000400137245 */ /* 0x004fe20000201000 */
[----:B------:R-:W-:Y:S06]  /*0240*/  BRA `(.L_x_4604) ;  /* 0x0000000c00307947 */ /* 0x000fec0003800000 */
.L_x_4601:
        /* <DEDUP_REMOVED lines=9> */
.L_x_4606:
[----:B------:R-:W2:Y:S02]  /*02e0*/  LDG.E R4, desc[UR36][R4.64] ;  /* 0x0000002404047981 */ /* 0x000ea4000c1e1900 */
[----:B--2---:R-:W-:Y:S01]  /*02f0*/  I2FP.F32.S32 R19, R4 ;  /* 0x0000000400137245 */ /* 0x004fe20000201400 */
[----:B------:R-:W-:Y:S06]  /*0300*/  BRA `(.L_x_4604) ;  /* 0x0000000c00007947 */ /* 0x000fec0003800000 */
.L_x_4605:
[----:B------:R-:W2:Y:S02]  /*0310*/  LDG.E.U16 R4, desc[UR36][R4.64] ;  /* 0x0000002404047981 */ /* 0x000ea4000c1e1500 */
[----:B--2---:R2:W3:Y:S01]  /*0320*/  I2F.S16 R19, R4 ;  /* 0x0000000400137306 */ /* 0x0044e20000101400 */
[----:B------:R-:W-:Y:S05]  /*0330*/  BRA `(.L_x_4604) ;  /* 0x0000000800f47947 */ /* 0x000fea0003800000 */
.L_x_4600:
        /* <DEDUP_REMOVED lines=8> */
.L_x_4608:
[----:B------:R-:W2:Y:S02]  /*03c0*/  LDG.E.U16 R4, desc[UR36][R4.64] ;  /* 0x0000002404047981 */ /* 0x000ea4000c1e1500 */
[----:B--2---:R-:W-:Y:S01]  /*03d0*/  HADD2.F32 R19, -RZ, R4.H0_H0 ;  /* 0x20000004ff137230 */ /* 0x004fe20000004100 */
[----:B------:R-:W-:Y:S06]  /*03e0*/  BRA `(.L_x_4604) ;  /* 0x0000000800c87947 */ /* 0x000fec0003800000 */
.L_x_4607:
        /* <DEDUP_REMOVED lines=8> */
.L_x_4610:
[----:B------:R-:W2:Y:S02]  /*0470*/  LDG.E.U16 R4, desc[UR36][R4.64] ;  /* 0x0000002404047981 */ /* 0x000ea4000c1e1500 */
[----:B--2---:R-:W-:Y:S01]  /*0480*/  HADD2.F32 R19, -RZ, R4.H0_H0 ;  /* 0x20000004ff137230 */ /* 0x004fe20000004100 */
[----:B------:R-:W-:Y:S06]  /*0490*/  BRA `(.L_x_4604) ;  /* 0x00000008009c7947 */ /* 0x000fec0003800000 */
.L_x_4609:
[----:B------:R-:W2:Y:S01]  /*04a0*/  LDG.E.64 R4, desc[UR36][R4.64] ;  /* 0x0000002404047981 */ /* 0x000ea2000c1e1b00 */
[----:B------:R-:W-:Y:S01]  /*04b0*/  UMOV UR4, 0xf0000000 ;  /* 0xf000000000047882 */ /* 0x000fe20000000000 */
[----:B------:R-:W-:Y:S01]  /*04c0*/  UMOV UR5, 0x380fffff ;  /* 0x380fffff00057882 */ /* 0x000fe20000000000 */
[----:B--2---:R-:W0:Y:S01]  /*04d0*/  F2F.F32.F64 R19, R4 ;  /* 0x0000000400137310 */ /* 0x004e220000301000 */
[----:B------:R-:W-:-:S14]  /*04e0*/  DSETP.GEU.AND P0, PT, |R4|, UR4, PT ;  /* 0x0000000404007e2a */ /* 0x000fdc000bf0e200 */
[----:B0-----:R-:W-:Y:S01]  /*04f0*/  @!P0 FMUL R19, R19, 1.175494350822287508e-38 ;  /* 0x0080000013138820 */ /* 0x001fe20000400000 */
[----:B------:R-:W-:Y:S06]  /*0500*/  BRA `(.L_x_4604) ;  /* 0x0000000800807947 */ /* 0x000fec0003800000 */
.L_x_4599:
        /* <DEDUP_REMOVED lines=12> */
.L_x_4613:
[----:B------:R-:W2:Y:S01]  /*05d0*/  LDG.E.64 R4, desc[UR36][R4.64] ;  /* 0x0000002404047981 */ /* 0x000ea2000c1e1b00 */
[----:B------:R-:W-:Y:S01]  /*05e0*/  UMOV UR4, 0xf0000000 ;  /* 0xf000000000047882 */ /* 0x000fe20000000000 */
[----:B------:R-:W-:Y:S01]  /*05f0*/  UMOV UR5, 0x380fffff ;  /* 0x380fffff00057882 */ /* 0x000fe20000000000 */
[----:B--2---:R-:W0:Y:S01]  /*0600*/  F2F.F32.F64 R19, R4 ;  /* 0x0000000400137310 */ /* 0x004e220000301000 */
[----:B------:R-:W-:-:S14]  /*0610*/  DSETP.GEU.AND P0, PT, |R4|, UR4, PT ;  /* 0x0000000404007e2a */ /* 0x000fdc000bf0e200 */
[----:B0-----:R-:W-:Y:S01]  /*0620*/  @!P0 FMUL R19, R19, 1.175494350822287508e-38 ;  /* 0x0080000013138820 */ /* 0x001fe20000400000 */
[----:B------:R-:W-:Y:S06]  /*0630*/  BRA `(.L_x_4604) ;  /* 0x0000000800347947 */ /* 0x000fec0003800000 */
.L_x_4612:
        /* <DEDUP_REMOVED lines=24> */
[----:B------:R-:W-:Y:S01]  /*07c0*/  LOP3.LUT R19, R6, 0x80000000, R19, 0xf8, !PT ;  /* 0x8000000006137812 */ /* 0x000fe200078ef813 */
[----:B------:R-:W-:Y:S06]  /*07d0*/  BRA `(.L_x_4604) ;  /* 0x0000000400cc7947 */ /* 0x000fec0003800000 */
.L_x_4615:
        /* <DEDUP_REMOVED lines=14> */
.L_x_4614:
[----:B------:R-:W2:Y:S02]  /*08c0*/  LDG.E.U16 R4, desc[UR36][R4.64] ;  /* 0x0000002404047981 */ /* 0x000ea4000c1e1500 */
[----:B--2---:R-:W-:Y:S01]  /*08d0*/  IMAD.U32 R19, R4, 0x10000, RZ ;  /* 0x0001000004137824 */ /* 0x004fe200078e00ff */
[----:B------:R-:W-:Y:S06]  /*08e0*/  BRA `(.L_x_4604) ;  /* 0x0000000400887947 */ /* 0x000fec0003800000 */
.L_x_4611:
        /* <DEDUP_REMOVED lines=11> */
.L_x_4618:
        /* <DEDUP_REMOVED lines=20> */
.L_x_4620:
[----:B------:R-:W-:Y:S05]  /*0ae0*/  BSYNC B0 ;  /* 0x0000000000007941 */ /* 0x000fea0003800000 */
.L_x_4619:
[----:B------:R-:W-:Y:S01]  /*0af0*/  IMAD.SHL.U32 R3, R3, 0x100000, RZ ;  /* 0x0010000003037824 */ /* 0x000fe200078e00ff */
[----:B------:R-:W-:-:S04]  /*0b00*/  LEA R0, R0, 0x3b800000, 0x17 ;  /* 0x3b80000000007811 */ /* 0x000fc800078eb8ff */
[----:B------:R-:W-:Y:S01]  /*0b10*/  LOP3.LUT R19, R0, R3, R19, 0xfe, !PT ;  /* 0x0000000300137212 */ /* 0x000fe200078efe13 */
[----:B------:R-:W-:Y:S06]  /*0b20*/  BRA `(.L_x_4604) ;  /* 0x0000000000f87947 */ /* 0x000fec0003800000 */
.L_x_4617:
        /* <DEDUP_REMOVED lines=20> */
.L_x_4622:
[----:B------:R-:W-:Y:S05]  /*0c70*/  BSYNC B0 ;  /* 0x0000000000007941 */ /* 0x000fea0003800000 */
.L_x_4621:
[----:B------:R-:W-:Y:S01]  /*0c80*/  IMAD.SHL.U32 R3, R3, 0x200000, RZ ;  /* 0x0020000003037824 */ /* 0x000fe200078e00ff */
[----:B------:R-:W-:-:S04]  /*0c90*/  LEA R0, R0, 0x37800000, 0x17 ;  /* 0x3780000000007811 */ /* 0x000fc800078eb8ff */
[----:B------:R-:W-:Y:S01]  /*0ca0*/  LOP3.LUT R19, R0, R3, R19, 0xfe, !PT ;  /* 0x0000000300137212 */ /* 0x000fe200078efe13 */
[----:B------:R-:W-:Y:S06]  /*0cb0*/  BRA `(.L_x_4604) ;  /* 0x0000000000947947 */ /* 0x000fec0003800000 */
.L_x_4616:
        /* <DEDUP_REMOVED lines=14> */
.L_x_4603:
        /* <DEDUP_REMOVED lines=16> */
.L_x_4625:
[----:B------:R-:W-:Y:S01]  /*0ea0*/  IMAD.MOV.U32 R19, RZ, RZ, RZ ;  /* 0x000000ffff137224 */ /* 0x000fe200078e00ff */
[----:B------:R-:W-:Y:S06]  /*0eb0*/  BRA `(.L_x_4604) ;  /* 0x0000000000147947 */ /* 0x000fec0003800000 */
.L_x_4624:
[----:B------:R-:W2:Y:S02]  /*0ec0*/  LDG.E.64 R4, desc[UR36][R4.64] ;  /* 0x0000002404047981 */ /* 0x000ea4000c1e1b00 */
[----:B--2---:R0:W1:Y:S01]  /*0ed0*/  I2F.U64 R19, R4 ;  /* 0x0000000400137312 */ /* 0x0040620000301000 */
[----:B------:R-:W-:Y:S05]  /*0ee0*/  BRA `(.L_x_4604) ;  /* 0x0000000000087947 */ /* 0x000fea0003800000 */
.L_x_4623:
[----:B------:R-:W2:Y:S02]  /*0ef0*/  LDG.E R4, desc[UR36][R4.64] ;  /* 0x0000002404047981 */ /* 0x000ea4000c1e1900 */
[----:B--2---:R-:W-:-:S07]  /*0f00*/  I2FP.F32.U32 R19, R4 ;  /* 0x0000000400137245 */ /* 0x004fce0000201000 */
.L_x_4604:
[----:B------:R-:W-:Y:S05]  /*0f10*/  BSYNC B6 ;  /* 0x0000000000067941 */ /* 0x000fea0003800000 */
.L_x_4598:
[----:B0-2-4-:R-:W0:Y:S01]  /*0f20*/  LDC.64 R4, c[0x0][0x228] ;  /* 0x00008a00ff047b82 */ /* 0x015e220000000a00 */
[----:B------:R-:W-:Y:S01]  /*0f30*/  PRMT R0, R16, 0x9910, RZ ;  /* 0x0000991010007816 */ /* 0x000fe200000000ff */
[----:B------:R-:W-:Y:S01]  /*0f40*/  ULDC UR4, c[0x0][0x23c] ;  /* 0x00008f0000047ab9 */ /* 0x000fe20000000800 */
[----:B------:R-:W-:Y:S01]  /*0f50*/  BSSY B6, `(.L_x_4626) ;  /* 0x00000df000067945 */ /* 0x000fe20003800000 */
        /* <DEDUP_REMOVED lines=14> */
[----:B--2---:R0:W2:Y:S01]  /*1040*/  I2F.S16 R24, R4 ;  /* 0x0000000400187306 */ /* 0x0040a20000101400 */
[----:B------:R-:W-:Y:S05]  /*1050*/  BRA `(.L_x_4632) ;  /* 0x0000000c00387947 */ /* 0x000fea0003800000 */
.L_x_4630:
[----:B------:R-:W2:Y:S02]  /*1060*/  LDG.E.U8 R4, desc[UR36][R4.64] ;  /* 0x0000002404047981 */ /* 0x000ea4000c1e1100 */
[----:B--2---:R-:W-:Y:S01]  /*1070*/  I2FP.F32.U32 R24, R4 ;  /* 0x0000000400187245 */ /* 0x004fe20000201000 */
[----:B------:R-:W-:Y:S06]  /*1080*/  BRA `(.L_x_4632) ;  /* 0x0000000c002c7947 */ /* 0x000fec0003800000 */
.L_x_4629:
        /* <DEDUP_REMOVED lines=9> */
.L_x_4634:
[----:B------:R-:W2:Y:S02]  /*1120*/  LDG.E R4, desc[UR36][R4.64] ;  /* 0x0000002404047981 */ /* 0x000ea4000c1e1900 */
[----:B--2---:R-:W-:Y:S01]  /*1130*/  I2FP.F32.S32 R24, R4 ;  /* 0x0000000400187245 */ /* 0x004fe20000201400 */
[----:B------:R-:W-:Y:S06]  /*1140*/  BRA `(.L_x_4632) ;  /* 0x0000000800fc7947 */ /* 0x000fec0003800000 */
.L_x_4633:
[----:B------:R-:W2:Y:S02]  /*1150*/  LDG.E.U16 R4, desc[UR36][R4.64] ;  /* 0x0000002404047981 */ /* 0x000ea4000c1e1500 */
[----:B--2---:R0:W2:Y:S01]  /*1160*/  I2F.S16 R24, R4 ;  /* 0x0000000400187306 */ /* 0x0040a20000101400 */
[----:B------:R-:W-:Y:S05]  /*1170*/  BRA `(.L_x_4632) ;  /* 0x0000000800f07947 */ /* 0x000fea0003800000 */
.L_x_4628:
        /* <DEDUP_REMOVED lines=8> */
.L_x_4636:
[----:B------:R-:W2:Y:S02]  /*1200*/  LDG.E.U16 R4, desc[UR36][R4.64] ;  /* 0x0000002404047981 */ /* 0x000ea4000c1e1500 */
[----:B--2---:R-:W-:Y:S01]  /*1210*/  HADD2.F32 R24, -RZ, R4.H0_H0 ;  /* 0x20000004ff187230 */ /* 0x004fe20000004100 */
[----:B------:R-:W-:Y:S06]  /*1220*/  BRA `(.L_x_4632) ;  /* 0x0000000800c47947 */ /* 0x000fec0003800000 */
.L_x_4635:
        /* <DEDUP_REMOVED lines=8> */
.L_x_4638:
[----:B------:R-:W2:Y:S02]  /*12b0*/  LDG.E.U16 R4, desc[UR36][R4.64] ;  /* 0x0000002404047981 */ /* 0x000ea4000c1e1500 */
[----:B--2---:R-:W-:Y:S01]  /*12c0*/  HADD2.F32 R24, -RZ, R4.H0_H0 ;  /* 0x20000004ff187230 */ /* 0x004fe20000004100 */
[----:B------:R-:W-:Y:S06]  /*12d0*/  BRA `(.L_x_4632) ;  /* 0x0000000800987947 */ /* 0x000fec0003800000 */
.L_x_4637:
[----:B------:R-:W2:Y:S01]  /*12e0*/  LDG.E.64 R4, desc[UR36][R4.64] ;  /* 0x0000002404047981 */ /* 0x000ea2000c1e1b00 */
[----:B------:R-:W-:Y:S01]  /*12f0*/  UMOV UR4, 0xf0000000 ;  /* 0xf000000000047882 */ /* 0x000fe20000000000 */
[----:B------:R-:W-:Y:S01]  /*1300*/  UMOV UR5, 0x380fffff ;  /* 0x380fffff00057882 */ /* 0x000fe20000000000 */
[----:B--2---:R-:W0:Y:S01]  /*1310*/  F2F.F32.F64 R24, R4 ;  /* 0x0000000400187310 */ /* 0x004e220000301000 */
[----:B------:R-:W-:-:S14]  /*1320*/  DSETP.GEU.AND P0, PT, |R4|, UR4, PT ;  /* 0x0000000404007e2a */ /* 0x000fdc000bf0e200 */
[----:B0-----:R-:W-:Y:S01]  /*1330*/  @!P0 FMUL R24, R24, 1.175494350822287508e-38 ;  /* 0x0080000018188820 */ /* 0x001fe20000400000 */
[----:B------:R-:W-:Y:S06]  /*1340*/  BRA `(.L_x_4632) ;  /* 0x00000008007c7947 */ /* 0x000fec0003800000 */
.L_x_4627:
        /* <DEDUP_REMOVED lines=12> */
.L_x_4641:
[----:B------:R-:W2:Y:S01]  /*1410*/  LDG.E.64 R4, desc[UR36][R4.64] ;  /* 0x0000002404047981 */ /* 0x000ea2000c1e1b00 */
[----:B------:R-:W-:Y:S01]  /*1420*/  UMOV UR4, 0xf0000000 ;  /* 0xf000000000047882 */ /* 0x000fe20000000000 */
[----:B------:R-:W-:Y:S01]  /*1430*/  UMOV UR5, 0x380fffff ;  /* 0x380fffff00057882 */ /* 0x000fe20000000000 */
[----:B--2---:R-:W0:Y:S01]  /*1440*/  F2F.F32.F64 R24, R4 ;  /* 0x0000000400187310 */ /* 0x004e220000301000 */
[----:B------:R-:W-:-:S14]  /*1450*/  DSETP.GEU.AND P0, PT, |R4|, UR4, PT ;  /* 0x0000000404007e2a */ /* 0x000fdc000bf0e200 */
[----:B0-----:R-:W-:Y:S01]  /*1460*/  @!P0 FMUL R24, R24, 1.175494350822287508e-38 ;  /* 0x0080000018188820 */ /* 0x001fe20000400000 */
[----:B------:R-:W-:Y:S06]  /*1470*/  BRA `(.L_x_4632) ;  /* 0x0000000800307947 */ /* 0x000fec0003800000 */
.L_x_4640:
        /* <DEDUP_REMOVED lines=26> */
.L_x_4643:
        /* <DEDUP_REMOVED lines=8> */
[----:B------:R-:W-:Y:S01]  /*16a0*/  @P0 FMUL.FTZ R24, R3, 1.9259299443872358531e-34 ;  /* 0x0780000003180820 */ /* 0x000fe20000410000 */
[----:B------:R-:W-:Y:S02]  /*16b0*/  IMAD.SHL.U32 R3, R4, 0x1000000, RZ ;  /* 0x0100000004037824 */ /* 0x000fe400078e00ff */
[----:B------:R-:W-:-:S05]  /*16c0*/  @!P0 FADD.FTZ R24, R0, -0.5 ;  /* 0xbf00000000188421 */ /* 0x000fca0000010000 */
[----:B------:R-:W-:Y:S01]  /*16d0*/  LOP3.LUT R24, R24, 0x80000000, R3, 0xf8, !PT ;  /* 0x8000000018187812 */ /* 0x000fe200078ef803 */
[----:B------:R-:W-:Y:S06]  /*16e0*/  BRA `(.L_x_4632) ;  /* 0x0000000400947947 */ /* 0x000fec0003800000 */
.L_x_4642:
[----:B------:R-:W2:Y:S02]  /*16f0*/  LDG.E.U16 R4, desc[UR36][R4.64] ;  /* 0x0000002404047981 */ /* 0x000ea4000c1e1500 */
[----:B--2---:R-:W-:Y:S01]  /*1700*/  IMAD.U32 R24, R4, 0x10000, RZ ;  /* 0x0001000004187824 */ /* 0x004fe200078e00ff */
[----:B------:R-:W-:Y:S06]  /*1710*/  BRA `(.L_x_4632) ;  /* 0x0000000400887947 */ /* 0x000fec0003800000 */
.L_x_4639:
        /* <DEDUP_REMOVED lines=11> */
.L_x_4646:
        /* <DEDUP_REMOVED lines=20> */
.L_x_4648:
[----:B------:R-:W-:Y:S05]  /*1910*/  BSYNC B0 ;  /* 0x0000000000007941 */ /* 0x000fea0003800000 */
.L_x_4647:
[----:B------:R-:W-:Y:S01]  /*1920*/  IMAD.SHL.U32 R3, R3, 0x100000, RZ ;  /* 0x0010000003037824 */ /* 0x000fe200078e00ff */
[----:B------:R-:W-:-:S04]  /*1930*/  LEA R5, R0, 0x3b800000, 0x17 ;  /* 0x3b80000000057811 */ /* 0x000fc800078eb8ff */
[----:B------:R-:W-:Y:S01]  /*1940*/  LOP3.LUT R24, R5, R3, R24, 0xfe, !PT ;  /* 0x0000000305187212 */ /* 0x000fe200078efe18 */
[----:B------:R-:W-:Y:S06]  /*1950*/  BRA `(.L_x_4632) ;  /* 0x0000000000f87947 */ /* 0x000fec0003800000 */
.L_x_4645:
        /* <DEDUP_REMOVED lines=20> */
.L_x_4650:
[----:B------:R-:W-:Y:S05]  /*1aa0*/  BSYNC B0 ;  /* 0x0000000000007941 */ /* 0x000fea0003800000 */
.L_x_4649:
[----:B------:R-:W-:Y:S01]  /*1ab0*/  IMAD.SHL.U32 R3, R3, 0x200000, RZ ;  /* 0x0020000003037824 */ /* 0x000fe200078e00ff */
[----:B------:R-:W-:-:S04]  /*1ac0*/  LEA R5, R0, 0x37800000, 0x17 ;  /* 0x3780000000057811 */ /* 0x000fc800078eb8ff */
[----:B------:R-:W-:Y:S01]  /*1ad0*/  LOP3.LUT R24, R5, R3, R24, 0xfe, !PT ;  /* 0x0000000305187212 */ /* 0x000fe200078efe18 */
[----:B------:R-:W-:Y:S06]  /*1ae0*/  BRA `(.L_x_4632) ;  /* 0x0000000000947947 */ /* 0x000fec0003800000 */
.L_x_4644:
        /* <DEDUP_REMOVED lines=14> */
.L_x_4631:
        /* <DEDUP_REMOVED lines=16> */
.L_x_4653:
[----:B------:R-:W-:Y:S01]  /*1cd0*/  IMAD.MOV.U32 R24, RZ, RZ, RZ ;  /* 0x000000ffff187224 */ /* 0x000fe200078e00ff */
[----:B------:R-:W-:Y:S06]  /*1ce0*/  BRA `(.L_x_4632) ;  /* 0x0000000000147947 */ /* 0x000fec0003800000 */
.L_x_4652:
[----:B------:R-:W2:Y:S02]  /*1cf0*/  LDG.E.64 R4, desc[UR36][R4.64] ;  /* 0x0000002404047981 */ /* 0x000ea4000c1e1b00 */
[----:B--2---:R0:W2:Y:S01]  /*1d00*/  I2F.U64 R24, R4 ;  /* 0x0000000400187312 */ /* 0x0040a20000301000 */
[----:B------:R-:W-:Y:S05]  /*1d10*/  BRA `(.L_x_4632) ;  /* 0x0000000000087947 */ /* 0x000fea0003800000 */
.L_x_4651:
[----:B------:R-:W2:Y:S02]  /*1d20*/  LDG.E R4, desc[UR36][R4.64] ;  /* 0x0000002404047981 */ /* 0x000ea4000c1e1900 */
[----:B--2---:R-:W-:-:S07]  /*1d30*/  I2FP.F32.U32 R24, R4 ;  /* 0x0000000400187245 */ /* 0x004fce0000201000 */
.L_x_4632:
[----:B------:R-:W-:Y:S05]  /*1d40*/  BSYNC B6 ;  /* 0x0000000000067941 */ /* 0x000fea0003800000 */
.L_x_4626:
[----:B------:R-:W0:Y:S02]  /*1d50*/  S2R R23, SR_TID.X ;  /* 0x0000000000177919 */ /* 0x000e240000002100 */
[----:B0-----:R-:W-:-:S07]  /*1d60*/  VIADD R23, R23, 0x80 ;  /* 0x0000008017177836 */ /* 0x001fce0000000000 */
.L_x_4597:
[----:B------:R-:W-:Y:S05]  /*1d70*/  BSYNC B7 ;  /* 0x0000000000077941 */ /* 0x000fea0003800000 */
.L_x_4596:
[----:B------:R-:W-:Y:S01]  /*1d80*/  ISETP.GE.AND P0, PT, R23, R25, PT ;  /* 0x000000191700720c */ /* 0x000fe20003f06270 */
[----:B------:R-:W-:Y:S01]  /*1d90*/  BSSY B7, `(.L_x_4654) ;  /* 0x00001cb000077945 */ /* 0x000fe20003800000 */
[----:B------:R-:W-:-:S11]  /*1da0*/  IMAD.MOV.U32 R27, RZ, RZ, RZ ;  /* 0x000000ffff1b7224 */ /* 0x000fd600078e00ff */
[----:B------:R-:W-:Y:S05]  /*1db0*/  @P0 BRA `(.L_x_4655) ;  /* 0x0000001c00200947 */ /* 0x000fea0003800000 */
[----:B----4-:R-:W0:Y:S01]  /*1dc0*/  LDC.64 R4, c[0x0][0x220] ;  /* 0x00008800ff047b82 */ /* 0x010e220000000a00 */
        /* <DEDUP_REMOVED lines=17> */
[----:B------:R-:W4:Y:S02]  /*1ee0*/  LDG.E.S8 R4, desc[UR36][R4.64] ;  /* 0x0000002404047981 */ /* 0x000f24000c1e1300 */
[----:B----4-:R0:W4:Y:S01]  /*1ef0*/  I2F.S16 R18, R4 ;  /* 0x0000000400127306 */ /* 0x0101220000101400 */
[----:B------:R-:W-:Y:S05]  /*1f00*/  BRA `(.L_x_4662) ;  /* 0x0000000c00387947 */ /* 0x000fea0003800000 */
.L_x_4660:
[----:B------:R-:W4:Y:S02]  /*1f10*/  LDG.E.U8 R4, desc[UR36][R4.64] ;  /* 0x0000002404047981 */ /* 0x000f24000c1e1100 */
[----:B----4-:R-:W-:Y:S01]  /*1f20*/  I2FP.F32.U32 R18, R4 ;  /* 0x0000000400127245 */ /* 0x010fe20000201000 */
[----:B------:R-:W-:Y:S06]  /*1f30*/  BRA `(.L_x_4662) ;  /* 0x0000000c002c7947 */ /* 0x000fec0003800000 */
.L_x_4659:
[----:B------:R-:W-:-:S13]  /*1f40*/  ISETP.NE.AND P0, PT, R0, 0x2, PT ;  /* 0x000000020000780c */ /* 0x000fda0003f05270 */
[----:B------:R-:W-:Y:S05]  /*1f50*/  @!P0 BRA `(.L_x_4663) ;  /* 0x0000000000288947 */ /* 0x000fea0003800000 */
[----:B------:R-:W-:-:S13]  /*1f60*/  ISETP.NE.AND P0, PT, R0, 0x3, PT ;  /* 0x000000030000780c */ /* 0x000fda0003f05270 */
[----:B------:R-:W-:Y:S05]  /*1f70*/  @!P0 BRA `(.L_x_4664) ;  /* 0x0000000000148947 */ /* 0x000fea0003800000 */
[----:B------:R-:W-:-:S13]  /*1f80*/  ISETP.NE.AND P0, PT, R0, 0x4, PT ;  /* 0x000000040000780c */ /* 0x000fda0003f05270 */
[----:B------:R-:W-:Y:S05]  /*1f90*/  @P0 BRA `(.L_x_4661) ;  /* 0x0000000800b80947 */ /* 0x000fea0003800000 */
[----:B------:R-:W4:Y:S02]  /*1fa0*/  LDG.E.64 R4, desc[UR36][R4.64] ;  /* 0x0000002404047981 */ /* 0x000f24000c1e1b00 */
[----:B----4-:R0:W4:Y:S01]  /*1fb0*/  I2F.S64 R18, R4 ;  /* 0x0000000400127312 */ /* 0x0101220000301400 */
[----:B------:R-:W-:Y:S05]  /*1fc0*/  BRA `(.L_x_4662) ;  /* 0x0000000c00087947 */ /* 0x000fea0003800000 */
.L_x_4664:
[----:B------:R-:W4:Y:S02]  /*1fd0*/  LDG.E R4, desc[UR36][R4.64] ;  /* 0x0000002404047981 */ /* 0x000f24000c1e1900 */
[----:B----4-:R-:W-:Y:S01]  /*1fe0*/  I2FP.F32.S32 R18, R4 ;  /* 0x0000000400127245 */ /* 0x010fe20000201400 */
[----:B------:R-:W-:Y:S06]  /*1ff0*/  BRA `(.L_x_4662) ;  /* 0x0000000800fc7947 */ /* 0x000fec0003800000 */
.L_x_4663:
[----:B------:R-:W4:Y:S02]  /*2000*/  LDG.E.U16 R4, desc[UR36][R4.64] ;  /* 0x0000002404047981 */ /* 0x000f24000c1e1500 */
[----:B----4-:R0:W4:Y:S01]  /*2010*/  I2F.S16 R18, R4 ;  /* 0x0000000400127306 */ /* 0x0101220000101400 */
[----:B------:R-:W-:Y:S05]  /*2020*/  BRA `(.L_x_4662) ;  /* 0x0000000800f07947 */ /* 0x000fea0003800000 */
.L_x_4658:
        /* <DEDUP_REMOVED lines=8> */
.L_x_4666:
[----:B------:R-:W4:Y:S02]  /*20b0*/  LDG.E.U16 R4, desc[UR36][R4.64] ;  /* 0x0000002404047981 */ /* 0x000f24000c1e1500 */
[----:B----4-:R-:W-:Y:S01]  /*20c0*/  HADD2.F32 R18, -RZ, R4.H0_H0 ;  /* 0x20000004ff127230 */ /* 0x010fe20000004100 */
[----:B------:R-:W-:Y:S06]  /*20d0*/  BRA `(.L_x_4662) ;  /* 0x0000000800c47947 */ /* 0x000fec0003800000 */
.L_x_4665:
        /* <DEDUP_REMOVED lines=8> */
.L_x_4668:
[----:B------:R-:W4:Y:S02]  /*2160*/  LDG.E.U16 R4, desc[UR36][R4.64] ;  /* 0x0000002404047981 */ /* 0x000f24000c1e1500 */
[----:B----4-:R-:W-:Y:S01]  /*2170*/  HADD2.F32 R18, -RZ, R4.H0_H0 ;  /* 0x20000004ff127230 */ /* 0x010fe20000004100 */
[----:B------:R-:W-:Y:S06]  /*2180*/  BRA `(.L_x_4662) ;  /* 0x0000000800987947 */ /* 0x000fec0003800000 */
.L_x_4667:
[----:B------:R-:W4:Y:S01]  /*2190*/  LDG.E.64 R4, desc[UR36][R4.64] ;  /* 0x0000002404047981 */ /* 0x000f22000c1e1b00 */
[----:B------:R-:W-:Y:S01]  /*21a0*/  UMOV UR4, 0xf0000000 ;  /* 0xf000000000047882 */ /* 0x000fe20000000000 */
[----:B------:R-:W-:Y:S01]  /*21b0*/  UMOV UR5, 0x380fffff ;  /* 0x380fffff00057882 */ /* 0x000fe20000000000 */
[----:B----4-:R-:W0:Y:S01]  /*21c0*/  F2F.F32.F64 R18, R4 ;  /* 0x0000000400127310 */ /* 0x010e220000301000 */
[----:B------:R-:W-:-:S14]  /*21d0*/  DSETP.GEU.AND P0, PT, |R4|, UR4, PT ;  /* 0x0000000404007e2a */ /* 0x000fdc000bf0e200 */
[----:B0-----:R-:W-:Y:S01]  /*21e0*/  @!P0 FMUL R18, R18, 1.175494350822287508e-38 ;  /* 0x0080000012128820 */ /* 0x001fe20000400000 */
[----:B------:R-:W-:Y:S06]  /*21f0*/  BRA `(.L_x_4662) ;  /* 0x00000008007c7947 */ /* 0x000fec0003800000 */
.L_x_4657:
        /* <DEDUP_REMOVED lines=8> */
[----:B------:R-:W4:Y:S02]  /*2280*/  LDG.E.U8 R4, desc[UR36][R4.64] ;  /* 0x0000002404047981 */ /* 0x000f24000c1e1100 */
[----:B----4-:R-:W-:-:S04]  /*2290*/  ISETP.NE.AND P0, PT, R4, RZ, PT ;  /* 0x000000ff0400720c */ /* 0x010fc80003f05270 */
[----:B------:R-:W-:Y:S01]  /*22a0*/  FSEL R18, RZ, 1, !P0 ;  /* 0x3f800000ff127808 */ /* 0x000fe20004000000 */
[----:B------:R-:W-:Y:S08]  /*22b0*/  BRA `(.L_x_4662) ;  /* 0x00000008004c7947 */ /* 0x000ff00003800000 */
.L_x_4671:
[----:B------:R-:W4:Y:S01]  /*22c0*/  LDG.E.64 R4, desc[UR36][R4.64] ;  /* 0x0000002404047981 */ /* 0x000f22000c1e1b00 */
[----:B------:R-:W-:Y:S01]  /*22d0*/  UMOV UR4, 0xf0000000 ;  /* 0xf000000000047882 */ /* 0x000fe20000000000 */
[----:B------:R-:W-:Y:S01]  /*22e0*/  UMOV UR5, 0x380fffff ;  /* 0x380fffff00057882 */ /* 0x000fe20000000000 */
[----:B----4-:R-:W0:Y:S01]  /*22f0*/  F2F.F32.F64 R18, R4 ;  /* 0x0000000400127310 */ /* 0x010e220000301000 */
[----:B------:R-:W-:-:S14]  /*2300*/  DSETP.GEU.AND P0, PT, |R4|, UR4, PT ;  /* 0x0000000404007e2a */ /* 0x000fdc000bf0e200 */
[----:B0-----:R-:W-:Y:S01]  /*2310*/  @!P0 FMUL R18, R18, 1.175494350822287508e-38 ;  /* 0x0080000012128820 */ /* 0x001fe20000400000 */
[----:B------:R-:W-:Y:S06]  /*2320*/  BRA `(.L_x_4662) ;  /* 0x0000000800307947 */ /* 0x000fec0003800000 */
.L_x_4670:
[----:B------:R-:W-:-:S13]  /*2330*/  ISETP.NE.AND P0, PT, R0, 0xf, PT ;  /* 0x0000000f0000780c */ /* 0x000fda0003f05270 */
[----:B------:R-:W-:Y:S05]  /*2340*/  @!P0 BRA `(.L_x_4672) ;  /* 0x0000000000948947 */ /* 0x000fea0003800000 */
[----:B------:R-:W-:-:S13]  /*2350*/  ISETP.NE.AND P0, PT, R0, 0x17, PT ;  /* 0x000000170000780c */ /* 0x000fda0003f05270 */
[----:B------:R-:W-:Y:S05]  /*2360*/  @!P0 BRA `(.L_x_4673) ;  /* 0x0000000000588947 */ /* 0x000fea0003800000 */
[----:B------:R-:W-:-:S13]  /*2370*/  ISETP.NE.AND P0, PT, R0, 0x18, PT ;  /* 0x000000180000780c */ /* 0x000fda0003f05270 */
[----:B------:R-:W-:Y:S05]  /*2380*/  @P0 BRA `(.L_x_4661) ;  /* 0x0000000400bc0947 */ /* 0x000fea0003800000 */
[----:B------:R-:W4:Y:S01]  /*2390*/  LDG.E.U8 R18, desc[UR36][R4.64] ;  /* 0x0000002404127981 */ /* 0x000f22000c1e1100 */
[----:B------:R-:W-:Y:S02]  /*23a0*/  IMAD.MOV.U32 R8, RZ, RZ, -0x800000 ;  /* 0xff800000ff087424 */ /* 0x000fe400078e00ff */
[----:B----4-:R-:W-:-:S05]  /*23b0*/  IMAD.SHL.U32 R18, R18, 0x1000000, RZ ;  /* 0x0100000012127824 */ /* 0x010fca00078e00ff */
        /* <DEDUP_REMOVED lines=17> */
.L_x_4673:
[----:B------:R-:W4:Y:S02]  /*24d0*/  LDG.E.U8 R4, desc[UR36][R4.64] ;  /* 0x0000002404047981 */ /* 0x000f24000c1e1100 */
[----:B----4-:R-:W-:-:S05]  /*24e0*/  IMAD.SHL.U32 R0, R4, 0x2000000, RZ ;  /* 0x0200000004007824 */ /* 0x010fca00078e00ff */
        /* <DEDUP_REMOVED lines=11> */
.L_x_4672:
[----:B------:R-:W4:Y:S02]  /*25a0*/  LDG.E.U16 R4, desc[UR36][R4.64] ;  /* 0x0000002404047981 */ /* 0x000f24000c1e1500 */
[----:B----4-:R-:W-:Y:S01]  /*25b0*/  IMAD.U32 R18, R4, 0x10000, RZ ;  /* 0x0001000004127824 */ /* 0x010fe200078e00ff */
[----:B------:R-:W-:Y:S06]  /*25c0*/  BRA `(.L_x_4662) ;  /* 0x0000000400887947 */ /* 0x000fec0003800000 */
.L_x_4669:
        /* <DEDUP_REMOVED lines=8> */
[----:B------:R-:W4:Y:S02]  /*2650*/  LDG.E.U16 R4, desc[UR36][R4.64] ;  /* 0x0000002404047981 */ /* 0x000f24000c1e1500 */
[----:B----4-:R-:W-:Y:S01]  /*2660*/  I2FP.F32.U32 R18, R4 ;  /* 0x0000000400127245 */ /* 0x010fe20000201000 */
[----:B------:R-:W-:Y:S06]  /*2670*/  BRA `(.L_x_4662) ;  /* 0x00000004005c7947 */ /* 0x000fec0003800000 */
.L_x_4676:
[----:B------:R-:W4:Y:S01]  /*2680*/  LDG.E.U8 R3, desc[UR36][R4.64] ;  /* 0x0000002404037981 */ /* 0x000f22000c1e1100 */
[----:B------:R-:W-:Y:S01]  /*2690*/  IMAD.MOV.U32 R18, RZ, RZ, RZ ;  /* 0x000000ffff127224 */ /* 0x000fe200078e00ff */
[----:B----4-:R-:W-:-:S13]  /*26a0*/  ISETP.NE.AND P0, PT, R3, RZ, PT ;  /* 0x000000ff0300720c */ /* 0x010fda0003f05270 */
        /* <DEDUP_REMOVED lines=17> */
.L_x_4678:
[----:B------:R-:W-:Y:S05]  /*27c0*/  BSYNC B0 ;  /* 0x0000000000007941 */ /* 0x000fea0003800000 */
.L_x_4677:
[----:B------:R-:W-:Y:S01]  /*27d0*/  IMAD.SHL.U32 R3, R3, 0x100000, RZ ;  /* 0x0010000003037824 */ /* 0x000fe200078e00ff */
[----:B------:R-:W-:-:S04]  /*27e0*/  LEA R5, R0, 0x3b800000, 0x17 ;  /* 0x3b80000000057811 */ /* 0x000fc800078eb8ff */
[----:B------:R-:W-:Y:S01]  /*27f0*/  LOP3.LUT R18, R5, R3, R18, 0xfe, !PT ;  /* 0x0000000305127212 */ /* 0x000fe200078efe12 */
[----:B------:R-:W-:Y:S06]  /*2800*/  BRA `(.L_x_4662) ;  /* 0x0000000000f87947 */ /* 0x000fec0003800000 */
.L_x_4675:
        /* <DEDUP_REMOVED lines=20> */
.L_x_4680:
[----:B------:R-:W-:Y:S05]  /*2950*/  BSYNC B0 ;  /* 0x0000000000007941 */ /* 0x000fea0003800000 */
.L_x_4679:
[----:B------:R-:W-:Y:S01]  /*2960*/  IMAD.SHL.U32 R3, R3, 0x200000, RZ ;  /* 0x0020000003037824 */ /* 0x000fe200078e00ff */
[----:B------:R-:W-:-:S04]  /*2970*/  LEA R5, R0, 0x37800000, 0x17 ;  /* 0x3780000000057811 */ /* 0x000fc800078eb8ff */
[----:B------:R-:W-:Y:S01]  /*2980*/  LOP3.LUT R18, R5, R3, R18, 0xfe, !PT ;  /* 0x0000000305127212 */ /* 0x000fe200078efe12 */
[----:B------:R-:W-:Y:S06]  /*2990*/  BRA `(.L_x_4662) ;  /* 0x0000000000947947 */ /* 0x000fec0003800000 */
.L_x_4674:
[----:B------:R-:W-:-:S13]  /*29a0*/  ISETP.NE.AND P0, PT, R0, 0x1c, PT ;  /* 0x0000001c0000780c */ /* 0x000fda0003f05270 */
[----:B------:R-:W-:Y:S05]  /*29b0*/  @!P0 BRA `(.L_x_4681) ;  /* 0x0000000000848947 */ /* 0x000fea0003800000 */
[----:B------:R-:W-:-:S13]  /*29c0*/  ISETP.NE.AND P0, PT, R0, 0x1d, PT ;  /* 0x0000001d0000780c */ /* 0x000fda0003f05270 */
[----:B------:R-:W-:Y:S05]  /*29d0*/  @!P0 BRA `(.L_x_4682) ;  /* 0x0000000000708947 */ /* 0x000fea0003800000 */
[----:B------:R-:W-:-:S13]  /*29e0*/  ISETP.NE.AND P0, PT, R0, 0x2c, PT ;  /* 0x0000002c0000780c */ /* 0x000fda0003f05270 */
[----:B------:R-:W-:Y:S05]  /*29f0*/  @P0 BRA `(.L_x_4661) ;  /* 0x0000000000200947 */ /* 0x000fea0003800000 */
[----:B------:R-:W4:Y:S01]  /*2a00*/  LDG.E.U8 R4, desc[UR36][R4.64] ;  /* 0x0000002404047981 */ /* 0x000f22000c1e1100 */
[----:B------:R-:W-:Y:S01]  /*2a10*/  IMAD.MOV.U32 R18, RZ, RZ, 0x400000 ;  /* 0x00400000ff127424 */ /* 0x000fe200078e00ff */
[----:B----4-:R-:W-:-:S13]  /*2a20*/  ISETP.NE.AND P0, PT, R4, RZ, PT ;  /* 0x000000ff0400720c */ /* 0x010fda0003f05270 */
[----:B------:R-:W-:Y:S05]  /*2a30*/  @!P0 BRA `(.L_x_4662) ;  /* 0x00000000006c8947 */ /* 0x000fea0003800000 */
[----:B------:R-:W-:-:S13]  /*2a40*/  ISETP.NE.AND P0, PT, R4, 0xff, PT ;  /* 0x000000ff0400780c */ /* 0x000fda0003f05270 */
[----:B------:R-:W-:Y:S02]  /*2a50*/  @!P0 IMAD.MOV.U32 R18, RZ, RZ, 0x7f800001 ;  /* 0x7f800001ff128424 */ /* 0x000fe400078e00ff */
[----:B------:R-:W-:Y:S01]  /*2a60*/  @P0 IMAD.SHL.U32 R18, R4, 0x800000, RZ ;  /* 0x0080000004120824 */ /* 0x000fe200078e00ff */
[----:B------:R-:W-:Y:S06]  /*2a70*/  BRA `(.L_x_4662) ;  /* 0x00000000005c7947 */ /* 0x000fec0003800000 */
.L_x_4661:
        /* <DEDUP_REMOVED lines=15> */
[----:B0123-5:R-:W-:Y:S05]  /*2b70*/  CALL.ABS.NOINC R14 ;  /* 0x000000000e007343 */ /* 0x02ffea0003c00000 */
.L_x_4683:
[----:B------:R-:W-:Y:S01]  /*2b80*/  IMAD.MOV.U32 R18, RZ, RZ, RZ ;  /* 0x000000ffff127224 */ /* 0x000fe200078e00ff */
[----:B------:R-:W-:Y:S06]  /*2b90*/  BRA `(.L_x_4662) ;  /* 0x0000000000147947 */ /* 0x000fec0003800000 */
.L_x_4682:
[----:B------:R-:W4:Y:S02]  /*2ba0*/  LDG.E.64 R4, desc[UR36][R4.64] ;  /* 0x0000002404047981 */ /* 0x000f24000c1e1b00 */
[----:B----4-:R0:W4:Y:S01]  /*2bb0*/  I2F.U64 R18, R4 ;  /* 0x0000000400127312 */ /* 0x0101220000301000 */
[----:B------:R-:W-:Y:S05]  /*2bc0*/  BRA `(.L_x_4662) ;  /* 0x0000000000087947 */ /* 0x000fea0003800000 */
.L_x_4681:
[----:B------:R-:W4:Y:S02]  /*2bd0*/  LDG.E R4, desc[UR36][R4.64] ;  /* 0x0000002404047981 */ /* 0x000f24000c1e1900 */
[----:B----4-:R-:W-:-:S07]  /*2be0*/  I2FP.F32.U32 R18, R4 ;  /* 0x0000000400127245 */ /* 0x010fce0000201000 */
.L_x_4662:
[----:B------:R-:W-:Y:S05]  /*2bf0*/  BSYNC B6 ;  /* 0x0000000000067941 */ /* 0x000fea0003800000 */
.L_x_4656:
[----:B0-----:R-:W0:Y:S01]  /*2c00*/  LDC.64 R4, c[0x0][0x228] ;  /* 0x00008a00ff047b82 */ /* 0x001e220000000a00 */
        /* <DEDUP_REMOVED lines=19> */
.L_x_4688:
[----:B------:R-:W2:Y:S02]  /*2d40*/  LDG.E.U8 R4, desc[UR36][R4.64] ;  /* 0x0000002404047981 */ /* 0x000ea4000c1e1100 */
[----:B--2---:R-:W-:Y:S01]  /*2d50*/  I2FP.F32.U32 R27, R4 ;  /* 0x00000004001b7245 */ /* 0x004fe20000201000 */
[----:B------:R-:W-:Y:S06]  /*2d60*/  BRA `(.L_x_4690) ;  /* 0x0000000c002c7947 */ /* 0x000fec0003800000 */
.L_x_4687:
        /* <DEDUP_REMOVED lines=9> */
.L_x_4692:
[----:B------:R-:W2:Y:S02]  /*2e00*/  LDG.E R4, desc[UR36][R4.64] ;  /* 0x0000002404047981 */ /* 0x000ea4000c1e1900 */
[----:B--2---:R-:W-:Y:S01]  /*2e10*/  I2FP.F32.S32 R27, R4 ;  /* 0x00000004001b7245 */ /* 0x004fe20000201400 */
[----:B------:R-:W-:Y:S06]  /*2e20*/  BRA `(.L_x_4690) ;  /* 0x0000000800fc7947 */ /* 0x000fec0003800000 */
.L_x_4691:
[----:B------:R-:W2:Y:S02]  /*2e30*/  LDG.E.U16 R4, desc[UR36][R4.64] ;  /* 0x0000002404047981 */ /* 0x000ea4000c1e1500 */
[----:B--2---:R0:W2:Y:S01]  /*2e40*/  I2F.S16 R27, R4 ;  /* 0x00000004001b7306 */ /* 0x0040a20000101400 */
[----:B------:R-:W-:Y:S05]  /*2e50*/  BRA `(.L_x_4690) ;  /* 0x0000000800f07947 */ /* 0x000fea0003800000 */
.L_x_4686:
        /* <DEDUP_REMOVED lines=8> */
.L_x_4694:
[----:B------:R-:W2:Y:S02]  /*2ee0*/  LDG.E.U16 R4, desc[UR36][R4.64] ;  /* 0x0000002404047981 */ /* 0x000ea4000c1e1500 */
[----:B--2---:R-:W-:Y:S01]  /*2ef0*/  HADD2.F32 R27, -RZ, R4.H0_H0 ;  /* 0x20000004ff1b7230 */ /* 0x004fe20000004100 */
[----:B------:R-:W-:Y:S06]  /*2f00*/  BRA `(.L_x_4690) ;  /* 0x0000000800c47947 */ /* 0x000fec0003800000 */
.L_x_4693:
        /* <DEDUP_REMOVED lines=8> */
.L_x_4696:
[----:B------:R-:W2:Y:S02]  /*2f90*/  LDG.E.U16 R4, desc[UR36][R4.64] ;  /* 0x0000002404047981 */ /* 0x000ea4000c1e1500 */
[----:B--2---:R-:W-:Y:S01]  /*2fa0*/  HADD2.F32 R27, -RZ, R4.H0_H0 ;  /* 0x20000004ff1b7230 */ /* 0x004fe20000004100 */
[----:B------:R-:W-:Y:S06]  /*2fb0*/  BRA `(.L_x_4690) ;  /* 0x0000000800987947 */ /* 0x000fec0003800000 */
.L_x_4695:
[----:B------:R-:W2:Y:S01]  /*2fc0*/  LDG.E.64 R4, desc[UR36][R4.64] ;  /* 0x0000002404047981 */ /* 0x000ea2000c1e1b00 */
[----:B------:R-:W-:Y:S01]  /*2fd0*/  UMOV UR4, 0xf0000000 ;  /* 0xf000000000047882 */ /* 0x000fe20000000000 */
[----:B------:R-:W-:Y:S01]  /*2fe0*/  UMOV UR5, 0x380fffff ;  /* 0x380fffff00057882 */ /* 0x000fe20000000000 */
[----:B--2---:R-:W0:Y:S01]  /*2ff0*/  F2F.F32.F64 R27, R4 ;  /* 0x00000004001b7310 */ /* 0x004e220000301000 */
[----:B------:R-:W-:-:S14]  /*3000*/  DSETP.GEU.AND P0, PT, |R4|, UR4, PT ;  /* 0x0000000404007e2a */ /* 0x000fdc000bf0e200 */
[----:B0-----:R-:W-:Y:S01]  /*3010*/  @!P0 FMUL R27, R27, 1.175494350822287508e-38 ;  /* 0x008000001b1b8820 */ /* 0x001fe20000400000 */
[----:B------:R-:W-:Y:S06]  /*3020*/  BRA `(.L_x_4690) ;  /* 0x00000008007c7947 */ /* 0x000fec0003800000 */
.L_x_4685:
        /* <DEDUP_REMOVED lines=12> */
.L_x_4699:
[----:B------:R-:W2:Y:S01]  /*30f0*/  LDG.E.64 R4, desc[UR36][R4.64] ;  /* 0x0000002404047981 */ /* 0x000ea2000c1e1b00 */
[----:B------:R-:W-:Y:S01]  /*3100*/  UMOV UR4, 0xf0000000 ;  /* 0xf000000000047882 */ /* 0x000fe20000000000 */
[----:B------:R-:W-:Y:S01]  /*3110*/  UMOV UR5, 0x380fffff ;  /* 0x380fffff00057882 */ /* 0x000fe20000000000 */
[----:B--2---:R-:W0:Y:S01]  /*3120*/  F2F.F32.F64 R27, R4 ;  /* 0x00000004001b7310 */ /* 0x004e220000301000 */
[----:B------:R-:W-:-:S14]  /*3130*/  DSETP.GEU.AND P0, PT, |R4|, UR4, PT ;  /* 0x0000000404007e2a */ /* 0x000fdc000bf0e200 */
[----:B0-----:R-:W-:Y:S01]  /*3140*/  @!P0 FMUL R27, R27, 1.175494350822287508e-38 ;  /* 0x008000001b1b8820 */ /* 0x001fe20000400000 */
[----:B------:R-:W-:Y:S06]  /*3150*/  BRA `(.L_x_4690) ;  /* 0x0000000800307947 */ /* 0x000fec0003800000 */
.L_x_4698:
        /* <DEDUP_REMOVED lines=26> */
.L_x_4701:
        /* <DEDUP_REMOVED lines=13> */
.L_x_4700:
[----:B------:R-:W2:Y:S02]  /*33d0*/  LDG.E.U16 R4, desc[UR36][R4.64] ;  /* 0x0000002404047981 */ /* 0x000ea4000c1e1500 */
[----:B--2---:R-:W-:Y:S01]  /*33e0*/  IMAD.U32 R27, R4, 0x10000, RZ ;  /* 0x00010000041b7824 */ /* 0x004fe200078e00ff */
[----:B------:R-:W-:Y:S06]  /*33f0*/  BRA `(.L_x_4690) ;  /* 0x0000000400887947 */ /* 0x000fec0003800000 */
.L_x_4697:
        /* <DEDUP_REMOVED lines=11> */
.L_x_4704:
        /* <DEDUP_REMOVED lines=20> */
.L_x_4706:
[----:B------:R-:W-:Y:S05]  /*35f0*/  BSYNC B0 ;  /* 0x0000000000007941 */ /* 0x000fea0003800000 */
.L_x_4705:
[----:B------:R-:W-:Y:S01]  /*3600*/  IMAD.SHL.U32 R3, R3, 0x100000, RZ ;  /* 0x0010000003037824 */ /* 0x000fe200078e00ff */
[----:B------:R-:W-:-:S04]  /*3610*/  LEA R0, R0, 0x3b800000, 0x17 ;  /* 0x3b80000000007811 */ /* 0x000fc800078eb8ff */
[----:B------:R-:W-:Y:S01]  /*3620*/  LOP3.LUT R27, R0, R3, R27, 0xfe, !PT ;  /* 0x00000003001b7212 */ /* 0x000fe200078efe1b */
[----:B------:R-:W-:Y:S06]  /*3630*/  BRA `(.L_x_4690) ;  /* 0x0000000000f87947 */ /* 0x000fec0003800000 */
.L_x_4703:
        /* <DEDUP_REMOVED lines=20> */
.L_x_4708:
[----:B------:R-:W-:Y:S05]  /*3780*/  BSYNC B0 ;  /* 0x0000000000007941 */ /* 0x000fea0003800000 */
.L_x_4707:
[----:B------:R-:W-:Y:S01]  /*3790*/  IMAD.SHL.U32 R3, R3, 0x200000, RZ ;  /* 0x0020000003037824 */ /* 0x000fe200078e00ff */
[----:B------:R-:W-:-:S04]  /*37a0*/  LEA R0, R0, 0x37800000, 0x17 ;  /* 0x3780000000007811 */ /* 0x000fc800078eb8ff */
[----:B------:R-:W-:Y:S01]  /*37b0*/  LOP3.LUT R27, R0, R3, R27, 0xfe, !PT ;  /* 0x00000003001b7212 */ /* 0x000fe200078efe1b */
[----:B------:R-:W-:Y:S06]  /*37c0*/  BRA `(.L_x_4690) ;  /* 0x0000000000947947 */ /* 0x000fec0003800000 */
.L_x_4702:
        /* <DEDUP_REMOVED lines=14> */
.L_x_4689:
        /* <DEDUP_REMOVED lines=15> */
[----:B012345:R-:W-:Y:S05]  /*39a0*/  CALL.ABS.NOINC R14 ;  /* 0x000000000e007343 */ /* 0x03ffea0003c00000 */
.L_x_4711:
[----:B------:R-:W-:Y:S01]  /*39b0*/  IMAD.MOV.U32 R27, RZ, RZ, RZ ;  /* 0x000000ffff1b7224 */ /* 0x000fe200078e00ff */
[----:B------:R-:W-:Y:S06]  /*39c0*/  BRA `(.L_x_4690) ;  /* 0x0000000000147947 */ /* 0x000fec0003800000 */
.L_x_4710:
[----:B------:R-:W2:Y:S02]  /*39d0*/  LDG.E.64 R4, desc[UR36][R4.64] ;  /* 0x0000002404047981 */ /* 0x000ea4000c1e1b00 */
[----:B--2---:R0:W2:Y:S01]  /*39e0*/  I2F.U64 R27, R4 ;  /* 0x00000004001b7312 */ /* 0x0040a20000301000 */
[----:B------:R-:W-:Y:S05]  /*39f0*/  BRA `(.L_x_4690) ;  /* 0x0000000000087947 */ /* 0x000fea0003800000 */
.L_x_4709:
[----:B------:R-:W2:Y:S02]  /*3a00*/  LDG.E R4, desc[UR36][R4.64] ;  /* 0x0000002404047981 */ /* 0x000ea4000c1e1900 */
[----:B--2---:R-:W-:-:S07]  /*3a10*/  I2FP.F32.U32 R27, R4 ;  /* 0x00000004001b7245 */ /* 0x004fce0000201000 */
.L_x_4690:
[----:B------:R-:W-:Y:S05]  /*3a20*/  BSYNC B6 ;  /* 0x0000000000067941 */ /* 0x000fea0003800000 */
.L_x_4684:
[----:B------:R-:W-:-:S07]  /*3a30*/  VIADD R23, R23, 0x80 ;  /* 0x0000008017177836 */ /* 0x000fce0000000000 */
.L_x_4655:
[----:B------:R-:W-:Y:S05]  /*3a40*/  BSYNC B7 ;  /* 0x0000000000077941 */ /* 0x000fea0003800000 */
.L_x_4654:
[----:B------:R-:W-:Y:S01]  /*3a50*/  ISETP.GE.AND P0, PT, R23, R25, PT ;  /* 0x000000191700720c */ /* 0x000fe20003f06270 */
[----:B------:R-:W-:Y:S01]  /*3a60*/  BSSY B7, `(.L_x_4712) ;  /* 0x00001ce000077945 */ /* 0x000fe20003800000 */
[----:B------:R-:W-:Y:S02]  /*3a70*/  IMAD.MOV.U32 R29, RZ, RZ, RZ ;  /* 0x000000ffff1d7224 */ /* 0x000fe400078e00ff */
[----:B------:R-:W-:Y:S02]  /*3a80*/  IMAD.MOV.U32 R17, RZ, RZ, RZ ;  /* 0x000000ffff117224 */ /* 0x000fe400078e00ff */
[----:B------:R-:W-:-:S07]  /*3a90*/  IMAD.MOV.U32 R22, RZ, RZ, RZ ;  /* 0x000000ffff167224 */ /* 0x000fce00078e00ff */
[----:B------:R-:W-:Y:S05]  /*3aa0*/  @P0 BRA `(.L_x_4713) ;  /* 0x0000001c00240947 */ /* 0x000fea0003800000 */
[----:B0---4-:R-:W0:Y:S01]  /*3ab0*/  LDC.64 R4, c[0x0][0x220] ;  /* 0x00008800ff047b82 */ /* 0x011e220000000a00 */
        /* <DEDUP_REMOVED lines=20> */
.L_x_4718:
[----:B------:R-:W4:Y:S02]  /*3c00*/  LDG.E.U8 R4, desc[UR36][R4.64] ;  /* 0x0000002404047981 */ /* 0x000f24000c1e1100 */
[----:B----4-:R-:W-:Y:S01]  /*3c10*/  I2FP.F32.U32 R17, R4 ;  /* 0x0000000400117245 */ /* 0x010fe20000201000 */
[----:B------:R-:W-:Y:S06]  /*3c20*/  BRA `(.L_x_4720) ;  /* 0x0000000c002c7947 */ /* 0x000fec0003800000 */
.L_x_4717:
        /* <DEDUP_REMOVED lines=9> */
.L_x_4722:
[----:B------:R-:W4:Y:S02]  /*3cc0*/  LDG.E R4, desc[UR36][R4.64] ;  /* 0x0000002404047981 */ /* 0x000f24000c1e1900 */
[----:B----4-:R-:W-:Y:S01]  /*3cd0*/  I2FP.F32.S32 R17, R4 ;  /* 0x0000000400117245 */ /* 0x010fe20000201400 */
[----:B------:R-:W-:Y:S06]  /*3ce0*/  BRA `(.L_x_4720) ;  /* 0x0000000800fc7947 */ /* 0x000fec0003800000 */
.L_x_4721:
[----:B------:R-:W4:Y:S02]  /*3cf0*/  LDG.E.U16 R4, desc[UR36][R4.64] ;  /* 0x0000002404047981 */ /* 0x000f24000c1e1500 */
[----:B----4-:R0:W4:Y:S01]  /*3d00*/  I2F.S16 R17, R4 ;  /* 0x0000000400117306 */ /* 0x0101220000101400 */
[----:B------:R-:W-:Y:S05]  /*3d10*/  BRA `(.L_x_4720) ;  /* 0x0000000800f07947 */ /* 0x000fea0003800000 */
.L_x_4716:
        /* <DEDUP_REMOVED lines=8> */
.L_x_4724:
[----:B------:R-:W4:Y:S02]  /*3da0*/  LDG.E.U16 R4, desc[UR36][R4.64] ;  /* 0x0000002404047981 */ /* 0x000f24000c1e1500 */
[----:B----4-:R-:W-:Y:S01]  /*3db0*/  HADD2.F32 R17, -RZ, R4.H0_H0 ;  /* 0x20000004ff117230 */ /* 0x010fe20000004100 */
[----:B------:R-:W-:Y:S06]  /*3dc0*/  BRA `(.L_x_4720) ;  /* 0x0000000800c47947 */ /* 0x000fec0003800000 */
.L_x_4723:
        /* <DEDUP_REMOVED lines=8> */
.L_x_4726:
[----:B------:R-:W4:Y:S02]  /*3e50*/  LDG.E.U16 R4, desc[UR36][R4.64] ;  /* 0x0000002404047981 */ /* 0x000f24000c1e1500 */
[----:B----4-:R-:W-:Y:S01]  /*3e60*/  HADD2.F32 R17, -RZ, R4.H0_H0 ;  /* 0x20000004ff117230 */ /* 0x010fe20000004100 */
[----:B------:R-:W-:Y:S06]  /*3e70*/  BRA `(.L_x_4720) ;  /* 0x0000000800987947 */ /* 0x000fec0003800000 */
.L_x_4725:
[----:B------:R-:W4:Y:S01]  /*3e80*/  LDG.E.64 R4, desc[UR36][R4.64] ;  /* 0x0000002404047981 */ /* 0x000f22000c1e1b00 */
[----:B------:R-:W-:Y:S01]  /*3e90*/  UMOV UR4, 0xf0000000 ;  /* 0xf000000000047882 */ /* 0x000fe20000000000 */
[----:B------:R-:W-:Y:S01]  /*3ea0*/  UMOV UR5, 0x380fffff ;  /* 0x380fffff00057882 */ /* 0x000fe20000000000 */
[----:B----4-:R-:W0:Y:S01]  /*3eb0*/  F2F.F32.F64 R17, R4 ;  /* 0x0000000400117310 */ /* 0x010e220000301000 */
[----:B------:R-:W-:-:S14]  /*3ec0*/  DSETP.GEU.AND P0, PT, |R4|, UR4, PT ;  /* 0x0000000404007e2a */ /* 0x000fdc000bf0e200 */
[----:B0-----:R-:W-:Y:S01]  /*3ed0*/  @!P0 FMUL R17, R17, 1.175494350822287508e-38 ;  /* 0x0080000011118820 */ /* 0x001fe20000400000 */
[----:B------:R-:W-:Y:S06]  /*3ee0*/  BRA `(.L_x_4720) ;  /* 0x00000008007c7947 */ /* 0x000fec0003800000 */
.L_x_4715:
        /* <DEDUP_REMOVED lines=12> */
.L_x_4729:
[----:B------:R-:W4:Y:S01]  /*3fb0*/  LDG.E.64 R4, desc[UR36][R4.64] ;  /* 0x0000002404047981 */ /* 0x000f22000c1e1b00 */
[----:B------:R-:W-:Y:S01]  /*3fc0*/  UMOV UR4, 0xf0000000 ;  /* 0xf000000000047882 */ /* 0x000fe20000000000 */
[----:B------:R-:W-:Y:S01]  /*3fd0*/  UMOV UR5, 0x380fffff ;  /* 0x380fffff00057882 */ /* 0x000fe20000000000 */
[----:B----4-:R-:W0:Y:S01]  /*3fe0*/  F2F.F32.F64 R17, R4 ;  /* 0x0000000400117310 */ /* 0x010e220000301000 */
[----:B------:R-:W-:-:S14]  /*3ff0*/  DSETP.GEU.AND P0, PT, |R4|, UR4, PT ;  /* 0x0000000404007e2a */ /* 0x000fdc000bf0e200 */
[----:B0-----:R-:W-:Y:S01]  /*4000*/  @!P0 FMUL R17, R17, 1.175494350822287508e-38 ;  /* 0x0080000011118820 */ /* 0x001fe20000400000 */
[----:B------:R-:W-:Y:S06]  /*4010*/  BRA `(.L_x_4720) ;  /* 0x0000000800307947 */ /* 0x000fec0003800000 */
.L_x_4728:
        /* <DEDUP_REMOVED lines=26> */
.L_x_4731:
        /* <DEDUP_REMOVED lines=13> */
.L_x_4730:
[----:B------:R-:W4:Y:S02]  /*4290*/  LDG.E.U16 R4, desc[UR36][R4.64] ;  /* 0x0000002404047981 */ /* 0x000f24000c1e1500 */
[----:B----4-:R-:W-:Y:S01]  /*42a0*/  IMAD.U32 R17, R4, 0x10000, RZ ;  /* 0x0001000004117824 */ /* 0x010fe200078e00ff */
[----:B------:R-:W-:Y:S06]  /*42b0*/  BRA `(.L_x_4720) ;  /* 0x0000000400887947 */ /* 0x000fec0003800000 */
.L_x_4727:
        /* <DEDUP_REMOVED lines=11> */
.L_x_4734:
        /* <DEDUP_REMOVED lines=20> */
.L_x_4736:
[----:B------:R-:W-:Y:S05]  /*44b0*/  BSYNC B0 ;  /* 0x0000000000007941 */ /* 0x000fea0003800000 */
.L_x_4735:
[----:B------:R-:W-:Y:S01]  /*44c0*/  IMAD.SHL.U32 R3, R3, 0x100000, RZ ;  /* 0x0010000003037824 */ /* 0x000fe200078e00ff */
[----:B------:R-:W-:-:S04]  /*44d0*/  LEA R0, R0, 0x3b800000, 0x17 ;  /* 0x3b80000000007811 */ /* 0x000fc800078eb8ff */
[----:B------:R-:W-:Y:S01]  /*44e0*/  LOP3.LUT R17, R0, R3, R17, 0xfe, !PT ;  /* 0x0000000300117212 */ /* 0x000fe200078efe11 */
[----:B------:R-:W-:Y:S06]  /*44f0*/  BRA `(.L_x_4720) ;  /* 0x0000000000f87947 */ /* 0x000fec0003800000 */
.L_x_4733:
        /* <DEDUP_REMOVED lines=20> */
.L_x_4738:
[----:B------:R-:W-:Y:S05]  /*4640*/  BSYNC B0 ;  /* 0x0000000000007941 */ /* 0x000fea0003800000 */
.L_x_4737:
[----:B------:R-:W-:Y:S01]  /*4650*/  IMAD.SHL.U32 R3, R3, 0x200000, RZ ;  /* 0x0020000003037824 */ /* 0x000fe200078e00ff */
[----:B------:R-:W-:-:S04]  /*4660*/  LEA R0, R0, 0x37800000, 0x17 ;  /* 0x3780000000007811 */ /* 0x000fc800078eb8ff */
[----:B------:R-:W-:Y:S01]  /*4670*/  LOP3.LUT R17, R0, R3, R17, 0xfe, !PT ;  /* 0x0000000300117212 */ /* 0x000fe200078efe11 */
[----:B------:R-:W-:Y:S06]  /*4680*/  BRA `(.L_x_4720) ;  /* 0x0000000000947947 */ /* 0x000fec0003800000 */
.L_x_4732:
        /* <DEDUP_REMOVED lines=14> */
.L_x_4719:
        /* <DEDUP_REMOVED lines=16> */
.L_x_4741:
[----:B------:R-:W-:Y:S01]  /*4870*/  IMAD.MOV.U32 R17, RZ, RZ, RZ ;  /* 0x000000ffff117224 */ /* 0x000fe200078e00ff */
[----:B------:R-:W-:Y:S06]  /*4880*/  BRA `(.L_x_4720) ;  /* 0x0000000000147947 */ /* 0x000fec0003800000 */
.L_x_4740:
[----:B------:R-:W4:Y:S02]  /*4890*/  LDG.E.64 R4, desc[UR36][R4.64] ;  /* 0x0000002404047981 */ /* 0x000f24000c1e1b00 */
[----:B----4-:R0:W4:Y:S01]  /*48a0*/  I2F.U64 R17, R4 ;  /* 0x0000000400117312 */ /* 0x0101220000301000 */
[----:B------:R-:W-:Y:S05]  /*48b0*/  BRA `(.L_x_4720) ;  /* 0x0000000000087947 */ /* 0x000fea0003800000 */
.L_x_4739:
[----:B------:R-:W4:Y:S02]  /*48c0*/  LDG.E R4, desc[UR36][R4.64] ;  /* 0x0000002404047981 */ /* 0x000f24000c1e1900 */
[----:B----4-:R-:W-:-:S07]  /*48d0*/  I2FP.F32.U32 R17, R4 ;  /* 0x0000000400117245 */ /* 0x010fce0000201000 */
.L_x_4720:
[----:B------:R-:W-:Y:S05]  /*48e0*/  BSYNC B6 ;  /* 0x0000000000067941 */ /* 0x000fea0003800000 */
.L_x_4714:
[----:B------:R-:W1:Y:S01]  /*48f0*/  LDC.U8 R6, c[0x0][0x235] ;  /* 0x00008d40ff067b82 */ /* 0x000e620000000000 */
[----:B------:R-:W-:Y:S01]  /*4900*/  ULDC UR4, c[0x0][0x23c] ;  /* 0x00008f0000047ab9 */ /* 0x000fe20000000800 */
[----:B------:R-:W-:Y:S01]  /*4910*/  BSSY B6, `(.L_x_4742) ;  /* 0x00000e1000067945 */ /* 0x000fe20003800000 */
        /* <DEDUP_REMOVED lines=18> */
.L_x_4746:
[----:B------:R-:W2:Y:S02]  /*4a40*/  LDG.E.U8 R4, desc[UR36][R4.64] ;  /* 0x0000002404047981 */ /* 0x000ea4000c1e1100 */
[----:B--2---:R-:W-:Y:S01]  /*4a50*/  I2FP.F32.U32 R22, R4 ;  /* 0x0000000400167245 */ /* 0x004fe20000201000 */
[----:B------:R-:W-:Y:S06]  /*4a60*/  BRA `(.L_x_4748) ;  /* 0x0000000c002c7947 */ /* 0x000fec0003800000 */
.L_x_4745:
        /* <DEDUP_REMOVED lines=9> */
.L_x_4750:
[----:B------:R-:W2:Y:S02]  /*4b00*/  LDG.E R4, desc[UR36][R4.64] ;  /* 0x0000002404047981 */ /* 0x000ea4000c1e1900 */
[----:B--2---:R-:W-:Y:S01]  /*4b10*/  I2FP.F32.S32 R22, R4 ;  /* 0x0000000400167245 */ /* 0x004fe20000201400 */
[----:B------:R-:W-:Y:S06]  /*4b20*/  BRA `(.L_x_4748) ;  /* 0x0000000800fc7947 */ /* 0x000fec0003800000 */
.L_x_4749:
[----:B------:R-:W2:Y:S02]  /*4b30*/  LDG.E.U16 R4, desc[UR36][R4.64] ;  /* 0x0000002404047981 */ /* 0x000ea4000c1e1500 */
[----:B--2---:R0:W1:Y:S01]  /*4b40*/  I2F.S16 R22, R4 ;  /* 0x0000000400167306 */ /* 0x0040620000101400 */
[----:B------:R-:W-:Y:S05]  /*4b50*/  BRA `(.L_x_4748) ;  /* 0x0000000800f07947 */ /* 0x000fea0003800000 */
.L_x_4744:
        /* <DEDUP_REMOVED lines=8> */
.L_x_4752:
[----:B------:R-:W2:Y:S02]  /*4be0*/  LDG.E.U16 R4, desc[UR36][R4.64] ;  /* 0x0000002404047981 */ /* 0x000ea4000c1e1500 */
[----:B--2---:R-:W-:Y:S01]  /*4bf0*/  HADD2.F32 R22, -RZ, R4.H0_H0 ;  /* 0x20000004ff167230 */ /* 0x004fe20000004100 */
[----:B------:R-:W-:Y:S06]  /*4c00*/  BRA `(.L_x_4748) ;  /* 0x0000000800c47947 */ /* 0x000fec0003800000 */
.L_x_4751:
        /* <DEDUP_REMOVED lines=8> */
.L_x_4754:
[----:B------:R-:W2:Y:S02]  /*4c90*/  LDG.E.U16 R4, desc[UR36][R4.64] ;  /* 0x0000002404047981 */ /* 0x000ea4000c1e1500 */
[----:B--2---:R-:W-:Y:S01]  /*4ca0*/  HADD2.F32 R22, -RZ, R4.H0_H0 ;  /* 0x20000004ff167230 */ /* 0x004fe20000004100 */
[----:B------:R-:W-:Y:S06]  /*4cb0*/  BRA `(.L_x_4748) ;  /* 0x0000000800987947 */ /* 0x000fec0003800000 */
.L_x_4753:
[----:B------:R-:W2:Y:S01]  /*4cc0*/  LDG.E.64 R4, desc[UR36][R4.64] ;  /* 0x0000002404047981 */ /* 0x000ea2000c1e1b00 */
[----:B------:R-:W-:Y:S01]  /*4cd0*/  UMOV UR4, 0xf0000000 ;  /* 0xf000000000047882 */ /* 0x000fe20000000000 */
[----:B------:R-:W-:Y:S01]  /*4ce0*/  UMOV UR5, 0x380fffff ;  /* 0x380fffff00057882 */ /* 0x000fe20000000000 */
[----:B--2---:R-:W0:Y:S01]  /*4cf0*/  F2F.F32.F64 R22, R4 ;  /* 0x0000000400167310 */ /* 0x004e220000301000 */
[----:B------:R-:W-:-:S14]  /*4d00*/  DSETP.GEU.AND P0, PT, |R4|, UR4, PT ;  /* 0x0000000404007e2a */ /* 0x000fdc000bf0e200 */
[----:B0-----:R-:W-:Y:S01]  /*4d10*/  @!P0 FMUL R22, R22, 1.175494350822287508e-38 ;  /* 0x0080000016168820 */ /* 0x001fe20000400000 */
[----:B------:R-:W-:Y:S06]  /*4d20*/  BRA `(.L_x_4748) ;  /* 0x00000008007c7947 */ /* 0x000fec0003800000 */
.L_x_4743:
        /* <DEDUP_REMOVED lines=12> */
.L_x_4757:
[----:B------:R-:W2:Y:S01]  /*4df0*/  LDG.E.64 R4, desc[UR36][R4.64] ;  /* 0x0000002404047981 */ /* 0x000ea2000c1e1b00 */
[----:B------:R-:W-:Y:S01]  /*4e00*/  UMOV UR4, 0xf0000000 ;  /* 0xf000000000047882 */ /* 0x000fe20000000000 */
[----:B------:R-:W-:Y:S01]  /*4e10*/  UMOV UR5, 0x380fffff ;  /* 0x380fffff00057882 */ /* 0x000fe20000000000 */
[----:B--2---:R-:W0:Y:S01]  /*4e20*/  F2F.F32.F64 R22, R4 ;  /* 0x0000000400167310 */ /* 0x004e220000301000 */
[----:B------:R-:W-:-:S14]  /*4e30*/  DSETP.GEU.AND P0, PT, |R4|, UR4, PT ;  /* 0x0000000404007e2a */ /* 0x000fdc000bf0e200 */
[----:B0-----:R-:W-:Y:S01]  /*4e40*/  @!P0 FMUL R22, R22, 1.175494350822287508e-38 ;  /* 0x0080000016168820 */ /* 0x001fe20000400000 */
[----:B------:R-:W-:Y:S06]  /*4e50*/  BRA `(.L_x_4748) ;  /* 0x0000000800307947 */ /* 0x000fec0003800000 */
.L_x_4756:
        /* <DEDUP_REMOVED lines=26> */
.L_x_4759:
        /* <DEDUP_REMOVED lines=13> */
.L_x_4758:
[----:B------:R-:W2:Y:S02]  /*50d0*/  LDG.E.U16 R4, desc[UR36][R4.64] ;  /* 0x0000002404047981 */ /* 0x000ea4000c1e1500 */
[----:B--2---:R-:W-:Y:S01]  /*50e0*/  IMAD.U32 R22, R4, 0x10000, RZ ;  /* 0x0001000004167824 */ /* 0x004fe200078e00ff */
[----:B------:R-:W-:Y:S06]  /*50f0*/  BRA `(.L_x_4748) ;  /* 0x0000000400887947 */ /* 0x000fec0003800000 */
.L_x_4755:
        /* <DEDUP_REMOVED lines=11> */
.L_x_4762:
        /* <DEDUP_REMOVED lines=20> */
.L_x_4764:
[----:B------:R-:W-:Y:S05]  /*52f0*/  BSYNC B0 ;  /* 0x0000000000007941 */ /* 0x000fea0003800000 */
.L_x_4763:
[----:B------:R-:W-:Y:S01]  /*5300*/  IMAD.SHL.U32 R3, R3, 0x100000, RZ ;  /* 0x0010000003037824 */ /* 0x000fe200078e00ff */
[----:B------:R-:W-:-:S04]  /*5310*/  LEA R5, R0, 0x3b800000, 0x17 ;  /* 0x3b80000000057811 */ /* 0x000fc800078eb8ff */
[----:B------:R-:W-:Y:S01]  /*5320*/  LOP3.LUT R22, R5, R3, R22, 0xfe, !PT ;  /* 0x0000000305167212 */ /* 0x000fe200078efe16 */
[----:B------:R-:W-:Y:S06]  /*5330*/  BRA `(.L_x_4748) ;  /* 0x0000000000f87947 */ /* 0x000fec0003800000 */
.L_x_4761:
        /* <DEDUP_REMOVED lines=20> */
.L_x_4766:
[----:B------:R-:W-:Y:S05]  /*5480*/  BSYNC B0 ;  /* 0x0000000000007941 */ /* 0x000fea0003800000 */
.L_x_4765:
[----:B------:R-:W-:Y:S01]  /*5490*/  IMAD.SHL.U32 R3, R3, 0x200000, RZ ;  /* 0x0020000003037824 */ /* 0x000fe200078e00ff */
[----:B------:R-:W-:-:S04]  /*54a0*/  LEA R5, R0, 0x37800000, 0x17 ;  /* 0x3780000000057811 */ /* 0x000fc800078eb8ff */
[----:B------:R-:W-:Y:S01]  /*54b0*/  LOP3.LUT R22, R5, R3, R22, 0xfe, !PT ;  /* 0x0000000305167212 */ /* 0x000fe200078efe16 */
[----:B------:R-:W-:Y:S06]  /*54c0*/  BRA `(.L_x_4748) ;  /* 0x0000000000947947 */ /* 0x000fec0003800000 */
.L_x_4760:
        /* <DEDUP_REMOVED lines=14> */
.L_x_4747:
        /* <DEDUP_REMOVED lines=16> */
.L_x_4769:
[----:B------:R-:W-:Y:S01]  /*56b0*/  IMAD.MOV.U32 R22, RZ, RZ, RZ ;  /* 0x000000ffff167224 */ /* 0x000fe200078e00ff */
[----:B------:R-:W-:Y:S06]  /*56c0*/  BRA `(.L_x_4748) ;  /* 0x0000000000147947 */ /* 0x000fec0003800000 */
.L_x_4768:
[----:B------:R-:W2:Y:S02]  /*56d0*/  LDG.E.64 R4, desc[UR36][R4.64] ;  /* 0x0000002404047981 */ /* 0x000ea4000c1e1b00 */
[----:B--2---:R0:W1:Y:S01]  /*56e0*/  I2F.U64 R22, R4 ;  /* 0x0000000400167312 */ /* 0x0040620000301000 */
[----:B------:R-:W-:Y:S05]  /*56f0*/  BRA `(.L_x_4748) ;  /* 0x0000000000087947 */ /* 0x000fea0003800000 */
.L_x_4767:
[----:B------:R-:W2:Y:S02]  /*5700*/  LDG.E R4, desc[UR36][R4.64] ;  /* 0x0000002404047981 */ /* 0x000ea4000c1e1900 */
[----:B--2---:R-:W-:-:S07]  /*5710*/  I2FP.F32.U32 R22, R4 ;  /* 0x0000000400167245 */ /* 0x004fce0000201000 */
.L_x_4748:
[----:B------:R-:W-:Y:S05]  /*5720*/  BSYNC B6 ;  /* 0x0000000000067941 */ /* 0x000fea0003800000 */
.L_x_4742:
[----:B------:R-:W-:-:S07]  /*5730*/  VIADD R23, R23, 0x80 ;  /* 0x0000008017177836 */ /* 0x000fce0000000000 */
.L_x_4713:
[----:B------:R-:W-:Y:S05]  /*5740*/  BSYNC B7 ;  /* 0x0000000000077941 */ /* 0x000fea0003800000 */
.L_x_4712:
[----:B------:R-:W-:Y:S01]  /*5750*/  ISETP.GE.AND P0, PT, R23, R25, PT ;  /* 0x000000191700720c */ /* 0x000fe20003f06270 */
[----:B------:R-:W-:Y:S01]  /*5760*/  BSSY B7, `(.L_x_4770) ;  /* 0x00001c6000077945 */ /* 0x000fe20003800000 */
[----:B------:R-:W-:-:S11]  /*5770*/  IMAD.MOV.U32 R16, RZ, RZ, RZ ;  /* 0x000000ffff107224 */ /* 0x000fd600078e00ff */
        /* <DEDUP_REMOVED lines=22> */
.L_x_4776:
[----:B------:R-:W4:Y:S02]  /*58e0*/  LDG.E.U8 R4, desc[UR36][R4.64] ;  /* 0x0000002404047981 */ /* 0x000f24000c1e1100 */
[----:B----4-:R-:W-:Y:S01]  /*58f0*/  I2FP.F32.U32 R16, R4 ;  /* 0x0000000400107245 */ /* 0x010fe20000201000 */
[----:B------:R-:W-:Y:S06]  /*5900*/  BRA `(.L_x_4778) ;  /* 0x0000000c002c7947 */ /* 0x000fec0003800000 */
.L_x_4775:
        /* <DEDUP_REMOVED lines=9> */
.L_x_4780:
[----:B------:R-:W4:Y:S02]  /*59a0*/  LDG.E R4, desc[UR36][R4.64] ;  /* 0x0000002404047981 */ /* 0x000f24000c1e1900 */
[----:B----4-:R-:W-:Y:S01]  /*59b0*/  I2FP.F32.S32 R16, R4 ;  /* 0x0000000400107245 */ /* 0x010fe20000201400 */
[----:B------:R-:W-:Y:S06]  /*59c0*/  BRA `(.L_x_4778) ;  /* 0x0000000800fc7947 */ /* 0x000fec0003800000 */
.L_x_4779:
[----:B------:R-:W4:Y:S02]  /*59d0*/  LDG.E.U16 R4, desc[UR36][R4.64] ;  /* 0x0000002404047981 */ /* 0x000f24000c1e1500 */
[----:B----4-:R0:W4:Y:S01]  /*59e0*/  I2F.S16 R16, R4 ;  /* 0x0000000400107306 */ /* 0x0101220000101400 */
[----:B------:R-:W-:Y:S05]  /*59f0*/  BRA `(.L_x_4778) ;  /* 0x0000000800f07947 */ /* 0x000fea0003800000 */
.L_x_4774:
        /* <DEDUP_REMOVED lines=8> */
.L_x_4782:
[----:B------:R-:W4:Y:S02]  /*5a80*/  LDG.E.U16 R4, desc[UR36][R4.64] ;  /* 0x0000002404047981 */ /* 0x000f24000c1e1500 */
[----:B----4-:R-:W-:Y:S01]  /*5a90*/  HADD2.F32 R16, -RZ, R4.H0_H0 ;  /* 0x20000004ff107230 */ /* 0x010fe20000004100 */
[----:B------:R-:W-:Y:S06]  /*5aa0*/  BRA `(.L_x_4778) ;  /* 0x0000000800c47947 */ /* 0x000fec0003800000 */
.L_x_4781:
        /* <DEDUP_REMOVED lines=8> */
.L_x_4784:
[----:B------:R-:W4:Y:S02]  /*5b30*/  LDG.E.U16 R4, desc[UR36][R4.64] ;  /* 0x0000002404047981 */ /* 0x000f24000c1e1500 */
[----:B----4-:R-:W-:Y:S01]  /*5b40*/  HADD2.F32 R16, -RZ, R4.H0_H0 ;  /* 0x20000004ff107230 */ /* 0x010fe20000004100 */
[----:B------:R-:W-:Y:S06]  /*5b50*/  BRA `(.L_x_4778) ;  /* 0x0000000800987947 */ /* 0x000fec0003800000 */
.L_x_4783:
[----:B------:R-:W4:Y:S01]  /*5b60*/  LDG.E.64 R4, desc[UR36][R4.64] ;  /* 0x0000002404047981 */ /* 0x000f22000c1e1b00 */
[----:B------:R-:W-:Y:S01]  /*5b70*/  UMOV UR4, 0xf0000000 ;  /* 0xf000000000047882 */ /* 0x000fe20000000000 */
[----:B------:R-:W-:Y:S01]  /*5b80*/  UMOV UR5, 0x380fffff ;  /* 0x380fffff00057882 */ /* 0x000fe20000000000 */
[----:B----4-:R-:W0:Y:S01]  /*5b90*/  F2F.F32.F64 R16, R4 ;  /* 0x0000000400107310 */ /* 0x010e220000301000 */
[----:B------:R-:W-:-:S14]  /*5ba0*/  DSETP.GEU.AND P0, PT, |R4|, UR4, PT ;  /* 0x0000000404007e2a */ /* 0x000fdc000bf0e200 */
[----:B0-----:R-:W-:Y:S01]  /*5bb0*/  @!P0 FMUL R16, R16, 1.175494350822287508e-38 ;  /* 0x0080000010108820 */ /* 0x001fe20000400000 */
[----:B------:R-:W-:Y:S06]  /*5bc0*/  BRA `(.L_x_4778) ;  /* 0x00000008007c7947 */ /* 0x000fec0003800000 */
.L_x_4773:
        /* <DEDUP_REMOVED lines=12> */
.L_x_4787:
[----:B------:R-:W4:Y:S01]  /*5c90*/  LDG.E.64 R4, desc[UR36][R4.64] ;  /* 0x0000002404047981 */ /* 0x000f22000c1e1b00 */
[----:B------:R-:W-:Y:S01]  /*5ca0*/  UMOV UR4, 0xf0000000 ;  /* 0xf000000000047882 */ /* 0x000fe20000000000 */
[----:B------:R-:W-:Y:S01]  /*5cb0*/  UMOV UR5, 0x380fffff ;  /* 0x380fffff00057882 */ /* 0x000fe20000000000 */
[----:B----4-:R-:W0:Y:S01]  /*5cc0*/  F2F.F32.F64 R16, R4 ;  /* 0x0000000400107310 */ /* 0x010e220000301000 */
[----:B------:R-:W-:-:S14]  /*5cd0*/  DSETP.GEU.AND P0, PT, |R4|, UR4, PT ;  /* 0x0000000404007e2a */ /* 0x000fdc000bf0e200 */
[----:B0-----:R-:W-:Y:S01]  /*5ce0*/  @!P0 FMUL R16, R16, 1.175494350822287508e-38 ;  /* 0x0080000010108820 */ /* 0x001fe20000400000 */
[----:B------:R-:W-:Y:S06]  /*5cf0*/  BRA `(.L_x_4778) ;  /* 0x0000000800307947 */ /* 0x000fec0003800000 */
.L_x_4786:
        /* <DEDUP_REMOVED lines=26> */
.L_x_4789:
        /* <DEDUP_REMOVED lines=13> */
.L_x_4788:
[----:B------:R-:W4:Y:S02]  /*5f70*/  LDG.E.U16 R4, desc[UR36][R4.64] ;  /* 0x0000002404047981 */ /* 0x000f24000c1e1500 */
[----:B----4-:R-:W-:Y:S01]  /*5f80*/  IMAD.U32 R16, R4, 0x10000, RZ ;  /* 0x0001000004107824 */ /* 0x010fe200078e00ff */
[----:B------:R-:W-:Y:S06]  /*5f90*/  BRA `(.L_x_4778) ;  /* 0x0000000400887947 */ /* 0x000fec0003800000 */
.L_x_4785:
        /* <DEDUP_REMOVED lines=11> */
.L_x_4792:
        /* <DEDUP_REMOVED lines=20> */
.L_x_4794:
[----:B------:R-:W-:Y:S05]  /*6190*/  BSYNC B0 ;  /* 0x0000000000007941 */ /* 0x000fea0003800000 */
.L_x_4793:
[----:B------:R-:W-:Y:S01]  /*61a0*/  IMAD.SHL.U32 R3, R3, 0x100000, RZ ;  /* 0x0010000003037824 */ /* 0x000fe200078e00ff */
[----:B------:R-:W-:-:S04]  /*61b0*/  LEA R5, R0, 0x3b800000, 0x17 ;  /* 0x3b80000000057811 */ /* 0x000fc800078eb8ff */
[----:B------:R-:W-:Y:S01]  /*61c0*/  LOP3.LUT R16, R5, R3, R16, 0xfe, !PT ;  /* 0x0000000305107212 */ /* 0x000fe200078efe10 */
[----:B------:R-:W-:Y:S06]  /*61d0*/  BRA `(.L_x_4778) ;  /* 0x0000000000f87947 */ /* 0x000fec0003800000 */
.L_x_4791:
        /* <DEDUP_REMOVED lines=20> */
.L_x_4796:
[----:B------:R-:W-:Y:S05]  /*6320*/  BSYNC B0 ;  /* 0x0000000000007941 */ /* 0x000fea0003800000 */
.L_x_4795:
[----:B------:R-:W-:Y:S01]  /*6330*/  IMAD.SHL.U32 R3, R3, 0x200000, RZ ;  /* 0x0020000003037824 */ /* 0x000fe200078e00ff */
[----:B------:R-:W-:-:S04]  /*6340*/  LEA R5, R0, 0x37800000, 0x17 ;  /* 0x3780000000057811 */ /* 0x000fc800078eb8ff */
[----:B------:R-:W-:Y:S01]  /*6350*/  LOP3.LUT R16, R5, R3, R16, 0xfe, !PT ;  /* 0x0000000305107212 */ /* 0x000fe200078efe10 */
[----:B------:R-:W-:Y:S06]  /*6360*/  BRA `(.L_x_4778) ;  /* 0x0000000000947947 */ /* 0x000fec0003800000 */
.L_x_4790:
        /* <DEDUP_REMOVED lines=14> */
.L_x_4777:
        /* <DEDUP_REMOVED lines=16> */
.L_x_4799:
[----:B------:R-:W-:Y:S01]  /*6550*/  IMAD.MOV.U32 R16, RZ, RZ, RZ ;  /* 0x000000ffff107224 */ /* 0x000fe200078e00ff */
[----:B------:R-:W-:Y:S06]  /*6560*/  BRA `(.L_x_4778) ;  /* 0x0000000000147947 */ /* 0x000fec0003800000 */
.L_x_4798:
[----:B------:R-:W4:Y:S02]  /*6570*/  LDG.E.64 R4, desc[UR36][R4.64] ;  /* 0x0000002404047981 */ /* 0x000f24000c1e1b00 */
[----:B----4-:R0:W4:Y:S01]  /*6580*/  I2F.U64 R16, R4 ;  /* 0x0000000400107312 */ /* 0x0101220000301000 */
[----:B------:R-:W-:Y:S05]  /*6590*/  BRA `(.L_x_4778) ;  /* 0x0000000000087947 */ /* 0x000fea0003800000 */
.L_x_4797:
[----:B------:R-:W4:Y:S02]  /*65a0*/  LDG.E R4, desc[UR36][R4.64] ;  /* 0x0000002404047981 */ /* 0x000f24000c1e1900 */
[----:B----4-:R-:W-:-:S07]  /*65b0*/  I2FP.F32.U32 R16, R4 ;  /* 0x0000000400107245 */ /* 0x010fce0000201000 */
.L_x_4778:
[----:B------:R-:W-:Y:S05]  /*65c0*/  BSYNC B6 ;  /* 0x0000000000067941 */ /* 0x000fea0003800000 */
.L_x_4772:
        /* <DEDUP_REMOVED lines=20> */
.L_x_4803:
[----:B------:R-:W2:Y:S02]  /*6710*/  LDG.E.U8 R4, desc[UR36][R4.64] ;  /* 0x0000002404047981 */ /* 0x000ea4000c1e1100 */
[----:B--2---:R-:W-:Y:S01]  /*6720*/  I2FP.F32.U32 R29, R4 ;  /* 0x00000004001d7245 */ /* 0x004fe20000201000 */
[----:B------:R-:W-:Y:S06]  /*6730*/  BRA `(.L_x_4771) ;  /* 0x0000000c00207947 */ /* 0x000fec0003800000 */
.L_x_4802:
        /* <DEDUP_REMOVED lines=9> */
.L_x_4806:
[----:B------:R-:W2:Y:S02]  /*67d0*/  LDG.E R4, desc[UR36][R4.64] ;  /* 0x0000002404047981 */ /* 0x000ea4000c1e1900 */
[----:B--2---:R-:W-:Y:S01]  /*67e0*/  I2FP.F32.S32 R29, R4 ;  /* 0x00000004001d7245 */ /* 0x004fe20000201400 */
[----:B------:R-:W-:Y:S06]  /*67f0*/  BRA `(.L_x_4771) ;  /* 0x0000000800f07947 */ /* 0x000fec0003800000 */
.L_x_4805:
[----:B------:R-:W2:Y:S02]  /*6800*/  LDG.E.U16 R4, desc[UR36][R4.64] ;  /* 0x0000002404047981 */ /* 0x000ea4000c1e1500 */
[----:B--2---:R0:W1:Y:S01]  /*6810*/  I2F.S16 R29, R4 ;  /* 0x00000004001d7306 */ /* 0x0040620000101400 */
[----:B------:R-:W-:Y:S05]  /*6820*/  BRA `(.L_x_4771) ;  /* 0x0000000800e47947 */ /* 0x000fea0003800000 */
.L_x_4801:
        /* <DEDUP_REMOVED lines=8> */
.L_x_4808:
[----:B------:R-:W2:Y:S02]  /*68b0*/  LDG.E.U16 R4, desc[UR36][R4.64] ;  /* 0x0000002404047981 */ /* 0x000ea4000c1e1500 */
[----:B--2---:R-:W-:Y:S01]  /*68c0*/  HADD2.F32 R29, -RZ, R4.H0_H0 ;  /* 0x20000004ff1d7230 */ /* 0x004fe20000004100 */
[----:B------:R-:W-:Y:S06]  /*68d0*/  BRA `(.L_x_4771) ;  /* 0x0000000800b87947 */ /* 0x000fec0003800000 */
.L_x_4807:
        /* <DEDUP_REMOVED lines=8> */
.L_x_4810:
[----:B------:R-:W2:Y:S02]  /*6960*/  LDG.E.U16 R4, desc[UR36][R4.64] ;  /* 0x0000002404047981 */ /* 0x000ea4000c1e1500 */
[----:B--2---:R-:W-:Y:S01]  /*6970*/  HADD2.F32 R29, -RZ, R4.H0_H0 ;  /* 0x20000004ff1d7230 */ /* 0x004fe20000004100 */
[----:B------:R-:W-:Y:S06]  /*6980*/  BRA `(.L_x_4771) ;  /* 0x00000008008c7947 */ /* 0x000fec0003800000 */
.L_x_4809:
[----:B------:R-:W2:Y:S01]  /*6990*/  LDG.E.64 R4, desc[UR36][R4.64] ;  /* 0x0000002404047981 */ /* 0x000ea2000c1e1b00 */
[----:B------:R-:W-:Y:S01]  /*69a0*/  UMOV UR4, 0xf0000000 ;  /* 0xf000000000047882 */ /* 0x000fe20000000000 */
[----:B------:R-:W-:Y:S01]  /*69b0*/  UMOV UR5, 0x380fffff ;  /* 0x380fffff00057882 */ /* 0x000fe20000000000 */
[----:B--2---:R-:W0:Y:S01]  /*69c0*/  F2F.F32.F64 R29, R4 ;  /* 0x00000004001d7310 */ /* 0x004e220000301000 */
[----:B------:R-:W-:-:S14]  /*69d0*/  DSETP.GEU.AND P0, PT, |R4|, UR4, PT ;  /* 0x0000000404007e2a */ /* 0x000fdc000bf0e200 */
[----:B0-----:R-:W-:Y:S01]  /*69e0*/  @!P0 FMUL R29, R29, 1.175494350822287508e-38 ;  /* 0x008000001d1d8820 */ /* 0x001fe20000400000 */
[----:B------:R-:W-:Y:S06]  /*69f0*/  BRA `(.L_x_4771) ;  /* 0x0000000800707947 */ /* 0x000fec0003800000 */
.L_x_4800:
        /* <DEDUP_REMOVED lines=12> */
.L_x_4813:
[----:B------:R-:W2:Y:S01]  /*6ac0*/  LDG.E.64 R4, desc[UR36][R4.64] ;  /* 0x0000002404047981 */ /* 0x000ea2000c1e1b00 */
[----:B------:R-:W-:Y:S01]  /*6ad0*/  UMOV UR4, 0xf0000000 ;  /* 0xf000000000047882 */ /* 0x000fe20000000000 */
[----:B------:R-:W-:Y:S01]  /*6ae0*/  UMOV UR5, 0x380fffff ;  /* 0x380fffff00057882 */ /* 0x000fe20000000000 */
[----:B--2---:R-:W0:Y:S01]  /*6af0*/  F2F.F32.F64 R29, R4 ;  /* 0x00000004001d7310 */ /* 0x004e220000301000 */
[----:B------:R-:W-:-:S14]  /*6b00*/  DSETP.GEU.AND P0, PT, |R4|, UR4, PT ;  /* 0x0000000404007e2a */ /* 0x000fdc000bf0e200 */
[----:B0-----:R-:W-:Y:S01]  /*6b10*/  @!P0 FMUL R29, R29, 1.175494350822287508e-38 ;  /* 0x008000001d1d8820 */ /* 0x001fe20000400000 */
[----:B------:R-:W-:Y:S06]  /*6b20*/  BRA `(.L_x_4771) ;  /* 0x0000000800247947 */ /* 0x000fec0003800000 */
.L_x_4812:
        /* <DEDUP_REMOVED lines=26> */
.L_x_4815:
        /* <DEDUP_REMOVED lines=13> */
.L_x_4814:
[----:B------:R-:W2:Y:S02]  /*6da0*/  LDG.E.U16 R4, desc[UR36][R4.64] ;  /* 0x0000002404047981 */ /* 0x000ea4000c1e1500 */
[----:B--2---:R-:W-:Y:S01]  /*6db0*/  IMAD.U32 R29, R4, 0x10000, RZ ;  /* 0x00010000041d7824 */ /* 0x004fe200078e00ff */
[----:B------:R-:W-:Y:S06]  /*6dc0*/  BRA `(.L_x_4771) ;  /* 0x00000004007c7947 */ /* 0x000fec0003800000 */
.L_x_4811:
        /* <DEDUP_REMOVED lines=11> */
.L_x_4818:
[----:B------:R-:W2:Y:S02]  /*6e80*/  LDG.E.U8 R3, desc[UR36][R4.64] ;  /* 0x0000002404037981 */ /* 0x000ea4000c1e1100 */
        /* <DEDUP_REMOVED lines=18> */
.L_x_4820:
[----:B------:R-:W-:Y:S05]  /*6fb0*/  BSYNC B0 ;  /* 0x0000000000007941 */ /* 0x000fea0003800000 */
.L_x_4819:
[----:B------:R-:W-:Y:S01]  /*6fc0*/  IMAD.SHL.U32 R3, R3, 0x100000, RZ ;  /* 0x0010000003037824 */ /* 0x000fe200078e00ff */
[----:B------:R-:W-:-:S04]  /*6fd0*/  LEA R0, R0, 0x3b800000, 0x17 ;  /* 0x3b80000000007811 */ /* 0x000fc800078eb8ff */
[----:B------:R-:W-:Y:S01]  /*6fe0*/  LOP3.LUT R29, R0, R3, R29, 0xfe, !PT ;  /* 0x00000003001d7212 */ /* 0x000fe200078efe1d */
[----:B------:R-:W-:Y:S06]  /*6ff0*/  BRA `(.L_x_4771) ;  /* 0x0000000000f07947 */ /* 0x000fec0003800000 */
.L_x_4817:
        /* <DEDUP_REMOVED lines=19> */
.L_x_4822:
[----:B------:R-:W-:Y:S05]  /*7130*/  BSYNC B0 ;  /* 0x0000000000007941 */ /* 0x000fea0003800000 */
.L_x_4821:
[----:B------:R-:W-:Y:S01]  /*7140*/  IMAD.SHL.U32 R3, R3, 0x200000, RZ ;  /* 0x0020000003037824 */ /* 0x000fe200078e00ff */
[----:B------:R-:W-:-:S04]  /*7150*/  LEA R0, R0, 0x37800000, 0x17 ;  /* 0x3780000000007811 */ /* 0x000fc800078eb8ff */
[----:B------:R-:W-:Y:S01]  /*7160*/  LOP3.LUT R29, R0, R3, R29, 0xfe, !PT ;  /* 0x00000003001d7212 */ /* 0x000fe200078efe1d */
[----:B------:R-:W-:Y:S06]  /*7170*/  BRA `(.L_x_4771) ;  /* 0x0000000000907947 */ /* 0x000fec0003800000 */
.L_x_4816:
        /* <DEDUP_REMOVED lines=14> */
.L_x_4804:
        /* <DEDUP_REMOVED lines=16> */
.L_x_4825:
[----:B------:R-:W-:Y:S05]  /*7360*/  BRA `(.L_x_4771) ;  /* 0x0000000000147947 */ /* 0x000fea0003800000 */
.L_x_4824:
[----:B------:R-:W2:Y:S02]  /*7370*/  LDG.E.64 R4, desc[UR36][R4.64] ;  /* 0x0000002404047981 */ /* 0x000ea4000c1e1b00 */
[----:B--2---:R0:W1:Y:S01]  /*7380*/  I2F.U64 R29, R4 ;  /* 0x00000004001d7312 */ /* 0x0040620000301000 */
[----:B------:R-:W-:Y:S05]  /*7390*/  BRA `(.L_x_4771) ;  /* 0x0000000000087947 */ /* 0x000fea0003800000 */
.L_x_4823:
[----:B------:R-:W2:Y:S02]  /*73a0*/  LDG.E R4, desc[UR36][R4.64] ;  /* 0x0000002404047981 */ /* 0x000ea4000c1e1900 */
[----:B--2---:R-:W-:-:S07]  /*73b0*/  I2FP.F32.U32 R29, R4 ;  /* 0x00000004001d7245 */ /* 0x004fce0000201000 */
.L_x_4771:
[----:B------:R-:W-:Y:S05]  /*73c0*/  BSYNC B7 ;  /* 0x0000000000077941 */ /* 0x000fea0003800000 */
.L_x_4770:
[----:B------:R-:W0:Y:S01]  /*73d0*/  S2R R26, SR_TID.X ;  /* 0x00000000001a7919 */ /* 0x000e220000002100 */
[----:B------:R-:W-:Y:S01]  /*73e0*/  BSSY B6, `(.L_x_4826) ;  /* 0x0000114000067945 */ /* 0x000fe20003800000 */
[C---:B0-----:R-:W-:Y:S01]  /*73f0*/  VIADD R6, R26.reuse, 0x100 ;  /* 0x000001001a067836 */ /* 0x041fe20000000000 */
[C---:B------:R-:W-:Y:S01]  /*7400*/  ISETP.GE.AND P3, PT, R26.reuse, R25, PT ;  /* 0x000000191a00720c */ /* 0x040fe20003f66270 */
[----:B------:R-:W-:-:S03]  /*7410*/  VIADD R28, R26, 0x80 ;  /* 0x000000801a1c7836 */ /* 0x000fc60000000000 */
[-C--:B------:R-:W-:Y:S01]  /*7420*/  ISETP.GE.AND P1, PT, R6, R25.reuse, PT ;  /* 0x000000190600720c */ /* 0x080fe20003f26270 */
[----:B------:R-:W-:Y:S01]  /*7430*/  VIADD R6, R26, 0x180 ;  /* 0x000001801a067836 */ /* 0x000fe20000000000 */
[----:B------:R-:W-:-:S04]  /*7440*/  ISETP.GE.AND P0, PT, R28, R25, PT ;  /* 0x000000191c00720c */ /* 0x000fc80003f06270 */
[----:B------:R-:W-:-:S03]  /*7450*/  ISETP.GE.AND P2, PT, R6, R25, PT ;  /* 0x000000190600720c */ /* 0x000fc60003f46270 */
[----:B--2--5:R-:W3:Y:S08]  /*7460*/  @!P3 MUFU.RCP R8, R24 ;  /* 0x000000180008b308 */ /* 0x024ef00000001000 */
[----:B-1----:R-:W4:Y:S08]  /*7470*/  @!P1 MUFU.RCP R6, R22 ;  /* 0x0000001600069308 */ /* 0x002f300000001000 */
[----:B------:R-:W0:Y:S01]  /*7480*/  @!P2 MUFU.RCP R29, R29 ;  /* 0x0000001d001da308 */ /* 0x000e220000001000 */
[----:B---3--:R-:W-:-:S07]  /*7490*/  @!P3 FMUL.FTZ R0, R8, R19 ;  /* 0x000000130800b220 */ /* 0x008fce0000410000 */
[----:B------:R-:W1:Y:S01]  /*74a0*/  @!P0 MUFU.RCP R27, R27 ;  /* 0x0000001b001b8308 */ /* 0x000e620000001000 */
[----:B----4-:R-:W-:-:S07]  /*74b0*/  @!P1 FMUL.FTZ R23, R6, R17 ;  /* 0x0000001106179220 */ /* 0x010fce0000410000 */
[----:B------:R2:W3:Y:S01]  /*74c0*/  @!P3 FRND.TRUNC R4, R0 ;  /* 0x000000000004b307 */ /* 0x0004e2000020d000 */
[----:B0-----:R-:W-:Y:S02]  /*74d0*/  @!P2 FMUL.FTZ R17, R29, R16 ;  /* 0x000000101d11a220 */ /* 0x001fe40000410000 */
[----:B------:R-:W0:Y:S05]  /*74e0*/  LDC.U8 R16, c[0x0][0x240] ;  /* 0x00009000ff107b82 */ /* 0x000e2a0000000000 */
[----:B------:R2:W4:Y:S01]  /*74f0*/  @!P1 FRND.TRUNC R22, R23 ;  /* 0x0000001700169307 */ /* 0x000522000020d000 */
[----:B-1----:R-:W-:-:S07]  /*7500*/  @!P0 FMUL.FTZ R19, R27, R18 ;  /* 0x000000121b138220 */ /* 0x002fce0000410000 */
[----:B------:R2:W1:Y:S08]  /*7510*/  @!P2 FRND.TRUNC R24, R17 ;  /* 0x000000110018a307 */ /* 0x000470000020d000 */
[----:B------:R2:W0:Y:S01]  /*7520*/  @!P0 FRND.TRUNC R18, R19 ;  /* 0x0000001300128307 */ /* 0x000422000020d000 */
[----:B---34-:R-:W-:Y:S05]  /*7530*/  @P3 BRA `(.L_x_4827) ;  /* 0x0000000c00f83947 */ /* 0x018fea0003800000 */
[----:B------:R-:W3:Y:S01]  /*7540*/  LDC.64 R8, c[0x0][0x218] ;  /* 0x00008600ff087b82 */ /* 0x000ee20000000a00 */
[----:B------:R-:W-:Y:S01]  /*7550*/  IMAD R3, R2, 0x200, R26 ;  /* 0x0000020002037824 */ /* 0x000fe200078e021a */
[----:B0-----:R-:W-:Y:S01]  /*7560*/  PRMT R6, R16, 0x9910, RZ ;  /* 0x0000991010067816 */ /* 0x001fe200000000ff */
[----:B------:R-:W-:Y:S02]  /*7570*/  ULDC UR4, c[0x0][0x244] ;  /* 0x0000910000047ab9 */ /* 0x000fe40000000800 */
[----:B------:R-:W-:Y:S02]  /*7580*/  IMAD R5, R3, UR4, RZ ;  /* 0x0000000403057c24 */ /* 0x000fe4000f8e02ff */
[----:B------:R-:W-:-:S05]  /*7590*/  IMAD.MOV.U32 R3, RZ, RZ, R6 ;  /* 0x000000ffff037224 */ /* 0x000fca00078e0006 */
[----:B------:R-:W-:Y:S02]  /*75a0*/  ISETP.GT.AND P0, PT, R3, 0x9, PT ;  /* 0x000000090300780c */ /* 0x000fe40003f04270 */
[----:B---3--:R-:W-:-:S05]  /*75b0*/  IADD3 R8, P1, R5, R8, RZ ;  /* 0x0000000805087210 */ /* 0x008fca0007f3e0ff */
        /* <DEDUP_REMOVED lines=10> */
[----:B------:R-:W0:Y:S01]  /*7660*/  F2I.TRUNC.NTZ R3, R0 ;  /* 0x0000000000037305 */ /* 0x000e22000020f100 */
[----:B------:R-:W-:Y:S01]  /*7670*/  IMAD.MOV.U32 R26, RZ, RZ, R28 ;  /* 0x000000ffff1a7224 */ /* 0x000fe200078e001c */
[----:B0-----:R0:W-:Y:S01]  /*7680*/  STG.E.U8 desc[UR36][R8.64], R3 ;  /* 0x0000000308007986 */ /* 0x0011e2000c101124 */
[----:B------:R-:W-:Y:S05]  /*7690*/  BRA `(.L_x_4827) ;  /* 0x0000000c00a07947 */ /* 0x000fea0003800000 */
.L_x_4831:
[----:B------:R-:W0:Y:S01]  /*76a0*/  F2I.S64.TRUNC R4, R0 ;  /* 0x0000000000047311 */ /* 0x000e22000020d900 */
[----:B------:R-:W-:Y:S01]  /*76b0*/  IMAD.MOV.U32 R26, RZ, RZ, R28 ;  /* 0x000000ffff1a7224 */ /* 0x000fe200078e001c */
[----:B0-----:R0:W-:Y:S01]  /*76c0*/  STG.E.U8 desc[UR36][R8.64], R4 ;  /* 0x0000000408007986 */ /* 0x0011e2000c101124 */
[----:B------:R-:W-:Y:S05]  /*76d0*/  BRA `(.L_x_4827) ;  /* 0x0000000c00907947 */ /* 0x000fea0003800000 */
.L_x_4830:
[----:B------:R-:W-:-:S13]  /*76e0*/  ISETP.NE.AND P0, PT, R3, 0x2, PT ;  /* 0x000000020300780c */ /* 0x000fda0003f05270 */
[----:B------:R-:W-:Y:S05]  /*76f0*/  @!P0 BRA `(.L_x_4833) ;  /* 0x0000000000308947 */ /* 0x000fea0003800000 */
[----:B------:R-:W-:-:S13]  /*7700*/  ISETP.NE.AND P0, PT, R3, 0x3, PT ;  /* 0x000000030300780c */ /* 0x000fda0003f05270 */
[----:B------:R-:W-:Y:S05]  /*7710*/  @!P0 BRA `(.L_x_4834) ;  /* 0x0000000000188947 */ /* 0x000fea0003800000 */
[----:B------:R-:W-:-:S13]  /*7720*/  ISETP.NE.AND P0, PT, R3, 0x4, PT ;  /* 0x000000040300780c */ /* 0x000fda0003f05270 */
[----:B------:R-:W-:Y:S05]  /*7730*/  @P0 BRA `(.L_x_4832) ;  /* 0x0000000c00140947 */ /* 0x000fea0003800000 */
[----:B------:R-:W0:Y:S01]  /*7740*/  F2I.S64.TRUNC R4, R0 ;  /* 0x0000000000047311 */ /* 0x000e22000020d900 */
[----:B------:R-:W-:Y:S01]  /*7750*/  IMAD.MOV.U32 R26, RZ, RZ, R28 ;  /* 0x000000ffff1a7224 */ /* 0x000fe200078e001c */
[----:B0-----:R0:W-:Y:S01]  /*7760*/  STG.E.64 desc[UR36][R8.64], R4 ;  /* 0x0000000408007986 */ /* 0x0011e2000c101b24 */
[----:B------:R-:W-:Y:S05]  /*7770*/  BRA `(.L_x_4827) ;  /* 0x0000000c00687947 */ /* 0x000fea0003800000 */
.L_x_4834:
[----:B------:R-:W0:Y:S01]  /*7780*/  F2I.TRUNC.NTZ R3, R0 ;  /* 0x0000000000037305 */ /* 0x000e22000020f100 */
[----:B------:R-:W-:Y:S01]  /*7790*/  IMAD.MOV.U32 R26, RZ, RZ, R28 ;  /* 0x000000ffff1a7224 */ /* 0x000fe200078e001c */
[----:B0-----:R0:W-:Y:S01]  /*77a0*/  STG.E desc[UR36][R8.64], R3 ;  /* 0x0000000308007986 */ /* 0x0011e2000c101924 */
[----:B------:R-:W-:Y:S05]  /*77b0*/  BRA `(.L_x_4827) ;  /* 0x0000000c00587947 */ /* 0x000fea0003800000 */
.L_x_4833:
[----:B------:R-:W0:Y:S01]  /*77c0*/  F2I.TRUNC.NTZ R3, R0 ;  /* 0x0000000000037305 */ /* 0x000e22000020f100 */
[----:B------:R-:W-:Y:S01]  /*77d0*/  IMAD.MOV.U32 R26, RZ, RZ, R28 ;  /* 0x000000ffff1a7224 */ /* 0x000fe200078e001c */
[----:B0-----:R0:W-:Y:S01]  /*77e0*/  STG.E.U16 desc[UR36][R8.64], R3 ;  /* 0x0000000308007986 */ /* 0x0011e2000c101524 */
[----:B------:R-:W-:Y:S05]  /*77f0*/  BRA `(.L_x_4827) ;  /* 0x0000000c00487947 */ /* 0x000fea0003800000 */
.L_x_4829:
[----:B------:R-:W-:-:S13]  /*7800*/  ISETP.GT.AND P0, PT, R3, 0x6, PT ;  /* 0x000000060300780c */ /* 0x000fda0003f04270 */
[----:B------:R-:W-:Y:S05]  /*7810*/  @P0 BRA `(.L_x_4835) ;  /* 0x00000000002c0947 */ /* 0x000fea0003800000 */
[----:B------:R-:W-:-:S13]  /*7820*/  ISETP.NE.AND P0, PT, R3, 0x5, PT ;  /* 0x000000050300780c */ /* 0x000fda0003f05270 */
[----:B------:R-:W-:Y:S05]  /*7830*/  @!P0 BRA `(.L_x_4836) ;  /* 0x0000000000148947 */ /* 0x000fea0003800000 */
[----:B------:R-:W-:-:S13]  /*7840*/  ISETP.NE.AND P0, PT, R3, 0x6, PT ;  /* 0x000000060300780c */ /* 0x000fda0003f05270 */
[----:B------:R-:W-:Y:S05]  /*7850*/  @P0 BRA `(.L_x_4832) ;  /* 0x0000000800cc0947 */ /* 0x000fea0003800000 */
[----:B------:R0:W-:Y:S01]  /*7860*/  STG.E desc[UR36][R8.64], R4 ;  /* 0x0000000408007986 */ /* 0x0001e2000c101924 */
[----:B------:R-:W-:Y:S01]  /*7870*/  IMAD.MOV.U32 R26, RZ, RZ, R28 ;  /* 0x000000ffff1a7224 */ /* 0x000fe200078e001c */
[----:B------:R-:W-:Y:S06]  /*7880*/  BRA `(.L_x_4827) ;  /* 0x0000000c00247947 */ /* 0x000fec0003800000 */
.L_x_4836:
[----:B------:R-:W-:Y:S01]  /*7890*/  F2FP.F16.F32.PACK_AB R4, RZ, R4 ;  /* 0x00000004ff04723e */ /* 0x000fe200000000ff */
[----:B------:R-:W-:-:S04]  /*78a0*/  IMAD.MOV.U32 R26, RZ, RZ, R28 ;  /* 0x000000ffff1a7224 */ /* 0x000fc800078e001c */
[----:B------:R0:W-:Y:S01]  /*78b0*/  STG.E.U16 desc[UR36][R8.64], R4 ;  /* 0x0000000408007986 */ /* 0x0001e2000c101524 */
[----:B------:R-:W-:Y:S05]  /*78c0*/  BRA `(.L_x_4827) ;  /* 0x0000000c00147947 */ /* 0x000fea0003800000 */
.L_x_4835:
[----:B------:R-:W-:-:S13]  /*78d0*/  ISETP.NE.AND P0, PT, R3, 0x7, PT ;  /* 0x000000070300780c */ /* 0x000fda0003f05270 */
[----:B------:R-:W-:Y:S05]  /*78e0*/  @!P0 BRA `(.L_x_4837) ;  /* 0x0000000000348947 */ /* 0x000fea0003800000 */
[----:B------:R-:W-:-:S13]  /*78f0*/  ISETP.NE.AND P0, PT, R3, 0x8, PT ;  /* 0x000000080300780c */ /* 0x000fda0003f05270 */
[----:B------:R-:W-:Y:S05]  /*7900*/  @!P0 BRA `(.L_x_4838) ;  /* 0x0000000000188947 */ /* 0x000fea0003800000 */
[----:B------:R-:W-:-:S13]  /*7910*/  ISETP.NE.AND P0, PT, R3, 0x9, PT ;  /* 0x000000090300780c */ /* 0x000fda0003f05270 */
[----:B------:R-:W-:Y:S05]  /*7920*/  @P0 BRA `(.L_x_4832) ;  /* 0x0000000800980947 */ /* 0x000fea0003800000 */
[----:B------:R-:W-:Y:S02]  /*7930*/  IMAD.MOV.U32 R5, RZ, RZ, RZ ;  /* 0x000000ffff057224 */ /* 0x000fe400078e00ff */
[----:B------:R-:W-:-:S03]  /*7940*/  IMAD.MOV.U32 R26, RZ, RZ, R28 ;  /* 0x000000ffff1a7224 */ /* 0x000fc600078e001c */
[----:B------:R4:W-:Y:S01]  /*7950*/  STG.E.64 desc[UR36][R8.64], R4 ;  /* 0x0000000408007986 */ /* 0x0009e2000c101b24 */
[----:B------:R-:W-:Y:S05]  /*7960*/  BRA `(.L_x_4827) ;  /* 0x0000000800ec7947 */ /* 0x000fea0003800000 */
.L_x_4838:
[----:B------:R-:W-:Y:S01]  /*7970*/  F2FP.F16.F32.PACK_AB R3, RZ, R4 ;  /* 0x00000004ff03723e */ /* 0x000fe200000000ff */
[----:B------:R-:W-:-:S03]  /*7980*/  IMAD.MOV.U32 R26, RZ, RZ, R28 ;  /* 0x000000ffff1a7224 */ /* 0x000fc600078e001c */
[----:B------:R-:W-:-:S05]  /*7990*/  PRMT R3, R3, 0x5410, RZ ;  /* 0x0000541003037816 */ /* 0x000fca00000000ff */
[----:B------:R0:W-:Y:S01]  /*79a0*/  STG.E desc[UR36][R8.64], R3 ;  /* 0x0000000308007986 */ /* 0x0001e2000c101924 */
[----:B------:R-:W-:Y:S05]  /*79b0*/  BRA `(.L_x_4827) ;  /* 0x0000000800d87947 */ /* 0x000fea0003800000 */
.L_x_4837:
[----:B------:R-:W-:Y:S01]  /*79c0*/  FMUL.FTZ R4, R4, 1 ;  /* 0x3f80000004047820 */ /* 0x000fe20000410000 */
[----:B------:R-:W-:-:S05]  /*79d0*/  IMAD.MOV.U32 R26, RZ, RZ, R28 ;  /* 0x000000ffff1a7224 */ /* 0x000fca00078e001c */
[----:B------:R-:W0:Y:S02]  /*79e0*/  F2F.F64.F32 R4, R4 ;  /* 0x0000000400047310 */ /* 0x000e240000201800 */
[----:B0-----:R3:W-:Y:S01]  /*79f0*/  STG.E.64 desc[UR36][R8.64], R4 ;  /* 0x0000000408007986 */ /* 0x0017e2000c101b24 */
[----:B------:R-:W-:Y:S05]  /*7a00*/  BRA `(.L_x_4827) ;  /* 0x0000000800c47947 */ /* 0x000fea0003800000 */
.L_x_4828:
        /* <DEDUP_REMOVED lines=8> */
[----:B------:R-:W-:Y:S01]  /*7a90*/  FSETP.NEU.FTZ.AND P0, PT, R4, RZ, PT ;  /* 0x000000ff0400720b */ /* 0x000fe20003f1d000 */
[----:B------:R-:W-:-:S03]  /*7aa0*/  IMAD.MOV.U32 R26, RZ, RZ, R28 ;  /* 0x000000ffff1a7224 */ /* 0x000fc600078e001c */
[----:B------:R-:W-:-:S05]  /*7ab0*/  SEL R3, RZ, 0x1, !P0 ;  /* 0x00000001ff037807 */ /* 0x000fca0004000000 */
[----:B------:R0:W-:Y:S01]  /*7ac0*/  STG.E.U8 desc[UR36][R8.64], R3 ;  /* 0x0000000308007986 */ /* 0x0001e2000c101124 */
[----:B------:R-:W-:Y:S05]  /*7ad0*/  BRA `(.L_x_4827) ;  /* 0x0000000800907947 */ /* 0x000fea0003800000 */
.L_x_4841:
[----:B------:R-:W-:Y:S01]  /*7ae0*/  FMUL.FTZ R4, R4, 1 ;  /* 0x3f80000004047820 */ /* 0x000fe20000410000 */
[----:B------:R-:W-:Y:S01]  /*7af0*/  CS2R R6, SRZ ;  /* 0x0000000000067805 */ /* 0x000fe2000001ff00 */
[----:B------:R-:W-:-:S04]  /*7b00*/  IMAD.MOV.U32 R26, RZ, RZ, R28 ;  /* 0x000000ffff1a7224 */ /* 0x000fc800078e001c */
[----:B------:R-:W0:Y:S02]  /*7b10*/  F2F.F64.F32 R4, R4 ;  /* 0x0000000400047310 */ /* 0x000e240000201800 */
[----:B0-----:R0:W-:Y:S01]  /*7b20*/  STG.E.128 desc[UR36][R8.64], R4 ;  /* 0x0000000408007986 */ /* 0x0011e2000c101d24 */
[----:B------:R-:W-:Y:S05]  /*7b30*/  BRA `(.L_x_4827) ;  /* 0x0000000800787947 */ /* 0x000fea0003800000 */
.L_x_4840:
        /* <DEDUP_REMOVED lines=8> */
[----:B--2---:R-:W-:Y:S02]  /*7bc0*/  LOP3.LUT R0, R4, 0x80000000, RZ, 0xc0, !PT ;  /* 0x8000000004007812 */ /* 0x004fe400078ec0ff */
        /* <DEDUP_REMOVED lines=11> */
.L_x_4845:
[----:B------:R-:W-:Y:S05]  /*7c80*/  BSYNC B0 ;  /* 0x0000000000007941 */ /* 0x000fea0003800000 */
.L_x_4844:
[----:B------:R-:W-:Y:S01]  /*7c90*/  LOP3.LUT R5, R0, R5, RZ, 0xfc, !PT ;  /* 0x0000000500057212 */ /* 0x000fe200078efcff */
[----:B------:R-:W-:-:S04]  /*7ca0*/  IMAD.MOV.U32 R26, RZ, RZ, R28 ;  /* 0x000000ffff1a7224 */ /* 0x000fc800078e001c */
[----:B------:R0:W-:Y:S01]  /*7cb0*/  STG.E.U8 desc[UR36][R8.64], R5 ;  /* 0x0000000508007986 */ /* 0x0001e2000c101124 */
[----:B------:R-:W-:Y:S05]  /*7cc0*/  BRA `(.L_x_4827) ;  /* 0x0000000800147947 */ /* 0x000fea0003800000 */
.L_x_4843:
[----:B------:R-:W-:Y:S01]  /*7cd0*/  LOP3.LUT R5, R4, 0x7fffffff, RZ, 0xc0, !PT ;  /* 0x7fffffff04057812 */ /* 0x000fe200078ec0ff */
[----:B------:R-:W-:Y:S03]  /*7ce0*/  BSSY B0, `(.L_x_4846) ;  /* 0x000000e000007945 */ /* 0x000fe60003800000 */
[----:B------:R-:W-:-:S13]  /*7cf0*/  ISETP.GT.U32.AND P0, PT, R5, 0x477fffff, PT ;  /* 0x477fffff0500780c */ /* 0x000fda0003f04070 */
[----:B------:R-:W-:Y:S05]  /*7d00*/  @P0 BRA `(.L_x_4847) ;  /* 0x0000000000200947 */ /* 0x000fea0003800000 */
[----:B------:R-:W-:-:S13]  /*7d10*/  ISETP.GE.U32.AND P0, PT, R5, 0x38800000, PT ;  /* 0x388000000500780c */ /* 0x000fda0003f06070 */
[----:B--2---:R-:W-:-:S04]  /*7d20*/  @P0 SHF.R.U32.HI R0, RZ, 0x15, R4 ;  /* 0x00000015ff000819 */ /* 0x004fc80000011604 */
[----:B------:R-:W-:-:S04]  /*7d30*/  @P0 LOP3.LUT R3, R0, 0x1, RZ, 0xc0, !PT ;  /* 0x0000000100030812 */ /* 0x000fc800078ec0ff */
[----:B------:R-:W-:Y:S01]  /*7d40*/  @P0 IADD3 R0, R4, 0x80fffff, R3 ;  /* 0x080fffff04000810 */ /* 0x000fe20007ffe003 */
[----:B------:R-:W-:-:S03]  /*7d50*/  @!P0 FADD.FTZ R3, R5, 128 ;  /* 0x4300000005038421 */ /* 0x000fc60000010000 */
[----:B------:R-:W-:Y:S01]  /*7d60*/  @P0 SHF.R.U32.HI R0, RZ, 0x15, R0 ;  /* 0x00000015ff000819 */ /* 0x000fe20000011600 */
[----:B------:R-:W-:Y:S01]  /*7d70*/  @!P0 VIADD R0, R3, 0xbd000000 ;  /* 0xbd00000003008836 */ /* 0x000fe20000000000 */
[----:B------:R-:W-:Y:S06]  /*7d80*/  BRA `(.L_x_4848) ;  /* 0x00000000000c7947 */ /* 0x000fec0003800000 */
.L_x_4847:
[----:B--2---:R-:W-:Y:S01]  /*7d90*/  IMAD.MOV.U32 R0, RZ, RZ, 0x7f ;  /* 0x0000007fff007424 */ /* 0x004fe200078e00ff */
[----:B------:R-:W-:-:S04]  /*7da0*/  ISETP.GT.U32.AND P0, PT, R5, 0x7f800000, PT ;  /* 0x7f8000000500780c */ /* 0x000fc80003f04070 */
[----:B------:R-:W-:-:S09]  /*7db0*/  SEL R0, R0, 0x7c, P0 ;  /* 0x0000007c00007807 */ /* 0x000fd20000000000 */
.L_x_4848:
[----:B------:R-:W-:Y:S05]  /*7dc0*/  BSYNC B0 ;  /* 0x0000000000007941 */ /* 0x000fea0003800000 */
.L_x_4846:
[----:B------:R-:W-:Y:S01]  /*7dd0*/  LOP3.LUT R4, R4, 0x80000000, RZ, 0xc0, !PT ;  /* 0x8000000004047812 */ /* 0x000fe200078ec0ff */
[----:B------:R-:W-:-:S03]  /*7de0*/  IMAD.MOV.U32 R26, RZ, RZ, R28 ;  /* 0x000000ffff1a7224 */ /* 0x000fc600078e001c */
[----:B------:R-:W-:-:S04]  /*7df0*/  SHF.R.U32.HI R3, RZ, 0x18, R4 ;  /* 0x00000018ff037819 */ /* 0x000fc80000011604 */
[----:B------:R-:W-:-:S05]  /*7e00*/  LOP3.LUT R3, R0, R3, RZ, 0xfc, !PT ;  /* 0x0000000300037212 */ /* 0x000fca00078efcff */
[----:B------:R0:W-:Y:S01]  /*7e10*/  STG.E.U8 desc[UR36][R8.64], R3 ;  /* 0x0000000308007986 */ /* 0x0001e2000c101124 */
[----:B------:R-:W-:Y:S05]  /*7e20*/  BRA `(.L_x_4827) ;  /* 0x0000000400bc7947 */ /* 0x000fea0003800000 */
.L_x_4842:
[----:B------:R-:W-:Y:S01]  /*7e30*/  F2FP.BF16.F32.PACK_AB R4, RZ, R4 ;  /* 0x00000004ff04723e */ /* 0x000fe200000010ff */
[----:B------:R-:W-:-:S04]  /*7e40*/  IMAD.MOV.U32 R26, RZ, RZ, R28 ;  /* 0x000000ffff1a7224 */ /* 0x000fc800078e001c */
[----:B------:R0:W-:Y:S01]  /*7e50*/  STG.E.U16 desc[UR36][R8.64], R4 ;  /* 0x0000000408007986 */ /* 0x0001e2000c101524 */
[----:B------:R-:W-:Y:S05]  /*7e60*/  BRA `(.L_x_4827) ;  /* 0x0000000400ac7947 */ /* 0x000fea0003800000 */
.L_x_4839:
        /* <DEDUP_REMOVED lines=8> */
[----:B------:R-:W0:Y:S01]  /*7ef0*/  F2I.U32.TRUNC.NTZ R3, R0 ;  /* 0x0000000000037305 */ /* 0x000e22000020f000 */
[----:B------:R-:W-:Y:S01]  /*7f00*/  IMAD.MOV.U32 R26, RZ, RZ, R28 ;  /* 0x000000ffff1a7224 */ /* 0x000fe200078e001c */
[----:B0-----:R0:W-:Y:S01]  /*7f10*/  STG.E.U16 desc[UR36][R8.64], R3 ;  /* 0x0000000308007986 */ /* 0x0011e2000c101524 */
[----:B------:R-:W-:Y:S05]  /*7f20*/  BRA `(.L_x_4827) ;  /* 0x00000004007c7947 */ /* 0x000fea0003800000 */
.L_x_4851:
[----:B------:R-:W-:Y:S01]  /*7f30*/  LOP3.LUT R5, R4, 0x7fffffff, RZ, 0xc0, !PT ;  /* 0x7fffffff04057812 */ /* 0x000fe200078ec0ff */
[----:B------:R-:W-:Y:S01]  /*7f40*/  BSSY B0, `(.L_x_4852) ;  /* 0x0000013000007945 */ /* 0x000fe20003800000 */
[----:B--2---:R-:W-:Y:S02]  /*7f50*/  IMAD.MOV.U32 R0, RZ, RZ, 0x80 ;  /* 0x00000080ff007424 */ /* 0x004fe400078e00ff */
        /* <DEDUP_REMOVED lines=13> */
.L_x_4854:
[----:B------:R-:W-:-:S04]  /*8030*/  LOP3.LUT R4, R4, 0x80000000, RZ, 0xc0, !PT ;  /* 0x8000000004047812 */ /* 0x000fc800078ec0ff */
[----:B------:R-:W-:-:S04]  /*8040*/  SHF.R.U32.HI R4, RZ, 0x18, R4 ;  /* 0x00000018ff047819 */ /* 0x000fc80000011604 */
[----:B------:R-:W-:-:S04]  /*8050*/  LOP3.LUT R3, R3, R4, RZ, 0xfc, !PT ;  /* 0x0000000403037212 */ /* 0x000fc800078efcff */
[----:B------:R-:W-:-:S07]  /*8060*/  PRMT R0, R3, 0x7610, R0 ;  /* 0x0000761003007816 */ /* 0x000fce0000000000 */
.L_x_4853:
[----:B------:R-:W-:Y:S05]  /*8070*/  BSYNC B0 ;  /* 0x0000000000007941 */ /* 0x000fea0003800000 */
.L_x_4852:
[----:B------:R0:W-:Y:S01]  /*8080*/  STG.E.U8 desc[UR36][R8.64], R0 ;  /* 0x0000000008007986 */ /* 0x0001e2000c101124 */
[----:B------:R-:W-:Y:S01]  /*8090*/  IMAD.MOV.U32 R26, RZ, RZ, R28 ;  /* 0x000000ffff1a7224 */ /* 0x000fe200078e001c */
[----:B------:R-:W-:Y:S06]  /*80a0*/  BRA `(.L_x_4827) ;  /* 0x00000004001c7947 */ /* 0x000fec0003800000 */
.L_x_4850:
        /* <DEDUP_REMOVED lines=16> */
.L_x_4857:
[----:B------:R-:W-:-:S04]  /*81b0*/  LOP3.LUT R4, R4, 0x80000000, RZ, 0xc0, !PT ;  /* 0x8000000004047812 */ /* 0x000fc800078ec0ff */
[----:B------:R-:W-:-:S04]  /*81c0*/  SHF.R.U32.HI R4, RZ, 0x18, R4 ;  /* 0x00000018ff047819 */ /* 0x000fc80000011604 */
[----:B------:R-:W-:-:S04]  /*81d0*/  LOP3.LUT R3, R3, R4, RZ, 0xfc, !PT ;  /* 0x0000000403037212 */ /* 0x000fc800078efcff */
[----:B------:R-:W-:-:S07]  /*81e0*/  PRMT R0, R3, 0x7610, R0 ;  /* 0x0000761003007816 */ /* 0x000fce0000000000 */
.L_x_4856:
[----:B------:R-:W-:Y:S05]  /*81f0*/  BSYNC B0 ;  /* 0x0000000000007941 */ /* 0x000fea0003800000 */
.L_x_4855:
[----:B------:R0:W-:Y:S01]  /*8200*/  STG.E.U8 desc[UR36][R8.64], R0 ;  /* 0x0000000008007986 */ /* 0x0001e2000c101124 */
[----:B------:R-:W-:Y:S01]  /*8210*/  IMAD.MOV.U32 R26, RZ, RZ, R28 ;  /* 0x000000ffff1a7224 */ /* 0x000fe200078e001c */
[----:B------:R-:W-:Y:S06]  /*8220*/  BRA `(.L_x_4827) ;  /* 0x0000000000bc7947 */ /* 0x000fec0003800000 */
.L_x_4849:
[----:B------:R-:W-:-:S13]  /*8230*/  ISETP.NE.AND P0, PT, R3, 0x1c, PT ;  /* 0x0000001c0300780c */ /* 0x000fda0003f05270 */
[----:B------:R-:W-:Y:S05]  /*8240*/  @!P0 BRA `(.L_x_4858) ;  /* 0x0000000000a88947 */ /* 0x000fea0003800000 */
[----:B------:R-:W-:-:S13]  /*8250*/  ISETP.NE.AND P0, PT, R3, 0x1d, PT ;  /* 0x0000001d0300780c */ /* 0x000fda0003f05270 */
[----:B------:R-:W-:Y:S05]  /*8260*/  @!P0 BRA `(.L_x_4859) ;  /* 0x0000000000908947 */ /* 0x000fea0003800000 */
[----:B------:R-:W-:-:S13]  /*8270*/  ISETP.NE.AND P0, PT, R3, 0x2c, PT ;  /* 0x0000002c0300780c */ /* 0x000fda0003f05270 */
[----:B------:R-:W-:Y:S05]  /*8280*/  @P0 BRA `(.L_x_4832) ;  /* 0x0000000000400947 */ /* 0x000fea0003800000 */
[----:B------:R-:W-:Y:S01]  /*8290*/  SHF.R.U32.HI R5, RZ, 0x17, R4 ;  /* 0x00000017ff057819 */ /* 0x000fe20000011604 */
[----:B------:R-:W-:-:S03]  /*82a0*/  IMAD.MOV.U32 R26, RZ, RZ, R28 ;  /* 0x000000ffff1a7224 */ /* 0x000fc600078e001c */
[----:B------:R-:W-:-:S04]  /*82b0*/  LOP3.LUT R3, R5, 0xff, RZ, 0xc0, !PT ;  /* 0x000000ff05037812 */ /* 0x000fc800078ec0ff */
[----:B------:R-:W-:-:S13]  /*82c0*/  ISETP.NE.AND P2, PT, R3, 0xff, PT ;  /* 0x000000ff0300780c */ /* 0x000fda0003f45270 */
[--C-:B--2---:R-:W-:Y:S02]  /*82d0*/  @P2 SHF.R.U32.HI R0, RZ, 0x16, R4.reuse ;  /* 0x00000016ff002819 */ /* 0x104fe40000011604 */
        /* <DEDUP_REMOVED lines=11> */
.L_x_4832:
        /* <DEDUP_REMOVED lines=15> */
[----:B012---:R-:W-:Y:S05]  /*8480*/  CALL.ABS.NOINC R14 ;  /* 0x000000000e007343 */ /* 0x007fea0003c00000 */
.L_x_4860:
[----:B------:R-:W-:Y:S01]  /*8490*/  IMAD.MOV.U32 R26, RZ, RZ, R28 ;  /* 0x000000ffff1a7224 */ /* 0x000fe200078e001c */
[----:B------:R-:W-:Y:S06]  /*84a0*/  BRA `(.L_x_4827) ;  /* 0x00000000001c7947 */ /* 0x000fec0003800000 */
.L_x_4859:
[----:B------:R-:W0:Y:S01]  /*84b0*/  F2I.U64.TRUNC R4, R0 ;  /* 0x0000000000047311 */ /* 0x000e22000020d800 */
[----:B------:R-:W-:Y:S01]  /*84c0*/  IMAD.MOV.U32 R26, RZ, RZ, R28 ;  /* 0x000000ffff1a7224 */ /* 0x000fe200078e001c */
[----:B0-----:R0:W-:Y:S01]  /*84d0*/  STG.E.64 desc[UR36][R8.64], R4 ;  /* 0x0000000408007986 */ /* 0x0011e2000c101b24 */
[----:B------:R-:W-:Y:S05]  /*84e0*/  BRA `(.L_x_4827) ;  /* 0x00000000000c7947 */ /* 0x000fea0003800000 */
.L_x_4858:
[----:B------:R-:W0:Y:S01]  /*84f0*/  F2I.U32.TRUNC.NTZ R3, R0 ;  /* 0x0000000000037305 */ /* 0x000e22000020f000 */
[----:B------:R-:W-:Y:S01]  /*8500*/  IMAD.MOV.U32 R26, RZ, RZ, R28 ;  /* 0x000000ffff1a7224 */ /* 0x000fe200078e001c */
[----:B0-----:R0:W-:Y:S06]  /*8510*/  STG.E desc[UR36][R8.64], R3 ;  /* 0x0000000308007986 */ /* 0x0011ec000c101924 */
.L_x_4827:
[----:B------:R-:W-:Y:S05]  /*8520*/  BSYNC B6 ;  /* 0x0000000000067941 */ /* 0x000fea0003800000 */
.L_x_4826:
[----:B------:R-:W-:Y:S01]  /*8530*/  ISETP.GE.AND P0, PT, R26, R25, PT ;  /* 0x000000191a00720c */ /* 0x000fe20003f06270 */
[----:B------:R-:W-:-:S12]  /*8540*/  BSSY B6, `(.L_x_4861) ;  /* 0x00001d6000067945 */ /* 0x000fd80003800000 */
[----:B------:R-:W-:Y:S05]  /*8550*/  @P0 BRA `(.L_x_4862) ;  /* 0x0000001c00500947 */ /* 0x000fea0003800000 */
[----:B0--34-:R-:W0:Y:S01]  /*8560*/  LDC.64 R8, c[0x0][0x218] ;  /* 0x00008600ff087b82 */ /* 0x019e220000000a00 */
        /* <DEDUP_REMOVED lines=20> */
.L_x_4866:
[----:B------:R-:W0:Y:S02]  /*86b0*/  F2I.S64.TRUNC R4, R19 ;  /* 0x0000001300047311 */ /* 0x000e24000020d900 */
[----:B0-----:R0:W-:Y:S01]  /*86c0*/  STG.E.U8 desc[UR36][R8.64], R4 ;  /* 0x0000000408007986 */ /* 0x0011e2000c101124 */
[----:B------:R-:W-:Y:S05]  /*86d0*/  BRA `(.L_x_4868) ;  /* 0x0000000c00407947 */ /* 0x000fea0003800000 */
.L_x_4865:
        /* <DEDUP_REMOVED lines=9> */
.L_x_4870:
[----:B------:R-:W0:Y:S02]  /*8770*/  F2I.TRUNC.NTZ R19, R19 ;  /* 0x0000001300137305 */ /* 0x000e24000020f100 */
[----:B0-----:R0:W-:Y:S01]  /*8780*/  STG.E desc[UR36][R8.64], R19 ;  /* 0x0000001308007986 */ /* 0x0011e2000c101924 */
[----:B------:R-:W-:Y:S05]  /*8790*/  BRA `(.L_x_4868) ;  /* 0x0000000c00107947 */ /* 0x000fea0003800000 */
.L_x_4869:
[----:B------:R-:W0:Y:S02]  /*87a0*/  F2I.TRUNC.NTZ R19, R19 ;  /* 0x0000001300137305 */ /* 0x000e24000020f100 */
[----:B0-----:R0:W-:Y:S01]  /*87b0*/  STG.E.U16 desc[UR36][R8.64], R19 ;  /* 0x0000001308007986 */ /* 0x0011e2000c101524 */
[----:B------:R-:W-:Y:S05]  /*87c0*/  BRA `(.L_x_4868) ;  /* 0x0000000c00047947 */ /* 0x000fea0003800000 */
.L_x_4864:
        /* <DEDUP_REMOVED lines=8> */
.L_x_4872:
[----:B------:R-:W-:-:S05]  /*8850*/  F2FP.F16.F32.PACK_AB R18, RZ, R18 ;  /* 0x00000012ff12723e */ /* 0x000fca00000000ff */
[----:B------:R0:W-:Y:S01]  /*8860*/  STG.E.U16 desc[UR36][R8.64], R18 ;  /* 0x0000001208007986 */ /* 0x0001e2000c101524 */
[----:B------:R-:W-:Y:S05]  /*8870*/  BRA `(.L_x_4868) ;  /* 0x0000000800d87947 */ /* 0x000fea0003800000 */
.L_x_4871:
        /* <DEDUP_REMOVED lines=9> */
.L_x_4874:
[----:B------:R-:W-:-:S04]  /*8910*/  F2FP.F16.F32.PACK_AB R3, RZ, R18 ;  /* 0x00000012ff03723e */ /* 0x000fc800000000ff */
[----:B------:R-:W-:-:S05]  /*8920*/  PRMT R3, R3, 0x5410, RZ ;  /* 0x0000541003037816 */ /* 0x000fca00000000ff */
[----:B------:R3:W-:Y:S01]  /*8930*/  STG.E desc[UR36][R8.64], R3 ;  /* 0x0000000308007986 */ /* 0x0007e2000c101924 */
[----:B------:R-:W-:Y:S05]  /*8940*/  BRA `(.L_x_4868) ;  /* 0x0000000800a47947 */ /* 0x000fea0003800000 */
.L_x_4873:
[----:B------:R-:W-:-:S06]  /*8950*/  FMUL.FTZ R4, R18, 1 ;  /* 0x3f80000012047820 */ /* 0x000fcc0000410000 */
[----:B------:R-:W0:Y:S02]  /*8960*/  F2F.F64.F32 R4, R4 ;  /* 0x0000000400047310 */ /* 0x000e240000201800 */
[----:B0-----:R0:W-:Y:S01]  /*8970*/  STG.E.64 desc[UR36][R8.64], R4 ;  /* 0x0000000408007986 */ /* 0x0011e2000c101b24 */
[----:B------:R-:W-:Y:S05]  /*8980*/  BRA `(.L_x_4868) ;  /* 0x0000000800947947 */ /* 0x000fea0003800000 */
.L_x_4863:
        /* <DEDUP_REMOVED lines=12> */
.L_x_4877:
[----:B------:R-:W-:Y:S01]  /*8a50*/  FMUL.FTZ R4, R18, 1 ;  /* 0x3f80000012047820 */ /* 0x000fe20000410000 */
[----:B------:R-:W-:-:S05]  /*8a60*/  CS2R R6, SRZ ;  /* 0x0000000000067805 */ /* 0x000fca000001ff00 */
[----:B------:R-:W0:Y:S02]  /*8a70*/  F2F.F64.F32 R4, R4 ;  /* 0x0000000400047310 */ /* 0x000e240000201800 */
[----:B0-----:R0:W-:Y:S01]  /*8a80*/  STG.E.128 desc[UR36][R8.64], R4 ;  /* 0x0000000408007986 */ /* 0x0011e2000c101d24 */
[----:B------:R-:W-:Y:S05]  /*8a90*/  BRA `(.L_x_4868) ;  /* 0x0000000800507947 */ /* 0x000fea0003800000 */
.L_x_4876:
        /* <DEDUP_REMOVED lines=20> */
.L_x_4881:
[----:B------:R-:W-:Y:S05]  /*8be0*/  BSYNC B0 ;  /* 0x0000000000007941 */ /* 0x000fea0003800000 */
.L_x_4880:
[----:B------:R-:W-:-:S05]  /*8bf0*/  LOP3.LUT R5, R0, R5, RZ, 0xfc, !PT ;  /* 0x0000000500057212 */ /* 0x000fca00078efcff */
[----:B------:R0:W-:Y:S01]  /*8c00*/  STG.E.U8 desc[UR36][R8.64], R5 ;  /* 0x0000000508007986 */ /* 0x0001e2000c101124 */
[----:B------:R-:W-:Y:S05]  /*8c10*/  BRA `(.L_x_4868) ;  /* 0x0000000400f07947 */ /* 0x000fea0003800000 */
.L_x_4879:
        /* <DEDUP_REMOVED lines=12> */
.L_x_4883:
[----:B------:R-:W-:Y:S01]  /*8ce0*/  IMAD.MOV.U32 R0, RZ, RZ, 0x7f ;  /* 0x0000007fff007424 */ /* 0x000fe200078e00ff */
[----:B------:R-:W-:-:S04]  /*8cf0*/  ISETP.GT.U32.AND P0, PT, R4, 0x7f800000, PT ;  /* 0x7f8000000400780c */ /* 0x000fc80003f04070 */
[----:B------:R-:W-:-:S09]  /*8d00*/  SEL R0, R0, 0x7c, P0 ;  /* 0x0000007c00007807 */ /* 0x000fd20000000000 */
.L_x_4884:
[----:B------:R-:W-:Y:S05]  /*8d10*/  BSYNC B0 ;  /* 0x0000000000007941 */ /* 0x000fea0003800000 */
.L_x_4882:
[----:B------:R-:W-:-:S04]  /*8d20*/  LOP3.LUT R18, R18, 0x80000000, RZ, 0xc0, !PT ;  /* 0x8000000012127812 */ /* 0x000fc800078ec0ff */
[----:B------:R-:W-:-:S04]  /*8d30*/  SHF.R.U32.HI R3, RZ, 0x18, R18 ;  /* 0x00000018ff037819 */ /* 0x000fc80000011612 */
[----:B------:R-:W-:-:S05]  /*8d40*/  LOP3.LUT R3, R0, R3, RZ, 0xfc, !PT ;  /* 0x0000000300037212 */ /* 0x000fca00078efcff */
[----:B------:R0:W-:Y:S01]  /*8d50*/  STG.E.U8 desc[UR36][R8.64], R3 ;  /* 0x0000000308007986 */ /* 0x0001e2000c101124 */
[----:B------:R-:W-:Y:S05]  /*8d60*/  BRA `(.L_x_4868) ;  /* 0x00000004009c7947 */ /* 0x000fea0003800000 */
.L_x_4878:
[----:B------:R-:W-:-:S05]  /*8d70*/  F2FP.BF16.F32.PACK_AB R18, RZ, R18 ;  /* 0x00000012ff12723e */ /* 0x000fca00000010ff */
[----:B------:R0:W-:Y:S01]  /*8d80*/  STG.E.U16 desc[UR36][R8.64], R18 ;  /* 0x0000001208007986 */ /* 0x0001e2000c101524 */
[----:B------:R-:W-:Y:S05]  /*8d90*/  BRA `(.L_x_4868) ;  /* 0x0000000400907947 */ /* 0x000fea0003800000 */
.L_x_4875:
        /* <DEDUP_REMOVED lines=11> */
.L_x_4887:
        /* <DEDUP_REMOVED lines=16> */
.L_x_4890:
[----:B------:R-:W-:-:S04]  /*8f50*/  LOP3.LUT R18, R18, 0x80000000, RZ, 0xc0, !PT ;  /* 0x8000000012127812 */ /* 0x000fc800078ec0ff */
[----:B------:R-:W-:-:S04]  /*8f60*/  SHF.R.U32.HI R3, RZ, 0x18, R18 ;  /* 0x00000018ff037819 */ /* 0x000fc80000011612 */
[----:B------:R-:W-:-:S04]  /*8f70*/  LOP3.LUT R0, R0, R3, RZ, 0xfc, !PT ;  /* 0x0000000300007212 */ /* 0x000fc800078efcff */
[----:B------:R-:W-:-:S07]  /*8f80*/  PRMT R4, R0, 0x7610, R4 ;  /* 0x0000761000047816 */ /* 0x000fce0000000004 */
.L_x_4889:
[----:B------:R-:W-:Y:S05]  /*8f90*/  BSYNC B0 ;  /* 0x0000000000007941 */ /* 0x000fea0003800000 */
.L_x_4888:
[----:B------:R0:W-:Y:S01]  /*8fa0*/  STG.E.U8 desc[UR36][R8.64], R4 ;  /* 0x0000000408007986 */ /* 0x0001e2000c101124 */
[----:B------:R-:W-:Y:S05]  /*8fb0*/  BRA `(.L_x_4868) ;  /* 0x0000000400087947 */ /* 0x000fea0003800000 */
.L_x_4886:
        /* <DEDUP_REMOVED lines=16> */
.L_x_4893:
[----:B------:R-:W-:-:S04]  /*90c0*/  LOP3.LUT R18, R18, 0x80000000, RZ, 0xc0, !PT ;  /* 0x8000000012127812 */ /* 0x000fc800078ec0ff */
[----:B------:R-:W-:-:S04]  /*90d0*/  SHF.R.U32.HI R3, RZ, 0x18, R18 ;  /* 0x00000018ff037819 */ /* 0x000fc80000011612 */
[----:B------:R-:W-:-:S04]  /*90e0*/  LOP3.LUT R0, R0, R3, RZ, 0xfc, !PT ;  /* 0x0000000300007212 */ /* 0x000fc800078efcff */
[----:B------:R-:W-:-:S07]  /*90f0*/  PRMT R4, R0, 0x7610, R4 ;  /* 0x0000761000047816 */ /* 0x000fce0000000004 */
.L_x_4892:
[----:B------:R-:W-:Y:S05]  /*9100*/  BSYNC B0 ;  /* 0x0000000000007941 */ /* 0x000fea0003800000 */
.L_x_4891:
[----:B------:R0:W-:Y:S01]  /*9110*/  STG.E.U8 desc[UR36][R8.64], R4 ;  /* 0x0000000408007986 */ /* 0x0001e2000c101124 */
[----:B------:R-:W-:Y:S05]  /*9120*/  BRA `(.L_x_4868) ;  /* 0x0000000000ac7947 */ /* 0x000fea0003800000 */
.L_x_4885:
        /* <DEDUP_REMOVED lines=21> */
.L_x_4867:
        /* <DEDUP_REMOVED lines=15> */
[----:B01----:R-:W-:Y:S05]  /*9370*/  CALL.ABS.NOINC R14 ;  /* 0x000000000e007343 */ /* 0x003fea0003c00000 */
.L_x_4896:
[----:B------:R-:W-:Y:S05]  /*9380*/  BRA `(.L_x_4868) ;  /* 0x0000000000147947 */ /* 0x000fea0003800000 */
.L_x_4895:
[----:B------:R-:W0:Y:S02]  /*9390*/  F2I.U64.TRUNC R4, R19 ;  /* 0x0000001300047311 */ /* 0x000e24000020d800 */
[----:B0-----:R0:W-:Y:S01]  /*93a0*/  STG.E.64 desc[UR36][R8.64], R4 ;  /* 0x0000000408007986 */ /* 0x0011e2000c101b24 */
[----:B------:R-:W-:Y:S05]  /*93b0*/  BRA `(.L_x_4868) ;  /* 0x0000000000087947 */ /* 0x000fea0003800000 */
.L_x_4894:
[----:B------:R-:W0:Y:S02]  /*93c0*/  F2I.U32.TRUNC.NTZ R19, R19 ;  /* 0x0000001300137305 */ /* 0x000e24000020f000 */
[----:B0-----:R0:W-:Y:S02]  /*93d0*/  STG.E desc[UR36][R8.64], R19 ;  /* 0x0000001308007986 */ /* 0x0011e4000c101924 */
.L_x_4868:
        /* <DEDUP_REMOVED lines=24> */
.L_x_4900:
[----:B------:R-:W0:Y:S02]  /*9560*/  F2I.S64.TRUNC R4, R23 ;  /* 0x0000001700047311 */ /* 0x000e24000020d900 */
[----:B0-----:R0:W-:Y:S01]  /*9570*/  STG.E.U8 desc[UR36][R8.64], R4 ;  /* 0x0000000408007986 */ /* 0x0011e2000c101124 */
[----:B------:R-:W-:Y:S05]  /*9580*/  BRA `(.L_x_4902) ;  /* 0x0000000c00407947 */ /* 0x000fea0003800000 */
.L_x_4899:
        /* <DEDUP_REMOVED lines=9> */
.L_x_4904:
[----:B------:R-:W0:Y:S02]  /*9620*/  F2I.TRUNC.NTZ R23, R23 ;  /* 0x0000001700177305 */ /* 0x000e24000020f100 */
[----:B0-----:R0:W-:Y:S01]  /*9630*/  STG.E desc[UR36][R8.64], R23 ;  /* 0x0000001708007986 */ /* 0x0011e2000c101924 */
[----:B------:R-:W-:Y:S05]  /*9640*/  BRA `(.L_x_4902) ;  /* 0x0000000c00107947 */ /* 0x000fea0003800000 */
.L_x_4903:
[----:B------:R-:W0:Y:S02]  /*9650*/  F2I.TRUNC.NTZ R23, R23 ;  /* 0x0000001700177305 */ /* 0x000e24000020f100 */
[----:B0-----:R0:W-:Y:S01]  /*9660*/  STG.E.U16 desc[UR36][R8.64], R23 ;  /* 0x0000001708007986 */ /* 0x0011e2000c101524 */
[----:B------:R-:W-:Y:S05]  /*9670*/  BRA `(.L_x_4902) ;  /* 0x0000000c00047947 */ /* 0x000fea0003800000 */
.L_x_4898:
        /* <DEDUP_REMOVED lines=8> */
.L_x_4906:
[----:B------:R-:W-:-:S05]  /*9700*/  F2FP.F16.F32.PACK_AB R22, RZ, R22 ;  /* 0x00000016ff16723e */ /* 0x000fca00000000ff */
[----:B------:R0:W-:Y:S01]  /*9710*/  STG.E.U16 desc[UR36][R8.64], R22 ;  /* 0x0000001608007986 */ /* 0x0001e2000c101524 */
[----:B------:R-:W-:Y:S05]  /*9720*/  BRA `(.L_x_4902) ;  /* 0x0000000800d87947 */ /* 0x000fea0003800000 */
.L_x_4905:
        /* <DEDUP_REMOVED lines=9> */
.L_x_4908:
[----:B------:R-:W-:-:S04]  /*97c0*/  F2FP.F16.F32.PACK_AB R3, RZ, R22 ;  /* 0x00000016ff03723e */ /* 0x000fc800000000ff */
[----:B------:R-:W-:-:S05]  /*97d0*/  PRMT R3, R3, 0x5410, RZ ;  /* 0x0000541003037816 */ /* 0x000fca00000000ff */
[----:B------:R0:W-:Y:S01]  /*97e0*/  STG.E desc[UR36][R8.64], R3 ;  /* 0x0000000308007986 */ /* 0x0001e2000c101924 */
[----:B------:R-:W-:Y:S05]  /*97f0*/  BRA `(.L_x_4902) ;  /* 0x0000000800a47947 */ /* 0x000fea0003800000 */
.L_x_4907:
[----:B------:R-:W-:-:S06]  /*9800*/  FMUL.FTZ R4, R22, 1 ;  /* 0x3f80000016047820 */ /* 0x000fcc0000410000 */
[----:B------:R-:W0:Y:S02]  /*9810*/  F2F.F64.F32 R4, R4 ;  /* 0x0000000400047310 */ /* 0x000e240000201800 */
[----:B0-----:R0:W-:Y:S01]  /*9820*/  STG.E.64 desc[UR36][R8.64], R4 ;  /* 0x0000000408007986 */ /* 0x0011e2000c101b24 */
[----:B------:R-:W-:Y:S05]  /*9830*/  BRA `(.L_x_4902) ;  /* 0x0000000800947947 */ /* 0x000fea0003800000 */
.L_x_4897:
        /* <DEDUP_REMOVED lines=12> */
.L_x_4911:
[----:B------:R-:W-:Y:S01]  /*9900*/  FMUL.FTZ R4, R22, 1 ;  /* 0x3f80000016047820 */ /* 0x000fe20000410000 */
[----:B------:R-:W-:-:S05]  /*9910*/  CS2R R6, SRZ ;  /* 0x0000000000067805 */ /* 0x000fca000001ff00 */
[----:B------:R-:W0:Y:S02]  /*9920*/  F2F.F64.F32 R4, R4 ;  /* 0x0000000400047310 */ /* 0x000e240000201800 */
[----:B0-----:R0:W-:Y:S01]  /*9930*/  STG.E.128 desc[UR36][R8.64], R4 ;  /* 0x0000000408007986 */ /* 0x0011e2000c101d24 */
[----:B------:R-:W-:Y:S05]  /*9940*/  BRA `(.L_x_4902) ;  /* 0x0000000800507947 */ /* 0x000fea0003800000 */
.L_x_4910:
        /* <DEDUP_REMOVED lines=20> */
.L_x_4915:
[----:B------:R-:W-:Y:S05]  /*9a90*/  BSYNC B0 ;  /* 0x0000000000007941 */ /* 0x000fea0003800000 */
.L_x_4914:
[----:B------:R-:W-:-:S05]  /*9aa0*/  LOP3.LUT R5, R0, R5, RZ, 0xfc, !PT ;  /* 0x0000000500057212 */ /* 0x000fca00078efcff */
[----:B------:R0:W-:Y:S01]  /*9ab0*/  STG.E.U8 desc[UR36][R8.64], R5 ;  /* 0x0000000508007986 */ /* 0x0001e2000c101124 */
[----:B------:R-:W-:Y:S05]  /*9ac0*/  BRA `(.L_x_4902) ;  /* 0x0000000400f07947 */ /* 0x000fea0003800000 */
.L_x_4913:
        /* <DEDUP_REMOVED lines=12> */
.L_x_4917:
[----:B------:R-:W-:Y:S01]  /*9b90*/  IMAD.MOV.U32 R0, RZ, RZ, 0x7f ;  /* 0x0000007fff007424 */ /* 0x000fe200078e00ff */
[----:B------:R-:W-:-:S04]  /*9ba0*/  ISETP.GT.U32.AND P0, PT, R4, 0x7f800000, PT ;  /* 0x7f8000000400780c */ /* 0x000fc80003f04070 */
[----:B------:R-:W-:-:S09]  /*9bb0*/  SEL R0, R0, 0x7c, P0 ;  /* 0x0000007c00007807 */ /* 0x000fd20000000000 */
.L_x_4918:
[----:B------:R-:W-:Y:S05]  /*9bc0*/  BSYNC B0 ;  /* 0x0000000000007941 */ /* 0x000fea0003800000 */
.L_x_4916:
[----:B------:R-:W-:-:S04]  /*9bd0*/  LOP3.LUT R22, R22, 0x80000000, RZ, 0xc0, !PT ;  /* 0x8000000016167812 */ /* 0x000fc800078ec0ff */
[----:B------:R-:W-:-:S04]  /*9be0*/  SHF.R.U32.HI R3, RZ, 0x18, R22 ;  /* 0x00000018ff037819 */ /* 0x000fc80000011616 */
[----:B------:R-:W-:-:S05]  /*9bf0*/  LOP3.LUT R3, R0, R3, RZ, 0xfc, !PT ;  /* 0x0000000300037212 */ /* 0x000fca00078efcff */
[----:B------:R0:W-:Y:S01]  /*9c00*/  STG.E.U8 desc[UR36][R8.64], R3 ;  /* 0x0000000308007986 */ /* 0x0001e2000c101124 */
[----:B------:R-:W-:Y:S05]  /*9c10*/  BRA `(.L_x_4902) ;  /* 0x00000004009c7947 */ /* 0x000fea0003800000 */
.L_x_4912:
[----:B------:R-:W-:-:S05]  /*9c20*/  F2FP.BF16.F32.PACK_AB R22, RZ, R22 ;  /* 0x00000016ff16723e */ /* 0x000fca00000010ff */
[----:B------:R0:W-:Y:S01]  /*9c30*/  STG.E.U16 desc[UR36][R8.64], R22 ;  /* 0x0000001608007986 */ /* 0x0001e2000c101524 */
[----:B------:R-:W-:Y:S05]  /*9c40*/  BRA `(.L_x_4902) ;  /* 0x0000000400907947 */ /* 0x000fea0003800000 */
.L_x_4909:
        /* <DEDUP_REMOVED lines=11> */
.L_x_4921:
        /* <DEDUP_REMOVED lines=16> */
.L_x_4924:
[----:B------:R-:W-:-:S04]  /*9e00*/  LOP3.LUT R22, R22, 0x80000000, RZ, 0xc0, !PT ;  /* 0x8000000016167812 */ /* 0x000fc800078ec0ff */
[----:B------:R-:W-:-:S04]  /*9e10*/  SHF.R.U32.HI R3, RZ, 0x18, R22 ;  /* 0x00000018ff037819 */ /* 0x000fc80000011616 */
[----:B------:R-:W-:-:S04]  /*9e20*/  LOP3.LUT R0, R0, R3, RZ, 0xfc, !PT ;  /* 0x0000000300007212 */ /* 0x000fc800078efcff */
[----:B------:R-:W-:-:S07]  /*9e30*/  PRMT R4, R0, 0x7610, R4 ;  /* 0x0000761000047816 */ /* 0x000fce0000000004 */
.L_x_4923:
[----:B------:R-:W-:Y:S05]  /*9e40*/  BSYNC B0 ;  /* 0x0000000000007941 */ /* 0x000fea0003800000 */
.L_x_4922:
[----:B------:R0:W-:Y:S01]  /*9e50*/  STG.E.U8 desc[UR36][R8.64], R4 ;  /* 0x0000000408007986 */ /* 0x0001e2000c101124 */
[----:B------:R-:W-:Y:S05]  /*9e60*/  BRA `(.L_x_4902) ;  /* 0x0000000400087947 */ /* 0x000fea0003800000 */
.L_x_4920:
        /* <DEDUP_REMOVED lines=16> */
.L_x_4927:
[----:B------:R-:W-:-:S04]  /*9f70*/  LOP3.LUT R22, R22, 0x80000000, RZ, 0xc0, !PT ;  /* 0x8000000016167812 */ /* 0x000fc800078ec0ff */
[----:B------:R-:W-:-:S04]  /*9f80*/  SHF.R.U32.HI R3, RZ, 0x18, R22 ;  /* 0x00000018ff037819 */ /* 0x000fc80000011616 */
[----:B------:R-:W-:-:S04]  /*9f90*/  LOP3.LUT R0, R0, R3, RZ, 0xfc, !PT ;  /* 0x0000000300007212 */ /* 0x000fc800078efcff */
[----:B------:R-:W-:-:S07]  /*9fa0*/  PRMT R4, R0, 0x7610, R4 ;  /* 0x0000761000047816 */ /* 0x000fce0000000004 */
.L_x_4926:
[----:B------:R-:W-:Y:S05]  /*9fb0*/  BSYNC B0 ;  /* 0x0000000000007941 */ /* 0x000fea0003800000 */
.L_x_4925:
[----:B------:R4:W-:Y:S01]  /*9fc0*/  STG.E.U8 desc[UR36][R8.64], R4 ;  /* 0x0000000408007986 */ /* 0x0009e2000c101124 */
[----:B------:R-:W-:Y:S05]  /*9fd0*/  BRA `(.L_x_4902) ;  /* 0x0000000000ac7947 */ /* 0x000fea0003800000 */
.L_x_4919:
        /* <DEDUP_REMOVED lines=21> */
.L_x_4901:
        /* <DEDUP_REMOVED lines=16> */
.L_x_4930:
[----:B------:R-:W-:Y:S05]  /*a230*/  BRA `(.L_x_4902) ;  /* 0x0000000000147947 */ /* 0x000fea0003800000 */
.L_x_4929:
[----:B------:R-:W0:Y:S02]  /*a240*/  F2I.U64.TRUNC R4, R23 ;  /* 0x0000001700047311 */ /* 0x000e24000020d800 */
[----:B0-----:R3:W-:Y:S01]  /*a250*/  STG.E.64 desc[UR36][R8.64], R4 ;  /* 0x0000000408007986 */ /* 0x0017e2000c101b24 */
[----:B------:R-:W-:Y:S05]  /*a260*/  BRA `(.L_x_4902) ;  /* 0x0000000000087947 */ /* 0x000fea0003800000 */
.L_x_4928:
[----:B------:R-:W0:Y:S02]  /*a270*/  F2I.U32.TRUNC.NTZ R23, R23 ;  /* 0x0000001700177305 */ /* 0x000e24000020f000 */
[----:B0-----:R0:W-:Y:S02]  /*a280*/  STG.E desc[UR36][R8.64], R23 ;  /* 0x0000001708007986 */ /* 0x0011e4000c101924 */
.L_x_4902:
[----:B------:R-:W-:-:S07]  /*a290*/  VIADD R26, R26, 0x80 ;  /* 0x000000801a1a7836 */ /* 0x000fce0000000000 */
.L_x_4862:
[----:B------:R-:W-:Y:S05]  /*a2a0*/  BSYNC B6 ;  /* 0x0000000000067941 */ /* 0x000fea0003800000 */
.L_x_4861:
[----:B------:R-:W-:-:S13]  /*a2b0*/  ISETP.GE.AND P0, PT, R26, R25, PT ;  /* 0x000000191a00720c */ /* 0x000fda0003f06270 */
[----:B------:R-:W-:Y:S05]  /*a2c0*/  @P0 EXIT ;  /* 0x000000000000094d */ /* 0x000fea0003800000 */
[----:B0--34-:R-:W0:Y:S01]  /*a2d0*/  LDC.64 R4, c[0x0][0x218] ;  /* 0x00008600ff047b82 */ /* 0x019e220000000a00 */
        /* <DEDUP_REMOVED lines=19> */
.L_x_4934:
[----:B------:R-:W0:Y:S02]  /*a410*/  F2I.S64.TRUNC R4, R17 ;  /* 0x0000001100047311 */ /* 0x000e24000020d900 */
[----:B0-----:R-:W-:Y:S01]  /*a420*/  STG.E.U8 desc[UR36][R2.64], R4 ;  /* 0x0000000402007986 */ /* 0x001fe2000c101124 */
[----:B------:R-:W-:Y:S05]  /*a430*/  EXIT ;  /* 0x000000000000794d */ /* 0x000fea0003800000 */
.L_x_4933:
        /* <DEDUP_REMOVED lines=9> */
.L_x_4937:
[----:B------:R-:W0:Y:S02]  /*a4d0*/  F2I.TRUNC.NTZ R17, R17 ;  /* 0x0000001100117305 */ /* 0x000e24000020f100 */
[----:B0-----:R-:W-:Y:S01]  /*a4e0*/  STG.E desc[UR36][R2.64], R17 ;  /* 0x0000001102007986 */ /* 0x001fe2000c101924 */
[----:B------:R-:W-:Y:S05]  /*a4f0*/  EXIT ;  /* 0x000000000000794d */ /* 0x000fea0003800000 */
.L_x_4936:
[----:B------:R-:W0:Y:S02]  /*a500*/  F2I.TRUNC.NTZ R17, R17 ;  /* 0x0000001100117305 */ /* 0x000e24000020f100 */
[----:B0-----:R-:W-:Y:S01]  /*a510*/  STG.E.U16 desc[UR36][R2.64], R17 ;  /* 0x0000001102007986 */ /* 0x001fe2000c101524 */
[----:B------:R-:W-:Y:S05]  /*a520*/  EXIT ;  /* 0x000000000000794d */ /* 0x000fea0003800000 */
.L_x_4932:
[----:B------:R-:W-:-:S13]  /*a530*/  ISETP.GT.AND P0, PT, R0, 0x6, PT ;  /* 0x000000060000780c */ /* 0x000fda0003f04270 */
[----:B------:R-:W-:Y:S05]  /*a540*/  @P0 BRA `(.L_x_4938) ;  /* 0x0000000000240947 */ /* 0x000fea0003800000 */
[----:B------:R-:W-:-:S13]  /*a550*/  ISETP.NE.AND P0, PT, R0, 0x5, PT ;  /* 0x000000050000780c */ /* 0x000fda0003f05270 */
[----:B------:R-:W-:Y:S05]  /*a560*/  @!P0 BRA `(.L_x_4939) ;  /* 0x0000000000108947 */ /* 0x000fea0003800000 */
[----:B------:R-:W-:-:S13]  /*a570*/  ISETP.NE.AND P0, PT, R0, 0x6, PT ;  /* 0x000000060000780c */ /* 0x000fda0003f05270 */
[----:B------:R-:W-:Y:S05]  /*a580*/  @P0 BRA `(.L_x_4935) ;  /* 0x0000000800940947 */ /* 0x000fea0003800000 */
[----:B-1----:R-:W-:Y:S01]  /*a590*/  STG.E desc[UR36][R2.64], R24 ;  /* 0x0000001802007986 */ /* 0x002fe2000c101924 */
[----:B------:R-:W-:Y:S05]  /*a5a0*/  EXIT ;  /* 0x000000000000794d */ /* 0x000fea0003800000 */
.L_x_4939:
[----:B-1----:R-:W-:-:S05]  /*a5b0*/  F2FP.F16.F32.PACK_AB R24, RZ, R24 ;  /* 0x00000018ff18723e */ /* 0x002fca00000000ff */
[----:B------:R-:W-:Y:S01]  /*a5c0*/  STG.E.U16 desc[UR36][R2.64], R24 ;  /* 0x0000001802007986 */ /* 0x000fe2000c101524 */
[----:B------:R-:W-:Y:S05]  /*a5d0*/  EXIT ;  /* 0x000000000000794d */ /* 0x000fea0003800000 */
.L_x_4938:
[----:B------:R-:W-:-:S13]  /*a5e0*/  ISETP.NE.AND P0, PT, R0, 0x7, PT ;  /* 0x000000070000780c */ /* 0x000fda0003f05270 */
[----:B------:R-:W-:Y:S05]  /*a5f0*/  @!P0 BRA `(.L_x_4940) ;  /* 0x00000000002c8947 */ /* 0x000fea0003800000 */
[----:B------:R-:W-:-:S13]  /*a600*/  ISETP.NE.AND P0, PT, R0, 0x8, PT ;  /* 0x000000080000780c */ /* 0x000fda0003f05270 */
[----:B------:R-:W-:Y:S05]  /*a610*/  @!P0 BRA `(.L_x_4941) ;  /* 0x0000000000148947 */ /* 0x000fea0003800000 */
[----:B------:R-:W-:-:S13]  /*a620*/  ISETP.NE.AND P0, PT, R0, 0x9, PT ;  /* 0x000000090000780c */ /* 0x000fda0003f05270 */
[----:B------:R-:W-:Y:S05]  /*a630*/  @P0 BRA `(.L_x_4935) ;  /* 0x0000000800680947 */ /* 0x000fea0003800000 */
[----:B------:R-:W-:-:S05]  /*a640*/  IMAD.MOV.U32 R25, RZ, RZ, RZ ;  /* 0x000000ffff197224 */ /* 0x000fca00078e00ff */
[----:B-1----:R-:W-:Y:S01]  /*a650*/  STG.E.64 desc[UR36][R2.64], R24 ;  /* 0x0000001802007986 */ /* 0x002fe2000c101b24 */
[----:B------:R-:W-:Y:S05]  /*a660*/  EXIT ;  /* 0x000000000000794d */ /* 0x000fea0003800000 */
.L_x_4941:
[----:B-1----:R-:W-:-:S04]  /*a670*/  F2FP.F16.F32.PACK_AB R5, RZ, R24 ;  /* 0x00000018ff05723e */ /* 0x002fc800000000ff */
[----:B------:R-:W-:-:S05]  /*a680*/  PRMT R5, R5, 0x5410, RZ ;  /* 0x0000541005057816 */ /* 0x000fca00000000ff */
[----:B------:R-:W-:Y:S01]  /*a690*/  STG.E desc[UR36][R2.64], R5 ;  /* 0x0000000502007986 */ /* 0x000fe2000c101924 */
[----:B------:R-:W-:Y:S05]  /*a6a0*/  EXIT ;  /* 0x000000000000794d */ /* 0x000fea0003800000 */
.L_x_4940:
[----:B-1----:R-:W-:-:S06]  /*a6b0*/  FMUL.FTZ R4, R24, 1 ;  /* 0x3f80000018047820 */ /* 0x002fcc0000410000 */
[----:B------:R-:W0:Y:S02]  /*a6c0*/  F2F.F64.F32 R4, R4 ;  /* 0x0000000400047310 */ /* 0x000e240000201800 */
[----:B0-----:R-:W-:Y:S01]  /*a6d0*/  STG.E.64 desc[UR36][R2.64], R4 ;  /* 0x0000000402007986 */ /* 0x001fe2000c101b24 */
[----:B------:R-:W-:Y:S05]  /*a6e0*/  EXIT ;  /* 0x000000000000794d */ /* 0x000fea0003800000 */
.L_x_4931:
        /* <DEDUP_REMOVED lines=8> */
[----:B-1----:R-:W-:-:S04]  /*a770*/  FSETP.NEU.FTZ.AND P0, PT, R24, RZ, PT ;  /* 0x000000ff1800720b */ /* 0x002fc80003f1d000 */
[----:B------:R-:W-:-:S05]  /*a780*/  SEL R5, RZ, 0x1, !P0 ;  /* 0x00000001ff057807 */ /* 0x000fca0004000000 */
[----:B------:R-:W-:Y:S01]  /*a790*/  STG.E.U8 desc[UR36][R2.64], R5 ;  /* 0x0000000502007986 */ /* 0x000fe2000c101124 */
[----:B------:R-:W-:Y:S05]  /*a7a0*/  EXIT ;  /* 0x000000000000794d */ /* 0x000fea0003800000 */
.L_x_4944:
[----:B-1----:R-:W-:Y:S01]  /*a7b0*/  FMUL.FTZ R4, R24, 1 ;  /* 0x3f80000018047820 */ /* 0x002fe20000410000 */
[----:B------:R-:W-:-:S05]  /*a7c0*/  CS2R R6, SRZ ;  /* 0x0000000000067805 */ /* 0x000fca000001ff00 */
[----:B------:R-:W0:Y:S02]  /*a7d0*/  F2F.F64.F32 R4, R4 ;  /* 0x0000000400047310 */ /* 0x000e240000201800 */
[----:B0-----:R-:W-:Y:S01]  /*a7e0*/  STG.E.128 desc[UR36][R2.64], R4 ;  /* 0x0000000402007986 */ /* 0x001fe2000c101d24 */
[----:B------:R-:W-:Y:S05]  /*a7f0*/  EXIT ;  /* 0x000000000000794d */ /* 0x000fea0003800000 */
.L_x_4943:
[----:B------:R-:W-:-:S13]  /*a800*/  ISETP.NE.AND P0, PT, R0, 0xf, PT ;  /* 0x0000000f0000780c */ /* 0x000fda0003f05270 */
[----:B------:R-:W-:Y:S05]  /*a810*/  @!P0 BRA `(.L_x_4945) ;  /* 0x0000000000ac8947 */ /* 0x000fea0003800000 */
[----:B------:R-:W-:-:S13]  /*a820*/  ISETP.NE.AND P0, PT, R0, 0x17, PT ;  /* 0x000000170000780c */ /* 0x000fda0003f05270 */
[----:B------:R-:W-:Y:S05]  /*a830*/  @!P0 BRA `(.L_x_4946) ;  /* 0x0000000000508947 */ /* 0x000fea0003800000 */
[----:B------:R-:W-:-:S13]  /*a840*/  ISETP.NE.AND P0, PT, R0, 0x18, PT ;  /* 0x000000180000780c */ /* 0x000fda0003f05270 */
[----:B------:R-:W-:Y:S05]  /*a850*/  @P0 BRA `(.L_x_4935) ;  /* 0x0000000400e00947 */ /* 0x000fea0003800000 */
[C---:B-1----:R-:W-:Y:S01]  /*a860*/  LOP3.LUT R4, R24.reuse, 0x7fffffff, RZ, 0xc0, !PT ;  /* 0x7fffffff18047812 */ /* 0x042fe200078ec0ff */
[----:B------:R-:W-:Y:S01]  /*a870*/  BSSY B0, `(.L_x_4947) ;  /* 0x000000d000007945 */ /* 0x000fe20003800000 */
        /* <DEDUP_REMOVED lines=12> */
.L_x_4948:
[----:B------:R-:W-:Y:S05]  /*a940*/  BSYNC B0 ;  /* 0x0000000000007941 */ /* 0x000fea0003800000 */
.L_x_4947:
[----:B------:R-:W-:-:S05]  /*a950*/  LOP3.LUT R7, R0, R7, RZ, 0xfc, !PT ;  /* 0x0000000700077212 */ /* 0x000fca00078efcff */
[----:B------:R-:W-:Y:S01]  /*a960*/  STG.E.U8 desc[UR36][R2.64], R7 ;  /* 0x0000000702007986 */ /* 0x000fe2000c101124 */
[----:B------:R-:W-:Y:S05]  /*a970*/  EXIT ;  /* 0x000000000000794d */ /* 0x000fea0003800000 */
.L_x_4946:
[----:B-1----:R-:W-:Y:S01]  /*a980*/  LOP3.LUT R4, R24, 0x7fffffff, RZ, 0xc0, !PT ;  /* 0x7fffffff18047812 */ /* 0x002fe200078ec0ff */
[----:B------:R-:W-:Y:S03]  /*a990*/  BSSY B0, `(.L_x_4949) ;  /* 0x000000e000007945 */ /* 0x000fe60003800000 */
        /* <DEDUP_REMOVED lines=10> */
.L_x_4950:
[----:B------:R-:W-:Y:S01]  /*aa40*/  IMAD.MOV.U32 R0, RZ, RZ, 0x7f ;  /* 0x0000007fff007424 */ /* 0x000fe200078e00ff */
[----:B------:R-:W-:-:S04]  /*aa50*/  ISETP.GT.U32.AND P0, PT, R4, 0x7f800000, PT ;  /* 0x7f8000000400780c */ /* 0x000fc80003f04070 */
[----:B------:R-:W-:-:S09]  /*aa60*/  SEL R0, R0, 0x7c, P0 ;  /* 0x0000007c00007807 */ /* 0x000fd20000000000 */
.L_x_4951:
[----:B------:R-:W-:Y:S05]  /*aa70*/  BSYNC B0 ;  /* 0x0000000000007941 */ /* 0x000fea0003800000 */
.L_x_4949:
[----:B------:R-:W-:-:S04]  /*aa80*/  LOP3.LUT R24, R24, 0x80000000, RZ, 0xc0, !PT ;  /* 0x8000000018187812 */ /* 0x000fc800078ec0ff */
[----:B------:R-:W-:-:S04]  /*aa90*/  SHF.R.U32.HI R5, RZ, 0x18, R24 ;  /* 0x00000018ff057819 */ /* 0x000fc80000011618 */
[----:B------:R-:W-:-:S05]  /*aaa0*/  LOP3.LUT R5, R0, R5, RZ, 0xfc, !PT ;  /* 0x0000000500057212 */ /* 0x000fca00078efcff */
[----:B------:R-:W-:Y:S01]  /*aab0*/  STG.E.U8 desc[UR36][R2.64], R5 ;  /* 0x0000000502007986 */ /* 0x000fe2000c101124 */
[----:B------:R-:W-:Y:S05]  /*aac0*/  EXIT ;  /* 0x000000000000794d */ /* 0x000fea0003800000 */
.L_x_4945:
[----:B-1----:R-:W-:-:S05]  /*aad0*/  F2FP.BF16.F32.PACK_AB R24, RZ, R24 ;  /* 0x00000018ff18723e */ /* 0x002fca00000010ff */
[----:B------:R-:W-:Y:S01]  /*aae0*/  STG.E.U16 desc[UR36][R2.64], R24 ;  /* 0x0000001802007986 */ /* 0x000fe2000c101524 */
[----:B------:R-:W-:Y:S05]  /*aaf0*/  EXIT ;  /* 0x000000000000794d */ /* 0x000fea0003800000 */
.L_x_4942:
        /* <DEDUP_REMOVED lines=11> */
.L_x_4954:
[----:B-1----:R-:W-:Y:S01]  /*abb0*/  LOP3.LUT R5, R24, 0x7fffffff, RZ, 0xc0, !PT ;  /* 0x7fffffff18057812 */ /* 0x002fe200078ec0ff */
        /* <DEDUP_REMOVED lines=15> */
.L_x_4957:
[----:B------:R-:W-:-:S04]  /*acb0*/  LOP3.LUT R24, R24, 0x80000000, RZ, 0xc0, !PT ;  /* 0x8000000018187812 */ /* 0x000fc800078ec0ff */
[----:B------:R-:W-:-:S04]  /*acc0*/  SHF.R.U32.HI R5, RZ, 0x18, R24 ;  /* 0x00000018ff057819 */ /* 0x000fc80000011618 */
[----:B------:R-:W-:-:S04]  /*acd0*/  LOP3.LUT R4, R4, R5, RZ, 0xfc, !PT ;  /* 0x0000000504047212 */ /* 0x000fc800078efcff */
[----:B------:R-:W-:-:S07]  /*ace0*/  PRMT R0, R4, 0x7610, R0 ;  /* 0x0000761004007816 */ /* 0x000fce0000000000 */
.L_x_4956:
[----:B------:R-:W-:Y:S05]  /*acf0*/  BSYNC B0 ;  /* 0x0000000000007941 */ /* 0x000fea0003800000 */
.L_x_4955:
[----:B------:R-:W-:Y:S01]  /*ad00*/  STG.E.U8 desc[UR36][R2.64], R0 ;  /* 0x0000000002007986 */ /* 0x000fe2000c101124 */
[----:B------:R-:W-:Y:S05]  /*ad10*/  EXIT ;  /* 0x000000000000794d */ /* 0x000fea0003800000 */
.L_x_4953:
        /* <DEDUP_REMOVED lines=16> */
.L_x_4960:
[----:B------:R-:W-:-:S04]  /*ae20*/  LOP3.LUT R24, R24, 0x80000000, RZ, 0xc0, !PT ;  /* 0x8000000018187812 */ /* 0x000fc800078ec0ff */
[----:B------:R-:W-:-:S04]  /*ae30*/  SHF.R.U32.HI R5, RZ, 0x18, R24 ;  /* 0x00000018ff057819 */ /* 0x000fc80000011618 */
[----:B------:R-:W-:-:S04]  /*ae40*/  LOP3.LUT R4, R4, R5, RZ, 0xfc, !PT ;  /* 0x0000000504047212 */ /* 0x000fc800078efcff */
[----:B------:R-:W-:-:S07]  /*ae50*/  PRMT R0, R4, 0x7610, R0 ;  /* 0x0000761004007816 */ /* 0x000fce0000000000 */
.L_x_4959:
[----:B------:R-:W-:Y:S05]  /*ae60*/  BSYNC B0 ;  /* 0x0000000000007941 */ /* 0x000fea0003800000 */
.L_x_4958:
[----:B------:R-:W-:Y:S01]  /*ae70*/  STG.E.U8 desc[UR36][R2.64], R0 ;  /* 0x0000000002007986 */ /* 0x000fe2000c101124 */
[----:B------:R-:W-:Y:S05]  /*ae80*/  EXIT ;  /* 0x000000000000794d */ /* 0x000fea0003800000 */
.L_x_4952:
[----:B------:R-:W-:-:S13]  /*ae90*/  ISETP.NE.AND P0, PT, R0, 0x1c, PT ;  /* 0x0000001c0000780c */ /* 0x000fda0003f05270 */
[----:B------:R-:W-:Y:S05]  /*aea0*/  @!P0 BRA `(.L_x_4961) ;  /* 0x00000000009c8947 */ /* 0x000fea0003800000 */
[----:B------:R-:W-:-:S13]  /*aeb0*/  ISETP.NE.AND P0, PT, R0, 0x1d, PT ;  /* 0x0000001d0000780c */ /* 0x000fda0003f05270 */
[----:B------:R-:W-:Y:S05]  /*aec0*/  @!P0 BRA `(.L_x_4962) ;  /* 0x0000000000888947 */ /* 0x000fea0003800000 */
[----:B------:R-:W-:-:S13]  /*aed0*/  ISETP.NE.AND P0, PT, R0, 0x2c, PT ;  /* 0x0000002c0000780c */ /* 0x000fda0003f05270 */
[----:B------:R-:W-:Y:S05]  /*aee0*/  @P0 BRA `(.L_x_4935) ;  /* 0x00000000003c0947 */ /* 0x000fea0003800000 */
[----:B-1----:R-:W-:-:S04]  /*aef0*/  SHF.R.U32.HI R4, RZ, 0x17, R24 ;  /* 0x00000017ff047819 */ /* 0x002fc80000011618 */
        /* <DEDUP_REMOVED lines=14> */
.L_x_4935:
[----:B------:R-:W-:Y:S01]  /*afe0*/  MOV R0, 0x0 ;  /* 0x0000000000007802 */ /* 0x000fe20000000f00 */
[----:B------:R-:W-:Y:S01]  /*aff0*/  ULDC.64 UR4, c[0x4][0x178] ;  /* 0x01005e0000047ab9 */ /* 0x000fe20000000a00 */
[----:B------:R-:W-:Y:S01]  /*b000*/  ULDC.64 UR6, c[0x4][0x70] ;  /* 0x01001c0000067ab9 */ /* 0x000fe20000000a00 */
[----:B------:R-:W-:Y:S01]  /*b010*/  IMAD.U32 R4, RZ, RZ, UR4 ;  /* 0x00000004ff047e24 */ /* 0x000fe2000f8e00ff */
[----:B------:R0:W2:Y:S01]  /*b020*/  LDC.64 R2, c[0x4][R0] ;  /* 0x0100000000027b82 */ /* 0x0000a20000000a00 */
        /* <DEDUP_REMOVED lines=10> */
[----:B-12---:R-:W-:Y:S05]  /*b0d0*/  CALL.ABS.NOINC R2 ;  /* 0x0000000002007343 */ /* 0x006fea0003c00000 */
.L_x_4963:
[----:B------:R-:W-:Y:S05]  /*b0e0*/  EXIT ;  /* 0x000000000000794d */ /* 0x000fea0003800000 */
.L_x_4962:
[----:B------:R-:W0:Y:S02]  /*b0f0*/  F2I.U64.TRUNC R4, R17 ;  /* 0x0000001100047311 */ /* 0x000e24000020d800 */
[----:B0-----:R-:W-:Y:S01]  /*b100*/  STG.E.64 desc[UR36][R2.64], R4 ;  /* 0x0000000402007986 */ /* 0x001fe2000c101b24 */
[----:B------:R-:W-:Y:S05]  /*b110*/  EXIT ;  /* 0x000000000000794d */ /* 0x000fea0003800000 */
.L_x_4961:
[----:B------:R-:W0:Y:S02]  /*b120*/  F2I.U32.TRUNC.NTZ R17, R17 ;  /* 0x0000001100117305 */ /* 0x000e24000020f000 */
[----:B0-----:R-:W-:Y:S01]  /*b130*/  STG.E desc[UR36][R2.64], R17 ;  /* 0x0000001102007986 */ /* 0x001fe2000c101924 */
[----:B------:R-:W-:Y:S05]  /*b140*/  EXIT ;  /* 0x000000000000794d */ /* 0x000fea0003800000 */
.L_x_4964:
        /* <DEDUP_REMOVED lines=11> */
.L_x_22803:


//--------------------- .text._ZN2at6native18elementwise_kernelILi128ELi2EZNS0_22gpu_kernel_impl_nocastINS0_13BinaryFunctorIfffZZZNS0_15binary_internal21div_trunc_kernel_cudaERNS_18TensorIteratorBaseEENKUlvE1_clEvENKUlvE0_clEvEUlffE_EEEEvS6_RKT_EUliE_EEviT1_ --------------------------
	.section	.text._ZN2at6native18elementwise_kernelILi128ELi2EZNS0_22gpu_kernel_impl_nocastINS0_13BinaryFunctorIfffZZZNS0_15binary_internal21div_trunc_kernel_cudaERNS_18TensorIteratorBaseEENKUlvE1_clEvENKUlvE0_clEvEUlffE_EEEEvS6_RKT_EUliE_EEviT1_,"ax",@progbits
	.align	128
        .global         _ZN2at6native18elementwise_kernelILi128ELi2EZNS0_22gpu_kernel_impl_nocastINS0_13BinaryFunctorIfffZZZNS0_15binary_internal21div_trunc_kernel_cudaERNS_18TensorIteratorBaseEENKUlvE1_clEvENKUlvE0_clEvEUlffE_EEEEvS6_RKT_EUliE_EEviT1_
        .type           _ZN2at6native18elementwise_kernelILi128ELi2EZNS0_22gpu_kernel_impl_nocastINS0_13BinaryFunctorIfffZZZNS0_15binary_internal21div_trunc_kernel_cudaERNS_18TensorIteratorBaseEENKUlvE1_clEvENKUlvE0_clEvEUlffE_EEEEvS6_RKT_EUliE_EEviT1_,@function
        .size           _ZN2at6native18elementwise_kernelILi128ELi2EZNS0_22gpu_kernel_impl_nocastINS0_13BinaryFunctorIfffZZZNS0_15binary_internal21div_trunc_kernel_cudaERNS_18TensorIteratorBaseEENKUlvE1_clEvENKUlvE0_clEvEUlffE_EEEEvS6_RKT_EUliE_EEviT1_,(.L_x_22804 - _ZN2at6native18elementwise_kernelILi128ELi2EZNS0_22gpu_kernel_impl_nocastINS0_13BinaryFunctorIfffZZZNS0_15binary_internal21div_trunc_kernel_cudaERNS_18TensorIteratorBaseEENKUlvE1_clEvENKUlvE0_clEvEUlffE_EEEEvS6_RKT_EUliE_EEviT1_)
        .other          _ZN2at6native18elementwise_kernelILi128ELi2EZNS0_22gpu_kernel_impl_nocastINS0_13BinaryFunctorIfffZZZNS0_15binary_internal21div_trunc_kernel_cudaERNS_18TensorIteratorBaseEENKUlvE1_clEvENKUlvE0_clEvEUlffE_EEEEvS6_RKT_EUliE_EEviT1_,@"STO_CUDA_ENTRY STV_DEFAULT"
_ZN2at6native18elementwise_kernelILi128ELi2EZNS0_22gpu_kernel_impl_nocastINS0_13BinaryFunctorIfffZZZNS0_15binary_internal21div_trunc_kernel_cudaERNS_18TensorIteratorBaseEENKUlvE1_clEvENKUlvE0_clEvEUlffE_EEEEvS6_RKT_EUliE_EEviT1_:
.text._ZN2at6native18elementwise_kernelILi128ELi2EZNS0_22gpu_kernel_impl_nocastINS0_13BinaryFunctorIfffZZZNS0_15binary_internal21div_trunc_kernel_cudaERNS_18TensorIteratorBaseEENKUlvE1_clEvENKUlvE0_clEvEUlffE_EEEEvS6_RKT_EUliE_EEviT1_:
[----:B------:R-:W-:Y:S01]  /*0000*/  LDC R1, c[0x0][0x28] ;  /* 0x00000a00ff017b82 */ /* 0x000fe20000000800 */
[----:B------:R-:W0:Y:S01]  /*0010*/  S2R R0, SR_CTAID.X ;  /* 0x0000000000007919 */ /* 0x000e220000002500 */
[----:B------:R-:W-:Y:S01]  /*0020*/  ULDC UR6, c[0x0][0x210] ;  /* 0x0000840000067ab9 */ /* 0x000fe20000000800 */
[----:B------:R-:W-:Y:S01]  /*0030*/  ULDC.64 UR4, c[0x0][0x208] ;  /* 0x0000820000047ab9 */ /* 0x000fe20000000a00 */
[----:B------:R-:W-:Y:S01]  /*0040*/  BSSY B0, `(.L_x_4965) ;  /* 0x0000177000007945 */ /* 0x000fe20003800000 */
[----:B------:R-:W0:Y:S02]  /*0050*/  S2R R3, SR_TID.X ;  /* 0x0000000000037919 */ /* 0x000e240000002100 */
[----:B0-----:R-:W-:-:S04]  /*0060*/  LEA R0, R0, R3, 0x8 ;  /* 0x0000000300007211 */ /* 0x001fc800078e40ff */
[----:B------:R-:W-:Y:S02]  /*0070*/  ISETP.GE.AND P0, PT, R0, UR6, PT ;  /* 0x0000000600007c0c */ /* 0x000fe4000bf06270 */
[----:B------:R-:W-:-:S11]  /*0080*/  MOV R9, R0 ;  /* 0x0000000000097202 */ /* 0x000fd60000000f00 */
[----:B------:R-:W-:Y:S05]  /*0090*/  @P0 BRA `(.L_x_4966) ;  /* 0x0000001400c40947 */ /* 0x000fea0003800000 */
[----:B------:R-:W0:Y:S01]  /*00a0*/  LDC R5, c[0x0][0x218] ;  /* 0x00008600ff057b82 */ /* 0x000e220000000800 */
[----:B------:R-:W-:Y:S01]  /*00b0*/  HFMA2.MMA R4, -RZ, RZ, 0, 0 ;  /* 0x00000000ff047435 */ /* 0x000fe200000001ff */
[----:B------:R-:W-:Y:S02]  /*00c0*/  CS2R R2, SRZ ;  /* 0x0000000000027805 */ /* 0x000fe4000001ff00 */
        /* <DEDUP_REMOVED lines=350> */
.L_x_4967:
[----:B------:R-:W-:Y:S02]  /*16b0*/  ULDC.64 UR8, c[0x0][0x488] ;  /* 0x0001220000087ab9 */ /* 0x000fe40000000a00 */
[----:B------:R-:W-:-:S04]  /*16c0*/  IADD3 R4, P0, R4, UR8, RZ ;  /* 0x0000000804047c10 */ /* 0x000fc8000ff1e0ff */
[----:B------:R-:W-:Y:S01]  /*16d0*/  IADD3.X R5, RZ, UR9, RZ, P0, !PT ;  /* 0x00000009ff057c10 */ /* 0x000fe200087fe4ff */
[----:B------:R-:W-:-:S04]  /*16e0*/  ULDC.64 UR8, c[0x0][0x480] ;  /* 0x0001200000087ab9 */ /* 0x000fc80000000a00 */
[----:B------:R-:W2:Y:S01]  /*16f0*/  LDG.E R4, desc[UR4][R4.64] ;  /* 0x0000000404047981 */ /* 0x000ea2000c1e1900 */
[----:B------:R-:W-:-:S04]  /*1700*/  IADD3 R6, P0, R2, UR8, RZ ;  /* 0x0000000802067c10 */ /* 0x000fc8000ff1e0ff */
[----:B------:R-:W-:Y:S01]  /*1710*/  IADD3.X R7, RZ, UR9, RZ, P0, !PT ;  /* 0x00000009ff077c10 */ /* 0x000fe200087fe4ff */
[----:B------:R-:W-:-:S04]  /*1720*/  ULDC.64 UR8, c[0x0][0x478] ;  /* 0x00011e0000087ab9 */ /* 0x000fc80000000a00 */
[----:B------:R-:W3:Y:S01]  /*1730*/  LDG.E R6, desc[UR4][R6.64] ;  /* 0x0000000406067981 */ /* 0x000ee2000c1e1900 */
[----:B------:R-:W-:-:S04]  /*1740*/  IADD3 R2, P0, R3, UR8, RZ ;  /* 0x0000000803027c10 */ /* 0x000fc8000ff1e0ff */
[----:B------:R-:W-:Y:S01]  /*1750*/  IADD3.X R3, RZ, UR9, RZ, P0, !PT ;  /* 0x00000009ff037c10 */ /* 0x000fe200087fe4ff */
[----:B--2---:R-:W3:Y:S02]  /*1760*/  MUFU.RCP R9, R4 ;  /* 0x0000000400097308 */ /* 0x004ee40000001000 */
[----:B---3--:R-:W-:Y:S01]  /*1770*/  FMUL.FTZ R8, R6, R9 ;  /* 0x0000000906087220 */ /* 0x008fe20000410000 */
[----:B------:R-:W-:-:S05]  /*1780*/  IADD3 R9, R0, 0x80, RZ ;  /* 0x0000008000097810 */ /* 0x000fca0007ffe0ff */
[----:B------:R-:W0:Y:S02]  /*1790*/  FRND.TRUNC R11, R8 ;  /* 0x00000008000b7307 */ /* 0x000e24000020d000 */
[----:B0-----:R0:W-:Y:S02]  /*17a0*/  STG.E desc[UR4][R2.64], R11 ;  /* 0x0000000b02007986 */ /* 0x0011e4000c101904 */
.L_x_4966:
[----:B------:R-:W-:Y:S05]  /*17b0*/  BSYNC B0 ;  /* 0x0000000000007941 */ /* 0x000fea0003800000 */
.L_x_4965:
[----:B------:R-:W-:-:S13]  /*17c0*/  ISETP.GE.AND P0, PT, R9, UR6, PT ;  /* 0x0000000609007c0c */ /* 0x000fda000bf06270 */
[----:B------:R-:W-:Y:S05]  /*17d0*/  @P0 EXIT ;  /* 0x000000000000094d */ /* 0x000fea0003800000 */
[----:B------:R-:W1:Y:S01]  /*17e0*/  LDC R8, c[0x0][0x218] ;  /* 0x00008600ff087b82 */ /* 0x000e620000000800 */
[----:B------:R-:W-:Y:S01]  /*17f0*/  HFMA2.MMA R0, -RZ, RZ, 0, 0 ;  /* 0x00000000ff007435 */ /* 0x000fe200000001ff */
        /* <DEDUP_REMOVED lines=334> */
[----:B------:R-:W-:-:S03]  /*2ce0*/  @P0 MOV R8, RZ ;  /* 0x000000ff00080202 */ /* 0x000fc60000000f00 */
[----:B------:R-:W1:Y:S08]  /*2cf0*/  @P0 LDC R13, c[0x0][0x33c] ;  /* 0x0000cf00ff0d0b82 */ /* 0x000e700000000800 */
[----:B------:R-:W2:Y:S08]  /*2d00*/  @P0 LDC.64 R6, c[0x0][0x468] ;  /* 0x00011a00ff060b82 */ /* 0x000eb00000000a00 */
[----:B------:R-:W3:Y:S01]  /*2d10*/  @P0 LDC R12, c[0x0][0x470] ;  /* 0x00011c00ff0c0b82 */ /* 0x000ee20000000800 */
[----:B0-----:R-:W-:-:S05]  /*2d20*/  @P0 IMAD.HI.U32 R4, R9, R10, R8 ;  /* 0x0000000a09040227 */ /* 0x001fca00078e0008 */
[----:B------:R-:W-:Y:S02]  /*2d30*/  @P0 SHF.R.U32.HI R4, RZ, R11, R4 ;  /* 0x0000000bff040219 */ /* 0x000fe40000011604 */
[----:B------:R-:W-:Y:S02]  /*2d40*/  IADD3 R11, -R9, RZ, RZ ;  /* 0x000000ff090b7210 */ /* 0x000fe40007ffe1ff */
[----:B------:R-:W-:-:S03]  /*2d50*/  @P0 IADD3 R8, -R4, RZ, RZ ;  /* 0x000000ff04080210 */ /* 0x000fc60007ffe1ff */
[----:B------:R-:W-:Y:S01]  /*2d60*/  IMAD R5, R11, UR8, R5 ;  /* 0x000000080b057c24 */ /* 0x000fe2000f8e0205 */
[----:B------:R-:W-:Y:S01]  /*2d70*/  ULDC.64 UR8, c[0x0][0x460] ;  /* 0x0001180000087ab9 */ /* 0x000fe20000000a00 */
[----:B-1----:R-:W-:Y:S02]  /*2d80*/  @P0 IMAD R9, R13, R8, R9 ;  /* 0x000000080d090224 */ /* 0x002fe400078e0209 */
[C---:B------:R-:W-:Y:S02]  /*2d90*/  IMAD R3, R5.reuse, UR6, R3 ;  /* 0x0000000605037c24 */ /* 0x040fe4000f8e0203 */
[C---:B------:R-:W-:Y:S02]  /*2da0*/  IMAD R0, R5.reuse, UR8, R0 ;  /* 0x0000000805007c24 */ /* 0x040fe4000f8e0200 */
[----:B------:R-:W-:Y:S02]  /*2db0*/  IMAD R2, R5, UR9, R2 ;  /* 0x0000000905027c24 */ /* 0x000fe4000f8e0202 */
[----:B--2---:R-:W-:-:S02]  /*2dc0*/  @P0 IMAD R3, R9, R6, R3 ;  /* 0x0000000609030224 */ /* 0x004fc400078e0203 */
[C---:B------:R-:W-:Y:S02]  /*2dd0*/  @P0 IMAD R0, R9.reuse, R7, R0 ;  /* 0x0000000709000224 */ /* 0x040fe400078e0200 */
[----:B---3--:R-:W-:-:S07]  /*2de0*/  @P0 IMAD R2, R9, R12, R2 ;  /* 0x0000000c09020224 */ /* 0x008fce00078e0202 */
.L_x_4968:
        /* <DEDUP_REMOVED lines=12> */
[----:B---3--:R-:W-:-:S06]  /*2eb0*/  FMUL.FTZ R0, R6, R9 ;  /* 0x0000000906007220 */ /* 0x008fcc0000410000 */
[----:B------:R-:W0:Y:S02]  /*2ec0*/  FRND.TRUNC R9, R0 ;  /* 0x0000000000097307 */ /* 0x000e24000020d000 */
[----:B0-----:R-:W-:Y:S01]  /*2ed0*/  STG.E desc[UR4][R2.64], R9 ;  /* 0x0000000902007986 */ /* 0x001fe2000c101904 */
[----:B------:R-:W-:Y:S05]  /*2ee0*/  EXIT ;  /* 0x000000000000794d */ /* 0x000fea0003800000 */
.L_x_4969:
        /* <DEDUP_REMOVED lines=9> */
.L_x_22804:


//--------------------- .text._ZN2at6native27unrolled_elementwise_kernelINS0_13BinaryFunctorIfffZZZNS0_15binary_internal21div_trunc_kernel_cudaERNS_18TensorIteratorBaseEENKUlvE1_clEvENKUlvE0_clEvEUlffE_EESt5arrayIPcLm3EELi4E23TrivialOffsetCalculatorILi2EjESD_ILi1EjENS0_6memory15LoadWithoutCastENSG_16StoreWithoutCastEEEviT_T0_T2_T3_T4_T5_ --------------------------
	.section	.text._ZN2at6native27unrolled_elementwise_kernelINS0_13BinaryFunctorIfffZZZNS0_15binary_internal21div_trunc_kernel_cudaERNS_18TensorIteratorBaseEENKUlvE1_clEvENKUlvE0_clEvEUlffE_EESt5arrayIPcLm3EELi4E23TrivialOffsetCalculatorILi2EjESD_ILi1EjENS0_6memory15LoadWithoutCastENSG_16StoreWithoutCastEEEviT_T0_T2_T3_T4_T5_,"ax",@progbits
	.align	128
        .global         _ZN2at6native27unrolled_elementwise_kernelINS0_13BinaryFunctorIfffZZZNS0_15binary_internal21div_trunc_kernel_cudaERNS_18TensorIteratorBaseEENKUlvE1_clEvENKUlvE0_clEvEUlffE_EESt5arrayIPcLm3EELi4E23TrivialOffsetCalculatorILi2EjESD_ILi1EjENS0_6memory15LoadWithoutCastENSG_16StoreWithoutCastEEEviT_T0_T2_T3_T4_T5_
        .type           _ZN2at6native27unrolled_elementwise_kernelINS0_13BinaryFunctorIfffZZZNS0_15binary_internal21div_trunc_kernel_cudaERNS_18TensorIteratorBaseEENKUlvE1_clEvENKUlvE0_clEvEUlffE_EESt5arrayIPcLm3EELi4E23TrivialOffsetCalculatorILi2EjESD_ILi1EjENS0_6memory15LoadWithoutCastENSG_16StoreWithoutCastEEEviT_T0_T2_T3_T4_T5_,@function
        .size           _ZN2at6native27unrolled_elementwise_kernelINS0_13BinaryFunctorIfffZZZNS0_15binary_internal21div_trunc_kernel_cudaERNS_18TensorIteratorBaseEENKUlvE1_clEvENKUlvE0_clEvEUlffE_EESt5arrayIPcLm3EELi4E23TrivialOffsetCalculatorILi2EjESD_ILi1EjENS0_6memory15LoadWithoutCastENSG_16StoreWithoutCastEEEviT_T0_T2_T3_T4_T5_,(.L_x_22805 - _ZN2at6native27unrolled_elementwise_kernelINS0_13BinaryFunctorIfffZZZNS0_15binary_internal21div_trunc_kernel_cudaERNS_18TensorIteratorBaseEENKUlvE1_clEvENKUlvE0_clEvEUlffE_EESt5arrayIPcLm3EELi4E23TrivialOffsetCalculatorILi2EjESD_ILi1EjENS0_6memory15LoadWithoutCastENSG_16StoreWithoutCastEEEviT_T0_T2_T3_T4_T5_)
        .other          _ZN2at6native27unrolled_elementwise_kernelINS0_13BinaryFunctorIfffZZZNS0_15binary_internal21div_trunc_kernel_cudaERNS_18TensorIteratorBaseEENKUlvE1_clEvENKUlvE0_clEvEUlffE_EESt5arrayIPcLm3EELi4E23TrivialOffsetCalculatorILi2EjESD_ILi1EjENS0_6memory15LoadWithoutCastENSG_16StoreWithoutCastEEEviT_T0_T2_T3_T4_T5_,@"STO_CUDA_ENTRY STV_DEFAULT"
_ZN2at6native27unrolled_elementwise_kernelINS0_13BinaryFunctorIfffZZZNS0_15binary_internal21div_trunc_kernel_cudaERNS_18TensorIteratorBaseEENKUlvE1_clEvENKUlvE0_clEvEUlffE_EESt5arrayIPcLm3EELi4E23TrivialOffsetCalculatorILi2EjESD_ILi1EjENS0_6memory15LoadWithoutCastENSG_16StoreWithoutCastEEEviT_T0_T2_T3_T4_T5_:
.text._ZN2at6native27unrolled_elementwise_kernelINS0_13BinaryFunctorIfffZZZNS0_15binary_internal21div_trunc_kernel_cudaERNS_18TensorIteratorBaseEENKUlvE1_clEvENKUlvE0_clEvEUlffE_EESt5arrayIPcLm3EELi4E23TrivialOffsetCalculatorILi2EjESD_ILi1EjENS0_6memory15LoadWithoutCastENSG_16StoreWithoutCastEEEviT_T0_T2_T3_T4_T5_:
[----:B------:R-:W-:Y:S01]  /*0000*/  LDC R1, c[0x0][0x28] ;  /* 0x00000a00ff017b82 */ /* 0x000fe20000000800 */
[----:B------:R-:W0:Y:S07]  /*0010*/  S2R R0, SR_CTAID.X ;  /* 0x0000000000007919 */ /* 0x000e2e0000002500 */
[----:B------:R-:W0:Y:S01]  /*0020*/  LDC R3, c[0x0][0x210] ;  /* 0x00008400ff037b82 */ /* 0x000e220000000800 */
[----:B------:R-:W-:Y:S01]  /*0030*/  IMAD.MOV.U32 R16, RZ, RZ, RZ ;  /* 0x000000ffff107224 */ /* 0x000fe200078e00ff */
        /* <DEDUP_REMOVED lines=15> */
[----:B------:R-:W-:-:S03]  /*0130*/  MOV R20, RZ ;  /* 0x000000ff00147202 */ /* 0x000fc60000000f00 */
[----:B------:R-:W0:Y:S01]  /*0140*/  @!P1 LDC.64 R2, c[0x0][0x220] ;  /* 0x00008800ff029b82 */ /* 0x000e220000000a00 */
[----:B------:R3:W4:Y:S07]  /*0150*/  @!P0 LDG.E R16, desc[UR4][R24.64] ;  /* 0x0000000418108981 */ /* 0x00072e000c1e1900 */
[----:B------:R-:W0:Y:S01]  /*0160*/  @!P3 LDC.64 R8, c[0x0][0x228] ;  /* 0x00008a00ff08bb82 */ /* 0x000e220000000a00 */
[----:B-1----:R-:W-:Y:S01]  /*0170*/  @!P0 IMAD.WIDE.U32 R6, R27, 0x4, R6 ;  /* 0x000000041b068825 */ /* 0x002fe200078e0006 */
[----:B---3--:R-:W-:-:S06]  /*0180*/  CS2R R24, SRZ ;  /* 0x0000000000187805 */ /* 0x008fcc000001ff00 */
[----:B------:R-:W1:Y:S01]  /*0190*/  @!P3 LDC.64 R4, c[0x0][0x220] ;  /* 0x00008800ff04bb82 */ /* 0x000e620000000a00 */
[----:B------:R-:W-:Y:S01]  /*01a0*/  @!P3 IMAD R21, R0, 0x200, R17 ;  /* 0x000002000015b824 */ /* 0x000fe200078e0211 */
[----:B------:R-:W3:Y:S01]  /*01b0*/  @!P0 LDG.E R24, desc[UR4][R6.64] ;  /* 0x0000000406188981 */ /* 0x000ee2000c1e1900 */
[----:B------:R-:W-:Y:S01]  /*01c0*/  HFMA2.MMA R18, -RZ, RZ, 0, 0 ;  /* 0x00000000ff127435 */ /* 0x000fe200000001ff */
[----:B--2---:R-:W-:-:S09]  /*01d0*/  @!P1 IMAD.WIDE.U32 R10, R23, 0x4, R10 ;  /* 0x00000004170a9825 */ /* 0x004fd200078e000a */
[----:B------:R1:W2:Y:S01]  /*01e0*/  @!P1 LDG.E R18, desc[UR4][R10.64] ;  /* 0x000000040a129981 */ /* 0x0002a2000c1e1900 */
[----:B0-----:R-:W-:-:S05]  /*01f0*/  @!P3 IMAD.WIDE.U32 R8, R21, 0x4, R8 ;  /* 0x000000041508b825 */ /* 0x001fca00078e0008 */
[----:B------:R-:W2:Y:S01]  /*0200*/  @!P3 LDG.E R20, desc[UR4][R8.64] ;  /* 0x000000040814b981 */ /* 0x000ea2000c1e1900 */
[----:B-1----:R-:W-:-:S04]  /*0210*/  @!P3 IMAD.WIDE.U32 R10, R21, 0x4, R4 ;  /* 0x00000004150ab825 */ /* 0x002fc800078e0004 */
[----:B------:R-:W-:-:S06]  /*0220*/  IMAD.MOV.U32 R21, RZ, RZ, RZ ;  /* 0x000000ffff157224 */ /* 0x000fcc00078e00ff */
[----:B------:R-:W2:Y:S01]  /*0230*/  @!P3 LDG.E R21, desc[UR4][R10.64] ;  /* 0x000000040a15b981 */ /* 0x000ea2000c1e1900 */
[----:B------:R-:W-:-:S05]  /*0240*/  @!P1 IMAD.WIDE.U32 R2, R23, 0x4, R2 ;  /* 0x0000000417029825 */ /* 0x000fca00078e0002 */
[----:B------:R0:W2:Y:S01]  /*0250*/  @!P1 LDG.E R25, desc[UR4][R2.64] ;  /* 0x0000000402199981 */ /* 0x0000a2000c1e1900 */
[----:B------:R-:W-:-:S04]  /*0260*/  @!P3 IADD3 R17, R17, 0x80, RZ ;  /* 0x000000801111b810 */ /* 0x000fc80007ffe0ff */
[----:B------:R-:W-:Y:S02]  /*0270*/  ISETP.GE.AND P2, PT, R17, R12, PT ;  /* 0x0000000c1100720c */ /* 0x000fe40003f46270 */
[----:B------:R-:W-:-:S11]  /*0280*/  MOV R7, R19 ;  /* 0x0000001300077202 */ /* 0x000fd60000000f00 */
[----:B------:R-:W1:Y:S08]  /*0290*/  @!P2 LDC.64 R22, c[0x0][0x228] ;  /* 0x00008a00ff16ab82 */ /* 0x000e700000000a00 */
[----:B------:R-:W1:Y:S01]  /*02a0*/  @!P2 LDC.64 R4, c[0x0][0x220] ;  /* 0x00008800ff04ab82 */ /* 0x000e620000000a00 */
[----:B0-----:R-:W-:Y:S01]  /*02b0*/  VIADD R3, R7, 0x100 ;  /* 0x0000010007037836 */ /* 0x001fe20000000000 */
[----:B------:R-:W-:-:S04]  /*02c0*/  @!P2 LEA R17, R0, R17, 0x9 ;  /* 0x000000110011a211 */ /* 0x000fc800078e48ff */
[----:B------:R-:W-:Y:S02]  /*02d0*/  ISETP.GE.AND P1, PT, R3, R12, PT ;  /* 0x0000000c0300720c */ /* 0x000fe40003f26270 */
[----:B------:R-:W0:Y:S01]  /*02e0*/  @!P0 LDC.64 R2, c[0x0][0x218] ;  /* 0x00008600ff028b82 */ /* 0x000e220000000a00 */
[----:B------:R-:W-:Y:S01]  /*02f0*/  HFMA2.MMA R8, -RZ, RZ, 0, 0 ;  /* 0x00000000ff087435 */ /* 0x000fe200000001ff */
[----:B------:R-:W-:Y:S02]  /*0300*/  IMAD.MOV.U32 R6, RZ, RZ, RZ ;  /* 0x000000ffff067224 */ /* 0x000fe400078e00ff */
[----:B-1----:R-:W-:-:S07]  /*0310*/  @!P2 IMAD.WIDE.U32 R22, R17, 0x4, R22 ;  /* 0x000000041116a825 */ /* 0x002fce00078e0016 */
[----:B------:R-:W5:Y:S01]  /*0320*/  @!P2 LDG.E R8, desc[UR4][R22.64] ;  /* 0x000000041608a981 */ /* 0x000f62000c1e1900 */
[----:B------:R-:W-:Y:S01]  /*0330*/  @!P2 IMAD.WIDE.U32 R4, R17, 0x4, R4 ;  /* 0x000000041104a825 */ /* 0x000fe200078e0004 */
[----:B------:R-:W-:-:S04]  /*0340*/  IADD3 R17, R7, 0x80, RZ ;  /* 0x0000008007117810 */ /* 0x000fc80007ffe0ff */
[----:B------:R1:W5:Y:S01]  /*0350*/  @!P2 LDG.E R6, desc[UR4][R4.64] ;  /* 0x000000040406a981 */ /* 0x000362000c1e1900 */
[----:B------:R-:W-:Y:S02]  /*0360*/  ISETP.GE.AND P2, PT, R17, R12, PT ;  /* 0x0000000c1100720c */ /* 0x000fe40003f46270 */
[----:B-1----:R-:W-:Y:S02]  /*0370*/  IADD3 R5, R7, 0x180, RZ ;  /* 0x0000018007057810 */ /* 0x002fe40007ffe0ff */
[----:B------:R-:W-:-:S04]  /*0380*/  @!P0 MOV R7, R17 ;  /* 0x0000001100078202 */ /* 0x000fc80000000f00 */
[----:B------:R-:W-:Y:S01]  /*0390*/  ISETP.GE.AND P3, PT, R7, R12, PT ;  /* 0x0000000c0700720c */ /* 0x000fe20003f66270 */
[----:B------:R-:W-:Y:S01]  /*03a0*/  BSSY B0, `(.L_x_4970) ;  /* 0x0000019000007945 */ /* 0x000fe20003800000 */
[----:B----4-:R-:W3:Y:S02]  /*03b0*/  @!P0 MUFU.RCP R9, R16 ;  /* 0x0000001000098308 */ /* 0x010ee40000001000 */
[----:B---3--:R-:W-:-:S06]  /*03c0*/  @!P0 FMUL.FTZ R24, R9, R24 ;  /* 0x0000001809188220 */ /* 0x008fcc0000410000 */
[----:B------:R-:W1:Y:S01]  /*03d0*/  @!P0 FRND.TRUNC R15, R24 ;  /* 0x00000018000f8307 */ /* 0x000e62000020d000 */
[----:B------:R-:W-:-:S04]  /*03e0*/  @!P0 IMAD R9, R0, 0x200, R19 ;  /* 0x0000020000098824 */ /* 0x000fc800078e0213 */
[----:B0-----:R-:W-:-:S03]  /*03f0*/  @!P0 IMAD.WIDE.U32 R2, R9, 0x4, R2 ;  /* 0x0000000409028825 */ /* 0x001fc600078e0002 */
[----:B--2---:R-:W0:Y:S02]  /*0400*/  @!P1 MUFU.RCP R20, R20 ;  /* 0x0000001400149308 */ /* 0x004e240000001000 */
[----:B-1----:R1:W-:Y:S06]  /*0410*/  @!P0 STG.E desc[UR4][R2.64], R15 ;  /* 0x0000000f02008986 */ /* 0x0023ec000c101904 */
[----:B------:R-:W2:Y:S01]  /*0420*/  @!P2 MUFU.RCP R18, R18 ;  /* 0x000000120012a308 */ /* 0x000ea20000001000 */
[----:B0-----:R-:W-:-:S07]  /*0430*/  @!P1 FMUL.FTZ R21, R20, R21 ;  /* 0x0000001514159220 */ /* 0x001fce0000410000 */
[----:B------:R1:W0:Y:S01]  /*0440*/  @!P1 FRND.TRUNC R14, R21 ;  /* 0x00000015000e9307 */ /* 0x000222000020d000 */
[----:B--2---:R-:W-:-:S07]  /*0450*/  @!P2 FMUL.FTZ R25, R18, R25 ;  /* 0x000000191219a220 */ /* 0x004fce0000410000 */
[----:B------:R1:W2:Y:S01]  /*0460*/  @!P2 FRND.TRUNC R13, R25 ;  /* 0x00000019000da307 */ /* 0x0002a2000020d000 */
[----:B------:R-:W-:Y:S01]  /*0470*/  ISETP.GE.AND P2, PT, R5, R12, PT ;  /* 0x0000000c0500720c */ /* 0x000fe20003f46270 */
[----:B------:R-:W-:-:S12]  /*0480*/  @P3 BRA `(.L_x_4971) ;  /* 0x0000000000283947 */ /* 0x000fd80003800000 */
[----:B------:R-:W3:Y:S01]  /*0490*/  LDC.64 R4, c[0x0][0x218] ;  /* 0x00008600ff047b82 */ /* 0x000ee20000000a00 */
[----:B-1----:R-:W-:Y:S02]  /*04a0*/  LEA R3, R0, R7, 0x9 ;  /* 0x0000000700037211 */ /* 0x002fe400078e48ff */
[----:B------:R-:W-:-:S04]  /*04b0*/  IADD3 R7, R7, 0x80, RZ ;  /* 0x0000008007077810 */ /* 0x000fc80007ffe0ff */
[----:B------:R-:W-:-:S13]  /*04c0*/  ISETP.GE.AND P0, PT, R7, R12, PT ;  /* 0x0000000c0700720c */ /* 0x000fda0003f06270 */
[----:B------:R-:W-:Y:S01]  /*04d0*/  @!P0 IMAD R9, R0, 0x200, R7 ;  /* 0x0000020000098824 */ /* 0x000fe200078e0207 */
[----:B------:R-:W-:Y:S01]  /*04e0*/  @!P0 IADD3 R7, R7, 0x80, RZ ;  /* 0x0000008007078810 */ /* 0x000fe20007ffe0ff */
[----:B---3--:R-:W-:-:S04]  /*04f0*/  IMAD.WIDE.U32 R2, R3, 0x4, R4 ;  /* 0x0000000403027825 */ /* 0x008fc800078e0004 */
[----:B------:R-:W-:Y:S01]  /*0500*/  @!P0 IMAD.WIDE.U32 R4, R9, 0x4, R4 ;  /* 0x0000000409048825 */ /* 0x000fe200078e0004 */
[----:B--2---:R3:W-:Y:S04]  /*0510*/  STG.E desc[UR4][R2.64], R13 ;  /* 0x0000000d02007986 */ /* 0x0047e8000c101904 */
[----:B0-----:R3:W-:Y:S02]  /*0520*/  @!P0 STG.E desc[UR4][R4.64], R14 ;  /* 0x0000000e04008986 */ /* 0x0017e4000c101904 */
.L_x_4971:
[----:B------:R-:W-:Y:S05]  /*0530*/  BSYNC B0 ;  /* 0x0000000000007941 */ /* 0x000fea0003800000 */
.L_x_4970:
[----:B------:R-:W-:Y:S01]  /*0540*/  ISETP.GE.AND P0, PT, R7, R12, PT ;  /* 0x0000000c0700720c */ /* 0x000fe20003f06270 */
[----:B---3-5:R3:W4:-:S12]  /*0550*/  @!P2 MUFU.RCP R5, R8 ;  /* 0x000000080005a308 */ /* 0x0287180000001000 */
[----:B---3--:R-:W-:Y:S05]  /*0560*/  @P0 EXIT ;  /* 0x000000000000094d */ /* 0x008fea0003800000 */
[----:B-1----:R-:W1:Y:S01]  /*0570*/  LDC.64 R2, c[0x0][0x218] ;  /* 0x00008600ff027b82 */ /* 0x002e620000000a00 */
[----:B----4-:R-:W-:Y:S01]  /*0580*/  @!P2 FMUL.FTZ R6, R5, R6 ;  /* 0x000000060506a220 */ /* 0x010fe20000410000 */
[----:B------:R-:W-:-:S03]  /*0590*/  LEA R7, R0, R7, 0x9 ;  /* 0x0000000700077211 */ /* 0x000fc600078e48ff */
[----:B------:R-:W3:Y:S02]  /*05a0*/  @!P2 FRND.TRUNC R5, R6 ;  /* 0x000000060005a307 */ /* 0x000ee4000020d000 */
[----:B-1----:R-:W-:-:S05]  /*05b0*/  IMAD.WIDE.U32 R2, R7, 0x4, R2 ;  /* 0x0000000407027825 */ /* 0x002fca00078e0002 */
[----:B---3--:R-:W-:Y:S01]  /*05c0*/  STG.E desc[UR4][R2.64], R5 ;  /* 0x0000000502007986 */ /* 0x008fe2000c101904 */
[----:B------:R-:W-:Y:S05]  /*05d0*/  EXIT ;  /* 0x000000000000794d */ /* 0x000fea0003800000 */
.L_x_4972:
        /* <DEDUP_REMOVED lines=10> */
.L_x_22805:


//--------------------- .text._ZN2at6native29vectorized_elementwise_kernelILi2ENS0_13BinaryFunctorIfffZZZNS0_15binary_internal21div_trunc_kernel_cudaERNS_18TensorIteratorBaseEENKUlvE1_clEvENKUlvE0_clEvEUlffE_EESt5arrayIPcLm3EEEEviT0_T1_ --------------------------
	.section	.text._ZN2at6native29vectorized_elementwise_kernelILi2ENS0_13BinaryFunctorIfffZZZNS0_15binary_internal21div_trunc_kernel_cudaERNS_18TensorIteratorBaseEENKUlvE1_clEvENKUlvE0_clEvEUlffE_EESt5arrayIPcLm3EEEEviT0_T1_,"ax",@progbits
	.align	128
        .global         _ZN2at6native29vectorized_elementwise_kernelILi2ENS0_13BinaryFunctorIfffZZZNS0_15binary_internal21div_trunc_kernel_cudaERNS_18TensorIteratorBaseEENKUlvE1_clEvENKUlvE0_clEvEUlffE_EESt5arrayIPcLm3EEEEviT0_T1_
        .type           _ZN2at6native29vectorized_elementwise_kernelILi2ENS0_13BinaryFunctorIfffZZZNS0_15binary_internal21div_trunc_kernel_cudaERNS_18TensorIteratorBaseEENKUlvE1_clEvENKUlvE0_clEvEUlffE_EESt5arrayIPcLm3EEEEviT0_T1_,@function
        .size           _ZN2at6native29vectorized_elementwise_kernelILi2ENS0_13BinaryFunctorIfffZZZNS0_15binary_internal21div_trunc_kernel_cudaERNS_18TensorIteratorBaseEENKUlvE1_clEvENKUlvE0_clEvEUlffE_EESt5arrayIPcLm3EEEEviT0_T1_,(.L_x_22806 - _ZN2at6native29vectorized_elementwise_kernelILi2ENS0_13BinaryFunctorIfffZZZNS0_15binary_internal21div_trunc_kernel_cudaERNS_18TensorIteratorBaseEENKUlvE1_clEvENKUlvE0_clEvEUlffE_EESt5arrayIPcLm3EEEEviT0_T1_)
        .other          _ZN2at6native29vectorized_elementwise_kernelILi2ENS0_13BinaryFunctorIfffZZZNS0_15binary_internal21div_trunc_kernel_cudaERNS_18TensorIteratorBaseEENKUlvE1_clEvENKUlvE0_clEvEUlffE_EESt5arrayIPcLm3EEEEviT0_T1_,@"STO_CUDA_ENTRY STV_DEFAULT"
_ZN2at6native29vectorized_elementwise_kernelILi2ENS0_13BinaryFunctorIfffZZZNS0_15binary_internal21div_trunc_kernel_cudaERNS_18TensorIteratorBaseEENKUlvE1_clEvENKUlvE0_clEvEUlffE_EESt5arrayIPcLm3EEEEviT0_T1_:
.text._ZN2at6native29vectorized_elementwise_kernelILi2ENS0_13BinaryFunctorIfffZZZNS0_15binary_internal21div_trunc_kernel_cudaERNS_18TensorIteratorBaseEENKUlvE1_clEvENKUlvE0_clEvEUlffE_EESt5arrayIPcLm3EEEEviT0_T1_:
        /* <DEDUP_REMOVED lines=16> */
[----:B------:R-:W-:-:S03]  /*0100*/  IMAD.WIDE.U32 R24, R6, 0x8, R2 ;  /* 0x0000000806187825 */ /* 0x000fc600078e0002 */
[----:B------:R-:W4:Y:S04]  /*0110*/  LDG.E.64 R18, desc[UR4][R26.64+0x800] ;  /* 0x000800041a127981 */ /* 0x000f28000c1e1b00 */
[----:B------:R-:W5:Y:S04]  /*0120*/  LDG.E.64 R14, desc[UR4][R26.64+0xc00] ;  /* 0x000c00041a0e7981 */ /* 0x000f68000c1e1b00 */
[----:B------:R-:W4:Y:S04]  /*0130*/  LDG.E.64 R8, desc[UR4][R24.64+0x400] ;  /* 0x0004000418087981 */ /* 0x000f28000c1e1b00 */
[----:B------:R-:W5:Y:S04]  /*0140*/  LDG.E.64 R10, desc[UR4][R24.64] ;  /* 0x00000004180a7981 */ /* 0x000f68000c1e1b00 */
[----:B------:R-:W5:Y:S04]  /*0150*/  LDG.E.64 R4, desc[UR4][R24.64+0x800] ;  /* 0x0008000418047981 */ /* 0x000f68000c1e1b00 */
[----:B------:R-:W5:Y:S01]  /*0160*/  LDG.E.64 R2, desc[UR4][R24.64+0xc00] ;  /* 0x000c000418027981 */ /* 0x000f62000c1e1b00 */
[----:B---3--:R-:W4:Y:S08]  /*0170*/  MUFU.RCP R13, R13 ;  /* 0x0000000d000d7308 */ /* 0x008f300000001000 */
[----:B--2---:R-:W0:Y:S08]  /*0180*/  MUFU.RCP R28, R21 ;  /* 0x00000015001c7308 */ /* 0x004e300000001000 */
[----:B------:R-:W1:Y:S01]  /*0190*/  MUFU.RCP R23, R20 ;  /* 0x0000001400177308 */ /* 0x000e620000001000 */
[----:B----4-:R-:W-:-:S07]  /*01a0*/  FMUL.FTZ R9, R9, R13 ;  /* 0x0000000d09097220 */ /* 0x010fce0000410000 */
[----:B------:R2:W3:Y:S08]  /*01b0*/  MUFU.RCP R29, R12 ;  /* 0x0000000c001d7308 */ /* 0x0004f00000001000 */
[----:B------:R-:W-:Y:S01]  /*01c0*/  MUFU.RCP R17, R18 ;  /* 0x0000001200117308 */ /* 0x000fe20000001000 */
[----:B--2---:R-:W2:Y:S07]  /*01d0*/  LDC.64 R12, c[0x0][0x218] ;  /* 0x00008600ff0c7b82 */ /* 0x004eae0000000a00 */
[----:B------:R-:W4:Y:S08]  /*01e0*/  MUFU.RCP R22, R19 ;  /* 0x0000001300167308 */ /* 0x000f300000001000 */
[----:B-----5:R-:W5:Y:S08]  /*01f0*/  MUFU.RCP R7, R14 ;  /* 0x0000000e00077308 */ /* 0x020f700000001000 */
[----:B------:R-:W2:Y:S01]  /*0200*/  MUFU.RCP R16, R15 ;  /* 0x0000000f00107308 */ /* 0x000ea20000001000 */
[----:B0-----:R-:W-:Y:S01]  /*0210*/  FMUL.FTZ R11, R11, R28 ;  /* 0x0000001c0b0b7220 */ /* 0x001fe20000410000 */
[----:B-1----:R-:W-:Y:S01]  /*0220*/  FMUL.FTZ R10, R10, R23 ;  /* 0x000000170a0a7220 */ /* 0x002fe20000410000 */
[----:B---3--:R-:W-:Y:S01]  /*0230*/  FMUL.FTZ R8, R8, R29 ;  /* 0x0000001d08087220 */ /* 0x008fe20000410000 */
[----:B----4-:R-:W-:Y:S01]  /*0240*/  FMUL.FTZ R5, R5, R22 ;  /* 0x0000001605057220 */ /* 0x010fe20000410000 */
[----:B------:R-:W-:Y:S01]  /*0250*/  FMUL.FTZ R4, R4, R17 ;  /* 0x0000001104047220 */ /* 0x000fe20000410000 */
[----:B-----5:R-:W-:-:S02]  /*0260*/  FMUL.FTZ R2, R2, R7 ;  /* 0x0000000702027220 */ /* 0x020fc40000410000 */
[----:B------:R-:W-:Y:S01]  /*0270*/  FRND.TRUNC R11, R11 ;  /* 0x0000000b000b7307 */ /* 0x000fe2000020d000 */
[----:B--2---:R-:W-:-:S07]  /*0280*/  FMUL.FTZ R3, R3, R16 ;  /* 0x0000001003037220 */ /* 0x004fce0000410000 */
[----:B------:R-:W0:Y:S01]  /*0290*/  FRND.TRUNC R10, R10 ;  /* 0x0000000a000a7307 */ /* 0x000e22000020d000 */
[----:B------:R-:W-:-:S07]  /*02a0*/  IMAD.WIDE.U32 R12, R0, 0x4, R12 ;  /* 0x00000004000c7825 */ /* 0x000fce00078e000c */
[----:B------:R-:W-:Y:S08]  /*02b0*/  FRND.TRUNC R9, R9 ;  /* 0x0000000900097307 */ /* 0x000ff0000020d000 */
[----:B------:R-:W1:Y:S08]  /*02c0*/  FRND.TRUNC R8, R8 ;  /* 0x0000000800087307 */ /* 0x000e70000020d000 */
[----:B------:R-:W-:Y:S08]  /*02d0*/  FRND.TRUNC R5, R5 ;  /* 0x0000000500057307 */ /* 0x000ff0000020d000 */
[----:B------:R-:W2:Y:S08]  /*02e0*/  FRND.TRUNC R4, R4 ;  /* 0x0000000400047307 */ /* 0x000eb0000020d000 */
[----:B------:R-:W-:Y:S08]  /*02f0*/  FRND.TRUNC R3, R3 ;  /* 0x0000000300037307 */ /* 0x000ff0000020d000 */
[----:B------:R-:W3:Y:S01]  /*0300*/  FRND.TRUNC R2, R2 ;  /* 0x0000000200027307 */ /* 0x000ee2000020d000 */
[----:B------:R-:W-:-:S05]  /*0310*/  IMAD.WIDE R12, R6, 0x8, R12 ;  /* 0x00000008060c7825 */ /* 0x000fca00078e020c */
[----:B0-----:R-:W-:Y:S04]  /*0320*/  STG.E.64 desc[UR4][R12.64], R10 ;  /* 0x0000000a0c007986 */ /* 0x001fe8000c101b04 */
[----:B-1----:R-:W-:Y:S04]  /*0330*/  STG.E.64 desc[UR4][R12.64+0x400], R8 ;  /* 0x000400080c007986 */ /* 0x002fe8000c101b04 */
[----:B--2---:R-:W-:Y:S04]  /*0340*/  STG.E.64 desc[UR4][R12.64+0x800], R4 ;  /* 0x000800040c007986 */ /* 0x004fe8000c101b04 */
[----:B---3--:R-:W-:Y:S01]  /*0350*/  STG.E.64 desc[UR4][R12.64+0xc00], R2 ;  /* 0x000c00020c007986 */ /* 0x008fe2000c101b04 */
[----:B------:R-:W-:Y:S05]  /*0360*/  EXIT ;  /* 0x000000000000794d */ /* 0x000fea0003800000 */
.L_x_4973:
[----:B------:R-:W0:Y:S01]  /*0370*/  S2R R23, SR_TID.X ;  /* 0x0000000000177919 */ /* 0x000e220000002100 */
[----:B------:R-:W-:Y:S01]  /*0380*/  IMAD.MOV.U32 R16, RZ, RZ, RZ ;  /* 0x000000ffff107224 */ /* 0x000fe200078e00ff */
[----:B0-----:R-:W-:-:S13]  /*0390*/  ISETP.GE.AND P0, PT, R23, R2, PT ;  /* 0x000000021700720c */ /* 0x001fda0003f06270 */
[----:B------:R-:W0:Y:S01]  /*03a0*/  @!P0 LDC.64 R12, c[0x0][0x228] ;  /* 0x00008a00ff0c8b82 */ /* 0x000e220000000a00 */
[----:B------:R-:W-:-:S07]  /*03b0*/  @!P0 IADD3 R27, R0, R23, RZ ;  /* 0x00000017001b8210 */ /* 0x000fce0007ffe0ff */
[----:B------:R-:W1:Y:S01]  /*03c0*/  @!P0 LDC.64 R14, c[0x0][0x220] ;  /* 0x00008800ff0e8b82 */ /* 0x000e620000000a00 */
[----:B0-----:R-:W-:-:S05]  /*03d0*/  @!P0 IMAD.WIDE.U32 R24, R27, 0x4, R12 ;  /* 0x000000041b188825 */ /* 0x001fca00078e000c */
[----:B------:R0:W2:Y:S01]  /*03e0*/  @!P0 LDG.E R16, desc[UR4][R24.64] ;  /* 0x0000000418108981 */ /* 0x0000a2000c1e1900 */
[----:B------:R-:W-:Y:S01]  /*03f0*/  CS2R R12, SRZ ;  /* 0x00000000000c7805 */ /* 0x000fe2000001ff00 */
[----:B-1----:R-:W-:-:S05]  /*0400*/  @!P0 IMAD.WIDE.U32 R26, R27, 0x4, R14 ;  /* 0x000000041b1a8825 */ /* 0x002fca00078e000e */
[----:B------:R-:W3:Y:S01]  /*0410*/  @!P0 LDG.E R13, desc[UR4][R26.64] ;  /* 0x000000041a0d8981 */ /* 0x000ee2000c1e1900 */
[----:B------:R-:W-:Y:S01]  /*0420*/  @!P0 IADD3 R23, R23, 0x80, RZ ;  /* 0x0000008017178810 */ /* 0x000fe20007ffe0ff */
[----:B------:R-:W-:-:S03]  /*0430*/  IMAD.MOV.U32 R3, RZ, RZ, RZ ;  /* 0x000000ffff037224 */ /* 0x000fc600078e00ff */
[----:B------:R-:W-:-:S13]  /*0440*/  ISETP.GE.AND P3, PT, R23, R2, PT ;  /* 0x000000021700720c */ /* 0x000fda0003f66270 */
[----:B------:R-:W-:Y:S01]  /*0450*/  @!P3 IADD3 R11, R0, R23, RZ ;  /* 0x00000017000bb210 */ /* 0x000fe20007ffe0ff */
[----:B------:R-:W-:Y:S01]  /*0460*/  @!P3 VIADD R23, R23, 0x80 ;  /* 0x000000801717b836 */ /* 0x000fe20000000000 */
[----:B------:R-:W1:Y:S04]  /*0470*/  @!P3 LDC.64 R20, c[0x0][0x220] ;  /* 0x00008800ff14bb82 */ /* 0x000e680000000a00 */
[----:B------:R-:W-:-:S04]  /*0480*/  ISETP.GE.AND P4, PT, R23, R2, PT ;  /* 0x000000021700720c */ /* 0x000fc80003f86270 */
[----:B------:R-:W4:Y:S09]  /*0490*/  @!P3 LDC.64 R14, c[0x0][0x228] ;  /* 0x00008a00ff0ebb82 */ /* 0x000f320000000a00 */
[----:B------:R-:W-:Y:S01]  /*04a0*/  @!P4 IADD3 R17, R0, R23, RZ ;  /* 0x000000170011c210 */ /* 0x000fe20007ffe0ff */
[----:B0-----:R-:W0:Y:S01]  /*04b0*/  @!P4 LDC.64 R24, c[0x0][0x228] ;  /* 0x00008a00ff18cb82 */ /* 0x001e220000000a00 */
[----:B------:R-:W-:-:S04]  /*04c0*/  @!P4 IADD3 R23, R23, 0x80, RZ ;  /* 0x000000801717c810 */ /* 0x000fc80007ffe0ff */
[----:B------:R-:W-:Y:S01]  /*04d0*/  ISETP.GE.AND P2, PT, R23, R2, PT ;  /* 0x000000021700720c */ /* 0x000fe20003f46270 */
[C---:B-1----:R-:W-:Y:S02]  /*04e0*/  @!P3 IMAD.WIDE.U32 R20, R11.reuse, 0x4, R20 ;  /* 0x000000040b14b825 */ /* 0x042fe400078e0014 */
[----:B------:R-:W1:Y:S03]  /*04f0*/  @!P4 LDC.64 R28, c[0x0][0x220] ;  /* 0x00008800ff1ccb82 */ /* 0x000e660000000a00 */
[----:B------:R5:W3:Y:S01]  /*0500*/  @!P3 LDG.E R3, desc[UR4][R20.64] ;  /* 0x000000041403b981 */ /* 0x000ae2000c1e1900 */
[----:B----4-:R-:W-:-:S04]  /*0510*/  @!P3 IMAD.WIDE.U32 R14, R11, 0x4, R14 ;  /* 0x000000040b0eb825 */ /* 0x010fc800078e000e */
[----:B------:R-:W-:Y:S01]  /*0520*/  IMAD.MOV.U32 R11, RZ, RZ, RZ ;  /* 0x000000ffff0b7224 */ /* 0x000fe200078e00ff */
[----:B------:R-:W-:Y:S01]  /*0530*/  MOV R22, RZ ;  /* 0x000000ff00167202 */ /* 0x000fe20000000f00 */
[----:B-----5:R-:W4:Y:S01]  /*0540*/  @!P2 LDC.64 R20, c[0x0][0x220] ;  /* 0x00008800ff14ab82 */ /* 0x020f220000000a00 */
[----:B------:R-:W-:-:S03]  /*0550*/  @!P2 IADD3 R27, R0, R23, RZ ;  /* 0x00000017001ba210 */ /* 0x000fc60007ffe0ff */
[----:B------:R5:W3:Y:S01]  /*0560*/  @!P3 LDG.E R11, desc[UR4][R14.64] ;  /* 0x000000040e0bb981 */ /* 0x000ae2000c1e1900 */
[----:B0-----:R-:W-:Y:S01]  /*0570*/  @!P4 IMAD.WIDE.U32 R24, R17, 0x4, R24 ;  /* 0x000000041118c825 */ /* 0x001fe200078e0018 */
[----:B------:R-:W-:-:S04]  /*0580*/  @!P2 IADD3 R23, R23, 0x80, RZ ;  /* 0x000000801717a810 */ /* 0x000fc80007ffe0ff */
[----:B------:R0:W3:Y:S01]  /*0590*/  @!P4 LDG.E R22, desc[UR4][R24.64] ;  /* 0x000000041816c981 */ /* 0x0000e2000c1e1900 */
[----:B------:R-:W-:Y:S01]  /*05a0*/  ISETP.GE.AND P1, PT, R23, R2, PT ;  /* 0x000000021700720c */ /* 0x000fe20003f26270 */
[----:B-----5:R-:W5:Y:S01]  /*05b0*/  @!P2 LDC.64 R14, c[0x0][0x228] ;  /* 0x00008a00ff0eab82 */ /* 0x020f620000000a00 */
[----:B------:R-:W-:Y:S01]  /*05c0*/  HFMA2.MMA R26, -RZ, RZ, 0, 0 ;  /* 0x00000000ff1a7435 */ /* 0x000fe200000001ff */
[----:B0-----:R-:W-:Y:S01]  /*05d0*/  CS2R R24, SRZ ;  /* 0x0000000000187805 */ /* 0x001fe2000001ff00 */
[----:B----4-:R-:W-:-:S05]  /*05e0*/  @!P2 IMAD.WIDE.U32 R20, R27, 0x4, R20 ;  /* 0x000000041b14a825 */ /* 0x010fca00078e0014 */
[----:B------:R0:W4:Y:S01]  /*05f0*/  @!P2 LDG.E R25, desc[UR4][R20.64] ;  /* 0x000000041419a981 */ /* 0x000122000c1e1900 */
[----:B-1----:R-:W-:-:S05]  /*0600*/  @!P4 IMAD.WIDE.U32 R28, R17, 0x4, R28 ;  /* 0x00000004111cc825 */ /* 0x002fca00078e001c */
[----:B------:R1:W4:Y:S01]  /*0610*/  @!P4 LDG.E R26, desc[UR4][R28.64] ;  /* 0x000000041c1ac981 */ /* 0x000322000c1e1900 */
[----:B-----5:R-:W-:Y:S01]  /*0620*/  @!P2 IMAD.WIDE.U32 R14, R27, 0x4, R14 ;  /* 0x000000041b0ea825 */ /* 0x020fe200078e000e */
[----:B0-----:R-:W-:-:S06]  /*0630*/  CS2R R20, SRZ ;  /* 0x0000000000147805 */ /* 0x001fcc000001ff00 */
[----:B------:R0:W5:Y:S01]  /*0640*/  @!P2 LDG.E R20, desc[UR4][R14.64] ;  /* 0x000000040e14a981 */ /* 0x000162000c1e1900 */
[----:B-1----:R-:W1:Y:S08]  /*0650*/  @!P1 LDC.64 R28, c[0x0][0x220] ;  /* 0x00008800ff1c9b82 */ /* 0x002e700000000a00 */
[----:B0-----:R-:W0:Y:S01]  /*0660*/  @!P1 LDC.64 R14, c[0x0][0x228] ;  /* 0x00008a00ff0e9b82 */ /* 0x001e220000000a00 */
[----:B------:R-:W-:Y:S01]  /*0670*/  @!P1 IMAD.IADD R17, R0, 0x1, R23 ;  /* 0x0000000100119824 */ /* 0x000fe200078e0217 */
[----:B------:R-:W-:-:S04]  /*0680*/  @!P1 IADD3 R23, R23, 0x80, RZ ;  /* 0x0000008017179810 */ /* 0x000fc80007ffe0ff */
[----:B------:R-:W-:Y:S01]  /*0690*/  ISETP.GE.AND P3, PT, R23, R2, PT ;  /* 0x000000021700720c */ /* 0x000fe20003f66270 */
[----:B-1----:R-:W-:-:S05]  /*06a0*/  @!P1 IMAD.WIDE.U32 R28, R17, 0x4, R28 ;  /* 0x00000004111c9825 */ /* 0x002fca00078e001c */
[----:B------:R1:W4:Y:S01]  /*06b0*/  @!P1 LDG.E R12, desc[UR4][R28.64] ;  /* 0x000000041c0c9981 */ /* 0x000322000c1e1900 */
[----:B0-----:R-:W-:-:S05]  /*06c0*/  @!P1 IMAD.WIDE.U32 R14, R17, 0x4, R14 ;  /* 0x00000004110e9825 */ /* 0x001fca00078e000e */
[----:B------:R0:W4:Y:S01]  /*06d0*/  @!P1 LDG.E R24, desc[UR4][R14.64] ;  /* 0x000000040e189981 */ /* 0x000122000c1e1900 */
[----:B-1----:R-:W1:Y:S08]  /*06e0*/  @!P3 LDC.64 R28, c[0x0][0x220] ;  /* 0x00008800ff1cbb82 */ /* 0x002e700000000a00 */
[----:B0-----:R-:W0:Y:S01]  /*06f0*/  @!P3 LDC.64 R14, c[0x0][0x228] ;  /* 0x00008a00ff0ebb82 */ /* 0x001e220000000a00 */
[----:B------:R-:W-:Y:S01]  /*0700*/  @!P3 IADD3 R17, R0, R23, RZ ;  /* 0x000000170011b210 */ /* 0x000fe20007ffe0ff */
[----:B------:R-:W-:Y:S01]  /*0710*/  @!P3 VIADD R23, R23, 0x80 ;  /* 0x000000801717b836 */ /* 0x000fe20000000000 */
[----:B------:R-:W-:-:S04]  /*0720*/  HFMA2.MMA R18, -RZ, RZ, 0, 0 ;  /* 0x00000000ff127435 */ /* 0x000fc800000001ff */
[----:B------:R-:W-:Y:S01]  /*0730*/  ISETP.GE.AND P2, PT, R23, R2, PT ;  /* 0x000000021700720c */ /* 0x000fe20003f46270 */
[----:B-1----:R-:W-:-:S05]  /*0740*/  @!P3 IMAD.WIDE.U32 R28, R17, 0x4, R28 ;  /* 0x00000004111cb825 */ /* 0x002fca00078e001c */
[----:B------:R1:W4:Y:S01]  /*0750*/  @!P3 LDG.E R21, desc[UR4][R28.64] ;  /* 0x000000041c15b981 */ /* 0x000322000c1e1900 */
[----:B0-----:R-:W-:-:S05]  /*0760*/  @!P3 IMAD.WIDE.U32 R14, R17, 0x4, R14 ;  /* 0x00000004110eb825 */ /* 0x001fca00078e000e */
[----:B------:R0:W4:Y:S01]  /*0770*/  @!P3 LDG.E R18, desc[UR4][R14.64] ;  /* 0x000000040e12b981 */ /* 0x000122000c1e1900 */
[----:B-1----:R-:W1:Y:S01]  /*0780*/  @!P2 LDC.64 R28, c[0x0][0x220] ;  /* 0x00008800ff1cab82 */ /* 0x002e620000000a00 */
[----:B------:R-:W-:-:S07]  /*0790*/  @!P2 IADD3 R17, R0, R23, RZ ;  /* 0x000000170011a210 */ /* 0x000fce0007ffe0ff */
[----:B0-----:R-:W0:Y:S01]  /*07a0*/  @!P2 LDC.64 R14, c[0x0][0x228] ;  /* 0x00008a00ff0eab82 */ /* 0x001e220000000a00 */
[----:B------:R-:W-:-:S04]  /*07b0*/  @!P2 IADD3 R23, R23, 0x80, RZ ;  /* 0x000000801717a810 */ /* 0x000fc80007ffe0ff */
[----:B------:R-:W-:Y:S01]  /*07c0*/  ISETP.GE.AND P1, PT, R23, R2, PT ;  /* 0x000000021700720c */ /* 0x000fe20003f26270 */
[----:B-1----:R-:W-:-:S04]  /*07d0*/  @!P2 IMAD.WIDE.U32 R28, R17, 0x4, R28 ;  /* 0x00000004111ca825 */ /* 0x002fc800078e001c */
[----:B0-----:R-:W-:-:S08]  /*07e0*/  @!P2 IMAD.WIDE.U32 R14, R17, 0x4, R14 ;  /* 0x00000004110ea825 */ /* 0x001fd000078e000e */
[----:B------:R-:W-:Y:S01]  /*07f0*/  @!P1 IADD3 R23, R0, R23, RZ ;  /* 0x0000001700179210 */ /* 0x000fe20007ffe0ff */
[----:B------:R-:W-:-:S06]  /*0800*/  IMAD.MOV.U32 R27, RZ, RZ, RZ ;  /* 0x000000ffff1b7224 */ /* 0x000fcc00078e00ff */
[----:B------:R0:W4:Y:S02]  /*0810*/  @!P2 LDG.E R27, desc[UR4][R28.64] ;  /* 0x000000041c1ba981 */ /* 0x000124000c1e1900 */
[----:B0-----:R-:W-:-:S06]  /*0820*/  CS2R R28, SRZ ;  /* 0x00000000001c7805 */ /* 0x001fcc000001ff00 */
[----:B------:R-:W4:Y:S01]  /*0830*/  @!P2 LDG.E R28, desc[UR4][R14.64] ;  /* 0x000000040e1ca981 */ /* 0x000f22000c1e1900 */
[----:B--2---:R-:W3:Y:S02]  /*0840*/  @!P0 MUFU.RCP R16, R16 ;  /* 0x0000001000108308 */ /* 0x004ee40000001000 */
[----:B---3--:R-:W-:Y:S02]  /*0850*/  @!P0 FMUL.FTZ R13, R16, R13 ;  /* 0x0000000d100d8220 */ /* 0x008fe40000410000 */
[----:B------:R-:W0:Y:S02]  /*0860*/  @!P1 LDC.64 R16, c[0x0][0x220] ;  /* 0x00008800ff109b82 */ /* 0x000e240000000a00 */
[----:B0-----:R-:W-:-:S05]  /*0870*/  @!P1 IMAD.WIDE.U32 R16, R23, 0x4, R16 ;  /* 0x0000000417109825 */ /* 0x001fca00078e0010 */
[----:B------:R0:W2:Y:S02]  /*0880*/  @!P1 LDG.E R29, desc[UR4][R16.64] ;  /* 0x00000004101d9981 */ /* 0x0000a4000c1e1900 */
[----:B0-----:R-:W0:Y:S01]  /*0890*/  @!P1 LDC.64 R16, c[0x0][0x228] ;  /* 0x00008a00ff109b82 */ /* 0x001e220000000a00 */
[----:B------:R1:W-:Y:S02]  /*08a0*/  @!P0 FRND.TRUNC R19, R13 ;  /* 0x0000000d00138307 */ /* 0x0003e4000020d000 */
[----:B-1----:R-:W-:Y:S02]  /*08b0*/  IMAD.MOV.U32 R13, RZ, RZ, RZ ;  /* 0x000000ffff0d7224 */ /* 0x002fe400078e00ff */
[----:B0-----:R-:W-:-:S05]  /*08c0*/  @!P1 IMAD.WIDE.U32 R16, R23, 0x4, R16 ;  /* 0x0000000417109825 */ /* 0x001fca00078e0010 */
[----:B------:R0:W3:Y:S01]  /*08d0*/  @!P1 LDG.E R13, desc[UR4][R16.64] ;  /* 0x00000004100d9981 */ /* 0x0000e2000c1e1900 */
[----:B------:R-:W0:Y:S02]  /*08e0*/  S2R R23, SR_TID.X ;  /* 0x0000000000177919 */ /* 0x000e240000002100 */
[----:B0-----:R-:W-:-:S04]  /*08f0*/  IADD3 R17, R23, 0x80, RZ ;  /* 0x0000008017117810 */ /* 0x001fc80007ffe0ff */
[----:B------:R-:W-:-:S13]  /*0900*/  ISETP.GE.AND P1, PT, R17, R2, PT ;  /* 0x000000021100720c */ /* 0x000fda0003f26270 */
[----:B------:R-:W0:Y:S01]  /*0910*/  @!P1 MUFU.RCP R14, R11 ;  /* 0x0000000b000e9308 */ /* 0x000e220000001000 */
[----:B------:R-:W-:-:S04]  /*0920*/  IADD3 R15, R23, 0x100, RZ ;  /* 0x00000100170f7810 */ /* 0x000fc80007ffe0ff */
[----:B------:R-:W-:Y:S01]  /*0930*/  ISETP.GE.AND P3, PT, R15, R2, PT ;  /* 0x000000020f00720c */ /* 0x000fe20003f66270 */
[----:B------:R-:W-:Y:S02]  /*0940*/  VIADD R15, R23, 0x180 ;  /* 0x00000180170f7836 */ /* 0x000fe40000000000 */
[----:B0-----:R-:W-:-:S04]  /*0950*/  @!P1 FMUL.FTZ R3, R14, R3 ;  /* 0x000000030e039220 */ /* 0x001fc80000410000 */
[----:B------:R-:W-:Y:S01]  /*0960*/  @!P1 FRND.TRUNC R4, R3 ;  /* 0x0000000300049307 */ /* 0x000fe2000020d000 */
[----:B------:R-:W-:-:S07]  /*0970*/  ISETP.GE.AND P1, PT, R15, R2, PT ;  /* 0x000000020f00720c */ /* 0x000fce0003f26270 */
[----:B------:R-:W4:Y:S08]  /*0980*/  @!P3 MUFU.RCP R22, R22 ;  /* 0x000000160016b308 */ /* 0x000f300000001000 */
[----:B-----5:R-:W0:Y:S01]  /*0990*/  @!P1 MUFU.RCP R20, R20 ;  /* 0x0000001400149308 */ /* 0x020e220000001000 */
[C---:B------:R-:W-:Y:S02]  /*09a0*/  IADD3 R15, R23.reuse, 0x200, RZ ;  /* 0x00000200170f7810 */ /* 0x040fe40007ffe0ff */
[----:B------:R-:W-:-:S02]  /*09b0*/  IADD3 R11, R23, 0x280, RZ ;  /* 0x00000280170b7810 */ /* 0x000fc40007ffe0ff */
[-C--:B------:R-:W-:Y:S02]  /*09c0*/  ISETP.GE.AND P2, PT, R15, R2.reuse, PT ;  /* 0x000000020f00720c */ /* 0x080fe40003f46270 */
[----:B------:R-:W-:Y:S01]  /*09d0*/  ISETP.GE.AND P4, PT, R11, R2, PT ;  /* 0x000000020b00720c */ /* 0x000fe20003f86270 */
[C---:B------:R-:W-:Y:S02]  /*09e0*/  VIADD R11, R23.reuse, 0x300 ;  /* 0x00000300170b7836 */ /* 0x040fe40000000000 */
[----:B----4-:R-:W-:Y:S01]  /*09f0*/  @!P3 FMUL.FTZ R26, R22, R26 ;  /* 0x0000001a161ab220 */ /* 0x010fe20000410000 */
[----:B------:R-:W-:-:S03]  /*0a00*/  IADD3 R15, R23, 0x380, RZ ;  /* 0x00000380170f7810 */ /* 0x000fc60007ffe0ff */
[----:B------:R-:W-:Y:S01]  /*0a10*/  @!P3 FRND.TRUNC R5, R26 ;  /* 0x0000001a0005b307 */ /* 0x000fe2000020d000 */
[----:B0-----:R-:W-:Y:S01]  /*0a20*/  @!P1 FMUL.FTZ R25, R20, R25 ;  /* 0x0000001914199220 */ /* 0x001fe20000410000 */
[----:B------:R-:W-:-:S06]  /*0a30*/  ISETP.GE.AND P3, PT, R11, R2, PT ;  /* 0x000000020b00720c */ /* 0x000fcc0003f66270 */
[----:B------:R-:W-:Y:S01]  /*0a40*/  @!P1 FRND.TRUNC R6, R25 ;  /* 0x0000001900069307 */ /* 0x000fe2000020d000 */
[----:B------:R-:W-:Y:S02]  /*0a50*/  ISETP.GE.AND P1, PT, R15, R2, PT ;  /* 0x000000020f00720c */ /* 0x000fe40003f26270 */
[----:B------:R-:W0:Y:S05]  /*0a60*/  @!P0 LDC.64 R14, c[0x0][0x218] ;  /* 0x00008600ff0e8b82 */ /* 0x000e2a0000000a00 */
[----:B------:R-:W1:Y:S01]  /*0a70*/  @!P2 MUFU.RCP R3, R24 ;  /* 0x000000180003a308 */ /* 0x000e620000001000 */
[----:B------:R-:W-:-:S07]  /*0a80*/  @!P0 IADD3 R11, R0, R23, RZ ;  /* 0x00000017000b8210 */ /* 0x000fce0007ffe0ff */
[----:B------:R-:W4:Y:S01]  /*0a90*/  @!P4 MUFU.RCP R18, R18 ;  /* 0x000000120012c308 */ /* 0x000f220000001000 */
[----:B------:R-:W-:Y:S02]  /*0aa0*/  @!P0 IMAD.MOV.U32 R23, RZ, RZ, R17 ;  /* 0x000000ffff178224 */ /* 0x000fe400078e0011 */
[----:B0-----:R-:W-:-:S04]  /*0ab0*/  @!P0 IMAD.WIDE.U32 R14, R11, 0x4, R14 ;  /* 0x000000040b0e8825 */ /* 0x001fc800078e000e */
[----:B-1----:R-:W-:Y:S01]  /*0ac0*/  @!P2 FMUL.FTZ R3, R3, R12 ;  /* 0x0000000c0303a220 */ /* 0x002fe20000410000 */
[----:B------:R0:W-:Y:S01]  /*0ad0*/  @!P0 STG.E desc[UR4][R14.64], R19 ;  /* 0x000000130e008986 */ /* 0x0001e2000c101904 */
[----:B----4-:R-:W-:Y:S01]  /*0ae0*/  @!P4 FMUL.FTZ R21, R18, R21 ;  /* 0x000000151215c220 */ /* 0x010fe20000410000 */
[----:B------:R-:W-:Y:S01]  /*0af0*/  ISETP.GE.AND P0, PT, R23, R2, PT ;  /* 0x000000021700720c */ /* 0x000fe20003f06270 */
[----:B------:R-:W1:Y:S08]  /*0b00*/  @!P3 MUFU.RCP R28, R28 ;  /* 0x0000001c001cb308 */ /* 0x000e700000001000 */
[----:B------:R-:W-:Y:S01]  /*0b10*/  @!P2 FRND.TRUNC R7, R3 ;  /* 0x000000030007a307 */ /* 0x000fe2000020d000 */
[----:B-1----:R-:W-:-:S07]  /*0b20*/  @!P3 FMUL.FTZ R27, R28, R27 ;  /* 0x0000001b1c1bb220 */ /* 0x002fce0000410000 */
[----:B------:R-:W-:Y:S08]  /*0b30*/  @!P4 FRND.TRUNC R8, R21 ;  /* 0x000000150008c307 */ /* 0x000ff0000020d000 */
[----:B------:R-:W-:Y:S01]  /*0b40*/  @!P3 FRND.TRUNC R9, R27 ;  /* 0x0000001b0009b307 */ /* 0x000fe2000020d000 */
[----:B------:R-:W-:Y:S04]  /*0b50*/  BSSY B0, `(.L_x_4974) ;  /* 0x000002f000007945 */ /* 0x000fe80003800000 */
[----:B------:R-:W-:Y:S03]  /*0b60*/  BSSY B1, `(.L_x_4975) ;  /* 0x0000027000017945 */ /* 0x000fe60003800000 */
[----:B---3--:R-:W2:Y:S02]  /*0b70*/  @!P1 MUFU.RCP R16, R13 ;  /* 0x0000000d00109308 */ /* 0x008ea40000001000 */
[----:B--2---:R-:W-:-:S06]  /*0b80*/  @!P1 FMUL.FTZ R29, R16, R29 ;  /* 0x0000001d101d9220 */ /* 0x004fcc0000410000 */
[----:B------:R0:W1:Y:S01]  /*0b90*/  @!P1 FRND.TRUNC R10, R29 ;  /* 0x0000001d000a9307 */ /* 0x000062000020d000 */
[----:B------:R-:W-:Y:S05]  /*0ba0*/  @P0 BRA `(.L_x_4976) ;  /* 0x0000000000300947 */ /* 0x000fea0003800000 */
[----:B------:R-:W2:Y:S01]  /*0bb0*/  LDC.64 R12, c[0x0][0x218] ;  /* 0x00008600ff0c7b82 */ /* 0x000ea20000000a00 */
[----:B------:R-:W-:Y:S02]  /*0bc0*/  IADD3 R3, R0, R23, RZ ;  /* 0x0000001700037210 */ /* 0x000fe40007ffe0ff */
[----:B------:R-:W-:-:S04]  /*0bd0*/  IADD3 R23, R23, 0x80, RZ ;  /* 0x0000008017177810 */ /* 0x000fc80007ffe0ff */
[----:B------:R-:W-:Y:S01]  /*0be0*/  ISETP.GE.AND P0, PT, R23, R2, PT ;  /* 0x000000021700720c */ /* 0x000fe20003f06270 */
[----:B--2---:R-:W-:-:S05]  /*0bf0*/  IMAD.WIDE.U32 R12, R3, 0x4, R12 ;  /* 0x00000004030c7825 */ /* 0x004fca00078e000c */
[----:B------:R2:W-:Y:S07]  /*0c00*/  STG.E desc[UR4][R12.64], R4 ;  /* 0x000000040c007986 */ /* 0x0005ee000c101904 */
[----:B------:R-:W-:Y:S05]  /*0c10*/  @P0 BRA `(.L_x_4977) ;  /* 0x0000000000300947 */ /* 0x000fea0003800000 */
[----:B--2---:R-:W2:Y:S01]  /*0c20*/  LDC.64 R12, c[0x0][0x218] ;  /* 0x00008600ff0c7b82 */ /* 0x004ea20000000a00 */
[----:B------:R-:W-:Y:S01]  /*0c30*/  IMAD.IADD R3, R0, 0x1, R23 ;  /* 0x0000000100037824 */ /* 0x000fe200078e0217 */
[----:B------:R-:W-:-:S03]  /*0c40*/  IADD3 R23, R23, 0x80, RZ ;  /* 0x0000008017177810 */ /* 0x000fc60007ffe0ff */
[----:B--2---:R-:W-:-:S05]  /*0c50*/  IMAD.WIDE.U32 R12, R3, 0x4, R12 ;  /* 0x00000004030c7825 */ /* 0x004fca00078e000c */
[----:B------:R2:W-:Y:S02]  /*0c60*/  STG.E desc[UR4][R12.64], R5 ;  /* 0x000000050c007986 */ /* 0x0005e4000c101904 */
.L_x_4976:
[----:B------:R-:W-:-:S13]  /*0c70*/  ISETP.GE.AND P0, PT, R23, R2, PT ;  /* 0x000000021700720c */ /* 0x000fda0003f06270 */
[----:B------:R-:W-:Y:S05]  /*0c80*/  @P0 BRA `(.L_x_4978) ;  /* 0x0000000000300947 */ /* 0x000fea0003800000 */
[----:B--2---:R-:W2:Y:S01]  /*0c90*/  LDC.64 R4, c[0x0][0x218] ;  /* 0x00008600ff047b82 */ /* 0x004ea20000000a00 */
[----:B------:R-:W-:Y:S01]  /*0ca0*/  IADD3 R3, R0, R23, RZ ;  /* 0x0000001700037210 */ /* 0x000fe20007ffe0ff */
[----:B------:R-:W-:-:S04]  /*0cb0*/  VIADD R23, R23, 0x80 ;  /* 0x0000008017177836 */ /* 0x000fc80000000000 */
[----:B--2---:R-:W-:-:S05]  /*0cc0*/  IMAD.WIDE.U32 R4, R3, 0x4, R4 ;  /* 0x0000000403047825 */ /* 0x004fca00078e0004 */
[----:B------:R3:W-:Y:S02]  /*0cd0*/  STG.E desc[UR4][R4.64], R6 ;  /* 0x0000000604007986 */ /* 0x0007e4000c101904 */
.L_x_4977:
[----:B------:R-:W-:-:S13]  /*0ce0*/  ISETP.GE.AND P0, PT, R23, R2, PT ;  /* 0x000000021700720c */ /* 0x000fda0003f06270 */
[----:B------:R-:W-:Y:S05]  /*0cf0*/  @P0 BRA `(.L_x_4979) ;  /* 0x0000000000340947 */ /* 0x000fea0003800000 */
[----:B--23--:R-:W2:Y:S01]  /*0d00*/  LDC.64 R4, c[0x0][0x218] ;  /* 0x00008600ff047b82 */ /* 0x00cea20000000a00 */
[----:B------:R-:W-:Y:S02]  /*0d10*/  IADD3 R3, R0, R23, RZ ;  /* 0x0000001700037210 */ /* 0x000fe40007ffe0ff */
[----:B------:R-:W-:-:S03]  /*0d20*/  IADD3 R23, R23, 0x80, RZ ;  /* 0x0000008017177810 */ /* 0x000fc60007ffe0ff */
[----:B--2---:R-:W-:-:S05]  /*0d30*/  IMAD.WIDE.U32 R4, R3, 0x4, R4 ;  /* 0x0000000403047825 */ /* 0x004fca00078e0004 */
[----:B------:R3:W-:Y:S02]  /*0d40*/  STG.E desc[UR4][R4.64], R7 ;  /* 0x0000000704007986 */ /* 0x0007e4000c101904 */
.L_x_4978:
[----:B------:R-:W-:-:S13]  /*0d50*/  ISETP.GE.AND P0, PT, R23, R2, PT ;  /* 0x000000021700720c */ /* 0x000fda0003f06270 */
[----:B------:R-:W-:Y:S05]  /*0d60*/  @P0 BREAK B1 ;  /* 0x0000000000010942 */ /* 0x000fea0003800000 */
[----:B------:R-:W-:Y:S05]  /*0d70*/  @P0 BRA `(.L_x_4980) ;  /* 0x0000000000300947 */ /* 0x000fea0003800000 */
[----:B--23--:R-:W2:Y:S01]  /*0d80*/  LDC.64 R4, c[0x0][0x218] ;  /* 0x00008600ff047b82 */ /* 0x00cea20000000a00 */
[----:B------:R-:W-:Y:S01]  /*0d90*/  IADD3 R3, R0, R23, RZ ;  /* 0x0000001700037210 */ /* 0x000fe20007ffe0ff */
[----:B------:R-:W-:-:S04]  /*0da0*/  VIADD R23, R23, 0x80 ;  /* 0x0000008017177836 */ /* 0x000fc80000000000 */
[----:B--2---:R-:W-:-:S05]  /*0db0*/  IMAD.WIDE.U32 R4, R3, 0x4, R4 ;  /* 0x0000000403047825 */ /* 0x004fca00078e0004 */
[----:B------:R4:W-:Y:S02]  /*0dc0*/  STG.E desc[UR4][R4.64], R8 ;  /* 0x0000000804007986 */ /* 0x0009e4000c101904 */
.L_x_4979:
[----:B------:R-:W-:Y:S05]  /*0dd0*/  BSYNC B1 ;  /* 0x0000000000017941 */ /* 0x000fea0003800000 */
.L_x_4975:
[----:B------:R-:W-:-:S13]  /*0de0*/  ISETP.GE.AND P0, PT, R23, R2, PT ;  /* 0x000000021700720c */ /* 0x000fda0003f06270 */
[----:B--234-:R-:W2:Y:S01]  /*0df0*/  @!P0 LDC.64 R4, c[0x0][0x218] ;  /* 0x00008600ff048b82 */ /* 0x01cea20000000a00 */
[----:B------:R-:W-:Y:S02]  /*0e00*/  @!P0 IADD3 R3, R0, R23, RZ ;  /* 0x0000001700038210 */ /* 0x000fe40007ffe0ff */
[----:B------:R-:W-:-:S03]  /*0e10*/  @!P0 IADD3 R23, R23, 0x80, RZ ;  /* 0x0000008017178810 */ /* 0x000fc60007ffe0ff */
[----:B--2---:R-:W-:-:S05]  /*0e20*/  @!P0 IMAD.WIDE.U32 R4, R3, 0x4, R4 ;  /* 0x0000000403048825 */ /* 0x004fca00078e0004 */
[----:B------:R4:W-:Y:S02]  /*0e30*/  @!P0 STG.E desc[UR4][R4.64], R9 ;  /* 0x0000000904008986 */ /* 0x0009e4000c101904 */
.L_x_4980:
[----:B------:R-:W-:Y:S05]  /*0e40*/  BSYNC B0 ;  /* 0x0000000000007941 */ /* 0x000fea0003800000 */
.L_x_4974:
[----:B------:R-:W-:Y:S05]  /*0e50*/  WARPSYNC.ALL ;  /* 0x0000000000007948 */ /* 0x000fea0003800000 */
[----:B------:R-:W-:-:S13]  /*0e60*/  ISETP.GE.AND P0, PT, R23, R2, PT ;  /* 0x000000021700720c */ /* 0x000fda0003f06270 */
[----:B------:R-:W-:Y:S05]  /*0e70*/  @P0 EXIT ;  /* 0x000000000000094d */ /* 0x000fea0003800000 */
[----:B------:R-:W5:Y:S01]  /*0e80*/  LDC.64 R2, c[0x0][0x218] ;  /* 0x00008600ff027b82 */ /* 0x000f620000000a00 */
[----:B------:R-:W-:-:S05]  /*0e90*/  IADD3 R23, R0, R23, RZ ;  /* 0x0000001700177210 */ /* 0x000fca0007ffe0ff */
[----:B-----5:R-:W-:-:S05]  /*0ea0*/  IMAD.WIDE.U32 R2, R23, 0x4, R2 ;  /* 0x0000000417027825 */ /* 0x020fca00078e0002 */
[----:B-1----:R-:W-:Y:S01]  /*0eb0*/  STG.E desc[UR4][R2.64], R10 ;  /* 0x0000000a02007986 */ /* 0x002fe2000c101904 */
[----:B------:R-:W-:Y:S05]  /*0ec0*/  EXIT ;  /* 0x000000000000794d */ /* 0x000fea0003800000 */
.L_x_4981:
        /* <DEDUP_REMOVED lines=11> */
.L_x_22806:


//--------------------- .text._ZN2at6native29vectorized_elementwise_kernelILi4ENS0_13BinaryFunctorIfffZZZNS0_15binary_internal21div_trunc_kernel_cudaERNS_18TensorIteratorBaseEENKUlvE1_clEvENKUlvE0_clEvEUlffE_EESt5arrayIPcLm3EEEEviT0_T1_ --------------------------
	.section	.text._ZN2at6native29vectorized_elementwise_kernelILi4ENS0_13BinaryFunctorIfffZZZNS0_15binary_internal21div_trunc_kernel_cudaERNS_18TensorIteratorBaseEENKUlvE1_clEvENKUlvE0_clEvEUlffE_EESt5arrayIPcLm3EEEEviT0_T1_,"ax",@progbits
	.align	128
        .global         _ZN2at6native29vectorized_elementwise_kernelILi4ENS0_13BinaryFunctorIfffZZZNS0_15binary_internal21div_trunc_kernel_cudaERNS_18TensorIteratorBaseEENKUlvE1_clEvENKUlvE0_clEvEUlffE_EESt5arrayIPcLm3EEEEviT0_T1_
        .type           _ZN2at6native29vectorized_elementwise_kernelILi4ENS0_13BinaryFunctorIfffZZZNS0_15binary_internal21div_trunc_kernel_cudaERNS_18TensorIteratorBaseEENKUlvE1_clEvENKUlvE0_clEvEUlffE_EESt5arrayIPcLm3EEEEviT0_T1_,@function
        .size           _ZN2at6native29vectorized_elementwise_kernelILi4ENS0_13BinaryFunctorIfffZZZNS0_15binary_internal21div_trunc_kernel_cudaERNS_18TensorIteratorBaseEENKUlvE1_clEvENKUlvE0_clEvEUlffE_EESt5arrayIPcLm3EEEEviT0_T1_,(.L_x_22807 - _ZN2at6native29vectorized_elementwise_kernelILi4ENS0_13BinaryFunctorIfffZZZNS0_15binary_internal21div_trunc_kernel_cudaERNS_18TensorIteratorBaseEENKUlvE1_clEvENKUlvE0_clEvEUlffE_EESt5arrayIPcLm3EEEEviT0_T1_)
        .other          _ZN2at6native29vectorized_elementwise_kernelILi4ENS0_13BinaryFunctorIfffZZZNS0_15binary_internal21div_trunc_kernel_cudaERNS_18TensorIteratorBaseEENKUlvE1_clEvENKUlvE0_clEvEUlffE_EESt5arrayIPcLm3EEEEviT0_T1_,@"STO_CUDA_ENTRY STV_DEFAULT"
_ZN2at6native29vectorized_elementwise_kernelILi4ENS0_13BinaryFunctorIfffZZZNS0_15binary_internal21div_trunc_kernel_cudaERNS_18TensorIteratorBaseEENKUlvE1_clEvENKUlvE0_clEvEUlffE_EESt5arrayIPcLm3EEEEviT0_T1_:
.text._ZN2at6native29vectorized_elementwise_kernelILi4ENS0_13BinaryFunctorIfffZZZNS0_15binary_internal21div_trunc_kernel_cudaERNS_18TensorIteratorBaseEENKUlvE1_clEvENKUlvE0_clEvEUlffE_EESt5arrayIPcLm3EEEEviT0_T1_:
        /* <DEDUP_REMOVED lines=13> */
[----:B------:R-:W3:Y:S01]  /*00d0*/  LDG.E.128 R16, desc[UR4][R26.64] ;  /* 0x000000041a107981 */ /* 0x000ee2000c1e1d00 */
[----:B--2---:R-:W-:-:S03]  /*00e0*/  IMAD.WIDE R4, R0, 0x4, R6 ;  /* 0x0000000400047825 */ /* 0x004fc600078e0206 */
[----:B------:R-:W2:Y:S01]  /*00f0*/  LDG.E.128 R12, desc[UR4][R26.64+0x800] ;  /* 0x000800041a0c7981 */ /* 0x000ea2000c1e1d00 */
[----:B------:R-:W-:-:S05]  /*0100*/  IMAD.WIDE.U32 R24, R2, 0x10, R4 ;  /* 0x0000001002187825 */ /* 0x000fca00078e0004 */
[----:B------:R-:W4:Y:S04]  /*0110*/  LDG.E.128 R8, desc[UR4][R24.64] ;  /* 0x0000000418087981 */ /* 0x000f28000c1e1d00 */
[----:B------:R-:W5:Y:S01]  /*0120*/  LDG.E.128 R4, desc[UR4][R24.64+0x800] ;  /* 0x0008000418047981 */ /* 0x000f62000c1e1d00 */
[----:B---3--:R-:W-:Y:S08]  /*0130*/  MUFU.RCP R21, R16 ;  /* 0x0000001000157308 */ /* 0x008ff00000001000 */
[----:B------:R-:W-:Y:S08]  /*0140*/  MUFU.RCP R22, R17 ;  /* 0x0000001100167308 */ /* 0x000ff00000001000 */
[----:B------:R-:W4:Y:S08]  /*0150*/  MUFU.RCP R28, R19 ;  /* 0x00000013001c7308 */ /* 0x000f300000001000 */
[----:B------:R-:W0:Y:S08]  /*0160*/  MUFU.RCP R29, R18 ;  /* 0x00000012001d7308 */ /* 0x000e300000001000 */
[----:B--2---:R-:W-:Y:S08]  /*0170*/  MUFU.RCP R3, R12 ;  /* 0x0000000c00037308 */ /* 0x004ff00000001000 */
[----:B------:R1:W5:Y:S08]  /*0180*/  MUFU.RCP R20, R13 ;  /* 0x0000000d00147308 */ /* 0x0003700000001000 */
[----:B------:R-:W2:Y:S01]  /*0190*/  MUFU.RCP R23, R14 ;  /* 0x0000000e00177308 */ /* 0x000ea20000001000 */
[----:B-1----:R-:W1:Y:S07]  /*01a0*/  LDC.64 R12, c[0x0][0x218] ;  /* 0x00008600ff0c7b82 */ /* 0x002e6e0000000a00 */
[----:B------:R-:W3:Y:S01]  /*01b0*/  MUFU.RCP R15, R15 ;  /* 0x0000000f000f7308 */ /* 0x000ee20000001000 */
[----:B----4-:R-:W-:Y:S01]  /*01c0*/  FMUL.FTZ R11, R11, R28 ;  /* 0x0000001c0b0b7220 */ /* 0x010fe20000410000 */
[----:B0-----:R-:W-:Y:S01]  /*01d0*/  FMUL.FTZ R10, R10, R29 ;  /* 0x0000001d0a0a7220 */ /* 0x001fe20000410000 */
[----:B------:R-:W-:Y:S01]  /*01e0*/  FMUL.FTZ R9, R9, R22 ;  /* 0x0000001609097220 */ /* 0x000fe20000410000 */
[----:B------:R-:W-:Y:S01]  /*01f0*/  FMUL.FTZ R8, R8, R21 ;  /* 0x0000001508087220 */ /* 0x000fe20000410000 */
[----:B-----5:R-:W-:Y:S01]  /*0200*/  FMUL.FTZ R5, R5, R20 ;  /* 0x0000001405057220 */ /* 0x020fe20000410000 */
[----:B------:R-:W-:Y:S01]  /*0210*/  FMUL.FTZ R4, R4, R3 ;  /* 0x0000000304047220 */ /* 0x000fe20000410000 */
[----:B--2---:R-:W-:Y:S01]  /*0220*/  FMUL.FTZ R6, R6, R23 ;  /* 0x0000001706067220 */ /* 0x004fe20000410000 */
[----:B------:R-:W-:Y:S01]  /*0230*/  FRND.TRUNC R11, R11 ;  /* 0x0000000b000b7307 */ /* 0x000fe2000020d000 */
[----:B---3--:R-:W-:-:S07]  /*0240*/  FMUL.FTZ R7, R7, R15 ;  /* 0x0000000f07077220 */ /* 0x008fce0000410000 */
[----:B------:R-:W-:Y:S01]  /*0250*/  FRND.TRUNC R10, R10 ;  /* 0x0000000a000a7307 */ /* 0x000fe2000020d000 */
[----:B-1----:R-:W-:-:S07]  /*0260*/  IMAD.WIDE.U32 R12, R0, 0x4, R12 ;  /* 0x00000004000c7825 */ /* 0x002fce00078e000c */
[----:B------:R-:W-:Y:S08]  /*0270*/  FRND.TRUNC R9, R9 ;  /* 0x0000000900097307 */ /* 0x000ff0000020d000 */
[----:B------:R-:W0:Y:S08]  /*0280*/  FRND.TRUNC R8, R8 ;  /* 0x0000000800087307 */ /* 0x000e30000020d000 */
[----:B------:R-:W-:Y:S08]  /*0290*/  FRND.TRUNC R7, R7 ;  /* 0x0000000700077307 */ /* 0x000ff0000020d000 */
[----:B------:R-:W-:Y:S08]  /*02a0*/  FRND.TRUNC R6, R6 ;  /* 0x0000000600067307 */ /* 0x000ff0000020d000 */
[----:B------:R-:W-:Y:S08]  /*02b0*/  FRND.TRUNC R5, R5 ;  /* 0x0000000500057307 */ /* 0x000ff0000020d000 */
[----:B------:R-:W1:Y:S01]  /*02c0*/  FRND.TRUNC R4, R4 ;  /* 0x0000000400047307 */ /* 0x000e62000020d000 */
[----:B------:R-:W-:-:S05]  /*02d0*/  IMAD.WIDE R12, R2, 0x10, R12 ;  /* 0x00000010020c7825 */ /* 0x000fca00078e020c */
[----:B0-----:R-:W-:Y:S04]  /*02e0*/  STG.E.128 desc[UR4][R12.64], R8 ;  /* 0x000000080c007986 */ /* 0x001fe8000c101d04 */
[----:B-1----:R-:W-:Y:S01]  /*02f0*/  STG.E.128 desc[UR4][R12.64+0x800], R4 ;  /* 0x000800040c007986 */ /* 0x002fe2000c101d04 */
[----:B------:R-:W-:Y:S05]  /*0300*/  EXIT ;  /* 0x000000000000794d */ /* 0x000fea0003800000 */
.L_x_4982:
        /* <DEDUP_REMOVED lines=144> */
.L_x_4985:
[----:B------:R-:W-:-:S13]  /*0c10*/  ISETP.GE.AND P0, PT, R23, R2, PT ;  /* 0x000000021700720c */ /* 0x000fda0003f06270 */
[----:B------:R-:W-:Y:S05]  /*0c20*/  @P0 BRA `(.L_x_4987) ;  /* 0x0000000000300947 */ /* 0x000fea0003800000 */
[----:B--2---:R-:W2:Y:S01]  /*0c30*/  LDC.64 R4, c[0x0][0x218] ;  /* 0x00008600ff047b82 */ /* 0x004ea20000000a00 */
[----:B------:R-:W-:Y:S01]  /*0c40*/  IADD3 R3, R0, R23, RZ ;  /* 0x0000001700037210 */ /* 0x000fe20007ffe0ff */
[----:B------:R-:W-:-:S04]  /*0c50*/  VIADD R23, R23, 0x80 ;  /* 0x0000008017177836 */ /* 0x000fc80000000000 */
[----:B--2---:R-:W-:-:S05]  /*0c60*/  IMAD.WIDE.U32 R4, R3, 0x4, R4 ;  /* 0x0000000403047825 */ /* 0x004fca00078e0004 */
[----:B------:R3:W-:Y:S02]  /*0c70*/  STG.E desc[UR4][R4.64], R6 ;  /* 0x0000000604007986 */ /* 0x0007e4000c101904 */
.L_x_4986:
[----:B------:R-:W-:-:S13]  /*0c80*/  ISETP.GE.AND P0, PT, R23, R2, PT ;  /* 0x000000021700720c */ /* 0x000fda0003f06270 */
[----:B------:R-:W-:Y:S05]  /*0c90*/  @P0 BRA `(.L_x_4988) ;  /* 0x0000000000340947 */ /* 0x000fea0003800000 */
[----:B--23--:R-:W2:Y:S01]  /*0ca0*/  LDC.64 R4, c[0x0][0x218] ;  /* 0x00008600ff047b82 */ /* 0x00cea20000000a00 */
[----:B------:R-:W-:Y:S02]  /*0cb0*/  IADD3 R3, R0, R23, RZ ;  /* 0x0000001700037210 */ /* 0x000fe40007ffe0ff */
[----:B------:R-:W-:-:S03]  /*0cc0*/  IADD3 R23, R23, 0x80, RZ ;  /* 0x0000008017177810 */ /* 0x000fc60007ffe0ff */
[----:B--2---:R-:W-:-:S05]  /*0cd0*/  IMAD.WIDE.U32 R4, R3, 0x4, R4 ;  /* 0x0000000403047825 */ /* 0x004fca00078e0004 */
[----:B------:R3:W-:Y:S02]  /*0ce0*/  STG.E desc[UR4][R4.64], R7 ;  /* 0x0000000704007986 */ /* 0x0007e4000c101904 */
.L_x_4987:
        /* <DEDUP_REMOVED lines=8> */
.L_x_4988:
[----:B------:R-:W-:Y:S05]  /*0d70*/  BSYNC B1 ;  /* 0x0000000000017941 */ /* 0x000fea0003800000 */
.L_x_4984:
[----:B------:R-:W-:-:S13]  /*0d80*/  ISETP.GE.AND P0, PT, R23, R2, PT ;  /* 0x000000021700720c */ /* 0x000fda0003f06270 */
[----:B--234-:R-:W2:Y:S01]  /*0d90*/  @!P0 LDC.64 R4, c[0x0][0x218] ;  /* 0x00008600ff048b82 */ /* 0x01cea20000000a00 */
[----:B------:R-:W-:Y:S02]  /*0da0*/  @!P0 IADD3 R3, R0, R23, RZ ;  /* 0x0000001700038210 */ /* 0x000fe40007ffe0ff */
[----:B------:R-:W-:-:S03]  /*0db0*/  @!P0 IADD3 R23, R23, 0x80, RZ ;  /* 0x0000008017178810 */ /* 0x000fc60007ffe0ff */
[----:B--2---:R-:W-:-:S05]  /*0dc0*/  @!P0 IMAD.WIDE.U32 R4, R3, 0x4, R4 ;  /* 0x0000000403048825 */ /* 0x004fca00078e0004 */
[----:B------:R4:W-:Y:S02]  /*0dd0*/  @!P0 STG.E desc[UR4][R4.64], R9 ;  /* 0x0000000904008986 */ /* 0x0009e4000c101904 */
.L_x_4989:
[----:B------:R-:W-:Y:S05]  /*0de0*/  BSYNC B0 ;  /* 0x0000000000007941 */ /* 0x000fea0003800000 */
.L_x_4983:
        /* <DEDUP_REMOVED lines=8> */
.L_x_4990:
        /* <DEDUP_REMOVED lines=9> */
.L_x_22807:


//--------------------- .text._ZN2at6native29vectorized_elementwise_kernelILi8ENS0_13BinaryFunctorIfffZZZNS0_15binary_internal21div_trunc_kernel_cudaERNS_18TensorIteratorBaseEENKUlvE1_clEvENKUlvE0_clEvEUlffE_EESt5arrayIPcLm3EEEEviT0_T1_ --------------------------
	.section	.text._ZN2at6native29vectorized_elementwise_kernelILi8ENS0_13BinaryFunctorIfffZZZNS0_15binary_internal21div_trunc_kernel_cudaERNS_18TensorIteratorBaseEENKUlvE1_clEvENKUlvE0_clEvEUlffE_EESt5arrayIPcLm3EEEEviT0_T1_,"ax",@progbits
	.align	128
        .global         _ZN2at6native29vectorized_elementwise_kernelILi8ENS0_13BinaryFunctorIfffZZZNS0_15binary_internal21div_trunc_kernel_cudaERNS_18TensorIteratorBaseEENKUlvE1_clEvENKUlvE0_clEvEUlffE_EESt5arrayIPcLm3EEEEviT0_T1_
        .type           _ZN2at6native29vectorized_elementwise_kernelILi8ENS0_13BinaryFunctorIfffZZZNS0_15binary_internal21div_trunc_kernel_cudaERNS_18TensorIteratorBaseEENKUlvE1_clEvENKUlvE0_clEvEUlffE_EESt5arrayIPcLm3EEEEviT0_T1_,@function
        .size           _ZN2at6native29vectorized_elementwise_kernelILi8ENS0_13BinaryFunctorIfffZZZNS0_15binary_internal21div_trunc_kernel_cudaERNS_18TensorIteratorBaseEENKUlvE1_clEvENKUlvE0_clEvEUlffE_EESt5arrayIPcLm3EEEEviT0_T1_,(.L_x_22808 - _ZN2at6native29vectorized_elementwise_kernelILi8ENS0_13BinaryFunctorIfffZZZNS0_15binary_internal21div_trunc_kernel_cudaERNS_18TensorIteratorBaseEENKUlvE1_clEvENKUlvE0_clEvEUlffE_EESt5arrayIPcLm3EEEEviT0_T1_)
        .other          _ZN2at6native29vectorized_elementwise_kernelILi8ENS0_13BinaryFunctorIfffZZZNS0_15binary_internal21div_trunc_kernel_cudaERNS_18TensorIteratorBaseEENKUlvE1_clEvENKUlvE0_clEvEUlffE_EESt5arrayIPcLm3EEEEviT0_T1_,@"STO_CUDA_ENTRY STV_DEFAULT"
_ZN2at6native29vectorized_elementwise_kernelILi8ENS0_13BinaryFunctorIfffZZZNS0_15binary_internal21div_trunc_kernel_cudaERNS_18TensorIteratorBaseEENKUlvE1_clEvENKUlvE0_clEvEUlffE_EESt5arrayIPcLm3EEEEviT0_T1_:
.text._ZN2at6native29vectorized_elementwise_kernelILi8ENS0_13BinaryFunctorIfffZZZNS0_15binary_internal21div_trunc_kernel_cudaERNS_18TensorIteratorBaseEENKUlvE1_clEvENKUlvE0_clEvEUlffE_EESt5arrayIPcLm3EEEEviT0_T1_:
        /* <DEDUP_REMOVED lines=49> */
.L_x_4991:
        /* <DEDUP_REMOVED lines=144> */
.L_x_4994:
[----:B------:R-:W-:-:S13]  /*0c10*/  ISETP.GE.AND P0, PT, R23, R2, PT ;  /* 0x000000021700720c */ /* 0x000fda0003f06270 */
[----:B------:R-:W-:Y:S05]  /*0c20*/  @P0 BRA `(.L_x_4996) ;  /* 0x0000000000300947 */ /* 0x000fea0003800000 */
[----:B--2---:R-:W2:Y:S01]  /*0c30*/  LDC.64 R4, c[0x0][0x218] ;  /* 0x00008600ff047b82 */ /* 0x004ea20000000a00 */
[----:B------:R-:W-:Y:S01]  /*0c40*/  IADD3 R3, R0, R23, RZ ;  /* 0x0000001700037210 */ /* 0x000fe20007ffe0ff */
[----:B------:R-:W-:-:S04]  /*0c50*/  VIADD R23, R23, 0x80 ;  /* 0x0000008017177836 */ /* 0x000fc80000000000 */
[----:B--2---:R-:W-:-:S05]  /*0c60*/  IMAD.WIDE.U32 R4, R3, 0x4, R4 ;  /* 0x0000000403047825 */ /* 0x004fca00078e0004 */
[----:B------:R3:W-:Y:S02]  /*0c70*/  STG.E desc[UR4][R4.64], R6 ;  /* 0x0000000604007986 */ /* 0x0007e4000c101904 */
.L_x_4995:
[----:B------:R-:W-:-:S13]  /*0c80*/  ISETP.GE.AND P0, PT, R23, R2, PT ;  /* 0x000000021700720c */ /* 0x000fda0003f06270 */
[----:B------:R-:W-:Y:S05]  /*0c90*/  @P0 BRA `(.L_x_4997) ;  /* 0x0000000000340947 */ /* 0x000fea0003800000 */
[----:B--23--:R-:W2:Y:S01]  /*0ca0*/  LDC.64 R4, c[0x0][0x218] ;  /* 0x00008600ff047b82 */ /* 0x00cea20000000a00 */
[----:B------:R-:W-:Y:S02]  /*0cb0*/  IADD3 R3, R0, R23, RZ ;  /* 0x0000001700037210 */ /* 0x000fe40007ffe0ff */
[----:B------:R-:W-:-:S03]  /*0cc0*/  IADD3 R23, R23, 0x80, RZ ;  /* 0x0000008017177810 */ /* 0x000fc60007ffe0ff */
[----:B--2---:R-:W-:-:S05]  /*0cd0*/  IMAD.WIDE.U32 R4, R3, 0x4, R4 ;  /* 0x0000000403047825 */ /* 0x004fca00078e0004 */
[----:B------:R3:W-:Y:S02]  /*0ce0*/  STG.E desc[UR4][R4.64], R7 ;  /* 0x0000000704007986 */ /* 0x0007e4000c101904 */
.L_x_4996:
        /* <DEDUP_REMOVED lines=8> */
.L_x_4997:
[----:B------:R-:W-:Y:S05]  /*0d70*/  BSYNC B1 ;  /* 0x0000000000017941 */ /* 0x000fea0003800000 */
.L_x_4993:
[----:B------:R-:W-:-:S13]  /*0d80*/  ISETP.GE.AND P0, PT, R23, R2, PT ;  /* 0x000000021700720c */ /* 0x000fda0003f06270 */
[----:B--234-:R-:W2:Y:S01]  /*0d90*/  @!P0 LDC.64 R4, c[0x0][0x218] ;  /* 0x00008600ff048b82 */ /* 0x01cea20000000a00 */
[----:B------:R-:W-:Y:S02]  /*0da0*/  @!P0 IADD3 R3, R0, R23, RZ ;  /* 0x0000001700038210 */ /* 0x000fe40007ffe0ff */
[----:B------:R-:W-:-:S03]  /*0db0*/  @!P0 IADD3 R23, R23, 0x80, RZ ;  /* 0x0000008017178810 */ /* 0x000fc60007ffe0ff */
[----:B--2---:R-:W-:-:S05]  /*0dc0*/  @!P0 IMAD.WIDE.U32 R4, R3, 0x4, R4 ;  /* 0x0000000403048825 */ /* 0x004fca00078e0004 */
[----:B------:R4:W-:Y:S02]  /*0dd0*/  @!P0 STG.E desc[UR4][R4.64], R9 ;  /* 0x0000000904008986 */ /* 0x0009e4000c101904 */
.L_x_4998:
[----:B------:R-:W-:Y:S05]  /*0de0*/  BSYNC B0 ;  /* 0x0000000000007941 */ /* 0x000fea0003800000 */
.L_x_4992:
        /* <DEDUP_REMOVED lines=8> */
.L_x_4999:
        /* <DEDUP_REMOVED lines=9> */
.L_x_22808:


//--------------------- .text._ZN2at6native18elementwise_kernelILi128ELi4EZNS0_15gpu_kernel_implINS0_13BUnaryFunctorIfffZZZNS0_15binary_internal21div_trunc_kernel_cudaERNS_18TensorIteratorBaseEENKUlvE1_clEvENKUlvE0_clEvEUlffE_EEEEvS6_RKT_EUliE_EEviT1_ --------------------------
	.section	.text._ZN2at6native18elementwise_kernelILi128ELi4EZNS0_15gpu_kernel_implINS0_13BUnaryFunctorIfffZZZNS0_15binary_internal21div_trunc_kernel_cudaERNS_18TensorIteratorBaseEENKUlvE1_clEvENKUlvE0_clEvEUlffE_EEEEvS6_RKT_EUliE_EEviT1_,"ax",@progbits
	.align	128
        .global         _ZN2at6native18elementwise_kernelILi128ELi4EZNS0_15gpu_kernel_implINS0_13BUnaryFunctorIfffZZZNS0_15binary_internal21div_trunc_kernel_cudaERNS_18TensorIteratorBaseEENKUlvE1_clEvENKUlvE0_clEvEUlffE_EEEEvS6_RKT_EUliE_EEviT1_
        .type           _ZN2at6native18elementwise_kernelILi128ELi4EZNS0_15gpu_kernel_implINS0_13BUnaryFunctorIfffZZZNS0_15binary_internal21div_trunc_kernel_cudaERNS_18TensorIteratorBaseEENKUlvE1_clEvENKUlvE0_clEvEUlffE_EEEEvS6_RKT_EUliE_EEviT1_,@function
        .size           _ZN2at6native18elementwise_kernelILi128ELi4EZNS0_15gpu_kernel_implINS0_13BUnaryFunctorIfffZZZNS0_15binary_internal21div_trunc_kernel_cudaERNS_18TensorIteratorBaseEENKUlvE1_clEvENKUlvE0_clEvEUlffE_EEEEvS6_RKT_EUliE_EEviT1_,(.L_x_22809 - _ZN2at6native18elementwise_kernelILi128ELi4EZNS0_15gpu_kernel_implINS0_13BUnaryFunctorIfffZZZNS0_15binary_internal21div_trunc_kernel_cudaERNS_18TensorIteratorBaseEENKUlvE1_clEvENKUlvE0_clEvEUlffE_EEEEvS6_RKT_EUliE_EEviT1_)
        .other          _ZN2at6native18elementwise_kernelILi128ELi4EZNS0_15gpu_kernel_implINS0_13BUnaryFunctorIfffZZZNS0_15binary_internal21div_trunc_kernel_cudaERNS_18TensorIteratorBaseEENKUlvE1_clEvENKUlvE0_clEvEUlffE_EEEEvS6_RKT_EUliE_EEviT1_,@"STO_CUDA_ENTRY STV_DEFAULT"
_ZN2at6native18elementwise_kernelILi128ELi4EZNS0_15gpu_kernel_implINS0_13BUnaryFunctorIfffZZZNS0_15binary_internal21div_trunc_kernel_cudaERNS_18TensorIteratorBaseEENKUlvE1_clEvENKUlvE0_clEvEUlffE_EEEEvS6_RKT_EUliE_EEviT1_:
.text._ZN2at6native18elementwise_kernelILi128ELi4EZNS0_15gpu_kernel_implINS0_13BUnaryFunctorIfffZZZNS0_15binary_internal21div_trunc_kernel_cudaERNS_18TensorIteratorBaseEENKUlvE1_clEvENKUlvE0_clEvEUlffE_EEEEvS6_RKT_EUliE_EEviT1_:
        /* <DEDUP_REMOVED lines=314> */
.L_x_5002:
        /* <DEDUP_REMOVED lines=22> */
.L_x_5007:
[----:B------:R-:W2:Y:S02]  /*1500*/  LDG.E.U8 R0, desc[UR36][R2.64] ;  /* 0x0000002402007981 */ /* 0x000ea4000c1e1100 */
[----:B--2---:R-:W-:Y:S01]  /*1510*/  I2FP.F32.U32 R0, R0 ;  /* 0x0000000000007245 */ /* 0x004fe20000201000 */
[----:B------:R-:W-:Y:S06]  /*1520*/  BRA `(.L_x_5009) ;  /* 0x0000000c002c7947 */ /* 0x000fec0003800000 */
.L_x_5006:
        /* <DEDUP_REMOVED lines=9> */
.L_x_5011:
[----:B------:R-:W2:Y:S02]  /*15c0*/  LDG.E R0, desc[UR36][R2.64] ;  /* 0x0000002402007981 */ /* 0x000ea4000c1e1900 */
[----:B--2---:R-:W-:Y:S01]  /*15d0*/  I2FP.F32.S32 R0, R0 ;  /* 0x0000000000007245 */ /* 0x004fe20000201400 */
[----:B------:R-:W-:Y:S06]  /*15e0*/  BRA `(.L_x_5009) ;  /* 0x0000000800fc7947 */ /* 0x000fec0003800000 */
.L_x_5010:
[----:B------:R-:W2:Y:S02]  /*15f0*/  LDG.E.U16 R0, desc[UR36][R2.64] ;  /* 0x0000002402007981 */ /* 0x000ea4000c1e1500 */
[----:B--2---:R-:W0:Y:S01]  /*1600*/  I2F.S16 R0, R0 ;  /* 0x0000000000007306 */ /* 0x004e220000101400 */
[----:B------:R-:W-:Y:S05]  /*1610*/  BRA `(.L_x_5009) ;  /* 0x0000000800f07947 */ /* 0x000fea0003800000 */
.L_x_5005:
        /* <DEDUP_REMOVED lines=8> */
.L_x_5013:
[----:B------:R-:W2:Y:S02]  /*16a0*/  LDG.E.U16 R0, desc[UR36][R2.64] ;  /* 0x0000002402007981 */ /* 0x000ea4000c1e1500 */
[----:B--2---:R-:W-:Y:S01]  /*16b0*/  HADD2.F32 R0, -RZ, R0.H0_H0 ;  /* 0x20000000ff007230 */ /* 0x004fe20000004100 */
[----:B------:R-:W-:Y:S06]  /*16c0*/  BRA `(.L_x_5009) ;  /* 0x0000000800c47947 */ /* 0x000fec0003800000 */
.L_x_5012:
        /* <DEDUP_REMOVED lines=8> */
.L_x_5015:
[----:B------:R-:W2:Y:S02]  /*1750*/  LDG.E.U16 R0, desc[UR36][R2.64] ;  /* 0x0000002402007981 */ /* 0x000ea4000c1e1500 */
[----:B--2---:R-:W-:Y:S01]  /*1760*/  HADD2.F32 R0, -RZ, R0.H0_H0 ;  /* 0x20000000ff007230 */ /* 0x004fe20000004100 */
[----:B------:R-:W-:Y:S06]  /*1770*/  BRA `(.L_x_5009) ;  /* 0x0000000800987947 */ /* 0x000fec0003800000 */
.L_x_5014:
[----:B------:R-:W2:Y:S01]  /*1780*/  LDG.E.64 R2, desc[UR36][R2.64] ;  /* 0x0000002402027981 */ /* 0x000ea2000c1e1b00 */
[----:B------:R-:W-:Y:S01]  /*1790*/  UMOV UR4, 0xf0000000 ;  /* 0xf000000000047882 */ /* 0x000fe20000000000 */
[----:B------:R-:W-:Y:S01]  /*17a0*/  UMOV UR5, 0x380fffff ;  /* 0x380fffff00057882 */ /* 0x000fe20000000000 */
[----:B--2---:R-:W0:Y:S01]  /*17b0*/  F2F.F32.F64 R0, R2 ;  /* 0x0000000200007310 */ /* 0x004e220000301000 */
[----:B------:R-:W-:-:S14]  /*17c0*/  DSETP.GEU.AND P0, PT, |R2|, UR4, PT ;  /* 0x0000000402007e2a */ /* 0x000fdc000bf0e200 */
[----:B0-----:R-:W-:Y:S01]  /*17d0*/  @!P0 FMUL R0, R0, 1.175494350822287508e-38 ;  /* 0x0080000000008820 */ /* 0x001fe20000400000 */
[----:B------:R-:W-:Y:S06]  /*17e0*/  BRA `(.L_x_5009) ;  /* 0x00000008007c7947 */ /* 0x000fec0003800000 */
.L_x_5004:
        /* <DEDUP_REMOVED lines=12> */
.L_x_5018:
[----:B------:R-:W2:Y:S01]  /*18b0*/  LDG.E.64 R2, desc[UR36][R2.64] ;  /* 0x0000002402027981 */ /* 0x000ea2000c1e1b00 */
[----:B------:R-:W-:Y:S01]  /*18c0*/  UMOV UR4, 0xf0000000 ;  /* 0xf000000000047882 */ /* 0x000fe20000000000 */
[----:B------:R-:W-:Y:S01]  /*18d0*/  UMOV UR5, 0x380fffff ;  /* 0x380fffff00057882 */ /* 0x000fe20000000000 */
[----:B--2---:R-:W0:Y:S01]  /*18e0*/  F2F.F32.F64 R0, R2 ;  /* 0x0000000200007310 */ /* 0x004e220000301000 */
[----:B------:R-:W-:-:S14]  /*18f0*/  DSETP.GEU.AND P0, PT, |R2|, UR4, PT ;  /* 0x0000000402007e2a */ /* 0x000fdc000bf0e200 */
[----:B0-----:R-:W-:Y:S01]  /*1900*/  @!P0 FMUL R0, R0, 1.175494350822287508e-38 ;  /* 0x0080000000008820 */ /* 0x001fe20000400000 */
[----:B------:R-:W-:Y:S06]  /*1910*/  BRA `(.L_x_5009) ;  /* 0x0000000800307947 */ /* 0x000fec0003800000 */
.L_x_5017:
        /* <DEDUP_REMOVED lines=26> */
.L_x_5020:
        /* <DEDUP_REMOVED lines=13> */
.L_x_5019:
[----:B------:R-:W2:Y:S02]  /*1b90*/  LDG.E.U16 R0, desc[UR36][R2.64] ;  /* 0x0000002402007981 */ /* 0x000ea4000c1e1500 */
[----:B--2---:R-:W-:Y:S01]  /*1ba0*/  IMAD.U32 R0, R0, 0x10000, RZ ;  /* 0x0001000000007824 */ /* 0x004fe200078e00ff */
[----:B------:R-:W-:Y:S06]  /*1bb0*/  BRA `(.L_x_5009) ;  /* 0x0000000400887947 */ /* 0x000fec0003800000 */
.L_x_5016:
        /* <DEDUP_REMOVED lines=11> */
.L_x_5023:
        /* <DEDUP_REMOVED lines=20> */
.L_x_5025:
[----:B------:R-:W-:Y:S05]  /*1db0*/  BSYNC B0 ;  /* 0x0000000000007941 */ /* 0x000fea0003800000 */
.L_x_5024:
[----:B------:R-:W-:Y:S01]  /*1dc0*/  LEA R3, R0, 0x3b800000, 0x17 ;  /* 0x3b80000000037811 */ /* 0x000fe200078eb8ff */
[----:B------:R-:W-:-:S05]  /*1dd0*/  IMAD.SHL.U32 R0, R2, 0x100000, RZ ;  /* 0x0010000002007824 */ /* 0x000fca00078e00ff */
[----:B------:R-:W-:Y:S01]  /*1de0*/  LOP3.LUT R0, R3, R0, R4, 0xfe, !PT ;  /* 0x0000000003007212 */ /* 0x000fe200078efe04 */
[----:B------:R-:W-:Y:S06]  /*1df0*/  BRA `(.L_x_5009) ;  /* 0x0000000000f87947 */ /* 0x000fec0003800000 */
.L_x_5022:
        /* <DEDUP_REMOVED lines=20> */
.L_x_5027:
[----:B------:R-:W-:Y:S05]  /*1f40*/  BSYNC B0 ;  /* 0x0000000000007941 */ /* 0x000fea0003800000 */
.L_x_5026:
[----:B------:R-:W-:Y:S01]  /*1f50*/  LEA R3, R0, 0x37800000, 0x17 ;  /* 0x3780000000037811 */ /* 0x000fe200078eb8ff */
[----:B------:R-:W-:-:S05]  /*1f60*/  IMAD.SHL.U32 R0, R2, 0x200000, RZ ;  /* 0x0020000002007824 */ /* 0x000fca00078e00ff */
[----:B------:R-:W-:Y:S01]  /*1f70*/  LOP3.LUT R0, R3, R0, R4, 0xfe, !PT ;  /* 0x0000000003007212 */ /* 0x000fe200078efe04 */
[----:B------:R-:W-:Y:S06]  /*1f80*/  BRA `(.L_x_5009) ;  /* 0x0000000000947947 */ /* 0x000fec0003800000 */
.L_x_5021:
        /* <DEDUP_REMOVED lines=14> */
.L_x_5008:
        /* <DEDUP_REMOVED lines=16> */
.L_x_5030:
[----:B------:R-:W-:Y:S01]  /*2170*/  IMAD.MOV.U32 R0, RZ, RZ, RZ ;  /* 0x000000ffff007224 */ /* 0x000fe200078e00ff */
[----:B------:R-:W-:Y:S06]  /*2180*/  BRA `(.L_x_5009) ;  /* 0x0000000000147947 */ /* 0x000fec0003800000 */
.L_x_5029:
[----:B------:R-:W2:Y:S02]  /*2190*/  LDG.E.64 R2, desc[UR36][R2.64] ;  /* 0x0000002402027981 */ /* 0x000ea4000c1e1b00 */
[----:B--2---:R0:W1:Y:S01]  /*21a0*/  I2F.U64 R0, R2 ;  /* 0x0000000200007312 */ /* 0x0040620000301000 */
[----:B------:R-:W-:Y:S05]  /*21b0*/  BRA `(.L_x_5009) ;  /* 0x0000000000087947 */ /* 0x000fea0003800000 */
.L_x_5028:
[----:B------:R-:W2:Y:S02]  /*21c0*/  LDG.E R0, desc[UR36][R2.64] ;  /* 0x0000002402007981 */ /* 0x000ea4000c1e1900 */
[----:B--2---:R-:W-:-:S07]  /*21d0*/  I2FP.F32.U32 R0, R0 ;  /* 0x0000000000007245 */ /* 0x004fce0000201000 */
.L_x_5009:
[----:B------:R-:W-:Y:S05]  /*21e0*/  BSYNC B6 ;  /* 0x0000000000067941 */ /* 0x000fea0003800000 */
.L_x_5003:
[----:B------:R-:W1:Y:S01]  /*21f0*/  LDC.U8 R4, c[0x0][0x428] ;  /* 0x00010a00ff047b82 */ /* 0x000e620000000000 */
[----:B------:R-:W-:Y:S02]  /*2200*/  ULDC UR4, c[0x0][0x424] ;  /* 0x0001090000047ab9 */ /* 0x000fe40000000800 */
[----:B0-234-:R-:W1:Y:S02]  /*2210*/  MUFU.RCP R3, UR4 ;  /* 0x0000000400037d08 */ /* 0x01de640008001000 */
[----:B-1---5:R-:W-:Y:S01]  /*2220*/  FMUL.FTZ R3, R3, R0 ;  /* 0x0000000003037220 */ /* 0x022fe20000410000 */
[----:B------:R-:W-:-:S05]  /*2230*/  PRMT R2, R4, 0x9910, RZ ;  /* 0x0000991004027816 */ /* 0x000fca00000000ff */
[----:B------:R-:W-:Y:S02]  /*2240*/  IMAD.MOV.U32 R0, RZ, RZ, R2 ;  /* 0x000000ffff007224 */ /* 0x000fe400078e0002 */
[----:B------:R0:W1:Y:S03]  /*2250*/  FRND.TRUNC R2, R3 ;  /* 0x0000000300027307 */ /* 0x000066000020d000 */
        /* <DEDUP_REMOVED lines=13> */
.L_x_5034:
[----:B------:R-:W0:Y:S02]  /*2330*/  F2I.S64.TRUNC R2, R3 ;  /* 0x0000000300027311 */ /* 0x000e24000020d900 */
[----:B0-----:R0:W-:Y:S01]  /*2340*/  STG.E.U8 desc[UR36][R16.64], R2 ;  /* 0x0000000210007986 */ /* 0x0011e2000c101124 */
[----:B------:R-:W-:Y:S05]  /*2350*/  BRA `(.L_x_5036) ;  /* 0x0000000c00407947 */ /* 0x000fea0003800000 */
.L_x_5033:
        /* <DEDUP_REMOVED lines=9> */
.L_x_5038:
[----:B------:R-:W0:Y:S02]  /*23f0*/  F2I.TRUNC.NTZ R3, R3 ;  /* 0x0000000300037305 */ /* 0x000e24000020f100 */
[----:B0-----:R0:W-:Y:S01]  /*2400*/  STG.E desc[UR36][R16.64], R3 ;  /* 0x0000000310007986 */ /* 0x0011e2000c101924 */
[----:B------:R-:W-:Y:S05]  /*2410*/  BRA `(.L_x_5036) ;  /* 0x0000000c00107947 */ /* 0x000fea0003800000 */
.L_x_5037:
[----:B------:R-:W0:Y:S02]  /*2420*/  F2I.TRUNC.NTZ R3, R3 ;  /* 0x0000000300037305 */ /* 0x000e24000020f100 */
[----:B0-----:R0:W-:Y:S01]  /*2430*/  STG.E.U16 desc[UR36][R16.64], R3 ;  /* 0x0000000310007986 */ /* 0x0011e2000c101524 */
[----:B------:R-:W-:Y:S05]  /*2440*/  BRA `(.L_x_5036) ;  /* 0x0000000c00047947 */ /* 0x000fea0003800000 */
.L_x_5032:
        /* <DEDUP_REMOVED lines=8> */
.L_x_5040:
[----:B------:R-:W-:-:S05]  /*24d0*/  F2FP.F16.F32.PACK_AB R2, RZ, R2 ;  /* 0x00000002ff02723e */ /* 0x000fca00000000ff */
[----:B------:R0:W-:Y:S01]  /*24e0*/  STG.E.U16 desc[UR36][R16.64], R2 ;  /* 0x0000000210007986 */ /* 0x0001e2000c101524 */
[----:B------:R-:W-:Y:S05]  /*24f0*/  BRA `(.L_x_5036) ;  /* 0x0000000800d87947 */ /* 0x000fea0003800000 */
.L_x_5039:
        /* <DEDUP_REMOVED lines=9> */
.L_x_5042:
[----:B------:R-:W-:-:S04]  /*2590*/  F2FP.F16.F32.PACK_AB R3, RZ, R2 ;  /* 0x00000002ff03723e */ /* 0x000fc800000000ff */
[----:B------:R-:W-:-:S05]  /*25a0*/  PRMT R3, R3, 0x5410, RZ ;  /* 0x0000541003037816 */ /* 0x000fca00000000ff */
[----:B------:R0:W-:Y:S01]  /*25b0*/  STG.E desc[UR36][R16.64], R3 ;  /* 0x0000000310007986 */ /* 0x0001e2000c101924 */
[----:B------:R-:W-:Y:S05]  /*25c0*/  BRA `(.L_x_5036) ;  /* 0x0000000800a47947 */ /* 0x000fea0003800000 */
.L_x_5041:
[----:B------:R-:W-:-:S06]  /*25d0*/  FMUL.FTZ R2, R2, 1 ;  /* 0x3f80000002027820 */ /* 0x000fcc0000410000 */
[----:B------:R-:W0:Y:S02]  /*25e0*/  F2F.F64.F32 R2, R2 ;  /* 0x0000000200027310 */ /* 0x000e240000201800 */
[----:B0-----:R0:W-:Y:S01]  /*25f0*/  STG.E.64 desc[UR36][R16.64], R2 ;  /* 0x0000000210007986 */ /* 0x0011e2000c101b24 */
[----:B------:R-:W-:Y:S05]  /*2600*/  BRA `(.L_x_5036) ;  /* 0x0000000800947947 */ /* 0x000fea0003800000 */
.L_x_5031:
        /* <DEDUP_REMOVED lines=12> */
.L_x_5045:
[----:B------:R-:W-:Y:S01]  /*26d0*/  FMUL.FTZ R4, R2, 1 ;  /* 0x3f80000002047820 */ /* 0x000fe20000410000 */
[----:B------:R-:W-:-:S05]  /*26e0*/  CS2R R6, SRZ ;  /* 0x0000000000067805 */ /* 0x000fca000001ff00 */
[----:B------:R-:W0:Y:S02]  /*26f0*/  F2F.F64.F32 R4, R4 ;  /* 0x0000000400047310 */ /* 0x000e240000201800 */
[----:B0-----:R0:W-:Y:S01]  /*2700*/  STG.E.128 desc[UR36][R16.64], R4 ;  /* 0x0000000410007986 */ /* 0x0011e2000c101d24 */
[----:B------:R-:W-:Y:S05]  /*2710*/  BRA `(.L_x_5036) ;  /* 0x0000000800507947 */ /* 0x000fea0003800000 */
.L_x_5044:
        /* <DEDUP_REMOVED lines=20> */
.L_x_5049:
[----:B------:R-:W-:Y:S05]  /*2860*/  BSYNC B0 ;  /* 0x0000000000007941 */ /* 0x000fea0003800000 */
.L_x_5048:
[----:B------:R-:W-:-:S05]  /*2870*/  LOP3.LUT R5, R0, R5, RZ, 0xfc, !PT ;  /* 0x0000000500057212 */ /* 0x000fca00078efcff */
[----:B------:R0:W-:Y:S01]  /*2880*/  STG.E.U8 desc[UR36][R16.64], R5 ;  /* 0x0000000510007986 */ /* 0x0001e2000c101124 */
[----:B------:R-:W-:Y:S05]  /*2890*/  BRA `(.L_x_5036) ;  /* 0x0000000400f07947 */ /* 0x000fea0003800000 */
.L_x_5047:
        /* <DEDUP_REMOVED lines=12> */
.L_x_5051:
[----:B------:R-:W-:Y:S01]  /*2960*/  IMAD.MOV.U32 R0, RZ, RZ, 0x7f ;  /* 0x0000007fff007424 */ /* 0x000fe200078e00ff */
[----:B------:R-:W-:-:S04]  /*2970*/  ISETP.GT.U32.AND P0, PT, R4, 0x7f800000, PT ;  /* 0x7f8000000400780c */ /* 0x000fc80003f04070 */
[----:B------:R-:W-:-:S09]  /*2980*/  SEL R0, R0, 0x7c, P0 ;  /* 0x0000007c00007807 */ /* 0x000fd20000000000 */
.L_x_5052:
[----:B------:R-:W-:Y:S05]  /*2990*/  BSYNC B0 ;  /* 0x0000000000007941 */ /* 0x000fea0003800000 */
.L_x_5050:
[----:B------:R-:W-:-:S04]  /*29a0*/  LOP3.LUT R2, R2, 0x80000000, RZ, 0xc0, !PT ;  /* 0x8000000002027812 */ /* 0x000fc800078ec0ff */
[----:B------:R-:W-:-:S04]  /*29b0*/  SHF.R.U32.HI R3, RZ, 0x18, R2 ;  /* 0x00000018ff037819 */ /* 0x000fc80000011602 */
[----:B------:R-:W-:-:S05]  /*29c0*/  LOP3.LUT R3, R0, R3, RZ, 0xfc, !PT ;  /* 0x0000000300037212 */ /* 0x000fca00078efcff */
[----:B------:R0:W-:Y:S01]  /*29d0*/  STG.E.U8 desc[UR36][R16.64], R3 ;  /* 0x0000000310007986 */ /* 0x0001e2000c101124 */
[----:B------:R-:W-:Y:S05]  /*29e0*/  BRA `(.L_x_5036) ;  /* 0x00000004009c7947 */ /* 0x000fea0003800000 */
.L_x_5046:
[----:B------:R-:W-:-:S05]  /*29f0*/  F2FP.BF16.F32.PACK_AB R2, RZ, R2 ;  /* 0x00000002ff02723e */ /* 0x000fca00000010ff */
[----:B------:R0:W-:Y:S01]  /*2a00*/  STG.E.U16 desc[UR36][R16.64], R2 ;  /* 0x0000000210007986 */ /* 0x0001e2000c101524 */
[----:B------:R-:W-:Y:S05]  /*2a10*/  BRA `(.L_x_5036) ;  /* 0x0000000400907947 */ /* 0x000fea0003800000 */
.L_x_5043:
        /* <DEDUP_REMOVED lines=11> */
.L_x_5055:
        /* <DEDUP_REMOVED lines=16> */
.L_x_5058:
[----:B------:R-:W-:-:S04]  /*2bd0*/  LOP3.LUT R2, R2, 0x80000000, RZ, 0xc0, !PT ;  /* 0x8000000002027812 */ /* 0x000fc800078ec0ff */
[----:B------:R-:W-:-:S04]  /*2be0*/  SHF.R.U32.HI R3, RZ, 0x18, R2 ;  /* 0x00000018ff037819 */ /* 0x000fc80000011602 */
[----:B------:R-:W-:-:S04]  /*2bf0*/  LOP3.LUT R0, R0, R3, RZ, 0xfc, !PT ;  /* 0x0000000300007212 */ /* 0x000fc800078efcff */
[----:B------:R-:W-:-:S07]  /*2c00*/  PRMT R8, R0, 0x7610, R8 ;  /* 0x0000761000087816 */ /* 0x000fce0000000008 */
.L_x_5057:
[----:B------:R-:W-:Y:S05]  /*2c10*/  BSYNC B0 ;  /* 0x0000000000007941 */ /* 0x000fea0003800000 */
.L_x_5056:
[----:B------:R0:W-:Y:S01]  /*2c20*/  STG.E.U8 desc[UR36][R16.64], R8 ;  /* 0x0000000810007986 */ /* 0x0001e2000c101124 */
[----:B------:R-:W-:Y:S05]  /*2c30*/  BRA `(.L_x_5036) ;  /* 0x0000000400087947 */ /* 0x000fea0003800000 */
.L_x_5054:
        /* <DEDUP_REMOVED lines=16> */
.L_x_5061:
[----:B------:R-:W-:-:S04]  /*2d40*/  LOP3.LUT R2, R2, 0x80000000, RZ, 0xc0, !PT ;  /* 0x8000000002027812 */ /* 0x000fc800078ec0ff */
[----:B------:R-:W-:-:S04]  /*2d50*/  SHF.R.U32.HI R3, RZ, 0x18, R2 ;  /* 0x00000018ff037819 */ /* 0x000fc80000011602 */
[----:B------:R-:W-:-:S04]  /*2d60*/  LOP3.LUT R0, R0, R3, RZ, 0xfc, !PT ;  /* 0x0000000300007212 */ /* 0x000fc800078efcff */
[----:B------:R-:W-:-:S07]  /*2d70*/  PRMT R8, R0, 0x7610, R8 ;  /* 0x0000761000087816 */ /* 0x000fce0000000008 */
.L_x_5060:
[----:B------:R-:W-:Y:S05]  /*2d80*/  BSYNC B0 ;  /* 0x0000000000007941 */ /* 0x000fea0003800000 */
.L_x_5059:
[----:B------:R3:W-:Y:S01]  /*2d90*/  STG.E.U8 desc[UR36][R16.64], R8 ;  /* 0x0000000810007986 */ /* 0x0007e2000c101124 */
[----:B------:R-:W-:Y:S05]  /*2da0*/  BRA `(.L_x_5036) ;  /* 0x0000000000ac7947 */ /* 0x000fea0003800000 */
.L_x_5053:
        /* <DEDUP_REMOVED lines=21> */
.L_x_5035:
        /* <DEDUP_REMOVED lines=16> */
.L_x_5064:
[----:B------:R-:W-:Y:S05]  /*3000*/  BRA `(.L_x_5036) ;  /* 0x0000000000147947 */ /* 0x000fea0003800000 */
.L_x_5063:
[----:B------:R-:W0:Y:S02]  /*3010*/  F2I.U64.TRUNC R2, R3 ;  /* 0x0000000300027311 */ /* 0x000e24000020d800 */
[----:B0-----:R2:W-:Y:S01]  /*3020*/  STG.E.64 desc[UR36][R16.64], R2 ;  /* 0x0000000210007986 */ /* 0x0015e2000c101b24 */
[----:B------:R-:W-:Y:S05]  /*3030*/  BRA `(.L_x_5036) ;  /* 0x0000000000087947 */ /* 0x000fea0003800000 */
.L_x_5062:
[----:B------:R-:W0:Y:S02]  /*3040*/  F2I.U32.TRUNC.NTZ R3, R3 ;  /* 0x0000000300037305 */ /* 0x000e24000020f000 */
[----:B0-----:R0:W-:Y:S02]  /*3050*/  STG.E desc[UR36][R16.64], R3 ;  /* 0x0000000310007986 */ /* 0x0011e4000c101924 */
.L_x_5036:
[----:B------:R-:W-:-:S04]  /*3060*/  IMAD R18, R23, 0x200, R18 ;  /* 0x0000020017127824 */ /* 0x000fc800078e0212 */
[----:B------:R-:W-:-:S07]  /*3070*/  VIADD R19, R18, 0x80 ;  /* 0x0000008012137836 */ /* 0x000fce0000000000 */
.L_x_5001:
[----:B------:R-:W-:Y:S05]  /*3080*/  BSYNC B7 ;  /* 0x0000000000077941 */ /* 0x000fea0003800000 */
.L_x_5000:
        /* <DEDUP_REMOVED lines=307> */
.L_x_5067:
        /* <DEDUP_REMOVED lines=22> */
.L_x_5072:
[----:B------:R-:W2:Y:S02]  /*4520*/  LDG.E.U8 R0, desc[UR36][R2.64] ;  /* 0x0000002402007981 */ /* 0x000ea4000c1e1100 */
[----:B--2---:R-:W-:Y:S01]  /*4530*/  I2FP.F32.U32 R0, R0 ;  /* 0x0000000000007245 */ /* 0x004fe20000201000 */
[----:B------:R-:W-:Y:S06]  /*4540*/  BRA `(.L_x_5074) ;  /* 0x0000000c002c7947 */ /* 0x000fec0003800000 */
.L_x_5071:
        /* <DEDUP_REMOVED lines=9> */
.L_x_5076:
[----:B------:R-:W2:Y:S02]  /*45e0*/  LDG.E R0, desc[UR36][R2.64] ;  /* 0x0000002402007981 */ /* 0x000ea4000c1e1900 */
[----:B--2---:R-:W-:Y:S01]  /*45f0*/  I2FP.F32.S32 R0, R0 ;  /* 0x0000000000007245 */ /* 0x004fe20000201400 */
[----:B------:R-:W-:Y:S06]  /*4600*/  BRA `(.L_x_5074) ;  /* 0x0000000800fc7947 */ /* 0x000fec0003800000 */
.L_x_5075:
[----:B------:R-:W2:Y:S02]  /*4610*/  LDG.E.U16 R0, desc[UR36][R2.64] ;  /* 0x0000002402007981 */ /* 0x000ea4000c1e1500 */
[----:B--2---:R-:W1:Y:S01]  /*4620*/  I2F.S16 R0, R0 ;  /* 0x0000000000007306 */ /* 0x004e620000101400 */
[----:B------:R-:W-:Y:S05]  /*4630*/  BRA `(.L_x_5074) ;  /* 0x0000000800f07947 */ /* 0x000fea0003800000 */
.L_x_5070:
        /* <DEDUP_REMOVED lines=8> */
.L_x_5078:
[----:B------:R-:W2:Y:S02]  /*46c0*/  LDG.E.U16 R0, desc[UR36][R2.64] ;  /* 0x0000002402007981 */ /* 0x000ea4000c1e1500 */
[----:B--2---:R-:W-:Y:S01]  /*46d0*/  HADD2.F32 R0, -RZ, R0.H0_H0 ;  /* 0x20000000ff007230 */ /* 0x004fe20000004100 */
[----:B------:R-:W-:Y:S06]  /*46e0*/  BRA `(.L_x_5074) ;  /* 0x0000000800c47947 */ /* 0x000fec0003800000 */
.L_x_5077:
        /* <DEDUP_REMOVED lines=8> */
.L_x_5080:
[----:B------:R-:W2:Y:S02]  /*4770*/  LDG.E.U16 R0, desc[UR36][R2.64] ;  /* 0x0000002402007981 */ /* 0x000ea4000c1e1500 */
[----:B--2---:R-:W-:Y:S01]  /*4780*/  HADD2.F32 R0, -RZ, R0.H0_H0 ;  /* 0x20000000ff007230 */ /* 0x004fe20000004100 */
[----:B------:R-:W-:Y:S06]  /*4790*/  BRA `(.L_x_5074) ;  /* 0x0000000800987947 */ /* 0x000fec0003800000 */
.L_x_5079:
[----:B------:R-:W2:Y:S01]  /*47a0*/  LDG.E.64 R2, desc[UR36][R2.64] ;  /* 0x0000002402027981 */ /* 0x000ea2000c1e1b00 */
[----:B------:R-:W-:Y:S01]  /*47b0*/  UMOV UR4, 0xf0000000 ;  /* 0xf000000000047882 */ /* 0x000fe20000000000 */
[----:B------:R-:W-:Y:S01]  /*47c0*/  UMOV UR5, 0x380fffff ;  /* 0x380fffff00057882 */ /* 0x000fe20000000000 */
[----:B--2---:R-:W0:Y:S01]  /*47d0*/  F2F.F32.F64 R0, R2 ;  /* 0x0000000200007310 */ /* 0x004e220000301000 */
[----:B------:R-:W-:-:S14]  /*47e0*/  DSETP.GEU.AND P0, PT, |R2|, UR4, PT ;  /* 0x0000000402007e2a */ /* 0x000fdc000bf0e200 */
[----:B0-----:R-:W-:Y:S01]  /*47f0*/  @!P0 FMUL R0, R0, 1.175494350822287508e-38 ;  /* 0x0080000000008820 */ /* 0x001fe20000400000 */
[----:B------:R-:W-:Y:S06]  /*4800*/  BRA `(.L_x_5074) ;  /* 0x00000008007c7947 */ /* 0x000fec0003800000 */
.L_x_5069:
        /* <DEDUP_REMOVED lines=12> */
.L_x_5083:
[----:B------:R-:W2:Y:S01]  /*48d0*/  LDG.E.64 R2, desc[UR36][R2.64] ;  /* 0x0000002402027981 */ /* 0x000ea2000c1e1b00 */
[----:B------:R-:W-:Y:S01]  /*48e0*/  UMOV UR4, 0xf0000000 ;  /* 0xf000000000047882 */ /* 0x000fe20000000000 */
[----:B------:R-:W-:Y:S01]  /*48f0*/  UMOV UR5, 0x380fffff ;  /* 0x380fffff00057882 */ /* 0x000fe20000000000 */
[----:B--2---:R-:W0:Y:S01]  /*4900*/  F2F.F32.F64 R0, R2 ;  /* 0x0000000200007310 */ /* 0x004e220000301000 */
[----:B------:R-:W-:-:S14]  /*4910*/  DSETP.GEU.AND P0, PT, |R2|, UR4, PT ;  /* 0x0000000402007e2a */ /* 0x000fdc000bf0e200 */
[----:B0-----:R-:W-:Y:S01]  /*4920*/  @!P0 FMUL R0, R0, 1.175494350822287508e-38 ;  /* 0x0080000000008820 */ /* 0x001fe20000400000 */
[----:B------:R-:W-:Y:S06]  /*4930*/  BRA `(.L_x_5074) ;  /* 0x0000000800307947 */ /* 0x000fec0003800000 */
.L_x_5082:
        /* <DEDUP_REMOVED lines=26> */
.L_x_5085:
        /* <DEDUP_REMOVED lines=13> */
.L_x_5084:
[----:B------:R-:W2:Y:S02]  /*4bb0*/  LDG.E.U16 R0, desc[UR36][R2.64] ;  /* 0x0000002402007981 */ /* 0x000ea4000c1e1500 */
[----:B--2---:R-:W-:Y:S01]  /*4bc0*/  IMAD.U32 R0, R0, 0x10000, RZ ;  /* 0x0001000000007824 */ /* 0x004fe200078e00ff */
[----:B------:R-:W-:Y:S06]  /*4bd0*/  BRA `(.L_x_5074) ;  /* 0x0000000400887947 */ /* 0x000fec0003800000 */
.L_x_5081:
        /* <DEDUP_REMOVED lines=11> */
.L_x_5088:
        /* <DEDUP_REMOVED lines=20> */
.L_x_5090:
[----:B------:R-:W-:Y:S05]  /*4dd0*/  BSYNC B0 ;  /* 0x0000000000007941 */ /* 0x000fea0003800000 */
.L_x_5089:
[----:B------:R-:W-:Y:S01]  /*4de0*/  LEA R3, R0, 0x3b800000, 0x17 ;  /* 0x3b80000000037811 */ /* 0x000fe200078eb8ff */
[----:B------:R-:W-:-:S05]  /*4df0*/  IMAD.SHL.U32 R0, R2, 0x100000, RZ ;  /* 0x0010000002007824 */ /* 0x000fca00078e00ff */
[----:B------:R-:W-:Y:S01]  /*4e00*/  LOP3.LUT R0, R3, R0, R4, 0xfe, !PT ;  /* 0x0000000003007212 */ /* 0x000fe200078efe04 */
[----:B------:R-:W-:Y:S06]  /*4e10*/  BRA `(.L_x_5074) ;  /* 0x0000000000f87947 */ /* 0x000fec0003800000 */
.L_x_5087:
        /* <DEDUP_REMOVED lines=20> */
.L_x_5092:
[----:B------:R-:W-:Y:S05]  /*4f60*/  BSYNC B0 ;  /* 0x0000000000007941 */ /* 0x000fea0003800000 */
.L_x_5091:
[----:B------:R-:W-:Y:S01]  /*4f70*/  LEA R3, R0, 0x37800000, 0x17 ;  /* 0x3780000000037811 */ /* 0x000fe200078eb8ff */
[----:B------:R-:W-:-:S05]  /*4f80*/  IMAD.SHL.U32 R0, R2, 0x200000, RZ ;  /* 0x0020000002007824 */ /* 0x000fca00078e00ff */
[----:B------:R-:W-:Y:S01]  /*4f90*/  LOP3.LUT R0, R3, R0, R4, 0xfe, !PT ;  /* 0x0000000003007212 */ /* 0x000fe200078efe04 */
[----:B------:R-:W-:Y:S06]  /*4fa0*/  BRA `(.L_x_5074) ;  /* 0x0000000000947947 */ /* 0x000fec0003800000 */
.L_x_5086:
        /* <DEDUP_REMOVED lines=14> */
.L_x_5073:
        /* <DEDUP_REMOVED lines=16> */
.L_x_5095:
[----:B------:R-:W-:Y:S01]  /*5190*/  IMAD.MOV.U32 R0, RZ, RZ, RZ ;  /* 0x000000ffff007224 */ /* 0x000fe200078e00ff */
[----:B------:R-:W-:Y:S06]  /*51a0*/  BRA `(.L_x_5074) ;  /* 0x0000000000147947 */ /* 0x000fec0003800000 */
.L_x_5094:
[----:B------:R-:W2:Y:S02]  /*51b0*/  LDG.E.64 R2, desc[UR36][R2.64] ;  /* 0x0000002402027981 */ /* 0x000ea4000c1e1b00 */
[----:B--2---:R0:W1:Y:S01]  /*51c0*/  I2F.U64 R0, R2 ;  /* 0x0000000200007312 */ /* 0x0040620000301000 */
[----:B------:R-:W-:Y:S05]  /*51d0*/  BRA `(.L_x_5074) ;  /* 0x0000000000087947 */ /* 0x000fea0003800000 */
.L_x_5093:
[----:B------:R-:W2:Y:S02]  /*51e0*/  LDG.E R0, desc[UR36][R2.64] ;  /* 0x0000002402007981 */ /* 0x000ea4000c1e1900 */
[----:B--2---:R-:W-:-:S07]  /*51f0*/  I2FP.F32.U32 R0, R0 ;  /* 0x0000000000007245 */ /* 0x004fce0000201000 */
.L_x_5074:
[----:B------:R-:W-:Y:S05]  /*5200*/  BSYNC B6 ;  /* 0x0000000000067941 */ /* 0x000fea0003800000 */
.L_x_5068:
[----:B------:R-:W1:Y:S01]  /*5210*/  LDC.U8 R4, c[0x0][0x428] ;  /* 0x00010a00ff047b82 */ /* 0x000e620000000000 */
[----:B------:R-:W-:Y:S02]  /*5220*/  ULDC UR4, c[0x0][0x424] ;  /* 0x0001090000047ab9 */ /* 0x000fe40000000800 */
[----:B0-2-4-:R-:W1:Y:S02]  /*5230*/  MUFU.RCP R3, UR4 ;  /* 0x0000000400037d08 */ /* 0x015e640008001000 */
[----:B-1-3-5:R-:W-:Y:S01]  /*5240*/  FMUL.FTZ R3, R3, R0 ;  /* 0x0000000003037220 */ /* 0x02afe20000410000 */
        /* <DEDUP_REMOVED lines=16> */
.L_x_5099:
[----:B------:R-:W0:Y:S02]  /*5350*/  F2I.S64.TRUNC R2, R3 ;  /* 0x0000000300027311 */ /* 0x000e24000020d900 */
[----:B0-----:R4:W-:Y:S01]  /*5360*/  STG.E.U8 desc[UR36][R16.64], R2 ;  /* 0x0000000210007986 */ /* 0x0019e2000c101124 */
[----:B------:R-:W-:Y:S05]  /*5370*/  BRA `(.L_x_5101) ;  /* 0x0000000c00407947 */ /* 0x000fea0003800000 */
.L_x_5098:
        /* <DEDUP_REMOVED lines=9> */
.L_x_5103:
[----:B------:R-:W0:Y:S02]  /*5410*/  F2I.TRUNC.NTZ R3, R3 ;  /* 0x0000000300037305 */ /* 0x000e24000020f100 */
[----:B0-----:R2:W-:Y:S01]  /*5420*/  STG.E desc[UR36][R16.64], R3 ;  /* 0x0000000310007986 */ /* 0x0015e2000c101924 */
[----:B------:R-:W-:Y:S05]  /*5430*/  BRA `(.L_x_5101) ;  /* 0x0000000c00107947 */ /* 0x000fea0003800000 */
.L_x_5102:
[----:B------:R-:W0:Y:S02]  /*5440*/  F2I.TRUNC.NTZ R3, R3 ;  /* 0x0000000300037305 */ /* 0x000e24000020f100 */
[----:B0-----:R0:W-:Y:S01]  /*5450*/  STG.E.U16 desc[UR36][R16.64], R3 ;  /* 0x0000000310007986 */ /* 0x0011e2000c101524 */
[----:B------:R-:W-:Y:S05]  /*5460*/  BRA `(.L_x_5101) ;  /* 0x0000000c00047947 */ /* 0x000fea0003800000 */
.L_x_5097:
        /* <DEDUP_REMOVED lines=8> */
.L_x_5105:
[----:B------:R-:W-:-:S05]  /*54f0*/  F2FP.F16.F32.PACK_AB R2, RZ, R2 ;  /* 0x00000002ff02723e */ /* 0x000fca00000000ff */
[----:B------:R0:W-:Y:S01]  /*5500*/  STG.E.U16 desc[UR36][R16.64], R2 ;  /* 0x0000000210007986 */ /* 0x0001e2000c101524 */
[----:B------:R-:W-:Y:S05]  /*5510*/  BRA `(.L_x_5101) ;  /* 0x0000000800d87947 */ /* 0x000fea0003800000 */
.L_x_5104:
        /* <DEDUP_REMOVED lines=9> */
.L_x_5107:
[----:B------:R-:W-:-:S04]  /*55b0*/  F2FP.F16.F32.PACK_AB R3, RZ, R2 ;  /* 0x00000002ff03723e */ /* 0x000fc800000000ff */
[----:B------:R-:W-:-:S05]  /*55c0*/  PRMT R3, R3, 0x5410, RZ ;  /* 0x0000541003037816 */ /* 0x000fca00000000ff */
[----:B------:R0:W-:Y:S01]  /*55d0*/  STG.E desc[UR36][R16.64], R3 ;  /* 0x0000000310007986 */ /* 0x0001e2000c101924 */
[----:B------:R-:W-:Y:S05]  /*55e0*/  BRA `(.L_x_5101) ;  /* 0x0000000800a47947 */ /* 0x000fea0003800000 */
.L_x_5106:
[----:B------:R-:W-:-:S06]  /*55f0*/  FMUL.FTZ R2, R2, 1 ;  /* 0x3f80000002027820 */ /* 0x000fcc0000410000 */
[----:B------:R-:W0:Y:S02]  /*5600*/  F2F.F64.F32 R2, R2 ;  /* 0x0000000200027310 */ /* 0x000e240000201800 */
[----:B0-----:R0:W-:Y:S01]  /*5610*/  STG.E.64 desc[UR36][R16.64], R2 ;  /* 0x0000000210007986 */ /* 0x0011e2000c101b24 */
[----:B------:R-:W-:Y:S05]  /*5620*/  BRA `(.L_x_5101) ;  /* 0x0000000800947947 */ /* 0x000fea0003800000 */
.L_x_5096:
        /* <DEDUP_REMOVED lines=12> */
.L_x_5110:
[----:B------:R-:W-:Y:S01]  /*56f0*/  FMUL.FTZ R4, R2, 1 ;  /* 0x3f80000002047820 */ /* 0x000fe20000410000 */
[----:B------:R-:W-:-:S05]  /*5700*/  CS2R R6, SRZ ;  /* 0x0000000000067805 */ /* 0x000fca000001ff00 */
[----:B------:R-:W0:Y:S02]  /*5710*/  F2F.F64.F32 R4, R4 ;  /* 0x0000000400047310 */ /* 0x000e240000201800 */
[----:B0-----:R0:W-:Y:S01]  /*5720*/  STG.E.128 desc[UR36][R16.64], R4 ;  /* 0x0000000410007986 */ /* 0x0011e2000c101d24 */
[----:B------:R-:W-:Y:S05]  /*5730*/  BRA `(.L_x_5101) ;  /* 0x0000000800507947 */ /* 0x000fea0003800000 */
.L_x_5109:
        /* <DEDUP_REMOVED lines=20> */
.L_x_5114:
[----:B------:R-:W-:Y:S05]  /*5880*/  BSYNC B0 ;  /* 0x0000000000007941 */ /* 0x000fea0003800000 */
.L_x_5113:
[----:B------:R-:W-:-:S05]  /*5890*/  LOP3.LUT R5, R0, R5, RZ, 0xfc, !PT ;  /* 0x0000000500057212 */ /* 0x000fca00078efcff */
[----:B------:R0:W-:Y:S01]  /*58a0*/  STG.E.U8 desc[UR36][R16.64], R5 ;  /* 0x0000000510007986 */ /* 0x0001e2000c101124 */
[----:B------:R-:W-:Y:S05]  /*58b0*/  BRA `(.L_x_5101) ;  /* 0x0000000400f07947 */ /* 0x000fea0003800000 */
.L_x_5112:
        /* <DEDUP_REMOVED lines=12> */
.L_x_5116:
[----:B------:R-:W-:Y:S01]  /*5980*/  IMAD.MOV.U32 R0, RZ, RZ, 0x7f ;  /* 0x0000007fff007424 */ /* 0x000fe200078e00ff */
[----:B------:R-:W-:-:S04]  /*5990*/  ISETP.GT.U32.AND P0, PT, R4, 0x7f800000, PT ;  /* 0x7f8000000400780c */ /* 0x000fc80003f04070 */
[----:B------:R-:W-:-:S09]  /*59a0*/  SEL R0, R0, 0x7c, P0 ;  /* 0x0000007c00007807 */ /* 0x000fd20000000000 */
.L_x_5117:
[----:B------:R-:W-:Y:S05]  /*59b0*/  BSYNC B0 ;  /* 0x0000000000007941 */ /* 0x000fea0003800000 */
.L_x_5115:
[----:B------:R-:W-:-:S04]  /*59c0*/  LOP3.LUT R2, R2, 0x80000000, RZ, 0xc0, !PT ;  /* 0x8000000002027812 */ /* 0x000fc800078ec0ff */
[----:B------:R-:W-:-:S04]  /*59d0*/  SHF.R.U32.HI R3, RZ, 0x18, R2 ;  /* 0x00000018ff037819 */ /* 0x000fc80000011602 */
[----:B------:R-:W-:-:S05]  /*59e0*/  LOP3.LUT R3, R0, R3, RZ, 0xfc, !PT ;  /* 0x0000000300037212 */ /* 0x000fca00078efcff */
[----:B------:R0:W-:Y:S01]  /*59f0*/  STG.E.U8 desc[UR36][R16.64], R3 ;  /* 0x0000000310007986 */ /* 0x0001e2000c101124 */
[----:B------:R-:W-:Y:S05]  /*5a00*/  BRA `(.L_x_5101) ;  /* 0x00000004009c7947 */ /* 0x000fea0003800000 */
.L_x_5111:
[----:B------:R-:W-:-:S05]  /*5a10*/  F2FP.BF16.F32.PACK_AB R2, RZ, R2 ;  /* 0x00000002ff02723e */ /* 0x000fca00000010ff */
[----:B------:R0:W-:Y:S01]  /*5a20*/  STG.E.U16 desc[UR36][R16.64], R2 ;  /* 0x0000000210007986 */ /* 0x0001e2000c101524 */
[----:B------:R-:W-:Y:S05]  /*5a30*/  BRA `(.L_x_5101) ;  /* 0x0000000400907947 */ /* 0x000fea0003800000 */
.L_x_5108:
        /* <DEDUP_REMOVED lines=11> */
.L_x_5120:
        /* <DEDUP_REMOVED lines=16> */
.L_x_5123:
[----:B------:R-:W-:-:S04]  /*5bf0*/  LOP3.LUT R2, R2, 0x80000000, RZ, 0xc0, !PT ;  /* 0x8000000002027812 */ /* 0x000fc800078ec0ff */
[----:B------:R-:W-:-:S04]  /*5c00*/  SHF.R.U32.HI R3, RZ, 0x18, R2 ;  /* 0x00000018ff037819 */ /* 0x000fc80000011602 */
[----:B------:R-:W-:-:S04]  /*5c10*/  LOP3.LUT R0, R0, R3, RZ, 0xfc, !PT ;  /* 0x0000000300007212 */ /* 0x000fc800078efcff */
[----:B------:R-:W-:-:S07]  /*5c20*/  PRMT R8, R0, 0x7610, R8 ;  /* 0x0000761000087816 */ /* 0x000fce0000000008 */
.L_x_5122:
[----:B------:R-:W-:Y:S05]  /*5c30*/  BSYNC B0 ;  /* 0x0000000000007941 */ /* 0x000fea0003800000 */
.L_x_5121:
[----:B------:R0:W-:Y:S01]  /*5c40*/  STG.E.U8 desc[UR36][R16.64], R8 ;  /* 0x0000000810007986 */ /* 0x0001e2000c101124 */
[----:B------:R-:W-:Y:S05]  /*5c50*/  BRA `(.L_x_5101) ;  /* 0x0000000400087947 */ /* 0x000fea0003800000 */
.L_x_5119:
        /* <DEDUP_REMOVED lines=16> */
.L_x_5126:
[----:B------:R-:W-:-:S04]  /*5d60*/  LOP3.LUT R2, R2, 0x80000000, RZ, 0xc0, !PT ;  /* 0x8000000002027812 */ /* 0x000fc800078ec0ff */
[----:B------:R-:W-:-:S04]  /*5d70*/  SHF.R.U32.HI R3, RZ, 0x18, R2 ;  /* 0x00000018ff037819 */ /* 0x000fc80000011602 */
[----:B------:R-:W-:-:S04]  /*5d80*/  LOP3.LUT R0, R0, R3, RZ, 0xfc, !PT ;  /* 0x0000000300007212 */ /* 0x000fc800078efcff */
[----:B------:R-:W-:-:S07]  /*5d90*/  PRMT R8, R0, 0x7610, R8 ;  /* 0x0000761000087816 */ /* 0x000fce0000000008 */
.L_x_5125:
[----:B------:R-:W-:Y:S05]  /*5da0*/  BSYNC B0 ;  /* 0x0000000000007941 */ /* 0x000fea0003800000 */
.L_x_5124:
[----:B------:R0:W-:Y:S01]  /*5db0*/  STG.E.U8 desc[UR36][R16.64], R8 ;  /* 0x0000000810007986 */ /* 0x0001e2000c101124 */
[----:B------:R-:W-:Y:S05]  /*5dc0*/  BRA `(.L_x_5101) ;  /* 0x0000000000ac7947 */ /* 0x000fea0003800000 */
.L_x_5118:
        /* <DEDUP_REMOVED lines=21> */
.L_x_5100:
        /* <DEDUP_REMOVED lines=16> */
.L_x_5129:
[----:B------:R-:W-:Y:S05]  /*6020*/  BRA `(.L_x_5101) ;  /* 0x0000000000147947 */ /* 0x000fea0003800000 */
.L_x_5128:
[----:B------:R-:W0:Y:S02]  /*6030*/  F2I.U64.TRUNC R2, R3 ;  /* 0x0000000300027311 */ /* 0x000e24000020d800 */
[----:B0-----:R0:W-:Y:S01]  /*6040*/  STG.E.64 desc[UR36][R16.64], R2 ;  /* 0x0000000210007986 */ /* 0x0011e2000c101b24 */
[----:B------:R-:W-:Y:S05]  /*6050*/  BRA `(.L_x_5101) ;  /* 0x0000000000087947 */ /* 0x000fea0003800000 */
.L_x_5127:
[----:B------:R-:W0:Y:S02]  /*6060*/  F2I.U32.TRUNC.NTZ R3, R3 ;  /* 0x0000000300037305 */ /* 0x000e24000020f000 */
[----:B0-----:R0:W-:Y:S02]  /*6070*/  STG.E desc[UR36][R16.64], R3 ;  /* 0x0000000310007986 */ /* 0x0011e4000c101924 */
.L_x_5101:
[----:B------:R-:W-:-:S07]  /*6080*/  VIADD R19, R19, 0x80 ;  /* 0x0000008013137836 */ /* 0x000fce0000000000 */
.L_x_5066:
[----:B------:R-:W-:Y:S05]  /*6090*/  BSYNC B7 ;  /* 0x0000000000077941 */ /* 0x000fea0003800000 */
.L_x_5065:
        /* <DEDUP_REMOVED lines=307> */
.L_x_5132:
        /* <DEDUP_REMOVED lines=20> */
[----:B--2---:R-:W3:Y:S01]  /*7510*/  I2F.S16 R0, R0 ;  /* 0x0000000000007306 */ /* 0x004ee20000101400 */
[----:B------:R-:W-:Y:S05]  /*7520*/  BRA `(.L_x_5139) ;  /* 0x0000000c00387947 */ /* 0x000fea0003800000 */
.L_x_5137:
[----:B------:R-:W2:Y:S02]  /*7530*/  LDG.E.U8 R0, desc[UR36][R2.64] ;  /* 0x0000002402007981 */ /* 0x000ea4000c1e1100 */
[----:B--2---:R-:W-:Y:S01]  /*7540*/  I2FP.F32.U32 R0, R0 ;  /* 0x0000000000007245 */ /* 0x004fe20000201000 */
[----:B------:R-:W-:Y:S06]  /*7550*/  BRA `(.L_x_5139) ;  /* 0x0000000c002c7947 */ /* 0x000fec0003800000 */
.L_x_5136:
        /* <DEDUP_REMOVED lines=9> */
.L_x_5141:
[----:B------:R-:W2:Y:S02]  /*75f0*/  LDG.E R0, desc[UR36][R2.64] ;  /* 0x0000002402007981 */ /* 0x000ea4000c1e1900 */
[----:B--2---:R-:W-:Y:S01]  /*7600*/  I2FP.F32.S32 R0, R0 ;  /* 0x0000000000007245 */ /* 0x004fe20000201400 */
[----:B------:R-:W-:Y:S06]  /*7610*/  BRA `(.L_x_5139) ;  /* 0x0000000800fc7947 */ /* 0x000fec0003800000 */
.L_x_5140:
[----:B------:R-:W2:Y:S02]  /*7620*/  LDG.E.U16 R0, desc[UR36][R2.64] ;  /* 0x0000002402007981 */ /* 0x000ea4000c1e1500 */
[----:B--2---:R-:W0:Y:S01]  /*7630*/  I2F.S16 R0, R0 ;  /* 0x0000000000007306 */ /* 0x004e220000101400 */
[----:B------:R-:W-:Y:S05]  /*7640*/  BRA `(.L_x_5139) ;  /* 0x0000000800f07947 */ /* 0x000fea0003800000 */
.L_x_5135:
        /* <DEDUP_REMOVED lines=8> */
.L_x_5143:
[----:B------:R-:W2:Y:S02]  /*76d0*/  LDG.E.U16 R0, desc[UR36][R2.64] ;  /* 0x0000002402007981 */ /* 0x000ea4000c1e1500 */
[----:B--2---:R-:W-:Y:S01]  /*76e0*/  HADD2.F32 R0, -RZ, R0.H0_H0 ;  /* 0x20000000ff007230 */ /* 0x004fe20000004100 */
[----:B------:R-:W-:Y:S06]  /*76f0*/  BRA `(.L_x_5139) ;  /* 0x0000000800c47947 */ /* 0x000fec0003800000 */
.L_x_5142:
        /* <DEDUP_REMOVED lines=8> */
.L_x_5145:
[----:B------:R-:W2:Y:S02]  /*7780*/  LDG.E.U16 R0, desc[UR36][R2.64] ;  /* 0x0000002402007981 */ /* 0x000ea4000c1e1500 */
[----:B--2---:R-:W-:Y:S01]  /*7790*/  HADD2.F32 R0, -RZ, R0.H0_H0 ;  /* 0x20000000ff007230 */ /* 0x004fe20000004100 */
[----:B------:R-:W-:Y:S06]  /*77a0*/  BRA `(.L_x_5139) ;  /* 0x0000000800987947 */ /* 0x000fec0003800000 */
.L_x_5144:
[----:B------:R-:W2:Y:S01]  /*77b0*/  LDG.E.64 R2, desc[UR36][R2.64] ;  /* 0x0000002402027981 */ /* 0x000ea2000c1e1b00 */
[----:B------:R-:W-:Y:S01]  /*77c0*/  UMOV UR4, 0xf0000000 ;  /* 0xf000000000047882 */ /* 0x000fe20000000000 */
[----:B------:R-:W-:Y:S01]  /*77d0*/  UMOV UR5, 0x380fffff ;  /* 0x380fffff00057882 */ /* 0x000fe20000000000 */
[----:B--2---:R-:W0:Y:S01]  /*77e0*/  F2F.F32.F64 R0, R2 ;  /* 0x0000000200007310 */ /* 0x004e220000301000 */
[----:B------:R-:W-:-:S14]  /*77f0*/  DSETP.GEU.AND P0, PT, |R2|, UR4, PT ;  /* 0x0000000402007e2a */ /* 0x000fdc000bf0e200 */
[----:B0-----:R-:W-:Y:S01]  /*7800*/  @!P0 FMUL R0, R0, 1.175494350822287508e-38 ;  /* 0x0080000000008820 */ /* 0x001fe20000400000 */
[----:B------:R-:W-:Y:S06]  /*7810*/  BRA `(.L_x_5139) ;  /* 0x00000008007c7947 */ /* 0x000fec0003800000 */
.L_x_5134:
        /* <DEDUP_REMOVED lines=12> */
.L_x_5148:
[----:B------:R-:W2:Y:S01]  /*78e0*/  LDG.E.64 R2, desc[UR36][R2.64] ;  /* 0x0000002402027981 */ /* 0x000ea2000c1e1b00 */
[----:B------:R-:W-:Y:S01]  /*78f0*/  UMOV UR4, 0xf0000000 ;  /* 0xf000000000047882 */ /* 0x000fe20000000000 */
[----:B------:R-:W-:Y:S01]  /*7900*/  UMOV UR5, 0x380fffff ;  /* 0x380fffff00057882 */ /* 0x000fe20000000000 */
[----:B--2---:R-:W0:Y:S01]  /*7910*/  F2F.F32.F64 R0, R2 ;  /* 0x0000000200007310 */ /* 0x004e220000301000 */
[----:B------:R-:W-:-:S14]  /*7920*/  DSETP.GEU.AND P0, PT, |R2|, UR4, PT ;  /* 0x0000000402007e2a */ /* 0x000fdc000bf0e200 */
[----:B0-----:R-:W-:Y:S01]  /*7930*/  @!P0 FMUL R0, R0, 1.175494350822287508e-38 ;  /* 0x0080000000008820 */ /* 0x001fe20000400000 */
[----:B------:R-:W-:Y:S06]  /*7940*/  BRA `(.L_x_5139) ;  /* 0x0000000800307947 */ /* 0x000fec0003800000 */
.L_x_5147:
        /* <DEDUP_REMOVED lines=26> */
.L_x_5150:
        /* <DEDUP_REMOVED lines=13> */
.L_x_5149:
[----:B------:R-:W2:Y:S02]  /*7bc0*/  LDG.E.U16 R0, desc[UR36][R2.64] ;  /* 0x0000002402007981 */ /* 0x000ea4000c1e1500 */
[----:B--2---:R-:W-:Y:S01]  /*7bd0*/  IMAD.U32 R0, R0, 0x10000, RZ ;  /* 0x0001000000007824 */ /* 0x004fe200078e00ff */
[----:B------:R-:W-:Y:S06]  /*7be0*/  BRA `(.L_x_5139) ;  /* 0x0000000400887947 */ /* 0x000fec0003800000 */
.L_x_5146:
        /* <DEDUP_REMOVED lines=11> */
.L_x_5153:
        /* <DEDUP_REMOVED lines=20> */
.L_x_5155:
[----:B------:R-:W-:Y:S05]  /*7de0*/  BSYNC B0 ;  /* 0x0000000000007941 */ /* 0x000fea0003800000 */
.L_x_5154:
[----:B------:R-:W-:Y:S01]  /*7df0*/  LEA R3, R0, 0x3b800000, 0x17 ;  /* 0x3b80000000037811 */ /* 0x000fe200078eb8ff */
[----:B------:R-:W-:-:S05]  /*7e00*/  IMAD.SHL.U32 R0, R2, 0x100000, RZ ;  /* 0x0010000002007824 */ /* 0x000fca00078e00ff */
[----:B------:R-:W-:Y:S01]  /*7e10*/  LOP3.LUT R0, R3, R0, R4, 0xfe, !PT ;  /* 0x0000000003007212 */ /* 0x000fe200078efe04 */
[----:B------:R-:W-:Y:S06]  /*7e20*/  BRA `(.L_x_5139) ;  /* 0x0000000000f87947 */ /* 0x000fec0003800000 */
.L_x_5152:
        /* <DEDUP_REMOVED lines=20> */
.L_x_5157:
[----:B------:R-:W-:Y:S05]  /*7f70*/  BSYNC B0 ;  /* 0x0000000000007941 */ /* 0x000fea0003800000 */
.L_x_5156:
[----:B------:R-:W-:Y:S01]  /*7f80*/  LEA R3, R0, 0x37800000, 0x17 ;  /* 0x3780000000037811 */ /* 0x000fe200078eb8ff */
[----:B------:R-:W-:-:S05]  /*7f90*/  IMAD.SHL.U32 R0, R2, 0x200000, RZ ;  /* 0x0020000002007824 */ /* 0x000fca00078e00ff */
[----:B------:R-:W-:Y:S01]  /*7fa0*/  LOP3.LUT R0, R3, R0, R4, 0xfe, !PT ;  /* 0x0000000003007212 */ /* 0x000fe200078efe04 */
[----:B------:R-:W-:Y:S06]  /*7fb0*/  BRA `(.L_x_5139) ;  /* 0x0000000000947947 */ /* 0x000fec0003800000 */
.L_x_5151:
        /* <DEDUP_REMOVED lines=14> */
.L_x_5138:
        /* <DEDUP_REMOVED lines=16> */
.L_x_5160:
[----:B------:R-:W-:Y:S01]  /*81a0*/  IMAD.MOV.U32 R0, RZ, RZ, RZ ;  /* 0x000000ffff007224 */ /* 0x000fe200078e00ff */
[----:B------:R-:W-:Y:S06]  /*81b0*/  BRA `(.L_x_5139) ;  /* 0x0000000000147947 */ /* 0x000fec0003800000 */
.L_x_5159:
[----:B------:R-:W2:Y:S02]  /*81c0*/  LDG.E.64 R2, desc[UR36][R2.64] ;  /* 0x0000002402027981 */ /* 0x000ea4000c1e1b00 */
[----:B--2---:R0:W1:Y:S01]  /*81d0*/  I2F.U64 R0, R2 ;  /* 0x0000000200007312 */ /* 0x0040620000301000 */
[----:B------:R-:W-:Y:S05]  /*81e0*/  BRA `(.L_x_5139) ;  /* 0x0000000000087947 */ /* 0x000fea0003800000 */
.L_x_5158:
[----:B------:R-:W2:Y:S02]  /*81f0*/  LDG.E R0, desc[UR36][R2.64] ;  /* 0x0000002402007981 */ /* 0x000ea4000c1e1900 */
[----:B--2---:R-:W-:-:S07]  /*8200*/  I2FP.F32.U32 R0, R0 ;  /* 0x0000000000007245 */ /* 0x004fce0000201000 */
.L_x_5139:
[----:B------:R-:W-:Y:S05]  /*8210*/  BSYNC B6 ;  /* 0x0000000000067941 */ /* 0x000fea0003800000 */
.L_x_5133:
[----:B------:R-:W2:Y:S01]  /*8220*/  LDC.U8 R4, c[0x0][0x428] ;  /* 0x00010a00ff047b82 */ /* 0x000ea20000000000 */
[----:B------:R-:W-:Y:S02]  /*8230*/  ULDC UR4, c[0x0][0x424] ;  /* 0x0001090000047ab9 */ /* 0x000fe40000000800 */
[----:B01--4-:R-:W2:Y:S02]  /*8240*/  MUFU.RCP R3, UR4 ;  /* 0x0000000400037d08 */ /* 0x013ea40008001000 */
[----:B--23-5:R-:W-:Y:S01]  /*8250*/  FMUL.FTZ R3, R3, R0 ;  /* 0x0000000003037220 */ /* 0x02cfe20000410000 */
        /* <DEDUP_REMOVED lines=16> */
.L_x_5164:
[----:B------:R-:W0:Y:S02]  /*8360*/  F2I.S64.TRUNC R2, R3 ;  /* 0x0000000300027311 */ /* 0x000e24000020d900 */
[----:B0-----:R0:W-:Y:S01]  /*8370*/  STG.E.U8 desc[UR36][R16.64], R2 ;  /* 0x0000000210007986 */ /* 0x0011e2000c101124 */
[----:B------:R-:W-:Y:S05]  /*8380*/  BRA `(.L_x_5166) ;  /* 0x0000000c00407947 */ /* 0x000fea0003800000 */
.L_x_5163:
        /* <DEDUP_REMOVED lines=9> */
.L_x_5168:
[----:B------:R-:W0:Y:S02]  /*8420*/  F2I.TRUNC.NTZ R3, R3 ;  /* 0x0000000300037305 */ /* 0x000e24000020f100 */
[----:B0-----:R0:W-:Y:S01]  /*8430*/  STG.E desc[UR36][R16.64], R3 ;  /* 0x0000000310007986 */ /* 0x0011e2000c101924 */
[----:B------:R-:W-:Y:S05]  /*8440*/  BRA `(.L_x_5166) ;  /* 0x0000000c00107947 */ /* 0x000fea0003800000 */
.L_x_5167:
[----:B------:R-:W0:Y:S02]  /*8450*/  F2I.TRUNC.NTZ R3, R3 ;  /* 0x0000000300037305 */ /* 0x000e24000020f100 */
[----:B0-----:R0:W-:Y:S01]  /*8460*/  STG.E.U16 desc[UR36][R16.64], R3 ;  /* 0x0000000310007986 */ /* 0x0011e2000c101524 */
[----:B------:R-:W-:Y:S05]  /*8470*/  BRA `(.L_x_5166) ;  /* 0x0000000c00047947 */ /* 0x000fea0003800000 */
.L_x_5162:
        /* <DEDUP_REMOVED lines=8> */
.L_x_5170:
[----:B------:R-:W-:-:S05]  /*8500*/  F2FP.F16.F32.PACK_AB R2, RZ, R2 ;  /* 0x00000002ff02723e */ /* 0x000fca00000000ff */
[----:B------:R0:W-:Y:S01]  /*8510*/  STG.E.U16 desc[UR36][R16.64], R2 ;  /* 0x0000000210007986 */ /* 0x0001e2000c101524 */
[----:B------:R-:W-:Y:S05]  /*8520*/  BRA `(.L_x_5166) ;  /* 0x0000000800d87947 */ /* 0x000fea0003800000 */
.L_x_5169:
        /* <DEDUP_REMOVED lines=9> */
.L_x_5172:
[----:B------:R-:W-:-:S04]  /*85c0*/  F2FP.F16.F32.PACK_AB R3, RZ, R2 ;  /* 0x00000002ff03723e */ /* 0x000fc800000000ff */
[----:B------:R-:W-:-:S05]  /*85d0*/  PRMT R3, R3, 0x5410, RZ ;  /* 0x0000541003037816 */ /* 0x000fca00000000ff */
[----:B------:R0:W-:Y:S01]  /*85e0*/  STG.E desc[UR36][R16.64], R3 ;  /* 0x0000000310007986 */ /* 0x0001e2000c101924 */
[----:B------:R-:W-:Y:S05]  /*85f0*/  BRA `(.L_x_5166) ;  /* 0x0000000800a47947 */ /* 0x000fea0003800000 */
.L_x_5171:
[----:B------:R-:W-:-:S06]  /*8600*/  FMUL.FTZ R2, R2, 1 ;  /* 0x3f80000002027820 */ /* 0x000fcc0000410000 */
[----:B------:R-:W0:Y:S02]  /*8610*/  F2F.F64.F32 R2, R2 ;  /* 0x0000000200027310 */ /* 0x000e240000201800 */
[----:B0-----:R0:W-:Y:S01]  /*8620*/  STG.E.64 desc[UR36][R16.64], R2 ;  /* 0x0000000210007986 */ /* 0x0011e2000c101b24 */
[----:B------:R-:W-:Y:S05]  /*8630*/  BRA `(.L_x_5166) ;  /* 0x0000000800947947 */ /* 0x000fea0003800000 */
.L_x_5161:
        /* <DEDUP_REMOVED lines=12> */
.L_x_5175:
[----:B------:R-:W-:Y:S01]  /*8700*/  FMUL.FTZ R4, R2, 1 ;  /* 0x3f80000002047820 */ /* 0x000fe20000410000 */
[----:B------:R-:W-:-:S05]  /*8710*/  CS2R R6, SRZ ;  /* 0x0000000000067805 */ /* 0x000fca000001ff00 */
[----:B------:R-:W0:Y:S02]  /*8720*/  F2F.F64.F32 R4, R4 ;  /* 0x0000000400047310 */ /* 0x000e240000201800 */
[----:B0-----:R0:W-:Y:S01]  /*8730*/  STG.E.128 desc[UR36][R16.64], R4 ;  /* 0x0000000410007986 */ /* 0x0011e2000c101d24 */
[----:B------:R-:W-:Y:S05]  /*8740*/  BRA `(.L_x_5166) ;  /* 0x0000000800507947 */ /* 0x000fea0003800000 */
.L_x_5174:
        /* <DEDUP_REMOVED lines=20> */
.L_x_5179:
[----:B------:R-:W-:Y:S05]  /*8890*/  BSYNC B0 ;  /* 0x0000000000007941 */ /* 0x000fea0003800000 */
.L_x_5178:
[----:B------:R-:W-:-:S05]  /*88a0*/  LOP3.LUT R5, R0, R5, RZ, 0xfc, !PT ;  /* 0x0000000500057212 */ /* 0x000fca00078efcff */
[----:B------:R0:W-:Y:S01]  /*88b0*/  STG.E.U8 desc[UR36][R16.64], R5 ;  /* 0x0000000510007986 */ /* 0x0001e2000c101124 */
[----:B------:R-:W-:Y:S05]  /*88c0*/  BRA `(.L_x_5166) ;  /* 0x0000000400f07947 */ /* 0x000fea0003800000 */
.L_x_5177:
        /* <DEDUP_REMOVED lines=12> */
.L_x_5181:
[----:B------:R-:W-:Y:S01]  /*8990*/  IMAD.MOV.U32 R0, RZ, RZ, 0x7f ;  /* 0x0000007fff007424 */ /* 0x000fe200078e00ff */
[----:B------:R-:W-:-:S04]  /*89a0*/  ISETP.GT.U32.AND P0, PT, R4, 0x7f800000, PT ;  /* 0x7f8000000400780c */ /* 0x000fc80003f04070 */
[----:B------:R-:W-:-:S09]  /*89b0*/  SEL R0, R0, 0x7c, P0 ;  /* 0x0000007c00007807 */ /* 0x000fd20000000000 */
.L_x_5182:
[----:B------:R-:W-:Y:S05]  /*89c0*/  BSYNC B0 ;  /* 0x0000000000007941 */ /* 0x000fea0003800000 */
.L_x_5180:
[----:B------:R-:W-:-:S04]  /*89d0*/  LOP3.LUT R2, R2, 0x80000000, RZ, 0xc0, !PT ;  /* 0x8000000002027812 */ /* 0x000fc800078ec0ff */
[----:B------:R-:W-:-:S04]  /*89e0*/  SHF.R.U32.HI R3, RZ, 0x18, R2 ;  /* 0x00000018ff037819 */ /* 0x000fc80000011602 */
[----:B------:R-:W-:-:S05]  /*89f0*/  LOP3.LUT R3, R0, R3, RZ, 0xfc, !PT ;  /* 0x0000000300037212 */ /* 0x000fca00078efcff */
[----:B------:R0:W-:Y:S01]  /*8a00*/  STG.E.U8 desc[UR36][R16.64], R3 ;  /* 0x0000000310007986 */ /* 0x0001e2000c101124 */
[----:B------:R-:W-:Y:S05]  /*8a10*/  BRA `(.L_x_5166) ;  /* 0x00000004009c7947 */ /* 0x000fea0003800000 */
.L_x_5176:
[----:B------:R-:W-:-:S05]  /*8a20*/  F2FP.BF16.F32.PACK_AB R2, RZ, R2 ;  /* 0x00000002ff02723e */ /* 0x000fca00000010ff */
[----:B------:R0:W-:Y:S01]  /*8a30*/  STG.E.U16 desc[UR36][R16.64], R2 ;  /* 0x0000000210007986 */ /* 0x0001e2000c101524 */
[----:B------:R-:W-:Y:S05]  /*8a40*/  BRA `(.L_x_5166) ;  /* 0x0000000400907947 */ /* 0x000fea0003800000 */
.L_x_5173:
        /* <DEDUP_REMOVED lines=11> */
.L_x_5185:
        /* <DEDUP_REMOVED lines=16> */
.L_x_5188:
[----:B------:R-:W-:-:S04]  /*8c00*/  LOP3.LUT R2, R2, 0x80000000, RZ, 0xc0, !PT ;  /* 0x8000000002027812 */ /* 0x000fc800078ec0ff */
[----:B------:R-:W-:-:S04]  /*8c10*/  SHF.R.U32.HI R3, RZ, 0x18, R2 ;  /* 0x00000018ff037819 */ /* 0x000fc80000011602 */
[----:B------:R-:W-:-:S04]  /*8c20*/  LOP3.LUT R0, R0, R3, RZ, 0xfc, !PT ;  /* 0x0000000300007212 */ /* 0x000fc800078efcff */
[----:B------:R-:W-:-:S07]  /*8c30*/  PRMT R8, R0, 0x7610, R8 ;  /* 0x0000761000087816 */ /* 0x000fce0000000008 */
.L_x_5187:
[----:B------:R-:W-:Y:S05]  /*8c40*/  BSYNC B0 ;  /* 0x0000000000007941 */ /* 0x000fea0003800000 */
.L_x_5186:
[----:B------:R3:W-:Y:S01]  /*8c50*/  STG.E.U8 desc[UR36][R16.64], R8 ;  /* 0x0000000810007986 */ /* 0x0007e2000c101124 */
[----:B------:R-:W-:Y:S05]  /*8c60*/  BRA `(.L_x_5166) ;  /* 0x0000000400087947 */ /* 0x000fea0003800000 */
.L_x_5184:
        /* <DEDUP_REMOVED lines=16> */
.L_x_5191:
[----:B------:R-:W-:-:S04]  /*8d70*/  LOP3.LUT R2, R2, 0x80000000, RZ, 0xc0, !PT ;  /* 0x8000000002027812 */ /* 0x000fc800078ec0ff */
[----:B------:R-:W-:-:S04]  /*8d80*/  SHF.R.U32.HI R3, RZ, 0x18, R2 ;  /* 0x00000018ff037819 */ /* 0x000fc80000011602 */
[----:B------:R-:W-:-:S04]  /*8d90*/  LOP3.LUT R0, R0, R3, RZ, 0xfc, !PT ;  /* 0x0000000300007212 */ /* 0x000fc800078efcff */
[----:B------:R-:W-:-:S07]  /*8da0*/  PRMT R8, R0, 0x7610, R8 ;  /* 0x0000761000087816 */ /* 0x000fce0000000008 */
.L_x_5190:
[----:B------:R-:W-:Y:S05]  /*8db0*/  BSYNC B0 ;  /* 0x0000000000007941 */ /* 0x000fea0003800000 */
.L_x_5189:
[----:B------:R0:W-:Y:S01]  /*8dc0*/  STG.E.U8 desc[UR36][R16.64], R8 ;  /* 0x0000000810007986 */ /* 0x0001e2000c101124 */
[----:B------:R-:W-:Y:S05]  /*8dd0*/  BRA `(.L_x_5166) ;  /* 0x0000000000ac7947 */ /* 0x000fea0003800000 */
.L_x_5183:
        /* <DEDUP_REMOVED lines=21> */
.L_x_5165:
        /* <DEDUP_REMOVED lines=16> */
.L_x_5194:
[----:B------:R-:W-:Y:S05]  /*9030*/  BRA `(.L_x_5166) ;  /* 0x0000000000147947 */ /* 0x000fea0003800000 */
.L_x_5193:
[----:B------:R-:W0:Y:S02]  /*9040*/  F2I.U64.TRUNC R2, R3 ;  /* 0x0000000300027311 */ /* 0x000e24000020d800 */
[----:B0-----:R2:W-:Y:S01]  /*9050*/  STG.E.64 desc[UR36][R16.64], R2 ;  /* 0x0000000210007986 */ /* 0x0015e2000c101b24 */
[----:B------:R-:W-:Y:S05]  /*9060*/  BRA `(.L_x_5166) ;  /* 0x0000000000087947 */ /* 0x000fea0003800000 */
.L_x_5192:
[----:B------:R-:W0:Y:S02]  /*9070*/  F2I.U32.TRUNC.NTZ R3, R3 ;  /* 0x0000000300037305 */ /* 0x000e24000020f000 */
[----:B0-----:R0:W-:Y:S02]  /*9080*/  STG.E desc[UR36][R16.64], R3 ;  /* 0x0000000310007986 */ /* 0x0011e4000c101924 */
.L_x_5166:
[----:B------:R-:W-:-:S07]  /*9090*/  VIADD R19, R19, 0x80 ;  /* 0x0000008013137836 */ /* 0x000fce0000000000 */
.L_x_5131:
[----:B------:R-:W-:Y:S05]  /*90a0*/  BSYNC B7 ;  /* 0x0000000000077941 */ /* 0x000fea0003800000 */
.L_x_5130:
        /* <DEDUP_REMOVED lines=306> */
.L_x_5195:
        /* <DEDUP_REMOVED lines=20> */
[----:B--2---:R-:W2:Y:S01]  /*a510*/  I2F.S16 R0, R0 ;  /* 0x0000000000007306 */ /* 0x004ea20000101400 */
[----:B------:R-:W-:Y:S05]  /*a520*/  BRA `(.L_x_5202) ;  /* 0x0000000c00387947 */ /* 0x000fea0003800000 */
.L_x_5200:
[----:B------:R-:W2:Y:S02]  /*a530*/  LDG.E.U8 R0, desc[UR36][R2.64] ;  /* 0x0000002402007981 */ /* 0x000ea4000c1e1100 */
[----:B--2---:R-:W-:Y:S01]  /*a540*/  I2FP.F32.U32 R0, R0 ;  /* 0x0000000000007245 */ /* 0x004fe20000201000 */
[----:B------:R-:W-:Y:S06]  /*a550*/  BRA `(.L_x_5202) ;  /* 0x0000000c002c7947 */ /* 0x000fec0003800000 */
.L_x_5199:
        /* <DEDUP_REMOVED lines=9> */
.L_x_5204:
[----:B------:R-:W2:Y:S02]  /*a5f0*/  LDG.E R0, desc[UR36][R2.64] ;  /* 0x0000002402007981 */ /* 0x000ea4000c1e1900 */
[----:B--2---:R-:W-:Y:S01]  /*a600*/  I2FP.F32.S32 R0, R0 ;  /* 0x0000000000007245 */ /* 0x004fe20000201400 */
[----:B------:R-:W-:Y:S06]  /*a610*/  BRA `(.L_x_5202) ;  /* 0x0000000800fc7947 */ /* 0x000fec0003800000 */
.L_x_5203:
[----:B------:R-:W2:Y:S02]  /*a620*/  LDG.E.U16 R0, desc[UR36][R2.64] ;  /* 0x0000002402007981 */ /* 0x000ea4000c1e1500 */
[----:B--2---:R-:W0:Y:S01]  /*a630*/  I2F.S16 R0, R0 ;  /* 0x0000000000007306 */ /* 0x004e220000101400 */
[----:B------:R-:W-:Y:S05]  /*a640*/  BRA `(.L_x_5202) ;  /* 0x0000000800f07947 */ /* 0x000fea0003800000 */
.L_x_5198:
        /* <DEDUP_REMOVED lines=8> */
.L_x_5206:
[----:B------:R-:W2:Y:S02]  /*a6d0*/  LDG.E.U16 R0, desc[UR36][R2.64] ;  /* 0x0000002402007981 */ /* 0x000ea4000c1e1500 */
[----:B--2---:R-:W-:Y:S01]  /*a6e0*/  HADD2.F32 R0, -RZ, R0.H0_H0 ;  /* 0x20000000ff007230 */ /* 0x004fe20000004100 */
[----:B------:R-:W-:Y:S06]  /*a6f0*/  BRA `(.L_x_5202) ;  /* 0x0000000800c47947 */ /* 0x000fec0003800000 */
.L_x_5205:
        /* <DEDUP_REMOVED lines=8> */
.L_x_5208:
[----:B------:R-:W2:Y:S02]  /*a780*/  LDG.E.U16 R0, desc[UR36][R2.64] ;  /* 0x0000002402007981 */ /* 0x000ea4000c1e1500 */
[----:B--2---:R-:W-:Y:S01]  /*a790*/  HADD2.F32 R0, -RZ, R0.H0_H0 ;  /* 0x20000000ff007230 */ /* 0x004fe20000004100 */
[----:B------:R-:W-:Y:S06]  /*a7a0*/  BRA `(.L_x_5202) ;  /* 0x0000000800987947 */ /* 0x000fec0003800000 */
.L_x_5207:
[----:B------:R-:W2:Y:S01]  /*a7b0*/  LDG.E.64 R2, desc[UR36][R2.64] ;  /* 0x0000002402027981 */ /* 0x000ea2000c1e1b00 */
[----:B------:R-:W-:Y:S01]  /*a7c0*/  UMOV UR4, 0xf0000000 ;  /* 0xf000000000047882 */ /* 0x000fe20000000000 */
[----:B------:R-:W-:Y:S01]  /*a7d0*/  UMOV UR5, 0x380fffff ;  /* 0x380fffff00057882 */ /* 0x000fe20000000000 */
[----:B--2---:R-:W0:Y:S01]  /*a7e0*/  F2F.F32.F64 R0, R2 ;  /* 0x0000000200007310 */ /* 0x004e220000301000 */
[----:B------:R-:W-:-:S14]  /*a7f0*/  DSETP.GEU.AND P0, PT, |R2|, UR4, PT ;  /* 0x0000000402007e2a */ /* 0x000fdc000bf0e200 */
[----:B0-----:R-:W-:Y:S01]  /*a800*/  @!P0 FMUL R0, R0, 1.175494350822287508e-38 ;  /* 0x0080000000008820 */ /* 0x001fe20000400000 */
[----:B------:R-:W-:Y:S06]  /*a810*/  BRA `(.L_x_5202) ;  /* 0x00000008007c7947 */ /* 0x000fec0003800000 */
.L_x_5197:
        /* <DEDUP_REMOVED lines=12> */
.L_x_5211:
[----:B------:R-:W2:Y:S01]  /*a8e0*/  LDG.E.64 R2, desc[UR36][R2.64] ;  /* 0x0000002402027981 */ /* 0x000ea2000c1e1b00 */
[----:B------:R-:W-:Y:S01]  /*a8f0*/  UMOV UR4, 0xf0000000 ;  /* 0xf000000000047882 */ /* 0x000fe20000000000 */
[----:B------:R-:W-:Y:S01]  /*a900*/  UMOV UR5, 0x380fffff ;  /* 0x380fffff00057882 */ /* 0x000fe20000000000 */
[----:B--2---:R-:W0:Y:S01]  /*a910*/  F2F.F32.F64 R0, R2 ;  /* 0x0000000200007310 */ /* 0x004e220000301000 */
[----:B------:R-:W-:-:S14]  /*a920*/  DSETP.GEU.AND P0, PT, |R2|, UR4, PT ;  /* 0x0000000402007e2a */ /* 0x000fdc000bf0e200 */
[----:B0-----:R-:W-:Y:S01]  /*a930*/  @!P0 FMUL R0, R0, 1.175494350822287508e-38 ;  /* 0x0080000000008820 */ /* 0x001fe20000400000 */
[----:B------:R-:W-:Y:S06]  /*a940*/  BRA `(.L_x_5202) ;  /* 0x0000000800307947 */ /* 0x000fec0003800000 */
.L_x_5210:
        /* <DEDUP_REMOVED lines=26> */
.L_x_5213:
        /* <DEDUP_REMOVED lines=13> */
.L_x_5212:
[----:B------:R-:W2:Y:S02]  /*abc0*/  LDG.E.U16 R0, desc[UR36][R2.64] ;  /* 0x0000002402007981 */ /* 0x000ea4000c1e1500 */
[----:B--2---:R-:W-:Y:S01]  /*abd0*/  IMAD.U32 R0, R0, 0x10000, RZ ;  /* 0x0001000000007824 */ /* 0x004fe200078e00ff */
[----:B------:R-:W-:Y:S06]  /*abe0*/  BRA `(.L_x_5202) ;  /* 0x0000000400887947 */ /* 0x000fec0003800000 */
.L_x_5209:
        /* <DEDUP_REMOVED lines=11> */
.L_x_5216:
        /* <DEDUP_REMOVED lines=20> */
.L_x_5218:
[----:B------:R-:W-:Y:S05]  /*ade0*/  BSYNC B0 ;  /* 0x0000000000007941 */ /* 0x000fea0003800000 */
.L_x_5217:
[----:B------:R-:W-:Y:S01]  /*adf0*/  LEA R3, R0, 0x3b800000, 0x17 ;  /* 0x3b80000000037811 */ /* 0x000fe200078eb8ff */
[----:B------:R-:W-:-:S05]  /*ae00*/  IMAD.SHL.U32 R0, R2, 0x100000, RZ ;  /* 0x0010000002007824 */ /* 0x000fca00078e00ff */
[----:B------:R-:W-:Y:S01]  /*ae10*/  LOP3.LUT R0, R3, R0, R4, 0xfe, !PT ;  /* 0x0000000003007212 */ /* 0x000fe200078efe04 */
[----:B------:R-:W-:Y:S06]  /*ae20*/  BRA `(.L_x_5202) ;  /* 0x0000000000f87947 */ /* 0x000fec0003800000 */
.L_x_5215:
        /* <DEDUP_REMOVED lines=20> */
.L_x_5220:
[----:B------:R-:W-:Y:S05]  /*af70*/  BSYNC B0 ;  /* 0x0000000000007941 */ /* 0x000fea0003800000 */
.L_x_5219:
[----:B------:R-:W-:Y:S01]  /*af80*/  LEA R3, R0, 0x37800000, 0x17 ;  /* 0x3780000000037811 */ /* 0x000fe200078eb8ff */
[----:B------:R-:W-:-:S05]  /*af90*/  IMAD.SHL.U32 R0, R2, 0x200000, RZ ;  /* 0x0020000002007824 */ /* 0x000fca00078e00ff */
[----:B------:R-:W-:Y:S01]  /*afa0*/  LOP3.LUT R0, R3, R0, R4, 0xfe, !PT ;  /* 0x0000000003007212 */ /* 0x000fe200078efe04 */
[----:B------:R-:W-:Y:S06]  /*afb0*/  BRA `(.L_x_5202) ;  /* 0x0000000000947947 */ /* 0x000fec0003800000 */
.L_x_5214:
        /* <DEDUP_REMOVED lines=14> */
.L_x_5201:
        /* <DEDUP_REMOVED lines=16> */
.L_x_5223:
[----:B------:R-:W-:Y:S01]  /*b1a0*/  IMAD.MOV.U32 R0, RZ, RZ, RZ ;  /* 0x000000ffff007224 */ /* 0x000fe200078e00ff */
[----:B------:R-:W-:Y:S06]  /*b1b0*/  BRA `(.L_x_5202) ;  /* 0x0000000000147947 */ /* 0x000fec0003800000 */
.L_x_5222:
[----:B------:R-:W2:Y:S02]  /*b1c0*/  LDG.E.64 R2, desc[UR36][R2.64] ;  /* 0x0000002402027981 */ /* 0x000ea4000c1e1b00 */
[----:B--2---:R0:W1:Y:S01]  /*b1d0*/  I2F.U64 R0, R2 ;  /* 0x0000000200007312 */ /* 0x0040620000301000 */
[----:B------:R-:W-:Y:S05]  /*b1e0*/  BRA `(.L_x_5202) ;  /* 0x0000000000087947 */ /* 0x000fea0003800000 */
.L_x_5221:
[----:B------:R-:W2:Y:S02]  /*b1f0*/  LDG.E R0, desc[UR36][R2.64] ;  /* 0x0000002402007981 */ /* 0x000ea4000c1e1900 */
[----:B--2---:R-:W-:-:S07]  /*b200*/  I2FP.F32.U32 R0, R0 ;  /* 0x0000000000007245 */ /* 0x004fce0000201000 */
.L_x_5202:
[----:B------:R-:W-:Y:S05]  /*b210*/  BSYNC B6 ;  /* 0x0000000000067941 */ /* 0x000fea0003800000 */
.L_x_5196:
[----:B------:R-:W2:Y:S01]  /*b220*/  LDC.U8 R4, c[0x0][0x428] ;  /* 0x00010a00ff047b82 */ /* 0x000ea20000000000 */
[----:B------:R-:W-:Y:S02]  /*b230*/  ULDC UR4, c[0x0][0x424] ;  /* 0x0001090000047ab9 */ /* 0x000fe40000000800 */
[----:B01-3--:R-:W2:Y:S02]  /*b240*/  MUFU.RCP R3, UR4 ;  /* 0x0000000400037d08 */ /* 0x00bea40008001000 */
        /* <DEDUP_REMOVED lines=17> */
.L_x_5227:
[----:B------:R-:W0:Y:S02]  /*b360*/  F2I.S64.TRUNC R2, R3 ;  /* 0x0000000300027311 */ /* 0x000e24000020d900 */
[----:B0-----:R-:W-:Y:S01]  /*b370*/  STG.E.U8 desc[UR36][R16.64], R2 ;  /* 0x0000000210007986 */ /* 0x001fe2000c101124 */
[----:B------:R-:W-:Y:S05]  /*b380*/  EXIT ;  /* 0x000000000000794d */ /* 0x000fea0003800000 */
.L_x_5226:
        /* <DEDUP_REMOVED lines=9> */
.L_x_5230:
[----:B------:R-:W0:Y:S02]  /*b420*/  F2I.TRUNC.NTZ R3, R3 ;  /* 0x0000000300037305 */ /* 0x000e24000020f100 */
[----:B0-----:R-:W-:Y:S01]  /*b430*/  STG.E desc[UR36][R16.64], R3 ;  /* 0x0000000310007986 */ /* 0x001fe2000c101924 */
[----:B------:R-:W-:Y:S05]  /*b440*/  EXIT ;  /* 0x000000000000794d */ /* 0x000fea0003800000 */
.L_x_5229:
[----:B------:R-:W0:Y:S02]  /*b450*/  F2I.TRUNC.NTZ R3, R3 ;  /* 0x0000000300037305 */ /* 0x000e24000020f100 */
[----:B0-----:R-:W-:Y:S01]  /*b460*/  STG.E.U16 desc[UR36][R16.64], R3 ;  /* 0x0000000310007986 */ /* 0x001fe2000c101524 */
[----:B------:R-:W-:Y:S05]  /*b470*/  EXIT ;  /* 0x000000000000794d */ /* 0x000fea0003800000 */
.L_x_5225:
        /* <DEDUP_REMOVED lines=8> */
.L_x_5232:
[----:B------:R-:W-:-:S05]  /*b500*/  F2FP.F16.F32.PACK_AB R2, RZ, R2 ;  /* 0x00000002ff02723e */ /* 0x000fca00000000ff */
[----:B------:R-:W-:Y:S01]  /*b510*/  STG.E.U16 desc[UR36][R16.64], R2 ;  /* 0x0000000210007986 */ /* 0x000fe2000c101524 */
[----:B------:R-:W-:Y:S05]  /*b520*/  EXIT ;  /* 0x000000000000794d */ /* 0x000fea0003800000 */
.L_x_5231:
        /* <DEDUP_REMOVED lines=9> */
.L_x_5234:
[----:B------:R-:W-:-:S04]  /*b5c0*/  F2FP.F16.F32.PACK_AB R3, RZ, R2 ;  /* 0x00000002ff03723e */ /* 0x000fc800000000ff */
[----:B------:R-:W-:-:S05]  /*b5d0*/  PRMT R3, R3, 0x5410, RZ ;  /* 0x0000541003037816 */ /* 0x000fca00000000ff */
[----:B------:R-:W-:Y:S01]  /*b5e0*/  STG.E desc[UR36][R16.64], R3 ;  /* 0x0000000310007986 */ /* 0x000fe2000c101924 */
[----:B------:R-:W-:Y:S05]  /*b5f0*/  EXIT ;  /* 0x000000000000794d */ /* 0x000fea0003800000 */
.L_x_5233:
[----:B------:R-:W-:-:S06]  /*b600*/  FMUL.FTZ R2, R2, 1 ;  /* 0x3f80000002027820 */ /* 0x000fcc0000410000 */
[----:B------:R-:W0:Y:S02]  /*b610*/  F2F.F64.F32 R2, R2 ;  /* 0x0000000200027310 */ /* 0x000e240000201800 */
[----:B0-----:R-:W-:Y:S01]  /*b620*/  STG.E.64 desc[UR36][R16.64], R2 ;  /* 0x0000000210007986 */ /* 0x001fe2000c101b24 */
[----:B------:R-:W-:Y:S05]  /*b630*/  EXIT ;  /* 0x000000000000794d */ /* 0x000fea0003800000 */
.L_x_5224:
        /* <DEDUP_REMOVED lines=12> */
.L_x_5237:
[----:B------:R-:W-:Y:S01]  /*b700*/  FMUL.FTZ R4, R2, 1 ;  /* 0x3f80000002047820 */ /* 0x000fe20000410000 */
[----:B------:R-:W-:-:S05]  /*b710*/  CS2R R6, SRZ ;  /* 0x0000000000067805 */ /* 0x000fca000001ff00 */
[----:B------:R-:W0:Y:S02]  /*b720*/  F2F.F64.F32 R4, R4 ;  /* 0x0000000400047310 */ /* 0x000e240000201800 */
[----:B0-----:R-:W-:Y:S01]  /*b730*/  STG.E.128 desc[UR36][R16.64], R4 ;  /* 0x0000000410007986 */ /* 0x001fe2000c101d24 */
[----:B------:R-:W-:Y:S05]  /*b740*/  EXIT ;  /* 0x000000000000794d */ /* 0x000fea0003800000 */
.L_x_5236:
        /* <DEDUP_REMOVED lines=20> */
.L_x_5241:
[----:B------:R-:W-:Y:S05]  /*b890*/  BSYNC B0 ;  /* 0x0000000000007941 */ /* 0x000fea0003800000 */
.L_x_5240:
[----:B------:R-:W-:-:S05]  /*b8a0*/  LOP3.LUT R5, R0, R5, RZ, 0xfc, !PT ;  /* 0x0000000500057212 */ /* 0x000fca00078efcff */
[----:B------:R-:W-:Y:S01]  /*b8b0*/  STG.E.U8 desc[UR36][R16.64], R5 ;  /* 0x0000000510007986 */ /* 0x000fe2000c101124 */
[----:B------:R-:W-:Y:S05]  /*b8c0*/  EXIT ;  /* 0x000000000000794d */ /* 0x000fea0003800000 */
.L_x_5239:
        /* <DEDUP_REMOVED lines=12> */
.L_x_5243:
[----:B------:R-:W-:Y:S01]  /*b990*/  IMAD.MOV.U32 R0, RZ, RZ, 0x7f ;  /* 0x0000007fff007424 */ /* 0x000fe200078e00ff */
[----:B------:R-:W-:-:S04]  /*b9a0*/  ISETP.GT.U32.AND P0, PT, R4, 0x7f800000, PT ;  /* 0x7f8000000400780c */ /* 0x000fc80003f04070 */
[----:B------:R-:W-:-:S09]  /*b9b0*/  SEL R0, R0, 0x7c, P0 ;  /* 0x0000007c00007807 */ /* 0x000fd20000000000 */
.L_x_5244:
[----:B------:R-:W-:Y:S05]  /*b9c0*/  BSYNC B0 ;  /* 0x0000000000007941 */ /* 0x000fea0003800000 */
.L_x_5242:
[----:B------:R-:W-:-:S04]  /*b9d0*/  LOP3.LUT R2, R2, 0x80000000, RZ, 0xc0, !PT ;  /* 0x8000000002027812 */ /* 0x000fc800078ec0ff */
[----:B------:R-:W-:-:S04]  /*b9e0*/  SHF.R.U32.HI R3, RZ, 0x18, R2 ;  /* 0x00000018ff037819 */ /* 0x000fc80000011602 */
[----:B------:R-:W-:-:S05]  /*b9f0*/  LOP3.LUT R3, R0, R3, RZ, 0xfc, !PT ;  /* 0x0000000300037212 */ /* 0x000fca00078efcff */
[----:B------:R-:W-:Y:S01]  /*ba00*/  STG.E.U8 desc[UR36][R16.64], R3 ;  /* 0x0000000310007986 */ /* 0x000fe2000c101124 */
[----:B------:R-:W-:Y:S05]  /*ba10*/  EXIT ;  /* 0x000000000000794d */ /* 0x000fea0003800000 */
.L_x_5238:
[----:B------:R-:W-:-:S05]  /*ba20*/  F2FP.BF16.F32.PACK_AB R2, RZ, R2 ;  /* 0x00000002ff02723e */ /* 0x000fca00000010ff */
[----:B------:R-:W-:Y:S01]  /*ba30*/  STG.E.U16 desc[UR36][R16.64], R2 ;  /* 0x0000000210007986 */ /* 0x000fe2000c101524 */
[----:B------:R-:W-:Y:S05]  /*ba40*/  EXIT ;  /* 0x000000000000794d */ /* 0x000fea0003800000 */
.L_x_5235:
        /* <DEDUP_REMOVED lines=11> */
.L_x_5247:
        /* <DEDUP_REMOVED lines=16> */
.L_x_5250:
[----:B------:R-:W-:-:S04]  /*bc00*/  LOP3.LUT R2, R2, 0x80000000, RZ, 0xc0, !PT ;  /* 0x8000000002027812 */ /* 0x000fc800078ec0ff */
[----:B------:R-:W-:-:S04]  /*bc10*/  SHF.R.U32.HI R3, RZ, 0x18, R2 ;  /* 0x00000018ff037819 */ /* 0x000fc80000011602 */
[----:B------:R-:W-:-:S04]  /*bc20*/  LOP3.LUT R0, R0, R3, RZ, 0xfc, !PT ;  /* 0x0000000300007212 */ /* 0x000fc800078efcff */
[----:B------:R-:W-:-:S07]  /*bc30*/  PRMT R8, R0, 0x7610, R8 ;  /* 0x0000761000087816 */ /* 0x000fce0000000008 */
.L_x_5249:
[----:B------:R-:W-:Y:S05]  /*bc40*/  BSYNC B0 ;  /* 0x0000000000007941 */ /* 0x000fea0003800000 */
.L_x_5248:
[----:B------:R-:W-:Y:S01]  /*bc50*/  STG.E.U8 desc[UR36][R16.64], R8 ;  /* 0x0000000810007986 */ /* 0x000fe2000c101124 */
[----:B------:R-:W-:Y:S05]  /*bc60*/  EXIT ;  /* 0x000000000000794d */ /* 0x000fea0003800000 */
.L_x_5246:
        /* <DEDUP_REMOVED lines=16> */
.L_x_5253:
[----:B------:R-:W-:-:S04]  /*bd70*/  LOP3.LUT R2, R2, 0x80000000, RZ, 0xc0, !PT ;  /* 0x8000000002027812 */ /* 0x000fc800078ec0ff */
[----:B------:R-:W-:-:S04]  /*bd80*/  SHF.R.U32.HI R3, RZ, 0x18, R2 ;  /* 0x00000018ff037819 */ /* 0x000fc80000011602 */
[----:B------:R-:W-:-:S04]  /*bd90*/  LOP3.LUT R0, R0, R3, RZ, 0xfc, !PT ;  /* 0x0000000300007212 */ /* 0x000fc800078efcff */
[----:B------:R-:W-:-:S07]  /*bda0*/  PRMT R8, R0, 0x7610, R8 ;  /* 0x0000761000087816 */ /* 0x000fce0000000008 */
.L_x_5252:
[----:B------:R-:W-:Y:S05]  /*bdb0*/  BSYNC B0 ;  /* 0x0000000000007941 */ /* 0x000fea0003800000 */
.L_x_5251:
[----:B------:R-:W-:Y:S01]  /*bdc0*/  STG.E.U8 desc[UR36][R16.64], R8 ;  /* 0x0000000810007986 */ /* 0x000fe2000c101124 */
[----:B------:R-:W-:Y:S05]  /*bdd0*/  EXIT ;  /* 0x000000000000794d */ /* 0x000fea0003800000 */
.L_x_5245:
        /* <DEDUP_REMOVED lines=21> */
.L_x_5228:
        /* <DEDUP_REMOVED lines=16> */
.L_x_5256:
[----:B------:R-:W-:Y:S05]  /*c030*/  EXIT ;  /* 0x000000000000794d */ /* 0x000fea0003800000 */
.L_x_5255:
[----:B------:R-:W0:Y:S02]  /*c040*/  F2I.U64.TRUNC R2, R3 ;  /* 0x0000000300027311 */ /* 0x000e24000020d800 */
[----:B0-----:R-:W-:Y:S01]  /*c050*/  STG.E.64 desc[UR36][R16.64], R2 ;  /* 0x0000000210007986 */ /* 0x001fe2000c101b24 */
[----:B------:R-:W-:Y:S05]  /*c060*/  EXIT ;  /* 0x000000000000794d */ /* 0x000fea0003800000 */
.L_x_5254:
[----:B------:R-:W0:Y:S02]  /*c070*/  F2I.U32.TRUNC.NTZ R3, R3 ;  /* 0x0000000300037305 */ /* 0x000e24000020f000 */
[----:B0-----:R-:W-:Y:S01]  /*c080*/  STG.E desc[UR36][R16.64], R3 ;  /* 0x0000000310007986 */ /* 0x001fe2000c101924 */
[----:B------:R-:W-:Y:S05]  /*c090*/  EXIT ;  /* 0x000000000000794d */ /* 0x000fea0003800000 */
.L_x_5257:
        /* <DEDUP_REMOVED lines=14> */
.L_x_22809:


//--------------------- .text._ZN2at6native27unrolled_elementwise_kernelINS0_13BUnaryFunctorIfffZZZNS0_15binary_internal21div_trunc_kernel_cudaERNS_18TensorIteratorBaseEENKUlvE1_clEvENKUlvE0_clEvEUlffE_EESt5arrayIPcLm2EELi4E23TrivialOffsetCalculatorILi1EjESE_NS0_6memory12LoadWithCastILi1EEENSF_13StoreWithCastILi1EEEEEviT_T0_T2_T3_T4_T5_ --------------------------
	.section	.text._ZN2at6native27unrolled_elementwise_kernelINS0_13BUnaryFunctorIfffZZZNS0_15binary_internal21div_trunc_kernel_cudaERNS_18TensorIteratorBaseEENKUlvE1_clEvENKUlvE0_clEvEUlffE_EESt5arrayIPcLm2EELi4E23TrivialOffsetCalculatorILi1EjESE_NS0_6memory12LoadWithCastILi1EEENSF_13StoreWithCastILi1EEEEEviT_T0_T2_T3_T4_T5_,"ax",@progbits
	.align	128
        .global         _ZN2at6native27unrolled_elementwise_kernelINS0_13BUnaryFunctorIfffZZZNS0_15binary_internal21div_trunc_kernel_cudaERNS_18TensorIteratorBaseEENKUlvE1_clEvENKUlvE0_clEvEUlffE_EESt5arrayIPcLm2EELi4E23TrivialOffsetCalculatorILi1EjESE_NS0_6memory12LoadWithCastILi1EEENSF_13StoreWithCastILi1EEEEEviT_T0_T2_T3_T4_T5_
        .type           _ZN2at6native27unrolled_elementwise_kernelINS0_13BUnaryFunctorIfffZZZNS0_15binary_internal21div_trunc_kernel_cudaERNS_18TensorIteratorBaseEENKUlvE1_clEvENKUlvE0_clEvEUlffE_EESt5arrayIPcLm2EELi4E23TrivialOffsetCalculatorILi1EjESE_NS0_6memory12LoadWithCastILi1EEENSF_13StoreWithCastILi1EEEEEviT_T0_T2_T3_T4_T5_,@function
        .size           _ZN2at6native27unrolled_elementwise_kernelINS0_13BUnaryFunctorIfffZZZNS0_15binary_internal21div_trunc_kernel_cudaERNS_18TensorIteratorBaseEENKUlvE1_clEvENKUlvE0_clEvEUlffE_EESt5arrayIPcLm2EELi4E23TrivialOffsetCalculatorILi1EjESE_NS0_6memory12LoadWithCastILi1EEENSF_13StoreWithCastILi1EEEEEviT_T0_T2_T3_T4_T5_,(.L_x_22810 - _ZN2at6native27unrolled_elementwise_kernelINS0_13BUnaryFunctorIfffZZZNS0_15binary_internal21div_trunc_kernel_cudaERNS_18TensorIteratorBaseEENKUlvE1_clEvENKUlvE0_clEvEUlffE_EESt5arrayIPcLm2EELi4E23TrivialOffsetCalculatorILi1EjESE_NS0_6memory12LoadWithCastILi1EEENSF_13StoreWithCastILi1EEEEEviT_T0_T2_T3_T4_T5_)
        .other          _ZN2at6native27unrolled_elementwise_kernelINS0_13BUnaryFunctorIfffZZZNS0_15binary_internal21div_trunc_kernel_cudaERNS_18TensorIteratorBaseEENKUlvE1_clEvENKUlvE0_clEvEUlffE_EESt5arrayIPcLm2EELi4E23TrivialOffsetCalculatorILi1EjESE_NS0_6memory12LoadWithCastILi1EEENSF_13StoreWithCastILi1EEEEEviT_T0_T2_T3_T4_T5_,@"STO_CUDA_ENTRY STV_DEFAULT"
_ZN2at6native27unrolled_elementwise_kernelINS0_13BUnaryFunctorIfffZZZNS0_15binary_internal21div_trunc_kernel_cudaERNS_18TensorIteratorBaseEENKUlvE1_clEvENKUlvE0_clEvEUlffE_EESt5arrayIPcLm2EELi4E23TrivialOffsetCalculatorILi1EjESE_NS0_6memory12LoadWithCastILi1EEENSF_13StoreWithCastILi1EEEEEviT_T0_T2_T3_T4_T5_:
.text._ZN2at6native27unrolled_elementwise_kernelINS0_13BUnaryFunctorIfffZZZNS0_15binary_internal21div_trunc_kernel_cudaERNS_18TensorIteratorBaseEENKUlvE1_clEvENKUlvE0_clEvEUlffE_EESt5arrayIPcLm2EELi4E23TrivialOffsetCalculatorILi1EjESE_NS0_6memory12LoadWithCastILi1EEENSF_13StoreWithCastILi1EEEEEviT_T0_T2_T3_T4_T5_:
[----:B------:R-:W0:Y:S01]  /*0000*/  LDC R1, c[0x0][0x28] ;  /* 0x00000a00ff017b82 */ /* 0x000e220000000800 */
[----:B------:R-:W1:Y:S07]  /*0010*/  S2R R2, SR_CTAID.X ;  /* 0x0000000000027919 */ /* 0x000e6e0000002500 */
[----:B------:R-:W1:Y:S01]  /*0020*/  LDC R25, c[0x0][0x210] ;  /* 0x00008400ff197b82 */ /* 0x000e620000000800 */
[----:B------:R-:W-:Y:S01]  /*0030*/  ULDC.64 UR36, c[0x0][0x208] ;  /* 0x0000820000247ab9 */ /* 0x000fe20000000a00 */
[----:B------:R-:W-:Y:S01]  /*0040*/  BSSY B7, `(.L_x_5258) ;  /* 0x00000ef000077945 */ /* 0x000fe20003800000 */
[----:B------:R-:W2:Y:S01]  /*0050*/  S2R R22, SR_TID.X ;  /* 0x0000000000167919 */ /* 0x000ea20000002100 */
[----:B------:R-:W-:-:S02]  /*0060*/  IMAD.MOV.U32 R18, RZ, RZ, RZ ;  /* 0x000000ffff127224 */ /* 0x000fc400078e00ff */
[----:B------:R-:W-:Y:S02]  /*0070*/  IMAD.MOV.U32 R17, RZ, RZ, RZ ;  /* 0x000000ffff117224 */ /* 0x000fe400078e00ff */
[----:B------:R-:W3:Y:S01]  /*0080*/  LDC.U8 R23, c[0x0][0x234] ;  /* 0x00008d00ff177b82 */ /* 0x000ee20000000000 */
[----:B-1----:R-:W-:-:S05]  /*0090*/  IMAD R25, R2, -0x200, R25 ;  /* 0xfffffe0002197824 */ /* 0x002fca00078e0219 */
[----:B--2---:R-:W-:-:S13]  /*00a0*/  ISETP.GE.AND P0, PT, R22, R25, PT ;  /* 0x000000191600720c */ /* 0x004fda0003f06270 */
[----:B0--3--:R-:W-:Y:S05]  /*00b0*/  @P0 BRA `(.L_x_5259) ;  /* 0x0000000c009c0947 */ /* 0x009fea0003800000 */
        /* <DEDUP_REMOVED lines=21> */
.L_x_5264:
[----:B------:R-:W2:Y:S02]  /*0210*/  LDG.E.U8 R4, desc[UR36][R4.64] ;  /* 0x0000002404047981 */ /* 0x000ea4000c1e1100 */
[----:B--2---:R-:W-:Y:S01]  /*0220*/  I2FP.F32.U32 R17, R4 ;  /* 0x0000000400117245 */ /* 0x004fe20000201000 */
[----:B------:R-:W-:Y:S06]  /*0230*/  BRA `(.L_x_5266) ;  /* 0x0000000c00307947 */ /* 0x000fec0003800000 */
.L_x_5263:
        /* <DEDUP_REMOVED lines=9> */
.L_x_5268:
[----:B------:R-:W2:Y:S02]  /*02d0*/  LDG.E R4, desc[UR36][R4.64] ;  /* 0x0000002404047981 */ /* 0x000ea4000c1e1900 */
[----:B--2---:R-:W-:Y:S01]  /*02e0*/  I2FP.F32.S32 R17, R4 ;  /* 0x0000000400117245 */ /* 0x004fe20000201400 */
[----:B------:R-:W-:Y:S06]  /*02f0*/  BRA `(.L_x_5266) ;  /* 0x0000000c00007947 */ /* 0x000fec0003800000 */
.L_x_5267:
[----:B------:R-:W2:Y:S02]  /*0300*/  LDG.E.U16 R4, desc[UR36][R4.64] ;  /* 0x0000002404047981 */ /* 0x000ea4000c1e1500 */
[----:B--2---:R2:W3:Y:S01]  /*0310*/  I2F.S16 R17, R4 ;  /* 0x0000000400117306 */ /* 0x0044e20000101400 */
[----:B------:R-:W-:Y:S05]  /*0320*/  BRA `(.L_x_5266) ;  /* 0x0000000800f47947 */ /* 0x000fea0003800000 */
.L_x_5262:
        /* <DEDUP_REMOVED lines=8> */
.L_x_5270:
[----:B------:R-:W2:Y:S02]  /*03b0*/  LDG.E.U16 R4, desc[UR36][R4.64] ;  /* 0x0000002404047981 */ /* 0x000ea4000c1e1500 */
[----:B--2---:R-:W-:Y:S01]  /*03c0*/  HADD2.F32 R17, -RZ, R4.H0_H0 ;  /* 0x20000004ff117230 */ /* 0x004fe20000004100 */
[----:B------:R-:W-:Y:S06]  /*03d0*/  BRA `(.L_x_5266) ;  /* 0x0000000800c87947 */ /* 0x000fec0003800000 */
.L_x_5269:
        /* <DEDUP_REMOVED lines=8> */
.L_x_5272:
[----:B------:R-:W2:Y:S02]  /*0460*/  LDG.E.U16 R4, desc[UR36][R4.64] ;  /* 0x0000002404047981 */ /* 0x000ea4000c1e1500 */
[----:B--2---:R-:W-:Y:S01]  /*0470*/  HADD2.F32 R17, -RZ, R4.H0_H0 ;  /* 0x20000004ff117230 */ /* 0x004fe20000004100 */
[----:B------:R-:W-:Y:S06]  /*0480*/  BRA `(.L_x_5266) ;  /* 0x00000008009c7947 */ /* 0x000fec0003800000 */
.L_x_5271:
[----:B------:R-:W2:Y:S01]  /*0490*/  LDG.E.64 R4, desc[UR36][R4.64] ;  /* 0x0000002404047981 */ /* 0x000ea2000c1e1b00 */
[----:B------:R-:W-:Y:S01]  /*04a0*/  UMOV UR4, 0xf0000000 ;  /* 0xf000000000047882 */ /* 0x000fe20000000000 */
[----:B------:R-:W-:Y:S01]  /*04b0*/  UMOV UR5, 0x380fffff ;  /* 0x380fffff00057882 */ /* 0x000fe20000000000 */
[----:B--2---:R-:W0:Y:S01]  /*04c0*/  F2F.F32.F64 R17, R4 ;  /* 0x0000000400117310 */ /* 0x004e220000301000 */
[----:B------:R-:W-:-:S14]  /*04d0*/  DSETP.GEU.AND P0, PT, |R4|, UR4, PT ;  /* 0x0000000404007e2a */ /* 0x000fdc000bf0e200 */
[----:B0-----:R-:W-:Y:S01]  /*04e0*/  @!P0 FMUL R17, R17, 1.175494350822287508e-38 ;  /* 0x0080000011118820 */ /* 0x001fe20000400000 */
[----:B------:R-:W-:Y:S06]  /*04f0*/  BRA `(.L_x_5266) ;  /* 0x0000000800807947 */ /* 0x000fec0003800000 */
.L_x_5261:
        /* <DEDUP_REMOVED lines=12> */
.L_x_5275:
[----:B------:R-:W2:Y:S01]  /*05c0*/  LDG.E.64 R4, desc[UR36][R4.64] ;  /* 0x0000002404047981 */ /* 0x000ea2000c1e1b00 */
[----:B------:R-:W-:Y:S01]  /*05d0*/  UMOV UR4, 0xf0000000 ;  /* 0xf000000000047882 */ /* 0x000fe20000000000 */
[----:B------:R-:W-:Y:S01]  /*05e0*/  UMOV UR5, 0x380fffff ;  /* 0x380fffff00057882 */ /* 0x000fe20000000000 */
[----:B--2---:R-:W0:Y:S01]  /*05f0*/  F2F.F32.F64 R17, R4 ;  /* 0x0000000400117310 */ /* 0x004e220000301000 */
[----:B------:R-:W-:-:S14]  /*0600*/  DSETP.GEU.AND P0, PT, |R4|, UR4, PT ;  /* 0x0000000404007e2a */ /* 0x000fdc000bf0e200 */
[----:B0-----:R-:W-:Y:S01]  /*0610*/  @!P0 FMUL R17, R17, 1.175494350822287508e-38 ;  /* 0x0080000011118820 */ /* 0x001fe20000400000 */
[----:B------:R-:W-:Y:S06]  /*0620*/  BRA `(.L_x_5266) ;  /* 0x0000000800347947 */ /* 0x000fec0003800000 */
.L_x_5274:
        /* <DEDUP_REMOVED lines=26> */
.L_x_5277:
        /* <DEDUP_REMOVED lines=14> */
.L_x_5276:
[----:B------:R-:W2:Y:S02]  /*08b0*/  LDG.E.U16 R4, desc[UR36][R4.64] ;  /* 0x0000002404047981 */ /* 0x000ea4000c1e1500 */
[----:B--2---:R-:W-:Y:S01]  /*08c0*/  IMAD.U32 R17, R4, 0x10000, RZ ;  /* 0x0001000004117824 */ /* 0x004fe200078e00ff */
[----:B------:R-:W-:Y:S06]  /*08d0*/  BRA `(.L_x_5266) ;  /* 0x0000000400887947 */ /* 0x000fec0003800000 */
.L_x_5273:
        /* <DEDUP_REMOVED lines=11> */
.L_x_5280:
        /* <DEDUP_REMOVED lines=20> */
.L_x_5282:
[----:B------:R-:W-:Y:S05]  /*0ad0*/  BSYNC B0 ;  /* 0x0000000000007941 */ /* 0x000fea0003800000 */
.L_x_5281:
[----:B------:R-:W-:Y:S01]  /*0ae0*/  IMAD.SHL.U32 R3, R3, 0x100000, RZ ;  /* 0x0010000003037824 */ /* 0x000fe200078e00ff */
[----:B------:R-:W-:-:S04]  /*0af0*/  LEA R0, R0, 0x3b800000, 0x17 ;  /* 0x3b80000000007811 */ /* 0x000fc800078eb8ff */
[----:B------:R-:W-:Y:S01]  /*0b00*/  LOP3.LUT R17, R0, R3, R17, 0xfe, !PT ;  /* 0x0000000300117212 */ /* 0x000fe200078efe11 */
[----:B------:R-:W-:Y:S06]  /*0b10*/  BRA `(.L_x_5266) ;  /* 0x0000000000f87947 */ /* 0x000fec0003800000 */
.L_x_5279:
        /* <DEDUP_REMOVED lines=20> */
.L_x_5284:
[----:B------:R-:W-:Y:S05]  /*0c60*/  BSYNC B0 ;  /* 0x0000000000007941 */ /* 0x000fea0003800000 */
.L_x_5283:
[----:B------:R-:W-:Y:S01]  /*0c70*/  IMAD.SHL.U32 R3, R3, 0x200000, RZ ;  /* 0x0020000003037824 */ /* 0x000fe200078e00ff */
[----:B------:R-:W-:-:S04]  /*0c80*/  LEA R0, R0, 0x37800000, 0x17 ;  /* 0x3780000000007811 */ /* 0x000fc800078eb8ff */
[----:B------:R-:W-:Y:S01]  /*0c90*/  LOP3.LUT R17, R0, R3, R17, 0xfe, !PT ;  /* 0x0000000300117212 */ /* 0x000fe200078efe11 */
[----:B------:R-:W-:Y:S06]  /*0ca0*/  BRA `(.L_x_5266) ;  /* 0x0000000000947947 */ /* 0x000fec0003800000 */
.L_x_5278:
        /* <DEDUP_REMOVED lines=14> */
.L_x_5265:
        /* <DEDUP_REMOVED lines=16> */
.L_x_5287:
[----:B------:R-:W-:Y:S01]  /*0e90*/  IMAD.MOV.U32 R17, RZ, RZ, RZ ;  /* 0x000000ffff117224 */ /* 0x000fe200078e00ff */
[----:B------:R-:W-:Y:S06]  /*0ea0*/  BRA `(.L_x_5266) ;  /* 0x0000000000147947 */ /* 0x000fec0003800000 */
.L_x_5286:
[----:B------:R-:W2:Y:S02]  /*0eb0*/  LDG.E.64 R4, desc[UR36][R4.64] ;  /* 0x0000002404047981 */ /* 0x000ea4000c1e1b00 */
[----:B--2---:R0:W1:Y:S01]  /*0ec0*/  I2F.U64 R17, R4 ;  /* 0x0000000400117312 */ /* 0x0040620000301000 */
[----:B------:R-:W-:Y:S05]  /*0ed0*/  BRA `(.L_x_5266) ;  /* 0x0000000000087947 */ /* 0x000fea0003800000 */
.L_x_5285:
[----:B------:R-:W2:Y:S02]  /*0ee0*/  LDG.E R4, desc[UR36][R4.64] ;  /* 0x0000002404047981 */ /* 0x000ea4000c1e1900 */
[----:B--2---:R-:W-:-:S07]  /*0ef0*/  I2FP.F32.U32 R17, R4 ;  /* 0x0000000400117245 */ /* 0x004fce0000201000 */
.L_x_5266:
[----:B------:R-:W-:Y:S05]  /*0f00*/  BSYNC B6 ;  /* 0x0000000000067941 */ /* 0x000fea0003800000 */
.L_x_5260:
[----:B------:R-:W2:Y:S02]  /*0f10*/  S2R R22, SR_TID.X ;  /* 0x0000000000167919 */ /* 0x000ea40000002100 */
[----:B--2---:R-:W-:-:S07]  /*0f20*/  VIADD R22, R22, 0x80 ;  /* 0x0000008016167836 */ /* 0x004fce0000000000 */
.L_x_5259:
[----:B------:R-:W-:Y:S05]  /*0f30*/  BSYNC B7 ;  /* 0x0000000000077941 */ /* 0x000fea0003800000 */
.L_x_5258:
[----:B------:R-:W-:Y:S01]  /*0f40*/  ISETP.GE.AND P0, PT, R22, R25, PT ;  /* 0x000000191600720c */ /* 0x000fe20003f06270 */
[----:B------:R-:W-:-:S12]  /*0f50*/  BSSY B7, `(.L_x_5288) ;  /* 0x00000e8000077945 */ /* 0x000fd80003800000 */
[----:B------:R-:W-:Y:S05]  /*0f60*/  @P0 BRA `(.L_x_5289) ;  /* 0x0000000c00980947 */ /* 0x000fea0003800000 */
[----:B0---4-:R-:W0:Y:S01]  /*0f70*/  LDC.64 R4, c[0x0][0x228] ;  /* 0x00008a00ff047b82 */ /* 0x011e220000000a00 */
[----:B------:R-:W-:Y:S01]  /*0f80*/  IMAD R0, R2, 0x200, R22 ;  /* 0x0000020002007824 */ /* 0x000fe200078e0216 */
[----:B------:R-:W-:Y:S01]  /*0f90*/  PRMT R6, R23, 0x9910, RZ ;  /* 0x0000991017067816 */ /* 0x000fe200000000ff */
[----:B------:R-:W-:Y:S01]  /*0fa0*/  ULDC UR4, c[0x0][0x238] ;  /* 0x00008e0000047ab9 */ /* 0x000fe20000000800 */
[----:B------:R-:W-:Y:S01]  /*0fb0*/  BSSY B6, `(.L_x_5290) ;  /* 0x00000e0000067945 */ /* 0x000fe20003800000 */
        /* <DEDUP_REMOVED lines=17> */
.L_x_5294:
[----:B------:R-:W2:Y:S02]  /*10d0*/  LDG.E.U8 R4, desc[UR36][R4.64] ;  /* 0x0000002404047981 */ /* 0x000ea4000c1e1100 */
[----:B--2---:R-:W-:Y:S01]  /*10e0*/  I2FP.F32.U32 R18, R4 ;  /* 0x0000000400127245 */ /* 0x004fe20000201000 */
[----:B------:R-:W-:Y:S06]  /*10f0*/  BRA `(.L_x_5296) ;  /* 0x0000000c002c7947 */ /* 0x000fec0003800000 */
.L_x_5293:
        /* <DEDUP_REMOVED lines=9> */
.L_x_5298:
[----:B------:R-:W2:Y:S02]  /*1190*/  LDG.E R4, desc[UR36][R4.64] ;  /* 0x0000002404047981 */ /* 0x000ea4000c1e1900 */
[----:B--2---:R-:W-:Y:S01]  /*11a0*/  I2FP.F32.S32 R18, R4 ;  /* 0x0000000400127245 */ /* 0x004fe20000201400 */
[----:B------:R-:W-:Y:S06]  /*11b0*/  BRA `(.L_x_5296) ;  /* 0x0000000800fc7947 */ /* 0x000fec0003800000 */
.L_x_5297:
[----:B------:R-:W2:Y:S02]  /*11c0*/  LDG.E.U16 R4, desc[UR36][R4.64] ;  /* 0x0000002404047981 */ /* 0x000ea4000c1e1500 */
[----:B--2---:R0:W2:Y:S01]  /*11d0*/  I2F.S16 R18, R4 ;  /* 0x0000000400127306 */ /* 0x0040a20000101400 */
[----:B------:R-:W-:Y:S05]  /*11e0*/  BRA `(.L_x_5296) ;  /* 0x0000000800f07947 */ /* 0x000fea0003800000 */
.L_x_5292:
        /* <DEDUP_REMOVED lines=8> */
.L_x_5300:
[----:B------:R-:W2:Y:S02]  /*1270*/  LDG.E.U16 R4, desc[UR36][R4.64] ;  /* 0x0000002404047981 */ /* 0x000ea4000c1e1500 */
[----:B--2---:R-:W-:Y:S01]  /*1280*/  HADD2.F32 R18, -RZ, R4.H0_H0 ;  /* 0x20000004ff127230 */ /* 0x004fe20000004100 */
[----:B------:R-:W-:Y:S06]  /*1290*/  BRA `(.L_x_5296) ;  /* 0x0000000800c47947 */ /* 0x000fec0003800000 */
.L_x_5299:
        /* <DEDUP_REMOVED lines=8> */
.L_x_5302:
[----:B------:R-:W2:Y:S02]  /*1320*/  LDG.E.U16 R4, desc[UR36][R4.64] ;  /* 0x0000002404047981 */ /* 0x000ea4000c1e1500 */
[----:B--2---:R-:W-:Y:S01]  /*1330*/  HADD2.F32 R18, -RZ, R4.H0_H0 ;  /* 0x20000004ff127230 */ /* 0x004fe20000004100 */
[----:B------:R-:W-:Y:S06]  /*1340*/  BRA `(.L_x_5296) ;  /* 0x0000000800987947 */ /* 0x000fec0003800000 */
.L_x_5301:
[----:B------:R-:W2:Y:S01]  /*1350*/  LDG.E.64 R4, desc[UR36][R4.64] ;  /* 0x0000002404047981 */ /* 0x000ea2000c1e1b00 */
[----:B------:R-:W-:Y:S01]  /*1360*/  UMOV UR4, 0xf0000000 ;  /* 0xf000000000047882 */ /* 0x000fe20000000000 */
[----:B------:R-:W-:Y:S01]  /*1370*/  UMOV UR5, 0x380fffff ;  /* 0x380fffff00057882 */ /* 0x000fe20000000000 */
[----:B--2---:R-:W0:Y:S01]  /*1380*/  F2F.F32.F64 R18, R4 ;  /* 0x0000000400127310 */ /* 0x004e220000301000 */
[----:B------:R-:W-:-:S14]  /*1390*/  DSETP.GEU.AND P0, PT, |R4|, UR4, PT ;  /* 0x0000000404007e2a */ /* 0x000fdc000bf0e200 */
[----:B0-----:R-:W-:Y:S01]  /*13a0*/  @!P0 FMUL R18, R18, 1.175494350822287508e-38 ;  /* 0x0080000012128820 */ /* 0x001fe20000400000 */
[----:B------:R-:W-:Y:S06]  /*13b0*/  BRA `(.L_x_5296) ;  /* 0x00000008007c7947 */ /* 0x000fec0003800000 */
.L_x_5291:
        /* <DEDUP_REMOVED lines=12> */
.L_x_5305:
[----:B------:R-:W2:Y:S01]  /*1480*/  LDG.E.64 R4, desc[UR36][R4.64] ;  /* 0x0000002404047981 */ /* 0x000ea2000c1e1b00 */
[----:B------:R-:W-:Y:S01]  /*1490*/  UMOV UR4, 0xf0000000 ;  /* 0xf000000000047882 */ /* 0x000fe20000000000 */
[----:B------:R-:W-:Y:S01]  /*14a0*/  UMOV UR5, 0x380fffff ;  /* 0x380fffff00057882 */ /* 0x000fe20000000000 */
[----:B--2---:R-:W0:Y:S01]  /*14b0*/  F2F.F32.F64 R18, R4 ;  /* 0x0000000400127310 */ /* 0x004e220000301000 */
[----:B------:R-:W-:-:S14]  /*14c0*/  DSETP.GEU.AND P0, PT, |R4|, UR4, PT ;  /* 0x0000000404007e2a */ /* 0x000fdc000bf0e200 */
[----:B0-----:R-:W-:Y:S01]  /*14d0*/  @!P0 FMUL R18, R18, 1.175494350822287508e-38 ;  /* 0x0080000012128820 */ /* 0x001fe20000400000 */
[----:B------:R-:W-:Y:S06]  /*14e0*/  BRA `(.L_x_5296) ;  /* 0x0000000800307947 */ /* 0x000fec0003800000 */
.L_x_5304:
        /* <DEDUP_REMOVED lines=26> */
.L_x_5307:
        /* <DEDUP_REMOVED lines=13> */
.L_x_5306:
[----:B------:R-:W2:Y:S02]  /*1760*/  LDG.E.U16 R4, desc[UR36][R4.64] ;  /* 0x0000002404047981 */ /* 0x000ea4000c1e1500 */
[----:B--2---:R-:W-:Y:S01]  /*1770*/  IMAD.U32 R18, R4, 0x10000, RZ ;  /* 0x0001000004127824 */ /* 0x004fe200078e00ff */
[----:B------:R-:W-:Y:S06]  /*1780*/  BRA `(.L_x_5296) ;  /* 0x0000000400887947 */ /* 0x000fec0003800000 */
.L_x_5303:
        /* <DEDUP_REMOVED lines=11> */
.L_x_5310:
        /* <DEDUP_REMOVED lines=20> */
.L_x_5312:
[----:B------:R-:W-:Y:S05]  /*1980*/  BSYNC B0 ;  /* 0x0000000000007941 */ /* 0x000fea0003800000 */
.L_x_5311:
[----:B------:R-:W-:Y:S01]  /*1990*/  IMAD.SHL.U32 R3, R3, 0x100000, RZ ;  /* 0x0010000003037824 */ /* 0x000fe200078e00ff */
[----:B------:R-:W-:-:S04]  /*19a0*/  LEA R5, R0, 0x3b800000, 0x17 ;  /* 0x3b80000000057811 */ /* 0x000fc800078eb8ff */
[----:B------:R-:W-:Y:S01]  /*19b0*/  LOP3.LUT R18, R5, R3, R18, 0xfe, !PT ;  /* 0x0000000305127212 */ /* 0x000fe200078efe12 */
[----:B------:R-:W-:Y:S06]  /*19c0*/  BRA `(.L_x_5296) ;  /* 0x0000000000f87947 */ /* 0x000fec0003800000 */
.L_x_5309:
        /* <DEDUP_REMOVED lines=20> */
.L_x_5314:
[----:B------:R-:W-:Y:S05]  /*1b10*/  BSYNC B0 ;  /* 0x0000000000007941 */ /* 0x000fea0003800000 */
.L_x_5313:
[----:B------:R-:W-:Y:S01]  /*1b20*/  IMAD.SHL.U32 R3, R3, 0x200000, RZ ;  /* 0x0020000003037824 */ /* 0x000fe200078e00ff */
[----:B------:R-:W-:-:S04]  /*1b30*/  LEA R5, R0, 0x37800000, 0x17 ;  /* 0x3780000000057811 */ /* 0x000fc800078eb8ff */
[----:B------:R-:W-:Y:S01]  /*1b40*/  LOP3.LUT R18, R5, R3, R18, 0xfe, !PT ;  /* 0x0000000305127212 */ /* 0x000fe200078efe12 */
[----:B------:R-:W-:Y:S06]  /*1b50*/  BRA `(.L_x_5296) ;  /* 0x0000000000947947 */ /* 0x000fec0003800000 */
.L_x_5308:
        /* <DEDUP_REMOVED lines=14> */
.L_x_5295:
        /* <DEDUP_REMOVED lines=16> */
.L_x_5317:
[----:B------:R-:W-:Y:S01]  /*1d40*/  IMAD.MOV.U32 R18, RZ, RZ, RZ ;  /* 0x000000ffff127224 */ /* 0x000fe200078e00ff */
[----:B------:R-:W-:Y:S06]  /*1d50*/  BRA `(.L_x_5296) ;  /* 0x0000000000147947 */ /* 0x000fec0003800000 */
.L_x_5316:
[----:B------:R-:W2:Y:S02]  /*1d60*/  LDG.E.64 R18, desc[UR36][R4.64] ;  /* 0x0000002404127981 */ /* 0x000ea4000c1e1b00 */
[----:B--2---:R0:W2:Y:S01]  /*1d70*/  I2F.U64 R18, R18 ;  /* 0x0000001200127312 */ /* 0x0040a20000301000 */
[----:B------:R-:W-:Y:S05]  /*1d80*/  BRA `(.L_x_5296) ;  /* 0x0000000000087947 */ /* 0x000fea0003800000 */
.L_x_5315:
[----:B------:R-:W2:Y:S02]  /*1d90*/  LDG.E R4, desc[UR36][R4.64] ;  /* 0x0000002404047981 */ /* 0x000ea4000c1e1900 */
[----:B--2---:R-:W-:-:S07]  /*1da0*/  I2FP.F32.U32 R18, R4 ;  /* 0x0000000400127245 */ /* 0x004fce0000201000 */
.L_x_5296:
[----:B------:R-:W-:Y:S05]  /*1db0*/  BSYNC B6 ;  /* 0x0000000000067941 */ /* 0x000fea0003800000 */
.L_x_5290:
[----:B------:R-:W-:-:S07]  /*1dc0*/  VIADD R22, R22, 0x80 ;  /* 0x0000008016167836 */ /* 0x000fce0000000000 */
.L_x_5289:
[----:B------:R-:W-:Y:S05]  /*1dd0*/  BSYNC B7 ;  /* 0x0000000000077941 */ /* 0x000fea0003800000 */
.L_x_5288:
[----:B------:R-:W-:Y:S01]  /*1de0*/  ISETP.GE.AND P0, PT, R22, R25, PT ;  /* 0x000000191600720c */ /* 0x000fe20003f06270 */
[----:B------:R-:W-:Y:S01]  /*1df0*/  BSSY B7, `(.L_x_5318) ;  /* 0x00000ea000077945 */ /* 0x000fe20003800000 */
[----:B------:R-:W-:Y:S02]  /*1e00*/  IMAD.MOV.U32 R16, RZ, RZ, RZ ;  /* 0x000000ffff107224 */ /* 0x000fe400078e00ff */
[----:B0-----:R-:W-:-:S09]  /*1e10*/  IMAD.MOV.U32 R19, RZ, RZ, RZ ;  /* 0x000000ffff137224 */ /* 0x001fd200078e00ff */
[----:B------:R-:W-:Y:S05]  /*1e20*/  @P0 BRA `(.L_x_5319) ;  /* 0x0000000c00980947 */ /* 0x000fea0003800000 */
[----:B--2-4-:R-:W0:Y:S01]  /*1e30*/  LDC.64 R4, c[0x0][0x228] ;  /* 0x00008a00ff047b82 */ /* 0x014e220000000a00 */
        /* <DEDUP_REMOVED lines=21> */
.L_x_5324:
[----:B------:R-:W2:Y:S02]  /*1f90*/  LDG.E.U8 R4, desc[UR36][R4.64] ;  /* 0x0000002404047981 */ /* 0x000ea4000c1e1100 */
[----:B--2---:R-:W-:Y:S01]  /*1fa0*/  I2FP.F32.U32 R19, R4 ;  /* 0x0000000400137245 */ /* 0x004fe20000201000 */
[----:B------:R-:W-:Y:S06]  /*1fb0*/  BRA `(.L_x_5326) ;  /* 0x0000000c002c7947 */ /* 0x000fec0003800000 */
.L_x_5323:
        /* <DEDUP_REMOVED lines=9> */
.L_x_5328:
[----:B------:R-:W2:Y:S02]  /*2050*/  LDG.E R4, desc[UR36][R4.64] ;  /* 0x0000002404047981 */ /* 0x000ea4000c1e1900 */
[----:B--2---:R-:W-:Y:S01]  /*2060*/  I2FP.F32.S32 R19, R4 ;  /* 0x0000000400137245 */ /* 0x004fe20000201400 */
[----:B------:R-:W-:Y:S06]  /*2070*/  BRA `(.L_x_5326) ;  /* 0x0000000800fc7947 */ /* 0x000fec0003800000 */
.L_x_5327:
[----:B------:R-:W2:Y:S02]  /*2080*/  LDG.E.U16 R4, desc[UR36][R4.64] ;  /* 0x0000002404047981 */ /* 0x000ea4000c1e1500 */
[----:B--2---:R4:W0:Y:S01]  /*2090*/  I2F.S16 R19, R4 ;  /* 0x0000000400137306 */ /* 0x0048220000101400 */
[----:B------:R-:W-:Y:S05]  /*20a0*/  BRA `(.L_x_5326) ;  /* 0x0000000800f07947 */ /* 0x000fea0003800000 */
.L_x_5322:
        /* <DEDUP_REMOVED lines=8> */
.L_x_5330:
[----:B------:R-:W2:Y:S02]  /*2130*/  LDG.E.U16 R4, desc[UR36][R4.64] ;  /* 0x0000002404047981 */ /* 0x000ea4000c1e1500 */
[----:B--2---:R-:W-:Y:S01]  /*2140*/  HADD2.F32 R19, -RZ, R4.H0_H0 ;  /* 0x20000004ff137230 */ /* 0x004fe20000004100 */
[----:B------:R-:W-:Y:S06]  /*2150*/  BRA `(.L_x_5326) ;  /* 0x0000000800c47947 */ /* 0x000fec0003800000 */
.L_x_5329:
        /* <DEDUP_REMOVED lines=8> */
.L_x_5332:
[----:B------:R-:W2:Y:S02]  /*21e0*/  LDG.E.U16 R4, desc[UR36][R4.64] ;  /* 0x0000002404047981 */ /* 0x000ea4000c1e1500 */
[----:B--2---:R-:W-:Y:S01]  /*21f0*/  HADD2.F32 R19, -RZ, R4.H0_H0 ;  /* 0x20000004ff137230 */ /* 0x004fe20000004100 */
[----:B------:R-:W-:Y:S06]  /*2200*/  BRA `(.L_x_5326) ;  /* 0x0000000800987947 */ /* 0x000fec0003800000 */
.L_x_5331:
[----:B------:R-:W2:Y:S01]  /*2210*/  LDG.E.64 R4, desc[UR36][R4.64] ;  /* 0x0000002404047981 */ /* 0x000ea2000c1e1b00 */
[----:B------:R-:W-:Y:S01]  /*2220*/  UMOV UR4, 0xf0000000 ;  /* 0xf000000000047882 */ /* 0x000fe20000000000 */
[----:B------:R-:W-:Y:S01]  /*2230*/  UMOV UR5, 0x380fffff ;  /* 0x380fffff00057882 */ /* 0x000fe20000000000 */
[----:B--2---:R-:W0:Y:S01]  /*2240*/  F2F.F32.F64 R19, R4 ;  /* 0x0000000400137310 */ /* 0x004e220000301000 */
[----:B------:R-:W-:-:S14]  /*2250*/  DSETP.GEU.AND P0, PT, |R4|, UR4, PT ;  /* 0x0000000404007e2a */ /* 0x000fdc000bf0e200 */
[----:B0-----:R-:W-:Y:S01]  /*2260*/  @!P0 FMUL R19, R19, 1.175494350822287508e-38 ;  /* 0x0080000013138820 */ /* 0x001fe20000400000 */
[----:B------:R-:W-:Y:S06]  /*2270*/  BRA `(.L_x_5326) ;  /* 0x00000008007c7947 */ /* 0x000fec0003800000 */
.L_x_5321:
        /* <DEDUP_REMOVED lines=12> */
.L_x_5335:
[----:B------:R-:W2:Y:S01]  /*2340*/  LDG.E.64 R4, desc[UR36][R4.64] ;  /* 0x0000002404047981 */ /* 0x000ea2000c1e1b00 */
[----:B------:R-:W-:Y:S01]  /*2350*/  UMOV UR4, 0xf0000000 ;  /* 0xf000000000047882 */ /* 0x000fe20000000000 */
[----:B------:R-:W-:Y:S01]  /*2360*/  UMOV UR5, 0x380fffff ;  /* 0x380fffff00057882 */ /* 0x000fe20000000000 */
[----:B--2---:R-:W0:Y:S01]  /*2370*/  F2F.F32.F64 R19, R4 ;  /* 0x0000000400137310 */ /* 0x004e220000301000 */
[----:B------:R-:W-:-:S14]  /*2380*/  DSETP.GEU.AND P0, PT, |R4|, UR4, PT ;  /* 0x0000000404007e2a */ /* 0x000fdc000bf0e200 */
[----:B0-----:R-:W-:Y:S01]  /*2390*/  @!P0 FMUL R19, R19, 1.175494350822287508e-38 ;  /* 0x0080000013138820 */ /* 0x001fe20000400000 */
[----:B------:R-:W-:Y:S06]  /*23a0*/  BRA `(.L_x_5326) ;  /* 0x0000000800307947 */ /* 0x000fec0003800000 */
.L_x_5334:
        /* <DEDUP_REMOVED lines=26> */
.L_x_5337:
        /* <DEDUP_REMOVED lines=13> */
.L_x_5336:
[----:B------:R-:W2:Y:S02]  /*2620*/  LDG.E.U16 R4, desc[UR36][R4.64] ;  /* 0x0000002404047981 */ /* 0x000ea4000c1e1500 */
[----:B--2---:R-:W-:Y:S01]  /*2630*/  IMAD.U32 R19, R4, 0x10000, RZ ;  /* 0x0001000004137824 */ /* 0x004fe200078e00ff */
[----:B------:R-:W-:Y:S06]  /*2640*/  BRA `(.L_x_5326) ;  /* 0x0000000400887947 */ /* 0x000fec0003800000 */
.L_x_5333:
        /* <DEDUP_REMOVED lines=11> */
.L_x_5340:
        /* <DEDUP_REMOVED lines=20> */
.L_x_5342:
[----:B------:R-:W-:Y:S05]  /*2840*/  BSYNC B0 ;  /* 0x0000000000007941 */ /* 0x000fea0003800000 */
.L_x_5341:
[----:B------:R-:W-:Y:S01]  /*2850*/  IMAD.SHL.U32 R3, R3, 0x100000, RZ ;  /* 0x0010000003037824 */ /* 0x000fe200078e00ff */
[----:B------:R-:W-:-:S04]  /*2860*/  LEA R0, R0, 0x3b800000, 0x17 ;  /* 0x3b80000000007811 */ /* 0x000fc800078eb8ff */
[----:B------:R-:W-:Y:S01]  /*2870*/  LOP3.LUT R19, R0, R3, R19, 0xfe, !PT ;  /* 0x0000000300137212 */ /* 0x000fe200078efe13 */
[----:B------:R-:W-:Y:S06]  /*2880*/  BRA `(.L_x_5326) ;  /* 0x0000000000f87947 */ /* 0x000fec0003800000 */
.L_x_5339:
        /* <DEDUP_REMOVED lines=20> */
.L_x_5344:
[----:B------:R-:W-:Y:S05]  /*29d0*/  BSYNC B0 ;  /* 0x0000000000007941 */ /* 0x000fea0003800000 */
.L_x_5343:
[----:B------:R-:W-:Y:S01]  /*29e0*/  IMAD.SHL.U32 R3, R3, 0x200000, RZ ;  /* 0x0020000003037824 */ /* 0x000fe200078e00ff */
[----:B------:R-:W-:-:S04]  /*29f0*/  LEA R0, R0, 0x37800000, 0x17 ;  /* 0x3780000000007811 */ /* 0x000fc800078eb8ff */
[----:B------:R-:W-:Y:S01]  /*2a00*/  LOP3.LUT R19, R0, R3, R19, 0xfe, !PT ;  /* 0x0000000300137212 */ /* 0x000fe200078efe13 */
[----:B------:R-:W-:Y:S06]  /*2a10*/  BRA `(.L_x_5326) ;  /* 0x0000000000947947 */ /* 0x000fec0003800000 */
.L_x_5338:
        /* <DEDUP_REMOVED lines=14> */
.L_x_5325:
        /* <DEDUP_REMOVED lines=16> */
.L_x_5347:
[----:B------:R-:W-:Y:S01]  /*2c00*/  IMAD.MOV.U32 R19, RZ, RZ, RZ ;  /* 0x000000ffff137224 */ /* 0x000fe200078e00ff */
[----:B------:R-:W-:Y:S06]  /*2c10*/  BRA `(.L_x_5326) ;  /* 0x0000000000147947 */ /* 0x000fec0003800000 */
.L_x_5346:
[----:B------:R-:W2:Y:S02]  /*2c20*/  LDG.E.64 R4, desc[UR36][R4.64] ;  /* 0x0000002404047981 */ /* 0x000ea4000c1e1b00 */
[----:B--2---:R0:W2:Y:S01]  /*2c30*/  I2F.U64 R19, R4 ;  /* 0x0000000400137312 */ /* 0x0040a20000301000 */
[----:B------:R-:W-:Y:S05]  /*2c40*/  BRA `(.L_x_5326) ;  /* 0x0000000000087947 */ /* 0x000fea0003800000 */
.L_x_5345:
[----:B------:R-:W2:Y:S02]  /*2c50*/  LDG.E R4, desc[UR36][R4.64] ;  /* 0x0000002404047981 */ /* 0x000ea4000c1e1900 */
[----:B--2---:R-:W-:-:S07]  /*2c60*/  I2FP.F32.U32 R19, R4 ;  /* 0x0000000400137245 */ /* 0x004fce0000201000 */
.L_x_5326:
[----:B------:R-:W-:Y:S05]  /*2c70*/  BSYNC B6 ;  /* 0x0000000000067941 */ /* 0x000fea0003800000 */
.L_x_5320:
[----:B------:R-:W-:-:S07]  /*2c80*/  VIADD R22, R22, 0x80 ;  /* 0x0000008016167836 */ /* 0x000fce0000000000 */
.L_x_5319:
[----:B------:R-:W-:Y:S05]  /*2c90*/  BSYNC B7 ;  /* 0x0000000000077941 */ /* 0x000fea0003800000 */
.L_x_5318:
[----:B------:R-:W-:Y:S01]  /*2ca0*/  ISETP.GE.AND P0, PT, R22, R25, PT ;  /* 0x000000191600720c */ /* 0x000fe20003f06270 */
[----:B------:R-:W-:-:S12]  /*2cb0*/  BSSY B6, `(.L_x_5348) ;  /* 0x00000e1000067945 */ /* 0x000fd80003800000 */
[----:B------:R-:W-:Y:S05]  /*2cc0*/  @P0 BRA `(.L_x_5349) ;  /* 0x0000000c007c0947 */ /* 0x000fea0003800000 */
[----:B0-2-4-:R-:W0:Y:S01]  /*2cd0*/  LDC.64 R4, c[0x0][0x228] ;  /* 0x00008a00ff047b82 */ /* 0x015e220000000a00 */
        /* <DEDUP_REMOVED lines=19> */
.L_x_5353:
[----:B------:R-:W2:Y:S02]  /*2e10*/  LDG.E.U8 R4, desc[UR36][R4.64] ;  /* 0x0000002404047981 */ /* 0x000ea4000c1e1100 */
[----:B--2---:R-:W-:Y:S01]  /*2e20*/  I2FP.F32.U32 R16, R4 ;  /* 0x0000000400107245 */ /* 0x004fe20000201000 */
[----:B------:R-:W-:Y:S06]  /*2e30*/  BRA `(.L_x_5349) ;  /* 0x0000000c00207947 */ /* 0x000fec0003800000 */
.L_x_5352:
        /* <DEDUP_REMOVED lines=9> */
.L_x_5356:
[----:B------:R-:W2:Y:S02]  /*2ed0*/  LDG.E R4, desc[UR36][R4.64] ;  /* 0x0000002404047981 */ /* 0x000ea4000c1e1900 */
[----:B--2---:R-:W-:Y:S01]  /*2ee0*/  I2FP.F32.S32 R16, R4 ;  /* 0x0000000400107245 */ /* 0x004fe20000201400 */
[----:B------:R-:W-:Y:S06]  /*2ef0*/  BRA `(.L_x_5349) ;  /* 0x0000000800f07947 */ /* 0x000fec0003800000 */
.L_x_5355:
[----:B------:R-:W2:Y:S02]  /*2f00*/  LDG.E.U16 R4, desc[UR36][R4.64] ;  /* 0x0000002404047981 */ /* 0x000ea4000c1e1500 */
[----:B--2---:R0:W2:Y:S01]  /*2f10*/  I2F.S16 R16, R4 ;  /* 0x0000000400107306 */ /* 0x0040a20000101400 */
[----:B------:R-:W-:Y:S05]  /*2f20*/  BRA `(.L_x_5349) ;  /* 0x0000000800e47947 */ /* 0x000fea0003800000 */
.L_x_5351:
        /* <DEDUP_REMOVED lines=8> */
.L_x_5358:
[----:B------:R-:W2:Y:S02]  /*2fb0*/  LDG.E.U16 R4, desc[UR36][R4.64] ;  /* 0x0000002404047981 */ /* 0x000ea4000c1e1500 */
[----:B--2---:R-:W-:Y:S01]  /*2fc0*/  HADD2.F32 R16, -RZ, R4.H0_H0 ;  /* 0x20000004ff107230 */ /* 0x004fe20000004100 */
[----:B------:R-:W-:Y:S06]  /*2fd0*/  BRA `(.L_x_5349) ;  /* 0x0000000800b87947 */ /* 0x000fec0003800000 */
.L_x_5357:
        /* <DEDUP_REMOVED lines=8> */
.L_x_5360:
[----:B------:R-:W2:Y:S02]  /*3060*/  LDG.E.U16 R4, desc[UR36][R4.64] ;  /* 0x0000002404047981 */ /* 0x000ea4000c1e1500 */
[----:B--2---:R-:W-:Y:S01]  /*3070*/  HADD2.F32 R16, -RZ, R4.H0_H0 ;  /* 0x20000004ff107230 */ /* 0x004fe20000004100 */
[----:B------:R-:W-:Y:S06]  /*3080*/  BRA `(.L_x_5349) ;  /* 0x00000008008c7947 */ /* 0x000fec0003800000 */
.L_x_5359:
[----:B------:R-:W2:Y:S01]  /*3090*/  LDG.E.64 R4, desc[UR36][R4.64] ;  /* 0x0000002404047981 */ /* 0x000ea2000c1e1b00 */
[----:B------:R-:W-:Y:S01]  /*30a0*/  UMOV UR4, 0xf0000000 ;  /* 0xf000000000047882 */ /* 0x000fe20000000000 */
[----:B------:R-:W-:Y:S01]  /*30b0*/  UMOV UR5, 0x380fffff ;  /* 0x380fffff00057882 */ /* 0x000fe20000000000 */
[----:B--2---:R-:W0:Y:S01]  /*30c0*/  F2F.F32.F64 R16, R4 ;  /* 0x0000000400107310 */ /* 0x004e220000301000 */
[----:B------:R-:W-:-:S14]  /*30d0*/  DSETP.GEU.AND P0, PT, |R4|, UR4, PT ;  /* 0x0000000404007e2a */ /* 0x000fdc000bf0e200 */
[----:B0-----:R-:W-:Y:S01]  /*30e0*/  @!P0 FMUL R16, R16, 1.175494350822287508e-38 ;  /* 0x0080000010108820 */ /* 0x001fe20000400000 */
[----:B------:R-:W-:Y:S06]  /*30f0*/  BRA `(.L_x_5349) ;  /* 0x0000000800707947 */ /* 0x000fec0003800000 */
.L_x_5350:
        /* <DEDUP_REMOVED lines=12> */
.L_x_5363:
[----:B------:R-:W2:Y:S01]  /*31c0*/  LDG.E.64 R4, desc[UR36][R4.64] ;  /* 0x0000002404047981 */ /* 0x000ea2000c1e1b00 */
[----:B------:R-:W-:Y:S01]  /*31d0*/  UMOV UR4, 0xf0000000 ;  /* 0xf000000000047882 */ /* 0x000fe20000000000 */
[----:B------:R-:W-:Y:S01]  /*31e0*/  UMOV UR5, 0x380fffff ;  /* 0x380fffff00057882 */ /* 0x000fe20000000000 */
[----:B--2---:R-:W0:Y:S01]  /*31f0*/  F2F.F32.F64 R16, R4 ;  /* 0x0000000400107310 */ /* 0x004e220000301000 */
[----:B------:R-:W-:-:S14]  /*3200*/  DSETP.GEU.AND P0, PT, |R4|, UR4, PT ;  /* 0x0000000404007e2a */ /* 0x000fdc000bf0e200 */
[----:B0-----:R-:W-:Y:S01]  /*3210*/  @!P0 FMUL R16, R16, 1.175494350822287508e-38 ;  /* 0x0080000010108820 */ /* 0x001fe20000400000 */
[----:B------:R-:W-:Y:S06]  /*3220*/  BRA `(.L_x_5349) ;  /* 0x0000000800247947 */ /* 0x000fec0003800000 */
.L_x_5362:
        /* <DEDUP_REMOVED lines=26> */
.L_x_5365:
        /* <DEDUP_REMOVED lines=13> */
.L_x_5364:
[----:B------:R-:W2:Y:S02]  /*34a0*/  LDG.E.U16 R4, desc[UR36][R4.64] ;  /* 0x0000002404047981 */ /* 0x000ea4000c1e1500 */
[----:B--2---:R-:W-:Y:S01]  /*34b0*/  IMAD.U32 R16, R4, 0x10000, RZ ;  /* 0x0001000004107824 */ /* 0x004fe200078e00ff */
[----:B------:R-:W-:Y:S06]  /*34c0*/  BRA `(.L_x_5349) ;  /* 0x00000004007c7947 */ /* 0x000fec0003800000 */
.L_x_5361:
        /* <DEDUP_REMOVED lines=11> */
.L_x_5368:
        /* <DEDUP_REMOVED lines=19> */
.L_x_5370:
[----:B------:R-:W-:Y:S05]  /*36b0*/  BSYNC B0 ;  /* 0x0000000000007941 */ /* 0x000fea0003800000 */
.L_x_5369:
[----:B------:R-:W-:Y:S01]  /*36c0*/  IMAD.SHL.U32 R3, R3, 0x100000, RZ ;  /* 0x0010000003037824 */ /* 0x000fe200078e00ff */
[----:B------:R-:W-:-:S04]  /*36d0*/  LEA R5, R0, 0x3b800000, 0x17 ;  /* 0x3b80000000057811 */ /* 0x000fc800078eb8ff */
[----:B------:R-:W-:Y:S01]  /*36e0*/  LOP3.LUT R16, R5, R3, R16, 0xfe, !PT ;  /* 0x0000000305107212 */ /* 0x000fe200078efe10 */
[----:B------:R-:W-:Y:S06]  /*36f0*/  BRA `(.L_x_5349) ;  /* 0x0000000000f07947 */ /* 0x000fec0003800000 */
.L_x_5367:
        /* <DEDUP_REMOVED lines=19> */
.L_x_5372:
[----:B------:R-:W-:Y:S05]  /*3830*/  BSYNC B0 ;  /* 0x0000000000007941 */ /* 0x000fea0003800000 */
.L_x_5371:
[----:B------:R-:W-:Y:S01]  /*3840*/  IMAD.SHL.U32 R3, R3, 0x200000, RZ ;  /* 0x0020000003037824 */ /* 0x000fe200078e00ff */
[----:B------:R-:W-:-:S04]  /*3850*/  LEA R5, R0, 0x37800000, 0x17 ;  /* 0x3780000000057811 */ /* 0x000fc800078eb8ff */
[----:B------:R-:W-:Y:S01]  /*3860*/  LOP3.LUT R16, R5, R3, R16, 0xfe, !PT ;  /* 0x0000000305107212 */ /* 0x000fe200078efe10 */
[----:B------:R-:W-:Y:S06]  /*3870*/  BRA `(.L_x_5349) ;  /* 0x0000000000907947 */ /* 0x000fec0003800000 */
.L_x_5366:
        /* <DEDUP_REMOVED lines=14> */
.L_x_5354:
        /* <DEDUP_REMOVED lines=16> */
.L_x_5375:
[----:B------:R-:W-:Y:S05]  /*3a60*/  BRA `(.L_x_5349) ;  /* 0x0000000000147947 */ /* 0x000fea0003800000 */
.L_x_5374:
[----:B------:R-:W2:Y:S02]  /*3a70*/  LDG.E.64 R4, desc[UR36][R4.64] ;  /* 0x0000002404047981 */ /* 0x000ea4000c1e1b00 */
[----:B--2---:R0:W2:Y:S01]  /*3a80*/  I2F.U64 R16, R4 ;  /* 0x0000000400107312 */ /* 0x0040a20000301000 */
[----:B------:R-:W-:Y:S05]  /*3a90*/  BRA `(.L_x_5349) ;  /* 0x0000000000087947 */ /* 0x000fea0003800000 */
.L_x_5373:
[----:B------:R-:W2:Y:S02]  /*3aa0*/  LDG.E R4, desc[UR36][R4.64] ;  /* 0x0000002404047981 */ /* 0x000ea4000c1e1900 */
[----:B--2---:R-:W-:-:S07]  /*3ab0*/  I2FP.F32.U32 R16, R4 ;  /* 0x0000000400107245 */ /* 0x004fce0000201000 */
.L_x_5349:
[----:B------:R-:W-:Y:S05]  /*3ac0*/  BSYNC B6 ;  /* 0x0000000000067941 */ /* 0x000fea0003800000 */
.L_x_5348:
        /* <DEDUP_REMOVED lines=9> */
[----:B------:R-:W0:Y:S08]  /*3b60*/  @!P3 LDC R6, c[0x0][0x218] ;  /* 0x00008600ff06bb82 */ /* 0x000e300000000800 */
[----:B--2---:R-:W2:Y:S08]  /*3b70*/  @!P1 LDC R5, c[0x0][0x218] ;  /* 0x00008600ff059b82 */ /* 0x004eb00000000800 */
[----:B------:R-:W1:Y:S08]  /*3b80*/  @!P2 LDC R7, c[0x0][0x218] ;  /* 0x00008600ff07ab82 */ /* 0x000e700000000800 */
[----:B------:R-:W4:Y:S01]  /*3b90*/  @!P0 LDC R3, c[0x0][0x218] ;  /* 0x00008600ff038b82 */ /* 0x000f220000000800 */
[----:B0-----:R-:W3:Y:S08]  /*3ba0*/  @!P3 MUFU.RCP R6, R6 ;  /* 0x000000060006b308 */ /* 0x001ef00000001000 */
[----:B--2---:R-:W0:Y:S08]  /*3bb0*/  @!P1 MUFU.RCP R8, R5 ;  /* 0x0000000500089308 */ /* 0x004e300000001000 */
[----:B-1----:R-:W1:Y:S01]  /*3bc0*/  @!P2 MUFU.RCP R7, R7 ;  /* 0x000000070007a308 */ /* 0x002e620000001000 */
[----:B---3-5:R-:W-:-:S07]  /*3bd0*/  @!P3 FMUL.FTZ R0, R6, R17 ;  /* 0x000000110600b220 */ /* 0x028fce0000410000 */
[----:B----4-:R-:W2:Y:S01]  /*3be0*/  @!P0 MUFU.RCP R3, R3 ;  /* 0x0000000300038308 */ /* 0x010ea20000001000 */
[----:B0-----:R-:W-:-:S07]  /*3bf0*/  @!P1 FMUL.FTZ R23, R8, R19 ;  /* 0x0000001308179220 */ /* 0x001fce0000410000 */
[----:B------:R0:W3:Y:S01]  /*3c00*/  @!P3 FRND.TRUNC R4, R0 ;  /* 0x000000000004b307 */ /* 0x0000e2000020d000 */
[----:B-1----:R-:W-:Y:S02]  /*3c10*/  @!P2 FMUL.FTZ R17, R7, R16 ;  /* 0x000000100711a220 */ /* 0x002fe40000410000 */
[----:B------:R-:W1:Y:S05]  /*3c20*/  LDC.U8 R16, c[0x0][0x23c] ;  /* 0x00008f00ff107b82 */ /* 0x000e6a0000000000 */
[----:B------:R0:W4:Y:S01]  /*3c30*/  @!P1 FRND.TRUNC R22, R23 ;  /* 0x0000001700169307 */ /* 0x000122000020d000 */
[----:B--2---:R-:W-:-:S07]  /*3c40*/  @!P0 FMUL.FTZ R19, R3, R18 ;  /* 0x0000001203138220 */ /* 0x004fce0000410000 */
[----:B------:R0:W2:Y:S08]  /*3c50*/  @!P2 FRND.TRUNC R24, R17 ;  /* 0x000000110018a307 */ /* 0x0000b0000020d000 */
[----:B------:R0:W0:Y:S01]  /*3c60*/  @!P0 FRND.TRUNC R18, R19 ;  /* 0x0000001300128307 */ /* 0x000022000020d000 */
[----:B---34-:R-:W-:Y:S05]  /*3c70*/  @P3 BRA `(.L_x_5377) ;  /* 0x0000000c00f83947 */ /* 0x018fea0003800000 */
[----:B------:R-:W3:Y:S01]  /*3c80*/  LDC.64 R8, c[0x0][0x220] ;  /* 0x00008800ff087b82 */ /* 0x000ee20000000a00 */
[----:B------:R-:W-:Y:S01]  /*3c90*/  IMAD R3, R2, 0x200, R26 ;  /* 0x0000020002037824 */ /* 0x000fe200078e021a */
[----:B-1----:R-:W-:Y:S01]  /*3ca0*/  PRMT R6, R16, 0x9910, RZ ;  /* 0x0000991010067816 */ /* 0x002fe200000000ff */
        /* <DEDUP_REMOVED lines=15> */
[----:B------:R-:W1:Y:S01]  /*3da0*/  F2I.TRUNC.NTZ R3, R0 ;  /* 0x0000000000037305 */ /* 0x000e62000020f100 */
[----:B------:R-:W-:Y:S01]  /*3db0*/  IMAD.MOV.U32 R26, RZ, RZ, R28 ;  /* 0x000000ffff1a7224 */ /* 0x000fe200078e001c */
[----:B-1----:R1:W-:Y:S01]  /*3dc0*/  STG.E.U8 desc[UR36][R8.64], R3 ;  /* 0x0000000308007986 */ /* 0x0023e2000c101124 */
[----:B------:R-:W-:Y:S05]  /*3dd0*/  BRA `(.L_x_5377) ;  /* 0x0000000c00a07947 */ /* 0x000fea0003800000 */
.L_x_5381:
[----:B------:R-:W1:Y:S01]  /*3de0*/  F2I.S64.TRUNC R4, R0 ;  /* 0x0000000000047311 */ /* 0x000e62000020d900 */
[----:B------:R-:W-:Y:S01]  /*3df0*/  IMAD.MOV.U32 R26, RZ, RZ, R28 ;  /* 0x000000ffff1a7224 */ /* 0x000fe200078e001c */
[----:B-1----:R1:W-:Y:S01]  /*3e00*/  STG.E.U8 desc[UR36][R8.64], R4 ;  /* 0x0000000408007986 */ /* 0x0023e2000c101124 */
[----:B------:R-:W-:Y:S05]  /*3e10*/  BRA `(.L_x_5377) ;  /* 0x0000000c00907947 */ /* 0x000fea0003800000 */
.L_x_5380:
[----:B------:R-:W-:-:S13]  /*3e20*/  ISETP.NE.AND P0, PT, R3, 0x2, PT ;  /* 0x000000020300780c */ /* 0x000fda0003f05270 */
[----:B------:R-:W-:Y:S05]  /*3e30*/  @!P0 BRA `(.L_x_5383) ;  /* 0x0000000000308947 */ /* 0x000fea0003800000 */
[----:B------:R-:W-:-:S13]  /*3e40*/  ISETP.NE.AND P0, PT, R3, 0x3, PT ;  /* 0x000000030300780c */ /* 0x000fda0003f05270 */
[----:B------:R-:W-:Y:S05]  /*3e50*/  @!P0 BRA `(.L_x_5384) ;  /* 0x0000000000188947 */ /* 0x000fea0003800000 */
[----:B------:R-:W-:-:S13]  /*3e60*/  ISETP.NE.AND P0, PT, R3, 0x4, PT ;  /* 0x000000040300780c */ /* 0x000fda0003f05270 */
[----:B------:R-:W-:Y:S05]  /*3e70*/  @P0 BRA `(.L_x_5382) ;  /* 0x0000000c00140947 */ /* 0x000fea0003800000 */
[----:B------:R-:W1:Y:S01]  /*3e80*/  F2I.S64.TRUNC R4, R0 ;  /* 0x0000000000047311 */ /* 0x000e62000020d900 */
[----:B------:R-:W-:Y:S01]  /*3e90*/  IMAD.MOV.U32 R26, RZ, RZ, R28 ;  /* 0x000000ffff1a7224 */ /* 0x000fe200078e001c */
[----:B-1----:R1:W-:Y:S01]  /*3ea0*/  STG.E.64 desc[UR36][R8.64], R4 ;  /* 0x0000000408007986 */ /* 0x0023e2000c101b24 */
[----:B------:R-:W-:Y:S05]  /*3eb0*/  BRA `(.L_x_5377) ;  /* 0x0000000c00687947 */ /* 0x000fea0003800000 */
.L_x_5384:
[----:B------:R-:W1:Y:S01]  /*3ec0*/  F2I.TRUNC.NTZ R3, R0 ;  /* 0x0000000000037305 */ /* 0x000e62000020f100 */
[----:B------:R-:W-:Y:S01]  /*3ed0*/  IMAD.MOV.U32 R26, RZ, RZ, R28 ;  /* 0x000000ffff1a7224 */ /* 0x000fe200078e001c */
[----:B-1----:R1:W-:Y:S01]  /*3ee0*/  STG.E desc[UR36][R8.64], R3 ;  /* 0x0000000308007986 */ /* 0x0023e2000c101924 */
[----:B------:R-:W-:Y:S05]  /*3ef0*/  BRA `(.L_x_5377) ;  /* 0x0000000c00587947 */ /* 0x000fea0003800000 */
.L_x_5383:
[----:B------:R-:W1:Y:S01]  /*3f00*/  F2I.TRUNC.NTZ R3, R0 ;  /* 0x0000000000037305 */ /* 0x000e62000020f100 */
[----:B------:R-:W-:Y:S01]  /*3f10*/  IMAD.MOV.U32 R26, RZ, RZ, R28 ;  /* 0x000000ffff1a7224 */ /* 0x000fe200078e001c */
[----:B-1----:R1:W-:Y:S01]  /*3f20*/  STG.E.U16 desc[UR36][R8.64], R3 ;  /* 0x0000000308007986 */ /* 0x0023e2000c101524 */
[----:B------:R-:W-:Y:S05]  /*3f30*/  BRA `(.L_x_5377) ;  /* 0x0000000c00487947 */ /* 0x000fea0003800000 */
.L_x_5379:
        /* <DEDUP_REMOVED lines=9> */
.L_x_5386:
[----:B------:R-:W-:Y:S01]  /*3fd0*/  F2FP.F16.F32.PACK_AB R4, RZ, R4 ;  /* 0x00000004ff04723e */ /* 0x000fe200000000ff */
[----:B------:R-:W-:-:S04]  /*3fe0*/  IMAD.MOV.U32 R26, RZ, RZ, R28 ;  /* 0x000000ffff1a7224 */ /* 0x000fc800078e001c */
[----:B------:R1:W-:Y:S01]  /*3ff0*/  STG.E.U16 desc[UR36][R8.64], R4 ;  /* 0x0000000408007986 */ /* 0x0003e2000c101524 */
[----:B------:R-:W-:Y:S05]  /*4000*/  BRA `(.L_x_5377) ;  /* 0x0000000c00147947 */ /* 0x000fea0003800000 */
.L_x_5385:
        /* <DEDUP_REMOVED lines=10> */
.L_x_5388:
[----:B------:R-:W-:Y:S01]  /*40b0*/  F2FP.F16.F32.PACK_AB R3, RZ, R4 ;  /* 0x00000004ff03723e */ /* 0x000fe200000000ff */
[----:B------:R-:W-:-:S03]  /*40c0*/  IMAD.MOV.U32 R26, RZ, RZ, R28 ;  /* 0x000000ffff1a7224 */ /* 0x000fc600078e001c */
[----:B------:R-:W-:-:S05]  /*40d0*/  PRMT R3, R3, 0x5410, RZ ;  /* 0x0000541003037816 */ /* 0x000fca00000000ff */
[----:B------:R1:W-:Y:S01]  /*40e0*/  STG.E desc[UR36][R8.64], R3 ;  /* 0x0000000308007986 */ /* 0x0003e2000c101924 */
[----:B------:R-:W-:Y:S05]  /*40f0*/  BRA `(.L_x_5377) ;  /* 0x0000000800d87947 */ /* 0x000fea0003800000 */
.L_x_5387:
[----:B------:R-:W-:Y:S01]  /*4100*/  FMUL.FTZ R4, R4, 1 ;  /* 0x3f80000004047820 */ /* 0x000fe20000410000 */
[----:B------:R-:W-:-:S05]  /*4110*/  IMAD.MOV.U32 R26, RZ, RZ, R28 ;  /* 0x000000ffff1a7224 */ /* 0x000fca00078e001c */
[----:B------:R-:W1:Y:S02]  /*4120*/  F2F.F64.F32 R4, R4 ;  /* 0x0000000400047310 */ /* 0x000e640000201800 */
[----:B-1----:R1:W-:Y:S01]  /*4130*/  STG.E.64 desc[UR36][R8.64], R4 ;  /* 0x0000000408007986 */ /* 0x0023e2000c101b24 */
[----:B------:R-:W-:Y:S05]  /*4140*/  BRA `(.L_x_5377) ;  /* 0x0000000800c47947 */ /* 0x000fea0003800000 */
.L_x_5378:
        /* <DEDUP_REMOVED lines=13> */
.L_x_5391:
[----:B------:R-:W-:Y:S01]  /*4220*/  FMUL.FTZ R4, R4, 1 ;  /* 0x3f80000004047820 */ /* 0x000fe20000410000 */
[----:B------:R-:W-:Y:S01]  /*4230*/  CS2R R6, SRZ ;  /* 0x0000000000067805 */ /* 0x000fe2000001ff00 */
[----:B------:R-:W-:-:S04]  /*4240*/  IMAD.MOV.U32 R26, RZ, RZ, R28 ;  /* 0x000000ffff1a7224 */ /* 0x000fc800078e001c */
[----:B------:R-:W1:Y:S02]  /*4250*/  F2F.F64.F32 R4, R4 ;  /* 0x0000000400047310 */ /* 0x000e640000201800 */
[----:B-1----:R1:W-:Y:S01]  /*4260*/  STG.E.128 desc[UR36][R8.64], R4 ;  /* 0x0000000408007986 */ /* 0x0023e2000c101d24 */
[----:B------:R-:W-:Y:S05]  /*4270*/  BRA `(.L_x_5377) ;  /* 0x0000000800787947 */ /* 0x000fea0003800000 */
.L_x_5390:
        /* <DEDUP_REMOVED lines=8> */
[----:B0-----:R-:W-:Y:S02]  /*4300*/  LOP3.LUT R0, R4, 0x80000000, RZ, 0xc0, !PT ;  /* 0x8000000004007812 */ /* 0x001fe400078ec0ff */
        /* <DEDUP_REMOVED lines=11> */
.L_x_5395:
[----:B------:R-:W-:Y:S05]  /*43c0*/  BSYNC B0 ;  /* 0x0000000000007941 */ /* 0x000fea0003800000 */
.L_x_5394:
[----:B------:R-:W-:Y:S01]  /*43d0*/  LOP3.LUT R5, R0, R5, RZ, 0xfc, !PT ;  /* 0x0000000500057212 */ /* 0x000fe200078efcff */
[----:B------:R-:W-:-:S04]  /*43e0*/  IMAD.MOV.U32 R26, RZ, RZ, R28 ;  /* 0x000000ffff1a7224 */ /* 0x000fc800078e001c */
[----:B------:R0:W-:Y:S01]  /*43f0*/  STG.E.U8 desc[UR36][R8.64], R5 ;  /* 0x0000000508007986 */ /* 0x0001e2000c101124 */
[----:B------:R-:W-:Y:S05]  /*4400*/  BRA `(.L_x_5377) ;  /* 0x0000000800147947 */ /* 0x000fea0003800000 */
.L_x_5393:
[----:B------:R-:W-:Y:S01]  /*4410*/  LOP3.LUT R5, R4, 0x7fffffff, RZ, 0xc0, !PT ;  /* 0x7fffffff04057812 */ /* 0x000fe200078ec0ff */
[----:B------:R-:W-:Y:S03]  /*4420*/  BSSY B0, `(.L_x_5396) ;  /* 0x000000e000007945 */ /* 0x000fe60003800000 */
[----:B------:R-:W-:-:S13]  /*4430*/  ISETP.GT.U32.AND P0, PT, R5, 0x477fffff, PT ;  /* 0x477fffff0500780c */ /* 0x000fda0003f04070 */
[----:B------:R-:W-:Y:S05]  /*4440*/  @P0 BRA `(.L_x_5397) ;  /* 0x0000000000200947 */ /* 0x000fea0003800000 */
[----:B------:R-:W-:-:S13]  /*4450*/  ISETP.GE.U32.AND P0, PT, R5, 0x38800000, PT ;  /* 0x388000000500780c */ /* 0x000fda0003f06070 */
[----:B0-----:R-:W-:-:S04]  /*4460*/  @P0 SHF.R.U32.HI R0, RZ, 0x15, R4 ;  /* 0x00000015ff000819 */ /* 0x001fc80000011604 */
[----:B------:R-:W-:-:S04]  /*4470*/  @P0 LOP3.LUT R3, R0, 0x1, RZ, 0xc0, !PT ;  /* 0x0000000100030812 */ /* 0x000fc800078ec0ff */
[----:B------:R-:W-:Y:S01]  /*4480*/  @P0 IADD3 R0, R4, 0x80fffff, R3 ;  /* 0x080fffff04000810 */ /* 0x000fe20007ffe003 */
[----:B------:R-:W-:-:S03]  /*4490*/  @!P0 FADD.FTZ R3, R5, 128 ;  /* 0x4300000005038421 */ /* 0x000fc60000010000 */
[----:B------:R-:W-:Y:S01]  /*44a0*/  @P0 SHF.R.U32.HI R0, RZ, 0x15, R0 ;  /* 0x00000015ff000819 */ /* 0x000fe20000011600 */
[----:B------:R-:W-:Y:S01]  /*44b0*/  @!P0 VIADD R0, R3, 0xbd000000 ;  /* 0xbd00000003008836 */ /* 0x000fe20000000000 */
[----:B------:R-:W-:Y:S06]  /*44c0*/  BRA `(.L_x_5398) ;  /* 0x00000000000c7947 */ /* 0x000fec0003800000 */
.L_x_5397:
[----:B0-----:R-:W-:Y:S01]  /*44d0*/  IMAD.MOV.U32 R0, RZ, RZ, 0x7f ;  /* 0x0000007fff007424 */ /* 0x001fe200078e00ff */
[----:B------:R-:W-:-:S04]  /*44e0*/  ISETP.GT.U32.AND P0, PT, R5, 0x7f800000, PT ;  /* 0x7f8000000500780c */ /* 0x000fc80003f04070 */
[----:B------:R-:W-:-:S09]  /*44f0*/  SEL R0, R0, 0x7c, P0 ;  /* 0x0000007c00007807 */ /* 0x000fd20000000000 */
.L_x_5398:
[----:B------:R-:W-:Y:S05]  /*4500*/  BSYNC B0 ;  /* 0x0000000000007941 */ /* 0x000fea0003800000 */
.L_x_5396:
[----:B------:R-:W-:Y:S01]  /*4510*/  LOP3.LUT R4, R4, 0x80000000, RZ, 0xc0, !PT ;  /* 0x8000000004047812 */ /* 0x000fe200078ec0ff */
[----:B------:R-:W-:-:S03]  /*4520*/  IMAD.MOV.U32 R26, RZ, RZ, R28 ;  /* 0x000000ffff1a7224 */ /* 0x000fc600078e001c */
[----:B------:R-:W-:-:S04]  /*4530*/  SHF.R.U32.HI R3, RZ, 0x18, R4 ;  /* 0x00000018ff037819 */ /* 0x000fc80000011604 */
[----:B------:R-:W-:-:S05]  /*4540*/  LOP3.LUT R3, R0, R3, RZ, 0xfc, !PT ;  /* 0x0000000300037212 */ /* 0x000fca00078efcff */
[----:B------:R0:W-:Y:S01]  /*4550*/  STG.E.U8 desc[UR36][R8.64], R3 ;  /* 0x0000000308007986 */ /* 0x0001e2000c101124 */
[----:B------:R-:W-:Y:S05]  /*4560*/  BRA `(.L_x_5377) ;  /* 0x0000000400bc7947 */ /* 0x000fea0003800000 */
.L_x_5392:
[----:B------:R-:W-:Y:S01]  /*4570*/  F2FP.BF16.F32.PACK_AB R4, RZ, R4 ;  /* 0x00000004ff04723e */ /* 0x000fe200000010ff */
[----:B------:R-:W-:-:S04]  /*4580*/  IMAD.MOV.U32 R26, RZ, RZ, R28 ;  /* 0x000000ffff1a7224 */ /* 0x000fc800078e001c */
[----:B------:R1:W-:Y:S01]  /*4590*/  STG.E.U16 desc[UR36][R8.64], R4 ;  /* 0x0000000408007986 */ /* 0x0003e2000c101524 */
[----:B------:R-:W-:Y:S05]  /*45a0*/  BRA `(.L_x_5377) ;  /* 0x0000000400ac7947 */ /* 0x000fea0003800000 */
.L_x_5389:
        /* <DEDUP_REMOVED lines=8> */
[----:B------:R-:W1:Y:S01]  /*4630*/  F2I.U32.TRUNC.NTZ R3, R0 ;  /* 0x0000000000037305 */ /* 0x000e62000020f000 */
[----:B------:R-:W-:Y:S01]  /*4640*/  IMAD.MOV.U32 R26, RZ, RZ, R28 ;  /* 0x000000ffff1a7224 */ /* 0x000fe200078e001c */
[----:B-1----:R1:W-:Y:S01]  /*4650*/  STG.E.U16 desc[UR36][R8.64], R3 ;  /* 0x0000000308007986 */ /* 0x0023e2000c101524 */
[----:B------:R-:W-:Y:S05]  /*4660*/  BRA `(.L_x_5377) ;  /* 0x00000004007c7947 */ /* 0x000fea0003800000 */
.L_x_5401:
[----:B------:R-:W-:Y:S01]  /*4670*/  LOP3.LUT R5, R4, 0x7fffffff, RZ, 0xc0, !PT ;  /* 0x7fffffff04057812 */ /* 0x000fe200078ec0ff */
[----:B------:R-:W-:Y:S01]  /*4680*/  BSSY B0, `(.L_x_5402) ;  /* 0x0000013000007945 */ /* 0x000fe20003800000 */
[----:B0-----:R-:W-:Y:S02]  /*4690*/  IMAD.MOV.U32 R0, RZ, RZ, 0x80 ;  /* 0x00000080ff007424 */ /* 0x001fe400078e00ff */
        /* <DEDUP_REMOVED lines=13> */
.L_x_5404:
[----:B------:R-:W-:-:S04]  /*4770*/  LOP3.LUT R4, R4, 0x80000000, RZ, 0xc0, !PT ;  /* 0x8000000004047812 */ /* 0x000fc800078ec0ff */
[----:B------:R-:W-:-:S04]  /*4780*/  SHF.R.U32.HI R4, RZ, 0x18, R4 ;  /* 0x00000018ff047819 */ /* 0x000fc80000011604 */
[----:B------:R-:W-:-:S04]  /*4790*/  LOP3.LUT R3, R3, R4, RZ, 0xfc, !PT ;  /* 0x0000000403037212 */ /* 0x000fc800078efcff */
[----:B------:R-:W-:-:S07]  /*47a0*/  PRMT R0, R3, 0x7610, R0 ;  /* 0x0000761003007816 */ /* 0x000fce0000000000 */
.L_x_5403:
[----:B------:R-:W-:Y:S05]  /*47b0*/  BSYNC B0 ;  /* 0x0000000000007941 */ /* 0x000fea0003800000 */
.L_x_5402:
[----:B------:R0:W-:Y:S01]  /*47c0*/  STG.E.U8 desc[UR36][R8.64], R0 ;  /* 0x0000000008007986 */ /* 0x0001e2000c101124 */
[----:B------:R-:W-:Y:S01]  /*47d0*/  IMAD.MOV.U32 R26, RZ, RZ, R28 ;  /* 0x000000ffff1a7224 */ /* 0x000fe200078e001c */
[----:B------:R-:W-:Y:S06]  /*47e0*/  BRA `(.L_x_5377) ;  /* 0x00000004001c7947 */ /* 0x000fec0003800000 */
.L_x_5400:
        /* <DEDUP_REMOVED lines=16> */
.L_x_5407:
[----:B------:R-:W-:-:S04]  /*48f0*/  LOP3.LUT R4, R4, 0x80000000, RZ, 0xc0, !PT ;  /* 0x8000000004047812 */ /* 0x000fc800078ec0ff */
[----:B------:R-:W-:-:S04]  /*4900*/  SHF.R.U32.HI R4, RZ, 0x18, R4 ;  /* 0x00000018ff047819 */ /* 0x000fc80000011604 */
[----:B------:R-:W-:-:S04]  /*4910*/  LOP3.LUT R3, R3, R4, RZ, 0xfc, !PT ;  /* 0x0000000403037212 */ /* 0x000fc800078efcff */
[----:B------:R-:W-:-:S07]  /*4920*/  PRMT R0, R3, 0x7610, R0 ;  /* 0x0000761003007816 */ /* 0x000fce0000000000 */
.L_x_5406:
[----:B------:R-:W-:Y:S05]  /*4930*/  BSYNC B0 ;  /* 0x0000000000007941 */ /* 0x000fea0003800000 */
.L_x_5405:
[----:B------:R0:W-:Y:S01]  /*4940*/  STG.E.U8 desc[UR36][R8.64], R0 ;  /* 0x0000000008007986 */ /* 0x0001e2000c101124 */
[----:B------:R-:W-:Y:S01]  /*4950*/  IMAD.MOV.U32 R26, RZ, RZ, R28 ;  /* 0x000000ffff1a7224 */ /* 0x000fe200078e001c */
[----:B------:R-:W-:Y:S06]  /*4960*/  BRA `(.L_x_5377) ;  /* 0x0000000000bc7947 */ /* 0x000fec0003800000 */
.L_x_5399:
        /* <DEDUP_REMOVED lines=10> */
[--C-:B0-----:R-:W-:Y:S02]  /*4a10*/  @P2 SHF.R.U32.HI R0, RZ, 0x16, R4.reuse ;  /* 0x00000016ff002819 */ /* 0x101fe40000011604 */
        /* <DEDUP_REMOVED lines=11> */
.L_x_5382:
[----:B------:R-:W-:Y:S01]  /*4ad0*/  MOV R14, 0x0 ;  /* 0x00000000000e7802 */ /* 0x000fe20000000f00 */
[----:B------:R-:W-:Y:S01]  /*4ae0*/  ULDC.64 UR4, c[0x4][0x178] ;  /* 0x01005e0000047ab9 */ /* 0x000fe20000000a00 */
[----:B------:R-:W-:Y:S01]  /*4af0*/  ULDC.64 UR6, c[0x4][0x180] ;  /* 0x0100600000067ab9 */ /* 0x000fe20000000a00 */
[----:B------:R-:W-:Y:S02]  /*4b00*/  IMAD.U32 R4, RZ, RZ, UR4 ;  /* 0x00000004ff047e24 */ /* 0x000fe4000f8e00ff */
[----:B------:R-:W-:Y:S01]  /*4b10*/  IMAD.U32 R5, RZ, RZ, UR5 ;  /* 0x00000005ff057e24 */ /* 0x000fe2000f8e00ff */
[----:B------:R-:W1:Y:S01]  /*4b20*/  LDC.64 R14, c[0x4][R14] ;  /* 0x010000000e0e7b82 */ /* 0x000e620000000a00 */
        /* <DEDUP_REMOVED lines=10> */
.L_x_5410:
[----:B------:R-:W-:Y:S01]  /*4bd0*/  IMAD.MOV.U32 R26, RZ, RZ, R28 ;  /* 0x000000ffff1a7224 */ /* 0x000fe200078e001c */
[----:B------:R-:W-:Y:S06]  /*4be0*/  BRA `(.L_x_5377) ;  /* 0x00000000001c7947 */ /* 0x000fec0003800000 */
.L_x_5409:
[----:B------:R-:W1:Y:S01]  /*4bf0*/  F2I.U64.TRUNC R4, R0 ;  /* 0x0000000000047311 */ /* 0x000e62000020d800 */
[----:B------:R-:W-:Y:S01]  /*4c00*/  IMAD.MOV.U32 R26, RZ, RZ, R28 ;  /* 0x000000ffff1a7224 */ /* 0x000fe200078e001c */
[----:B-1----:R1:W-:Y:S01]  /*4c10*/  STG.E.64 desc[UR36][R8.64], R4 ;  /* 0x0000000408007986 */ /* 0x0023e2000c101b24 */
[----:B------:R-:W-:Y:S05]  /*4c20*/  BRA `(.L_x_5377) ;  /* 0x00000000000c7947 */ /* 0x000fea0003800000 */
.L_x_5408:
[----:B------:R-:W1:Y:S01]  /*4c30*/  F2I.U32.TRUNC.NTZ R3, R0 ;  /* 0x0000000000037305 */ /* 0x000e62000020f000 */
[----:B------:R-:W-:Y:S01]  /*4c40*/  IMAD.MOV.U32 R26, RZ, RZ, R28 ;  /* 0x000000ffff1a7224 */ /* 0x000fe200078e001c */
[----:B-1----:R3:W-:Y:S06]  /*4c50*/  STG.E desc[UR36][R8.64], R3 ;  /* 0x0000000308007986 */ /* 0x0027ec000c101924 */
.L_x_5377:
[----:B------:R-:W-:Y:S05]  /*4c60*/  BSYNC B6 ;  /* 0x0000000000067941 */ /* 0x000fea0003800000 */
.L_x_5376:
[----:B------:R-:W-:Y:S01]  /*4c70*/  ISETP.GE.AND P0, PT, R26, R25, PT ;  /* 0x000000191a00720c */ /* 0x000fe20003f06270 */
[----:B------:R-:W-:-:S12]  /*4c80*/  BSSY B6, `(.L_x_5411) ;  /* 0x00001d6000067945 */ /* 0x000fd80003800000 */
        /* <DEDUP_REMOVED lines=22> */
.L_x_5416:
[----:B------:R-:W0:Y:S02]  /*4df0*/  F2I.S64.TRUNC R4, R19 ;  /* 0x0000001300047311 */ /* 0x000e24000020d900 */
[----:B0-----:R0:W-:Y:S01]  /*4e00*/  STG.E.U8 desc[UR36][R8.64], R4 ;  /* 0x0000000408007986 */ /* 0x0011e2000c101124 */
[----:B------:R-:W-:Y:S05]  /*4e10*/  BRA `(.L_x_5418) ;  /* 0x0000000c00407947 */ /* 0x000fea0003800000 */
.L_x_5415:
        /* <DEDUP_REMOVED lines=9> */
.L_x_5420:
[----:B------:R-:W0:Y:S02]  /*4eb0*/  F2I.TRUNC.NTZ R19, R19 ;  /* 0x0000001300137305 */ /* 0x000e24000020f100 */
[----:B0-----:R0:W-:Y:S01]  /*4ec0*/  STG.E desc[UR36][R8.64], R19 ;  /* 0x0000001308007986 */ /* 0x0011e2000c101924 */
[----:B------:R-:W-:Y:S05]  /*4ed0*/  BRA `(.L_x_5418) ;  /* 0x0000000c00107947 */ /* 0x000fea0003800000 */
.L_x_5419:
[----:B------:R-:W0:Y:S02]  /*4ee0*/  F2I.TRUNC.NTZ R19, R19 ;  /* 0x0000001300137305 */ /* 0x000e24000020f100 */
[----:B0-----:R0:W-:Y:S01]  /*4ef0*/  STG.E.U16 desc[UR36][R8.64], R19 ;  /* 0x0000001308007986 */ /* 0x0011e2000c101524 */
[----:B------:R-:W-:Y:S05]  /*4f00*/  BRA `(.L_x_5418) ;  /* 0x0000000c00047947 */ /* 0x000fea0003800000 */
.L_x_5414:
        /* <DEDUP_REMOVED lines=8> */
.L_x_5422:
[----:B------:R-:W-:-:S05]  /*4f90*/  F2FP.F16.F32.PACK_AB R18, RZ, R18 ;  /* 0x00000012ff12723e */ /* 0x000fca00000000ff */
[----:B------:R0:W-:Y:S01]  /*4fa0*/  STG.E.U16 desc[UR36][R8.64], R18 ;  /* 0x0000001208007986 */ /* 0x0001e2000c101524 */
[----:B------:R-:W-:Y:S05]  /*4fb0*/  BRA `(.L_x_5418) ;  /* 0x0000000800d87947 */ /* 0x000fea0003800000 */
.L_x_5421:
        /* <DEDUP_REMOVED lines=9> */
.L_x_5424:
[----:B------:R-:W-:-:S04]  /*5050*/  F2FP.F16.F32.PACK_AB R3, RZ, R18 ;  /* 0x00000012ff03723e */ /* 0x000fc800000000ff */
[----:B------:R-:W-:-:S05]  /*5060*/  PRMT R3, R3, 0x5410, RZ ;  /* 0x0000541003037816 */ /* 0x000fca00000000ff */
[----:B------:R0:W-:Y:S01]  /*5070*/  STG.E desc[UR36][R8.64], R3 ;  /* 0x0000000308007986 */ /* 0x0001e2000c101924 */
[----:B------:R-:W-:Y:S05]  /*5080*/  BRA `(.L_x_5418) ;  /* 0x0000000800a47947 */ /* 0x000fea0003800000 */
.L_x_5423:
[----:B------:R-:W-:-:S06]  /*5090*/  FMUL.FTZ R4, R18, 1 ;  /* 0x3f80000012047820 */ /* 0x000fcc0000410000 */
[----:B------:R-:W0:Y:S02]  /*50a0*/  F2F.F64.F32 R4, R4 ;  /* 0x0000000400047310 */ /* 0x000e240000201800 */
[----:B0-----:R0:W-:Y:S01]  /*50b0*/  STG.E.64 desc[UR36][R8.64], R4 ;  /* 0x0000000408007986 */ /* 0x0011e2000c101b24 */
[----:B------:R-:W-:Y:S05]  /*50c0*/  BRA `(.L_x_5418) ;  /* 0x0000000800947947 */ /* 0x000fea0003800000 */
.L_x_5413:
        /* <DEDUP_REMOVED lines=12> */
.L_x_5427:
[----:B------:R-:W-:Y:S01]  /*5190*/  FMUL.FTZ R4, R18, 1 ;  /* 0x3f80000012047820 */ /* 0x000fe20000410000 */
[----:B------:R-:W-:-:S05]  /*51a0*/  CS2R R6, SRZ ;  /* 0x0000000000067805 */ /* 0x000fca000001ff00 */
[----:B------:R-:W0:Y:S02]  /*51b0*/  F2F.F64.F32 R4, R4 ;  /* 0x0000000400047310 */ /* 0x000e240000201800 */
[----:B0-----:R0:W-:Y:S01]  /*51c0*/  STG.E.128 desc[UR36][R8.64], R4 ;  /* 0x0000000408007986 */ /* 0x0011e2000c101d24 */
[----:B------:R-:W-:Y:S05]  /*51d0*/  BRA `(.L_x_5418) ;  /* 0x0000000800507947 */ /* 0x000fea0003800000 */
.L_x_5426:
        /* <DEDUP_REMOVED lines=20> */
.L_x_5431:
[----:B------:R-:W-:Y:S05]  /*5320*/  BSYNC B0 ;  /* 0x0000000000007941 */ /* 0x000fea0003800000 */
.L_x_5430:
[----:B------:R-:W-:-:S05]  /*5330*/  LOP3.LUT R5, R0, R5, RZ, 0xfc, !PT ;  /* 0x0000000500057212 */ /* 0x000fca00078efcff */
[----:B------:R0:W-:Y:S01]  /*5340*/  STG.E.U8 desc[UR36][R8.64], R5 ;  /* 0x0000000508007986 */ /* 0x0001e2000c101124 */
[----:B------:R-:W-:Y:S05]  /*5350*/  BRA `(.L_x_5418) ;  /* 0x0000000400f07947 */ /* 0x000fea0003800000 */
.L_x_5429:
        /* <DEDUP_REMOVED lines=12> */
.L_x_5433:
[----:B------:R-:W-:Y:S01]  /*5420*/  IMAD.MOV.U32 R0, RZ, RZ, 0x7f ;  /* 0x0000007fff007424 */ /* 0x000fe200078e00ff */
[----:B------:R-:W-:-:S04]  /*5430*/  ISETP.GT.U32.AND P0, PT, R4, 0x7f800000, PT ;  /* 0x7f8000000400780c */ /* 0x000fc80003f04070 */
[----:B------:R-:W-:-:S09]  /*5440*/  SEL R0, R0, 0x7c, P0 ;  /* 0x0000007c00007807 */ /* 0x000fd20000000000 */
.L_x_5434:
[----:B------:R-:W-:Y:S05]  /*5450*/  BSYNC B0 ;  /* 0x0000000000007941 */ /* 0x000fea0003800000 */
.L_x_5432:
[----:B------:R-:W-:-:S04]  /*5460*/  LOP3.LUT R18, R18, 0x80000000, RZ, 0xc0, !PT ;  /* 0x8000000012127812 */ /* 0x000fc800078ec0ff */
[----:B------:R-:W-:-:S04]  /*5470*/  SHF.R.U32.HI R3, RZ, 0x18, R18 ;  /* 0x00000018ff037819 */ /* 0x000fc80000011612 */
[----:B------:R-:W-:-:S05]  /*5480*/  LOP3.LUT R3, R0, R3, RZ, 0xfc, !PT ;  /* 0x0000000300037212 */ /* 0x000fca00078efcff */
[----:B------:R0:W-:Y:S01]  /*5490*/  STG.E.U8 desc[UR36][R8.64], R3 ;  /* 0x0000000308007986 */ /* 0x0001e2000c101124 */
[----:B------:R-:W-:Y:S05]  /*54a0*/  BRA `(.L_x_5418) ;  /* 0x00000004009c7947 */ /* 0x000fea0003800000 */
.L_x_5428:
[----:B------:R-:W-:-:S05]  /*54b0*/  F2FP.BF16.F32.PACK_AB R18, RZ, R18 ;  /* 0x00000012ff12723e */ /* 0x000fca00000010ff */
[----:B------:R0:W-:Y:S01]  /*54c0*/  STG.E.U16 desc[UR36][R8.64], R18 ;  /* 0x0000001208007986 */ /* 0x0001e2000c101524 */
[----:B------:R-:W-:Y:S05]  /*54d0*/  BRA `(.L_x_5418) ;  /* 0x0000000400907947 */ /* 0x000fea0003800000 */
.L_x_5425:
        /* <DEDUP_REMOVED lines=11> */
.L_x_5437:
        /* <DEDUP_REMOVED lines=16> */
.L_x_5440:
[----:B------:R-:W-:-:S04]  /*5690*/  LOP3.LUT R18, R18, 0x80000000, RZ, 0xc0, !PT ;  /* 0x8000000012127812 */ /* 0x000fc800078ec0ff */
[----:B------:R-:W-:-:S04]  /*56a0*/  SHF.R.U32.HI R3, RZ, 0x18, R18 ;  /* 0x00000018ff037819 */ /* 0x000fc80000011612 */
[----:B------:R-:W-:-:S04]  /*56b0*/  LOP3.LUT R0, R0, R3, RZ, 0xfc, !PT ;  /* 0x0000000300007212 */ /* 0x000fc800078efcff */
[----:B------:R-:W-:-:S07]  /*56c0*/  PRMT R4, R0, 0x7610, R4 ;  /* 0x0000761000047816 */ /* 0x000fce0000000004 */
.L_x_5439:
[----:B------:R-:W-:Y:S05]  /*56d0*/  BSYNC B0 ;  /* 0x0000000000007941 */ /* 0x000fea0003800000 */
.L_x_5438:
[----:B------:R4:W-:Y:S01]  /*56e0*/  STG.E.U8 desc[UR36][R8.64], R4 ;  /* 0x0000000408007986 */ /* 0x0009e2000c101124 */
[----:B------:R-:W-:Y:S05]  /*56f0*/  BRA `(.L_x_5418) ;  /* 0x0000000400087947 */ /* 0x000fea0003800000 */
.L_x_5436:
        /* <DEDUP_REMOVED lines=16> */
.L_x_5443:
[----:B------:R-:W-:-:S04]  /*5800*/  LOP3.LUT R18, R18, 0x80000000, RZ, 0xc0, !PT ;  /* 0x8000000012127812 */ /* 0x000fc800078ec0ff */
[----:B------:R-:W-:-:S04]  /*5810*/  SHF.R.U32.HI R3, RZ, 0x18, R18 ;  /* 0x00000018ff037819 */ /* 0x000fc80000011612 */
[----:B------:R-:W-:-:S04]  /*5820*/  LOP3.LUT R0, R0, R3, RZ, 0xfc, !PT ;  /* 0x0000000300007212 */ /* 0x000fc800078efcff */
[----:B------:R-:W-:-:S07]  /*5830*/  PRMT R4, R0, 0x7610, R4 ;  /* 0x0000761000047816 */ /* 0x000fce0000000004 */
.L_x_5442:
[----:B------:R-:W-:Y:S05]  /*5840*/  BSYNC B0 ;  /* 0x0000000000007941 */ /* 0x000fea0003800000 */
.L_x_5441:
[----:B------:R0:W-:Y:S01]  /*5850*/  STG.E.U8 desc[UR36][R8.64], R4 ;  /* 0x0000000408007986 */ /* 0x0001e2000c101124 */
[----:B------:R-:W-:Y:S05]  /*5860*/  BRA `(.L_x_5418) ;  /* 0x0000000000ac7947 */ /* 0x000fea0003800000 */
.L_x_5435:
        /* <DEDUP_REMOVED lines=21> */
.L_x_5417:
        /* <DEDUP_REMOVED lines=15> */
[----:B0-2---:R-:W-:Y:S05]  /*5ab0*/  CALL.ABS.NOINC R14 ;  /* 0x000000000e007343 */ /* 0x005fea0003c00000 */
.L_x_5446:
[----:B------:R-:W-:Y:S05]  /*5ac0*/  BRA `(.L_x_5418) ;  /* 0x0000000000147947 */ /* 0x000fea0003800000 */
.L_x_5445:
[----:B------:R-:W0:Y:S02]  /*5ad0*/  F2I.U64.TRUNC R4, R19 ;  /* 0x0000001300047311 */ /* 0x000e24000020d800 */
[----:B0-----:R3:W-:Y:S01]  /*5ae0*/  STG.E.64 desc[UR36][R8.64], R4 ;  /* 0x0000000408007986 */ /* 0x0017e2000c101b24 */
[----:B------:R-:W-:Y:S05]  /*5af0*/  BRA `(.L_x_5418) ;  /* 0x0000000000087947 */ /* 0x000fea0003800000 */
.L_x_5444:
[----:B------:R-:W0:Y:S02]  /*5b00*/  F2I.U32.TRUNC.NTZ R19, R19 ;  /* 0x0000001300137305 */ /* 0x000e24000020f000 */
[----:B0-----:R0:W-:Y:S02]  /*5b10*/  STG.E desc[UR36][R8.64], R19 ;  /* 0x0000001308007986 */ /* 0x0011e4000c101924 */
.L_x_5418:
        /* <DEDUP_REMOVED lines=24> */
.L_x_5450:
[----:B------:R-:W0:Y:S02]  /*5ca0*/  F2I.S64.TRUNC R4, R23 ;  /* 0x0000001700047311 */ /* 0x000e24000020d900 */
[----:B0-----:R0:W-:Y:S01]  /*5cb0*/  STG.E.U8 desc[UR36][R8.64], R4 ;  /* 0x0000000408007986 */ /* 0x0011e2000c101124 */
[----:B------:R-:W-:Y:S05]  /*5cc0*/  BRA `(.L_x_5452) ;  /* 0x0000000c00407947 */ /* 0x000fea0003800000 */
.L_x_5449:
        /* <DEDUP_REMOVED lines=9> */
.L_x_5454:
[----:B------:R-:W0:Y:S02]  /*5d60*/  F2I.TRUNC.NTZ R23, R23 ;  /* 0x0000001700177305 */ /* 0x000e24000020f100 */
[----:B0-----:R4:W-:Y:S01]  /*5d70*/  STG.E desc[UR36][R8.64], R23 ;  /* 0x0000001708007986 */ /* 0x0019e2000c101924 */
[----:B------:R-:W-:Y:S05]  /*5d80*/  BRA `(.L_x_5452) ;  /* 0x0000000c00107947 */ /* 0x000fea0003800000 */
.L_x_5453:
[----:B------:R-:W0:Y:S02]  /*5d90*/  F2I.TRUNC.NTZ R23, R23 ;  /* 0x0000001700177305 */ /* 0x000e24000020f100 */
[----:B0-----:R3:W-:Y:S01]  /*5da0*/  STG.E.U16 desc[UR36][R8.64], R23 ;  /* 0x0000001708007986 */ /* 0x0017e2000c101524 */
[----:B------:R-:W-:Y:S05]  /*5db0*/  BRA `(.L_x_5452) ;  /* 0x0000000c00047947 */ /* 0x000fea0003800000 */
.L_x_5448:
        /* <DEDUP_REMOVED lines=8> */
.L_x_5456:
[----:B------:R-:W-:-:S05]  /*5e40*/  F2FP.F16.F32.PACK_AB R22, RZ, R22 ;  /* 0x00000016ff16723e */ /* 0x000fca00000000ff */
[----:B------:R0:W-:Y:S01]  /*5e50*/  STG.E.U16 desc[UR36][R8.64], R22 ;  /* 0x0000001608007986 */ /* 0x0001e2000c101524 */
[----:B------:R-:W-:Y:S05]  /*5e60*/  BRA `(.L_x_5452) ;  /* 0x0000000800d87947 */ /* 0x000fea0003800000 */
.L_x_5455:
        /* <DEDUP_REMOVED lines=9> */
.L_x_5458:
[----:B------:R-:W-:-:S04]  /*5f00*/  F2FP.F16.F32.PACK_AB R3, RZ, R22 ;  /* 0x00000016ff03723e */ /* 0x000fc800000000ff */
[----:B------:R-:W-:-:S05]  /*5f10*/  PRMT R3, R3, 0x5410, RZ ;  /* 0x0000541003037816 */ /* 0x000fca00000000ff */
[----:B------:R0:W-:Y:S01]  /*5f20*/  STG.E desc[UR36][R8.64], R3 ;  /* 0x0000000308007986 */ /* 0x0001e2000c101924 */
[----:B------:R-:W-:Y:S05]  /*5f30*/  BRA `(.L_x_5452) ;  /* 0x0000000800a47947 */ /* 0x000fea0003800000 */
.L_x_5457:
[----:B------:R-:W-:-:S06]  /*5f40*/  FMUL.FTZ R4, R22, 1 ;  /* 0x3f80000016047820 */ /* 0x000fcc0000410000 */
[----:B------:R-:W0:Y:S02]  /*5f50*/  F2F.F64.F32 R4, R4 ;  /* 0x0000000400047310 */ /* 0x000e240000201800 */
[----:B0-----:R0:W-:Y:S01]  /*5f60*/  STG.E.64 desc[UR36][R8.64], R4 ;  /* 0x0000000408007986 */ /* 0x0011e2000c101b24 */
[----:B------:R-:W-:Y:S05]  /*5f70*/  BRA `(.L_x_5452) ;  /* 0x0000000800947947 */ /* 0x000fea0003800000 */
.L_x_5447:
        /* <DEDUP_REMOVED lines=12> */
.L_x_5461:
[----:B------:R-:W-:Y:S01]  /*6040*/  FMUL.FTZ R4, R22, 1 ;  /* 0x3f80000016047820 */ /* 0x000fe20000410000 */
[----:B------:R-:W-:-:S05]  /*6050*/  CS2R R6, SRZ ;  /* 0x0000000000067805 */ /* 0x000fca000001ff00 */
[----:B------:R-:W0:Y:S02]  /*6060*/  F2F.F64.F32 R4, R4 ;  /* 0x0000000400047310 */ /* 0x000e240000201800 */
[----:B0-----:R0:W-:Y:S01]  /*6070*/  STG.E.128 desc[UR36][R8.64], R4 ;  /* 0x0000000408007986 */ /* 0x0011e2000c101d24 */
[----:B------:R-:W-:Y:S05]  /*6080*/  BRA `(.L_x_5452) ;  /* 0x0000000800507947 */ /* 0x000fea0003800000 */
.L_x_5460:
        /* <DEDUP_REMOVED lines=20> */
.L_x_5465:
[----:B------:R-:W-:Y:S05]  /*61d0*/  BSYNC B0 ;  /* 0x0000000000007941 */ /* 0x000fea0003800000 */
.L_x_5464:
[----:B------:R-:W-:-:S05]  /*61e0*/  LOP3.LUT R5, R0, R5, RZ, 0xfc, !PT ;  /* 0x0000000500057212 */ /* 0x000fca00078efcff */
[----:B------:R0:W-:Y:S01]  /*61f0*/  STG.E.U8 desc[UR36][R8.64], R5 ;  /* 0x0000000508007986 */ /* 0x0001e2000c101124 */
[----:B------:R-:W-:Y:S05]  /*6200*/  BRA `(.L_x_5452) ;  /* 0x0000000400f07947 */ /* 0x000fea0003800000 */
.L_x_5463:
        /* <DEDUP_REMOVED lines=12> */
.L_x_5467:
[----:B------:R-:W-:Y:S01]  /*62d0*/  IMAD.MOV.U32 R0, RZ, RZ, 0x7f ;  /* 0x0000007fff007424 */ /* 0x000fe200078e00ff */
[----:B------:R-:W-:-:S04]  /*62e0*/  ISETP.GT.U32.AND P0, PT, R4, 0x7f800000, PT ;  /* 0x7f8000000400780c */ /* 0x000fc80003f04070 */
[----:B------:R-:W-:-:S09]  /*62f0*/  SEL R0, R0, 0x7c, P0 ;  /* 0x0000007c00007807 */ /* 0x000fd20000000000 */
.L_x_5468:
[----:B------:R-:W-:Y:S05]  /*6300*/  BSYNC B0 ;  /* 0x0000000000007941 */ /* 0x000fea0003800000 */
.L_x_5466:
[----:B------:R-:W-:-:S04]  /*6310*/  LOP3.LUT R22, R22, 0x80000000, RZ, 0xc0, !PT ;  /* 0x8000000016167812 */ /* 0x000fc800078ec0ff */
[----:B------:R-:W-:-:S04]  /*6320*/  SHF.R.U32.HI R3, RZ, 0x18, R22 ;  /* 0x00000018ff037819 */ /* 0x000fc80000011616 */
[----:B------:R-:W-:-:S05]  /*6330*/  LOP3.LUT R3, R0, R3, RZ, 0xfc, !PT ;  /* 0x0000000300037212 */ /* 0x000fca00078efcff */
[----:B------:R0:W-:Y:S01]  /*6340*/  STG.E.U8 desc[UR36][R8.64], R3 ;  /* 0x0000000308007986 */ /* 0x0001e2000c101124 */
[----:B------:R-:W-:Y:S05]  /*6350*/  BRA `(.L_x_5452) ;  /* 0x00000004009c7947 */ /* 0x000fea0003800000 */
.L_x_5462:
[----:B------:R-:W-:-:S05]  /*6360*/  F2FP.BF16.F32.PACK_AB R22, RZ, R22 ;  /* 0x00000016ff16723e */ /* 0x000fca00000010ff */
[----:B------:R0:W-:Y:S01]  /*6370*/  STG.E.U16 desc[UR36][R8.64], R22 ;  /* 0x0000001608007986 */ /* 0x0001e2000c101524 */
[----:B------:R-:W-:Y:S05]  /*6380*/  BRA `(.L_x_5452) ;  /* 0x0000000400907947 */ /* 0x000fea0003800000 */
.L_x_5459:
        /* <DEDUP_REMOVED lines=11> */
.L_x_5471:
        /* <DEDUP_REMOVED lines=16> */
.L_x_5474:
[----:B------:R-:W-:-:S04]  /*6540*/  LOP3.LUT R22, R22, 0x80000000, RZ, 0xc0, !PT ;  /* 0x8000000016167812 */ /* 0x000fc800078ec0ff */
[----:B------:R-:W-:-:S04]  /*6550*/  SHF.R.U32.HI R3, RZ, 0x18, R22 ;  /* 0x00000018ff037819 */ /* 0x000fc80000011616 */
[----:B------:R-:W-:-:S04]  /*6560*/  LOP3.LUT R0, R0, R3, RZ, 0xfc, !PT ;  /* 0x0000000300007212 */ /* 0x000fc800078efcff */
[----:B------:R-:W-:-:S07]  /*6570*/  PRMT R4, R0, 0x7610, R4 ;  /* 0x0000761000047816 */ /* 0x000fce0000000004 */
.L_x_5473:
[----:B------:R-:W-:Y:S05]  /*6580*/  BSYNC B0 ;  /* 0x0000000000007941 */ /* 0x000fea0003800000 */
.L_x_5472:
[----:B------:R0:W-:Y:S01]  /*6590*/  STG.E.U8 desc[UR36][R8.64], R4 ;  /* 0x0000000408007986 */ /* 0x0001e2000c101124 */
[----:B------:R-:W-:Y:S05]  /*65a0*/  BRA `(.L_x_5452) ;  /* 0x0000000400087947 */ /* 0x000fea0003800000 */
.L_x_5470:
        /* <DEDUP_REMOVED lines=16> */
.L_x_5477:
[----:B------:R-:W-:-:S04]  /*66b0*/  LOP3.LUT R22, R22, 0x80000000, RZ, 0xc0, !PT ;  /* 0x8000000016167812 */ /* 0x000fc800078ec0ff */
[----:B------:R-:W-:-:S04]  /*66c0*/  SHF.R.U32.HI R3, RZ, 0x18, R22 ;  /* 0x00000018ff037819 */ /* 0x000fc80000011616 */
[----:B------:R-:W-:-:S04]  /*66d0*/  LOP3.LUT R0, R0, R3, RZ, 0xfc, !PT ;  /* 0x0000000300007212 */ /* 0x000fc800078efcff */
[----:B------:R-:W-:-:S07]  /*66e0*/  PRMT R4, R0, 0x7610, R4 ;  /* 0x0000761000047816 */ /* 0x000fce0000000004 */
.L_x_5476:
[----:B------:R-:W-:Y:S05]  /*66f0*/  BSYNC B0 ;  /* 0x0000000000007941 */ /* 0x000fea0003800000 */
.L_x_5475:
[----:B------:R0:W-:Y:S01]  /*6700*/  STG.E.U8 desc[UR36][R8.64], R4 ;  /* 0x0000000408007986 */ /* 0x0001e2000c101124 */
[----:B------:R-:W-:Y:S05]  /*6710*/  BRA `(.L_x_5452) ;  /* 0x0000000000ac7947 */ /* 0x000fea0003800000 */
.L_x_5469:
        /* <DEDUP_REMOVED lines=21> */
.L_x_5451:
        /* <DEDUP_REMOVED lines=16> */
.L_x_5480:
[----:B------:R-:W-:Y:S05]  /*6970*/  BRA `(.L_x_5452) ;  /* 0x0000000000147947 */ /* 0x000fea0003800000 */
.L_x_5479:
[----:B------:R-:W0:Y:S02]  /*6980*/  F2I.U64.TRUNC R4, R23 ;  /* 0x0000001700047311 */ /* 0x000e24000020d800 */
[----:B0-----:R0:W-:Y:S01]  /*6990*/  STG.E.64 desc[UR36][R8.64], R4 ;  /* 0x0000000408007986 */ /* 0x0011e2000c101b24 */
[----:B------:R-:W-:Y:S05]  /*69a0*/  BRA `(.L_x_5452) ;  /* 0x0000000000087947 */ /* 0x000fea0003800000 */
.L_x_5478:
[----:B------:R-:W0:Y:S02]  /*69b0*/  F2I.U32.TRUNC.NTZ R23, R23 ;  /* 0x0000001700177305 */ /* 0x000e24000020f000 */
[----:B0-----:R0:W-:Y:S02]  /*69c0*/  STG.E desc[UR36][R8.64], R23 ;  /* 0x0000001708007986 */ /* 0x0011e4000c101924 */
.L_x_5452:
[----:B------:R-:W-:-:S07]  /*69d0*/  VIADD R26, R26, 0x80 ;  /* 0x000000801a1a7836 */ /* 0x000fce0000000000 */
.L_x_5412:
[----:B------:R-:W-:Y:S05]  /*69e0*/  BSYNC B6 ;  /* 0x0000000000067941 */ /* 0x000fea0003800000 */
.L_x_5411:
        /* <DEDUP_REMOVED lines=22> */
.L_x_5484:
[----:B------:R-:W0:Y:S02]  /*6b50*/  F2I.S64.TRUNC R4, R17 ;  /* 0x0000001100047311 */ /* 0x000e24000020d900 */
[----:B0-----:R-:W-:Y:S01]  /*6b60*/  STG.E.U8 desc[UR36][R2.64], R4 ;  /* 0x0000000402007986 */ /* 0x001fe2000c101124 */
[----:B------:R-:W-:Y:S05]  /*6b70*/  EXIT ;  /* 0x000000000000794d */ /* 0x000fea0003800000 */
.L_x_5483:
        /* <DEDUP_REMOVED lines=9> */
.L_x_5487:
[----:B------:R-:W0:Y:S02]  /*6c10*/  F2I.TRUNC.NTZ R17, R17 ;  /* 0x0000001100117305 */ /* 0x000e24000020f100 */
[----:B0-----:R-:W-:Y:S01]  /*6c20*/  STG.E desc[UR36][R2.64], R17 ;  /* 0x0000001102007986 */ /* 0x001fe2000c101924 */
[----:B------:R-:W-:Y:S05]  /*6c30*/  EXIT ;  /* 0x000000000000794d */ /* 0x000fea0003800000 */
.L_x_5486:
[----:B------:R-:W0:Y:S02]  /*6c40*/  F2I.TRUNC.NTZ R17, R17 ;  /* 0x0000001100117305 */ /* 0x000e24000020f100 */
[----:B0-----:R-:W-:Y:S01]  /*6c50*/  STG.E.U16 desc[UR36][R2.64], R17 ;  /* 0x0000001102007986 */ /* 0x001fe2000c101524 */
[----:B------:R-:W-:Y:S05]  /*6c60*/  EXIT ;  /* 0x000000000000794d */ /* 0x000fea0003800000 */
.L_x_5482:
[----:B------:R-:W-:-:S13]  /*6c70*/  ISETP.GT.AND P0, PT, R0, 0x6, PT ;  /* 0x000000060000780c */ /* 0x000fda0003f04270 */
[----:B------:R-:W-:Y:S05]  /*6c80*/  @P0 BRA `(.L_x_5488) ;  /* 0x0000000000240947 */ /* 0x000fea0003800000 */
[----:B------:R-:W-:-:S13]  /*6c90*/  ISETP.NE.AND P0, PT, R0, 0x5, PT ;  /* 0x000000050000780c */ /* 0x000fda0003f05270 */
[----:B------:R-:W-:Y:S05]  /*6ca0*/  @!P0 BRA `(.L_x_5489) ;  /* 0x0000000000108947 */ /* 0x000fea0003800000 */
[----:B------:R-:W-:-:S13]  /*6cb0*/  ISETP.NE.AND P0, PT, R0, 0x6, PT ;  /* 0x000000060000780c */ /* 0x000fda0003f05270 */
[----:B------:R-:W-:Y:S05]  /*6cc0*/  @P0 BRA `(.L_x_5485) ;  /* 0x0000000800940947 */ /* 0x000fea0003800000 */
[----:B--2---:R-:W-:Y:S01]  /*6cd0*/  STG.E desc[UR36][R2.64], R24 ;  /* 0x0000001802007986 */ /* 0x004fe2000c101924 */
[----:B------:R-:W-:Y:S05]  /*6ce0*/  EXIT ;  /* 0x000000000000794d */ /* 0x000fea0003800000 */
.L_x_5489:
[----:B--2---:R-:W-:-:S05]  /*6cf0*/  F2FP.F16.F32.PACK_AB R24, RZ, R24 ;  /* 0x00000018ff18723e */ /* 0x004fca00000000ff */
[----:B------:R-:W-:Y:S01]  /*6d00*/  STG.E.U16 desc[UR36][R2.64], R24 ;  /* 0x0000001802007986 */ /* 0x000fe2000c101524 */
[----:B------:R-:W-:Y:S05]  /*6d10*/  EXIT ;  /* 0x000000000000794d */ /* 0x000fea0003800000 */
.L_x_5488:
[----:B------:R-:W-:-:S13]  /*6d20*/  ISETP.NE.AND P0, PT, R0, 0x7, PT ;  /* 0x000000070000780c */ /* 0x000fda0003f05270 */
[----:B------:R-:W-:Y:S05]  /*6d30*/  @!P0 BRA `(.L_x_5490) ;  /* 0x00000000002c8947 */ /* 0x000fea0003800000 */
[----:B------:R-:W-:-:S13]  /*6d40*/  ISETP.NE.AND P0, PT, R0, 0x8, PT ;  /* 0x000000080000780c */ /* 0x000fda0003f05270 */
[----:B------:R-:W-:Y:S05]  /*6d50*/  @!P0 BRA `(.L_x_5491) ;  /* 0x0000000000148947 */ /* 0x000fea0003800000 */
[----:B------:R-:W-:-:S13]  /*6d60*/  ISETP.NE.AND P0, PT, R0, 0x9, PT ;  /* 0x000000090000780c */ /* 0x000fda0003f05270 */
[----:B------:R-:W-:Y:S05]  /*6d70*/  @P0 BRA `(.L_x_5485) ;  /* 0x0000000800680947 */ /* 0x000fea0003800000 */
[----:B------:R-:W-:-:S05]  /*6d80*/  IMAD.MOV.U32 R25, RZ, RZ, RZ ;  /* 0x000000ffff197224 */ /* 0x000fca00078e00ff */
[----:B--2---:R-:W-:Y:S01]  /*6d90*/  STG.E.64 desc[UR36][R2.64], R24 ;  /* 0x0000001802007986 */ /* 0x004fe2000c101b24 */
[----:B------:R-:W-:Y:S05]  /*6da0*/  EXIT ;  /* 0x000000000000794d */ /* 0x000fea0003800000 */
.L_x_5491:
[----:B--2---:R-:W-:-:S04]  /*6db0*/  F2FP.F16.F32.PACK_AB R5, RZ, R24 ;  /* 0x00000018ff05723e */ /* 0x004fc800000000ff */
[----:B------:R-:W-:-:S05]  /*6dc0*/  PRMT R5, R5, 0x5410, RZ ;  /* 0x0000541005057816 */ /* 0x000fca00000000ff */
[----:B------:R-:W-:Y:S01]  /*6dd0*/  STG.E desc[UR36][R2.64], R5 ;  /* 0x0000000502007986 */ /* 0x000fe2000c101924 */
[----:B------:R-:W-:Y:S05]  /*6de0*/  EXIT ;  /* 0x000000000000794d */ /* 0x000fea0003800000 */
.L_x_5490:
[----:B--2---:R-:W-:-:S06]  /*6df0*/  FMUL.FTZ R4, R24, 1 ;  /* 0x3f80000018047820 */ /* 0x004fcc0000410000 */
[----:B------:R-:W0:Y:S02]  /*6e00*/  F2F.F64.F32 R4, R4 ;  /* 0x0000000400047310 */ /* 0x000e240000201800 */
[----:B0-----:R-:W-:Y:S01]  /*6e10*/  STG.E.64 desc[UR36][R2.64], R4 ;  /* 0x0000000402007986 */ /* 0x001fe2000c101b24 */
[----:B------:R-:W-:Y:S05]  /*6e20*/  EXIT ;  /* 0x000000000000794d */ /* 0x000fea0003800000 */
.L_x_5481:
        /* <DEDUP_REMOVED lines=8> */
[----:B--2---:R-:W-:-:S04]  /*6eb0*/  FSETP.NEU.FTZ.AND P0, PT, R24, RZ, PT ;  /* 0x000000ff1800720b */ /* 0x004fc80003f1d000 */
[----:B------:R-:W-:-:S05]  /*6ec0*/  SEL R5, RZ, 0x1, !P0 ;  /* 0x00000001ff057807 */ /* 0x000fca0004000000 */
[----:B------:R-:W-:Y:S01]  /*6ed0*/  STG.E.U8 desc[UR36][R2.64], R5 ;  /* 0x0000000502007986 */ /* 0x000fe2000c101124 */
[----:B------:R-:W-:Y:S05]  /*6ee0*/  EXIT ;  /* 0x000000000000794d */ /* 0x000fea0003800000 */
.L_x_5494:
[----:B--2---:R-:W-:Y:S01]  /*6ef0*/  FMUL.FTZ R4, R24, 1 ;  /* 0x3f80000018047820 */ /* 0x004fe20000410000 */
[----:B------:R-:W-:-:S05]  /*6f00*/  CS2R R6, SRZ ;  /* 0x0000000000067805 */ /* 0x000fca000001ff00 */
[----:B------:R-:W0:Y:S02]  /*6f10*/  F2F.F64.F32 R4, R4 ;  /* 0x0000000400047310 */ /* 0x000e240000201800 */
[----:B0-----:R-:W-:Y:S01]  /*6f20*/  STG.E.128 desc[UR36][R2.64], R4 ;  /* 0x0000000402007986 */ /* 0x001fe2000c101d24 */
[----:B------:R-:W-:Y:S05]  /*6f30*/  EXIT ;  /* 0x000000000000794d */ /* 0x000fea0003800000 */
.L_x_5493:
[----:B------:R-:W-:-:S13]  /*6f40*/  ISETP.NE.AND P0, PT, R0, 0xf, PT ;  /* 0x0000000f0000780c */ /* 0x000fda0003f05270 */
[----:B------:R-:W-:Y:S05]  /*6f50*/  @!P0 BRA `(.L_x_5495) ;  /* 0x0000000000ac8947 */ /* 0x000fea0003800000 */
[----:B------:R-:W-:-:S13]  /*6f60*/  ISETP.NE.AND P0, PT, R0, 0x17, PT ;  /* 0x000000170000780c */ /* 0x000fda0003f05270 */
[----:B------:R-:W-:Y:S05]  /*6f70*/  @!P0 BRA `(.L_x_5496) ;  /* 0x0000000000508947 */ /* 0x000fea0003800000 */
[----:B------:R-:W-:-:S13]  /*6f80*/  ISETP.NE.AND P0, PT, R0, 0x18, PT ;  /* 0x000000180000780c */ /* 0x000fda0003f05270 */
[----:B------:R-:W-:Y:S05]  /*6f90*/  @P0 BRA `(.L_x_5485) ;  /* 0x0000000400e00947 */ /* 0x000fea0003800000 */
[C---:B--2---:R-:W-:Y:S01]  /*6fa0*/  LOP3.LUT R4, R24.reuse, 0x7fffffff, RZ, 0xc0, !PT ;  /* 0x7fffffff18047812 */ /* 0x044fe200078ec0ff */
        /* <DEDUP_REMOVED lines=13> */
.L_x_5498:
[----:B------:R-:W-:Y:S05]  /*7080*/  BSYNC B0 ;  /* 0x0000000000007941 */ /* 0x000fea0003800000 */
.L_x_5497:
[----:B------:R-:W-:-:S05]  /*7090*/  LOP3.LUT R7, R0, R7, RZ, 0xfc, !PT ;  /* 0x0000000700077212 */ /* 0x000fca00078efcff */
[----:B------:R-:W-:Y:S01]  /*70a0*/  STG.E.U8 desc[UR36][R2.64], R7 ;  /* 0x0000000702007986 */ /* 0x000fe2000c101124 */
[----:B------:R-:W-:Y:S05]  /*70b0*/  EXIT ;  /* 0x000000000000794d */ /* 0x000fea0003800000 */
.L_x_5496:
[----:B--2---:R-:W-:Y:S01]  /*70c0*/  LOP3.LUT R4, R24, 0x7fffffff, RZ, 0xc0, !PT ;  /* 0x7fffffff18047812 */ /* 0x004fe200078ec0ff */
        /* <DEDUP_REMOVED lines=11> */
.L_x_5500:
[----:B------:R-:W-:Y:S01]  /*7180*/  IMAD.MOV.U32 R0, RZ, RZ, 0x7f ;  /* 0x0000007fff007424 */ /* 0x000fe200078e00ff */
[----:B------:R-:W-:-:S04]  /*7190*/  ISETP.GT.U32.AND P0, PT, R4, 0x7f800000, PT ;  /* 0x7f8000000400780c */ /* 0x000fc80003f04070 */
[----:B------:R-:W-:-:S09]  /*71a0*/  SEL R0, R0, 0x7c, P0 ;  /* 0x0000007c00007807 */ /* 0x000fd20000000000 */
.L_x_5501:
[----:B------:R-:W-:Y:S05]  /*71b0*/  BSYNC B0 ;  /* 0x0000000000007941 */ /* 0x000fea0003800000 */
.L_x_5499:
[----:B------:R-:W-:-:S04]  /*71c0*/  LOP3.LUT R24, R24, 0x80000000, RZ, 0xc0, !PT ;  /* 0x8000000018187812 */ /* 0x000fc800078ec0ff */
[----:B------:R-:W-:-:S04]  /*71d0*/  SHF.R.U32.HI R5, RZ, 0x18, R24 ;  /* 0x00000018ff057819 */ /* 0x000fc80000011618 */
[----:B------:R-:W-:-:S05]  /*71e0*/  LOP3.LUT R5, R0, R5, RZ, 0xfc, !PT ;  /* 0x0000000500057212 */ /* 0x000fca00078efcff */
[----:B------:R-:W-:Y:S01]  /*71f0*/  STG.E.U8 desc[UR36][R2.64], R5 ;  /* 0x0000000502007986 */ /* 0x000fe2000c101124 */
[----:B------:R-:W-:Y:S05]  /*7200*/  EXIT ;  /* 0x000000000000794d */ /* 0x000fea0003800000 */
.L_x_5495:
[----:B--2---:R-:W-:-:S05]  /*7210*/  F2FP.BF16.F32.PACK_AB R24, RZ, R24 ;  /* 0x00000018ff18723e */ /* 0x004fca00000010ff */
[----:B------:R-:W-:Y:S01]  /*7220*/  STG.E.U16 desc[UR36][R2.64], R24 ;  /* 0x0000001802007986 */ /* 0x000fe2000c101524 */
[----:B------:R-:W-:Y:S05]  /*7230*/  EXIT ;  /* 0x000000000000794d */ /* 0x000fea0003800000 */
.L_x_5492:
        /* <DEDUP_REMOVED lines=11> */
.L_x_5504:
[----:B--2---:R-:W-:Y:S01]  /*72f0*/  LOP3.LUT R5, R24, 0x7fffffff, RZ, 0xc0, !PT ;  /* 0x7fffffff18057812 */ /* 0x004fe200078ec0ff */
        /* <DEDUP_REMOVED lines=15> */
.L_x_5507:
[----:B------:R-:W-:-:S04]  /*73f0*/  LOP3.LUT R24, R24, 0x80000000, RZ, 0xc0, !PT ;  /* 0x8000000018187812 */ /* 0x000fc800078ec0ff */
[----:B------:R-:W-:-:S04]  /*7400*/  SHF.R.U32.HI R5, RZ, 0x18, R24 ;  /* 0x00000018ff057819 */ /* 0x000fc80000011618 */
[----:B------:R-:W-:-:S04]  /*7410*/  LOP3.LUT R4, R4, R5, RZ, 0xfc, !PT ;  /* 0x0000000504047212 */ /* 0x000fc800078efcff */
[----:B------:R-:W-:-:S07]  /*7420*/  PRMT R0, R4, 0x7610, R0 ;  /* 0x0000761004007816 */ /* 0x000fce0000000000 */
.L_x_5506:
[----:B------:R-:W-:Y:S05]  /*7430*/  BSYNC B0 ;  /* 0x0000000000007941 */ /* 0x000fea0003800000 */
.L_x_5505:
[----:B------:R-:W-:Y:S01]  /*7440*/  STG.E.U8 desc[UR36][R2.64], R0 ;  /* 0x0000000002007986 */ /* 0x000fe2000c101124 */
[----:B------:R-:W-:Y:S05]  /*7450*/  EXIT ;  /* 0x000000000000794d */ /* 0x000fea0003800000 */
.L_x_5503:
        /* <DEDUP_REMOVED lines=16> */
.L_x_5510:
[----:B------:R-:W-:-:S04]  /*7560*/  LOP3.LUT R24, R24, 0x80000000, RZ, 0xc0, !PT ;  /* 0x8000000018187812 */ /* 0x000fc800078ec0ff */
[----:B------:R-:W-:-:S04]  /*7570*/  SHF.R.U32.HI R5, RZ, 0x18, R24 ;  /* 0x00000018ff057819 */ /* 0x000fc80000011618 */
[----:B------:R-:W-:-:S04]  /*7580*/  LOP3.LUT R4, R4, R5, RZ, 0xfc, !PT ;  /* 0x0000000504047212 */ /* 0x000fc800078efcff */
[----:B------:R-:W-:-:S07]  /*7590*/  PRMT R0, R4, 0x7610, R0 ;  /* 0x0000761004007816 */ /* 0x000fce0000000000 */
.L_x_5509:
[----:B------:R-:W-:Y:S05]  /*75a0*/  BSYNC B0 ;  /* 0x0000000000007941 */ /* 0x000fea0003800000 */
.L_x_5508:
[----:B------:R-:W-:Y:S01]  /*75b0*/  STG.E.U8 desc[UR36][R2.64], R0 ;  /* 0x0000000002007986 */ /* 0x000fe2000c101124 */
[----:B------:R-:W-:Y:S05]  /*75c0*/  EXIT ;  /* 0x000000000000794d */ /* 0x000fea0003800000 */
.L_x_5502:
[----:B------:R-:W-:-:S13]  /*75d0*/  ISETP.NE.AND P0, PT, R0, 0x1c, PT ;  /* 0x0000001c0000780c */ /* 0x000fda0003f05270 */
[----:B------:R-:W-:Y:S05]  /*75e0*/  @!P0 BRA `(.L_x_5511) ;  /* 0x00000000009c8947 */ /* 0x000fea0003800000 */
[----:B------:R-:W-:-:S13]  /*75f0*/  ISETP.NE.AND P0, PT, R0, 0x1d, PT ;  /* 0x0000001d0000780c */ /* 0x000fda0003f05270 */
[----:B------:R-:W-:Y:S05]  /*7600*/  @!P0 BRA `(.L_x_5512) ;  /* 0x0000000000888947 */ /* 0x000fea0003800000 */
[----:B------:R-:W-:-:S13]  /*7610*/  ISETP.NE.AND P0, PT, R0, 0x2c, PT ;  /* 0x0000002c0000780c */ /* 0x000fda0003f05270 */
[----:B------:R-:W-:Y:S05]  /*7620*/  @P0 BRA `(.L_x_5485) ;  /* 0x00000000003c0947 */ /* 0x000fea0003800000 */
[----:B--2---:R-:W-:-:S04]  /*7630*/  SHF.R.U32.HI R4, RZ, 0x17, R24 ;  /* 0x00000017ff047819 */ /* 0x004fc80000011618 */
        /* <DEDUP_REMOVED lines=14> */
.L_x_5485:
        /* <DEDUP_REMOVED lines=16> */
.L_x_5513:
[----:B------:R-:W-:Y:S05]  /*7820*/  EXIT ;  /* 0x000000000000794d */ /* 0x000fea0003800000 */
.L_x_5512:
[----:B------:R-:W0:Y:S02]  /*7830*/  F2I.U64.TRUNC R4, R17 ;  /* 0x0000001100047311 */ /* 0x000e24000020d800 */
[----:B0-----:R-:W-:Y:S01]  /*7840*/  STG.E.64 desc[UR36][R2.64], R4 ;  /* 0x0000000402007986 */ /* 0x001fe2000c101b24 */
[----:B------:R-:W-:Y:S05]  /*7850*/  EXIT ;  /* 0x000000000000794d */ /* 0x000fea0003800000 */
.L_x_5511:
[----:B------:R-:W0:Y:S02]  /*7860*/  F2I.U32.TRUNC.NTZ R17, R17 ;  /* 0x0000001100117305 */ /* 0x000e24000020f000 */
[----:B0-----:R-:W-:Y:S01]  /*7870*/  STG.E desc[UR36][R2.64], R17 ;  /* 0x0000001102007986 */ /* 0x001fe2000c101924 */
[----:B------:R-:W-:Y:S05]  /*7880*/  EXIT ;  /* 0x000000000000794d */ /* 0x000fea0003800000 */
.L_x_5514:
        /* <DEDUP_REMOVED lines=15> */
.L_x_22810:


//--------------------- .text._ZN2at6native18elementwise_kernelILi128ELi2EZNS0_22gpu_kernel_impl_nocastINS0_13BUnaryFunctorIfffZZZNS0_15binary_internal21div_trunc_kernel_cudaERNS_18TensorIteratorBaseEENKUlvE1_clEvENKUlvE0_clEvEUlffE_EEEEvS6_RKT_EUliE_EEviT1_ --------------------------
	.section	.text._ZN2at6native18elementwise_kernelILi128ELi2EZNS0_22gpu_kernel_impl_nocastINS0_13BUnaryFunctorIfffZZZNS0_15binary_internal21div_trunc_kernel_cudaERNS_18TensorIteratorBaseEENKUlvE1_clEvENKUlvE0_clEvEUlffE_EEEEvS6_RKT_EUliE_EEviT1_,"ax",@progbits
	.align	128
        .global         _ZN2at6native18elementwise_kernelILi128ELi2EZNS0_22gpu_kernel_impl_nocastINS0_13BUnaryFunctorIfffZZZNS0_15binary_internal21div_trunc_kernel_cudaERNS_18TensorIteratorBaseEENKUlvE1_clEvENKUlvE0_clEvEUlffE_EEEEvS6_RKT_EUliE_EEviT1_
        .type           _ZN2at6native18elementwise_kernelILi128ELi2EZNS0_22gpu_kernel_impl_nocastINS0_13BUnaryFunctorIfffZZZNS0_15binary_internal21div_trunc_kernel_cudaERNS_18TensorIteratorBaseEENKUlvE1_clEvENKUlvE0_clEvEUlffE_EEEEvS6_RKT_EUliE_EEviT1_,@function
        .size           _ZN2at6native18elementwise_kernelILi128ELi2EZNS0_22gpu_kernel_impl_nocastINS0_13BUnaryFunctorIfffZZZNS0_15binary_internal21div_trunc_kernel_cudaERNS_18TensorIteratorBaseEENKUlvE1_clEvENKUlvE0_clEvEUlffE_EEEEvS6_RKT_EUliE_EEviT1_,(.L_x_22811 - _ZN2at6native18elementwise_kernelILi128ELi2EZNS0_22gpu_kernel_impl_nocastINS0_13BUnaryFunctorIfffZZZNS0_15binary_internal21div_trunc_kernel_cudaERNS_18TensorIteratorBaseEENKUlvE1_clEvENKUlvE0_clEvEUlffE_EEEEvS6_RKT_EUliE_EEviT1_)
        .other          _ZN2at6native18elementwise_kernelILi128ELi2EZNS0_22gpu_kernel_impl_nocastINS0_13BUnaryFunctorIfffZZZNS0_15binary_internal21div_trunc_kernel_cudaERNS_18TensorIteratorBaseEENKUlvE1_clEvENKUlvE0_clEvEUlffE_EEEEvS6_RKT_EUliE_EEviT1_,@"STO_CUDA_ENTRY STV_DEFAULT"
_ZN2at6native18elementwise_kernelILi128ELi2EZNS0_22gpu_kernel_impl_nocastINS0_13BUnaryFunctorIfffZZZNS0_15binary_internal21div_trunc_kernel_cudaERNS_18TensorIteratorBaseEENKUlvE1_clEvENKUlvE0_clEvEUlffE_EEEEvS6_RKT_EUliE_EEviT1_:
.text._ZN2at6native18elementwise_kernelILi128ELi2EZNS0_22gpu_kernel_impl_nocastINS0_13BUnaryFunctorIfffZZZNS0_15binary_internal21div_trunc_kernel_cudaERNS_18TensorIteratorBaseEENKUlvE1_clEvENKUlvE0_clEvEUlffE_EEEEvS6_RKT_EUliE_EEviT1_:
        /* <DEDUP_REMOVED lines=312> */
.L_x_5517:
[----:B------:R-:W-:Y:S01]  /*1380*/  ULDC.64 UR8, c[0x0][0x418] ;  /* 0x0001060000087ab9 */ /* 0x000fe20000000a00 */
[----:B------:R-:W-:Y:S01]  /*1390*/  ULDC UR7, c[0x0][0x424] ;  /* 0x0001090000077ab9 */ /* 0x000fe20000000800 */
[----:B------:R-:W-:-:S04]  /*13a0*/  IADD3 R4, P0, R2, UR8, RZ ;  /* 0x0000000802047c10 */ /* 0x000fc8000ff1e0ff */
[----:B------:R-:W-:Y:S01]  /*13b0*/  IADD3.X R5, RZ, UR9, RZ, P0, !PT ;  /* 0x00000009ff057c10 */ /* 0x000fe200087fe4ff */
[----:B------:R-:W0:Y:S01]  /*13c0*/  MUFU.RCP R7, UR7 ;  /* 0x0000000700077d08 */ /* 0x000e220008001000 */
[----:B------:R-:W-:-:S03]  /*13d0*/  ULDC.64 UR8, c[0x0][0x410] ;  /* 0x0001040000087ab9 */ /* 0x000fc60000000a00 */
[----:B------:R-:W0:Y:S01]  /*13e0*/  LDG.E R4, desc[UR4][R4.64] ;  /* 0x0000000404047981 */ /* 0x000e22000c1e1900 */
[----:B------:R-:W-:-:S04]  /*13f0*/  IADD3 R2, P0, R3, UR8, RZ ;  /* 0x0000000803027c10 */ /* 0x000fc8000ff1e0ff */
[----:B------:R-:W-:Y:S01]  /*1400*/  IADD3.X R3, RZ, UR9, RZ, P0, !PT ;  /* 0x00000009ff037c10 */ /* 0x000fe200087fe4ff */
[----:B0-----:R-:W-:Y:S01]  /*1410*/  FMUL.FTZ R6, R4, R7 ;  /* 0x0000000704067220 */ /* 0x001fe20000410000 */
[----:B------:R-:W-:-:S03]  /*1420*/  IADD3 R7, R0, 0x80, RZ ;  /* 0x0000008000077810 */ /* 0x000fc60007ffe0ff */
[----:B------:R-:W0:Y:S02]  /*1430*/  FRND.TRUNC R9, R6 ;  /* 0x0000000600097307 */ /* 0x000e24000020d000 */
[----:B0-----:R0:W-:Y:S02]  /*1440*/  STG.E desc[UR4][R2.64], R9 ;  /* 0x0000000902007986 */ /* 0x0011e4000c101904 */
.L_x_5516:
[----:B------:R-:W-:Y:S05]  /*1450*/  BSYNC B0 ;  /* 0x0000000000007941 */ /* 0x000fea0003800000 */
.L_x_5515:
[----:B------:R-:W-:-:S13]  /*1460*/  ISETP.GE.AND P0, PT, R7, UR6, PT ;  /* 0x0000000607007c0c */ /* 0x000fda000bf06270 */
[----:B------:R-:W-:Y:S05]  /*1470*/  @P0 EXIT ;  /* 0x000000000000094d */ /* 0x000fea0003800000 */
[----:B------:R-:W1:Y:S01]  /*1480*/  LDC R8, c[0x0][0x218] ;  /* 0x00008600ff087b82 */ /* 0x000e620000000800 */
[----:B------:R-:W-:Y:S01]  /*1490*/  HFMA2.MMA R0, -RZ, RZ, 0, 0 ;  /* 0x00000000ff007435 */ /* 0x000fe200000001ff */
[----:B0-----:R-:W-:Y:S02]  /*14a0*/  MOV R3, RZ ;  /* 0x000000ff00037202 */ /* 0x001fe40000000f00 */
[----:B-1----:R-:W-:-:S13]  /*14b0*/  ISETP.NE.AND P0, PT, R8, RZ, PT ;  /* 0x000000ff0800720c */ /* 0x002fda0003f05270 */
[----:B------:R-:W-:Y:S05]  /*14c0*/  @!P0 BRA `(.L_x_5518) ;  /* 0x0000001000a88947 */ /* 0x000fea0003800000 */
[----:B------:R-:W-:Y:S01]  /*14d0*/  MOV R2, RZ ;  /* 0x000000ff00027202 */ /* 0x000fe20000000f00 */
[----:B------:R-:W-:Y:S01]  /*14e0*/  ULDC.64 UR6, c[0x0][0x220] ;  /* 0x0000880000067ab9 */ /* 0x000fe20000000a00 */
[----:B------:R-:W-:Y:S02]  /*14f0*/  MOV R3, R7 ;  /* 0x0000000700037202 */ /* 0x000fe40000000f00 */
        /* <DEDUP_REMOVED lines=295> */
.L_x_5518:
[----:B------:R-:W-:Y:S02]  /*2770*/  ULDC.64 UR6, c[0x0][0x418] ;  /* 0x0001060000067ab9 */ /* 0x000fe40000000a00 */
[----:B------:R-:W-:Y:S01]  /*2780*/  IADD3 R4, P0, R0, UR6, RZ ;  /* 0x0000000600047c10 */ /* 0x000fe2000ff1e0ff */
[----:B------:R-:W-:-:S03]  /*2790*/  ULDC UR6, c[0x0][0x424] ;  /* 0x0001090000067ab9 */ /* 0x000fc60000000800 */
[----:B------:R-:W-:-:S05]  /*27a0*/  IADD3.X R5, RZ, UR7, RZ, P0, !PT ;  /* 0x00000007ff057c10 */ /* 0x000fca00087fe4ff */
[----:B------:R-:W2:Y:S01]  /*27b0*/  LDG.E R4, desc[UR4][R4.64] ;  /* 0x0000000404047981 */ /* 0x000ea2000c1e1900 */
[----:B------:R-:W2:Y:S01]  /*27c0*/  MUFU.RCP R7, UR6 ;  /* 0x0000000600077d08 */ /* 0x000ea20008001000 */
[----:B------:R-:W-:Y:S02]  /*27d0*/  ULDC.64 UR6, c[0x0][0x410] ;  /* 0x0001040000067ab9 */ /* 0x000fe40000000a00 */
[----:B------:R-:W-:-:S04]  /*27e0*/  IADD3 R2, P0, R3, UR6, RZ ;  /* 0x0000000603027c10 */ /* 0x000fc8000ff1e0ff */
[----:B------:R-:W-:Y:S01]  /*27f0*/  IADD3.X R3, RZ, UR7, RZ, P0, !PT ;  /* 0x00000007ff037c10 */ /* 0x000fe200087fe4ff */
[----:B--2---:R-:W-:-:S04]  /*2800*/  FMUL.FTZ R0, R4, R7 ;  /* 0x0000000704007220 */ /* 0x004fc80000410000 */
[----:B------:R-:W0:Y:S02]  /*2810*/  FRND.TRUNC R7, R0 ;  /* 0x0000000000077307 */ /* 0x000e24000020d000 */
[----:B0-----:R-:W-:Y:S01]  /*2820*/  STG.E desc[UR4][R2.64], R7 ;  /* 0x0000000702007986 */ /* 0x001fe2000c101904 */
[----:B------:R-:W-:Y:S05]  /*2830*/  EXIT ;  /* 0x000000000000794d */ /* 0x000fea0003800000 */
.L_x_5519:
        /* <DEDUP_REMOVED lines=12> */
.L_x_22811:


//--------------------- .text._ZN2at6native27unrolled_elementwise_kernelINS0_13BUnaryFunctorIfffZZZNS0_15binary_internal21div_trunc_kernel_cudaERNS_18TensorIteratorBaseEENKUlvE1_clEvENKUlvE0_clEvEUlffE_EESt5arrayIPcLm2EELi4E23TrivialOffsetCalculatorILi1EjESE_NS0_6memory15LoadWithoutCastENSF_16StoreWithoutCastEEEviT_T0_T2_T3_T4_T5_ --------------------------
	.section	.text._ZN2at6native27unrolled_elementwise_kernelINS0_13BUnaryFunctorIfffZZZNS0_15binary_internal21div_trunc_kernel_cudaERNS_18TensorIteratorBaseEENKUlvE1_clEvENKUlvE0_clEvEUlffE_EESt5arrayIPcLm2EELi4E23TrivialOffsetCalculatorILi1EjESE_NS0_6memory15LoadWithoutCastENSF_16StoreWithoutCastEEEviT_T0_T2_T3_T4_T5_,"ax",@progbits
	.align	128
        .global         _ZN2at6native27unrolled_elementwise_kernelINS0_13BUnaryFunctorIfffZZZNS0_15binary_internal21div_trunc_kernel_cudaERNS_18TensorIteratorBaseEENKUlvE1_clEvENKUlvE0_clEvEUlffE_EESt5arrayIPcLm2EELi4E23TrivialOffsetCalculatorILi1EjESE_NS0_6memory15LoadWithoutCastENSF_16StoreWithoutCastEEEviT_T0_T2_T3_T4_T5_
        .type           _ZN2at6native27unrolled_elementwise_kernelINS0_13BUnaryFunctorIfffZZZNS0_15binary_internal21div_trunc_kernel_cudaERNS_18TensorIteratorBaseEENKUlvE1_clEvENKUlvE0_clEvEUlffE_EESt5arrayIPcLm2EELi4E23TrivialOffsetCalculatorILi1EjESE_NS0_6memory15LoadWithoutCastENSF_16StoreWithoutCastEEEviT_T0_T2_T3_T4_T5_,@function
        .size           _ZN2at6native27unrolled_elementwise_kernelINS0_13BUnaryFunctorIfffZZZNS0_15binary_internal21div_trunc_kernel_cudaERNS_18TensorIteratorBaseEENKUlvE1_clEvENKUlvE0_clEvEUlffE_EESt5arrayIPcLm2EELi4E23TrivialOffsetCalculatorILi1EjESE_NS0_6memory15LoadWithoutCastENSF_16StoreWithoutCastEEEviT_T0_T2_T3_T4_T5_,(.L_x_22812 - _ZN2at6native27unrolled_elementwise_kernelINS0_13BUnaryFunctorIfffZZZNS0_15binary_internal21div_trunc_kernel_cudaERNS_18TensorIteratorBaseEENKUlvE1_clEvENKUlvE0_clEvEUlffE_EESt5arrayIPcLm2EELi4E23TrivialOffsetCalculatorILi1EjESE_NS0_6memory15LoadWithoutCastENSF_16StoreWithoutCastEEEviT_T0_T2_T3_T4_T5_)
        .other          _ZN2at6native27unrolled_elementwise_kernelINS0_13BUnaryFunctorIfffZZZNS0_15binary_internal21div_trunc_kernel_cudaERNS_18TensorIteratorBaseEENKUlvE1_clEvENKUlvE0_clEvEUlffE_EESt5arrayIPcLm2EELi4E23TrivialOffsetCalculatorILi1EjESE_NS0_6memory15LoadWithoutCastENSF_16StoreWithoutCastEEEviT_T0_T2_T3_T4_T5_,@"STO_CUDA_ENTRY STV_DEFAULT"
_ZN2at6native27unrolled_elementwise_kernelINS0_13BUnaryFunctorIfffZZZNS0_15binary_internal21div_trunc_kernel_cudaERNS_18TensorIteratorBaseEENKUlvE1_clEvENKUlvE0_clEvEUlffE_EESt5arrayIPcLm2EELi4E23TrivialOffsetCalculatorILi1EjESE_NS0_6memory15LoadWithoutCastENSF_16StoreWithoutCastEEEviT_T0_T2_T3_T4_T5_:
.text._ZN2at6native27unrolled_elementwise_kernelINS0_13BUnaryFunctorIfffZZZNS0_15binary_internal21div_trunc_kernel_cudaERNS_18TensorIteratorBaseEENKUlvE1_clEvENKUlvE0_clEvEUlffE_EESt5arrayIPcLm2EELi4E23TrivialOffsetCalculatorILi1EjESE_NS0_6memory15LoadWithoutCastENSF_16StoreWithoutCastEEEviT_T0_T2_T3_T4_T5_:
        /* <DEDUP_REMOVED lines=16> */
[----:B------:R-:W-:Y:S01]  /*0100*/  ISETP.GE.AND P2, PT, R19, R2, PT ;  /* 0x000000021300720c */ /* 0x000fe20003f46270 */
[----:B0-----:R-:W-:-:S05]  /*0110*/  @!P0 IMAD.WIDE.U32 R10, R15, 0x4, R10 ;  /* 0x000000040f0a8825 */ /* 0x001fca00078e000a */
[----:B------:R-:W2:Y:S07]  /*0120*/  @!P0 LDG.E R6, desc[UR4][R10.64] ;  /* 0x000000040a068981 */ /* 0x000eae000c1e1900 */
[----:B------:R-:W0:Y:S01]  /*0130*/  @!P2 LDC.64 R8, c[0x0][0x228] ;  /* 0x00008a00ff08ab82 */ /* 0x000e220000000a00 */
[----:B-1----:R-:W-:Y:S01]  /*0140*/  @!P1 IMAD.WIDE.U32 R14, R17, 0x4, R12 ;  /* 0x00000004110e9825 */ /* 0x002fe200078e000c */
[----:B------:R-:W-:Y:S02]  /*0150*/  CS2R R12, SRZ ;  /* 0x00000000000c7805 */ /* 0x000fe4000001ff00 */
[----:B------:R-:W-:-:S04]  /*0160*/  @!P2 LEA R17, R0, R19, 0x9 ;  /* 0x000000130011a211 */ /* 0x000fc800078e48ff */
[----:B------:R-:W3:Y:S01]  /*0170*/  @!P1 LDG.E R12, desc[UR4][R14.64] ;  /* 0x000000040e0c9981 */ /* 0x000ee2000c1e1900 */
[----:B0-----:R-:W-:-:S05]  /*0180*/  @!P2 IMAD.WIDE.U32 R16, R17, 0x4, R8 ;  /* 0x000000041110a825 */ /* 0x001fca00078e0008 */
[----:B------:R0:W4:Y:S01]  /*0190*/  @!P2 LDG.E R13, desc[UR4][R16.64] ;  /* 0x00000004100da981 */ /* 0x000122000c1e1900 */
[----:B------:R-:W-:-:S05]  /*01a0*/  @!P2 VIADD R19, R19, 0x80 ;  /* 0x000000801313a836 */ /* 0x000fca0000000000 */
[----:B------:R-:W-:Y:S01]  /*01b0*/  ISETP.GE.AND P1, PT, R19, R2, PT ;  /* 0x000000021300720c */ /* 0x000fe20003f26270 */
[----:B0-----:R-:W0:-:S12]  /*01c0*/  @!P0 LDC R17, c[0x0][0x218] ;  /* 0x00008600ff118b82 */ /* 0x001e180000000800 */
[----:B------:R-:W1:Y:S01]  /*01d0*/  @!P1 LDC.64 R8, c[0x0][0x228] ;  /* 0x00008a00ff089b82 */ /* 0x000e620000000a00 */
[----:B------:R-:W-:-:S05]  /*01e0*/  @!P1 LEA R11, R0, R19, 0x9 ;  /* 0x00000013000b9211 */ /* 0x000fca00078e48ff */
[----:B-1----:R-:W-:Y:S01]  /*01f0*/  @!P1 IMAD.WIDE.U32 R10, R11, 0x4, R8 ;  /* 0x000000040b0a9825 */ /* 0x002fe200078e0008 */
[----:B------:R-:W-:-:S05]  /*0200*/  MOV R9, R7 ;  /* 0x0000000700097202 */ /* 0x000fca0000000f00 */
[----:B------:R-:W-:-:S05]  /*0210*/  VIADD R15, R9, 0x80 ;  /* 0x00000080090f7836 */ /* 0x000fca0000000000 */
[----:B------:R-:W-:Y:S02]  /*0220*/  ISETP.GE.AND P3, PT, R15, R2, PT ;  /* 0x000000020f00720c */ /* 0x000fe40003f66270 */
[----:B------:R-:W-:-:S04]  /*0230*/  IADD3 R15, R9, 0x100, RZ ;  /* 0x00000100090f7810 */ /* 0x000fc80007ffe0ff */
[----:B------:R-:W-:Y:S01]  /*0240*/  ISETP.GE.AND P2, PT, R15, R2, PT ;  /* 0x000000020f00720c */ /* 0x000fe20003f46270 */
[----:B------:R-:W-:Y:S01]  /*0250*/  IMAD.MOV.U32 R8, RZ, RZ, RZ ;  /* 0x000000ffff087224 */ /* 0x000fe200078e00ff */
[----:B0-----:R-:W2:Y:S05]  /*0260*/  @!P0 MUFU.RCP R17, R17 ;  /* 0x0000001100118308 */ /* 0x001eaa0000001000 */
[----:B------:R-:W0:Y:S01]  /*0270*/  @!P3 LDC R14, c[0x0][0x218] ;  /* 0x00008600ff0ebb82 */ /* 0x000e220000000800 */
[----:B------:R1:W5:Y:S07]  /*0280*/  @!P1 LDG.E R8, desc[UR4][R10.64] ;  /* 0x000000040a089981 */ /* 0x00036e000c1e1900 */
[----:B------:R-:W0:Y:S01]  /*0290*/  @!P2 LDC R16, c[0x0][0x218] ;  /* 0x00008600ff10ab82 */ /* 0x000e220000000800 */
[----:B------:R-:W-:-:S07]  /*02a0*/  VIADD R15, R9, 0x180 ;  /* 0x00000180090f7836 */ /* 0x000fce0000000000 */
[----:B-1----:R-:W1:Y:S01]  /*02b0*/  @!P0 LDC.64 R10, c[0x0][0x220] ;  /* 0x00008800ff0a8b82 */ /* 0x002e620000000a00 */
[----:B------:R-:W-:Y:S02]  /*02c0*/  ISETP.GE.AND P1, PT, R15, R2, PT ;  /* 0x000000020f00720c */ /* 0x000fe40003f26270 */
[----:B0-----:R-:W-:Y:S01]  /*02d0*/  @!P3 MUFU.RCP R15, R14 ;  /* 0x0000000e000fb308 */ /* 0x001fe20000001000 */
[----:B------:R-:W-:Y:S01]  /*02e0*/  @!P0 IADD3 R9, R7, 0x80, RZ ;  /* 0x0000008007098810 */ /* 0x000fe20007ffe0ff */
[----:B------:R-:W-:-:S09]  /*02f0*/  @!P0 IMAD R7, R0, 0x200, R7 ;  /* 0x0000020000078824 */ /* 0x000fd200078e0207 */
[----:B------:R-:W0:Y:S01]  /*0300*/  @!P1 LDC R18, c[0x0][0x218] ;  /* 0x00008600ff129b82 */ /* 0x000e220000000800 */
[----:B------:R-:W-:Y:S01]  /*0310*/  @!P2 MUFU.RCP R16, R16 ;  /* 0x000000100010a308 */ /* 0x000fe20000001000 */
[----:B-1----:R-:W-:Y:S01]  /*0320*/  @!P0 IMAD.WIDE.U32 R10, R7, 0x4, R10 ;  /* 0x00000004070a8825 */ /* 0x002fe200078e000a */
[----:B------:R-:W-:Y:S03]  /*0330*/  BSSY B0, `(.L_x_5520) ;  /* 0x0000014000007945 */ /* 0x000fe60003800000 */
[----:B--2---:R-:W-:-:S04]  /*0340*/  @!P0 FMUL.FTZ R6, R17, R6 ;  /* 0x0000000611068220 */ /* 0x004fc80000410000 */
[----:B------:R-:W1:Y:S02]  /*0350*/  @!P0 FRND.TRUNC R5, R6 ;  /* 0x0000000600058307 */ /* 0x000e64000020d000 */
[----:B-1----:R1:W-:Y:S01]  /*0360*/  @!P0 STG.E desc[UR4][R10.64], R5 ;  /* 0x000000050a008986 */ /* 0x0023e2000c101904 */
[----:B---3--:R-:W-:-:S05]  /*0370*/  @!P3 FMUL.FTZ R12, R15, R12 ;  /* 0x0000000c0f0cb220 */ /* 0x008fca0000410000 */
[----:B------:R1:W2:Y:S01]  /*0380*/  @!P3 FRND.TRUNC R3, R12 ;  /* 0x0000000c0003b307 */ /* 0x0002a2000020d000 */
[----:B------:R-:W-:Y:S01]  /*0390*/  ISETP.GE.AND P3, PT, R9, R2, PT ;  /* 0x000000020900720c */ /* 0x000fe20003f66270 */
[----:B----4-:R-:W-:-:S06]  /*03a0*/  @!P2 FMUL.FTZ R13, R16, R13 ;  /* 0x0000000d100da220 */ /* 0x010fcc0000410000 */
[----:B------:R1:W3:Y:S06]  /*03b0*/  @!P2 FRND.TRUNC R4, R13 ;  /* 0x0000000d0004a307 */ /* 0x0002ec000020d000 */
[----:B0-2---:R-:W-:Y:S05]  /*03c0*/  @P3 BRA `(.L_x_5521) ;  /* 0x0000000000283947 */ /* 0x005fea0003800000 */
[----:B-1----:R-:W0:Y:S01]  /*03d0*/  LDC.64 R10, c[0x0][0x220] ;  /* 0x00008800ff0a7b82 */ /* 0x002e220000000a00 */
[----:B------:R-:W-:Y:S02]  /*03e0*/  LEA R7, R0, R9, 0x9 ;  /* 0x0000000900077211 */ /* 0x000fe400078e48ff */
[----:B------:R-:W-:-:S04]  /*03f0*/  IADD3 R9, R9, 0x80, RZ ;  /* 0x0000008009097810 */ /* 0x000fc80007ffe0ff */
[----:B------:R-:W-:-:S13]  /*0400*/  ISETP.GE.AND P0, PT, R9, R2, PT ;  /* 0x000000020900720c */ /* 0x000fda0003f06270 */
[----:B------:R-:W-:Y:S01]  /*0410*/  @!P0 IMAD R5, R0, 0x200, R9 ;  /* 0x0000020000058824 */ /* 0x000fe200078e0209 */
[----:B------:R-:W-:Y:S01]  /*0420*/  @!P0 IADD3 R9, R9, 0x80, RZ ;  /* 0x0000008009098810 */ /* 0x000fe20007ffe0ff */
[----:B0-----:R-:W-:-:S04]  /*0430*/  IMAD.WIDE.U32 R6, R7, 0x4, R10 ;  /* 0x0000000407067825 */ /* 0x001fc800078e000a */
[----:B------:R-:W-:Y:S01]  /*0440*/  @!P0 IMAD.WIDE.U32 R10, R5, 0x4, R10 ;  /* 0x00000004050a8825 */ /* 0x000fe200078e000a */
[----:B------:R0:W-:Y:S04]  /*0450*/  STG.E desc[UR4][R6.64], R3 ;  /* 0x0000000306007986 */ /* 0x0001e8000c101904 */
[----:B---3--:R0:W-:Y:S02]  /*0460*/  @!P0 STG.E desc[UR4][R10.64], R4 ;  /* 0x000000040a008986 */ /* 0x0081e4000c101904 */
.L_x_5521:
[----:B------:R-:W-:Y:S05]  /*0470*/  BSYNC B0 ;  /* 0x0000000000007941 */ /* 0x000fea0003800000 */
.L_x_5520:
[----:B------:R-:W-:Y:S01]  /*0480*/  ISETP.GE.AND P0, PT, R9, R2, PT ;  /* 0x000000020900720c */ /* 0x000fe20003f06270 */
[----:B-1----:R1:W2:-:S12]  /*0490*/  @!P1 MUFU.RCP R5, R18 ;  /* 0x0000001200059308 */ /* 0x0022980000001000 */
[----:B-1----:R-:W-:Y:S05]  /*04a0*/  @P0 EXIT ;  /* 0x000000000000094d */ /* 0x002fea0003800000 */
[----:B0-----:R-:W0:Y:S01]  /*04b0*/  LDC.64 R2, c[0x0][0x220] ;  /* 0x00008800ff027b82 */ /* 0x001e220000000a00 */
[----:B--2--5:R-:W-:Y:S01]  /*04c0*/  @!P1 FMUL.FTZ R8, R5, R8 ;  /* 0x0000000805089220 */ /* 0x024fe20000410000 */
[----:B------:R-:W-:-:S03]  /*04d0*/  LEA R9, R0, R9, 0x9 ;  /* 0x0000000900097211 */ /* 0x000fc600078e48ff */
[----:B------:R-:W1:Y:S02]  /*04e0*/  @!P1 FRND.TRUNC R5, R8 ;  /* 0x0000000800059307 */ /* 0x000e64000020d000 */
[----:B0-----:R-:W-:-:S05]  /*04f0*/  IMAD.WIDE.U32 R2, R9, 0x4, R2 ;  /* 0x0000000409027825 */ /* 0x001fca00078e0002 */
[----:B-1----:R-:W-:Y:S01]  /*0500*/  STG.E desc[UR4][R2.64], R5 ;  /* 0x0000000502007986 */ /* 0x002fe2000c101904 */
[----:B------:R-:W-:Y:S05]  /*0510*/  EXIT ;  /* 0x000000000000794d */ /* 0x000fea0003800000 */
.L_x_5522:
        /* <DEDUP_REMOVED lines=14> */
.L_x_22812:


//--------------------- .text._ZN2at6native29vectorized_elementwise_kernelILi2ENS0_13BUnaryFunctorIfffZZZNS0_15binary_internal21div_trunc_kernel_cudaERNS_18TensorIteratorBaseEENKUlvE1_clEvENKUlvE0_clEvEUlffE_EESt5arrayIPcLm2EEEEviT0_T1_ --------------------------
	.section	.text._ZN2at6native29vectorized_elementwise_kernelILi2ENS0_13BUnaryFunctorIfffZZZNS0_15binary_internal21div_trunc_kernel_cudaERNS_18TensorIteratorBaseEENKUlvE1_clEvENKUlvE0_clEvEUlffE_EESt5arrayIPcLm2EEEEviT0_T1_,"ax",@progbits
	.align	128
        .global         _ZN2at6native29vectorized_elementwise_kernelILi2ENS0_13BUnaryFunctorIfffZZZNS0_15binary_internal21div_trunc_kernel_cudaERNS_18TensorIteratorBaseEENKUlvE1_clEvENKUlvE0_clEvEUlffE_EESt5arrayIPcLm2EEEEviT0_T1_
        .type           _ZN2at6native29vectorized_elementwise_kernelILi2ENS0_13BUnaryFunctorIfffZZZNS0_15binary_internal21div_trunc_kernel_cudaERNS_18TensorIteratorBaseEENKUlvE1_clEvENKUlvE0_clEvEUlffE_EESt5arrayIPcLm2EEEEviT0_T1_,@function
        .size           _ZN2at6native29vectorized_elementwise_kernelILi2ENS0_13BUnaryFunctorIfffZZZNS0_15binary_internal21div_trunc_kernel_cudaERNS_18TensorIteratorBaseEENKUlvE1_clEvENKUlvE0_clEvEUlffE_EESt5arrayIPcLm2EEEEviT0_T1_,(.L_x_22813 - _ZN2at6native29vectorized_elementwise_kernelILi2ENS0_13BUnaryFunctorIfffZZZNS0_15binary_internal21div_trunc_kernel_cudaERNS_18TensorIteratorBaseEENKUlvE1_clEvENKUlvE0_clEvEUlffE_EESt5arrayIPcLm2EEEEviT0_T1_)
        .other          _ZN2at6native29vectorized_elementwise_kernelILi2ENS0_13BUnaryFunctorIfffZZZNS0_15binary_internal21div_trunc_kernel_cudaERNS_18TensorIteratorBaseEENKUlvE1_clEvENKUlvE0_clEvEUlffE_EESt5arrayIPcLm2EEEEviT0_T1_,@"STO_CUDA_ENTRY STV_DEFAULT"
_ZN2at6native29vectorized_elementwise_kernelILi2ENS0_13BUnaryFunctorIfffZZZNS0_15binary_internal21div_trunc_kernel_cudaERNS_18TensorIteratorBaseEENKUlvE1_clEvENKUlvE0_clEvEUlffE_EESt5arrayIPcLm2EEEEviT0_T1_:
.text._ZN2at6native29vectorized_elementwise_kernelILi2ENS0_13BUnaryFunctorIfffZZZNS0_15binary_internal21div_trunc_kernel_cudaERNS_18TensorIteratorBaseEENKUlvE1_clEvENKUlvE0_clEvEUlffE_EESt5arrayIPcLm2EEEEviT0_T1_:
        /* <DEDUP_REMOVED lines=9> */
[----:B------:R-:W1:Y:S01]  /*0090*/  LDC.64 R2, c[0x0][0x228] ;  /* 0x00008a00ff027b82 */ /* 0x000e620000000a00 */
[----:B------:R-:W-:-:S07]  /*00a0*/  ULDC UR6, c[0x0][0x218] ;  /* 0x0000860000067ab9 */ /* 0x000fce0000000800 */
[----:B------:R-:W2:Y:S01]  /*00b0*/  LDC.64 R12, c[0x0][0x220] ;  /* 0x00008800ff0c7b82 */ /* 0x000ea20000000a00 */
[----:B-1----:R-:W-:-:S04]  /*00c0*/  IMAD.WIDE R2, R0, 0x4, R2 ;  /* 0x0000000400027825 */ /* 0x002fc800078e0202 */
[----:B0-----:R-:W-:-:S05]  /*00d0*/  IMAD.WIDE.U32 R14, R6, 0x8, R2 ;  /* 0x00000008060e7825 */ /* 0x001fca00078e0002 */
[----:B------:R-:W3:Y:S04]  /*00e0*/  LDG.E.64 R4, desc[UR4][R14.64] ;  /* 0x000000040e047981 */ /* 0x000ee8000c1e1b00 */
[----:B------:R-:W4:Y:S04]  /*00f0*/  LDG.E.64 R10, desc[UR4][R14.64+0x400] ;  /* 0x000400040e0a7981 */ /* 0x000f28000c1e1b00 */
[----:B------:R-:W5:Y:S04]  /*0100*/  LDG.E.64 R2, desc[UR4][R14.64+0x800] ;  /* 0x000800040e027981 */ /* 0x000f68000c1e1b00 */
[----:B------:R-:W5:Y:S01]  /*0110*/  LDG.E.64 R8, desc[UR4][R14.64+0xc00] ;  /* 0x000c00040e087981 */ /* 0x000f62000c1e1b00 */
[----:B------:R-:W3:Y:S01]  /*0120*/  MUFU.RCP R7, UR6 ;  /* 0x0000000600077d08 */ /* 0x000ee20008001000 */
[----:B--2---:R-:W-:-:S04]  /*0130*/  IMAD.WIDE.U32 R12, R0, 0x4, R12 ;  /* 0x00000004000c7825 */ /* 0x004fc800078e000c */
[----:B------:R-:W-:-:S04]  /*0140*/  IMAD.WIDE R12, R6, 0x8, R12 ;  /* 0x00000008060c7825 */ /* 0x000fc800078e020c */
[-C--:B---3--:R-:W-:Y:S01]  /*0150*/  FMUL.FTZ R5, R5, R7.reuse ;  /* 0x0000000705057220 */ /* 0x088fe20000410000 */
[-C--:B------:R-:W-:Y:S01]  /*0160*/  FMUL.FTZ R4, R4, R7.reuse ;  /* 0x0000000704047220 */ /* 0x080fe20000410000 */
[-C--:B----4-:R-:W-:Y:S01]  /*0170*/  FMUL.FTZ R11, R11, R7.reuse ;  /* 0x000000070b0b7220 */ /* 0x090fe20000410000 */
[----:B------:R-:W-:-:S03]  /*0180*/  FMUL.FTZ R10, R10, R7 ;  /* 0x000000070a0a7220 */ /* 0x000fc60000410000 */
[----:B------:R-:W-:Y:S01]  /*0190*/  FRND.TRUNC R5, R5 ;  /* 0x0000000500057307 */ /* 0x000fe2000020d000 */
[-C--:B-----5:R-:W-:Y:S01]  /*01a0*/  FMUL.FTZ R3, R3, R7.reuse ;  /* 0x0000000703037220 */ /* 0x0a0fe20000410000 */
[-C--:B------:R-:W-:Y:S01]  /*01b0*/  FMUL.FTZ R2, R2, R7.reuse ;  /* 0x0000000702027220 */ /* 0x080fe20000410000 */
[-C--:B------:R-:W-:Y:S01]  /*01c0*/  FMUL.FTZ R9, R9, R7.reuse ;  /* 0x0000000709097220 */ /* 0x080fe20000410000 */
[----:B------:R-:W-:-:S04]  /*01d0*/  FMUL.FTZ R8, R8, R7 ;  /* 0x0000000708087220 */ /* 0x000fc80000410000 */
[----:B------:R-:W0:Y:S08]  /*01e0*/  FRND.TRUNC R4, R4 ;  /* 0x0000000400047307 */ /* 0x000e30000020d000 */
[----:B------:R-:W-:Y:S01]  /*01f0*/  FRND.TRUNC R11, R11 ;  /* 0x0000000b000b7307 */ /* 0x000fe2000020d000 */
[----:B0-----:R-:W-:Y:S07]  /*0200*/  STG.E.64 desc[UR4][R12.64], R4 ;  /* 0x000000040c007986 */ /* 0x001fee000c101b04 */
[----:B------:R-:W0:Y:S08]  /*0210*/  FRND.TRUNC R10, R10 ;  /* 0x0000000a000a7307 */ /* 0x000e30000020d000 */
[----:B------:R-:W-:Y:S01]  /*0220*/  FRND.TRUNC R3, R3 ;  /* 0x0000000300037307 */ /* 0x000fe2000020d000 */
[----:B0-----:R-:W-:Y:S07]  /*0230*/  STG.E.64 desc[UR4][R12.64+0x400], R10 ;  /* 0x0004000a0c007986 */ /* 0x001fee000c101b04 */
[----:B------:R-:W0:Y:S08]  /*0240*/  FRND.TRUNC R2, R2 ;  /* 0x0000000200027307 */ /* 0x000e30000020d000 */
[----:B------:R-:W-:Y:S01]  /*0250*/  FRND.TRUNC R9, R9 ;  /* 0x0000000900097307 */ /* 0x000fe2000020d000 */
[----:B0-----:R-:W-:Y:S07]  /*0260*/  STG.E.64 desc[UR4][R12.64+0x800], R2 ;  /* 0x000800020c007986 */ /* 0x001fee000c101b04 */
[----:B------:R-:W0:Y:S02]  /*0270*/  FRND.TRUNC R8, R8 ;  /* 0x0000000800087307 */ /* 0x000e24000020d000 */
[----:B0-----:R-:W-:Y:S01]  /*0280*/  STG.E.64 desc[UR4][R12.64+0xc00], R8 ;  /* 0x000c00080c007986 */ /* 0x001fe2000c101b04 */
[----:B------:R-:W-:Y:S05]  /*0290*/  EXIT ;  /* 0x000000000000794d */ /* 0x000fea0003800000 */
.L_x_5523:
[----:B------:R-:W0:Y:S02]  /*02a0*/  S2R R11, SR_TID.X ;  /* 0x00000000000b7919 */ /* 0x000e240000002100 */
[----:B0-----:R-:W-:Y:S01]  /*02b0*/  ISETP.GE.AND P0, PT, R11, R2, PT ;  /* 0x000000020b00720c */ /* 0x001fe20003f06270 */
[----:B------:R-:W-:-:S12]  /*02c0*/  IMAD.MOV.U32 R25, RZ, RZ, R11 ;  /* 0x000000ffff197224 */ /* 0x000fd800078e000b */
[----:B------:R-:W-:Y:S01]  /*02d0*/  @!P0 IADD3 R21, R0, R25, RZ ;  /* 0x0000001900158210 */ /* 0x000fe20007ffe0ff */
[----:B------:R-:W-:Y:S01]  /*02e0*/  @!P0 VIADD R25, R25, 0x80 ;  /* 0x0000008019198836 */ /* 0x000fe20000000000 */
[----:B------:R-:W0:Y:S04]  /*02f0*/  @!P0 LDC.64 R18, c[0x0][0x228] ;  /* 0x00008a00ff128b82 */ /* 0x000e280000000a00 */
[----:B------:R-:W-:-:S13]  /*0300*/  ISETP.GE.AND P3, PT, R25, R2, PT ;  /* 0x000000021900720c */ /* 0x000fda0003f66270 */
[----:B------:R-:W-:Y:S01]  /*0310*/  @!P3 IADD3 R3, R0, R25, RZ ;  /* 0x000000190003b210 */ /* 0x000fe20007ffe0ff */
[----:B------:R-:W-:Y:S01]  /*0320*/  @!P3 VIADD R25, R25, 0x80 ;  /* 0x000000801919b836 */ /* 0x000fe20000000000 */
[----:B------:R-:W1:Y:S04]  /*0330*/  @!P3 LDC.64 R16, c[0x0][0x228] ;  /* 0x00008a00ff10bb82 */ /* 0x000e680000000a00 */
[----:B------:R-:W-:-:S13]  /*0340*/  ISETP.GE.AND P4, PT, R25, R2, PT ;  /* 0x000000021900720c */ /* 0x000fda0003f86270 */
[----:B------:R-:W-:Y:S01]  /*0350*/  @!P4 IADD3 R23, R0, R25, RZ ;  /* 0x000000190017c210 */ /* 0x000fe20007ffe0ff */
[----:B------:R-:W-:Y:S01]  /*0360*/  @!P4 VIADD R25, R25, 0x80 ;  /* 0x000000801919c836 */ /* 0x000fe20000000000 */
[----:B------:R-:W2:Y:S04]  /*0370*/  @!P4 LDC.64 R14, c[0x0][0x228] ;  /* 0x00008a00ff0ecb82 */ /* 0x000ea80000000a00 */
[----:B------:R-:W-:Y:S01]  /*0380*/  ISETP.GE.AND P1, PT, R25, R2, PT ;  /* 0x000000021900720c */ /* 0x000fe20003f26270 */
[----:B-1----:R-:W-:Y:S01]  /*0390*/  @!P3 IMAD.WIDE.U32 R16, R3, 0x4, R16 ;  /* 0x000000040310b825 */ /* 0x002fe200078e0010 */
[----:B------:R-:W-:-:S10]  /*03a0*/  HFMA2.MMA R3, -RZ, RZ, 0, 0 ;  /* 0x00000000ff037435 */ /* 0x000fd400000001ff */
[----:B------:R1:W3:Y:S01]  /*03b0*/  @!P3 LDG.E R3, desc[UR4][R16.64] ;  /* 0x000000041003b981 */ /* 0x0002e2000c1e1900 */
[----:B------:R-:W-:Y:S01]  /*03c0*/  @!P1 IADD3 R12, R0, R25, RZ ;  /* 0x00000019000c9210 */ /* 0x000fe20007ffe0ff */
[----:B------:R-:W-:Y:S01]  /*03d0*/  @!P1 VIADD R25, R25, 0x80 ;  /* 0x0000008019199836 */ /* 0x000fe20000000000 */
[----:B------:R-:W4:Y:S04]  /*03e0*/  @!P1 LDC.64 R28, c[0x0][0x228] ;  /* 0x00008a00ff1c9b82 */ /* 0x000f280000000a00 */
[----:B------:R-:W-:-:S13]  /*03f0*/  ISETP.GE.AND P2, PT, R25, R2, PT ;  /* 0x000000021900720c */ /* 0x000fda0003f46270 */
[----:B------:R-:W-:Y:S01]  /*0400*/  @!P2 IMAD.IADD R13, R0, 0x1, R25 ;  /* 0x00000001000da824 */ /* 0x000fe200078e0219 */
[----:B------:R-:W-:Y:S01]  /*0410*/  @!P2 IADD3 R25, R25, 0x80, RZ ;  /* 0x000000801919a810 */ /* 0x000fe20007ffe0ff */
[----:B--2---:R-:W-:Y:S01]  /*0420*/  @!P4 IMAD.WIDE.U32 R14, R23, 0x4, R14 ;  /* 0x00000004170ec825 */ /* 0x004fe200078e000e */
[----:B-1----:R-:W1:Y:S02]  /*0430*/  @!P2 LDC.64 R16, c[0x0][0x228] ;  /* 0x00008a00ff10ab82 */ /* 0x002e640000000a00 */
[----:B------:R-:W-:Y:S02]  /*0440*/  ISETP.GE.AND P3, PT, R25, R2, PT ;  /* 0x000000021900720c */ /* 0x000fe40003f66270 */
[----:B------:R-:W-:Y:S01]  /*0450*/  MOV R23, RZ ;  /* 0x000000ff00177202 */ /* 0x000fe20000000f00 */
[----:B0-----:R-:W-:-:S05]  /*0460*/  @!P0 IMAD.WIDE.U32 R18, R21, 0x4, R18 ;  /* 0x0000000415128825 */ /* 0x001fca00078e0012 */
[----:B------:R0:W2:Y:S05]  /*0470*/  @!P4 LDG.E R23, desc[UR4][R14.64] ;  /* 0x000000040e17c981 */ /* 0x0000aa000c1e1900 */
[----:B------:R-:W-:Y:S01]  /*0480*/  @!P3 IMAD.IADD R27, R0, 0x1, R25 ;  /* 0x00000001001bb824 */ /* 0x000fe200078e0219 */
[----:B------:R-:W-:-:S04]  /*0490*/  @!P3 IADD3 R25, R25, 0x80, RZ ;  /* 0x000000801919b810 */ /* 0x000fc80007ffe0ff */
[C---:B------:R-:W-:Y:S01]  /*04a0*/  ISETP.GE.AND P5, PT, R25.reuse, R2, PT ;  /* 0x000000021900720c */ /* 0x040fe20003fa6270 */
[----:B------:R-:W-:Y:S01]  /*04b0*/  HFMA2.MMA R20, -RZ, RZ, 0, 0 ;  /* 0x00000000ff147435 */ /* 0x000fe200000001ff */
[----:B0-----:R-:W0:Y:S09]  /*04c0*/  @!P3 LDC.64 R14, c[0x0][0x228] ;  /* 0x00008a00ff0ebb82 */ /* 0x001e320000000a00 */
[----:B------:R5:W2:Y:S02]  /*04d0*/  @!P0 LDG.E R20, desc[UR4][R18.64] ;  /* 0x0000000412148981 */ /* 0x000aa4000c1e1900 */
[----:B------:R-:W-:Y:S01]  /*04e0*/  @!P5 IMAD.IADD R21, R0, 0x1, R25 ;  /* 0x000000010015d824 */ /* 0x000fe200078e0219 */
[----:B------:R-:W-:-:S04]  /*04f0*/  @!P5 IADD3 R25, R25, 0x80, RZ ;  /* 0x000000801919d810 */ /* 0x000fc80007ffe0ff */
[----:B------:R-:W-:Y:S01]  /*0500*/  ISETP.GE.AND P4, PT, R25, R2, PT ;  /* 0x000000021900720c */ /* 0x000fe20003f86270 */
[----:B----4-:R-:W-:-:S04]  /*0510*/  @!P1 IMAD.WIDE.U32 R28, R12, 0x4, R28 ;  /* 0x000000040c1c9825 */ /* 0x010fc800078e001c */
[----:B-1----:R-:W-:Y:S02]  /*0520*/  @!P2 IMAD.WIDE.U32 R16, R13, 0x4, R16 ;  /* 0x000000040d10a825 */ /* 0x002fe400078e0010 */
[----:B------:R-:W1:Y:S08]  /*0530*/  @!P5 LDC.64 R12, c[0x0][0x228] ;  /* 0x00008a00ff0cdb82 */ /* 0x000e700000000a00 */
[----:B-----5:R-:W4:Y:S01]  /*0540*/  @!P4 LDC.64 R18, c[0x0][0x228] ;  /* 0x00008a00ff12cb82 */ /* 0x020f220000000a00 */
[----:B------:R-:W-:-:S02]  /*0550*/  IMAD.MOV.U32 R26, RZ, RZ, RZ ;  /* 0x000000ffff1a7224 */ /* 0x000fc400078e00ff */
[----:B------:R-:W-:Y:S02]  /*0560*/  @!P4 IMAD.IADD R25, R0, 0x1, R25 ;  /* 0x000000010019c824 */ /* 0x000fe400078e0219 */
[----:B0-----:R-:W-:Y:S01]  /*0570*/  @!P3 IMAD.WIDE.U32 R14, R27, 0x4, R14 ;  /* 0x000000041b0eb825 */ /* 0x001fe200078e000e */
[----:B------:R-:W-:Y:S01]  /*0580*/  HFMA2.MMA R27, -RZ, RZ, 0, 0 ;  /* 0x00000000ff1b7435 */ /* 0x000fe200000001ff */
[----:B------:R0:W5:Y:S01]  /*0590*/  @!P2 LDG.E R26, desc[UR4][R16.64] ;  /* 0x00000004101aa981 */ /* 0x000162000c1e1900 */
[----:B------:R-:W-:-:S06]  /*05a0*/  MOV R24, RZ ;  /* 0x000000ff00187202 */ /* 0x000fcc0000000f00 */
[----:B------:R-:W5:Y:S01]  /*05b0*/  @!P1 LDG.E R24, desc[UR4][R28.64] ;  /* 0x000000041c189981 */ /* 0x000f62000c1e1900 */
[----:B-1----:R-:W-:Y:S01]  /*05c0*/  @!P5 IMAD.WIDE.U32 R12, R21, 0x4, R12 ;  /* 0x00000004150cd825 */ /* 0x002fe200078e000c */
[----:B------:R-:W-:Y:S02]  /*05d0*/  MOV R21, RZ ;  /* 0x000000ff00157202 */ /* 0x000fe40000000f00 */
[----:B------:R1:W5:Y:S04]  /*05e0*/  @!P3 LDG.E R27, desc[UR4][R14.64] ;  /* 0x000000040e1bb981 */ /* 0x000368000c1e1900 */
[----:B------:R1:W5:Y:S01]  /*05f0*/  @!P5 LDG.E R21, desc[UR4][R12.64] ;  /* 0x000000040c15d981 */ /* 0x000362000c1e1900 */
[----:B----4-:R-:W-:Y:S01]  /*0600*/  @!P4 IMAD.WIDE.U32 R18, R25, 0x4, R18 ;  /* 0x000000041912c825 */ /* 0x010fe200078e0012 */
[----:B------:R-:W-:Y:S01]  /*0610*/  HFMA2.MMA R25, -RZ, RZ, 0, 0 ;  /* 0x00000000ff197435 */ /* 0x000fe200000001ff */
[----:B0-----:R-:W-:-:S02]  /*0620*/  IADD3 R17, R11, 0x80, RZ ;  /* 0x000000800b117810 */ /* 0x001fc40007ffe0ff */
[----:B-1----:R-:W-:Y:S01]  /*0630*/  VIADD R15, R11, 0x100 ;  /* 0x000001000b0f7836 */ /* 0x002fe20000000000 */
[----:B------:R-:W0:Y:S06]  /*0640*/  @!P0 LDC R12, c[0x0][0x218] ;  /* 0x00008600ff0c8b82 */ /* 0x000e2c0000000800 */
[----:B------:R1:W4:Y:S01]  /*0650*/  @!P4 LDG.E R25, desc[UR4][R18.64] ;  /* 0x000000041219c981 */ /* 0x000322000c1e1900 */
[-C--:B------:R-:W-:Y:S02]  /*0660*/  ISETP.GE.AND P2, PT, R17, R2.reuse, PT ;  /* 0x000000021100720c */ /* 0x080fe40003f46270 */
[----:B------:R-:W-:-:S11]  /*0670*/  ISETP.GE.AND P4, PT, R15, R2, PT ;  /* 0x000000020f00720c */ /* 0x000fd60003f86270 */
[----:B------:R-:W1:Y:S08]  /*0680*/  @!P2 LDC R14, c[0x0][0x218] ;  /* 0x00008600ff0eab82 */ /* 0x000e700000000800 */
[----:B------:R-:W0:Y:S01]  /*0690*/  @!P4 LDC R16, c[0x0][0x218] ;  /* 0x00008600ff10cb82 */ /* 0x000e220000000800 */
[----:B------:R-:W-:-:S04]  /*06a0*/  IADD3 R13, R11, 0x180, RZ ;  /* 0x000001800b0d7810 */ /* 0x000fc80007ffe0ff */
[----:B------:R-:W-:Y:S01]  /*06b0*/  ISETP.GE.AND P1, PT, R13, R2, PT ;  /* 0x000000020d00720c */ /* 0x000fe20003f26270 */
[----:B-1----:R-:W3:Y:S01]  /*06c0*/  @!P2 MUFU.RCP R14, R14 ;  /* 0x0000000e000ea308 */ /* 0x002ee20000001000 */
[----:B------:R-:W-:-:S11]  /*06d0*/  IADD3 R13, R11, 0x200, RZ ;  /* 0x000002000b0d7810 */ /* 0x000fd60007ffe0ff */
[----:B------:R-:W1:Y:S01]  /*06e0*/  @!P1 LDC R17, c[0x0][0x218] ;  /* 0x00008600ff119b82 */ /* 0x000e620000000800 */
[----:B0-----:R-:W2:Y:S01]  /*06f0*/  @!P4 MUFU.RCP R16, R16 ;  /* 0x000000100010c308 */ /* 0x001ea20000001000 */
[----:B------:R-:W-:Y:S01]  /*0700*/  ISETP.GE.AND P3, PT, R13, R2, PT ;  /* 0x000000020d00720c */ /* 0x000fe20003f66270 */
[----:B------:R-:W-:-:S06]  /*0710*/  VIADD R13, R11, 0x280 ;  /* 0x000002800b0d7836 */ /* 0x000fcc0000000000 */
[----:B------:R-:W0:Y:S08]  /*0720*/  @!P0 MUFU.RCP R15, R12 ;  /* 0x0000000c000f8308 */ /* 0x000e300000001000 */
[----:B-1----:R-:W-:Y:S01]  /*0730*/  @!P1 MUFU.RCP R17, R17 ;  /* 0x0000001100119308 */ /* 0x002fe20000001000 */
[----:B------:R-:W-:Y:S04]  /*0740*/  BSSY B0, `(.L_x_5524) ;  /* 0x000004f000007945 */ /* 0x000fe80003800000 */
[----:B------:R-:W-:Y:S01]  /*0750*/  BSSY B1, `(.L_x_5525) ;  /* 0x0000047000017945 */ /* 0x000fe20003800000 */
[----:B---3--:R-:W-:-:S02]  /*0760*/  @!P2 FMUL.FTZ R3, R14, R3 ;  /* 0x000000030e03a220 */ /* 0x008fc40000410000 */
[----:B------:R-:W1:Y:S02]  /*0770*/  @!P3 LDC R14, c[0x0][0x218] ;  /* 0x00008600ff0ebb82 */ /* 0x000e640000000800 */
[----:B------:R3:W-:Y:S01]  /*0780*/  @!P2 FRND.TRUNC R4, R3 ;  /* 0x000000030004a307 */ /* 0x0007e2000020d000 */
[----:B------:R-:W-:Y:S02]  /*0790*/  ISETP.GE.AND P2, PT, R13, R2, PT ;  /* 0x000000020d00720c */ /* 0x000fe40003f46270 */
[C---:B------:R-:W-:Y:S02]  /*07a0*/  IADD3 R13, R11.reuse, 0x300, RZ ;  /* 0x000003000b0d7810 */ /* 0x040fe40007ffe0ff */
[----:B---3--:R-:W-:-:S04]  /*07b0*/  IADD3 R3, R11, 0x380, RZ ;  /* 0x000003800b037810 */ /* 0x008fc80007ffe0ff */
[----:B------:R-:W-:-:S13]  /*07c0*/  ISETP.GE.AND P5, PT, R3, R2, PT ;  /* 0x000000020300720c */ /* 0x000fda0003fa6270 */
[----:B------:R-:W3:Y:S01]  /*07d0*/  @!P5 LDC R19, c[0x0][0x218] ;  /* 0x00008600ff13db82 */ /* 0x000ee20000000800 */
[----:B--2---:R-:W-:-:S04]  /*07e0*/  @!P4 FMUL.FTZ R23, R16, R23 ;  /* 0x000000171017c220 */ /* 0x004fc80000410000 */
[----:B------:R-:W-:Y:S01]  /*07f0*/  @!P4 FRND.TRUNC R5, R23 ;  /* 0x000000170005c307 */ /* 0x000fe2000020d000 */
[----:B------:R-:W-:Y:S02]  /*0800*/  ISETP.GE.AND P4, PT, R13, R2, PT ;  /* 0x000000020d00720c */ /* 0x000fe40003f86270 */
[----:B------:R-:W2:Y:S11]  /*0810*/  @!P0 LDC.64 R12, c[0x0][0x220] ;  /* 0x00008800ff0c8b82 */ /* 0x000eb60000000a00 */
[----:B------:R-:W2:Y:S01]  /*0820*/  @!P4 LDC R18, c[0x0][0x218] ;  /* 0x00008600ff12cb82 */ /* 0x000ea20000000800 */
[----:B0-----:R-:W-:-:S07]  /*0830*/  @!P0 FMUL.FTZ R20, R15, R20 ;  /* 0x000000140f148220 */ /* 0x001fce0000410000 */
[----:B------:R-:W0:Y:S01]  /*0840*/  @!P2 LDC R15, c[0x0][0x218] ;  /* 0x00008600ff0fab82 */ /* 0x000e220000000800 */
[----:B-1----:R-:W5:Y:S08]  /*0850*/  @!P3 MUFU.RCP R3, R14 ;  /* 0x0000000e0003b308 */ /* 0x002f700000001000 */
[----:B---3--:R-:W-:Y:S08]  /*0860*/  @!P5 MUFU.RCP R28, R19 ;  /* 0x00000013001cd308 */ /* 0x008ff00000001000 */
[----:B--2---:R-:W1:Y:S08]  /*0870*/  @!P4 MUFU.RCP R18, R18 ;  /* 0x000000120012c308 */ /* 0x004e700000001000 */
[----:B0-----:R-:W0:Y:S01]  /*0880*/  @!P2 MUFU.RCP R16, R15 ;  /* 0x0000000f0010a308 */ /* 0x001e220000001000 */
[----:B-----5:R-:W-:Y:S01]  /*0890*/  @!P3 FMUL.FTZ R26, R3, R26 ;  /* 0x0000001a031ab220 */ /* 0x020fe20000410000 */
[----:B------:R-:W-:-:S06]  /*08a0*/  @!P0 IMAD.IADD R3, R0, 0x1, R11 ;  /* 0x0000000100038824 */ /* 0x000fcc00078e020b */
[----:B------:R-:W2:Y:S01]  /*08b0*/  @!P0 FRND.TRUNC R22, R20 ;  /* 0x0000001400168307 */ /* 0x000ea2000020d000 */
[----:B------:R-:W-:Y:S01]  /*08c0*/  @!P0 IMAD.WIDE.U32 R12, R3, 0x4, R12 ;  /* 0x00000004030c8825 */ /* 0x000fe200078e000c */
[----:B------:R-:W-:-:S03]  /*08d0*/  @!P0 IADD3 R11, R11, 0x80, RZ ;  /* 0x000000800b0b8810 */ /* 0x000fc60007ffe0ff */
[----:B------:R-:W-:Y:S01]  /*08e0*/  @!P1 FMUL.FTZ R24, R17, R24 ;  /* 0x0000001811189220 */ /* 0x000fe20000410000 */
[----:B-1----:R-:W-:Y:S01]  /*08f0*/  @!P4 FMUL.FTZ R21, R18, R21 ;  /* 0x000000151215c220 */ /* 0x002fe20000410000 */
[----:B0-----:R-:W-:Y:S02]  /*0900*/  @!P2 FMUL.FTZ R27, R16, R27 ;  /* 0x0000001b101ba220 */ /* 0x001fe40000410000 */
[----:B------:R0:W1:Y:S01]  /*0910*/  @!P1 FRND.TRUNC R6, R24 ;  /* 0x0000001800069307 */ /* 0x000062000020d000 */
[----:B--2---:R0:W-:Y:S01]  /*0920*/  @!P0 STG.E desc[UR4][R12.64], R22 ;  /* 0x000000160c008986 */ /* 0x0041e2000c101904 */
[----:B------:R-:W-:Y:S01]  /*0930*/  ISETP.GE.AND P0, PT, R11, R2, PT ;  /* 0x000000020b00720c */ /* 0x000fe20003f06270 */
[----:B----4-:R-:W-:-:S05]  /*0940*/  @!P5 FMUL.FTZ R25, R28, R25 ;  /* 0x000000191c19d220 */ /* 0x010fca0000410000 */
[----:B------:R0:W2:Y:S08]  /*0950*/  @!P3 FRND.TRUNC R7, R26 ;  /* 0x0000001a0007b307 */ /* 0x0000b0000020d000 */
[----:B------:R0:W3:Y:S08]  /*0960*/  @!P2 FRND.TRUNC R8, R27 ;  /* 0x0000001b0008a307 */ /* 0x0000f0000020d000 */
[----:B------:R0:W4:Y:S08]  /*0970*/  @!P4 FRND.TRUNC R9, R21 ;  /* 0x000000150009c307 */ /* 0x000130000020d000 */
[----:B------:R0:W0:Y:S01]  /*0980*/  @!P5 FRND.TRUNC R10, R25 ;  /* 0x00000019000ad307 */ /* 0x000022000020d000 */
[----:B-123--:R-:W-:Y:S05]  /*0990*/  @P0 BRA `(.L_x_5526) ;  /* 0x0000000000300947 */ /* 0x00efea0003800000 */
[----:B0-----:R-:W0:Y:S01]  /*09a0*/  LDC.64 R12, c[0x0][0x220] ;  /* 0x00008800ff0c7b82 */ /* 0x001e220000000a00 */
[----:B------:R-:W-:Y:S01]  /*09b0*/  IADD3 R3, R0, R11, RZ ;  /* 0x0000000b00037210 */ /* 0x000fe20007ffe0ff */
[----:B------:R-:W-:-:S05]  /*09c0*/  VIADD R11, R11, 0x80 ;  /* 0x000000800b0b7836 */ /* 0x000fca0000000000 */
[----:B------:R-:W-:Y:S01]  /*09d0*/  ISETP.GE.AND P0, PT, R11, R2, PT ;  /* 0x000000020b00720c */ /* 0x000fe20003f06270 */
[----:B0-----:R-:W-:-:S05]  /*09e0*/  IMAD.WIDE.U32 R12, R3, 0x4, R12 ;  /* 0x00000004030c7825 */ /* 0x001fca00078e000c */
[----:B------:R0:W-:Y:S07]  /*09f0*/  STG.E desc[UR4][R12.64], R4 ;  /* 0x000000040c007986 */ /* 0x0001ee000c101904 */
[----:B------:R-:W-:Y:S05]  /*0a00*/  @P0 BRA `(.L_x_5527) ;  /* 0x0000000000300947 */ /* 0x000fea0003800000 */
[----:B0-----:R-:W0:Y:S01]  /*0a10*/  LDC.64 R12, c[0x0][0x220] ;  /* 0x00008800ff0c7b82 */ /* 0x001e220000000a00 */
[----:B------:R-:W-:Y:S02]  /*0a20*/  IADD3 R3, R0, R11, RZ ;  /* 0x0000000b00037210 */ /* 0x000fe40007ffe0ff */
[----:B------:R-:W-:-:S03]  /*0a30*/  IADD3 R11, R11, 0x80, RZ ;  /* 0x000000800b0b7810 */ /* 0x000fc60007ffe0ff */
[----:B0-----:R-:W-:-:S05]  /*0a40*/  IMAD.WIDE.U32 R12, R3, 0x4, R12 ;  /* 0x00000004030c7825 */ /* 0x001fca00078e000c */
[----:B------:R1:W-:Y:S02]  /*0a50*/  STG.E desc[UR4][R12.64], R5 ;  /* 0x000000050c007986 */ /* 0x0003e4000c101904 */
.L_x_5526:
[----:B------:R-:W-:-:S13]  /*0a60*/  ISETP.GE.AND P0, PT, R11, R2, PT ;  /* 0x000000020b00720c */ /* 0x000fda0003f06270 */
[----:B------:R-:W-:Y:S05]  /*0a70*/  @P0 BRA `(.L_x_5528) ;  /* 0x0000000000300947 */ /* 0x000fea0003800000 */
[----:B-1----:R-:W1:Y:S01]  /*0a80*/  LDC.64 R4, c[0x0][0x220] ;  /* 0x00008800ff047b82 */ /* 0x002e620000000a00 */
[----:B------:R-:W-:Y:S01]  /*0a90*/  IMAD.IADD R3, R0, 0x1, R11 ;  /* 0x0000000100037824 */ /* 0x000fe200078e020b */
[----:B------:R-:W-:-:S03]  /*0aa0*/  IADD3 R11, R11, 0x80, RZ ;  /* 0x000000800b0b7810 */ /* 0x000fc60007ffe0ff */
[----:B-1----:R-:W-:-:S05]  /*0ab0*/  IMAD.WIDE.U32 R4, R3, 0x4, R4 ;  /* 0x0000000403047825 */ /* 0x002fca00078e0004 */
[----:B------:R1:W-:Y:S02]  /*0ac0*/  STG.E desc[UR4][R4.64], R6 ;  /* 0x0000000604007986 */ /* 0x0003e4000c101904 */
.L_x_5527:
[----:B------:R-:W-:-:S13]  /*0ad0*/  ISETP.GE.AND P0, PT, R11, R2, PT ;  /* 0x000000020b00720c */ /* 0x000fda0003f06270 */
[----:B------:R-:W-:Y:S05]  /*0ae0*/  @P0 BRA `(.L_x_5529) ;  /* 0x0000000000340947 */ /* 0x000fea0003800000 */
[----:B01----:R-:W0:Y:S01]  /*0af0*/  LDC.64 R4, c[0x0][0x220] ;  /* 0x00008800ff047b82 */ /* 0x003e220000000a00 */
[----:B------:R-:W-:Y:S01]  /*0b00*/  IADD3 R3, R0, R11, RZ ;  /* 0x0000000b00037210 */ /* 0x000fe20007ffe0ff */
[----:B------:R-:W-:-:S04]  /*0b10*/  VIADD R11, R11, 0x80 ;  /* 0x000000800b0b7836 */ /* 0x000fc80000000000 */
[----:B0-----:R-:W-:-:S05]  /*0b20*/  IMAD.WIDE.U32 R4, R3, 0x4, R4 ;  /* 0x0000000403047825 */ /* 0x001fca00078e0004 */
[----:B------:R2:W-:Y:S02]  /*0b30*/  STG.E desc[UR4][R4.64], R7 ;  /* 0x0000000704007986 */ /* 0x0005e4000c101904 */
.L_x_5528:
[----:B------:R-:W-:-:S13]  /*0b40*/  ISETP.GE.AND P0, PT, R11, R2, PT ;  /* 0x000000020b00720c */ /* 0x000fda0003f06270 */
[----:B------:R-:W-:Y:S05]  /*0b50*/  @P0 BREAK B1 ;  /* 0x0000000000010942 */ /* 0x000fea0003800000 */
[----:B------:R-:W-:Y:S05]  /*0b60*/  @P0 BRA `(.L_x_5530) ;  /* 0x0000000000300947 */ /* 0x000fea0003800000 */
[----:B-12---:R-:W1:Y:S01]  /*0b70*/  LDC.64 R4, c[0x0][0x220] ;  /* 0x00008800ff047b82 */ /* 0x006e620000000a00 */
[----:B------:R-:W-:Y:S02]  /*0b80*/  IADD3 R3, R0, R11, RZ ;  /* 0x0000000b00037210 */ /* 0x000fe40007ffe0ff */
[----:B------:R-:W-:-:S03]  /*0b90*/  IADD3 R11, R11, 0x80, RZ ;  /* 0x000000800b0b7810 */ /* 0x000fc60007ffe0ff */
[----:B-1----:R-:W-:-:S05]  /*0ba0*/  IMAD.WIDE.U32 R4, R3, 0x4, R4 ;  /* 0x0000000403047825 */ /* 0x002fca00078e0004 */
[----:B------:R2:W-:Y:S02]  /*0bb0*/  STG.E desc[UR4][R4.64], R8 ;  /* 0x0000000804007986 */ /* 0x0005e4000c101904 */
.L_x_5529:
[----:B------:R-:W-:Y:S05]  /*0bc0*/  BSYNC B1 ;  /* 0x0000000000017941 */ /* 0x000fea0003800000 */
.L_x_5525:
[----:B------:R-:W-:-:S13]  /*0bd0*/  ISETP.GE.AND P0, PT, R11, R2, PT ;  /* 0x000000020b00720c */ /* 0x000fda0003f06270 */
[----:B012---:R-:W0:Y:S01]  /*0be0*/  @!P0 LDC.64 R4, c[0x0][0x220] ;  /* 0x00008800ff048b82 */ /* 0x007e220000000a00 */
[----:B------:R-:W-:Y:S01]  /*0bf0*/  @!P0 IMAD.IADD R3, R0, 0x1, R11 ;  /* 0x0000000100038824 */ /* 0x000fe200078e020b */
[----:B------:R-:W-:-:S03]  /*0c00*/  @!P0 IADD3 R11, R11, 0x80, RZ ;  /* 0x000000800b0b8810 */ /* 0x000fc60007ffe0ff */
[----:B0-----:R-:W-:-:S05]  /*0c10*/  @!P0 IMAD.WIDE.U32 R4, R3, 0x4, R4 ;  /* 0x0000000403048825 */ /* 0x001fca00078e0004 */
[----:B----4-:R3:W-:Y:S02]  /*0c20*/  @!P0 STG.E desc[UR4][R4.64], R9 ;  /* 0x0000000904008986 */ /* 0x0107e4000c101904 */
.L_x_5530:
[----:B------:R-:W-:Y:S05]  /*0c30*/  BSYNC B0 ;  /* 0x0000000000007941 */ /* 0x000fea0003800000 */
.L_x_5524:
[----:B------:R-:W-:Y:S05]  /*0c40*/  WARPSYNC.ALL ;  /* 0x0000000000007948 */ /* 0x000fea0003800000 */
[----:B------:R-:W-:-:S13]  /*0c50*/  ISETP.GE.AND P0, PT, R11, R2, PT ;  /* 0x000000020b00720c */ /* 0x000fda0003f06270 */
[----:B------:R-:W-:Y:S05]  /*0c60*/  @P0 EXIT ;  /* 0x000000000000094d */ /* 0x000fea0003800000 */
[----:B------:R-:W5:Y:S01]  /*0c70*/  LDC.64 R2, c[0x0][0x220] ;  /* 0x00008800ff027b82 */ /* 0x000f620000000a00 */
[----:B------:R-:W-:-:S05]  /*0c80*/  IADD3 R11, R0, R11, RZ ;  /* 0x0000000b000b7210 */ /* 0x000fca0007ffe0ff */
[----:B-----5:R-:W-:-:S05]  /*0c90*/  IMAD.WIDE.U32 R2, R11, 0x4, R2 ;  /* 0x000000040b027825 */ /* 0x020fca00078e0002 */
[----:B0-----:R-:W-:Y:S01]  /*0ca0*/  STG.E desc[UR4][R2.64], R10 ;  /* 0x0000000a02007986 */ /* 0x001fe2000c101904 */
[----:B------:R-:W-:Y:S05]  /*0cb0*/  EXIT ;  /* 0x000000000000794d */ /* 0x000fea0003800000 */
.L_x_5531:
        /* <DEDUP_REMOVED lines=12> */
.L_x_22813:


//--------------------- .text._ZN2at6native29vectorized_elementwise_kernelILi4ENS0_13BUnaryFunctorIfffZZZNS0_15binary_internal21div_trunc_kernel_cudaERNS_18TensorIteratorBaseEENKUlvE1_clEvENKUlvE0_clEvEUlffE_EESt5arrayIPcLm2EEEEviT0_T1_ --------------------------
	.section	.text._ZN2at6native29vectorized_elementwise_kernelILi4ENS0_13BUnaryFunctorIfffZZZNS0_15binary_internal21div_trunc_kernel_cudaERNS_18TensorIteratorBaseEENKUlvE1_clEvENKUlvE0_clEvEUlffE_EESt5arrayIPcLm2EEEEviT0_T1_,"ax",@progbits
	.align	128
        .global         _ZN2at6native29vectorized_elementwise_kernelILi4ENS0_13BUnaryFunctorIfffZZZNS0_15binary_internal21div_trunc_kernel_cudaERNS_18TensorIteratorBaseEENKUlvE1_clEvENKUlvE0_clEvEUlffE_EESt5arrayIPcLm2EEEEviT0_T1_
        .type           _ZN2at6native29vectorized_elementwise_kernelILi4ENS0_13BUnaryFunctorIfffZZZNS0_15binary_internal21div_trunc_kernel_cudaERNS_18TensorIteratorBaseEENKUlvE1_clEvENKUlvE0_clEvEUlffE_EESt5arrayIPcLm2EEEEviT0_T1_,@function
        .size           _ZN2at6native29vectorized_elementwise_kernelILi4ENS0_13BUnaryFunctorIfffZZZNS0_15binary_internal21div_trunc_kernel_cudaERNS_18TensorIteratorBaseEENKUlvE1_clEvENKUlvE0_clEvEUlffE_EESt5arrayIPcLm2EEEEviT0_T1_,(.L_x_22814 - _ZN2at6native29vectorized_elementwise_kernelILi4ENS0_13BUnaryFunctorIfffZZZNS0_15binary_internal21div_trunc_kernel_cudaERNS_18TensorIteratorBaseEENKUlvE1_clEvENKUlvE0_clEvEUlffE_EESt5arrayIPcLm2EEEEviT0_T1_)
        .other          _ZN2at6native29vectorized_elementwise_kernelILi4ENS0_13BUnaryFunctorIfffZZZNS0_15binary_internal21div_trunc_kernel_cudaERNS_18TensorIteratorBaseEENKUlvE1_clEvENKUlvE0_clEvEUlffE_EESt5arrayIPcLm2EEEEviT0_T1_,@"STO_CUDA_ENTRY STV_DEFAULT"
_ZN2at6native29vectorized_elementwise_kernelILi4ENS0_13BUnaryFunctorIfffZZZNS0_15binary_internal21div_trunc_kernel_cudaERNS_18TensorIteratorBaseEENKUlvE1_clEvENKUlvE0_clEvEUlffE_EESt5arrayIPcLm2EEEEviT0_T1_:
.text._ZN2at6native29vectorized_elementwise_kernelILi4ENS0_13BUnaryFunctorIfffZZZNS0_15binary_internal21div_trunc_kernel_cudaERNS_18TensorIteratorBaseEENKUlvE1_clEvENKUlvE0_clEvEUlffE_EESt5arrayIPcLm2EEEEviT0_T1_:
        /* <DEDUP_REMOVED lines=10> */
[----:B------:R-:W-:Y:S01]  /*00a0*/  ULDC UR6, c[0x0][0x218] ;  /* 0x0000860000067ab9 */ /* 0x000fe20000000800 */
[----:B-1----:R-:W-:-:S04]  /*00b0*/  IMAD.WIDE R4, R0, 0x4, R4 ;  /* 0x0000000400047825 */ /* 0x002fc800078e0204 */
[----:B0-----:R-:W-:-:S05]  /*00c0*/  IMAD.WIDE.U32 R12, R2, 0x10, R4 ;  /* 0x00000010020c7825 */ /* 0x001fca00078e0004 */
[----:B------:R-:W2:Y:S04]  /*00d0*/  LDG.E.128 R4, desc[UR4][R12.64] ;  /* 0x000000040c047981 */ /* 0x000ea8000c1e1d00 */
[----:B------:R0:W3:Y:S01]  /*00e0*/  LDG.E.128 R8, desc[UR4][R12.64+0x800] ;  /* 0x000800040c087981 */ /* 0x0000e2000c1e1d00 */
[----:B------:R-:W2:Y:S01]  /*00f0*/  MUFU.RCP R3, UR6 ;  /* 0x0000000600037d08 */ /* 0x000ea20008001000 */
[----:B0-----:R-:W0:Y:S02]  /*0100*/  LDC.64 R12, c[0x0][0x220] ;  /* 0x00008800ff0c7b82 */ /* 0x001e240000000a00 */
[----:B0-----:R-:W-:-:S04]  /*0110*/  IMAD.WIDE.U32 R12, R0, 0x4, R12 ;  /* 0x00000004000c7825 */ /* 0x001fc800078e000c */
[----:B------:R-:W-:-:S04]  /*0120*/  IMAD.WIDE R12, R2, 0x10, R12 ;  /* 0x00000010020c7825 */ /* 0x000fc800078e020c */
[-C--:B--2---:R-:W-:Y:S01]  /*0130*/  FMUL.FTZ R7, R7, R3.reuse ;  /* 0x0000000307077220 */ /* 0x084fe20000410000 */
[-C--:B------:R-:W-:Y:S01]  /*0140*/  FMUL.FTZ R6, R6, R3.reuse ;  /* 0x0000000306067220 */ /* 0x080fe20000410000 */
[-C--:B------:R-:W-:Y:S01]  /*0150*/  FMUL.FTZ R5, R5, R3.reuse ;  /* 0x0000000305057220 */ /* 0x080fe20000410000 */
[-C--:B------:R-:W-:Y:S01]  /*0160*/  FMUL.FTZ R4, R4, R3.reuse ;  /* 0x0000000304047220 */ /* 0x080fe20000410000 */
[-C--:B---3--:R-:W-:Y:S01]  /*0170*/  FMUL.FTZ R11, R11, R3.reuse ;  /* 0x000000030b0b7220 */ /* 0x088fe20000410000 */
[-C--:B------:R-:W-:Y:S01]  /*0180*/  FMUL.FTZ R10, R10, R3.reuse ;  /* 0x000000030a0a7220 */ /* 0x080fe20000410000 */
[-C--:B------:R-:W-:Y:S01]  /*0190*/  FMUL.FTZ R9, R9, R3.reuse ;  /* 0x0000000309097220 */ /* 0x080fe20000410000 */
[----:B------:R-:W-:Y:S01]  /*01a0*/  FMUL.FTZ R8, R8, R3 ;  /* 0x0000000308087220 */ /* 0x000fe20000410000 */
[----:B------:R-:W-:Y:S08]  /*01b0*/  FRND.TRUNC R7, R7 ;  /* 0x0000000700077307 */ /* 0x000ff0000020d000 */
[----:B------:R-:W-:Y:S08]  /*01c0*/  FRND.TRUNC R6, R6 ;  /* 0x0000000600067307 */ /* 0x000ff0000020d000 */
[----:B------:R-:W-:Y:S08]  /*01d0*/  FRND.TRUNC R5, R5 ;  /* 0x0000000500057307 */ /* 0x000ff0000020d000 */
[----:B------:R-:W0:Y:S08]  /*01e0*/  FRND.TRUNC R4, R4 ;  /* 0x0000000400047307 */ /* 0x000e30000020d000 */
[----:B------:R-:W-:Y:S01]  /*01f0*/  FRND.TRUNC R11, R11 ;  /* 0x0000000b000b7307 */ /* 0x000fe2000020d000 */
[----:B0-----:R-:W-:Y:S07]  /*0200*/  STG.E.128 desc[UR4][R12.64], R4 ;  /* 0x000000040c007986 */ /* 0x001fee000c101d04 */
[----:B------:R-:W-:Y:S08]  /*0210*/  FRND.TRUNC R10, R10 ;  /* 0x0000000a000a7307 */ /* 0x000ff0000020d000 */
[----:B------:R-:W-:Y:S08]  /*0220*/  FRND.TRUNC R9, R9 ;  /* 0x0000000900097307 */ /* 0x000ff0000020d000 */
[----:B------:R-:W0:Y:S02]  /*0230*/  FRND.TRUNC R8, R8 ;  /* 0x0000000800087307 */ /* 0x000e24000020d000 */
[----:B0-----:R-:W-:Y:S01]  /*0240*/  STG.E.128 desc[UR4][R12.64+0x800], R8 ;  /* 0x000800080c007986 */ /* 0x001fe2000c101d04 */
[----:B------:R-:W-:Y:S05]  /*0250*/  EXIT ;  /* 0x000000000000794d */ /* 0x000fea0003800000 */
.L_x_5532:
        /* <DEDUP_REMOVED lines=124> */
.L_x_5535:
[----:B------:R-:W-:-:S13]  /*0a20*/  ISETP.GE.AND P0, PT, R11, R2, PT ;  /* 0x000000020b00720c */ /* 0x000fda0003f06270 */
[----:B------:R-:W-:Y:S05]  /*0a30*/  @P0 BRA `(.L_x_5537) ;  /* 0x0000000000300947 */ /* 0x000fea0003800000 */
[----:B-1----:R-:W1:Y:S01]  /*0a40*/  LDC.64 R4, c[0x0][0x220] ;  /* 0x00008800ff047b82 */ /* 0x002e620000000a00 */
[----:B------:R-:W-:Y:S01]  /*0a50*/  IMAD.IADD R3, R0, 0x1, R11 ;  /* 0x0000000100037824 */ /* 0x000fe200078e020b */
[----:B------:R-:W-:-:S03]  /*0a60*/  IADD3 R11, R11, 0x80, RZ ;  /* 0x000000800b0b7810 */ /* 0x000fc60007ffe0ff */
[----:B-1----:R-:W-:-:S05]  /*0a70*/  IMAD.WIDE.U32 R4, R3, 0x4, R4 ;  /* 0x0000000403047825 */ /* 0x002fca00078e0004 */
[----:B------:R1:W-:Y:S02]  /*0a80*/  STG.E desc[UR4][R4.64], R6 ;  /* 0x0000000604007986 */ /* 0x0003e4000c101904 */
.L_x_5536:
[----:B------:R-:W-:-:S13]  /*0a90*/  ISETP.GE.AND P0, PT, R11, R2, PT ;  /* 0x000000020b00720c */ /* 0x000fda0003f06270 */
[----:B------:R-:W-:Y:S05]  /*0aa0*/  @P0 BRA `(.L_x_5538) ;  /* 0x0000000000340947 */ /* 0x000fea0003800000 */
[----:B01----:R-:W0:Y:S01]  /*0ab0*/  LDC.64 R4, c[0x0][0x220] ;  /* 0x00008800ff047b82 */ /* 0x003e220000000a00 */
[----:B------:R-:W-:Y:S01]  /*0ac0*/  IADD3 R3, R0, R11, RZ ;  /* 0x0000000b00037210 */ /* 0x000fe20007ffe0ff */
[----:B------:R-:W-:-:S04]  /*0ad0*/  VIADD R11, R11, 0x80 ;  /* 0x000000800b0b7836 */ /* 0x000fc80000000000 */
[----:B0-----:R-:W-:-:S05]  /*0ae0*/  IMAD.WIDE.U32 R4, R3, 0x4, R4 ;  /* 0x0000000403047825 */ /* 0x001fca00078e0004 */
[----:B------:R2:W-:Y:S02]  /*0af0*/  STG.E desc[UR4][R4.64], R7 ;  /* 0x0000000704007986 */ /* 0x0005e4000c101904 */
.L_x_5537:
        /* <DEDUP_REMOVED lines=8> */
.L_x_5538:
[----:B------:R-:W-:Y:S05]  /*0b80*/  BSYNC B1 ;  /* 0x0000000000017941 */ /* 0x000fea0003800000 */
.L_x_5534:
[----:B------:R-:W-:-:S13]  /*0b90*/  ISETP.GE.AND P0, PT, R11, R2, PT ;  /* 0x000000020b00720c */ /* 0x000fda0003f06270 */
[----:B012---:R-:W0:Y:S01]  /*0ba0*/  @!P0 LDC.64 R4, c[0x0][0x220] ;  /* 0x00008800ff048b82 */ /* 0x007e220000000a00 */
[----:B------:R-:W-:Y:S01]  /*0bb0*/  @!P0 IMAD.IADD R3, R0, 0x1, R11 ;  /* 0x0000000100038824 */ /* 0x000fe200078e020b */
[----:B------:R-:W-:-:S03]  /*0bc0*/  @!P0 IADD3 R11, R11, 0x80, RZ ;  /* 0x000000800b0b8810 */ /* 0x000fc60007ffe0ff */
[----:B0-----:R-:W-:-:S05]  /*0bd0*/  @!P0 IMAD.WIDE.U32 R4, R3, 0x4, R4 ;  /* 0x0000000403048825 */ /* 0x001fca00078e0004 */
[----:B----4-:R3:W-:Y:S02]  /*0be0*/  @!P0 STG.E desc[UR4][R4.64], R9 ;  /* 0x0000000904008986 */ /* 0x0107e4000c101904 */
.L_x_5539:
[----:B------:R-:W-:Y:S05]  /*0bf0*/  BSYNC B0 ;  /* 0x0000000000007941 */ /* 0x000fea0003800000 */
.L_x_5533:
        /* <DEDUP_REMOVED lines=8> */
.L_x_5540:
        /* <DEDUP_REMOVED lines=16> */
.L_x_22814:


//--------------------- .text._ZN2at6native29vectorized_elementwise_kernelILi8ENS0_13BUnaryFunctorIfffZZZNS0_15binary_internal21div_trunc_kernel_cudaERNS_18TensorIteratorBaseEENKUlvE1_clEvENKUlvE0_clEvEUlffE_EESt5arrayIPcLm2EEEEviT0_T1_ --------------------------
	.section	.text._ZN2at6native29vectorized_elementwise_kernelILi8ENS0_13BUnaryFunctorIfffZZZNS0_15binary_internal21div_trunc_kernel_cudaERNS_18TensorIteratorBaseEENKUlvE1_clEvENKUlvE0_clEvEUlffE_EESt5arrayIPcLm2EEEEviT0_T1_,"ax",@progbits
	.align	128
        .global         _ZN2at6native29vectorized_elementwise_kernelILi8ENS0_13BUnaryFunctorIfffZZZNS0_15binary_internal21div_trunc_kernel_cudaERNS_18TensorIteratorBaseEENKUlvE1_clEvENKUlvE0_clEvEUlffE_EESt5arrayIPcLm2EEEEviT0_T1_
        .type           _ZN2at6native29vectorized_elementwise_kernelILi8ENS0_13BUnaryFunctorIfffZZZNS0_15binary_internal21div_trunc_kernel_cudaERNS_18TensorIteratorBaseEENKUlvE1_clEvENKUlvE0_clEvEUlffE_EESt5arrayIPcLm2EEEEviT0_T1_,@function
        .size           _ZN2at6native29vectorized_elementwise_kernelILi8ENS0_13BUnaryFunctorIfffZZZNS0_15binary_internal21div_trunc_kernel_cudaERNS_18TensorIteratorBaseEENKUlvE1_clEvENKUlvE0_clEvEUlffE_EESt5arrayIPcLm2EEEEviT0_T1_,(.L_x_22815 - _ZN2at6native29vectorized_elementwise_kernelILi8ENS0_13BUnaryFunctorIfffZZZNS0_15binary_internal21div_trunc_kernel_cudaERNS_18TensorIteratorBaseEENKUlvE1_clEvENKUlvE0_clEvEUlffE_EESt5arrayIPcLm2EEEEviT0_T1_)
        .other          _ZN2at6native29vectorized_elementwise_kernelILi8ENS0_13BUnaryFunctorIfffZZZNS0_15binary_internal21div_trunc_kernel_cudaERNS_18TensorIteratorBaseEENKUlvE1_clEvENKUlvE0_clEvEUlffE_EESt5arrayIPcLm2EEEEviT0_T1_,@"STO_CUDA_ENTRY STV_DEFAULT"
_ZN2at6native29vectorized_elementwise_kernelILi8ENS0_13BUnaryFunctorIfffZZZNS0_15binary_internal21div_trunc_kernel_cudaERNS_18TensorIteratorBaseEENKUlvE1_clEvENKUlvE0_clEvEUlffE_EESt5arrayIPcLm2EEEEviT0_T1_:
.text._ZN2at6native29vectorized_elementwise_kernelILi8ENS0_13BUnaryFunctorIfffZZZNS0_15binary_internal21div_trunc_kernel_cudaERNS_18TensorIteratorBaseEENKUlvE1_clEvENKUlvE0_clEvEUlffE_EESt5arrayIPcLm2EEEEviT0_T1_:
        /* <DEDUP_REMOVED lines=38> */
.L_x_5541:
        /* <DEDUP_REMOVED lines=124> */
.L_x_5544:
[----:B------:R-:W-:-:S13]  /*0a20*/  ISETP.GE.AND P0, PT, R11, R2, PT ;  /* 0x000000020b00720c */ /* 0x000fda0003f06270 */
[----:B------:R-:W-:Y:S05]  /*0a30*/  @P0 BRA `(.L_x_5546) ;  /* 0x0000000000300947 */ /* 0x000fea0003800000 */
[----:B-1----:R-:W1:Y:S01]  /*0a40*/  LDC.64 R4, c[0x0][0x220] ;  /* 0x00008800ff047b82 */ /* 0x002e620000000a00 */
[----:B------:R-:W-:Y:S01]  /*0a50*/  IMAD.IADD R3, R0, 0x1, R11 ;  /* 0x0000000100037824 */ /* 0x000fe200078e020b */
[----:B------:R-:W-:-:S03]  /*0a60*/  IADD3 R11, R11, 0x80, RZ ;  /* 0x000000800b0b7810 */ /* 0x000fc60007ffe0ff */
[----:B-1----:R-:W-:-:S05]  /*0a70*/  IMAD.WIDE.U32 R4, R3, 0x4, R4 ;  /* 0x0000000403047825 */ /* 0x002fca00078e0004 */
[----:B------:R1:W-:Y:S02]  /*0a80*/  STG.E desc[UR4][R4.64], R6 ;  /* 0x0000000604007986 */ /* 0x0003e4000c101904 */
.L_x_5545:
[----:B------:R-:W-:-:S13]  /*0a90*/  ISETP.GE.AND P0, PT, R11, R2, PT ;  /* 0x000000020b00720c */ /* 0x000fda0003f06270 */
[----:B------:R-:W-:Y:S05]  /*0aa0*/  @P0 BRA `(.L_x_5547) ;  /* 0x0000000000340947 */ /* 0x000fea0003800000 */
[----:B01----:R-:W0:Y:S01]  /*0ab0*/  LDC.64 R4, c[0x0][0x220] ;  /* 0x00008800ff047b82 */ /* 0x003e220000000a00 */
[----:B------:R-:W-:Y:S01]  /*0ac0*/  IADD3 R3, R0, R11, RZ ;  /* 0x0000000b00037210 */ /* 0x000fe20007ffe0ff */
[----:B------:R-:W-:-:S04]  /*0ad0*/  VIADD R11, R11, 0x80 ;  /* 0x000000800b0b7836 */ /* 0x000fc80000000000 */
[----:B0-----:R-:W-:-:S05]  /*0ae0*/  IMAD.WIDE.U32 R4, R3, 0x4, R4 ;  /* 0x0000000403047825 */ /* 0x001fca00078e0004 */
[----:B------:R2:W-:Y:S02]  /*0af0*/  STG.E desc[UR4][R4.64], R7 ;  /* 0x0000000704007986 */ /* 0x0005e4000c101904 */
.L_x_5546:
        /* <DEDUP_REMOVED lines=8> */
.L_x_5547:
[----:B------:R-:W-:Y:S05]  /*0b80*/  BSYNC B1 ;  /* 0x0000000000017941 */ /* 0x000fea0003800000 */
.L_x_5543:
[----:B------:R-:W-:-:S13]  /*0b90*/  ISETP.GE.AND P0, PT, R11, R2, PT ;  /* 0x000000020b00720c */ /* 0x000fda0003f06270 */
[----:B012---:R-:W0:Y:S01]  /*0ba0*/  @!P0 LDC.64 R4, c[0x0][0x220] ;  /* 0x00008800ff048b82 */ /* 0x007e220000000a00 */
[----:B------:R-:W-:Y:S01]  /*0bb0*/  @!P0 IMAD.IADD R3, R0, 0x1, R11 ;  /* 0x0000000100038824 */ /* 0x000fe200078e020b */
[----:B------:R-:W-:-:S03]  /*0bc0*/  @!P0 IADD3 R11, R11, 0x80, RZ ;  /* 0x000000800b0b8810 */ /* 0x000fc60007ffe0ff */
[----:B0-----:R-:W-:-:S05]  /*0bd0*/  @!P0 IMAD.WIDE.U32 R4, R3, 0x4, R4 ;  /* 0x0000000403048825 */ /* 0x001fca00078e0004 */
[----:B----4-:R3:W-:Y:S02]  /*0be0*/  @!P0 STG.E desc[UR4][R4.64], R9 ;  /* 0x0000000904008986 */ /* 0x0107e4000c101904 */
.L_x_5548:
[----:B------:R-:W-:Y:S05]  /*0bf0*/  BSYNC B0 ;  /* 0x0000000000007941 */ /* 0x000fea0003800000 */
.L_x_5542:
        /* <DEDUP_REMOVED lines=8> */
.L_x_5549:
        /* <DEDUP_REMOVED lines=16> */
.L_x_22815:


//--------------------- .text._ZN2at6native18elementwise_kernelILi128ELi4EZNS0_15gpu_kernel_implINS0_13AUnaryFunctorIfffZZZNS0_15binary_internal21div_trunc_kernel_cudaERNS_18TensorIteratorBaseEENKUlvE1_clEvENKUlvE0_clEvEUlffE_EEEEvS6_RKT_EUliE_EEviT1_ --------------------------
	.section	.text._ZN2at6native18elementwise_kernelILi128ELi4EZNS0_15gpu_kernel_implINS0_13AUnaryFunctorIfffZZZNS0_15binary_internal21div_trunc_kernel_cudaERNS_18TensorIteratorBaseEENKUlvE1_clEvENKUlvE0_clEvEUlffE_EEEEvS6_RKT_EUliE_EEviT1_,"ax",@progbits
	.align	128
        .global         _ZN2at6native18elementwise_kernelILi128ELi4EZNS0_15gpu_kernel_implINS0_13AUnaryFunctorIfffZZZNS0_15binary_internal21div_trunc_kernel_cudaERNS_18TensorIteratorBaseEENKUlvE1_clEvENKUlvE0_clEvEUlffE_EEEEvS6_RKT_EUliE_EEviT1_
        .type           _ZN2at6native18elementwise_kernelILi128ELi4EZNS0_15gpu_kernel_implINS0_13AUnaryFunctorIfffZZZNS0_15binary_internal21div_trunc_kernel_cudaERNS_18TensorIteratorBaseEENKUlvE1_clEvENKUlvE0_clEvEUlffE_EEEEvS6_RKT_EUliE_EEviT1_,@function
        .size           _ZN2at6native18elementwise_kernelILi128ELi4EZNS0_15gpu_kernel_implINS0_13AUnaryFunctorIfffZZZNS0_15binary_internal21div_trunc_kernel_cudaERNS_18TensorIteratorBaseEENKUlvE1_clEvENKUlvE0_clEvEUlffE_EEEEvS6_RKT_EUliE_EEviT1_,(.L_x_22816 - _ZN2at6native18elementwise_kernelILi128ELi4EZNS0_15gpu_kernel_implINS0_13AUnaryFunctorIfffZZZNS0_15binary_internal21div_trunc_kernel_cudaERNS_18TensorIteratorBaseEENKUlvE1_clEvENKUlvE0_clEvEUlffE_EEEEvS6_RKT_EUliE_EEviT1_)
        .other          _ZN2at6native18elementwise_kernelILi128ELi4EZNS0_15gpu_kernel_implINS0_13AUnaryFunctorIfffZZZNS0_15binary_internal21div_trunc_kernel_cudaERNS_18TensorIteratorBaseEENKUlvE1_clEvENKUlvE0_clEvEUlffE_EEEEvS6_RKT_EUliE_EEviT1_,@"STO_CUDA_ENTRY STV_DEFAULT"
_ZN2at6native18elementwise_kernelILi128ELi4EZNS0_15gpu_kernel_implINS0_13AUnaryFunctorIfffZZZNS0_15binary_internal21div_trunc_kernel_cudaERNS_18TensorIteratorBaseEENKUlvE1_clEvENKUlvE0_clEvEUlffE_EEEEvS6_RKT_EUliE_EEviT1_:
.text._ZN2at6native18elementwise_kernelILi128ELi4EZNS0_15gpu_kernel_implINS0_13AUnaryFunctorIfffZZZNS0_15binary_internal21div_trunc_kernel_cudaERNS_18TensorIteratorBaseEENKUlvE1_clEvENKUlvE0_clEvEUlffE_EEEEvS6_RKT_EUliE_EEviT1_:
        /* <DEDUP_REMOVED lines=314> */
.L_x_5552:
        /* <DEDUP_REMOVED lines=22> */
.L_x_5557:
[----:B------:R-:W2:Y:S02]  /*1500*/  LDG.E.U8 R0, desc[UR36][R2.64] ;  /* 0x0000002402007981 */ /* 0x000ea4000c1e1100 */
[----:B--2---:R-:W-:Y:S01]  /*1510*/  I2FP.F32.U32 R0, R0 ;  /* 0x0000000000007245 */ /* 0x004fe20000201000 */
[----:B------:R-:W-:Y:S06]  /*1520*/  BRA `(.L_x_5559) ;  /* 0x0000000c002c7947 */ /* 0x000fec0003800000 */
.L_x_5556:
        /* <DEDUP_REMOVED lines=9> */
.L_x_5561:
[----:B------:R-:W2:Y:S02]  /*15c0*/  LDG.E R0, desc[UR36][R2.64] ;  /* 0x0000002402007981 */ /* 0x000ea4000c1e1900 */
[----:B--2---:R-:W-:Y:S01]  /*15d0*/  I2FP.F32.S32 R0, R0 ;  /* 0x0000000000007245 */ /* 0x004fe20000201400 */
[----:B------:R-:W-:Y:S06]  /*15e0*/  BRA `(.L_x_5559) ;  /* 0x0000000800fc7947 */ /* 0x000fec0003800000 */
.L_x_5560:
[----:B------:R-:W2:Y:S02]  /*15f0*/  LDG.E.U16 R0, desc[UR36][R2.64] ;  /* 0x0000002402007981 */ /* 0x000ea4000c1e1500 */
[----:B--2---:R-:W0:Y:S01]  /*1600*/  I2F.S16 R0, R0 ;  /* 0x0000000000007306 */ /* 0x004e220000101400 */
[----:B------:R-:W-:Y:S05]  /*1610*/  BRA `(.L_x_5559) ;  /* 0x0000000800f07947 */ /* 0x000fea0003800000 */
.L_x_5555:
        /* <DEDUP_REMOVED lines=8> */
.L_x_5563:
[----:B------:R-:W2:Y:S02]  /*16a0*/  LDG.E.U16 R0, desc[UR36][R2.64] ;  /* 0x0000002402007981 */ /* 0x000ea4000c1e1500 */
[----:B--2---:R-:W-:Y:S01]  /*16b0*/  HADD2.F32 R0, -RZ, R0.H0_H0 ;  /* 0x20000000ff007230 */ /* 0x004fe20000004100 */
[----:B------:R-:W-:Y:S06]  /*16c0*/  BRA `(.L_x_5559) ;  /* 0x0000000800c47947 */ /* 0x000fec0003800000 */
.L_x_5562:
        /* <DEDUP_REMOVED lines=8> */
.L_x_5565:
[----:B------:R-:W2:Y:S02]  /*1750*/  LDG.E.U16 R0, desc[UR36][R2.64] ;  /* 0x0000002402007981 */ /* 0x000ea4000c1e1500 */
[----:B--2---:R-:W-:Y:S01]  /*1760*/  HADD2.F32 R0, -RZ, R0.H0_H0 ;  /* 0x20000000ff007230 */ /* 0x004fe20000004100 */
[----:B------:R-:W-:Y:S06]  /*1770*/  BRA `(.L_x_5559) ;  /* 0x0000000800987947 */ /* 0x000fec0003800000 */
.L_x_5564:
[----:B------:R-:W2:Y:S01]  /*1780*/  LDG.E.64 R2, desc[UR36][R2.64] ;  /* 0x0000002402027981 */ /* 0x000ea2000c1e1b00 */
[----:B------:R-:W-:Y:S01]  /*1790*/  UMOV UR4, 0xf0000000 ;  /* 0xf000000000047882 */ /* 0x000fe20000000000 */
[----:B------:R-:W-:Y:S01]  /*17a0*/  UMOV UR5, 0x380fffff ;  /* 0x380fffff00057882 */ /* 0x000fe20000000000 */
[----:B--2---:R-:W0:Y:S01]  /*17b0*/  F2F.F32.F64 R0, R2 ;  /* 0x0000000200007310 */ /* 0x004e220000301000 */
[----:B------:R-:W-:-:S14]  /*17c0*/  DSETP.GEU.AND P0, PT, |R2|, UR4, PT ;  /* 0x0000000402007e2a */ /* 0x000fdc000bf0e200 */
[----:B0-----:R-:W-:Y:S01]  /*17d0*/  @!P0 FMUL R0, R0, 1.175494350822287508e-38 ;  /* 0x0080000000008820 */ /* 0x001fe20000400000 */
[----:B------:R-:W-:Y:S06]  /*17e0*/  BRA `(.L_x_5559) ;  /* 0x00000008007c7947 */ /* 0x000fec0003800000 */
.L_x_5554:
        /* <DEDUP_REMOVED lines=12> */
.L_x_5568:
[----:B------:R-:W2:Y:S01]  /*18b0*/  LDG.E.64 R2, desc[UR36][R2.64] ;  /* 0x0000002402027981 */ /* 0x000ea2000c1e1b00 */
[----:B------:R-:W-:Y:S01]  /*18c0*/  UMOV UR4, 0xf0000000 ;  /* 0xf000000000047882 */ /* 0x000fe20000000000 */
[----:B------:R-:W-:Y:S01]  /*18d0*/  UMOV UR5, 0x380fffff ;  /* 0x380fffff00057882 */ /* 0x000fe20000000000 */
[----:B--2---:R-:W0:Y:S01]  /*18e0*/  F2F.F32.F64 R0, R2 ;  /* 0x0000000200007310 */ /* 0x004e220000301000 */
[----:B------:R-:W-:-:S14]  /*18f0*/  DSETP.GEU.AND P0, PT, |R2|, UR4, PT ;  /* 0x0000000402007e2a */ /* 0x000fdc000bf0e200 */
[----:B0-----:R-:W-:Y:S01]  /*1900*/  @!P0 FMUL R0, R0, 1.175494350822287508e-38 ;  /* 0x0080000000008820 */ /* 0x001fe20000400000 */
[----:B------:R-:W-:Y:S06]  /*1910*/  BRA `(.L_x_5559) ;  /* 0x0000000800307947 */ /* 0x000fec0003800000 */
.L_x_5567:
        /* <DEDUP_REMOVED lines=26> */
.L_x_5570:
        /* <DEDUP_REMOVED lines=13> */
.L_x_5569:
[----:B------:R-:W2:Y:S02]  /*1b90*/  LDG.E.U16 R0, desc[UR36][R2.64] ;  /* 0x0000002402007981 */ /* 0x000ea4000c1e1500 */
[----:B--2---:R-:W-:Y:S01]  /*1ba0*/  IMAD.U32 R0, R0, 0x10000, RZ ;  /* 0x0001000000007824 */ /* 0x004fe200078e00ff */
[----:B------:R-:W-:Y:S06]  /*1bb0*/  BRA `(.L_x_5559) ;  /* 0x0000000400887947 */ /* 0x000fec0003800000 */
.L_x_5566:
        /* <DEDUP_REMOVED lines=11> */
.L_x_5573:
        /* <DEDUP_REMOVED lines=20> */
.L_x_5575:
[----:B------:R-:W-:Y:S05]  /*1db0*/  BSYNC B0 ;  /* 0x0000000000007941 */ /* 0x000fea0003800000 */
.L_x_5574:
[----:B------:R-:W-:Y:S01]  /*1dc0*/  LEA R3, R0, 0x3b800000, 0x17 ;  /* 0x3b80000000037811 */ /* 0x000fe200078eb8ff */
[----:B------:R-:W-:-:S05]  /*1dd0*/  IMAD.SHL.U32 R0, R2, 0x100000, RZ ;  /* 0x0010000002007824 */ /* 0x000fca00078e00ff */
[----:B------:R-:W-:Y:S01]  /*1de0*/  LOP3.LUT R0, R3, R0, R4, 0xfe, !PT ;  /* 0x0000000003007212 */ /* 0x000fe200078efe04 */
[----:B------:R-:W-:Y:S06]  /*1df0*/  BRA `(.L_x_5559) ;  /* 0x0000000000f87947 */ /* 0x000fec0003800000 */
.L_x_5572:
        /* <DEDUP_REMOVED lines=20> */
.L_x_5577:
[----:B------:R-:W-:Y:S05]  /*1f40*/  BSYNC B0 ;  /* 0x0000000000007941 */ /* 0x000fea0003800000 */
.L_x_5576:
[----:B------:R-:W-:Y:S01]  /*1f50*/  LEA R3, R0, 0x37800000, 0x17 ;  /* 0x3780000000037811 */ /* 0x000fe200078eb8ff */
[----:B------:R-:W-:-:S05]  /*1f60*/  IMAD.SHL.U32 R0, R2, 0x200000, RZ ;  /* 0x0020000002007824 */ /* 0x000fca00078e00ff */
[----:B------:R-:W-:Y:S01]  /*1f70*/  LOP3.LUT R0, R3, R0, R4, 0xfe, !PT ;  /* 0x0000000003007212 */ /* 0x000fe200078efe04 */
[----:B------:R-:W-:Y:S06]  /*1f80*/  BRA `(.L_x_5559) ;  /* 0x0000000000947947 */ /* 0x000fec0003800000 */
.L_x_5571:
        /* <DEDUP_REMOVED lines=14> */
.L_x_5558:
        /* <DEDUP_REMOVED lines=16> */
.L_x_5580:
[----:B------:R-:W-:Y:S01]  /*2170*/  IMAD.MOV.U32 R0, RZ, RZ, RZ ;  /* 0x000000ffff007224 */ /* 0x000fe200078e00ff */
[----:B------:R-:W-:Y:S06]  /*2180*/  BRA `(.L_x_5559) ;  /* 0x0000000000147947 */ /* 0x000fec0003800000 */
.L_x_5579:
[----:B------:R-:W2:Y:S02]  /*2190*/  LDG.E.64 R2, desc[UR36][R2.64] ;  /* 0x0000002402027981 */ /* 0x000ea4000c1e1b00 */
[----:B--2---:R0:W1:Y:S01]  /*21a0*/  I2F.U64 R0, R2 ;  /* 0x0000000200007312 */ /* 0x0040620000301000 */
[----:B------:R-:W-:Y:S05]  /*21b0*/  BRA `(.L_x_5559) ;  /* 0x0000000000087947 */ /* 0x000fea0003800000 */
.L_x_5578:
[----:B------:R-:W2:Y:S02]  /*21c0*/  LDG.E R0, desc[UR36][R2.64] ;  /* 0x0000002402007981 */ /* 0x000ea4000c1e1900 */
[----:B--2---:R-:W-:-:S07]  /*21d0*/  I2FP.F32.U32 R0, R0 ;  /* 0x0000000000007245 */ /* 0x004fce0000201000 */
.L_x_5559:
[----:B------:R-:W-:Y:S05]  /*21e0*/  BSYNC B6 ;  /* 0x0000000000067941 */ /* 0x000fea0003800000 */
.L_x_5553:
[----:B------:R-:W2:Y:S01]  /*21f0*/  LDC.U8 R5, c[0x0][0x428] ;  /* 0x00010a00ff057b82 */ /* 0x000ea20000000000 */
[----:B01---5:R-:W0:Y:S01]  /*2200*/  MUFU.RCP R0, R0 ;  /* 0x0000000000007308 */ /* 0x023e220000001000 */
[----:B------:R-:W-:Y:S02]  /*2210*/  ULDC UR4, c[0x0][0x424] ;  /* 0x0001090000047ab9 */ /* 0x000fe40000000800 */
[----:B0-----:R-:W-:-:S05]  /*2220*/  FMUL.FTZ R4, R0, UR4 ;  /* 0x0000000400047c20 */ /* 0x001fca0008410000 */
[----:B--234-:R0:W1:Y:S01]  /*2230*/  FRND.TRUNC R2, R4 ;  /* 0x0000000400027307 */ /* 0x01c062000020d000 */
        /* <DEDUP_REMOVED lines=14> */
.L_x_5584:
[----:B------:R-:W0:Y:S02]  /*2320*/  F2I.S64.TRUNC R2, R4 ;  /* 0x0000000400027311 */ /* 0x000e24000020d900 */
[----:B0-----:R0:W-:Y:S01]  /*2330*/  STG.E.U8 desc[UR36][R16.64], R2 ;  /* 0x0000000210007986 */ /* 0x0011e2000c101124 */
[----:B------:R-:W-:Y:S05]  /*2340*/  BRA `(.L_x_5586) ;  /* 0x0000000c00407947 */ /* 0x000fea0003800000 */
.L_x_5583:
        /* <DEDUP_REMOVED lines=9> */
.L_x_5588:
[----:B------:R-:W0:Y:S02]  /*23e0*/  F2I.TRUNC.NTZ R3, R4 ;  /* 0x0000000400037305 */ /* 0x000e24000020f100 */
[----:B0-----:R0:W-:Y:S01]  /*23f0*/  STG.E desc[UR36][R16.64], R3 ;  /* 0x0000000310007986 */ /* 0x0011e2000c101924 */
[----:B------:R-:W-:Y:S05]  /*2400*/  BRA `(.L_x_5586) ;  /* 0x0000000c00107947 */ /* 0x000fea0003800000 */
.L_x_5587:
[----:B------:R-:W0:Y:S02]  /*2410*/  F2I.TRUNC.NTZ R3, R4 ;  /* 0x0000000400037305 */ /* 0x000e24000020f100 */
[----:B0-----:R0:W-:Y:S01]  /*2420*/  STG.E.U16 desc[UR36][R16.64], R3 ;  /* 0x0000000310007986 */ /* 0x0011e2000c101524 */
[----:B------:R-:W-:Y:S05]  /*2430*/  BRA `(.L_x_5586) ;  /* 0x0000000c00047947 */ /* 0x000fea0003800000 */
.L_x_5582:
        /* <DEDUP_REMOVED lines=8> */
.L_x_5590:
[----:B------:R-:W-:-:S05]  /*24c0*/  F2FP.F16.F32.PACK_AB R2, RZ, R2 ;  /* 0x00000002ff02723e */ /* 0x000fca00000000ff */
[----:B------:R0:W-:Y:S01]  /*24d0*/  STG.E.U16 desc[UR36][R16.64], R2 ;  /* 0x0000000210007986 */ /* 0x0001e2000c101524 */
[----:B------:R-:W-:Y:S05]  /*24e0*/  BRA `(.L_x_5586) ;  /* 0x0000000800d87947 */ /* 0x000fea0003800000 */
.L_x_5589:
        /* <DEDUP_REMOVED lines=9> */
.L_x_5592:
[----:B------:R-:W-:-:S04]  /*2580*/  F2FP.F16.F32.PACK_AB R3, RZ, R2 ;  /* 0x00000002ff03723e */ /* 0x000fc800000000ff */
[----:B------:R-:W-:-:S05]  /*2590*/  PRMT R3, R3, 0x5410, RZ ;  /* 0x0000541003037816 */ /* 0x000fca00000000ff */
[----:B------:R0:W-:Y:S01]  /*25a0*/  STG.E desc[UR36][R16.64], R3 ;  /* 0x0000000310007986 */ /* 0x0001e2000c101924 */
[----:B------:R-:W-:Y:S05]  /*25b0*/  BRA `(.L_x_5586) ;  /* 0x0000000800a47947 */ /* 0x000fea0003800000 */
.L_x_5591:
[----:B------:R-:W-:-:S06]  /*25c0*/  FMUL.FTZ R2, R2, 1 ;  /* 0x3f80000002027820 */ /* 0x000fcc0000410000 */
[----:B------:R-:W0:Y:S02]  /*25d0*/  F2F.F64.F32 R2, R2 ;  /* 0x0000000200027310 */ /* 0x000e240000201800 */
[----:B0-----:R0:W-:Y:S01]  /*25e0*/  STG.E.64 desc[UR36][R16.64], R2 ;  /* 0x0000000210007986 */ /* 0x0011e2000c101b24 */
[----:B------:R-:W-:Y:S05]  /*25f0*/  BRA `(.L_x_5586) ;  /* 0x0000000800947947 */ /* 0x000fea0003800000 */
.L_x_5581:
        /* <DEDUP_REMOVED lines=12> */
.L_x_5595:
[----:B------:R-:W-:Y:S01]  /*26c0*/  FMUL.FTZ R4, R2, 1 ;  /* 0x3f80000002047820 */ /* 0x000fe20000410000 */
[----:B------:R-:W-:-:S05]  /*26d0*/  CS2R R6, SRZ ;  /* 0x0000000000067805 */ /* 0x000fca000001ff00 */
[----:B------:R-:W0:Y:S02]  /*26e0*/  F2F.F64.F32 R4, R4 ;  /* 0x0000000400047310 */ /* 0x000e240000201800 */
[----:B0-----:R0:W-:Y:S01]  /*26f0*/  STG.E.128 desc[UR36][R16.64], R4 ;  /* 0x0000000410007986 */ /* 0x0011e2000c101d24 */
[----:B------:R-:W-:Y:S05]  /*2700*/  BRA `(.L_x_5586) ;  /* 0x0000000800507947 */ /* 0x000fea0003800000 */
.L_x_5594:
        /* <DEDUP_REMOVED lines=20> */
.L_x_5599:
[----:B------:R-:W-:Y:S05]  /*2850*/  BSYNC B0 ;  /* 0x0000000000007941 */ /* 0x000fea0003800000 */
.L_x_5598:
[----:B------:R-:W-:-:S05]  /*2860*/  LOP3.LUT R5, R0, R5, RZ, 0xfc, !PT ;  /* 0x0000000500057212 */ /* 0x000fca00078efcff */
[----:B------:R0:W-:Y:S01]  /*2870*/  STG.E.U8 desc[UR36][R16.64], R5 ;  /* 0x0000000510007986 */ /* 0x0001e2000c101124 */
[----:B------:R-:W-:Y:S05]  /*2880*/  BRA `(.L_x_5586) ;  /* 0x0000000400f07947 */ /* 0x000fea0003800000 */
.L_x_5597:
        /* <DEDUP_REMOVED lines=12> */
.L_x_5601:
[----:B------:R-:W-:Y:S01]  /*2950*/  IMAD.MOV.U32 R0, RZ, RZ, 0x7f ;  /* 0x0000007fff007424 */ /* 0x000fe200078e00ff */
[----:B------:R-:W-:-:S04]  /*2960*/  ISETP.GT.U32.AND P0, PT, R4, 0x7f800000, PT ;  /* 0x7f8000000400780c */ /* 0x000fc80003f04070 */
[----:B------:R-:W-:-:S09]  /*2970*/  SEL R0, R0, 0x7c, P0 ;  /* 0x0000007c00007807 */ /* 0x000fd20000000000 */
.L_x_5602:
[----:B------:R-:W-:Y:S05]  /*2980*/  BSYNC B0 ;  /* 0x0000000000007941 */ /* 0x000fea0003800000 */
.L_x_5600:
[----:B------:R-:W-:-:S04]  /*2990*/  LOP3.LUT R2, R2, 0x80000000, RZ, 0xc0, !PT ;  /* 0x8000000002027812 */ /* 0x000fc800078ec0ff */
[----:B------:R-:W-:-:S04]  /*29a0*/  SHF.R.U32.HI R3, RZ, 0x18, R2 ;  /* 0x00000018ff037819 */ /* 0x000fc80000011602 */
[----:B------:R-:W-:-:S05]  /*29b0*/  LOP3.LUT R3, R0, R3, RZ, 0xfc, !PT ;  /* 0x0000000300037212 */ /* 0x000fca00078efcff */
[----:B------:R0:W-:Y:S01]  /*29c0*/  STG.E.U8 desc[UR36][R16.64], R3 ;  /* 0x0000000310007986 */ /* 0x0001e2000c101124 */
[----:B------:R-:W-:Y:S05]  /*29d0*/  BRA `(.L_x_5586) ;  /* 0x00000004009c7947 */ /* 0x000fea0003800000 */
.L_x_5596:
[----:B------:R-:W-:-:S05]  /*29e0*/  F2FP.BF16.F32.PACK_AB R2, RZ, R2 ;  /* 0x00000002ff02723e */ /* 0x000fca00000010ff */
[----:B------:R0:W-:Y:S01]  /*29f0*/  STG.E.U16 desc[UR36][R16.64], R2 ;  /* 0x0000000210007986 */ /* 0x0001e2000c101524 */
[----:B------:R-:W-:Y:S05]  /*2a00*/  BRA `(.L_x_5586) ;  /* 0x0000000400907947 */ /* 0x000fea0003800000 */
.L_x_5593:
        /* <DEDUP_REMOVED lines=11> */
.L_x_5605:
        /* <DEDUP_REMOVED lines=16> */
.L_x_5608:
[----:B------:R-:W-:-:S04]  /*2bc0*/  LOP3.LUT R2, R2, 0x80000000, RZ, 0xc0, !PT ;  /* 0x8000000002027812 */ /* 0x000fc800078ec0ff */
[----:B------:R-:W-:-:S04]  /*2bd0*/  SHF.R.U32.HI R3, RZ, 0x18, R2 ;  /* 0x00000018ff037819 */ /* 0x000fc80000011602 */
[----:B------:R-:W-:-:S04]  /*2be0*/  LOP3.LUT R0, R0, R3, RZ, 0xfc, !PT ;  /* 0x0000000300007212 */ /* 0x000fc800078efcff */
[----:B------:R-:W-:-:S07]  /*2bf0*/  PRMT R8, R0, 0x7610, R8 ;  /* 0x0000761000087816 */ /* 0x000fce0000000008 */
.L_x_5607:
[----:B------:R-:W-:Y:S05]  /*2c00*/  BSYNC B0 ;  /* 0x0000000000007941 */ /* 0x000fea0003800000 */
.L_x_5606:
[----:B------:R0:W-:Y:S01]  /*2c10*/  STG.E.U8 desc[UR36][R16.64], R8 ;  /* 0x0000000810007986 */ /* 0x0001e2000c101124 */
[----:B------:R-:W-:Y:S05]  /*2c20*/  BRA `(.L_x_5586) ;  /* 0x0000000400087947 */ /* 0x000fea0003800000 */
.L_x_5604:
        /* <DEDUP_REMOVED lines=16> */
.L_x_5611:
[----:B------:R-:W-:-:S04]  /*2d30*/  LOP3.LUT R2, R2, 0x80000000, RZ, 0xc0, !PT ;  /* 0x8000000002027812 */ /* 0x000fc800078ec0ff */
[----:B------:R-:W-:-:S04]  /*2d40*/  SHF.R.U32.HI R3, RZ, 0x18, R2 ;  /* 0x00000018ff037819 */ /* 0x000fc80000011602 */
[----:B------:R-:W-:-:S04]  /*2d50*/  LOP3.LUT R0, R0, R3, RZ, 0xfc, !PT ;  /* 0x0000000300007212 */ /* 0x000fc800078efcff */
[----:B------:R-:W-:-:S07]  /*2d60*/  PRMT R8, R0, 0x7610, R8 ;  /* 0x0000761000087816 */ /* 0x000fce0000000008 */
.L_x_5610:
[----:B------:R-:W-:Y:S05]  /*2d70*/  BSYNC B0 ;  /* 0x0000000000007941 */ /* 0x000fea0003800000 */
.L_x_5609:
[----:B------:R3:W-:Y:S01]  /*2d80*/  STG.E.U8 desc[UR36][R16.64], R8 ;  /* 0x0000000810007986 */ /* 0x0007e2000c101124 */
[----:B------:R-:W-:Y:S05]  /*2d90*/  BRA `(.L_x_5586) ;  /* 0x0000000000ac7947 */ /* 0x000fea0003800000 */
.L_x_5603:
        /* <DEDUP_REMOVED lines=21> */
.L_x_5585:
        /* <DEDUP_REMOVED lines=16> */
.L_x_5614:
[----:B------:R-:W-:Y:S05]  /*2ff0*/  BRA `(.L_x_5586) ;  /* 0x0000000000147947 */ /* 0x000fea0003800000 */
.L_x_5613:
[----:B------:R-:W0:Y:S02]  /*3000*/  F2I.U64.TRUNC R2, R4 ;  /* 0x0000000400027311 */ /* 0x000e24000020d800 */
[----:B0-----:R2:W-:Y:S01]  /*3010*/  STG.E.64 desc[UR36][R16.64], R2 ;  /* 0x0000000210007986 */ /* 0x0015e2000c101b24 */
[----:B------:R-:W-:Y:S05]  /*3020*/  BRA `(.L_x_5586) ;  /* 0x0000000000087947 */ /* 0x000fea0003800000 */
.L_x_5612:
[----:B------:R-:W0:Y:S02]  /*3030*/  F2I.U32.TRUNC.NTZ R3, R4 ;  /* 0x0000000400037305 */ /* 0x000e24000020f000 */
[----:B0-----:R0:W-:Y:S02]  /*3040*/  STG.E desc[UR36][R16.64], R3 ;  /* 0x0000000310007986 */ /* 0x0011e4000c101924 */
.L_x_5586:
[----:B------:R-:W-:-:S04]  /*3050*/  IMAD R18, R23, 0x200, R18 ;  /* 0x0000020017127824 */ /* 0x000fc800078e0212 */
[----:B------:R-:W-:-:S07]  /*3060*/  VIADD R19, R18, 0x80 ;  /* 0x0000008012137836 */ /* 0x000fce0000000000 */
.L_x_5551:
[----:B------:R-:W-:Y:S05]  /*3070*/  BSYNC B7 ;  /* 0x0000000000077941 */ /* 0x000fea0003800000 */
.L_x_5550:
        /* <DEDUP_REMOVED lines=307> */
.L_x_5617:
        /* <DEDUP_REMOVED lines=22> */
.L_x_5622:
[----:B------:R-:W2:Y:S02]  /*4510*/  LDG.E.U8 R0, desc[UR36][R2.64] ;  /* 0x0000002402007981 */ /* 0x000ea4000c1e1100 */
[----:B--2---:R-:W-:Y:S01]  /*4520*/  I2FP.F32.U32 R0, R0 ;  /* 0x0000000000007245 */ /* 0x004fe20000201000 */
[----:B------:R-:W-:Y:S06]  /*4530*/  BRA `(.L_x_5624) ;  /* 0x0000000c002c7947 */ /* 0x000fec0003800000 */
.L_x_5621:
        /* <DEDUP_REMOVED lines=9> */
.L_x_5626:
[----:B------:R-:W2:Y:S02]  /*45d0*/  LDG.E R0, desc[UR36][R2.64] ;  /* 0x0000002402007981 */ /* 0x000ea4000c1e1900 */
[----:B--2---:R-:W-:Y:S01]  /*45e0*/  I2FP.F32.S32 R0, R0 ;  /* 0x0000000000007245 */ /* 0x004fe20000201400 */
[----:B------:R-:W-:Y:S06]  /*45f0*/  BRA `(.L_x_5624) ;  /* 0x0000000800fc7947 */ /* 0x000fec0003800000 */
.L_x_5625:
[----:B------:R-:W2:Y:S02]  /*4600*/  LDG.E.U16 R0, desc[UR36][R2.64] ;  /* 0x0000002402007981 */ /* 0x000ea4000c1e1500 */
[----:B--2---:R-:W1:Y:S01]  /*4610*/  I2F.S16 R0, R0 ;  /* 0x0000000000007306 */ /* 0x004e620000101400 */
[----:B------:R-:W-:Y:S05]  /*4620*/  BRA `(.L_x_5624) ;  /* 0x0000000800f07947 */ /* 0x000fea0003800000 */
.L_x_5620:
        /* <DEDUP_REMOVED lines=8> */
.L_x_5628:
[----:B------:R-:W2:Y:S02]  /*46b0*/  LDG.E.U16 R0, desc[UR36][R2.64] ;  /* 0x0000002402007981 */ /* 0x000ea4000c1e1500 */
[----:B--2---:R-:W-:Y:S01]  /*46c0*/  HADD2.F32 R0, -RZ, R0.H0_H0 ;  /* 0x20000000ff007230 */ /* 0x004fe20000004100 */
[----:B------:R-:W-:Y:S06]  /*46d0*/  BRA `(.L_x_5624) ;  /* 0x0000000800c47947 */ /* 0x000fec0003800000 */
.L_x_5627:
        /* <DEDUP_REMOVED lines=8> */
.L_x_5630:
[----:B------:R-:W2:Y:S02]  /*4760*/  LDG.E.U16 R0, desc[UR36][R2.64] ;  /* 0x0000002402007981 */ /* 0x000ea4000c1e1500 */
[----:B--2---:R-:W-:Y:S01]  /*4770*/  HADD2.F32 R0, -RZ, R0.H0_H0 ;  /* 0x20000000ff007230 */ /* 0x004fe20000004100 */
[----:B------:R-:W-:Y:S06]  /*4780*/  BRA `(.L_x_5624) ;  /* 0x0000000800987947 */ /* 0x000fec0003800000 */
.L_x_5629:
[----:B------:R-:W2:Y:S01]  /*4790*/  LDG.E.64 R2, desc[UR36][R2.64] ;  /* 0x0000002402027981 */ /* 0x000ea2000c1e1b00 */
[----:B------:R-:W-:Y:S01]  /*47a0*/  UMOV UR4, 0xf0000000 ;  /* 0xf000000000047882 */ /* 0x000fe20000000000 */
[----:B------:R-:W-:Y:S01]  /*47b0*/  UMOV UR5, 0x380fffff ;  /* 0x380fffff00057882 */ /* 0x000fe20000000000 */
[----:B--2---:R-:W0:Y:S01]  /*47c0*/  F2F.F32.F64 R0, R2 ;  /* 0x0000000200007310 */ /* 0x004e220000301000 */
[----:B------:R-:W-:-:S14]  /*47d0*/  DSETP.GEU.AND P0, PT, |R2|, UR4, PT ;  /* 0x0000000402007e2a */ /* 0x000fdc000bf0e200 */
[----:B0-----:R-:W-:Y:S01]  /*47e0*/  @!P0 FMUL R0, R0, 1.175494350822287508e-38 ;  /* 0x0080000000008820 */ /* 0x001fe20000400000 */
[----:B------:R-:W-:Y:S06]  /*47f0*/  BRA `(.L_x_5624) ;  /* 0x00000008007c7947 */ /* 0x000fec0003800000 */
.L_x_5619:
        /* <DEDUP_REMOVED lines=12> */
.L_x_5633:
[----:B------:R-:W2:Y:S01]  /*48c0*/  LDG.E.64 R2, desc[UR36][R2.64] ;  /* 0x0000002402027981 */ /* 0x000ea2000c1e1b00 */
[----:B------:R-:W-:Y:S01]  /*48d0*/  UMOV UR4, 0xf0000000 ;  /* 0xf000000000047882 */ /* 0x000fe20000000000 */
[----:B------:R-:W-:Y:S01]  /*48e0*/  UMOV UR5, 0x380fffff ;  /* 0x380fffff00057882 */ /* 0x000fe20000000000 */
[----:B--2---:R-:W0:Y:S01]  /*48f0*/  F2F.F32.F64 R0, R2 ;  /* 0x0000000200007310 */ /* 0x004e220000301000 */
[----:B------:R-:W-:-:S14]  /*4900*/  DSETP.GEU.AND P0, PT, |R2|, UR4, PT ;  /* 0x0000000402007e2a */ /* 0x000fdc000bf0e200 */
[----:B0-----:R-:W-:Y:S01]  /*4910*/  @!P0 FMUL R0, R0, 1.175494350822287508e-38 ;  /* 0x0080000000008820 */ /* 0x001fe20000400000 */
[----:B------:R-:W-:Y:S06]  /*4920*/  BRA `(.L_x_5624) ;  /* 0x0000000800307947 */ /* 0x000fec0003800000 */
.L_x_5632:
        /* <DEDUP_REMOVED lines=26> */
.L_x_5635:
        /* <DEDUP_REMOVED lines=13> */
.L_x_5634:
[----:B------:R-:W2:Y:S02]  /*4ba0*/  LDG.E.U16 R0, desc[UR36][R2.64] ;  /* 0x0000002402007981 */ /* 0x000ea4000c1e1500 */
[----:B--2---:R-:W-:Y:S01]  /*4bb0*/  IMAD.U32 R0, R0, 0x10000, RZ ;  /* 0x0001000000007824 */ /* 0x004fe200078e00ff */
[----:B------:R-:W-:Y:S06]  /*4bc0*/  BRA `(.L_x_5624) ;  /* 0x0000000400887947 */ /* 0x000fec0003800000 */
.L_x_5631:
        /* <DEDUP_REMOVED lines=11> */
.L_x_5638:
        /* <DEDUP_REMOVED lines=20> */
.L_x_5640:
[----:B------:R-:W-:Y:S05]  /*4dc0*/  BSYNC B0 ;  /* 0x0000000000007941 */ /* 0x000fea0003800000 */
.L_x_5639:
[----:B------:R-:W-:Y:S01]  /*4dd0*/  LEA R3, R0, 0x3b800000, 0x17 ;  /* 0x3b80000000037811 */ /* 0x000fe200078eb8ff */
[----:B------:R-:W-:-:S05]  /*4de0*/  IMAD.SHL.U32 R0, R2, 0x100000, RZ ;  /* 0x0010000002007824 */ /* 0x000fca00078e00ff */
[----:B------:R-:W-:Y:S01]  /*4df0*/  LOP3.LUT R0, R3, R0, R4, 0xfe, !PT ;  /* 0x0000000003007212 */ /* 0x000fe200078efe04 */
[----:B------:R-:W-:Y:S06]  /*4e00*/  BRA `(.L_x_5624) ;  /* 0x0000000000f87947 */ /* 0x000fec0003800000 */
.L_x_5637:
        /* <DEDUP_REMOVED lines=20> */
.L_x_5642:
[----:B------:R-:W-:Y:S05]  /*4f50*/  BSYNC B0 ;  /* 0x0000000000007941 */ /* 0x000fea0003800000 */
.L_x_5641:
[----:B------:R-:W-:Y:S01]  /*4f60*/  LEA R3, R0, 0x37800000, 0x17 ;  /* 0x3780000000037811 */ /* 0x000fe200078eb8ff */
[----:B------:R-:W-:-:S05]  /*4f70*/  IMAD.SHL.U32 R0, R2, 0x200000, RZ ;  /* 0x0020000002007824 */ /* 0x000fca00078e00ff */
[----:B------:R-:W-:Y:S01]  /*4f80*/  LOP3.LUT R0, R3, R0, R4, 0xfe, !PT ;  /* 0x0000000003007212 */ /* 0x000fe200078efe04 */
[----:B------:R-:W-:Y:S06]  /*4f90*/  BRA `(.L_x_5624) ;  /* 0x0000000000947947 */ /* 0x000fec0003800000 */
.L_x_5636:
        /* <DEDUP_REMOVED lines=14> */
.L_x_5623:
        /* <DEDUP_REMOVED lines=16> */
.L_x_5645:
[----:B------:R-:W-:Y:S01]  /*5180*/  IMAD.MOV.U32 R0, RZ, RZ, RZ ;  /* 0x000000ffff007224 */ /* 0x000fe200078e00ff */
[----:B------:R-:W-:Y:S06]  /*5190*/  BRA `(.L_x_5624) ;  /* 0x0000000000147947 */ /* 0x000fec0003800000 */
.L_x_5644:
[----:B------:R-:W2:Y:S02]  /*51a0*/  LDG.E.64 R2, desc[UR36][R2.64] ;  /* 0x0000002402027981 */ /* 0x000ea4000c1e1b00 */
[----:B--2---:R0:W1:Y:S01]  /*51b0*/  I2F.U64 R0, R2 ;  /* 0x0000000200007312 */ /* 0x0040620000301000 */
[----:B------:R-:W-:Y:S05]  /*51c0*/  BRA `(.L_x_5624) ;  /* 0x0000000000087947 */ /* 0x000fea0003800000 */
.L_x_5643:
[----:B------:R-:W2:Y:S02]  /*51d0*/  LDG.E R0, desc[UR36][R2.64] ;  /* 0x0000002402007981 */ /* 0x000ea4000c1e1900 */
[----:B--2---:R-:W-:-:S07]  /*51e0*/  I2FP.F32.U32 R0, R0 ;  /* 0x0000000000007245 */ /* 0x004fce0000201000 */
.L_x_5624:
[----:B------:R-:W-:Y:S05]  /*51f0*/  BSYNC B6 ;  /* 0x0000000000067941 */ /* 0x000fea0003800000 */
.L_x_5618:
[----:B------:R-:W2:Y:S01]  /*5200*/  LDC.U8 R5, c[0x0][0x428] ;  /* 0x00010a00ff057b82 */ /* 0x000ea20000000000 */
[----:B01-3-5:R-:W2:Y:S01]  /*5210*/  MUFU.RCP R0, R0 ;  /* 0x0000000000007308 */ /* 0x02bea20000001000 */
[----:B------:R-:W-:Y:S02]  /*5220*/  ULDC UR4, c[0x0][0x424] ;  /* 0x0001090000047ab9 */ /* 0x000fe40000000800 */
[----:B--2-4-:R-:W-:-:S05]  /*5230*/  FMUL.FTZ R3, R0, UR4 ;  /* 0x0000000400037c20 */ /* 0x014fca0008410000 */
        /* <DEDUP_REMOVED lines=15> */
.L_x_5649:
[----:B------:R-:W0:Y:S02]  /*5330*/  F2I.S64.TRUNC R2, R3 ;  /* 0x0000000300027311 */ /* 0x000e24000020d900 */
[----:B0-----:R4:W-:Y:S01]  /*5340*/  STG.E.U8 desc[UR36][R16.64], R2 ;  /* 0x0000000210007986 */ /* 0x0019e2000c101124 */
[----:B------:R-:W-:Y:S05]  /*5350*/  BRA `(.L_x_5651) ;  /* 0x0000000c00407947 */ /* 0x000fea0003800000 */
.L_x_5648:
        /* <DEDUP_REMOVED lines=9> */
.L_x_5653:
[----:B------:R-:W0:Y:S02]  /*53f0*/  F2I.TRUNC.NTZ R3, R3 ;  /* 0x0000000300037305 */ /* 0x000e24000020f100 */
[----:B0-----:R2:W-:Y:S01]  /*5400*/  STG.E desc[UR36][R16.64], R3 ;  /* 0x0000000310007986 */ /* 0x0015e2000c101924 */
[----:B------:R-:W-:Y:S05]  /*5410*/  BRA `(.L_x_5651) ;  /* 0x0000000c00107947 */ /* 0x000fea0003800000 */
.L_x_5652:
[----:B------:R-:W0:Y:S02]  /*5420*/  F2I.TRUNC.NTZ R3, R3 ;  /* 0x0000000300037305 */ /* 0x000e24000020f100 */
[----:B0-----:R0:W-:Y:S01]  /*5430*/  STG.E.U16 desc[UR36][R16.64], R3 ;  /* 0x0000000310007986 */ /* 0x0011e2000c101524 */
[----:B------:R-:W-:Y:S05]  /*5440*/  BRA `(.L_x_5651) ;  /* 0x0000000c00047947 */ /* 0x000fea0003800000 */
.L_x_5647:
        /* <DEDUP_REMOVED lines=8> */
.L_x_5655:
[----:B------:R-:W-:-:S05]  /*54d0*/  F2FP.F16.F32.PACK_AB R2, RZ, R2 ;  /* 0x00000002ff02723e */ /* 0x000fca00000000ff */
[----:B------:R0:W-:Y:S01]  /*54e0*/  STG.E.U16 desc[UR36][R16.64], R2 ;  /* 0x0000000210007986 */ /* 0x0001e2000c101524 */
[----:B------:R-:W-:Y:S05]  /*54f0*/  BRA `(.L_x_5651) ;  /* 0x0000000800d87947 */ /* 0x000fea0003800000 */
.L_x_5654:
        /* <DEDUP_REMOVED lines=9> */
.L_x_5657:
[----:B------:R-:W-:-:S04]  /*5590*/  F2FP.F16.F32.PACK_AB R3, RZ, R2 ;  /* 0x00000002ff03723e */ /* 0x000fc800000000ff */
[----:B------:R-:W-:-:S05]  /*55a0*/  PRMT R3, R3, 0x5410, RZ ;  /* 0x0000541003037816 */ /* 0x000fca00000000ff */
[----:B------:R0:W-:Y:S01]  /*55b0*/  STG.E desc[UR36][R16.64], R3 ;  /* 0x0000000310007986 */ /* 0x0001e2000c101924 */
[----:B------:R-:W-:Y:S05]  /*55c0*/  BRA `(.L_x_5651) ;  /* 0x0000000800a47947 */ /* 0x000fea0003800000 */
.L_x_5656:
[----:B------:R-:W-:-:S06]  /*55d0*/  FMUL.FTZ R2, R2, 1 ;  /* 0x3f80000002027820 */ /* 0x000fcc0000410000 */
[----:B------:R-:W0:Y:S02]  /*55e0*/  F2F.F64.F32 R2, R2 ;  /* 0x0000000200027310 */ /* 0x000e240000201800 */
[----:B0-----:R0:W-:Y:S01]  /*55f0*/  STG.E.64 desc[UR36][R16.64], R2 ;  /* 0x0000000210007986 */ /* 0x0011e2000c101b24 */
[----:B------:R-:W-:Y:S05]  /*5600*/  BRA `(.L_x_5651) ;  /* 0x0000000800947947 */ /* 0x000fea0003800000 */
.L_x_5646:
        /* <DEDUP_REMOVED lines=12> */
.L_x_5660:
[----:B------:R-:W-:Y:S01]  /*56d0*/  FMUL.FTZ R4, R2, 1 ;  /* 0x3f80000002047820 */ /* 0x000fe20000410000 */
[----:B------:R-:W-:-:S05]  /*56e0*/  CS2R R6, SRZ ;  /* 0x0000000000067805 */ /* 0x000fca000001ff00 */
[----:B------:R-:W0:Y:S02]  /*56f0*/  F2F.F64.F32 R4, R4 ;  /* 0x0000000400047310 */ /* 0x000e240000201800 */
[----:B0-----:R0:W-:Y:S01]  /*5700*/  STG.E.128 desc[UR36][R16.64], R4 ;  /* 0x0000000410007986 */ /* 0x0011e2000c101d24 */
[----:B------:R-:W-:Y:S05]  /*5710*/  BRA `(.L_x_5651) ;  /* 0x0000000800507947 */ /* 0x000fea0003800000 */
.L_x_5659:
        /* <DEDUP_REMOVED lines=20> */
.L_x_5664:
[----:B------:R-:W-:Y:S05]  /*5860*/  BSYNC B0 ;  /* 0x0000000000007941 */ /* 0x000fea0003800000 */
.L_x_5663:
[----:B------:R-:W-:-:S05]  /*5870*/  LOP3.LUT R5, R0, R5, RZ, 0xfc, !PT ;  /* 0x0000000500057212 */ /* 0x000fca00078efcff */
[----:B------:R0:W-:Y:S01]  /*5880*/  STG.E.U8 desc[UR36][R16.64], R5 ;  /* 0x0000000510007986 */ /* 0x0001e2000c101124 */
[----:B------:R-:W-:Y:S05]  /*5890*/  BRA `(.L_x_5651) ;  /* 0x0000000400f07947 */ /* 0x000fea0003800000 */
.L_x_5662:
        /* <DEDUP_REMOVED lines=12> */
.L_x_5666:
[----:B------:R-:W-:Y:S01]  /*5960*/  IMAD.MOV.U32 R0, RZ, RZ, 0x7f ;  /* 0x0000007fff007424 */ /* 0x000fe200078e00ff */
[----:B------:R-:W-:-:S04]  /*5970*/  ISETP.GT.U32.AND P0, PT, R4, 0x7f800000, PT ;  /* 0x7f8000000400780c */ /* 0x000fc80003f04070 */
[----:B------:R-:W-:-:S09]  /*5980*/  SEL R0, R0, 0x7c, P0 ;  /* 0x0000007c00007807 */ /* 0x000fd20000000000 */
.L_x_5667:
[----:B------:R-:W-:Y:S05]  /*5990*/  BSYNC B0 ;  /* 0x0000000000007941 */ /* 0x000fea0003800000 */
.L_x_5665:
[----:B------:R-:W-:-:S04]  /*59a0*/  LOP3.LUT R2, R2, 0x80000000, RZ, 0xc0, !PT ;  /* 0x8000000002027812 */ /* 0x000fc800078ec0ff */
[----:B------:R-:W-:-:S04]  /*59b0*/  SHF.R.U32.HI R3, RZ, 0x18, R2 ;  /* 0x00000018ff037819 */ /* 0x000fc80000011602 */
[----:B------:R-:W-:-:S05]  /*59c0*/  LOP3.LUT R3, R0, R3, RZ, 0xfc, !PT ;  /* 0x0000000300037212 */ /* 0x000fca00078efcff */
[----:B------:R0:W-:Y:S01]  /*59d0*/  STG.E.U8 desc[UR36][R16.64], R3 ;  /* 0x0000000310007986 */ /* 0x0001e2000c101124 */
[----:B------:R-:W-:Y:S05]  /*59e0*/  BRA `(.L_x_5651) ;  /* 0x00000004009c7947 */ /* 0x000fea0003800000 */
.L_x_5661:
[----:B------:R-:W-:-:S05]  /*59f0*/  F2FP.BF16.F32.PACK_AB R2, RZ, R2 ;  /* 0x00000002ff02723e */ /* 0x000fca00000010ff */
[----:B------:R0:W-:Y:S01]  /*5a00*/  STG.E.U16 desc[UR36][R16.64], R2 ;  /* 0x0000000210007986 */ /* 0x0001e2000c101524 */
[----:B------:R-:W-:Y:S05]  /*5a10*/  BRA `(.L_x_5651) ;  /* 0x0000000400907947 */ /* 0x000fea0003800000 */
.L_x_5658:
        /* <DEDUP_REMOVED lines=11> */
.L_x_5670:
        /* <DEDUP_REMOVED lines=16> */
.L_x_5673:
[----:B------:R-:W-:-:S04]  /*5bd0*/  LOP3.LUT R2, R2, 0x80000000, RZ, 0xc0, !PT ;  /* 0x8000000002027812 */ /* 0x000fc800078ec0ff */
[----:B------:R-:W-:-:S04]  /*5be0*/  SHF.R.U32.HI R3, RZ, 0x18, R2 ;  /* 0x00000018ff037819 */ /* 0x000fc80000011602 */
[----:B------:R-:W-:-:S04]  /*5bf0*/  LOP3.LUT R0, R0, R3, RZ, 0xfc, !PT ;  /* 0x0000000300007212 */ /* 0x000fc800078efcff */
[----:B------:R-:W-:-:S07]  /*5c00*/  PRMT R8, R0, 0x7610, R8 ;  /* 0x0000761000087816 */ /* 0x000fce0000000008 */
.L_x_5672:
[----:B------:R-:W-:Y:S05]  /*5c10*/  BSYNC B0 ;  /* 0x0000000000007941 */ /* 0x000fea0003800000 */
.L_x_5671:
[----:B------:R0:W-:Y:S01]  /*5c20*/  STG.E.U8 desc[UR36][R16.64], R8 ;  /* 0x0000000810007986 */ /* 0x0001e2000c101124 */
[----:B------:R-:W-:Y:S05]  /*5c30*/  BRA `(.L_x_5651) ;  /* 0x0000000400087947 */ /* 0x000fea0003800000 */
.L_x_5669:
        /* <DEDUP_REMOVED lines=16> */
.L_x_5676:
[----:B------:R-:W-:-:S04]  /*5d40*/  LOP3.LUT R2, R2, 0x80000000, RZ, 0xc0, !PT ;  /* 0x8000000002027812 */ /* 0x000fc800078ec0ff */
[----:B------:R-:W-:-:S04]  /*5d50*/  SHF.R.U32.HI R3, RZ, 0x18, R2 ;  /* 0x00000018ff037819 */ /* 0x000fc80000011602 */
[----:B------:R-:W-:-:S04]  /*5d60*/  LOP3.LUT R0, R0, R3, RZ, 0xfc, !PT ;  /* 0x0000000300007212 */ /* 0x000fc800078efcff */
[----:B------:R-:W-:-:S07]  /*5d70*/  PRMT R8, R0, 0x7610, R8 ;  /* 0x0000761000087816 */ /* 0x000fce0000000008 */
.L_x_5675:
[----:B------:R-:W-:Y:S05]  /*5d80*/  BSYNC B0 ;  /* 0x0000000000007941 */ /* 0x000fea0003800000 */
.L_x_5674:
[----:B------:R0:W-:Y:S01]  /*5d90*/  STG.E.U8 desc[UR36][R16.64], R8 ;  /* 0x0000000810007986 */ /* 0x0001e2000c101124 */
[----:B------:R-:W-:Y:S05]  /*5da0*/  BRA `(.L_x_5651) ;  /* 0x0000000000ac7947 */ /* 0x000fea0003800000 */
.L_x_5668:
        /* <DEDUP_REMOVED lines=21> */
.L_x_5650:
        /* <DEDUP_REMOVED lines=16> */
.L_x_5679:
[----:B------:R-:W-:Y:S05]  /*6000*/  BRA `(.L_x_5651) ;  /* 0x0000000000147947 */ /* 0x000fea0003800000 */
.L_x_5678:
[----:B------:R-:W0:Y:S02]  /*6010*/  F2I.U64.TRUNC R2, R3 ;  /* 0x0000000300027311 */ /* 0x000e24000020d800 */
[----:B0-----:R0:W-:Y:S01]  /*6020*/  STG.E.64 desc[UR36][R16.64], R2 ;  /* 0x0000000210007986 */ /* 0x0011e2000c101b24 */
[----:B------:R-:W-:Y:S05]  /*6030*/  BRA `(.L_x_5651) ;  /* 0x0000000000087947 */ /* 0x000fea0003800000 */
.L_x_5677:
[----:B------:R-:W0:Y:S02]  /*6040*/  F2I.U32.TRUNC.NTZ R3, R3 ;  /* 0x0000000300037305 */ /* 0x000e24000020f000 */
[----:B0-----:R0:W-:Y:S02]  /*6050*/  STG.E desc[UR36][R16.64], R3 ;  /* 0x0000000310007986 */ /* 0x0011e4000c101924 */
.L_x_5651:
[----:B------:R-:W-:-:S07]  /*6060*/  VIADD R19, R19, 0x80 ;  /* 0x0000008013137836 */ /* 0x000fce0000000000 */
.L_x_5616:
[----:B------:R-:W-:Y:S05]  /*6070*/  BSYNC B7 ;  /* 0x0000000000077941 */ /* 0x000fea0003800000 */
.L_x_5615:
        /* <DEDUP_REMOVED lines=307> */
.L_x_5682:
        /* <DEDUP_REMOVED lines=22> */
.L_x_5687:
[----:B------:R-:W2:Y:S02]  /*7510*/  LDG.E.U8 R0, desc[UR36][R2.64] ;  /* 0x0000002402007981 */ /* 0x000ea4000c1e1100 */
[----:B--2---:R-:W-:Y:S01]  /*7520*/  I2FP.F32.U32 R0, R0 ;  /* 0x0000000000007245 */ /* 0x004fe20000201000 */
[----:B------:R-:W-:Y:S06]  /*7530*/  BRA `(.L_x_5689) ;  /* 0x0000000c002c7947 */ /* 0x000fec0003800000 */
.L_x_5686:
        /* <DEDUP_REMOVED lines=9> */
.L_x_5691:
[----:B------:R-:W2:Y:S02]  /*75d0*/  LDG.E R0, desc[UR36][R2.64] ;  /* 0x0000002402007981 */ /* 0x000ea4000c1e1900 */
[----:B--2---:R-:W-:Y:S01]  /*75e0*/  I2FP.F32.S32 R0, R0 ;  /* 0x0000000000007245 */ /* 0x004fe20000201400 */
[----:B------:R-:W-:Y:S06]  /*75f0*/  BRA `(.L_x_5689) ;  /* 0x0000000800fc7947 */ /* 0x000fec0003800000 */
.L_x_5690:
[----:B------:R-:W2:Y:S02]  /*7600*/  LDG.E.U16 R0, desc[UR36][R2.64] ;  /* 0x0000002402007981 */ /* 0x000ea4000c1e1500 */
[----:B--2---:R-:W0:Y:S01]  /*7610*/  I2F.S16 R0, R0 ;  /* 0x0000000000007306 */ /* 0x004e220000101400 */
[----:B------:R-:W-:Y:S05]  /*7620*/  BRA `(.L_x_5689) ;  /* 0x0000000800f07947 */ /* 0x000fea0003800000 */
.L_x_5685:
        /* <DEDUP_REMOVED lines=8> */
.L_x_5693:
[----:B------:R-:W2:Y:S02]  /*76b0*/  LDG.E.U16 R0, desc[UR36][R2.64] ;  /* 0x0000002402007981 */ /* 0x000ea4000c1e1500 */
[----:B--2---:R-:W-:Y:S01]  /*76c0*/  HADD2.F32 R0, -RZ, R0.H0_H0 ;  /* 0x20000000ff007230 */ /* 0x004fe20000004100 */
[----:B------:R-:W-:Y:S06]  /*76d0*/  BRA `(.L_x_5689) ;  /* 0x0000000800c47947 */ /* 0x000fec0003800000 */
.L_x_5692:
        /* <DEDUP_REMOVED lines=8> */
.L_x_5695:
[----:B------:R-:W2:Y:S02]  /*7760*/  LDG.E.U16 R0, desc[UR36][R2.64] ;  /* 0x0000002402007981 */ /* 0x000ea4000c1e1500 */
[----:B--2---:R-:W-:Y:S01]  /*7770*/  HADD2.F32 R0, -RZ, R0.H0_H0 ;  /* 0x20000000ff007230 */ /* 0x004fe20000004100 */
[----:B------:R-:W-:Y:S06]  /*7780*/  BRA `(.L_x_5689) ;  /* 0x0000000800987947 */ /* 0x000fec0003800000 */
.L_x_5694:
[----:B------:R-:W2:Y:S01]  /*7790*/  LDG.E.64 R2, desc[UR36][R2.64] ;  /* 0x0000002402027981 */ /* 0x000ea2000c1e1b00 */
[----:B------:R-:W-:Y:S01]  /*77a0*/  UMOV UR4, 0xf0000000 ;  /* 0xf000000000047882 */ /* 0x000fe20000000000 */
[----:B------:R-:W-:Y:S01]  /*77b0*/  UMOV UR5, 0x380fffff ;  /* 0x380fffff00057882 */ /* 0x000fe20000000000 */
[----:B--2---:R-:W0:Y:S01]  /*77c0*/  F2F.F32.F64 R0, R2 ;  /* 0x0000000200007310 */ /* 0x004e220000301000 */
[----:B------:R-:W-:-:S14]  /*77d0*/  DSETP.GEU.AND P0, PT, |R2|, UR4, PT ;  /* 0x0000000402007e2a */ /* 0x000fdc000bf0e200 */
[----:B0-----:R-:W-:Y:S01]  /*77e0*/  @!P0 FMUL R0, R0, 1.175494350822287508e-38 ;  /* 0x0080000000008820 */ /* 0x001fe20000400000 */
[----:B------:R-:W-:Y:S06]  /*77f0*/  BRA `(.L_x_5689) ;  /* 0x00000008007c7947 */ /* 0x000fec0003800000 */
.L_x_5684:
        /* <DEDUP_REMOVED lines=12> */
.L_x_5698:
[----:B------:R-:W2:Y:S01]  /*78c0*/  LDG.E.64 R2, desc[UR36][R2.64] ;  /* 0x0000002402027981 */ /* 0x000ea2000c1e1b00 */
[----:B------:R-:W-:Y:S01]  /*78d0*/  UMOV UR4, 0xf0000000 ;  /* 0xf000000000047882 */ /* 0x000fe20000000000 */
[----:B------:R-:W-:Y:S01]  /*78e0*/  UMOV UR5, 0x380fffff ;  /* 0x380fffff00057882 */ /* 0x000fe20000000000 */
[----:B--2---:R-:W0:Y:S01]  /*78f0*/  F2F.F32.F64 R0, R2 ;  /* 0x0000000200007310 */ /* 0x004e220000301000 */
[----:B------:R-:W-:-:S14]  /*7900*/  DSETP.GEU.AND P0, PT, |R2|, UR4, PT ;  /* 0x0000000402007e2a */ /* 0x000fdc000bf0e200 */
[----:B0-----:R-:W-:Y:S01]  /*7910*/  @!P0 FMUL R0, R0, 1.175494350822287508e-38 ;  /* 0x0080000000008820 */ /* 0x001fe20000400000 */
[----:B------:R-:W-:Y:S06]  /*7920*/  BRA `(.L_x_5689) ;  /* 0x0000000800307947 */ /* 0x000fec0003800000 */
.L_x_5697:
        /* <DEDUP_REMOVED lines=26> */
.L_x_5700:
        /* <DEDUP_REMOVED lines=13> */
.L_x_5699:
[----:B------:R-:W2:Y:S02]  /*7ba0*/  LDG.E.U16 R0, desc[UR36][R2.64] ;  /* 0x0000002402007981 */ /* 0x000ea4000c1e1500 */
[----:B--2---:R-:W-:Y:S01]  /*7bb0*/  IMAD.U32 R0, R0, 0x10000, RZ ;  /* 0x0001000000007824 */ /* 0x004fe200078e00ff */
[----:B------:R-:W-:Y:S06]  /*7bc0*/  BRA `(.L_x_5689) ;  /* 0x0000000400887947 */ /* 0x000fec0003800000 */
.L_x_5696:
        /* <DEDUP_REMOVED lines=11> */
.L_x_5703:
        /* <DEDUP_REMOVED lines=20> */
.L_x_5705:
[----:B------:R-:W-:Y:S05]  /*7dc0*/  BSYNC B0 ;  /* 0x0000000000007941 */ /* 0x000fea0003800000 */
.L_x_5704:
[----:B------:R-:W-:Y:S01]  /*7dd0*/  LEA R3, R0, 0x3b800000, 0x17 ;  /* 0x3b80000000037811 */ /* 0x000fe200078eb8ff */
[----:B------:R-:W-:-:S05]  /*7de0*/  IMAD.SHL.U32 R0, R2, 0x100000, RZ ;  /* 0x0010000002007824 */ /* 0x000fca00078e00ff */
[----:B------:R-:W-:Y:S01]  /*7df0*/  LOP3.LUT R0, R3, R0, R4, 0xfe, !PT ;  /* 0x0000000003007212 */ /* 0x000fe200078efe04 */
[----:B------:R-:W-:Y:S06]  /*7e00*/  BRA `(.L_x_5689) ;  /* 0x0000000000f87947 */ /* 0x000fec0003800000 */
.L_x_5702:
        /* <DEDUP_REMOVED lines=20> */
.L_x_5707:
[----:B------:R-:W-:Y:S05]  /*7f50*/  BSYNC B0 ;  /* 0x0000000000007941 */ /* 0x000fea0003800000 */
.L_x_5706:
[----:B------:R-:W-:Y:S01]  /*7f60*/  LEA R3, R0, 0x37800000, 0x17 ;  /* 0x3780000000037811 */ /* 0x000fe200078eb8ff */
[----:B------:R-:W-:-:S05]  /*7f70*/  IMAD.SHL.U32 R0, R2, 0x200000, RZ ;  /* 0x0020000002007824 */ /* 0x000fca00078e00ff */
[----:B------:R-:W-:Y:S01]  /*7f80*/  LOP3.LUT R0, R3, R0, R4, 0xfe, !PT ;  /* 0x0000000003007212 */ /* 0x000fe200078efe04 */
[----:B------:R-:W-:Y:S06]  /*7f90*/  BRA `(.L_x_5689) ;  /* 0x0000000000947947 */ /* 0x000fec0003800000 */
.L_x_5701:
        /* <DEDUP_REMOVED lines=14> */
.L_x_5688:
        /* <DEDUP_REMOVED lines=16> */
.L_x_5710:
[----:B------:R-:W-:Y:S01]  /*8180*/  IMAD.MOV.U32 R0, RZ, RZ, RZ ;  /* 0x000000ffff007224 */ /* 0x000fe200078e00ff */
[----:B------:R-:W-:Y:S06]  /*8190*/  BRA `(.L_x_5689) ;  /* 0x0000000000147947 */ /* 0x000fec0003800000 */
.L_x_5709:
[----:B------:R-:W2:Y:S02]  /*81a0*/  LDG.E.64 R2, desc[UR36][R2.64] ;  /* 0x0000002402027981 */ /* 0x000ea4000c1e1b00 */
[----:B--2---:R0:W1:Y:S01]  /*81b0*/  I2F.U64 R0, R2 ;  /* 0x0000000200007312 */ /* 0x0040620000301000 */
[----:B------:R-:W-:Y:S05]  /*81c0*/  BRA `(.L_x_5689) ;  /* 0x0000000000087947 */ /* 0x000fea0003800000 */
.L_x_5708:
[----:B------:R-:W2:Y:S02]  /*81d0*/  LDG.E R0, desc[UR36][R2.64] ;  /* 0x0000002402007981 */ /* 0x000ea4000c1e1900 */
[----:B--2---:R-:W-:-:S07]  /*81e0*/  I2FP.F32.U32 R0, R0 ;  /* 0x0000000000007245 */ /* 0x004fce0000201000 */
.L_x_5689:
[----:B------:R-:W-:Y:S05]  /*81f0*/  BSYNC B6 ;  /* 0x0000000000067941 */ /* 0x000fea0003800000 */
.L_x_5683:
[----:B------:R-:W4:Y:S01]  /*8200*/  LDC.U8 R5, c[0x0][0x428] ;  /* 0x00010a00ff057b82 */ /* 0x000f220000000000 */
[----:B0123-5:R-:W4:Y:S01]  /*8210*/  MUFU.RCP R0, R0 ;  /* 0x0000000000007308 */ /* 0x02ff220000001000 */
[----:B------:R-:W-:Y:S02]  /*8220*/  ULDC UR4, c[0x0][0x424] ;  /* 0x0001090000047ab9 */ /* 0x000fe40000000800 */
[----:B----4-:R-:W-:-:S05]  /*8230*/  FMUL.FTZ R3, R0, UR4 ;  /* 0x0000000400037c20 */ /* 0x010fca0008410000 */
        /* <DEDUP_REMOVED lines=15> */
.L_x_5714:
[----:B------:R-:W0:Y:S02]  /*8330*/  F2I.S64.TRUNC R2, R3 ;  /* 0x0000000300027311 */ /* 0x000e24000020d900 */
[----:B0-----:R0:W-:Y:S01]  /*8340*/  STG.E.U8 desc[UR36][R16.64], R2 ;  /* 0x0000000210007986 */ /* 0x0011e2000c101124 */
[----:B------:R-:W-:Y:S05]  /*8350*/  BRA `(.L_x_5716) ;  /* 0x0000000c00407947 */ /* 0x000fea0003800000 */
.L_x_5713:
        /* <DEDUP_REMOVED lines=9> */
.L_x_5718:
[----:B------:R-:W0:Y:S02]  /*83f0*/  F2I.TRUNC.NTZ R3, R3 ;  /* 0x0000000300037305 */ /* 0x000e24000020f100 */
[----:B0-----:R0:W-:Y:S01]  /*8400*/  STG.E desc[UR36][R16.64], R3 ;  /* 0x0000000310007986 */ /* 0x0011e2000c101924 */
[----:B------:R-:W-:Y:S05]  /*8410*/  BRA `(.L_x_5716) ;  /* 0x0000000c00107947 */ /* 0x000fea0003800000 */
.L_x_5717:
[----:B------:R-:W0:Y:S02]  /*8420*/  F2I.TRUNC.NTZ R3, R3 ;  /* 0x0000000300037305 */ /* 0x000e24000020f100 */
[----:B0-----:R0:W-:Y:S01]  /*8430*/  STG.E.U16 desc[UR36][R16.64], R3 ;  /* 0x0000000310007986 */ /* 0x0011e2000c101524 */
[----:B------:R-:W-:Y:S05]  /*8440*/  BRA `(.L_x_5716) ;  /* 0x0000000c00047947 */ /* 0x000fea0003800000 */
.L_x_5712:
        /* <DEDUP_REMOVED lines=8> */
.L_x_5720:
[----:B------:R-:W-:-:S05]  /*84d0*/  F2FP.F16.F32.PACK_AB R2, RZ, R2 ;  /* 0x00000002ff02723e */ /* 0x000fca00000000ff */
[----:B------:R0:W-:Y:S01]  /*84e0*/  STG.E.U16 desc[UR36][R16.64], R2 ;  /* 0x0000000210007986 */ /* 0x0001e2000c101524 */
[----:B------:R-:W-:Y:S05]  /*84f0*/  BRA `(.L_x_5716) ;  /* 0x0000000800d87947 */ /* 0x000fea0003800000 */
.L_x_5719:
        /* <DEDUP_REMOVED lines=9> */
.L_x_5722:
[----:B------:R-:W-:-:S04]  /*8590*/  F2FP.F16.F32.PACK_AB R3, RZ, R2 ;  /* 0x00000002ff03723e */ /* 0x000fc800000000ff */
[----:B------:R-:W-:-:S05]  /*85a0*/  PRMT R3, R3, 0x5410, RZ ;  /* 0x0000541003037816 */ /* 0x000fca00000000ff */
[----:B------:R0:W-:Y:S01]  /*85b0*/  STG.E desc[UR36][R16.64], R3 ;  /* 0x0000000310007986 */ /* 0x0001e2000c101924 */
[----:B------:R-:W-:Y:S05]  /*85c0*/  BRA `(.L_x_5716) ;  /* 0x0000000800a47947 */ /* 0x000fea0003800000 */
.L_x_5721:
[----:B------:R-:W-:-:S06]  /*85d0*/  FMUL.FTZ R2, R2, 1 ;  /* 0x3f80000002027820 */ /* 0x000fcc0000410000 */
[----:B------:R-:W0:Y:S02]  /*85e0*/  F2F.F64.F32 R2, R2 ;  /* 0x0000000200027310 */ /* 0x000e240000201800 */
[----:B0-----:R0:W-:Y:S01]  /*85f0*/  STG.E.64 desc[UR36][R16.64], R2 ;  /* 0x0000000210007986 */ /* 0x0011e2000c101b24 */
[----:B------:R-:W-:Y:S05]  /*8600*/  BRA `(.L_x_5716) ;  /* 0x0000000800947947 */ /* 0x000fea0003800000 */
.L_x_5711:
        /* <DEDUP_REMOVED lines=12> */
.L_x_5725:
[----:B------:R-:W-:Y:S01]  /*86d0*/  FMUL.FTZ R4, R2, 1 ;  /* 0x3f80000002047820 */ /* 0x000fe20000410000 */
[----:B------:R-:W-:-:S05]  /*86e0*/  CS2R R6, SRZ ;  /* 0x0000000000067805 */ /* 0x000fca000001ff00 */
[----:B------:R-:W0:Y:S02]  /*86f0*/  F2F.F64.F32 R4, R4 ;  /* 0x0000000400047310 */ /* 0x000e240000201800 */
[----:B0-----:R0:W-:Y:S01]  /*8700*/  STG.E.128 desc[UR36][R16.64], R4 ;  /* 0x0000000410007986 */ /* 0x0011e2000c101d24 */
[----:B------:R-:W-:Y:S05]  /*8710*/  BRA `(.L_x_5716) ;  /* 0x0000000800507947 */ /* 0x000fea0003800000 */
.L_x_5724:
        /* <DEDUP_REMOVED lines=20> */
.L_x_5729:
[----:B------:R-:W-:Y:S05]  /*8860*/  BSYNC B0 ;  /* 0x0000000000007941 */ /* 0x000fea0003800000 */
.L_x_5728:
[----:B------:R-:W-:-:S05]  /*8870*/  LOP3.LUT R5, R0, R5, RZ, 0xfc, !PT ;  /* 0x0000000500057212 */ /* 0x000fca00078efcff */
[----:B------:R0:W-:Y:S01]  /*8880*/  STG.E.U8 desc[UR36][R16.64], R5 ;  /* 0x0000000510007986 */ /* 0x0001e2000c101124 */
[----:B------:R-:W-:Y:S05]  /*8890*/  BRA `(.L_x_5716) ;  /* 0x0000000400f07947 */ /* 0x000fea0003800000 */
.L_x_5727:
        /* <DEDUP_REMOVED lines=12> */
.L_x_5731:
[----:B------:R-:W-:Y:S01]  /*8960*/  IMAD.MOV.U32 R0, RZ, RZ, 0x7f ;  /* 0x0000007fff007424 */ /* 0x000fe200078e00ff */
[----:B------:R-:W-:-:S04]  /*8970*/  ISETP.GT.U32.AND P0, PT, R4, 0x7f800000, PT ;  /* 0x7f8000000400780c */ /* 0x000fc80003f04070 */
[----:B------:R-:W-:-:S09]  /*8980*/  SEL R0, R0, 0x7c, P0 ;  /* 0x0000007c00007807 */ /* 0x000fd20000000000 */
.L_x_5732:
[----:B------:R-:W-:Y:S05]  /*8990*/  BSYNC B0 ;  /* 0x0000000000007941 */ /* 0x000fea0003800000 */
.L_x_5730:
[----:B------:R-:W-:-:S04]  /*89a0*/  LOP3.LUT R2, R2, 0x80000000, RZ, 0xc0, !PT ;  /* 0x8000000002027812 */ /* 0x000fc800078ec0ff */
[----:B------:R-:W-:-:S04]  /*89b0*/  SHF.R.U32.HI R3, RZ, 0x18, R2 ;  /* 0x00000018ff037819 */ /* 0x000fc80000011602 */
[----:B------:R-:W-:-:S05]  /*89c0*/  LOP3.LUT R3, R0, R3, RZ, 0xfc, !PT ;  /* 0x0000000300037212 */ /* 0x000fca00078efcff */
[----:B------:R0:W-:Y:S01]  /*89d0*/  STG.E.U8 desc[UR36][R16.64], R3 ;  /* 0x0000000310007986 */ /* 0x0001e2000c101124 */
[----:B------:R-:W-:Y:S05]  /*89e0*/  BRA `(.L_x_5716) ;  /* 0x00000004009c7947 */ /* 0x000fea0003800000 */
.L_x_5726:
[----:B------:R-:W-:-:S05]  /*89f0*/  F2FP.BF16.F32.PACK_AB R2, RZ, R2 ;  /* 0x00000002ff02723e */ /* 0x000fca00000010ff */
[----:B------:R0:W-:Y:S01]  /*8a00*/  STG.E.U16 desc[UR36][R16.64], R2 ;  /* 0x0000000210007986 */ /* 0x0001e2000c101524 */
[----:B------:R-:W-:Y:S05]  /*8a10*/  BRA `(.L_x_5716) ;  /* 0x0000000400907947 */ /* 0x000fea0003800000 */
.L_x_5723:
        /* <DEDUP_REMOVED lines=11> */
.L_x_5735:
        /* <DEDUP_REMOVED lines=16> */
.L_x_5738:
[----:B------:R-:W-:-:S04]  /*8bd0*/  LOP3.LUT R2, R2, 0x80000000, RZ, 0xc0, !PT ;  /* 0x8000000002027812 */ /* 0x000fc800078ec0ff */
[----:B------:R-:W-:-:S04]  /*8be0*/  SHF.R.U32.HI R3, RZ, 0x18, R2 ;  /* 0x00000018ff037819 */ /* 0x000fc80000011602 */
[----:B------:R-:W-:-:S04]  /*8bf0*/  LOP3.LUT R0, R0, R3, RZ, 0xfc, !PT ;  /* 0x0000000300007212 */ /* 0x000fc800078efcff */
[----:B------:R-:W-:-:S07]  /*8c00*/  PRMT R8, R0, 0x7610, R8 ;  /* 0x0000761000087816 */ /* 0x000fce0000000008 */
.L_x_5737:
[----:B------:R-:W-:Y:S05]  /*8c10*/  BSYNC B0 ;  /* 0x0000000000007941 */ /* 0x000fea0003800000 */
.L_x_5736:
[----:B------:R3:W-:Y:S01]  /*8c20*/  STG.E.U8 desc[UR36][R16.64], R8 ;  /* 0x0000000810007986 */ /* 0x0007e2000c101124 */
[----:B------:R-:W-:Y:S05]  /*8c30*/  BRA `(.L_x_5716) ;  /* 0x0000000400087947 */ /* 0x000fea0003800000 */
.L_x_5734:
        /* <DEDUP_REMOVED lines=16> */
.L_x_5741:
[----:B------:R-:W-:-:S04]  /*8d40*/  LOP3.LUT R2, R2, 0x80000000, RZ, 0xc0, !PT ;  /* 0x8000000002027812 */ /* 0x000fc800078ec0ff */
[----:B------:R-:W-:-:S04]  /*8d50*/  SHF.R.U32.HI R3, RZ, 0x18, R2 ;  /* 0x00000018ff037819 */ /* 0x000fc80000011602 */
[----:B------:R-:W-:-:S04]  /*8d60*/  LOP3.LUT R0, R0, R3, RZ, 0xfc, !PT ;  /* 0x0000000300007212 */ /* 0x000fc800078efcff */
[----:B------:R-:W-:-:S07]  /*8d70*/  PRMT R8, R0, 0x7610, R8 ;  /* 0x0000761000087816 */ /* 0x000fce0000000008 */
.L_x_5740:
[----:B------:R-:W-:Y:S05]  /*8d80*/  BSYNC B0 ;  /* 0x0000000000007941 */ /* 0x000fea0003800000 */
.L_x_5739:
[----:B------:R0:W-:Y:S01]  /*8d90*/  STG.E.U8 desc[UR36][R16.64], R8 ;  /* 0x0000000810007986 */ /* 0x0001e2000c101124 */
[----:B------:R-:W-:Y:S05]  /*8da0*/  BRA `(.L_x_5716) ;  /* 0x0000000000ac7947 */ /* 0x000fea0003800000 */
.L_x_5733:
        /* <DEDUP_REMOVED lines=21> */
.L_x_5715:
        /* <DEDUP_REMOVED lines=16> */
.L_x_5744:
[----:B------:R-:W-:Y:S05]  /*9000*/  BRA `(.L_x_5716) ;  /* 0x0000000000147947 */ /* 0x000fea0003800000 */
.L_x_5743:
[----:B------:R-:W0:Y:S02]  /*9010*/  F2I.U64.TRUNC R2, R3 ;  /* 0x0000000300027311 */ /* 0x000e24000020d800 */
[----:B0-----:R2:W-:Y:S01]  /*9020*/  STG.E.64 desc[UR36][R16.64], R2 ;  /* 0x0000000210007986 */ /* 0x0015e2000c101b24 */
[----:B------:R-:W-:Y:S05]  /*9030*/  BRA `(.L_x_5716) ;  /* 0x0000000000087947 */ /* 0x000fea0003800000 */
.L_x_5742:
[----:B------:R-:W0:Y:S02]  /*9040*/  F2I.U32.TRUNC.NTZ R3, R3 ;  /* 0x0000000300037305 */ /* 0x000e24000020f000 */
[----:B0-----:R0:W-:Y:S02]  /*9050*/  STG.E desc[UR36][R16.64], R3 ;  /* 0x0000000310007986 */ /* 0x0011e4000c101924 */
.L_x_5716:
[----:B------:R-:W-:-:S07]  /*9060*/  VIADD R19, R19, 0x80 ;  /* 0x0000008013137836 */ /* 0x000fce0000000000 */
.L_x_5681:
[----:B------:R-:W-:Y:S05]  /*9070*/  BSYNC B7 ;  /* 0x0000000000077941 */ /* 0x000fea0003800000 */
.L_x_5680:
        /* <DEDUP_REMOVED lines=306> */
.L_x_5745:
        /* <DEDUP_REMOVED lines=22> */
.L_x_5750:
[----:B------:R-:W2:Y:S02]  /*a500*/  LDG.E.U8 R0, desc[UR36][R2.64] ;  /* 0x0000002402007981 */ /* 0x000ea4000c1e1100 */
[----:B--2---:R-:W-:Y:S01]  /*a510*/  I2FP.F32.U32 R0, R0 ;  /* 0x0000000000007245 */ /* 0x004fe20000201000 */
[----:B------:R-:W-:Y:S06]  /*a520*/  BRA `(.L_x_5752) ;  /* 0x0000000c002c7947 */ /* 0x000fec0003800000 */
.L_x_5749:
        /* <DEDUP_REMOVED lines=9> */
.L_x_5754:
[----:B------:R-:W2:Y:S02]  /*a5c0*/  LDG.E R0, desc[UR36][R2.64] ;  /* 0x0000002402007981 */ /* 0x000ea4000c1e1900 */
[----:B--2---:R-:W-:Y:S01]  /*a5d0*/  I2FP.F32.S32 R0, R0 ;  /* 0x0000000000007245 */ /* 0x004fe20000201400 */
[----:B------:R-:W-:Y:S06]  /*a5e0*/  BRA `(.L_x_5752) ;  /* 0x0000000800fc7947 */ /* 0x000fec0003800000 */
.L_x_5753:
[----:B------:R-:W2:Y:S02]  /*a5f0*/  LDG.E.U16 R0, desc[UR36][R2.64] ;  /* 0x0000002402007981 */ /* 0x000ea4000c1e1500 */
[----:B--2---:R-:W0:Y:S01]  /*a600*/  I2F.S16 R0, R0 ;  /* 0x0000000000007306 */ /* 0x004e220000101400 */
[----:B------:R-:W-:Y:S05]  /*a610*/  BRA `(.L_x_5752) ;  /* 0x0000000800f07947 */ /* 0x000fea0003800000 */
.L_x_5748:
        /* <DEDUP_REMOVED lines=8> */
.L_x_5756:
[----:B------:R-:W2:Y:S02]  /*a6a0*/  LDG.E.U16 R0, desc[UR36][R2.64] ;  /* 0x0000002402007981 */ /* 0x000ea4000c1e1500 */
[----:B--2---:R-:W-:Y:S01]  /*a6b0*/  HADD2.F32 R0, -RZ, R0.H0_H0 ;  /* 0x20000000ff007230 */ /* 0x004fe20000004100 */
[----:B------:R-:W-:Y:S06]  /*a6c0*/  BRA `(.L_x_5752) ;  /* 0x0000000800c47947 */ /* 0x000fec0003800000 */
.L_x_5755:
        /* <DEDUP_REMOVED lines=8> */
.L_x_5758:
[----:B------:R-:W2:Y:S02]  /*a750*/  LDG.E.U16 R0, desc[UR36][R2.64] ;  /* 0x0000002402007981 */ /* 0x000ea4000c1e1500 */
[----:B--2---:R-:W-:Y:S01]  /*a760*/  HADD2.F32 R0, -RZ, R0.H0_H0 ;  /* 0x20000000ff007230 */ /* 0x004fe20000004100 */
[----:B------:R-:W-:Y:S06]  /*a770*/  BRA `(.L_x_5752) ;  /* 0x0000000800987947 */ /* 0x000fec0003800000 */
.L_x_5757:
[----:B------:R-:W2:Y:S01]  /*a780*/  LDG.E.64 R2, desc[UR36][R2.64] ;  /* 0x0000002402027981 */ /* 0x000ea2000c1e1b00 */
[----:B------:R-:W-:Y:S01]  /*a790*/  UMOV UR4, 0xf0000000 ;  /* 0xf000000000047882 */ /* 0x000fe20000000000 */
[----:B------:R-:W-:Y:S01]  /*a7a0*/  UMOV UR5, 0x380fffff ;  /* 0x380fffff00057882 */ /* 0x000fe20000000000 */
[----:B--2---:R-:W0:Y:S01]  /*a7b0*/  F2F.F32.F64 R0, R2 ;  /* 0x0000000200007310 */ /* 0x004e220000301000 */
[----:B------:R-:W-:-:S14]  /*a7c0*/  DSETP.GEU.AND P0, PT, |R2|, UR4, PT ;  /* 0x0000000402007e2a */ /* 0x000fdc000bf0e200 */
[----:B0-----:R-:W-:Y:S01]  /*a7d0*/  @!P0 FMUL R0, R0, 1.175494350822287508e-38 ;  /* 0x0080000000008820 */ /* 0x001fe20000400000 */
[----:B------:R-:W-:Y:S06]  /*a7e0*/  BRA `(.L_x_5752) ;  /* 0x00000008007c7947 */ /* 0x000fec0003800000 */
.L_x_5747:
        /* <DEDUP_REMOVED lines=12> */
.L_x_5761:
[----:B------:R-:W2:Y:S01]  /*a8b0*/  LDG.E.64 R2, desc[UR36][R2.64] ;  /* 0x0000002402027981 */ /* 0x000ea2000c1e1b00 */
[----:B------:R-:W-:Y:S01]  /*a8c0*/  UMOV UR4, 0xf0000000 ;  /* 0xf000000000047882 */ /* 0x000fe20000000000 */
[----:B------:R-:W-:Y:S01]  /*a8d0*/  UMOV UR5, 0x380fffff ;  /* 0x380fffff00057882 */ /* 0x000fe20000000000 */
[----:B--2---:R-:W0:Y:S01]  /*a8e0*/  F2F.F32.F64 R0, R2 ;  /* 0x0000000200007310 */ /* 0x004e220000301000 */
[----:B------:R-:W-:-:S14]  /*a8f0*/  DSETP.GEU.AND P0, PT, |R2|, UR4, PT ;  /* 0x0000000402007e2a */ /* 0x000fdc000bf0e200 */
[----:B0-----:R-:W-:Y:S01]  /*a900*/  @!P0 FMUL R0, R0, 1.175494350822287508e-38 ;  /* 0x0080000000008820 */ /* 0x001fe20000400000 */
[----:B------:R-:W-:Y:S06]  /*a910*/  BRA `(.L_x_5752) ;  /* 0x0000000800307947 */ /* 0x000fec0003800000 */
.L_x_5760:
        /* <DEDUP_REMOVED lines=26> */
.L_x_5763:
        /* <DEDUP_REMOVED lines=13> */
.L_x_5762:
[----:B------:R-:W2:Y:S02]  /*ab90*/  LDG.E.U16 R0, desc[UR36][R2.64] ;  /* 0x0000002402007981 */ /* 0x000ea4000c1e1500 */
[----:B--2---:R-:W-:Y:S01]  /*aba0*/  IMAD.U32 R0, R0, 0x10000, RZ ;  /* 0x0001000000007824 */ /* 0x004fe200078e00ff */
[----:B------:R-:W-:Y:S06]  /*abb0*/  BRA `(.L_x_5752) ;  /* 0x0000000400887947 */ /* 0x000fec0003800000 */
.L_x_5759:
        /* <DEDUP_REMOVED lines=11> */
.L_x_5766:
        /* <DEDUP_REMOVED lines=20> */
.L_x_5768:
[----:B------:R-:W-:Y:S05]  /*adb0*/  BSYNC B0 ;  /* 0x0000000000007941 */ /* 0x000fea0003800000 */
.L_x_5767:
[----:B------:R-:W-:Y:S01]  /*adc0*/  LEA R3, R0, 0x3b800000, 0x17 ;  /* 0x3b80000000037811 */ /* 0x000fe200078eb8ff */
[----:B------:R-:W-:-:S05]  /*add0*/  IMAD.SHL.U32 R0, R2, 0x100000, RZ ;  /* 0x0010000002007824 */ /* 0x000fca00078e00ff */
[----:B------:R-:W-:Y:S01]  /*ade0*/  LOP3.LUT R0, R3, R0, R4, 0xfe, !PT ;  /* 0x0000000003007212 */ /* 0x000fe200078efe04 */
[----:B------:R-:W-:Y:S06]  /*adf0*/  BRA `(.L_x_5752) ;  /* 0x0000000000f87947 */ /* 0x000fec0003800000 */
.L_x_5765:
        /* <DEDUP_REMOVED lines=20> */
.L_x_5770:
[----:B------:R-:W-:Y:S05]  /*af40*/  BSYNC B0 ;  /* 0x0000000000007941 */ /* 0x000fea0003800000 */
.L_x_5769:
[----:B------:R-:W-:Y:S01]  /*af50*/  LEA R3, R0, 0x37800000, 0x17 ;  /* 0x3780000000037811 */ /* 0x000fe200078eb8ff */
[----:B------:R-:W-:-:S05]  /*af60*/  IMAD.SHL.U32 R0, R2, 0x200000, RZ ;  /* 0x0020000002007824 */ /* 0x000fca00078e00ff */
[----:B------:R-:W-:Y:S01]  /*af70*/  LOP3.LUT R0, R3, R0, R4, 0xfe, !PT ;  /* 0x0000000003007212 */ /* 0x000fe200078efe04 */
[----:B------:R-:W-:Y:S06]  /*af80*/  BRA `(.L_x_5752) ;  /* 0x0000000000947947 */ /* 0x000fec0003800000 */
.L_x_5764:
        /* <DEDUP_REMOVED lines=14> */
.L_x_5751:
        /* <DEDUP_REMOVED lines=16> */
.L_x_5773:
[----:B------:R-:W-:Y:S01]  /*b170*/  IMAD.MOV.U32 R0, RZ, RZ, RZ ;  /* 0x000000ffff007224 */ /* 0x000fe200078e00ff */
[----:B------:R-:W-:Y:S06]  /*b180*/  BRA `(.L_x_5752) ;  /* 0x0000000000147947 */ /* 0x000fec0003800000 */
.L_x_5772:
[----:B------:R-:W2:Y:S02]  /*b190*/  LDG.E.64 R2, desc[UR36][R2.64] ;  /* 0x0000002402027981 */ /* 0x000ea4000c1e1b00 */
[----:B--2---:R0:W1:Y:S01]  /*b1a0*/  I2F.U64 R0, R2 ;  /* 0x0000000200007312 */ /* 0x0040620000301000 */
[----:B------:R-:W-:Y:S05]  /*b1b0*/  BRA `(.L_x_5752) ;  /* 0x0000000000087947 */ /* 0x000fea0003800000 */
.L_x_5771:
[----:B------:R-:W2:Y:S02]  /*b1c0*/  LDG.E R0, desc[UR36][R2.64] ;  /* 0x0000002402007981 */ /* 0x000ea4000c1e1900 */
[----:B--2---:R-:W-:-:S07]  /*b1d0*/  I2FP.F32.U32 R0, R0 ;  /* 0x0000000000007245 */ /* 0x004fce0000201000 */
.L_x_5752:
[----:B------:R-:W-:Y:S05]  /*b1e0*/  BSYNC B6 ;  /* 0x0000000000067941 */ /* 0x000fea0003800000 */
.L_x_5746:
[----:B------:R-:W3:Y:S01]  /*b1f0*/  LDC.U8 R5, c[0x0][0x428] ;  /* 0x00010a00ff057b82 */ /* 0x000ee20000000000 */
[----:B012-45:R-:W3:Y:S01]  /*b200*/  MUFU.RCP R0, R0 ;  /* 0x0000000000007308 */ /* 0x037ee20000001000 */
[----:B------:R-:W-:Y:S02]  /*b210*/  ULDC UR4, c[0x0][0x424] ;  /* 0x0001090000047ab9 */ /* 0x000fe40000000800 */
[----:B---3--:R-:W-:-:S05]  /*b220*/  FMUL.FTZ R3, R0, UR4 ;  /* 0x0000000400037c20 */ /* 0x008fca0008410000 */
        /* <DEDUP_REMOVED lines=15> */
.L_x_5777:
[----:B------:R-:W0:Y:S02]  /*b320*/  F2I.S64.TRUNC R2, R3 ;  /* 0x0000000300027311 */ /* 0x000e24000020d900 */
[----:B0-----:R-:W-:Y:S01]  /*b330*/  STG.E.U8 desc[UR36][R16.64], R2 ;  /* 0x0000000210007986 */ /* 0x001fe2000c101124 */
[----:B------:R-:W-:Y:S05]  /*b340*/  EXIT ;  /* 0x000000000000794d */ /* 0x000fea0003800000 */
.L_x_5776:
        /* <DEDUP_REMOVED lines=9> */
.L_x_5780:
[----:B------:R-:W0:Y:S02]  /*b3e0*/  F2I.TRUNC.NTZ R3, R3 ;  /* 0x0000000300037305 */ /* 0x000e24000020f100 */
[----:B0-----:R-:W-:Y:S01]  /*b3f0*/  STG.E desc[UR36][R16.64], R3 ;  /* 0x0000000310007986 */ /* 0x001fe2000c101924 */
[----:B------:R-:W-:Y:S05]  /*b400*/  EXIT ;  /* 0x000000000000794d */ /* 0x000fea0003800000 */
.L_x_5779:
[----:B------:R-:W0:Y:S02]  /*b410*/  F2I.TRUNC.NTZ R3, R3 ;  /* 0x0000000300037305 */ /* 0x000e24000020f100 */
[----:B0-----:R-:W-:Y:S01]  /*b420*/  STG.E.U16 desc[UR36][R16.64], R3 ;  /* 0x0000000310007986 */ /* 0x001fe2000c101524 */
[----:B------:R-:W-:Y:S05]  /*b430*/  EXIT ;  /* 0x000000000000794d */ /* 0x000fea0003800000 */
.L_x_5775:
        /* <DEDUP_REMOVED lines=8> */
.L_x_5782:
[----:B------:R-:W-:-:S05]  /*b4c0*/  F2FP.F16.F32.PACK_AB R2, RZ, R2 ;  /* 0x00000002ff02723e */ /* 0x000fca00000000ff */
[----:B------:R-:W-:Y:S01]  /*b4d0*/  STG.E.U16 desc[UR36][R16.64], R2 ;  /* 0x0000000210007986 */ /* 0x000fe2000c101524 */
[----:B------:R-:W-:Y:S05]  /*b4e0*/  EXIT ;  /* 0x000000000000794d */ /* 0x000fea0003800000 */
.L_x_5781:
        /* <DEDUP_REMOVED lines=9> */
.L_x_5784:
[----:B------:R-:W-:-:S04]  /*b580*/  F2FP.F16.F32.PACK_AB R3, RZ, R2 ;  /* 0x00000002ff03723e */ /* 0x000fc800000000ff */
[----:B------:R-:W-:-:S05]  /*b590*/  PRMT R3, R3, 0x5410, RZ ;  /* 0x0000541003037816 */ /* 0x000fca00000000ff */
[----:B------:R-:W-:Y:S01]  /*b5a0*/  STG.E desc[UR36][R16.64], R3 ;  /* 0x0000000310007986 */ /* 0x000fe2000c101924 */
[----:B------:R-:W-:Y:S05]  /*b5b0*/  EXIT ;  /* 0x000000000000794d */ /* 0x000fea0003800000 */
.L_x_5783:
[----:B------:R-:W-:-:S06]  /*b5c0*/  FMUL.FTZ R2, R2, 1 ;  /* 0x3f80000002027820 */ /* 0x000fcc0000410000 */
[----:B------:R-:W0:Y:S02]  /*b5d0*/  F2F.F64.F32 R2, R2 ;  /* 0x0000000200027310 */ /* 0x000e240000201800 */
[----:B0-----:R-:W-:Y:S01]  /*b5e0*/  STG.E.64 desc[UR36][R16.64], R2 ;  /* 0x0000000210007986 */ /* 0x001fe2000c101b24 */
[----:B------:R-:W-:Y:S05]  /*b5f0*/  EXIT ;  /* 0x000000000000794d */ /* 0x000fea0003800000 */
.L_x_5774:
        /* <DEDUP_REMOVED lines=12> */
.L_x_5787:
[----:B------:R-:W-:Y:S01]  /*b6c0*/  FMUL.FTZ R4, R2, 1 ;  /* 0x3f80000002047820 */ /* 0x000fe20000410000 */
[----:B------:R-:W-:-:S05]  /*b6d0*/  CS2R R6, SRZ ;  /* 0x0000000000067805 */ /* 0x000fca000001ff00 */
[----:B------:R-:W0:Y:S02]  /*b6e0*/  F2F.F64.F32 R4, R4 ;  /* 0x0000000400047310 */ /* 0x000e240000201800 */
[----:B0-----:R-:W-:Y:S01]  /*b6f0*/  STG.E.128 desc[UR36][R16.64], R4 ;  /* 0x0000000410007986 */ /* 0x001fe2000c101d24 */
[----:B------:R-:W-:Y:S05]  /*b700*/  EXIT ;  /* 0x000000000000794d */ /* 0x000fea0003800000 */
.L_x_5786:
        /* <DEDUP_REMOVED lines=20> */
.L_x_5791:
[----:B------:R-:W-:Y:S05]  /*b850*/  BSYNC B0 ;  /* 0x0000000000007941 */ /* 0x000fea0003800000 */
.L_x_5790:
[----:B------:R-:W-:-:S05]  /*b860*/  LOP3.LUT R5, R0, R5, RZ, 0xfc, !PT ;  /* 0x0000000500057212 */ /* 0x000fca00078efcff */
[----:B------:R-:W-:Y:S01]  /*b870*/  STG.E.U8 desc[UR36][R16.64], R5 ;  /* 0x0000000510007986 */ /* 0x000fe2000c101124 */
[----:B------:R-:W-:Y:S05]  /*b880*/  EXIT ;  /* 0x000000000000794d */ /* 0x000fea0003800000 */
.L_x_5789:
        /* <DEDUP_REMOVED lines=12> */
.L_x_5793:
[----:B------:R-:W-:Y:S01]  /*b950*/  IMAD.MOV.U32 R0, RZ, RZ, 0x7f ;  /* 0x0000007fff007424 */ /* 0x000fe200078e00ff */
[----:B------:R-:W-:-:S04]  /*b960*/  ISETP.GT.U32.AND P0, PT, R4, 0x7f800000, PT ;  /* 0x7f8000000400780c */ /* 0x000fc80003f04070 */
[----:B------:R-:W-:-:S09]  /*b970*/  SEL R0, R0, 0x7c, P0 ;  /* 0x0000007c00007807 */ /* 0x000fd20000000000 */
.L_x_5794:
[----:B------:R-:W-:Y:S05]  /*b980*/  BSYNC B0 ;  /* 0x0000000000007941 */ /* 0x000fea0003800000 */
.L_x_5792:
[----:B------:R-:W-:-:S04]  /*b990*/  LOP3.LUT R2, R2, 0x80000000, RZ, 0xc0, !PT ;  /* 0x8000000002027812 */ /* 0x000fc800078ec0ff */
[----:B------:R-:W-:-:S04]  /*b9a0*/  SHF.R.U32.HI R3, RZ, 0x18, R2 ;  /* 0x00000018ff037819 */ /* 0x000fc80000011602 */
[----:B------:R-:W-:-:S05]  /*b9b0*/  LOP3.LUT R3, R0, R3, RZ, 0xfc, !PT ;  /* 0x0000000300037212 */ /* 0x000fca00078efcff */
[----:B------:R-:W-:Y:S01]  /*b9c0*/  STG.E.U8 desc[UR36][R16.64], R3 ;  /* 0x0000000310007986 */ /* 0x000fe2000c101124 */
[----:B------:R-:W-:Y:S05]  /*b9d0*/  EXIT ;  /* 0x000000000000794d */ /* 0x000fea0003800000 */
.L_x_5788:
[----:B------:R-:W-:-:S05]  /*b9e0*/  F2FP.BF16.F32.PACK_AB R2, RZ, R2 ;  /* 0x00000002ff02723e */ /* 0x000fca00000010ff */
[----:B------:R-:W-:Y:S01]  /*b9f0*/  STG.E.U16 desc[UR36][R16.64], R2 ;  /* 0x0000000210007986 */ /* 0x000fe2000c101524 */
[----:B------:R-:W-:Y:S05]  /*ba00*/  EXIT ;  /* 0x000000000000794d */ /* 0x000fea0003800000 */
.L_x_5785:
        /* <DEDUP_REMOVED lines=11> */
.L_x_5797:
        /* <DEDUP_REMOVED lines=16> */
.L_x_5800:
[----:B------:R-:W-:-:S04]  /*bbc0*/  LOP3.LUT R2, R2, 0x80000000, RZ, 0xc0, !PT ;  /* 0x8000000002027812 */ /* 0x000fc800078ec0ff */
[----:B------:R-:W-:-:S04]  /*bbd0*/  SHF.R.U32.HI R3, RZ, 0x18, R2 ;  /* 0x00000018ff037819 */ /* 0x000fc80000011602 */
[----:B------:R-:W-:-:S04]  /*bbe0*/  LOP3.LUT R0, R0, R3, RZ, 0xfc, !PT ;  /* 0x0000000300007212 */ /* 0x000fc800078efcff */
[----:B------:R-:W-:-:S07]  /*bbf0*/  PRMT R8, R0, 0x7610, R8 ;  /* 0x0000761000087816 */ /* 0x000fce0000000008 */
.L_x_5799:
[----:B------:R-:W-:Y:S05]  /*bc00*/  BSYNC B0 ;  /* 0x0000000000007941 */ /* 0x000fea0003800000 */
.L_x_5798:
[----:B------:R-:W-:Y:S01]  /*bc10*/  STG.E.U8 desc[UR36][R16.64], R8 ;  /* 0x0000000810007986 */ /* 0x000fe2000c101124 */
[----:B------:R-:W-:Y:S05]  /*bc20*/  EXIT ;  /* 0x000000000000794d */ /* 0x000fea0003800000 */
.L_x_5796:
        /* <DEDUP_REMOVED lines=16> */
.L_x_5803:
[----:B------:R-:W-:-:S04]  /*bd30*/  LOP3.LUT R2, R2, 0x80000000, RZ, 0xc0, !PT ;  /* 0x8000000002027812 */ /* 0x000fc800078ec0ff */
[----:B------:R-:W-:-:S04]  /*bd40*/  SHF.R.U32.HI R3, RZ, 0x18, R2 ;  /* 0x00000018ff037819 */ /* 0x000fc80000011602 */
[----:B------:R-:W-:-:S04]  /*bd50*/  LOP3.LUT R0, R0, R3, RZ, 0xfc, !PT ;  /* 0x0000000300007212 */ /* 0x000fc800078efcff */
[----:B------:R-:W-:-:S07]  /*bd60*/  PRMT R8, R0, 0x7610, R8 ;  /* 0x0000761000087816 */ /* 0x000fce0000000008 */
.L_x_5802:
[----:B------:R-:W-:Y:S05]  /*bd70*/  BSYNC B0 ;  /* 0x0000000000007941 */ /* 0x000fea0003800000 */
.L_x_5801:
[----:B------:R-:W-:Y:S01]  /*bd80*/  STG.E.U8 desc[UR36][R16.64], R8 ;  /* 0x0000000810007986 */ /* 0x000fe2000c101124 */
[----:B------:R-:W-:Y:S05]  /*bd90*/  EXIT ;  /* 0x000000000000794d */ /* 0x000fea0003800000 */
.L_x_5795:
        /* <DEDUP_REMOVED lines=21> */
.L_x_5778:
        /* <DEDUP_REMOVED lines=16> */
.L_x_5806:
[----:B------:R-:W-:Y:S05]  /*bff0*/  EXIT ;  /* 0x000000000000794d */ /* 0x000fea0003800000 */
.L_x_5805:
[----:B------:R-:W0:Y:S02]  /*c000*/  F2I.U64.TRUNC R2, R3 ;  /* 0x0000000300027311 */ /* 0x000e24000020d800 */
[----:B0-----:R-:W-:Y:S01]  /*c010*/  STG.E.64 desc[UR36][R16.64], R2 ;  /* 0x0000000210007986 */ /* 0x001fe2000c101b24 */
[----:B------:R-:W-:Y:S05]  /*c020*/  EXIT ;  /* 0x000000000000794d */ /* 0x000fea0003800000 */
.L_x_5804:
[----:B------:R-:W0:Y:S02]  /*c030*/  F2I.U32.TRUNC.NTZ R3, R3 ;  /* 0x0000000300037305 */ /* 0x000e24000020f000 */
[----:B0-----:R-:W-:Y:S01]  /*c040*/  STG.E desc[UR36][R16.64], R3 ;  /* 0x0000000310007986 */ /* 0x001fe2000c101924 */
[----:B------:R-:W-:Y:S05]  /*c050*/  EXIT ;  /* 0x000000000000794d */ /* 0x000fea0003800000 */
.L_x_5807:
        /* <DEDUP_REMOVED lines=10> */
.L_x_22816:


//--------------------- .text._ZN2at6native27unrolled_elementwise_kernelINS0_13AUnaryFunctorIfffZZZNS0_15binary_internal21div_trunc_kernel_cudaERNS_18TensorIteratorBaseEENKUlvE1_clEvENKUlvE0_clEvEUlffE_EESt5arrayIPcLm2EELi4E23TrivialOffsetCalculatorILi1EjESE_NS0_6memory12LoadWithCastILi1EEENSF_13StoreWithCastILi1EEEEEviT_T0_T2_T3_T4_T5_ --------------------------
	.section	.text._ZN2at6native27unrolled_elementwise_kernelINS0_13AUnaryFunctorIfffZZZNS0_15binary_internal21div_trunc_kernel_cudaERNS_18TensorIteratorBaseEENKUlvE1_clEvENKUlvE0_clEvEUlffE_EESt5arrayIPcLm2EELi4E23TrivialOffsetCalculatorILi1EjESE_NS0_6memory12LoadWithCastILi1EEENSF_13StoreWithCastILi1EEEEEviT_T0_T2_T3_T4_T5_,"ax",@progbits
	.align	128
        .global         _ZN2at6native27unrolled_elementwise_kernelINS0_13AUnaryFunctorIfffZZZNS0_15binary_internal21div_trunc_kernel_cudaERNS_18TensorIteratorBaseEENKUlvE1_clEvENKUlvE0_clEvEUlffE_EESt5arrayIPcLm2EELi4E23TrivialOffsetCalculatorILi1EjESE_NS0_6memory12LoadWithCastILi1EEENSF_13StoreWithCastILi1EEEEEviT_T0_T2_T3_T4_T5_
        .type           _ZN2at6native27unrolled_elementwise_kernelINS0_13AUnaryFunctorIfffZZZNS0_15binary_internal21div_trunc_kernel_cudaERNS_18TensorIteratorBaseEENKUlvE1_clEvENKUlvE0_clEvEUlffE_EESt5arrayIPcLm2EELi4E23TrivialOffsetCalculatorILi1EjESE_NS0_6memory12LoadWithCastILi1EEENSF_13StoreWithCastILi1EEEEEviT_T0_T2_T3_T4_T5_,@function
        .size           _ZN2at6native27unrolled_elementwise_kernelINS0_13AUnaryFunctorIfffZZZNS0_15binary_internal21div_trunc_kernel_cudaERNS_18TensorIteratorBaseEENKUlvE1_clEvENKUlvE0_clEvEUlffE_EESt5arrayIPcLm2EELi4E23TrivialOffsetCalculatorILi1EjESE_NS0_6memory12LoadWithCastILi1EEENSF_13StoreWithCastILi1EEEEEviT_T0_T2_T3_T4_T5_,(.L_x_22817 - _ZN2at6native27unrolled_elementwise_kernelINS0_13AUnaryFunctorIfffZZZNS0_15binary_internal21div_trunc_kernel_cudaERNS_18TensorIteratorBaseEENKUlvE1_clEvENKUlvE0_clEvEUlffE_EESt5arrayIPcLm2EELi4E23TrivialOffsetCalculatorILi1EjESE_NS0_6memory12LoadWithCastILi1EEENSF_13StoreWithCastILi1EEEEEviT_T0_T2_T3_T4_T5_)
        .other          _ZN2at6native27unrolled_elementwise_kernelINS0_13AUnaryFunctorIfffZZZNS0_15binary_internal21div_trunc_kernel_cudaERNS_18TensorIteratorBaseEENKUlvE1_clEvENKUlvE0_clEvEUlffE_EESt5arrayIPcLm2EELi4E23TrivialOffsetCalculatorILi1EjESE_NS0_6memory12LoadWithCastILi1EEENSF_13StoreWithCastILi1EEEEEviT_T0_T2_T3_T4_T5_,@"STO_CUDA_ENTRY STV_DEFAULT"
_ZN2at6native27unrolled_elementwise_kernelINS0_13AUnaryFunctorIfffZZZNS0_15binary_internal21div_trunc_kernel_cudaERNS_18TensorIteratorBaseEENKUlvE1_clEvENKUlvE0_clEvEUlffE_EESt5arrayIPcLm2EELi4E23TrivialOffsetCalculatorILi1EjESE_NS0_6memory12LoadWithCastILi1EEENSF_13StoreWithCastILi1EEEEEviT_T0_T2_T3_T4_T5_:
.text._ZN2at6native27unrolled_elementwise_kernelINS0_13AUnaryFunctorIfffZZZNS0_15binary_internal21div_trunc_kernel_cudaERNS_18TensorIteratorBaseEENKUlvE1_clEvENKUlvE0_clEvEUlffE_EESt5arrayIPcLm2EELi4E23TrivialOffsetCalculatorILi1EjESE_NS0_6memory12LoadWithCastILi1EEENSF_13StoreWithCastILi1EEEEEviT_T0_T2_T3_T4_T5_:
        /* <DEDUP_REMOVED lines=33> */
.L_x_5814:
[----:B------:R-:W2:Y:S02]  /*0210*/  LDG.E.U8 R4, desc[UR36][R4.64] ;  /* 0x0000002404047981 */ /* 0x000ea4000c1e1100 */
[----:B--2---:R-:W-:Y:S01]  /*0220*/  I2FP.F32.U32 R16, R4 ;  /* 0x0000000400107245 */ /* 0x004fe20000201000 */
[----:B------:R-:W-:Y:S06]  /*0230*/  BRA `(.L_x_5816) ;  /* 0x0000000c00307947 */ /* 0x000fec0003800000 */
.L_x_5813:
        /* <DEDUP_REMOVED lines=9> */
.L_x_5818:
[----:B------:R-:W2:Y:S02]  /*02d0*/  LDG.E R4, desc[UR36][R4.64] ;  /* 0x0000002404047981 */ /* 0x000ea4000c1e1900 */
[----:B--2---:R-:W-:Y:S01]  /*02e0*/  I2FP.F32.S32 R16, R4 ;  /* 0x0000000400107245 */ /* 0x004fe20000201400 */
[----:B------:R-:W-:Y:S06]  /*02f0*/  BRA `(.L_x_5816) ;  /* 0x0000000c00007947 */ /* 0x000fec0003800000 */
.L_x_5817:
[----:B------:R-:W2:Y:S02]  /*0300*/  LDG.E.U16 R4, desc[UR36][R4.64] ;  /* 0x0000002404047981 */ /* 0x000ea4000c1e1500 */
[----:B--2---:R2:W3:Y:S01]  /*0310*/  I2F.S16 R16, R4 ;  /* 0x0000000400107306 */ /* 0x0044e20000101400 */
[----:B------:R-:W-:Y:S05]  /*0320*/  BRA `(.L_x_5816) ;  /* 0x0000000800f47947 */ /* 0x000fea0003800000 */
.L_x_5812:
        /* <DEDUP_REMOVED lines=8> */
.L_x_5820:
[----:B------:R-:W2:Y:S02]  /*03b0*/  LDG.E.U16 R4, desc[UR36][R4.64] ;  /* 0x0000002404047981 */ /* 0x000ea4000c1e1500 */
[----:B--2---:R-:W-:Y:S01]  /*03c0*/  HADD2.F32 R16, -RZ, R4.H0_H0 ;  /* 0x20000004ff107230 */ /* 0x004fe20000004100 */
[----:B------:R-:W-:Y:S06]  /*03d0*/  BRA `(.L_x_5816) ;  /* 0x0000000800c87947 */ /* 0x000fec0003800000 */
.L_x_5819:
        /* <DEDUP_REMOVED lines=8> */
.L_x_5822:
[----:B------:R-:W2:Y:S02]  /*0460*/  LDG.E.U16 R4, desc[UR36][R4.64] ;  /* 0x0000002404047981 */ /* 0x000ea4000c1e1500 */
[----:B--2---:R-:W-:Y:S01]  /*0470*/  HADD2.F32 R16, -RZ, R4.H0_H0 ;  /* 0x20000004ff107230 */ /* 0x004fe20000004100 */
[----:B------:R-:W-:Y:S06]  /*0480*/  BRA `(.L_x_5816) ;  /* 0x00000008009c7947 */ /* 0x000fec0003800000 */
.L_x_5821:
[----:B------:R-:W2:Y:S01]  /*0490*/  LDG.E.64 R4, desc[UR36][R4.64] ;  /* 0x0000002404047981 */ /* 0x000ea2000c1e1b00 */
[----:B------:R-:W-:Y:S01]  /*04a0*/  UMOV UR4, 0xf0000000 ;  /* 0xf000000000047882 */ /* 0x000fe20000000000 */
[----:B------:R-:W-:Y:S01]  /*04b0*/  UMOV UR5, 0x380fffff ;  /* 0x380fffff00057882 */ /* 0x000fe20000000000 */
[----:B--2---:R-:W0:Y:S01]  /*04c0*/  F2F.F32.F64 R16, R4 ;  /* 0x0000000400107310 */ /* 0x004e220000301000 */
[----:B------:R-:W-:-:S14]  /*04d0*/  DSETP.GEU.AND P0, PT, |R4|, UR4, PT ;  /* 0x0000000404007e2a */ /* 0x000fdc000bf0e200 */
[----:B0-----:R-:W-:Y:S01]  /*04e0*/  @!P0 FMUL R16, R16, 1.175494350822287508e-38 ;  /* 0x0080000010108820 */ /* 0x001fe20000400000 */
[----:B------:R-:W-:Y:S06]  /*04f0*/  BRA `(.L_x_5816) ;  /* 0x0000000800807947 */ /* 0x000fec0003800000 */
.L_x_5811:
        /* <DEDUP_REMOVED lines=12> */
.L_x_5825:
[----:B------:R-:W2:Y:S01]  /*05c0*/  LDG.E.64 R4, desc[UR36][R4.64] ;  /* 0x0000002404047981 */ /* 0x000ea2000c1e1b00 */
[----:B------:R-:W-:Y:S01]  /*05d0*/  UMOV UR4, 0xf0000000 ;  /* 0xf000000000047882 */ /* 0x000fe20000000000 */
[----:B------:R-:W-:Y:S01]  /*05e0*/  UMOV UR5, 0x380fffff ;  /* 0x380fffff00057882 */ /* 0x000fe20000000000 */
[----:B--2---:R-:W0:Y:S01]  /*05f0*/  F2F.F32.F64 R16, R4 ;  /* 0x0000000400107310 */ /* 0x004e220000301000 */
[----:B------:R-:W-:-:S14]  /*0600*/  DSETP.GEU.AND P0, PT, |R4|, UR4, PT ;  /* 0x0000000404007e2a */ /* 0x000fdc000bf0e200 */
[----:B0-----:R-:W-:Y:S01]  /*0610*/  @!P0 FMUL R16, R16, 1.175494350822287508e-38 ;  /* 0x0080000010108820 */ /* 0x001fe20000400000 */
[----:B------:R-:W-:Y:S06]  /*0620*/  BRA `(.L_x_5816) ;  /* 0x0000000800347947 */ /* 0x000fec0003800000 */
.L_x_5824:
        /* <DEDUP_REMOVED lines=26> */
.L_x_5827:
        /* <DEDUP_REMOVED lines=14> */
.L_x_5826:
[----:B------:R-:W2:Y:S02]  /*08b0*/  LDG.E.U16 R4, desc[UR36][R4.64] ;  /* 0x0000002404047981 */ /* 0x000ea4000c1e1500 */
[----:B--2---:R-:W-:Y:S01]  /*08c0*/  IMAD.U32 R16, R4, 0x10000, RZ ;  /* 0x0001000004107824 */ /* 0x004fe200078e00ff */
[----:B------:R-:W-:Y:S06]  /*08d0*/  BRA `(.L_x_5816) ;  /* 0x0000000400887947 */ /* 0x000fec0003800000 */
.L_x_5823:
        /* <DEDUP_REMOVED lines=11> */
.L_x_5830:
        /* <DEDUP_REMOVED lines=20> */
.L_x_5832:
[----:B------:R-:W-:Y:S05]  /*0ad0*/  BSYNC B0 ;  /* 0x0000000000007941 */ /* 0x000fea0003800000 */
.L_x_5831:
[----:B------:R-:W-:Y:S01]  /*0ae0*/  IMAD.SHL.U32 R3, R3, 0x100000, RZ ;  /* 0x0010000003037824 */ /* 0x000fe200078e00ff */
[----:B------:R-:W-:-:S04]  /*0af0*/  LEA R5, R0, 0x3b800000, 0x17 ;  /* 0x3b80000000057811 */ /* 0x000fc800078eb8ff */
[----:B------:R-:W-:Y:S01]  /*0b00*/  LOP3.LUT R16, R5, R3, R16, 0xfe, !PT ;  /* 0x0000000305107212 */ /* 0x000fe200078efe10 */
[----:B------:R-:W-:Y:S06]  /*0b10*/  BRA `(.L_x_5816) ;  /* 0x0000000000f87947 */ /* 0x000fec0003800000 */
.L_x_5829:
        /* <DEDUP_REMOVED lines=20> */
.L_x_5834:
[----:B------:R-:W-:Y:S05]  /*0c60*/  BSYNC B0 ;  /* 0x0000000000007941 */ /* 0x000fea0003800000 */
.L_x_5833:
[----:B------:R-:W-:Y:S01]  /*0c70*/  IMAD.SHL.U32 R3, R3, 0x200000, RZ ;  /* 0x0020000003037824 */ /* 0x000fe200078e00ff */
[----:B------:R-:W-:-:S04]  /*0c80*/  LEA R5, R0, 0x37800000, 0x17 ;  /* 0x3780000000057811 */ /* 0x000fc800078eb8ff */
[----:B------:R-:W-:Y:S01]  /*0c90*/  LOP3.LUT R16, R5, R3, R16, 0xfe, !PT ;  /* 0x0000000305107212 */ /* 0x000fe200078efe10 */
[----:B------:R-:W-:Y:S06]  /*0ca0*/  BRA `(.L_x_5816) ;  /* 0x0000000000947947 */ /* 0x000fec0003800000 */
.L_x_5828:
        /* <DEDUP_REMOVED lines=14> */
.L_x_5815:
        /* <DEDUP_REMOVED lines=16> */
.L_x_5837:
[----:B------:R-:W-:Y:S01]  /*0e90*/  IMAD.MOV.U32 R16, RZ, RZ, RZ ;  /* 0x000000ffff107224 */ /* 0x000fe200078e00ff */
[----:B------:R-:W-:Y:S06]  /*0ea0*/  BRA `(.L_x_5816) ;  /* 0x0000000000147947 */ /* 0x000fec0003800000 */
.L_x_5836:
[----:B------:R-:W2:Y:S02]  /*0eb0*/  LDG.E.64 R16, desc[UR36][R4.64] ;  /* 0x0000002404107981 */ /* 0x000ea4000c1e1b00 */
[----:B--2---:R0:W1:Y:S01]  /*0ec0*/  I2F.U64 R16, R16 ;  /* 0x0000001000107312 */ /* 0x0040620000301000 */
[----:B------:R-:W-:Y:S05]  /*0ed0*/  BRA `(.L_x_5816) ;  /* 0x0000000000087947 */ /* 0x000fea0003800000 */
.L_x_5835:
[----:B------:R-:W2:Y:S02]  /*0ee0*/  LDG.E R4, desc[UR36][R4.64] ;  /* 0x0000002404047981 */ /* 0x000ea4000c1e1900 */
[----:B--2---:R-:W-:-:S07]  /*0ef0*/  I2FP.F32.U32 R16, R4 ;  /* 0x0000000400107245 */ /* 0x004fce0000201000 */
.L_x_5816:
[----:B------:R-:W-:Y:S05]  /*0f00*/  BSYNC B6 ;  /* 0x0000000000067941 */ /* 0x000fea0003800000 */
.L_x_5810:
[----:B0-----:R-:W0:Y:S02]  /*0f10*/  S2R R17, SR_TID.X ;  /* 0x0000000000117919 */ /* 0x001e240000002100 */
[----:B0-----:R-:W-:-:S07]  /*0f20*/  VIADD R17, R17, 0x80 ;  /* 0x0000008011117836 */ /* 0x001fce0000000000 */
.L_x_5809:
[----:B------:R-:W-:Y:S05]  /*0f30*/  BSYNC B7 ;  /* 0x0000000000077941 */ /* 0x000fea0003800000 */
.L_x_5808:
[----:B------:R-:W-:Y:S01]  /*0f40*/  ISETP.GE.AND P0, PT, R17, R25, PT ;  /* 0x000000191100720c */ /* 0x000fe20003f06270 */
[----:B------:R-:W-:-:S12]  /*0f50*/  BSSY B7, `(.L_x_5838) ;  /* 0x00000e8000077945 */ /* 0x000fd80003800000 */
        /* <DEDUP_REMOVED lines=23> */
.L_x_5844:
[----:B------:R-:W2:Y:S02]  /*10d0*/  LDG.E.U8 R4, desc[UR36][R4.64] ;  /* 0x0000002404047981 */ /* 0x000ea4000c1e1100 */
[----:B--2---:R-:W-:Y:S01]  /*10e0*/  I2FP.F32.U32 R27, R4 ;  /* 0x00000004001b7245 */ /* 0x004fe20000201000 */
[----:B------:R-:W-:Y:S06]  /*10f0*/  BRA `(.L_x_5846) ;  /* 0x0000000c002c7947 */ /* 0x000fec0003800000 */
.L_x_5843:
        /* <DEDUP_REMOVED lines=9> */
.L_x_5848:
[----:B------:R-:W2:Y:S02]  /*1190*/  LDG.E R4, desc[UR36][R4.64] ;  /* 0x0000002404047981 */ /* 0x000ea4000c1e1900 */
[----:B--2---:R-:W-:Y:S01]  /*11a0*/  I2FP.F32.S32 R27, R4 ;  /* 0x00000004001b7245 */ /* 0x004fe20000201400 */
[----:B------:R-:W-:Y:S06]  /*11b0*/  BRA `(.L_x_5846) ;  /* 0x0000000800fc7947 */ /* 0x000fec0003800000 */
.L_x_5847:
[----:B------:R-:W2:Y:S02]  /*11c0*/  LDG.E.U16 R4, desc[UR36][R4.64] ;  /* 0x0000002404047981 */ /* 0x000ea4000c1e1500 */
[----:B--2---:R0:W2:Y:S01]  /*11d0*/  I2F.S16 R27, R4 ;  /* 0x00000004001b7306 */ /* 0x0040a20000101400 */
[----:B------:R-:W-:Y:S05]  /*11e0*/  BRA `(.L_x_5846) ;  /* 0x0000000800f07947 */ /* 0x000fea0003800000 */
.L_x_5842:
        /* <DEDUP_REMOVED lines=8> */
.L_x_5850:
[----:B------:R-:W2:Y:S02]  /*1270*/  LDG.E.U16 R4, desc[UR36][R4.64] ;  /* 0x0000002404047981 */ /* 0x000ea4000c1e1500 */
[----:B--2---:R-:W-:Y:S01]  /*1280*/  HADD2.F32 R27, -RZ, R4.H0_H0 ;  /* 0x20000004ff1b7230 */ /* 0x004fe20000004100 */
[----:B------:R-:W-:Y:S06]  /*1290*/  BRA `(.L_x_5846) ;  /* 0x0000000800c47947 */ /* 0x000fec0003800000 */
.L_x_5849:
        /* <DEDUP_REMOVED lines=8> */
.L_x_5852:
[----:B------:R-:W2:Y:S02]  /*1320*/  LDG.E.U16 R4, desc[UR36][R4.64] ;  /* 0x0000002404047981 */ /* 0x000ea4000c1e1500 */
[----:B--2---:R-:W-:Y:S01]  /*1330*/  HADD2.F32 R27, -RZ, R4.H0_H0 ;  /* 0x20000004ff1b7230 */ /* 0x004fe20000004100 */
[----:B------:R-:W-:Y:S06]  /*1340*/  BRA `(.L_x_5846) ;  /* 0x0000000800987947 */ /* 0x000fec0003800000 */
.L_x_5851:
[----:B------:R-:W2:Y:S01]  /*1350*/  LDG.E.64 R4, desc[UR36][R4.64] ;  /* 0x0000002404047981 */ /* 0x000ea2000c1e1b00 */
[----:B------:R-:W-:Y:S01]  /*1360*/  UMOV UR4, 0xf0000000 ;  /* 0xf000000000047882 */ /* 0x000fe20000000000 */
[----:B------:R-:W-:Y:S01]  /*1370*/  UMOV UR5, 0x380fffff ;  /* 0x380fffff00057882 */ /* 0x000fe20000000000 */
[----:B--2---:R-:W0:Y:S01]  /*1380*/  F2F.F32.F64 R27, R4 ;  /* 0x00000004001b7310 */ /* 0x004e220000301000 */
[----:B------:R-:W-:-:S14]  /*1390*/  DSETP.GEU.AND P0, PT, |R4|, UR4, PT ;  /* 0x0000000404007e2a */ /* 0x000fdc000bf0e200 */
[----:B0-----:R-:W-:Y:S01]  /*13a0*/  @!P0 FMUL R27, R27, 1.175494350822287508e-38 ;  /* 0x008000001b1b8820 */ /* 0x001fe20000400000 */
[----:B------:R-:W-:Y:S06]  /*13b0*/  BRA `(.L_x_5846) ;  /* 0x00000008007c7947 */ /* 0x000fec0003800000 */
.L_x_5841:
        /* <DEDUP_REMOVED lines=12> */
.L_x_5855:
[----:B------:R-:W2:Y:S01]  /*1480*/  LDG.E.64 R4, desc[UR36][R4.64] ;  /* 0x0000002404047981 */ /* 0x000ea2000c1e1b00 */
[----:B------:R-:W-:Y:S01]  /*1490*/  UMOV UR4, 0xf0000000 ;  /* 0xf000000000047882 */ /* 0x000fe20000000000 */
[----:B------:R-:W-:Y:S01]  /*14a0*/  UMOV UR5, 0x380fffff ;  /* 0x380fffff00057882 */ /* 0x000fe20000000000 */
[----:B--2---:R-:W0:Y:S01]  /*14b0*/  F2F.F32.F64 R27, R4 ;  /* 0x00000004001b7310 */ /* 0x004e220000301000 */
[----:B------:R-:W-:-:S14]  /*14c0*/  DSETP.GEU.AND P0, PT, |R4|, UR4, PT ;  /* 0x0000000404007e2a */ /* 0x000fdc000bf0e200 */
[----:B0-----:R-:W-:Y:S01]  /*14d0*/  @!P0 FMUL R27, R27, 1.175494350822287508e-38 ;  /* 0x008000001b1b8820 */ /* 0x001fe20000400000 */
[----:B------:R-:W-:Y:S06]  /*14e0*/  BRA `(.L_x_5846) ;  /* 0x0000000800307947 */ /* 0x000fec0003800000 */
.L_x_5854:
        /* <DEDUP_REMOVED lines=26> */
.L_x_5857:
        /* <DEDUP_REMOVED lines=13> */
.L_x_5856:
[----:B------:R-:W2:Y:S02]  /*1760*/  LDG.E.U16 R4, desc[UR36][R4.64] ;  /* 0x0000002404047981 */ /* 0x000ea4000c1e1500 */
[----:B--2---:R-:W-:Y:S01]  /*1770*/  IMAD.U32 R27, R4, 0x10000, RZ ;  /* 0x00010000041b7824 */ /* 0x004fe200078e00ff */
[----:B------:R-:W-:Y:S06]  /*1780*/  BRA `(.L_x_5846) ;  /* 0x0000000400887947 */ /* 0x000fec0003800000 */
.L_x_5853:
        /* <DEDUP_REMOVED lines=11> */
.L_x_5860:
        /* <DEDUP_REMOVED lines=20> */
.L_x_5862:
[----:B------:R-:W-:Y:S05]  /*1980*/  BSYNC B0 ;  /* 0x0000000000007941 */ /* 0x000fea0003800000 */
.L_x_5861:
[----:B------:R-:W-:Y:S01]  /*1990*/  IMAD.SHL.U32 R3, R3, 0x100000, RZ ;  /* 0x0010000003037824 */ /* 0x000fe200078e00ff */
[----:B------:R-:W-:-:S04]  /*19a0*/  LEA R0, R0, 0x3b800000, 0x17 ;  /* 0x3b80000000007811 */ /* 0x000fc800078eb8ff */
[----:B------:R-:W-:Y:S01]  /*19b0*/  LOP3.LUT R27, R0, R3, R27, 0xfe, !PT ;  /* 0x00000003001b7212 */ /* 0x000fe200078efe1b */
[----:B------:R-:W-:Y:S06]  /*19c0*/  BRA `(.L_x_5846) ;  /* 0x0000000000f87947 */ /* 0x000fec0003800000 */
.L_x_5859:
        /* <DEDUP_REMOVED lines=20> */
.L_x_5864:
[----:B------:R-:W-:Y:S05]  /*1b10*/  BSYNC B0 ;  /* 0x0000000000007941 */ /* 0x000fea0003800000 */
.L_x_5863:
[----:B------:R-:W-:Y:S01]  /*1b20*/  IMAD.SHL.U32 R3, R3, 0x200000, RZ ;  /* 0x0020000003037824 */ /* 0x000fe200078e00ff */
[----:B------:R-:W-:-:S04]  /*1b30*/  LEA R0, R0, 0x37800000, 0x17 ;  /* 0x3780000000007811 */ /* 0x000fc800078eb8ff */
[----:B------:R-:W-:Y:S01]  /*1b40*/  LOP3.LUT R27, R0, R3, R27, 0xfe, !PT ;  /* 0x00000003001b7212 */ /* 0x000fe200078efe1b */
[----:B------:R-:W-:Y:S06]  /*1b50*/  BRA `(.L_x_5846) ;  /* 0x0000000000947947 */ /* 0x000fec0003800000 */
.L_x_5858:
        /* <DEDUP_REMOVED lines=14> */
.L_x_5845:
        /* <DEDUP_REMOVED lines=16> */
.L_x_5867:
[----:B------:R-:W-:Y:S01]  /*1d40*/  IMAD.MOV.U32 R27, RZ, RZ, RZ ;  /* 0x000000ffff1b7224 */ /* 0x000fe200078e00ff */
[----:B------:R-:W-:Y:S06]  /*1d50*/  BRA `(.L_x_5846) ;  /* 0x0000000000147947 */ /* 0x000fec0003800000 */
.L_x_5866:
[----:B------:R-:W2:Y:S02]  /*1d60*/  LDG.E.64 R4, desc[UR36][R4.64] ;  /* 0x0000002404047981 */ /* 0x000ea4000c1e1b00 */
[----:B--2---:R0:W2:Y:S01]  /*1d70*/  I2F.U64 R27, R4 ;  /* 0x00000004001b7312 */ /* 0x0040a20000301000 */
[----:B------:R-:W-:Y:S05]  /*1d80*/  BRA `(.L_x_5846) ;  /* 0x0000000000087947 */ /* 0x000fea0003800000 */
.L_x_5865:
[----:B------:R-:W2:Y:S02]  /*1d90*/  LDG.E R4, desc[UR36][R4.64] ;  /* 0x0000002404047981 */ /* 0x000ea4000c1e1900 */
[----:B--2---:R-:W-:-:S07]  /*1da0*/  I2FP.F32.U32 R27, R4 ;  /* 0x00000004001b7245 */ /* 0x004fce0000201000 */
.L_x_5846:
[----:B------:R-:W-:Y:S05]  /*1db0*/  BSYNC B6 ;  /* 0x0000000000067941 */ /* 0x000fea0003800000 */
.L_x_5840:
[----:B------:R-:W-:-:S07]  /*1dc0*/  VIADD R17, R17, 0x80 ;  /* 0x0000008011117836 */ /* 0x000fce0000000000 */
.L_x_5839:
[----:B------:R-:W-:Y:S05]  /*1dd0*/  BSYNC B7 ;  /* 0x0000000000077941 */ /* 0x000fea0003800000 */
.L_x_5838:
[----:B------:R-:W-:Y:S01]  /*1de0*/  ISETP.GE.AND P0, PT, R17, R25, PT ;  /* 0x000000191100720c */ /* 0x000fe20003f06270 */
[----:B------:R-:W-:Y:S01]  /*1df0*/  BSSY B7, `(.L_x_5868) ;  /* 0x00000e9000077945 */ /* 0x000fe20003800000 */
[----:B------:R-:W-:-:S11]  /*1e00*/  CS2R R18, SRZ ;  /* 0x0000000000127805 */ /* 0x000fd6000001ff00 */
[----:B------:R-:W-:Y:S05]  /*1e10*/  @P0 BRA `(.L_x_5869) ;  /* 0x0000000c00980947 */ /* 0x000fea0003800000 */
[----:B0-2-4-:R-:W0:Y:S01]  /*1e20*/  LDC.64 R4, c[0x0][0x228] ;  /* 0x00008a00ff047b82 */ /* 0x015e220000000a00 */
        /* <DEDUP_REMOVED lines=21> */
.L_x_5874:
[----:B------:R-:W2:Y:S02]  /*1f80*/  LDG.E.U8 R4, desc[UR36][R4.64] ;  /* 0x0000002404047981 */ /* 0x000ea4000c1e1100 */
[----:B--2---:R-:W-:Y:S01]  /*1f90*/  I2FP.F32.U32 R19, R4 ;  /* 0x0000000400137245 */ /* 0x004fe20000201000 */
[----:B------:R-:W-:Y:S06]  /*1fa0*/  BRA `(.L_x_5876) ;  /* 0x0000000c002c7947 */ /* 0x000fec0003800000 */
.L_x_5873:
        /* <DEDUP_REMOVED lines=9> */
.L_x_5878:
[----:B------:R-:W2:Y:S02]  /*2040*/  LDG.E R4, desc[UR36][R4.64] ;  /* 0x0000002404047981 */ /* 0x000ea4000c1e1900 */
[----:B--2---:R-:W-:Y:S01]  /*2050*/  I2FP.F32.S32 R19, R4 ;  /* 0x0000000400137245 */ /* 0x004fe20000201400 */
[----:B------:R-:W-:Y:S06]  /*2060*/  BRA `(.L_x_5876) ;  /* 0x0000000800fc7947 */ /* 0x000fec0003800000 */
.L_x_5877:
[----:B------:R-:W2:Y:S02]  /*2070*/  LDG.E.U16 R4, desc[UR36][R4.64] ;  /* 0x0000002404047981 */ /* 0x000ea4000c1e1500 */
[----:B--2---:R4:W0:Y:S01]  /*2080*/  I2F.S16 R19, R4 ;  /* 0x0000000400137306 */ /* 0x0048220000101400 */
[----:B------:R-:W-:Y:S05]  /*2090*/  BRA `(.L_x_5876) ;  /* 0x0000000800f07947 */ /* 0x000fea0003800000 */
.L_x_5872:
        /* <DEDUP_REMOVED lines=8> */
.L_x_5880:
[----:B------:R-:W2:Y:S02]  /*2120*/  LDG.E.U16 R4, desc[UR36][R4.64] ;  /* 0x0000002404047981 */ /* 0x000ea4000c1e1500 */
[----:B--2---:R-:W-:Y:S01]  /*2130*/  HADD2.F32 R19, -RZ, R4.H0_H0 ;  /* 0x20000004ff137230 */ /* 0x004fe20000004100 */
[----:B------:R-:W-:Y:S06]  /*2140*/  BRA `(.L_x_5876) ;  /* 0x0000000800c47947 */ /* 0x000fec0003800000 */
.L_x_5879:
        /* <DEDUP_REMOVED lines=8> */
.L_x_5882:
[----:B------:R-:W2:Y:S02]  /*21d0*/  LDG.E.U16 R4, desc[UR36][R4.64] ;  /* 0x0000002404047981 */ /* 0x000ea4000c1e1500 */
[----:B--2---:R-:W-:Y:S01]  /*21e0*/  HADD2.F32 R19, -RZ, R4.H0_H0 ;  /* 0x20000004ff137230 */ /* 0x004fe20000004100 */
[----:B------:R-:W-:Y:S06]  /*21f0*/  BRA `(.L_x_5876) ;  /* 0x0000000800987947 */ /* 0x000fec0003800000 */
.L_x_5881:
[----:B------:R-:W2:Y:S01]  /*2200*/  LDG.E.64 R4, desc[UR36][R4.64] ;  /* 0x0000002404047981 */ /* 0x000ea2000c1e1b00 */
[----:B------:R-:W-:Y:S01]  /*2210*/  UMOV UR4, 0xf0000000 ;  /* 0xf000000000047882 */ /* 0x000fe20000000000 */
[----:B------:R-:W-:Y:S01]  /*2220*/  UMOV UR5, 0x380fffff ;  /* 0x380fffff00057882 */ /* 0x000fe20000000000 */
[----:B--2---:R-:W0:Y:S01]  /*2230*/  F2F.F32.F64 R19, R4 ;  /* 0x0000000400137310 */ /* 0x004e220000301000 */
[----:B------:R-:W-:-:S14]  /*2240*/  DSETP.GEU.AND P0, PT, |R4|, UR4, PT ;  /* 0x0000000404007e2a */ /* 0x000fdc000bf0e200 */
[----:B0-----:R-:W-:Y:S01]  /*2250*/  @!P0 FMUL R19, R19, 1.175494350822287508e-38 ;  /* 0x0080000013138820 */ /* 0x001fe20000400000 */
[----:B------:R-:W-:Y:S06]  /*2260*/  BRA `(.L_x_5876) ;  /* 0x00000008007c7947 */ /* 0x000fec0003800000 */
.L_x_5871:
        /* <DEDUP_REMOVED lines=12> */
.L_x_5885:
[----:B------:R-:W2:Y:S01]  /*2330*/  LDG.E.64 R4, desc[UR36][R4.64] ;  /* 0x0000002404047981 */ /* 0x000ea2000c1e1b00 */
[----:B------:R-:W-:Y:S01]  /*2340*/  UMOV UR4, 0xf0000000 ;  /* 0xf000000000047882 */ /* 0x000fe20000000000 */
[----:B------:R-:W-:Y:S01]  /*2350*/  UMOV UR5, 0x380fffff ;  /* 0x380fffff00057882 */ /* 0x000fe20000000000 */
[----:B--2---:R-:W0:Y:S01]  /*2360*/  F2F.F32.F64 R19, R4 ;  /* 0x0000000400137310 */ /* 0x004e220000301000 */
[----:B------:R-:W-:-:S14]  /*2370*/  DSETP.GEU.AND P0, PT, |R4|, UR4, PT ;  /* 0x0000000404007e2a */ /* 0x000fdc000bf0e200 */
[----:B0-----:R-:W-:Y:S01]  /*2380*/  @!P0 FMUL R19, R19, 1.175494350822287508e-38 ;  /* 0x0080000013138820 */ /* 0x001fe20000400000 */
[----:B------:R-:W-:Y:S06]  /*2390*/  BRA `(.L_x_5876) ;  /* 0x0000000800307947 */ /* 0x000fec0003800000 */
.L_x_5884:
        /* <DEDUP_REMOVED lines=26> */
.L_x_5887:
        /* <DEDUP_REMOVED lines=13> */
.L_x_5886:
[----:B------:R-:W2:Y:S02]  /*2610*/  LDG.E.U16 R4, desc[UR36][R4.64] ;  /* 0x0000002404047981 */ /* 0x000ea4000c1e1500 */
[----:B--2---:R-:W-:Y:S01]  /*2620*/  IMAD.U32 R19, R4, 0x10000, RZ ;  /* 0x0001000004137824 */ /* 0x004fe200078e00ff */
[----:B------:R-:W-:Y:S06]  /*2630*/  BRA `(.L_x_5876) ;  /* 0x0000000400887947 */ /* 0x000fec0003800000 */
.L_x_5883:
        /* <DEDUP_REMOVED lines=11> */
.L_x_5890:
        /* <DEDUP_REMOVED lines=20> */
.L_x_5892:
[----:B------:R-:W-:Y:S05]  /*2830*/  BSYNC B0 ;  /* 0x0000000000007941 */ /* 0x000fea0003800000 */
.L_x_5891:
[----:B------:R-:W-:Y:S01]  /*2840*/  IMAD.SHL.U32 R3, R3, 0x100000, RZ ;  /* 0x0010000003037824 */ /* 0x000fe200078e00ff */
[----:B------:R-:W-:-:S04]  /*2850*/  LEA R0, R0, 0x3b800000, 0x17 ;  /* 0x3b80000000007811 */ /* 0x000fc800078eb8ff */
[----:B------:R-:W-:Y:S01]  /*2860*/  LOP3.LUT R19, R0, R3, R19, 0xfe, !PT ;  /* 0x0000000300137212 */ /* 0x000fe200078efe13 */
[----:B------:R-:W-:Y:S06]  /*2870*/  BRA `(.L_x_5876) ;  /* 0x0000000000f87947 */ /* 0x000fec0003800000 */
.L_x_5889:
        /* <DEDUP_REMOVED lines=20> */
.L_x_5894:
[----:B------:R-:W-:Y:S05]  /*29c0*/  BSYNC B0 ;  /* 0x0000000000007941 */ /* 0x000fea0003800000 */
.L_x_5893:
[----:B------:R-:W-:Y:S01]  /*29d0*/  IMAD.SHL.U32 R3, R3, 0x200000, RZ ;  /* 0x0020000003037824 */ /* 0x000fe200078e00ff */
[----:B------:R-:W-:-:S04]  /*29e0*/  LEA R0, R0, 0x37800000, 0x17 ;  /* 0x3780000000007811 */ /* 0x000fc800078eb8ff */
[----:B------:R-:W-:Y:S01]  /*29f0*/  LOP3.LUT R19, R0, R3, R19, 0xfe, !PT ;  /* 0x0000000300137212 */ /* 0x000fe200078efe13 */
[----:B------:R-:W-:Y:S06]  /*2a00*/  BRA `(.L_x_5876) ;  /* 0x0000000000947947 */ /* 0x000fec0003800000 */
.L_x_5888:
        /* <DEDUP_REMOVED lines=14> */
.L_x_5875:
        /* <DEDUP_REMOVED lines=16> */
.L_x_5897:
[----:B------:R-:W-:Y:S01]  /*2bf0*/  IMAD.MOV.U32 R19, RZ, RZ, RZ ;  /* 0x000000ffff137224 */ /* 0x000fe200078e00ff */
[----:B------:R-:W-:Y:S06]  /*2c00*/  BRA `(.L_x_5876) ;  /* 0x0000000000147947 */ /* 0x000fec0003800000 */
.L_x_5896:
[----:B------:R-:W2:Y:S02]  /*2c10*/  LDG.E.64 R4, desc[UR36][R4.64] ;  /* 0x0000002404047981 */ /* 0x000ea4000c1e1b00 */
[----:B--2---:R0:W2:Y:S01]  /*2c20*/  I2F.U64 R19, R4 ;  /* 0x0000000400137312 */ /* 0x0040a20000301000 */
[----:B------:R-:W-:Y:S05]  /*2c30*/  BRA `(.L_x_5876) ;  /* 0x0000000000087947 */ /* 0x000fea0003800000 */
.L_x_5895:
[----:B------:R-:W2:Y:S02]  /*2c40*/  LDG.E R4, desc[UR36][R4.64] ;  /* 0x0000002404047981 */ /* 0x000ea4000c1e1900 */
[----:B--2---:R-:W-:-:S07]  /*2c50*/  I2FP.F32.U32 R19, R4 ;  /* 0x0000000400137245 */ /* 0x004fce0000201000 */
.L_x_5876:
[----:B------:R-:W-:Y:S05]  /*2c60*/  BSYNC B6 ;  /* 0x0000000000067941 */ /* 0x000fea0003800000 */
.L_x_5870:
[----:B------:R-:W-:-:S07]  /*2c70*/  VIADD R17, R17, 0x80 ;  /* 0x0000008011117836 */ /* 0x000fce0000000000 */
.L_x_5869:
[----:B------:R-:W-:Y:S05]  /*2c80*/  BSYNC B7 ;  /* 0x0000000000077941 */ /* 0x000fea0003800000 */
.L_x_5868:
        /* <DEDUP_REMOVED lines=23> */
.L_x_5903:
[----:B------:R-:W2:Y:S02]  /*2e00*/  LDG.E.U8 R4, desc[UR36][R4.64] ;  /* 0x0000002404047981 */ /* 0x000ea4000c1e1100 */
[----:B--2---:R-:W-:Y:S01]  /*2e10*/  I2FP.F32.U32 R18, R4 ;  /* 0x0000000400127245 */ /* 0x004fe20000201000 */
[----:B------:R-:W-:Y:S06]  /*2e20*/  BRA `(.L_x_5899) ;  /* 0x0000000c00207947 */ /* 0x000fec0003800000 */
.L_x_5902:
        /* <DEDUP_REMOVED lines=9> */
.L_x_5906:
[----:B------:R-:W2:Y:S02]  /*2ec0*/  LDG.E R4, desc[UR36][R4.64] ;  /* 0x0000002404047981 */ /* 0x000ea4000c1e1900 */
[----:B--2---:R-:W-:Y:S01]  /*2ed0*/  I2FP.F32.S32 R18, R4 ;  /* 0x0000000400127245 */ /* 0x004fe20000201400 */
[----:B------:R-:W-:Y:S06]  /*2ee0*/  BRA `(.L_x_5899) ;  /* 0x0000000800f07947 */ /* 0x000fec0003800000 */
.L_x_5905:
[----:B------:R-:W2:Y:S02]  /*2ef0*/  LDG.E.U16 R4, desc[UR36][R4.64] ;  /* 0x0000002404047981 */ /* 0x000ea4000c1e1500 */
[----:B--2---:R0:W2:Y:S01]  /*2f00*/  I2F.S16 R18, R4 ;  /* 0x0000000400127306 */ /* 0x0040a20000101400 */
[----:B------:R-:W-:Y:S05]  /*2f10*/  BRA `(.L_x_5899) ;  /* 0x0000000800e47947 */ /* 0x000fea0003800000 */
.L_x_5901:
        /* <DEDUP_REMOVED lines=8> */
.L_x_5908:
[----:B------:R-:W2:Y:S02]  /*2fa0*/  LDG.E.U16 R4, desc[UR36][R4.64] ;  /* 0x0000002404047981 */ /* 0x000ea4000c1e1500 */
[----:B--2---:R-:W-:Y:S01]  /*2fb0*/  HADD2.F32 R18, -RZ, R4.H0_H0 ;  /* 0x20000004ff127230 */ /* 0x004fe20000004100 */
[----:B------:R-:W-:Y:S06]  /*2fc0*/  BRA `(.L_x_5899) ;  /* 0x0000000800b87947 */ /* 0x000fec0003800000 */
.L_x_5907:
        /* <DEDUP_REMOVED lines=8> */
.L_x_5910:
[----:B------:R-:W2:Y:S02]  /*3050*/  LDG.E.U16 R4, desc[UR36][R4.64] ;  /* 0x0000002404047981 */ /* 0x000ea4000c1e1500 */
[----:B--2---:R-:W-:Y:S01]  /*3060*/  HADD2.F32 R18, -RZ, R4.H0_H0 ;  /* 0x20000004ff127230 */ /* 0x004fe20000004100 */
[----:B------:R-:W-:Y:S06]  /*3070*/  BRA `(.L_x_5899) ;  /* 0x00000008008c7947 */ /* 0x000fec0003800000 */
.L_x_5909:
[----:B------:R-:W2:Y:S01]  /*3080*/  LDG.E.64 R4, desc[UR36][R4.64] ;  /* 0x0000002404047981 */ /* 0x000ea2000c1e1b00 */
[----:B------:R-:W-:Y:S01]  /*3090*/  UMOV UR4, 0xf0000000 ;  /* 0xf000000000047882 */ /* 0x000fe20000000000 */
[----:B------:R-:W-:Y:S01]  /*30a0*/  UMOV UR5, 0x380fffff ;  /* 0x380fffff00057882 */ /* 0x000fe20000000000 */
[----:B--2---:R-:W0:Y:S01]  /*30b0*/  F2F.F32.F64 R18, R4 ;  /* 0x0000000400127310 */ /* 0x004e220000301000 */
[----:B------:R-:W-:-:S14]  /*30c0*/  DSETP.GEU.AND P0, PT, |R4|, UR4, PT ;  /* 0x0000000404007e2a */ /* 0x000fdc000bf0e200 */
[----:B0-----:R-:W-:Y:S01]  /*30d0*/  @!P0 FMUL R18, R18, 1.175494350822287508e-38 ;  /* 0x0080000012128820 */ /* 0x001fe20000400000 */
[----:B------:R-:W-:Y:S06]  /*30e0*/  BRA `(.L_x_5899) ;  /* 0x0000000800707947 */ /* 0x000fec0003800000 */
.L_x_5900:
        /* <DEDUP_REMOVED lines=12> */
.L_x_5913:
[----:B------:R-:W2:Y:S01]  /*31b0*/  LDG.E.64 R4, desc[UR36][R4.64] ;  /* 0x0000002404047981 */ /* 0x000ea2000c1e1b00 */
[----:B------:R-:W-:Y:S01]  /*31c0*/  UMOV UR4, 0xf0000000 ;  /* 0xf000000000047882 */ /* 0x000fe20000000000 */
[----:B------:R-:W-:Y:S01]  /*31d0*/  UMOV UR5, 0x380fffff ;  /* 0x380fffff00057882 */ /* 0x000fe20000000000 */
[----:B--2---:R-:W0:Y:S01]  /*31e0*/  F2F.F32.F64 R18, R4 ;  /* 0x0000000400127310 */ /* 0x004e220000301000 */
[----:B------:R-:W-:-:S14]  /*31f0*/  DSETP.GEU.AND P0, PT, |R4|, UR4, PT ;  /* 0x0000000404007e2a */ /* 0x000fdc000bf0e200 */
[----:B0-----:R-:W-:Y:S01]  /*3200*/  @!P0 FMUL R18, R18, 1.175494350822287508e-38 ;  /* 0x0080000012128820 */ /* 0x001fe20000400000 */
[----:B------:R-:W-:Y:S06]  /*3210*/  BRA `(.L_x_5899) ;  /* 0x0000000800247947 */ /* 0x000fec0003800000 */
.L_x_5912:
        /* <DEDUP_REMOVED lines=26> */
.L_x_5915:
        /* <DEDUP_REMOVED lines=13> */
.L_x_5914:
[----:B------:R-:W2:Y:S02]  /*3490*/  LDG.E.U16 R4, desc[UR36][R4.64] ;  /* 0x0000002404047981 */ /* 0x000ea4000c1e1500 */
[----:B--2---:R-:W-:Y:S01]  /*34a0*/  IMAD.U32 R18, R4, 0x10000, RZ ;  /* 0x0001000004127824 */ /* 0x004fe200078e00ff */
[----:B------:R-:W-:Y:S06]  /*34b0*/  BRA `(.L_x_5899) ;  /* 0x00000004007c7947 */ /* 0x000fec0003800000 */
.L_x_5911:
        /* <DEDUP_REMOVED lines=11> */
.L_x_5918:
        /* <DEDUP_REMOVED lines=19> */
.L_x_5920:
[----:B------:R-:W-:Y:S05]  /*36a0*/  BSYNC B0 ;  /* 0x0000000000007941 */ /* 0x000fea0003800000 */
.L_x_5919:
[----:B------:R-:W-:Y:S01]  /*36b0*/  IMAD.SHL.U32 R3, R3, 0x100000, RZ ;  /* 0x0010000003037824 */ /* 0x000fe200078e00ff */
[----:B------:R-:W-:-:S04]  /*36c0*/  LEA R5, R0, 0x3b800000, 0x17 ;  /* 0x3b80000000057811 */ /* 0x000fc800078eb8ff */
[----:B------:R-:W-:Y:S01]  /*36d0*/  LOP3.LUT R18, R5, R3, R18, 0xfe, !PT ;  /* 0x0000000305127212 */ /* 0x000fe200078efe12 */
[----:B------:R-:W-:Y:S06]  /*36e0*/  BRA `(.L_x_5899) ;  /* 0x0000000000f07947 */ /* 0x000fec0003800000 */
.L_x_5917:
        /* <DEDUP_REMOVED lines=19> */
.L_x_5922:
[----:B------:R-:W-:Y:S05]  /*3820*/  BSYNC B0 ;  /* 0x0000000000007941 */ /* 0x000fea0003800000 */
.L_x_5921:
[----:B------:R-:W-:Y:S01]  /*3830*/  IMAD.SHL.U32 R3, R3, 0x200000, RZ ;  /* 0x0020000003037824 */ /* 0x000fe200078e00ff */
[----:B------:R-:W-:-:S04]  /*3840*/  LEA R5, R0, 0x37800000, 0x17 ;  /* 0x3780000000057811 */ /* 0x000fc800078eb8ff */
[----:B------:R-:W-:Y:S01]  /*3850*/  LOP3.LUT R18, R5, R3, R18, 0xfe, !PT ;  /* 0x0000000305127212 */ /* 0x000fe200078efe12 */
[----:B------:R-:W-:Y:S06]  /*3860*/  BRA `(.L_x_5899) ;  /* 0x0000000000907947 */ /* 0x000fec0003800000 */
.L_x_5916:
        /* <DEDUP_REMOVED lines=14> */
.L_x_5904:
        /* <DEDUP_REMOVED lines=16> */
.L_x_5925:
[----:B------:R-:W-:Y:S05]  /*3a50*/  BRA `(.L_x_5899) ;  /* 0x0000000000147947 */ /* 0x000fea0003800000 */
.L_x_5924:
[----:B------:R-:W2:Y:S02]  /*3a60*/  LDG.E.64 R4, desc[UR36][R4.64] ;  /* 0x0000002404047981 */ /* 0x000ea4000c1e1b00 */
[----:B--2---:R0:W2:Y:S01]  /*3a70*/  I2F.U64 R18, R4 ;  /* 0x0000000400127312 */ /* 0x0040a20000301000 */
[----:B------:R-:W-:Y:S05]  /*3a80*/  BRA `(.L_x_5899) ;  /* 0x0000000000087947 */ /* 0x000fea0003800000 */
.L_x_5923:
[----:B------:R-:W2:Y:S02]  /*3a90*/  LDG.E R4, desc[UR36][R4.64] ;  /* 0x0000002404047981 */ /* 0x000ea4000c1e1900 */
[----:B--2---:R-:W-:-:S07]  /*3aa0*/  I2FP.F32.U32 R18, R4 ;  /* 0x0000000400127245 */ /* 0x004fce0000201000 */
.L_x_5899:
[----:B------:R-:W-:Y:S05]  /*3ab0*/  BSYNC B6 ;  /* 0x0000000000067941 */ /* 0x000fea0003800000 */
.L_x_5898:
        /* <DEDUP_REMOVED lines=9> */
[----:B------:R-:W0:Y:S01]  /*3b50*/  @!P3 LDC R7, c[0x0][0x218] ;  /* 0x00008600ff07bb82 */ /* 0x000e220000000800 */
[----:B-1-3-5:R-:W0:Y:S07]  /*3b60*/  @!P3 MUFU.RCP R16, R16 ;  /* 0x000000100010b308 */ /* 0x02ae2e0000001000 */
[----:B------:R-:W1:Y:S01]  /*3b70*/  @!P1 LDC R8, c[0x0][0x218] ;  /* 0x00008600ff089b82 */ /* 0x000e620000000800 */
[----:B--2---:R-:W1:Y:S07]  /*3b80*/  @!P1 MUFU.RCP R3, R19 ;  /* 0x0000001300039308 */ /* 0x004e6e0000001000 */
[----:B------:R-:W2:Y:S01]  /*3b90*/  @!P2 LDC R10, c[0x0][0x218] ;  /* 0x00008600ff0aab82 */ /* 0x000ea20000000800 */
[----:B------:R-:W2:Y:S07]  /*3ba0*/  @!P2 MUFU.RCP R5, R18 ;  /* 0x000000120005a308 */ /* 0x000eae0000001000 */
[----:B------:R-:W3:Y:S01]  /*3bb0*/  @!P0 LDC R6, c[0x0][0x218] ;  /* 0x00008600ff068b82 */ /* 0x000ee20000000800 */
[----:B------:R-:W3:Y:S01]  /*3bc0*/  @!P0 MUFU.RCP R27, R27 ;  /* 0x0000001b001b8308 */ /* 0x000ee20000001000 */
[----:B0-----:R-:W-:-:S06]  /*3bd0*/  @!P3 FMUL.FTZ R0, R16, R7 ;  /* 0x000000071000b220 */ /* 0x001fcc0000410000 */
[----:B------:R-:W0:Y:S01]  /*3be0*/  LDC.U8 R16, c[0x0][0x23c] ;  /* 0x00008f00ff107b82 */ /* 0x000e220000000000 */
[----:B-1----:R-:W-:Y:S01]  /*3bf0*/  @!P1 FMUL.FTZ R23, R3, R8 ;  /* 0x0000000803179220 */ /* 0x002fe20000410000 */
[----:B----4-:R1:W4:Y:S01]  /*3c00*/  @!P3 FRND.TRUNC R4, R0 ;  /* 0x000000000004b307 */ /* 0x010322000020d000 */
[----:B--2---:R-:W-:-:S07]  /*3c10*/  @!P2 FMUL.FTZ R17, R5, R10 ;  /* 0x0000000a0511a220 */ /* 0x004fce0000410000 */
[----:B------:R1:W2:Y:S01]  /*3c20*/  @!P1 FRND.TRUNC R22, R23 ;  /* 0x0000001700169307 */ /* 0x0002a2000020d000 */
[----:B---3--:R-:W-:-:S07]  /*3c30*/  @!P0 FMUL.FTZ R19, R27, R6 ;  /* 0x000000061b138220 */ /* 0x008fce0000410000 */
[----:B------:R1:W3:Y:S08]  /*3c40*/  @!P2 FRND.TRUNC R24, R17 ;  /* 0x000000110018a307 */ /* 0x0002f0000020d000 */
[----:B------:R1:W0:Y:S01]  /*3c50*/  @!P0 FRND.TRUNC R18, R19 ;  /* 0x0000001300128307 */ /* 0x000222000020d000 */
[----:B--2-4-:R-:W-:Y:S05]  /*3c60*/  @P3 BRA `(.L_x_5927) ;  /* 0x0000000c00f83947 */ /* 0x014fea0003800000 */
[----:B------:R-:W2:Y:S01]  /*3c70*/  LDC.64 R8, c[0x0][0x220] ;  /* 0x00008800ff087b82 */ /* 0x000ea20000000a00 */
[----:B------:R-:W-:Y:S01]  /*3c80*/  IMAD R3, R2, 0x200, R26 ;  /* 0x0000020002037824 */ /* 0x000fe200078e021a */
[----:B0-----:R-:W-:Y:S01]  /*3c90*/  PRMT R6, R16, 0x9910, RZ ;  /* 0x0000991010067816 */ /* 0x001fe200000000ff */
[----:B------:R-:W-:Y:S02]  /*3ca0*/  ULDC UR4, c[0x0][0x240] ;  /* 0x0000900000047ab9 */ /* 0x000fe40000000800 */
[----:B------:R-:W-:Y:S02]  /*3cb0*/  IMAD R5, R3, UR4, RZ ;  /* 0x0000000403057c24 */ /* 0x000fe4000f8e02ff */
[----:B------:R-:W-:-:S05]  /*3cc0*/  IMAD.MOV.U32 R3, RZ, RZ, R6 ;  /* 0x000000ffff037224 */ /* 0x000fca00078e0006 */
[----:B------:R-:W-:Y:S02]  /*3cd0*/  ISETP.GT.AND P0, PT, R3, 0x9, PT ;  /* 0x000000090300780c */ /* 0x000fe40003f04270 */
[----:B--2---:R-:W-:-:S05]  /*3ce0*/  IADD3 R8, P1, R5, R8, RZ ;  /* 0x0000000805087210 */ /* 0x004fca0007f3e0ff */
        /* <DEDUP_REMOVED lines=14> */
.L_x_5931:
[----:B------:R-:W0:Y:S01]  /*3dd0*/  F2I.S64.TRUNC R4, R0 ;  /* 0x0000000000047311 */ /* 0x000e22000020d900 */
[----:B------:R-:W-:Y:S01]  /*3de0*/  IMAD.MOV.U32 R26, RZ, RZ, R28 ;  /* 0x000000ffff1a7224 */ /* 0x000fe200078e001c */
[----:B0-----:R0:W-:Y:S01]  /*3df0*/  STG.E.U8 desc[UR36][R8.64], R4 ;  /* 0x0000000408007986 */ /* 0x0011e2000c101124 */
[----:B------:R-:W-:Y:S05]  /*3e00*/  BRA `(.L_x_5927) ;  /* 0x0000000c00907947 */ /* 0x000fea0003800000 */
.L_x_5930:
        /* <DEDUP_REMOVED lines=10> */
.L_x_5934:
[----:B------:R-:W0:Y:S01]  /*3eb0*/  F2I.TRUNC.NTZ R3, R0 ;  /* 0x0000000000037305 */ /* 0x000e22000020f100 */
[----:B------:R-:W-:Y:S01]  /*3ec0*/  IMAD.MOV.U32 R26, RZ, RZ, R28 ;  /* 0x000000ffff1a7224 */ /* 0x000fe200078e001c */
[----:B0-----:R0:W-:Y:S01]  /*3ed0*/  STG.E desc[UR36][R8.64], R3 ;  /* 0x0000000308007986 */ /* 0x0011e2000c101924 */
[----:B------:R-:W-:Y:S05]  /*3ee0*/  BRA `(.L_x_5927) ;  /* 0x0000000c00587947 */ /* 0x000fea0003800000 */
.L_x_5933:
[----:B------:R-:W0:Y:S01]  /*3ef0*/  F2I.TRUNC.NTZ R3, R0 ;  /* 0x0000000000037305 */ /* 0x000e22000020f100 */
[----:B------:R-:W-:Y:S01]  /*3f00*/  IMAD.MOV.U32 R26, RZ, RZ, R28 ;  /* 0x000000ffff1a7224 */ /* 0x000fe200078e001c */
[----:B0-----:R0:W-:Y:S01]  /*3f10*/  STG.E.U16 desc[UR36][R8.64], R3 ;  /* 0x0000000308007986 */ /* 0x0011e2000c101524 */
[----:B------:R-:W-:Y:S05]  /*3f20*/  BRA `(.L_x_5927) ;  /* 0x0000000c00487947 */ /* 0x000fea0003800000 */
.L_x_5929:
        /* <DEDUP_REMOVED lines=9> */
.L_x_5936:
[----:B------:R-:W-:Y:S01]  /*3fc0*/  F2FP.F16.F32.PACK_AB R4, RZ, R4 ;  /* 0x00000004ff04723e */ /* 0x000fe200000000ff */
[----:B------:R-:W-:-:S04]  /*3fd0*/  IMAD.MOV.U32 R26, RZ, RZ, R28 ;  /* 0x000000ffff1a7224 */ /* 0x000fc800078e001c */
[----:B------:R0:W-:Y:S01]  /*3fe0*/  STG.E.U16 desc[UR36][R8.64], R4 ;  /* 0x0000000408007986 */ /* 0x0001e2000c101524 */
[----:B------:R-:W-:Y:S05]  /*3ff0*/  BRA `(.L_x_5927) ;  /* 0x0000000c00147947 */ /* 0x000fea0003800000 */
.L_x_5935:
        /* <DEDUP_REMOVED lines=10> */
.L_x_5938:
[----:B------:R-:W-:Y:S01]  /*40a0*/  F2FP.F16.F32.PACK_AB R3, RZ, R4 ;  /* 0x00000004ff03723e */ /* 0x000fe200000000ff */
[----:B------:R-:W-:-:S03]  /*40b0*/  IMAD.MOV.U32 R26, RZ, RZ, R28 ;  /* 0x000000ffff1a7224 */ /* 0x000fc600078e001c */
[----:B------:R-:W-:-:S05]  /*40c0*/  PRMT R3, R3, 0x5410, RZ ;  /* 0x0000541003037816 */ /* 0x000fca00000000ff */
[----:B------:R0:W-:Y:S01]  /*40d0*/  STG.E desc[UR36][R8.64], R3 ;  /* 0x0000000308007986 */ /* 0x0001e2000c101924 */
[----:B------:R-:W-:Y:S05]  /*40e0*/  BRA `(.L_x_5927) ;  /* 0x0000000800d87947 */ /* 0x000fea0003800000 */
.L_x_5937:
[----:B------:R-:W-:Y:S01]  /*40f0*/  FMUL.FTZ R4, R4, 1 ;  /* 0x3f80000004047820 */ /* 0x000fe20000410000 */
[----:B------:R-:W-:-:S05]  /*4100*/  IMAD.MOV.U32 R26, RZ, RZ, R28 ;  /* 0x000000ffff1a7224 */ /* 0x000fca00078e001c */
[----:B------:R-:W0:Y:S02]  /*4110*/  F2F.F64.F32 R4, R4 ;  /* 0x0000000400047310 */ /* 0x000e240000201800 */
[----:B0-----:R0:W-:Y:S01]  /*4120*/  STG.E.64 desc[UR36][R8.64], R4 ;  /* 0x0000000408007986 */ /* 0x0011e2000c101b24 */
[----:B------:R-:W-:Y:S05]  /*4130*/  BRA `(.L_x_5927) ;  /* 0x0000000800c47947 */ /* 0x000fea0003800000 */
.L_x_5928:
        /* <DEDUP_REMOVED lines=13> */
.L_x_5941:
[----:B------:R-:W-:Y:S01]  /*4210*/  FMUL.FTZ R4, R4, 1 ;  /* 0x3f80000004047820 */ /* 0x000fe20000410000 */
[----:B------:R-:W-:Y:S01]  /*4220*/  CS2R R6, SRZ ;  /* 0x0000000000067805 */ /* 0x000fe2000001ff00 */
[----:B------:R-:W-:-:S04]  /*4230*/  IMAD.MOV.U32 R26, RZ, RZ, R28 ;  /* 0x000000ffff1a7224 */ /* 0x000fc800078e001c */
[----:B------:R-:W0:Y:S02]  /*4240*/  F2F.F64.F32 R4, R4 ;  /* 0x0000000400047310 */ /* 0x000e240000201800 */
[----:B0-----:R0:W-:Y:S01]  /*4250*/  STG.E.128 desc[UR36][R8.64], R4 ;  /* 0x0000000408007986 */ /* 0x0011e2000c101d24 */
[----:B------:R-:W-:Y:S05]  /*4260*/  BRA `(.L_x_5927) ;  /* 0x0000000800787947 */ /* 0x000fea0003800000 */
.L_x_5940:
        /* <DEDUP_REMOVED lines=8> */
[----:B-1----:R-:W-:Y:S02]  /*42f0*/  LOP3.LUT R0, R4, 0x80000000, RZ, 0xc0, !PT ;  /* 0x8000000004007812 */ /* 0x002fe400078ec0ff */
        /* <DEDUP_REMOVED lines=11> */
.L_x_5945:
[----:B------:R-:W-:Y:S05]  /*43b0*/  BSYNC B0 ;  /* 0x0000000000007941 */ /* 0x000fea0003800000 */
.L_x_5944:
[----:B------:R-:W-:Y:S01]  /*43c0*/  LOP3.LUT R5, R0, R5, RZ, 0xfc, !PT ;  /* 0x0000000500057212 */ /* 0x000fe200078efcff */
[----:B------:R-:W-:-:S04]  /*43d0*/  IMAD.MOV.U32 R26, RZ, RZ, R28 ;  /* 0x000000ffff1a7224 */ /* 0x000fc800078e001c */
[----:B------:R0:W-:Y:S01]  /*43e0*/  STG.E.U8 desc[UR36][R8.64], R5 ;  /* 0x0000000508007986 */ /* 0x0001e2000c101124 */
[----:B------:R-:W-:Y:S05]  /*43f0*/  BRA `(.L_x_5927) ;  /* 0x0000000800147947 */ /* 0x000fea0003800000 */
.L_x_5943:
[----:B------:R-:W-:Y:S01]  /*4400*/  LOP3.LUT R5, R4, 0x7fffffff, RZ, 0xc0, !PT ;  /* 0x7fffffff04057812 */ /* 0x000fe200078ec0ff */
[----:B------:R-:W-:Y:S03]  /*4410*/  BSSY B0, `(.L_x_5946) ;  /* 0x000000e000007945 */ /* 0x000fe60003800000 */
[----:B------:R-:W-:-:S13]  /*4420*/  ISETP.GT.U32.AND P0, PT, R5, 0x477fffff, PT ;  /* 0x477fffff0500780c */ /* 0x000fda0003f04070 */
[----:B------:R-:W-:Y:S05]  /*4430*/  @P0 BRA `(.L_x_5947) ;  /* 0x0000000000200947 */ /* 0x000fea0003800000 */
[----:B------:R-:W-:-:S13]  /*4440*/  ISETP.GE.U32.AND P0, PT, R5, 0x38800000, PT ;  /* 0x388000000500780c */ /* 0x000fda0003f06070 */
[----:B-1----:R-:W-:-:S04]  /*4450*/  @P0 SHF.R.U32.HI R0, RZ, 0x15, R4 ;  /* 0x00000015ff000819 */ /* 0x002fc80000011604 */
[----:B------:R-:W-:-:S04]  /*4460*/  @P0 LOP3.LUT R3, R0, 0x1, RZ, 0xc0, !PT ;  /* 0x0000000100030812 */ /* 0x000fc800078ec0ff */
[----:B------:R-:W-:Y:S01]  /*4470*/  @P0 IADD3 R0, R4, 0x80fffff, R3 ;  /* 0x080fffff04000810 */ /* 0x000fe20007ffe003 */
[----:B------:R-:W-:-:S03]  /*4480*/  @!P0 FADD.FTZ R3, R5, 128 ;  /* 0x4300000005038421 */ /* 0x000fc60000010000 */
[----:B------:R-:W-:Y:S01]  /*4490*/  @P0 SHF.R.U32.HI R0, RZ, 0x15, R0 ;  /* 0x00000015ff000819 */ /* 0x000fe20000011600 */
[----:B------:R-:W-:Y:S01]  /*44a0*/  @!P0 VIADD R0, R3, 0xbd000000 ;  /* 0xbd00000003008836 */ /* 0x000fe20000000000 */
[----:B------:R-:W-:Y:S06]  /*44b0*/  BRA `(.L_x_5948) ;  /* 0x00000000000c7947 */ /* 0x000fec0003800000 */
.L_x_5947:
[----:B-1----:R-:W-:Y:S01]  /*44c0*/  IMAD.MOV.U32 R0, RZ, RZ, 0x7f ;  /* 0x0000007fff007424 */ /* 0x002fe200078e00ff */
[----:B------:R-:W-:-:S04]  /*44d0*/  ISETP.GT.U32.AND P0, PT, R5, 0x7f800000, PT ;  /* 0x7f8000000500780c */ /* 0x000fc80003f04070 */
[----:B------:R-:W-:-:S09]  /*44e0*/  SEL R0, R0, 0x7c, P0 ;  /* 0x0000007c00007807 */ /* 0x000fd20000000000 */
.L_x_5948:
[----:B------:R-:W-:Y:S05]  /*44f0*/  BSYNC B0 ;  /* 0x0000000000007941 */ /* 0x000fea0003800000 */
.L_x_5946:
[----:B------:R-:W-:Y:S01]  /*4500*/  LOP3.LUT R4, R4, 0x80000000, RZ, 0xc0, !PT ;  /* 0x8000000004047812 */ /* 0x000fe200078ec0ff */
[----:B------:R-:W-:-:S03]  /*4510*/  IMAD.MOV.U32 R26, RZ, RZ, R28 ;  /* 0x000000ffff1a7224 */ /* 0x000fc600078e001c */
[----:B------:R-:W-:-:S04]  /*4520*/  SHF.R.U32.HI R3, RZ, 0x18, R4 ;  /* 0x00000018ff037819 */ /* 0x000fc80000011604 */
[----:B------:R-:W-:-:S05]  /*4530*/  LOP3.LUT R3, R0, R3, RZ, 0xfc, !PT ;  /* 0x0000000300037212 */ /* 0x000fca00078efcff */
[----:B------:R0:W-:Y:S01]  /*4540*/  STG.E.U8 desc[UR36][R8.64], R3 ;  /* 0x0000000308007986 */ /* 0x0001e2000c101124 */
[----:B------:R-:W-:Y:S05]  /*4550*/  BRA `(.L_x_5927) ;  /* 0x0000000400bc7947 */ /* 0x000fea0003800000 */
.L_x_5942:
[----:B------:R-:W-:Y:S01]  /*4560*/  F2FP.BF16.F32.PACK_AB R4, RZ, R4 ;  /* 0x00000004ff04723e */ /* 0x000fe200000010ff */
[----:B------:R-:W-:-:S04]  /*4570*/  IMAD.MOV.U32 R26, RZ, RZ, R28 ;  /* 0x000000ffff1a7224 */ /* 0x000fc800078e001c */
[----:B------:R0:W-:Y:S01]  /*4580*/  STG.E.U16 desc[UR36][R8.64], R4 ;  /* 0x0000000408007986 */ /* 0x0001e2000c101524 */
[----:B------:R-:W-:Y:S05]  /*4590*/  BRA `(.L_x_5927) ;  /* 0x0000000400ac7947 */ /* 0x000fea0003800000 */
.L_x_5939:
        /* <DEDUP_REMOVED lines=12> */
.L_x_5951:
[----:B------:R-:W-:Y:S01]  /*4660*/  LOP3.LUT R5, R4, 0x7fffffff, RZ, 0xc0, !PT ;  /* 0x7fffffff04057812 */ /* 0x000fe200078ec0ff */
[----:B------:R-:W-:Y:S01]  /*4670*/  BSSY B0, `(.L_x_5952) ;  /* 0x0000013000007945 */ /* 0x000fe20003800000 */
[----:B-1----:R-:W-:Y:S02]  /*4680*/  IMAD.MOV.U32 R0, RZ, RZ, 0x80 ;  /* 0x00000080ff007424 */ /* 0x002fe400078e00ff */
        /* <DEDUP_REMOVED lines=13> */
.L_x_5954:
[----:B------:R-:W-:-:S04]  /*4760*/  LOP3.LUT R4, R4, 0x80000000, RZ, 0xc0, !PT ;  /* 0x8000000004047812 */ /* 0x000fc800078ec0ff */
[----:B------:R-:W-:-:S04]  /*4770*/  SHF.R.U32.HI R4, RZ, 0x18, R4 ;  /* 0x00000018ff047819 */ /* 0x000fc80000011604 */
[----:B------:R-:W-:-:S04]  /*4780*/  LOP3.LUT R3, R3, R4, RZ, 0xfc, !PT ;  /* 0x0000000403037212 */ /* 0x000fc800078efcff */
[----:B------:R-:W-:-:S07]  /*4790*/  PRMT R0, R3, 0x7610, R0 ;  /* 0x0000761003007816 */ /* 0x000fce0000000000 */
.L_x_5953:
[----:B------:R-:W-:Y:S05]  /*47a0*/  BSYNC B0 ;  /* 0x0000000000007941 */ /* 0x000fea0003800000 */
.L_x_5952:
[----:B------:R0:W-:Y:S01]  /*47b0*/  STG.E.U8 desc[UR36][R8.64], R0 ;  /* 0x0000000008007986 */ /* 0x0001e2000c101124 */
[----:B------:R-:W-:Y:S01]  /*47c0*/  IMAD.MOV.U32 R26, RZ, RZ, R28 ;  /* 0x000000ffff1a7224 */ /* 0x000fe200078e001c */
[----:B------:R-:W-:Y:S06]  /*47d0*/  BRA `(.L_x_5927) ;  /* 0x00000004001c7947 */ /* 0x000fec0003800000 */
.L_x_5950:
        /* <DEDUP_REMOVED lines=16> */
.L_x_5957:
[----:B------:R-:W-:-:S04]  /*48e0*/  LOP3.LUT R4, R4, 0x80000000, RZ, 0xc0, !PT ;  /* 0x8000000004047812 */ /* 0x000fc800078ec0ff */
[----:B------:R-:W-:-:S04]  /*48f0*/  SHF.R.U32.HI R4, RZ, 0x18, R4 ;  /* 0x00000018ff047819 */ /* 0x000fc80000011604 */
[----:B------:R-:W-:-:S04]  /*4900*/  LOP3.LUT R3, R3, R4, RZ, 0xfc, !PT ;  /* 0x0000000403037212 */ /* 0x000fc800078efcff */
[----:B------:R-:W-:-:S07]  /*4910*/  PRMT R0, R3, 0x7610, R0 ;  /* 0x0000761003007816 */ /* 0x000fce0000000000 */
.L_x_5956:
[----:B------:R-:W-:Y:S05]  /*4920*/  BSYNC B0 ;  /* 0x0000000000007941 */ /* 0x000fea0003800000 */
.L_x_5955:
[----:B------:R0:W-:Y:S01]  /*4930*/  STG.E.U8 desc[UR36][R8.64], R0 ;  /* 0x0000000008007986 */ /* 0x0001e2000c101124 */
[----:B------:R-:W-:Y:S01]  /*4940*/  IMAD.MOV.U32 R26, RZ, RZ, R28 ;  /* 0x000000ffff1a7224 */ /* 0x000fe200078e001c */
[----:B------:R-:W-:Y:S06]  /*4950*/  BRA `(.L_x_5927) ;  /* 0x0000000000bc7947 */ /* 0x000fec0003800000 */
.L_x_5949:
        /* <DEDUP_REMOVED lines=10> */
[--C-:B-1----:R-:W-:Y:S02]  /*4a00*/  @P2 SHF.R.U32.HI R0, RZ, 0x16, R4.reuse ;  /* 0x00000016ff002819 */ /* 0x102fe40000011604 */
        /* <DEDUP_REMOVED lines=11> */
.L_x_5932:
        /* <DEDUP_REMOVED lines=16> */
.L_x_5960:
[----:B------:R-:W-:Y:S01]  /*4bc0*/  IMAD.MOV.U32 R26, RZ, RZ, R28 ;  /* 0x000000ffff1a7224 */ /* 0x000fe200078e001c */
[----:B------:R-:W-:Y:S06]  /*4bd0*/  BRA `(.L_x_5927) ;  /* 0x00000000001c7947 */ /* 0x000fec0003800000 */
.L_x_5959:
[----:B------:R-:W0:Y:S01]  /*4be0*/  F2I.U64.TRUNC R4, R0 ;  /* 0x0000000000047311 */ /* 0x000e22000020d800 */
[----:B------:R-:W-:Y:S01]  /*4bf0*/  IMAD.MOV.U32 R26, RZ, RZ, R28 ;  /* 0x000000ffff1a7224 */ /* 0x000fe200078e001c */
[----:B0-----:R0:W-:Y:S01]  /*4c00*/  STG.E.64 desc[UR36][R8.64], R4 ;  /* 0x0000000408007986 */ /* 0x0011e2000c101b24 */
[----:B------:R-:W-:Y:S05]  /*4c10*/  BRA `(.L_x_5927) ;  /* 0x00000000000c7947 */ /* 0x000fea0003800000 */
.L_x_5958:
[----:B------:R-:W0:Y:S01]  /*4c20*/  F2I.U32.TRUNC.NTZ R3, R0 ;  /* 0x0000000000037305 */ /* 0x000e22000020f000 */
[----:B------:R-:W-:Y:S01]  /*4c30*/  IMAD.MOV.U32 R26, RZ, RZ, R28 ;  /* 0x000000ffff1a7224 */ /* 0x000fe200078e001c */
[----:B0-----:R2:W-:Y:S06]  /*4c40*/  STG.E desc[UR36][R8.64], R3 ;  /* 0x0000000308007986 */ /* 0x0015ec000c101924 */
.L_x_5927:
[----:B------:R-:W-:Y:S05]  /*4c50*/  BSYNC B6 ;  /* 0x0000000000067941 */ /* 0x000fea0003800000 */
.L_x_5926:
[----:B------:R-:W-:Y:S01]  /*4c60*/  ISETP.GE.AND P0, PT, R26, R25, PT ;  /* 0x000000191a00720c */ /* 0x000fe20003f06270 */
[----:B------:R-:W-:-:S12]  /*4c70*/  BSSY B6, `(.L_x_5961) ;  /* 0x00001d6000067945 */ /* 0x000fd80003800000 */
[----:B------:R-:W-:Y:S05]  /*4c80*/  @P0 BRA `(.L_x_5962) ;  /* 0x0000001c00500947 */ /* 0x000fea0003800000 */
[----:B0-2-4-:R-:W0:Y:S01]  /*4c90*/  LDC.64 R8, c[0x0][0x220] ;  /* 0x00008800ff087b82 */ /* 0x015e220000000a00 */
[----:B-1----:R-:W-:Y:S01]  /*4ca0*/  IMAD R0, R2, 0x200, R26 ;  /* 0x0000020002007824 */ /* 0x002fe200078e021a */
        /* <DEDUP_REMOVED lines=19> */
.L_x_5966:
[----:B------:R-:W0:Y:S02]  /*4de0*/  F2I.S64.TRUNC R4, R19 ;  /* 0x0000001300047311 */ /* 0x000e24000020d900 */
[----:B0-----:R0:W-:Y:S01]  /*4df0*/  STG.E.U8 desc[UR36][R8.64], R4 ;  /* 0x0000000408007986 */ /* 0x0011e2000c101124 */
[----:B------:R-:W-:Y:S05]  /*4e00*/  BRA `(.L_x_5968) ;  /* 0x0000000c00407947 */ /* 0x000fea0003800000 */
.L_x_5965:
        /* <DEDUP_REMOVED lines=9> */
.L_x_5970:
[----:B------:R-:W0:Y:S02]  /*4ea0*/  F2I.TRUNC.NTZ R19, R19 ;  /* 0x0000001300137305 */ /* 0x000e24000020f100 */
[----:B0-----:R0:W-:Y:S01]  /*4eb0*/  STG.E desc[UR36][R8.64], R19 ;  /* 0x0000001308007986 */ /* 0x0011e2000c101924 */
[----:B------:R-:W-:Y:S05]  /*4ec0*/  BRA `(.L_x_5968) ;  /* 0x0000000c00107947 */ /* 0x000fea0003800000 */
.L_x_5969:
[----:B------:R-:W0:Y:S02]  /*4ed0*/  F2I.TRUNC.NTZ R19, R19 ;  /* 0x0000001300137305 */ /* 0x000e24000020f100 */
[----:B0-----:R0:W-:Y:S01]  /*4ee0*/  STG.E.U16 desc[UR36][R8.64], R19 ;  /* 0x0000001308007986 */ /* 0x0011e2000c101524 */
[----:B------:R-:W-:Y:S05]  /*4ef0*/  BRA `(.L_x_5968) ;  /* 0x0000000c00047947 */ /* 0x000fea0003800000 */
.L_x_5964:
        /* <DEDUP_REMOVED lines=8> */
.L_x_5972:
[----:B------:R-:W-:-:S05]  /*4f80*/  F2FP.F16.F32.PACK_AB R18, RZ, R18 ;  /* 0x00000012ff12723e */ /* 0x000fca00000000ff */
[----:B------:R0:W-:Y:S01]  /*4f90*/  STG.E.U16 desc[UR36][R8.64], R18 ;  /* 0x0000001208007986 */ /* 0x0001e2000c101524 */
[----:B------:R-:W-:Y:S05]  /*4fa0*/  BRA `(.L_x_5968) ;  /* 0x0000000800d87947 */ /* 0x000fea0003800000 */
.L_x_5971:
        /* <DEDUP_REMOVED lines=9> */
.L_x_5974:
[----:B------:R-:W-:-:S04]  /*5040*/  F2FP.F16.F32.PACK_AB R3, RZ, R18 ;  /* 0x00000012ff03723e */ /* 0x000fc800000000ff */
[----:B------:R-:W-:-:S05]  /*5050*/  PRMT R3, R3, 0x5410, RZ ;  /* 0x0000541003037816 */ /* 0x000fca00000000ff */
[----:B------:R0:W-:Y:S01]  /*5060*/  STG.E desc[UR36][R8.64], R3 ;  /* 0x0000000308007986 */ /* 0x0001e2000c101924 */
[----:B------:R-:W-:Y:S05]  /*5070*/  BRA `(.L_x_5968) ;  /* 0x0000000800a47947 */ /* 0x000fea0003800000 */
.L_x_5973:
[----:B------:R-:W-:-:S06]  /*5080*/  FMUL.FTZ R4, R18, 1 ;  /* 0x3f80000012047820 */ /* 0x000fcc0000410000 */
[----:B------:R-:W0:Y:S02]  /*5090*/  F2F.F64.F32 R4, R4 ;  /* 0x0000000400047310 */ /* 0x000e240000201800 */
[----:B0-----:R0:W-:Y:S01]  /*50a0*/  STG.E.64 desc[UR36][R8.64], R4 ;  /* 0x0000000408007986 */ /* 0x0011e2000c101b24 */
[----:B------:R-:W-:Y:S05]  /*50b0*/  BRA `(.L_x_5968) ;  /* 0x0000000800947947 */ /* 0x000fea0003800000 */
.L_x_5963:
        /* <DEDUP_REMOVED lines=12> */
.L_x_5977:
[----:B------:R-:W-:Y:S01]  /*5180*/  FMUL.FTZ R4, R18, 1 ;  /* 0x3f80000012047820 */ /* 0x000fe20000410000 */
[----:B------:R-:W-:-:S05]  /*5190*/  CS2R R6, SRZ ;  /* 0x0000000000067805 */ /* 0x000fca000001ff00 */
[----:B------:R-:W0:Y:S02]  /*51a0*/  F2F.F64.F32 R4, R4 ;  /* 0x0000000400047310 */ /* 0x000e240000201800 */
[----:B0-----:R0:W-:Y:S01]  /*51b0*/  STG.E.128 desc[UR36][R8.64], R4 ;  /* 0x0000000408007986 */ /* 0x0011e2000c101d24 */
[----:B------:R-:W-:Y:S05]  /*51c0*/  BRA `(.L_x_5968) ;  /* 0x0000000800507947 */ /* 0x000fea0003800000 */
.L_x_5976:
        /* <DEDUP_REMOVED lines=20> */
.L_x_5981:
[----:B------:R-:W-:Y:S05]  /*5310*/  BSYNC B0 ;  /* 0x0000000000007941 */ /* 0x000fea0003800000 */
.L_x_5980:
[----:B------:R-:W-:-:S05]  /*5320*/  LOP3.LUT R5, R0, R5, RZ, 0xfc, !PT ;  /* 0x0000000500057212 */ /* 0x000fca00078efcff */
[----:B------:R0:W-:Y:S01]  /*5330*/  STG.E.U8 desc[UR36][R8.64], R5 ;  /* 0x0000000508007986 */ /* 0x0001e2000c101124 */
[----:B------:R-:W-:Y:S05]  /*5340*/  BRA `(.L_x_5968) ;  /* 0x0000000400f07947 */ /* 0x000fea0003800000 */
.L_x_5979:
        /* <DEDUP_REMOVED lines=12> */
.L_x_5983:
[----:B------:R-:W-:Y:S01]  /*5410*/  IMAD.MOV.U32 R0, RZ, RZ, 0x7f ;  /* 0x0000007fff007424 */ /* 0x000fe200078e00ff */
[----:B------:R-:W-:-:S04]  /*5420*/  ISETP.GT.U32.AND P0, PT, R4, 0x7f800000, PT ;  /* 0x7f8000000400780c */ /* 0x000fc80003f04070 */
[----:B------:R-:W-:-:S09]  /*5430*/  SEL R0, R0, 0x7c, P0 ;  /* 0x0000007c00007807 */ /* 0x000fd20000000000 */
.L_x_5984:
[----:B------:R-:W-:Y:S05]  /*5440*/  BSYNC B0 ;  /* 0x0000000000007941 */ /* 0x000fea0003800000 */
.L_x_5982:
[----:B------:R-:W-:-:S04]  /*5450*/  LOP3.LUT R18, R18, 0x80000000, RZ, 0xc0, !PT ;  /* 0x8000000012127812 */ /* 0x000fc800078ec0ff */
[----:B------:R-:W-:-:S04]  /*5460*/  SHF.R.U32.HI R3, RZ, 0x18, R18 ;  /* 0x00000018ff037819 */ /* 0x000fc80000011612 */
[----:B------:R-:W-:-:S05]  /*5470*/  LOP3.LUT R3, R0, R3, RZ, 0xfc, !PT ;  /* 0x0000000300037212 */ /* 0x000fca00078efcff */
[----:B------:R0:W-:Y:S01]  /*5480*/  STG.E.U8 desc[UR36][R8.64], R3 ;  /* 0x0000000308007986 */ /* 0x0001e2000c101124 */
[----:B------:R-:W-:Y:S05]  /*5490*/  BRA `(.L_x_5968) ;  /* 0x00000004009c7947 */ /* 0x000fea0003800000 */
.L_x_5978:
[----:B------:R-:W-:-:S05]  /*54a0*/  F2FP.BF16.F32.PACK_AB R18, RZ, R18 ;  /* 0x00000012ff12723e */ /* 0x000fca00000010ff */
[----:B------:R0:W-:Y:S01]  /*54b0*/  STG.E.U16 desc[UR36][R8.64], R18 ;  /* 0x0000001208007986 */ /* 0x0001e2000c101524 */
[----:B------:R-:W-:Y:S05]  /*54c0*/  BRA `(.L_x_5968) ;  /* 0x0000000400907947 */ /* 0x000fea0003800000 */
.L_x_5975:
        /* <DEDUP_REMOVED lines=11> */
.L_x_5987:
        /* <DEDUP_REMOVED lines=16> */
.L_x_5990:
[----:B------:R-:W-:-:S04]  /*5680*/  LOP3.LUT R18, R18, 0x80000000, RZ, 0xc0, !PT ;  /* 0x8000000012127812 */ /* 0x000fc800078ec0ff */
[----:B------:R-:W-:-:S04]  /*5690*/  SHF.R.U32.HI R3, RZ, 0x18, R18 ;  /* 0x00000018ff037819 */ /* 0x000fc80000011612 */
[----:B------:R-:W-:-:S04]  /*56a0*/  LOP3.LUT R0, R0, R3, RZ, 0xfc, !PT ;  /* 0x0000000300007212 */ /* 0x000fc800078efcff */
[----:B------:R-:W-:-:S07]  /*56b0*/  PRMT R4, R0, 0x7610, R4 ;  /* 0x0000761000047816 */ /* 0x000fce0000000004 */
.L_x_5989:
[----:B------:R-:W-:Y:S05]  /*56c0*/  BSYNC B0 ;  /* 0x0000000000007941 */ /* 0x000fea0003800000 */
.L_x_5988:
[----:B------:R4:W-:Y:S01]  /*56d0*/  STG.E.U8 desc[UR36][R8.64], R4 ;  /* 0x0000000408007986 */ /* 0x0009e2000c101124 */
[----:B------:R-:W-:Y:S05]  /*56e0*/  BRA `(.L_x_5968) ;  /* 0x0000000400087947 */ /* 0x000fea0003800000 */
.L_x_5986:
        /* <DEDUP_REMOVED lines=16> */
.L_x_5993:
[----:B------:R-:W-:-:S04]  /*57f0*/  LOP3.LUT R18, R18, 0x80000000, RZ, 0xc0, !PT ;  /* 0x8000000012127812 */ /* 0x000fc800078ec0ff */
[----:B------:R-:W-:-:S04]  /*5800*/  SHF.R.U32.HI R3, RZ, 0x18, R18 ;  /* 0x00000018ff037819 */ /* 0x000fc80000011612 */
[----:B------:R-:W-:-:S04]  /*5810*/  LOP3.LUT R0, R0, R3, RZ, 0xfc, !PT ;  /* 0x0000000300007212 */ /* 0x000fc800078efcff */
[----:B------:R-:W-:-:S07]  /*5820*/  PRMT R4, R0, 0x7610, R4 ;  /* 0x0000761000047816 */ /* 0x000fce0000000004 */
.L_x_5992:
[----:B------:R-:W-:Y:S05]  /*5830*/  BSYNC B0 ;  /* 0x0000000000007941 */ /* 0x000fea0003800000 */
.L_x_5991:
[----:B------:R0:W-:Y:S01]  /*5840*/  STG.E.U8 desc[UR36][R8.64], R4 ;  /* 0x0000000408007986 */ /* 0x0001e2000c101124 */
[----:B------:R-:W-:Y:S05]  /*5850*/  BRA `(.L_x_5968) ;  /* 0x0000000000ac7947 */ /* 0x000fea0003800000 */
.L_x_5985:
        /* <DEDUP_REMOVED lines=21> */
.L_x_5967:
        /* <DEDUP_REMOVED lines=16> */
.L_x_5996:
[----:B------:R-:W-:Y:S05]  /*5ab0*/  BRA `(.L_x_5968) ;  /* 0x0000000000147947 */ /* 0x000fea0003800000 */
.L_x_5995:
[----:B------:R-:W0:Y:S02]  /*5ac0*/  F2I.U64.TRUNC R4, R19 ;  /* 0x0000001300047311 */ /* 0x000e24000020d800 */
[----:B0-----:R2:W-:Y:S01]  /*5ad0*/  STG.E.64 desc[UR36][R8.64], R4 ;  /* 0x0000000408007986 */ /* 0x0015e2000c101b24 */
[----:B------:R-:W-:Y:S05]  /*5ae0*/  BRA `(.L_x_5968) ;  /* 0x0000000000087947 */ /* 0x000fea0003800000 */
.L_x_5994:
[----:B------:R-:W0:Y:S02]  /*5af0*/  F2I.U32.TRUNC.NTZ R19, R19 ;  /* 0x0000001300137305 */ /* 0x000e24000020f000 */
[----:B0-----:R0:W-:Y:S02]  /*5b00*/  STG.E desc[UR36][R8.64], R19 ;  /* 0x0000001308007986 */ /* 0x0011e4000c101924 */
.L_x_5968:
        /* <DEDUP_REMOVED lines=24> */
.L_x_6000:
[----:B------:R-:W0:Y:S02]  /*5c90*/  F2I.S64.TRUNC R4, R23 ;  /* 0x0000001700047311 */ /* 0x000e24000020d900 */
[----:B0-----:R0:W-:Y:S01]  /*5ca0*/  STG.E.U8 desc[UR36][R8.64], R4 ;  /* 0x0000000408007986 */ /* 0x0011e2000c101124 */
[----:B------:R-:W-:Y:S05]  /*5cb0*/  BRA `(.L_x_6002) ;  /* 0x0000000c00407947 */ /* 0x000fea0003800000 */
.L_x_5999:
        /* <DEDUP_REMOVED lines=9> */
.L_x_6004:
[----:B------:R-:W0:Y:S02]  /*5d50*/  F2I.TRUNC.NTZ R23, R23 ;  /* 0x0000001700177305 */ /* 0x000e24000020f100 */
[----:B0-----:R4:W-:Y:S01]  /*5d60*/  STG.E desc[UR36][R8.64], R23 ;  /* 0x0000001708007986 */ /* 0x0019e2000c101924 */
[----:B------:R-:W-:Y:S05]  /*5d70*/  BRA `(.L_x_6002) ;  /* 0x0000000c00107947 */ /* 0x000fea0003800000 */
.L_x_6003:
[----:B------:R-:W0:Y:S02]  /*5d80*/  F2I.TRUNC.NTZ R23, R23 ;  /* 0x0000001700177305 */ /* 0x000e24000020f100 */
[----:B0-----:R2:W-:Y:S01]  /*5d90*/  STG.E.U16 desc[UR36][R8.64], R23 ;  /* 0x0000001708007986 */ /* 0x0015e2000c101524 */
[----:B------:R-:W-:Y:S05]  /*5da0*/  BRA `(.L_x_6002) ;  /* 0x0000000c00047947 */ /* 0x000fea0003800000 */
.L_x_5998:
        /* <DEDUP_REMOVED lines=8> */
.L_x_6006:
[----:B------:R-:W-:-:S05]  /*5e30*/  F2FP.F16.F32.PACK_AB R22, RZ, R22 ;  /* 0x00000016ff16723e */ /* 0x000fca00000000ff */
[----:B------:R0:W-:Y:S01]  /*5e40*/  STG.E.U16 desc[UR36][R8.64], R22 ;  /* 0x0000001608007986 */ /* 0x0001e2000c101524 */
[----:B------:R-:W-:Y:S05]  /*5e50*/  BRA `(.L_x_6002) ;  /* 0x0000000800d87947 */ /* 0x000fea0003800000 */
.L_x_6005:
        /* <DEDUP_REMOVED lines=9> */
.L_x_6008:
[----:B------:R-:W-:-:S04]  /*5ef0*/  F2FP.F16.F32.PACK_AB R3, RZ, R22 ;  /* 0x00000016ff03723e */ /* 0x000fc800000000ff */
[----:B------:R-:W-:-:S05]  /*5f00*/  PRMT R3, R3, 0x5410, RZ ;  /* 0x0000541003037816 */ /* 0x000fca00000000ff */
[----:B------:R0:W-:Y:S01]  /*5f10*/  STG.E desc[UR36][R8.64], R3 ;  /* 0x0000000308007986 */ /* 0x0001e2000c101924 */
[----:B------:R-:W-:Y:S05]  /*5f20*/  BRA `(.L_x_6002) ;  /* 0x0000000800a47947 */ /* 0x000fea0003800000 */
.L_x_6007:
[----:B------:R-:W-:-:S06]  /*5f30*/  FMUL.FTZ R4, R22, 1 ;  /* 0x3f80000016047820 */ /* 0x000fcc0000410000 */
[----:B------:R-:W0:Y:S02]  /*5f40*/  F2F.F64.F32 R4, R4 ;  /* 0x0000000400047310 */ /* 0x000e240000201800 */
[----:B0-----:R0:W-:Y:S01]  /*5f50*/  STG.E.64 desc[UR36][R8.64], R4 ;  /* 0x0000000408007986 */ /* 0x0011e2000c101b24 */
[----:B------:R-:W-:Y:S05]  /*5f60*/  BRA `(.L_x_6002) ;  /* 0x0000000800947947 */ /* 0x000fea0003800000 */
.L_x_5997:
        /* <DEDUP_REMOVED lines=12> */
.L_x_6011:
[----:B------:R-:W-:Y:S01]  /*6030*/  FMUL.FTZ R4, R22, 1 ;  /* 0x3f80000016047820 */ /* 0x000fe20000410000 */
[----:B------:R-:W-:-:S05]  /*6040*/  CS2R R6, SRZ ;  /* 0x0000000000067805 */ /* 0x000fca000001ff00 */
[----:B------:R-:W0:Y:S02]  /*6050*/  F2F.F64.F32 R4, R4 ;  /* 0x0000000400047310 */ /* 0x000e240000201800 */
[----:B0-----:R0:W-:Y:S01]  /*6060*/  STG.E.128 desc[UR36][R8.64], R4 ;  /* 0x0000000408007986 */ /* 0x0011e2000c101d24 */
[----:B------:R-:W-:Y:S05]  /*6070*/  BRA `(.L_x_6002) ;  /* 0x0000000800507947 */ /* 0x000fea0003800000 */
.L_x_6010:
        /* <DEDUP_REMOVED lines=20> */
.L_x_6015:
[----:B------:R-:W-:Y:S05]  /*61c0*/  BSYNC B0 ;  /* 0x0000000000007941 */ /* 0x000fea0003800000 */
.L_x_6014:
[----:B------:R-:W-:-:S05]  /*61d0*/  LOP3.LUT R5, R0, R5, RZ, 0xfc, !PT ;  /* 0x0000000500057212 */ /* 0x000fca00078efcff */
[----:B------:R0:W-:Y:S01]  /*61e0*/  STG.E.U8 desc[UR36][R8.64], R5 ;  /* 0x0000000508007986 */ /* 0x0001e2000c101124 */
[----:B------:R-:W-:Y:S05]  /*61f0*/  BRA `(.L_x_6002) ;  /* 0x0000000400f07947 */ /* 0x000fea0003800000 */
.L_x_6013:
        /* <DEDUP_REMOVED lines=12> */
.L_x_6017:
[----:B------:R-:W-:Y:S01]  /*62c0*/  IMAD.MOV.U32 R0, RZ, RZ, 0x7f ;  /* 0x0000007fff007424 */ /* 0x000fe200078e00ff */
[----:B------:R-:W-:-:S04]  /*62d0*/  ISETP.GT.U32.AND P0, PT, R4, 0x7f800000, PT ;  /* 0x7f8000000400780c */ /* 0x000fc80003f04070 */
[----:B------:R-:W-:-:S09]  /*62e0*/  SEL R0, R0, 0x7c, P0 ;  /* 0x0000007c00007807 */ /* 0x000fd20000000000 */
.L_x_6018:
[----:B------:R-:W-:Y:S05]  /*62f0*/  BSYNC B0 ;  /* 0x0000000000007941 */ /* 0x000fea0003800000 */
.L_x_6016:
[----:B------:R-:W-:-:S04]  /*6300*/  LOP3.LUT R22, R22, 0x80000000, RZ, 0xc0, !PT ;  /* 0x8000000016167812 */ /* 0x000fc800078ec0ff */
[----:B------:R-:W-:-:S04]  /*6310*/  SHF.R.U32.HI R3, RZ, 0x18, R22 ;  /* 0x00000018ff037819 */ /* 0x000fc80000011616 */
[----:B------:R-:W-:-:S05]  /*6320*/  LOP3.LUT R3, R0, R3, RZ, 0xfc, !PT ;  /* 0x0000000300037212 */ /* 0x000fca00078efcff */
[----:B------:R0:W-:Y:S01]  /*6330*/  STG.E.U8 desc[UR36][R8.64], R3 ;  /* 0x0000000308007986 */ /* 0x0001e2000c101124 */
[----:B------:R-:W-:Y:S05]  /*6340*/  BRA `(.L_x_6002) ;  /* 0x00000004009c7947 */ /* 0x000fea0003800000 */
.L_x_6012:
[----:B------:R-:W-:-:S05]  /*6350*/  F2FP.BF16.F32.PACK_AB R22, RZ, R22 ;  /* 0x00000016ff16723e */ /* 0x000fca00000010ff */
[----:B------:R0:W-:Y:S01]  /*6360*/  STG.E.U16 desc[UR36][R8.64], R22 ;  /* 0x0000001608007986 */ /* 0x0001e2000c101524 */
[----:B------:R-:W-:Y:S05]  /*6370*/  BRA `(.L_x_6002) ;  /* 0x0000000400907947 */ /* 0x000fea0003800000 */
.L_x_6009:
        /* <DEDUP_REMOVED lines=11> */
.L_x_6021:
        /* <DEDUP_REMOVED lines=16> */
.L_x_6024:
[----:B------:R-:W-:-:S04]  /*6530*/  LOP3.LUT R22, R22, 0x80000000, RZ, 0xc0, !PT ;  /* 0x8000000016167812 */ /* 0x000fc800078ec0ff */
[----:B------:R-:W-:-:S04]  /*6540*/  SHF.R.U32.HI R3, RZ, 0x18, R22 ;  /* 0x00000018ff037819 */ /* 0x000fc80000011616 */
[----:B------:R-:W-:-:S04]  /*6550*/  LOP3.LUT R0, R0, R3, RZ, 0xfc, !PT ;  /* 0x0000000300007212 */ /* 0x000fc800078efcff */
[----:B------:R-:W-:-:S07]  /*6560*/  PRMT R4, R0, 0x7610, R4 ;  /* 0x0000761000047816 */ /* 0x000fce0000000004 */
.L_x_6023:
[----:B------:R-:W-:Y:S05]  /*6570*/  BSYNC B0 ;  /* 0x0000000000007941 */ /* 0x000fea0003800000 */
.L_x_6022:
[----:B------:R0:W-:Y:S01]  /*6580*/  STG.E.U8 desc[UR36][R8.64], R4 ;  /* 0x0000000408007986 */ /* 0x0001e2000c101124 */
[----:B------:R-:W-:Y:S05]  /*6590*/  BRA `(.L_x_6002) ;  /* 0x0000000400087947 */ /* 0x000fea0003800000 */
.L_x_6020:
        /* <DEDUP_REMOVED lines=16> */
.L_x_6027:
[----:B------:R-:W-:-:S04]  /*66a0*/  LOP3.LUT R22, R22, 0x80000000, RZ, 0xc0, !PT ;  /* 0x8000000016167812 */ /* 0x000fc800078ec0ff */
[----:B------:R-:W-:-:S04]  /*66b0*/  SHF.R.U32.HI R3, RZ, 0x18, R22 ;  /* 0x00000018ff037819 */ /* 0x000fc80000011616 */
[----:B------:R-:W-:-:S04]  /*66c0*/  LOP3.LUT R0, R0, R3, RZ, 0xfc, !PT ;  /* 0x0000000300007212 */ /* 0x000fc800078efcff */
[----:B------:R-:W-:-:S07]  /*66d0*/  PRMT R4, R0, 0x7610, R4 ;  /* 0x0000761000047816 */ /* 0x000fce0000000004 */
.L_x_6026:
[----:B------:R-:W-:Y:S05]  /*66e0*/  BSYNC B0 ;  /* 0x0000000000007941 */ /* 0x000fea0003800000 */
.L_x_6025:
[----:B------:R0:W-:Y:S01]  /*66f0*/  STG.E.U8 desc[UR36][R8.64], R4 ;  /* 0x0000000408007986 */ /* 0x0001e2000c101124 */
[----:B------:R-:W-:Y:S05]  /*6700*/  BRA `(.L_x_6002) ;  /* 0x0000000000ac7947 */ /* 0x000fea0003800000 */
.L_x_6019:
        /* <DEDUP_REMOVED lines=21> */
.L_x_6001:
        /* <DEDUP_REMOVED lines=16> */
.L_x_6030:
[----:B------:R-:W-:Y:S05]  /*6960*/  BRA `(.L_x_6002) ;  /* 0x0000000000147947 */ /* 0x000fea0003800000 */
.L_x_6029:
[----:B------:R-:W0:Y:S02]  /*6970*/  F2I.U64.TRUNC R4, R23 ;  /* 0x0000001700047311 */ /* 0x000e24000020d800 */
[----:B0-----:R0:W-:Y:S01]  /*6980*/  STG.E.64 desc[UR36][R8.64], R4 ;  /* 0x0000000408007986 */ /* 0x0011e2000c101b24 */
[----:B------:R-:W-:Y:S05]  /*6990*/  BRA `(.L_x_6002) ;  /* 0x0000000000087947 */ /* 0x000fea0003800000 */
.L_x_6028:
[----:B------:R-:W0:Y:S02]  /*69a0*/  F2I.U32.TRUNC.NTZ R23, R23 ;  /* 0x0000001700177305 */ /* 0x000e24000020f000 */
[----:B0-----:R0:W-:Y:S02]  /*69b0*/  STG.E desc[UR36][R8.64], R23 ;  /* 0x0000001708007986 */ /* 0x0011e4000c101924 */
.L_x_6002:
[----:B------:R-:W-:-:S07]  /*69c0*/  VIADD R26, R26, 0x80 ;  /* 0x000000801a1a7836 */ /* 0x000fce0000000000 */
.L_x_5962:
[----:B------:R-:W-:Y:S05]  /*69d0*/  BSYNC B6 ;  /* 0x0000000000067941 */ /* 0x000fea0003800000 */
.L_x_5961:
[----:B------:R-:W-:-:S13]  /*69e0*/  ISETP.GE.AND P0, PT, R26, R25, PT ;  /* 0x000000191a00720c */ /* 0x000fda0003f06270 */
[----:B------:R-:W-:Y:S05]  /*69f0*/  @P0 EXIT ;  /* 0x000000000000094d */ /* 0x000fea0003800000 */
[----:B0-2-4-:R-:W0:Y:S01]  /*6a00*/  LDC.64 R4, c[0x0][0x220] ;  /* 0x00008800ff047b82 */ /* 0x015e220000000a00 */
[----:B-1----:R-:W-:Y:S01]  /*6a10*/  PRMT R0, R16, 0x9910, RZ ;  /* 0x0000991010007816 */ /* 0x002fe200000000ff */
        /* <DEDUP_REMOVED lines=18> */
.L_x_6034:
[----:B------:R-:W0:Y:S02]  /*6b40*/  F2I.S64.TRUNC R4, R17 ;  /* 0x0000001100047311 */ /* 0x000e24000020d900 */
[----:B0-----:R-:W-:Y:S01]  /*6b50*/  STG.E.U8 desc[UR36][R2.64], R4 ;  /* 0x0000000402007986 */ /* 0x001fe2000c101124 */
[----:B------:R-:W-:Y:S05]  /*6b60*/  EXIT ;  /* 0x000000000000794d */ /* 0x000fea0003800000 */
.L_x_6033:
        /* <DEDUP_REMOVED lines=9> */
.L_x_6037:
[----:B------:R-:W0:Y:S02]  /*6c00*/  F2I.TRUNC.NTZ R17, R17 ;  /* 0x0000001100117305 */ /* 0x000e24000020f100 */
[----:B0-----:R-:W-:Y:S01]  /*6c10*/  STG.E desc[UR36][R2.64], R17 ;  /* 0x0000001102007986 */ /* 0x001fe2000c101924 */
[----:B------:R-:W-:Y:S05]  /*6c20*/  EXIT ;  /* 0x000000000000794d */ /* 0x000fea0003800000 */
.L_x_6036:
[----:B------:R-:W0:Y:S02]  /*6c30*/  F2I.TRUNC.NTZ R17, R17 ;  /* 0x0000001100117305 */ /* 0x000e24000020f100 */
[----:B0-----:R-:W-:Y:S01]  /*6c40*/  STG.E.U16 desc[UR36][R2.64], R17 ;  /* 0x0000001102007986 */ /* 0x001fe2000c101524 */
[----:B------:R-:W-:Y:S05]  /*6c50*/  EXIT ;  /* 0x000000000000794d */ /* 0x000fea0003800000 */
.L_x_6032:
[----:B------:R-:W-:-:S13]  /*6c60*/  ISETP.GT.AND P0, PT, R0, 0x6, PT ;  /* 0x000000060000780c */ /* 0x000fda0003f04270 */
[----:B------:R-:W-:Y:S05]  /*6c70*/  @P0 BRA `(.L_x_6038) ;  /* 0x0000000000240947 */ /* 0x000fea0003800000 */
[----:B------:R-:W-:-:S13]  /*6c80*/  ISETP.NE.AND P0, PT, R0, 0x5, PT ;  /* 0x000000050000780c */ /* 0x000fda0003f05270 */
[----:B------:R-:W-:Y:S05]  /*6c90*/  @!P0 BRA `(.L_x_6039) ;  /* 0x0000000000108947 */ /* 0x000fea0003800000 */
[----:B------:R-:W-:-:S13]  /*6ca0*/  ISETP.NE.AND P0, PT, R0, 0x6, PT ;  /* 0x000000060000780c */ /* 0x000fda0003f05270 */
[----:B------:R-:W-:Y:S05]  /*6cb0*/  @P0 BRA `(.L_x_6035) ;  /* 0x0000000800940947 */ /* 0x000fea0003800000 */
[----:B---3--:R-:W-:Y:S01]  /*6cc0*/  STG.E desc[UR36][R2.64], R24 ;  /* 0x0000001802007986 */ /* 0x008fe2000c101924 */
[----:B------:R-:W-:Y:S05]  /*6cd0*/  EXIT ;  /* 0x000000000000794d */ /* 0x000fea0003800000 */
.L_x_6039:
[----:B---3--:R-:W-:-:S05]  /*6ce0*/  F2FP.F16.F32.PACK_AB R24, RZ, R24 ;  /* 0x00000018ff18723e */ /* 0x008fca00000000ff */
[----:B------:R-:W-:Y:S01]  /*6cf0*/  STG.E.U16 desc[UR36][R2.64], R24 ;  /* 0x0000001802007986 */ /* 0x000fe2000c101524 */
[----:B------:R-:W-:Y:S05]  /*6d00*/  EXIT ;  /* 0x000000000000794d */ /* 0x000fea0003800000 */
.L_x_6038:
[----:B------:R-:W-:-:S13]  /*6d10*/  ISETP.NE.AND P0, PT, R0, 0x7, PT ;  /* 0x000000070000780c */ /* 0x000fda0003f05270 */
[----:B------:R-:W-:Y:S05]  /*6d20*/  @!P0 BRA `(.L_x_6040) ;  /* 0x00000000002c8947 */ /* 0x000fea0003800000 */
[----:B------:R-:W-:-:S13]  /*6d30*/  ISETP.NE.AND P0, PT, R0, 0x8, PT ;  /* 0x000000080000780c */ /* 0x000fda0003f05270 */
[----:B------:R-:W-:Y:S05]  /*6d40*/  @!P0 BRA `(.L_x_6041) ;  /* 0x0000000000148947 */ /* 0x000fea0003800000 */
[----:B------:R-:W-:-:S13]  /*6d50*/  ISETP.NE.AND P0, PT, R0, 0x9, PT ;  /* 0x000000090000780c */ /* 0x000fda0003f05270 */
[----:B------:R-:W-:Y:S05]  /*6d60*/  @P0 BRA `(.L_x_6035) ;  /* 0x0000000800680947 */ /* 0x000fea0003800000 */
[----:B------:R-:W-:-:S05]  /*6d70*/  IMAD.MOV.U32 R25, RZ, RZ, RZ ;  /* 0x000000ffff197224 */ /* 0x000fca00078e00ff */
[----:B---3--:R-:W-:Y:S01]  /*6d80*/  STG.E.64 desc[UR36][R2.64], R24 ;  /* 0x0000001802007986 */ /* 0x008fe2000c101b24 */
[----:B------:R-:W-:Y:S05]  /*6d90*/  EXIT ;  /* 0x000000000000794d */ /* 0x000fea0003800000 */
.L_x_6041:
[----:B---3--:R-:W-:-:S04]  /*6da0*/  F2FP.F16.F32.PACK_AB R5, RZ, R24 ;  /* 0x00000018ff05723e */ /* 0x008fc800000000ff */
[----:B------:R-:W-:-:S05]  /*6db0*/  PRMT R5, R5, 0x5410, RZ ;  /* 0x0000541005057816 */ /* 0x000fca00000000ff */
[----:B------:R-:W-:Y:S01]  /*6dc0*/  STG.E desc[UR36][R2.64], R5 ;  /* 0x0000000502007986 */ /* 0x000fe2000c101924 */
[----:B------:R-:W-:Y:S05]  /*6dd0*/  EXIT ;  /* 0x000000000000794d */ /* 0x000fea0003800000 */
.L_x_6040:
[----:B---3--:R-:W-:-:S06]  /*6de0*/  FMUL.FTZ R4, R24, 1 ;  /* 0x3f80000018047820 */ /* 0x008fcc0000410000 */
[----:B------:R-:W0:Y:S02]  /*6df0*/  F2F.F64.F32 R4, R4 ;  /* 0x0000000400047310 */ /* 0x000e240000201800 */
[----:B0-----:R-:W-:Y:S01]  /*6e00*/  STG.E.64 desc[UR36][R2.64], R4 ;  /* 0x0000000402007986 */ /* 0x001fe2000c101b24 */
[----:B------:R-:W-:Y:S05]  /*6e10*/  EXIT ;  /* 0x000000000000794d */ /* 0x000fea0003800000 */
.L_x_6031:
        /* <DEDUP_REMOVED lines=8> */
[----:B---3--:R-:W-:-:S04]  /*6ea0*/  FSETP.NEU.FTZ.AND P0, PT, R24, RZ, PT ;  /* 0x000000ff1800720b */ /* 0x008fc80003f1d000 */
[----:B------:R-:W-:-:S05]  /*6eb0*/  SEL R5, RZ, 0x1, !P0 ;  /* 0x00000001ff057807 */ /* 0x000fca0004000000 */
[----:B------:R-:W-:Y:S01]  /*6ec0*/  STG.E.U8 desc[UR36][R2.64], R5 ;  /* 0x0000000502007986 */ /* 0x000fe2000c101124 */
[----:B------:R-:W-:Y:S05]  /*6ed0*/  EXIT ;  /* 0x000000000000794d */ /* 0x000fea0003800000 */
.L_x_6044:
[----:B---3--:R-:W-:Y:S01]  /*6ee0*/  FMUL.FTZ R4, R24, 1 ;  /* 0x3f80000018047820 */ /* 0x008fe20000410000 */
[----:B------:R-:W-:-:S05]  /*6ef0*/  CS2R R6, SRZ ;  /* 0x0000000000067805 */ /* 0x000fca000001ff00 */
[----:B------:R-:W0:Y:S02]  /*6f00*/  F2F.F64.F32 R4, R4 ;  /* 0x0000000400047310 */ /* 0x000e240000201800 */
[----:B0-----:R-:W-:Y:S01]  /*6f10*/  STG.E.128 desc[UR36][R2.64], R4 ;  /* 0x0000000402007986 */ /* 0x001fe2000c101d24 */
[----:B------:R-:W-:Y:S05]  /*6f20*/  EXIT ;  /* 0x000000000000794d */ /* 0x000fea0003800000 */
.L_x_6043:
[----:B------:R-:W-:-:S13]  /*6f30*/  ISETP.NE.AND P0, PT, R0, 0xf, PT ;  /* 0x0000000f0000780c */ /* 0x000fda0003f05270 */
[----:B------:R-:W-:Y:S05]  /*6f40*/  @!P0 BRA `(.L_x_6045) ;  /* 0x0000000000ac8947 */ /* 0x000fea0003800000 */
[----:B------:R-:W-:-:S13]  /*6f50*/  ISETP.NE.AND P0, PT, R0, 0x17, PT ;  /* 0x000000170000780c */ /* 0x000fda0003f05270 */
[----:B------:R-:W-:Y:S05]  /*6f60*/  @!P0 BRA `(.L_x_6046) ;  /* 0x0000000000508947 */ /* 0x000fea0003800000 */
[----:B------:R-:W-:-:S13]  /*6f70*/  ISETP.NE.AND P0, PT, R0, 0x18, PT ;  /* 0x000000180000780c */ /* 0x000fda0003f05270 */
[----:B------:R-:W-:Y:S05]  /*6f80*/  @P0 BRA `(.L_x_6035) ;  /* 0x0000000400e00947 */ /* 0x000fea0003800000 */
[C---:B---3--:R-:W-:Y:S01]  /*6f90*/  LOP3.LUT R4, R24.reuse, 0x7fffffff, RZ, 0xc0, !PT ;  /* 0x7fffffff18047812 */ /* 0x048fe200078ec0ff */
        /* <DEDUP_REMOVED lines=13> */
.L_x_6048:
[----:B------:R-:W-:Y:S05]  /*7070*/  BSYNC B0 ;  /* 0x0000000000007941 */ /* 0x000fea0003800000 */
.L_x_6047:
[----:B------:R-:W-:-:S05]  /*7080*/  LOP3.LUT R7, R0, R7, RZ, 0xfc, !PT ;  /* 0x0000000700077212 */ /* 0x000fca00078efcff */
[----:B------:R-:W-:Y:S01]  /*7090*/  STG.E.U8 desc[UR36][R2.64], R7 ;  /* 0x0000000702007986 */ /* 0x000fe2000c101124 */
[----:B------:R-:W-:Y:S05]  /*70a0*/  EXIT ;  /* 0x000000000000794d */ /* 0x000fea0003800000 */
.L_x_6046:
[----:B---3--:R-:W-:Y:S01]  /*70b0*/  LOP3.LUT R4, R24, 0x7fffffff, RZ, 0xc0, !PT ;  /* 0x7fffffff18047812 */ /* 0x008fe200078ec0ff */
        /* <DEDUP_REMOVED lines=11> */
.L_x_6050:
[----:B------:R-:W-:Y:S01]  /*7170*/  IMAD.MOV.U32 R0, RZ, RZ, 0x7f ;  /* 0x0000007fff007424 */ /* 0x000fe200078e00ff */
[----:B------:R-:W-:-:S04]  /*7180*/  ISETP.GT.U32.AND P0, PT, R4, 0x7f800000, PT ;  /* 0x7f8000000400780c */ /* 0x000fc80003f04070 */
[----:B------:R-:W-:-:S09]  /*7190*/  SEL R0, R0, 0x7c, P0 ;  /* 0x0000007c00007807 */ /* 0x000fd20000000000 */
.L_x_6051:
[----:B------:R-:W-:Y:S05]  /*71a0*/  BSYNC B0 ;  /* 0x0000000000007941 */ /* 0x000fea0003800000 */
.L_x_6049:
[----:B------:R-:W-:-:S04]  /*71b0*/  LOP3.LUT R24, R24, 0x80000000, RZ, 0xc0, !PT ;  /* 0x8000000018187812 */ /* 0x000fc800078ec0ff */
[----:B------:R-:W-:-:S04]  /*71c0*/  SHF.R.U32.HI R5, RZ, 0x18, R24 ;  /* 0x00000018ff057819 */ /* 0x000fc80000011618 */
[----:B------:R-:W-:-:S05]  /*71d0*/  LOP3.LUT R5, R0, R5, RZ, 0xfc, !PT ;  /* 0x0000000500057212 */ /* 0x000fca00078efcff */
[----:B------:R-:W-:Y:S01]  /*71e0*/  STG.E.U8 desc[UR36][R2.64], R5 ;  /* 0x0000000502007986 */ /* 0x000fe2000c101124 */
[----:B------:R-:W-:Y:S05]  /*71f0*/  EXIT ;  /* 0x000000000000794d */ /* 0x000fea0003800000 */
.L_x_6045:
[----:B---3--:R-:W-:-:S05]  /*7200*/  F2FP.BF16.F32.PACK_AB R24, RZ, R24 ;  /* 0x00000018ff18723e */ /* 0x008fca00000010ff */
[----:B------:R-:W-:Y:S01]  /*7210*/  STG.E.U16 desc[UR36][R2.64], R24 ;  /* 0x0000001802007986 */ /* 0x000fe2000c101524 */
[----:B------:R-:W-:Y:S05]  /*7220*/  EXIT ;  /* 0x000000000000794d */ /* 0x000fea0003800000 */
.L_x_6042:
        /* <DEDUP_REMOVED lines=11> */
.L_x_6054:
[----:B---3--:R-:W-:Y:S01]  /*72e0*/  LOP3.LUT R5, R24, 0x7fffffff, RZ, 0xc0, !PT ;  /* 0x7fffffff18057812 */ /* 0x008fe200078ec0ff */
        /* <DEDUP_REMOVED lines=15> */
.L_x_6057:
[----:B------:R-:W-:-:S04]  /*73e0*/  LOP3.LUT R24, R24, 0x80000000, RZ, 0xc0, !PT ;  /* 0x8000000018187812 */ /* 0x000fc800078ec0ff */
[----:B------:R-:W-:-:S04]  /*73f0*/  SHF.R.U32.HI R5, RZ, 0x18, R24 ;  /* 0x00000018ff057819 */ /* 0x000fc80000011618 */
[----:B------:R-:W-:-:S04]  /*7400*/  LOP3.LUT R4, R4, R5, RZ, 0xfc, !PT ;  /* 0x0000000504047212 */ /* 0x000fc800078efcff */
[----:B------:R-:W-:-:S07]  /*7410*/  PRMT R0, R4, 0x7610, R0 ;  /* 0x0000761004007816 */ /* 0x000fce0000000000 */
.L_x_6056:
[----:B------:R-:W-:Y:S05]  /*7420*/  BSYNC B0 ;  /* 0x0000000000007941 */ /* 0x000fea0003800000 */
.L_x_6055:
[----:B------:R-:W-:Y:S01]  /*7430*/  STG.E.U8 desc[UR36][R2.64], R0 ;  /* 0x0000000002007986 */ /* 0x000fe2000c101124 */
[----:B------:R-:W-:Y:S05]  /*7440*/  EXIT ;  /* 0x000000000000794d */ /* 0x000fea0003800000 */
.L_x_6053:
        /* <DEDUP_REMOVED lines=16> */
.L_x_6060:
[----:B------:R-:W-:-:S04]  /*7550*/  LOP3.LUT R24, R24, 0x80000000, RZ, 0xc0, !PT ;  /* 0x8000000018187812 */ /* 0x000fc800078ec0ff */
[----:B------:R-:W-:-:S04]  /*7560*/  SHF.R.U32.HI R5, RZ, 0x18, R24 ;  /* 0x00000018ff057819 */ /* 0x000fc80000011618 */
[----:B------:R-:W-:-:S04]  /*7570*/  LOP3.LUT R4, R4, R5, RZ, 0xfc, !PT ;  /* 0x0000000504047212 */ /* 0x000fc800078efcff */
[----:B------:R-:W-:-:S07]  /*7580*/  PRMT R0, R4, 0x7610, R0 ;  /* 0x0000761004007816 */ /* 0x000fce0000000000 */
.L_x_6059:
[----:B------:R-:W-:Y:S05]  /*7590*/  BSYNC B0 ;  /* 0x0000000000007941 */ /* 0x000fea0003800000 */
.L_x_6058:
[----:B------:R-:W-:Y:S01]  /*75a0*/  STG.E.U8 desc[UR36][R2.64], R0 ;  /* 0x0000000002007986 */ /* 0x000fe2000c101124 */
[----:B------:R-:W-:Y:S05]  /*75b0*/  EXIT ;  /* 0x000000000000794d */ /* 0x000fea0003800000 */
.L_x_6052:
[----:B------:R-:W-:-:S13]  /*75c0*/  ISETP.NE.AND P0, PT, R0, 0x1c, PT ;  /* 0x0000001c0000780c */ /* 0x000fda0003f05270 */
[----:B------:R-:W-:Y:S05]  /*75d0*/  @!P0 BRA `(.L_x_6061) ;  /* 0x00000000009c8947 */ /* 0x000fea0003800000 */
[----:B------:R-:W-:-:S13]  /*75e0*/  ISETP.NE.AND P0, PT, R0, 0x1d, PT ;  /* 0x0000001d0000780c */ /* 0x000fda0003f05270 */
[----:B------:R-:W-:Y:S05]  /*75f0*/  @!P0 BRA `(.L_x_6062) ;  /* 0x0000000000888947 */ /* 0x000fea0003800000 */
[----:B------:R-:W-:-:S13]  /*7600*/  ISETP.NE.AND P0, PT, R0, 0x2c, PT ;  /* 0x0000002c0000780c */ /* 0x000fda0003f05270 */
[----:B------:R-:W-:Y:S05]  /*7610*/  @P0 BRA `(.L_x_6035) ;  /* 0x00000000003c0947 */ /* 0x000fea0003800000 */
[----:B---3--:R-:W-:-:S04]  /*7620*/  SHF.R.U32.HI R4, RZ, 0x17, R24 ;  /* 0x00000017ff047819 */ /* 0x008fc80000011618 */
        /* <DEDUP_REMOVED lines=14> */
.L_x_6035:
        /* <DEDUP_REMOVED lines=16> */
.L_x_6063:
[----:B------:R-:W-:Y:S05]  /*7810*/  EXIT ;  /* 0x000000000000794d */ /* 0x000fea0003800000 */
.L_x_6062:
[----:B------:R-:W0:Y:S02]  /*7820*/  F2I.U64.TRUNC R4, R17 ;  /* 0x0000001100047311 */ /* 0x000e24000020d800 */
[----:B0-----:R-:W-:Y:S01]  /*7830*/  STG.E.64 desc[UR36][R2.64], R4 ;  /* 0x0000000402007986 */ /* 0x001fe2000c101b24 */
[----:B------:R-:W-:Y:S05]  /*7840*/  EXIT ;  /* 0x000000000000794d */ /* 0x000fea0003800000 */
.L_x_6061:
[----:B------:R-:W0:Y:S02]  /*7850*/  F2I.U32.TRUNC.NTZ R17, R17 ;  /* 0x0000001100117305 */ /* 0x000e24000020f000 */
[----:B0-----:R-:W-:Y:S01]  /*7860*/  STG.E desc[UR36][R2.64], R17 ;  /* 0x0000001102007986 */ /* 0x001fe2000c101924 */
[----:B------:R-:W-:Y:S05]  /*7870*/  EXIT ;  /* 0x000000000000794d */ /* 0x000fea0003800000 */
.L_x_6064:
        /* <DEDUP_REMOVED lines=16> */
.L_x_22817:


//--------------------- .text._ZN2at6native18elementwise_kernelILi128ELi2EZNS0_22gpu_kernel_impl_nocastINS0_13AUnaryFunctorIfffZZZNS0_15binary_internal21div_trunc_kernel_cudaERNS_18TensorIteratorBaseEENKUlvE1_clEvENKUlvE0_clEvEUlffE_EEEEvS6_RKT_EUliE_EEviT1_ --------------------------
	.section	.text._ZN2at6native18elementwise_kernelILi128ELi2EZNS0_22gpu_kernel_impl_nocastINS0_13AUnaryFunctorIfffZZZNS0_15binary_internal21div_trunc_kernel_cudaERNS_18TensorIteratorBaseEENKUlvE1_clEvENKUlvE0_clEvEUlffE_EEEEvS6_RKT_EUliE_EEviT1_,"ax",@progbits
	.align	128
        .global         _ZN2at6native18elementwise_kernelILi128ELi2EZNS0_22gpu_kernel_impl_nocastINS0_13AUnaryFunctorIfffZZZNS0_15binary_internal21div_trunc_kernel_cudaERNS_18TensorIteratorBaseEENKUlvE1_clEvENKUlvE0_clEvEUlffE_EEEEvS6_RKT_EUliE_EEviT1_
        .type           _ZN2at6native18elementwise_kernelILi128ELi2EZNS0_22gpu_kernel_impl_nocastINS0_13AUnaryFunctorIfffZZZNS0_15binary_internal21div_trunc_kernel_cudaERNS_18TensorIteratorBaseEENKUlvE1_clEvENKUlvE0_clEvEUlffE_EEEEvS6_RKT_EUliE_EEviT1_,@function
        .size           _ZN2at6native18elementwise_kernelILi128ELi2EZNS0_22gpu_kernel_impl_nocastINS0_13AUnaryFunctorIfffZZZNS0_15binary_internal21div_trunc_kernel_cudaERNS_18TensorIteratorBaseEENKUlvE1_clEvENKUlvE0_clEvEUlffE_EEEEvS6_RKT_EUliE_EEviT1_,(.L_x_22818 - _ZN2at6native18elementwise_kernelILi128ELi2EZNS0_22gpu_kernel_impl_nocastINS0_13AUnaryFunctorIfffZZZNS0_15binary_internal21div_trunc_kernel_cudaERNS_18TensorIteratorBaseEENKUlvE1_clEvENKUlvE0_clEvEUlffE_EEEEvS6_RKT_EUliE_EEviT1_)
        .other          _ZN2at6native18elementwise_kernelILi128ELi2EZNS0_22gpu_kernel_impl_nocastINS0_13AUnaryFunctorIfffZZZNS0_15binary_internal21div_trunc_kernel_cudaERNS_18TensorIteratorBaseEENKUlvE1_clEvENKUlvE0_clEvEUlffE_EEEEvS6_RKT_EUliE_EEviT1_,@"STO_CUDA_ENTRY STV_DEFAULT"
_ZN2at6native18elementwise_kernelILi128ELi2EZNS0_22gpu_kernel_impl_nocastINS0_13AUnaryFunctorIfffZZZNS0_15binary_internal21div_trunc_kernel_cudaERNS_18TensorIteratorBaseEENKUlvE1_clEvENKUlvE0_clEvEUlffE_EEEEvS6_RKT_EUliE_EEviT1_:
.text._ZN2at6native18elementwise_kernelILi128ELi2EZNS0_22gpu_kernel_impl_nocastINS0_13AUnaryFunctorIfffZZZNS0_15binary_internal21div_trunc_kernel_cudaERNS_18TensorIteratorBaseEENKUlvE1_clEvENKUlvE0_clEvEUlffE_EEEEvS6_RKT_EUliE_EEviT1_:
        /* <DEDUP_REMOVED lines=312> */
.L_x_6067:
[----:B------:R-:W-:Y:S01]  /*1380*/  ULDC.64 UR8, c[0x0][0x418] ;  /* 0x0001060000087ab9 */ /* 0x000fe20000000a00 */
[----:B------:R-:W-:Y:S01]  /*1390*/  ULDC UR7, c[0x0][0x424] ;  /* 0x0001090000077ab9 */ /* 0x000fe20000000800 */
[----:B------:R-:W-:-:S04]  /*13a0*/  IADD3 R4, P0, R2, UR8, RZ ;  /* 0x0000000802047c10 */ /* 0x000fc8000ff1e0ff */
[----:B------:R-:W-:Y:S01]  /*13b0*/  IADD3.X R5, RZ, UR9, RZ, P0, !PT ;  /* 0x00000009ff057c10 */ /* 0x000fe200087fe4ff */
[----:B------:R-:W-:-:S04]  /*13c0*/  ULDC.64 UR8, c[0x0][0x410] ;  /* 0x0001040000087ab9 */ /* 0x000fc80000000a00 */
[----:B------:R-:W2:Y:S01]  /*13d0*/  LDG.E R4, desc[UR4][R4.64] ;  /* 0x0000000404047981 */ /* 0x000ea2000c1e1900 */
[----:B------:R-:W-:Y:S02]  /*13e0*/  IADD3 R2, P0, R3, UR8, RZ ;  /* 0x0000000803027c10 */ /* 0x000fe4000ff1e0ff */
[----:B------:R-:W-:Y:S02]  /*13f0*/  IADD3 R7, R0, 0x80, RZ ;  /* 0x0000008000077810 */ /* 0x000fe40007ffe0ff */
[----:B------:R-:W-:Y:S01]  /*1400*/  IADD3.X R3, RZ, UR9, RZ, P0, !PT ;  /* 0x00000009ff037c10 */ /* 0x000fe200087fe4ff */
[----:B--2---:R-:W0:Y:S02]  /*1410*/  MUFU.RCP R6, R4 ;  /* 0x0000000400067308 */ /* 0x004e240000001000 */
[----:B0-----:R-:W-:-:S06]  /*1420*/  FMUL.FTZ R6, R6, UR7 ;  /* 0x0000000706067c20 */ /* 0x001fcc0008410000 */
[----:B------:R-:W0:Y:S02]  /*1430*/  FRND.TRUNC R9, R6 ;  /* 0x0000000600097307 */ /* 0x000e24000020d000 */
[----:B0-----:R0:W-:Y:S02]  /*1440*/  STG.E desc[UR4][R2.64], R9 ;  /* 0x0000000902007986 */ /* 0x0011e4000c101904 */
.L_x_6066:
[----:B------:R-:W-:Y:S05]  /*1450*/  BSYNC B0 ;  /* 0x0000000000007941 */ /* 0x000fea0003800000 */
.L_x_6065:
        /* <DEDUP_REMOVED lines=305> */
.L_x_6068:
[----:B------:R-:W-:Y:S02]  /*2770*/  ULDC.64 UR6, c[0x0][0x418] ;  /* 0x0001060000067ab9 */ /* 0x000fe40000000a00 */
[----:B------:R-:W-:Y:S01]  /*2780*/  IADD3 R4, P0, R0, UR6, RZ ;  /* 0x0000000600047c10 */ /* 0x000fe2000ff1e0ff */
[----:B------:R-:W-:-:S03]  /*2790*/  ULDC UR6, c[0x0][0x424] ;  /* 0x0001090000067ab9 */ /* 0x000fc60000000800 */
[----:B------:R-:W-:-:S05]  /*27a0*/  IADD3.X R5, RZ, UR7, RZ, P0, !PT ;  /* 0x00000007ff057c10 */ /* 0x000fca00087fe4ff */
[----:B------:R-:W2:Y:S02]  /*27b0*/  LDG.E R4, desc[UR4][R4.64] ;  /* 0x0000000404047981 */ /* 0x000ea4000c1e1900 */
[----:B--2---:R-:W0:Y:S02]  /*27c0*/  MUFU.RCP R0, R4 ;  /* 0x0000000400007308 */ /* 0x004e240000001000 */
[----:B0-----:R-:W-:Y:S01]  /*27d0*/  FMUL.FTZ R0, R0, UR6 ;  /* 0x0000000600007c20 */ /* 0x001fe20008410000 */
[----:B------:R-:W-:Y:S02]  /*27e0*/  ULDC.64 UR6, c[0x0][0x410] ;  /* 0x0001040000067ab9 */ /* 0x000fe40000000a00 */
[----:B------:R-:W-:-:S03]  /*27f0*/  IADD3 R2, P0, R3, UR6, RZ ;  /* 0x0000000603027c10 */ /* 0x000fc6000ff1e0ff */
[----:B------:R-:W0:Y:S01]  /*2800*/  FRND.TRUNC R7, R0 ;  /* 0x0000000000077307 */ /* 0x000e22000020d000 */
[----:B------:R-:W-:-:S05]  /*2810*/  IADD3.X R3, RZ, UR7, RZ, P0, !PT ;  /* 0x00000007ff037c10 */ /* 0x000fca00087fe4ff */
[----:B0-----:R-:W-:Y:S01]  /*2820*/  STG.E desc[UR4][R2.64], R7 ;  /* 0x0000000702007986 */ /* 0x001fe2000c101904 */
[----:B------:R-:W-:Y:S05]  /*2830*/  EXIT ;  /* 0x000000000000794d */ /* 0x000fea0003800000 */
.L_x_6069:
        /* <DEDUP_REMOVED lines=12> */
.L_x_22818:


//--------------------- .text._ZN2at6native27unrolled_elementwise_kernelINS0_13AUnaryFunctorIfffZZZNS0_15binary_internal21div_trunc_kernel_cudaERNS_18TensorIteratorBaseEENKUlvE1_clEvENKUlvE0_clEvEUlffE_EESt5arrayIPcLm2EELi4E23TrivialOffsetCalculatorILi1EjESE_NS0_6memory15LoadWithoutCastENSF_16StoreWithoutCastEEEviT_T0_T2_T3_T4_T5_ --------------------------
	.section	.text._ZN2at6native27unrolled_elementwise_kernelINS0_13AUnaryFunctorIfffZZZNS0_15binary_internal21div_trunc_kernel_cudaERNS_18TensorIteratorBaseEENKUlvE1_clEvENKUlvE0_clEvEUlffE_EESt5arrayIPcLm2EELi4E23TrivialOffsetCalculatorILi1EjESE_NS0_6memory15LoadWithoutCastENSF_16StoreWithoutCastEEEviT_T0_T2_T3_T4_T5_,"ax",@progbits
	.align	128
        .global         _ZN2at6native27unrolled_elementwise_kernelINS0_13AUnaryFunctorIfffZZZNS0_15binary_internal21div_trunc_kernel_cudaERNS_18TensorIteratorBaseEENKUlvE1_clEvENKUlvE0_clEvEUlffE_EESt5arrayIPcLm2EELi4E23TrivialOffsetCalculatorILi1EjESE_NS0_6memory15LoadWithoutCastENSF_16StoreWithoutCastEEEviT_T0_T2_T3_T4_T5_
        .type           _ZN2at6native27unrolled_elementwise_kernelINS0_13AUnaryFunctorIfffZZZNS0_15binary_internal21div_trunc_kernel_cudaERNS_18TensorIteratorBaseEENKUlvE1_clEvENKUlvE0_clEvEUlffE_EESt5arrayIPcLm2EELi4E23TrivialOffsetCalculatorILi1EjESE_NS0_6memory15LoadWithoutCastENSF_16StoreWithoutCastEEEviT_T0_T2_T3_T4_T5_,@function
        .size           _ZN2at6native27unrolled_elementwise_kernelINS0_13AUnaryFunctorIfffZZZNS0_15binary_internal21div_trunc_kernel_cudaERNS_18TensorIteratorBaseEENKUlvE1_clEvENKUlvE0_clEvEUlffE_EESt5arrayIPcLm2EELi4E23TrivialOffsetCalculatorILi1EjESE_NS0_6memory15LoadWithoutCastENSF_16StoreWithoutCastEEEviT_T0_T2_T3_T4_T5_,(.L_x_22819 - _ZN2at6native27unrolled_elementwise_kernelINS0_13AUnaryFunctorIfffZZZNS0_15binary_internal21div_trunc_kernel_cudaERNS_18TensorIteratorBaseEENKUlvE1_clEvENKUlvE0_clEvEUlffE_EESt5arrayIPcLm2EELi4E23TrivialOffsetCalculatorILi1EjESE_NS0_6memory15LoadWithoutCastENSF_16StoreWithoutCastEEEviT_T0_T2_T3_T4_T5_)
        .other          _ZN2at6native27unrolled_elementwise_kernelINS0_13AUnaryFunctorIfffZZZNS0_15binary_internal21div_trunc_kernel_cudaERNS_18TensorIteratorBaseEENKUlvE1_clEvENKUlvE0_clEvEUlffE_EESt5arrayIPcLm2EELi4E23TrivialOffsetCalculatorILi1EjESE_NS0_6memory15LoadWithoutCastENSF_16StoreWithoutCastEEEviT_T0_T2_T3_T4_T5_,@"STO_CUDA_ENTRY STV_DEFAULT"
_ZN2at6native27unrolled_elementwise_kernelINS0_13AUnaryFunctorIfffZZZNS0_15binary_internal21div_trunc_kernel_cudaERNS_18TensorIteratorBaseEENKUlvE1_clEvENKUlvE0_clEvEUlffE_EESt5arrayIPcLm2EELi4E23TrivialOffsetCalculatorILi1EjESE_NS0_6memory15LoadWithoutCastENSF_16StoreWithoutCastEEEviT_T0_T2_T3_T4_T5_:
.text._ZN2at6native27unrolled_elementwise_kernelINS0_13AUnaryFunctorIfffZZZNS0_15binary_internal21div_trunc_kernel_cudaERNS_18TensorIteratorBaseEENKUlvE1_clEvENKUlvE0_clEvEUlffE_EESt5arrayIPcLm2EELi4E23TrivialOffsetCalculatorILi1EjESE_NS0_6memory15LoadWithoutCastENSF_16StoreWithoutCastEEEviT_T0_T2_T3_T4_T5_:
        /* <DEDUP_REMOVED lines=20> */
[----:B------:R-:W-:Y:S01]  /*0140*/  @!P2 LEA R17, R0, R13, 0x9 ;  /* 0x0000000d0011a211 */ /* 0x000fe200078e48ff */
[----:B-1----:R-:W-:Y:S01]  /*0150*/  @!P1 IMAD.WIDE.U32 R14, R19, 0x4, R14 ;  /* 0x00000004130e9825 */ /* 0x002fe200078e000e */
[----:B------:R-:W-:-:S06]  /*0160*/  CS2R R18, SRZ ;  /* 0x0000000000127805 */ /* 0x000fcc000001ff00 */
[----:B------:R1:W3:Y:S01]  /*0170*/  @!P1 LDG.E R18, desc[UR4][R14.64] ;  /* 0x000000040e129981 */ /* 0x0002e2000c1e1900 */
[----:B0-----:R-:W-:Y:S01]  /*0180*/  @!P2 IMAD.WIDE.U32 R16, R17, 0x4, R8 ;  /* 0x000000041110a825 */ /* 0x001fe200078e0008 */
[----:B-1----:R-:W0:Y:S04]  /*0190*/  @!P0 LDC R15, c[0x0][0x218] ;  /* 0x00008600ff0f8b82 */ /* 0x002e280000000800 */
[----:B------:R-:W4:Y:S01]  /*01a0*/  @!P2 LDG.E R19, desc[UR4][R16.64] ;  /* 0x000000041013a981 */ /* 0x000f22000c1e1900 */
[----:B------:R-:W-:-:S05]  /*01b0*/  @!P2 VIADD R13, R13, 0x80 ;  /* 0x000000800d0da836 */ /* 0x000fca0000000000 */
[----:B------:R-:W-:-:S13]  /*01c0*/  ISETP.GE.AND P1, PT, R13, R2, PT ;  /* 0x000000020d00720c */ /* 0x000fda0003f26270 */
[----:B------:R-:W1:Y:S01]  /*01d0*/  @!P1 LDC.64 R8, c[0x0][0x228] ;  /* 0x00008a00ff089b82 */ /* 0x000e620000000a00 */
[----:B------:R-:W-:Y:S01]  /*01e0*/  @!P1 LEA R11, R0, R13, 0x9 ;  /* 0x0000000d000b9211 */ /* 0x000fe200078e48ff */
[----:B------:R-:W-:-:S04]  /*01f0*/  IMAD.MOV.U32 R6, RZ, RZ, RZ ;  /* 0x000000ffff067224 */ /* 0x000fc800078e00ff */
[----:B-1----:R-:W-:Y:S01]  /*0200*/  @!P1 IMAD.WIDE.U32 R10, R11, 0x4, R8 ;  /* 0x000000040b0a9825 */ /* 0x002fe200078e0008 */
[----:B------:R-:W-:-:S04]  /*0210*/  MOV R9, R7 ;  /* 0x0000000700097202 */ /* 0x000fc80000000f00 */
[----:B------:R1:W5:Y:S01]  /*0220*/  @!P1 LDG.E R6, desc[UR4][R10.64] ;  /* 0x000000040a069981 */ /* 0x000362000c1e1900 */
[----:B------:R-:W-:-:S05]  /*0230*/  VIADD R13, R9, 0x80 ;  /* 0x00000080090d7836 */ /* 0x000fca0000000000 */
[-C--:B------:R-:W-:Y:S02]  /*0240*/  ISETP.GE.AND P2, PT, R13, R2.reuse, PT ;  /* 0x000000020d00720c */ /* 0x080fe40003f46270 */
[----:B------:R-:W-:Y:S01]  /*0250*/  IADD3 R13, R9, 0x100, RZ ;  /* 0x00000100090d7810 */ /* 0x000fe20007ffe0ff */
[----:B-1----:R-:W1:Y:S03]  /*0260*/  @!P0 LDC.64 R10, c[0x0][0x220] ;  /* 0x00008800ff0a8b82 */ /* 0x002e660000000a00 */
[----:B------:R-:W-:Y:S01]  /*0270*/  ISETP.GE.AND P1, PT, R13, R2, PT ;  /* 0x000000020d00720c */ /* 0x000fe20003f26270 */
[----:B------:R-:W-:-:S06]  /*0280*/  @!P0 IMAD R17, R0, 0x200, R7 ;  /* 0x0000020000118824 */ /* 0x000fcc00078e0207 */
[----:B------:R-:W3:Y:S08]  /*0290*/  @!P2 LDC R14, c[0x0][0x218] ;  /* 0x00008600ff0eab82 */ /* 0x000ef00000000800 */
[----:B------:R-:W3:Y:S01]  /*02a0*/  @!P1 LDC R16, c[0x0][0x218] ;  /* 0x00008600ff109b82 */ /* 0x000ee20000000800 */
[----:B-1----:R-:W-:Y:S01]  /*02b0*/  @!P0 IMAD.WIDE.U32 R10, R17, 0x4, R10 ;  /* 0x00000004110a8825 */ /* 0x002fe200078e000a */
[----:B------:R-:W-:Y:S01]  /*02c0*/  BSSY B0, `(.L_x_6070) ;  /* 0x000001a000007945 */ /* 0x000fe20003800000 */
[----:B--2---:R-:W0:Y:S02]  /*02d0*/  @!P0 MUFU.RCP R8, R12 ;  /* 0x0000000c00088308 */ /* 0x004e240000001000 */
[----:B0-----:R-:W-:-:S06]  /*02e0*/  @!P0 FMUL.FTZ R8, R8, R15 ;  /* 0x0000000f08088220 */ /* 0x001fcc0000410000 */
[----:B------:R-:W0:Y:S08]  /*02f0*/  @!P0 FRND.TRUNC R5, R8 ;  /* 0x0000000800058307 */ /* 0x000e30000020d000 */
[----:B----4-:R-:W1:Y:S01]  /*0300*/  @!P1 MUFU.RCP R19, R19 ;  /* 0x0000001300139308 */ /* 0x010e620000001000 */
[----:B------:R-:W-:Y:S01]  /*0310*/  VIADD R15, R9, 0x180 ;  /* 0x00000180090f7836 */ /* 0x000fe20000000000 */
[----:B0-----:R0:W-:Y:S01]  /*0320*/  @!P0 STG.E desc[UR4][R10.64], R5 ;  /* 0x000000050a008986 */ /* 0x0011e2000c101904 */
[----:B------:R-:W-:-:S05]  /*0330*/  @!P0 IADD3 R9, R7, 0x80, RZ ;  /* 0x0000008007098810 */ /* 0x000fca0007ffe0ff */
[----:B---3--:R-:W2:Y:S01]  /*0340*/  @!P2 MUFU.RCP R13, R18 ;  /* 0x00000012000da308 */ /* 0x008ea20000001000 */
[----:B------:R-:W-:Y:S01]  /*0350*/  ISETP.GE.AND P3, PT, R9, R2, PT ;  /* 0x000000020900720c */ /* 0x000fe20003f66270 */
[----:B-1----:R-:W-:-:S06]  /*0360*/  @!P1 FMUL.FTZ R7, R19, R16 ;  /* 0x0000001013079220 */ /* 0x002fcc0000410000 */
[----:B------:R0:W1:Y:S01]  /*0370*/  @!P1 FRND.TRUNC R4, R7 ;  /* 0x0000000700049307 */ /* 0x000062000020d000 */
[----:B--2---:R-:W-:-:S07]  /*0380*/  @!P2 FMUL.FTZ R13, R13, R14 ;  /* 0x0000000e0d0da220 */ /* 0x004fce0000410000 */
[----:B------:R0:W2:Y:S01]  /*0390*/  @!P2 FRND.TRUNC R3, R13 ;  /* 0x0000000d0003a307 */ /* 0x0000a2000020d000 */
[----:B------:R-:W-:Y:S01]  /*03a0*/  ISETP.GE.AND P2, PT, R15, R2, PT ;  /* 0x000000020f00720c */ /* 0x000fe20003f46270 */
[----:B------:R-:W-:-:S12]  /*03b0*/  @P3 BRA `(.L_x_6071) ;  /* 0x0000000000283947 */ /* 0x000fd80003800000 */
[----:B0-----:R-:W0:Y:S01]  /*03c0*/  LDC.64 R12, c[0x0][0x220] ;  /* 0x00008800ff0c7b82 */ /* 0x001e220000000a00 */
[----:B------:R-:W-:Y:S02]  /*03d0*/  LEA R11, R0, R9, 0x9 ;  /* 0x00000009000b7211 */ /* 0x000fe400078e48ff */
[----:B------:R-:W-:-:S04]  /*03e0*/  IADD3 R9, R9, 0x80, RZ ;  /* 0x0000008009097810 */ /* 0x000fc80007ffe0ff */
[----:B------:R-:W-:-:S13]  /*03f0*/  ISETP.GE.AND P0, PT, R9, R2, PT ;  /* 0x000000020900720c */ /* 0x000fda0003f06270 */
[----:B------:R-:W-:Y:S01]  /*0400*/  @!P0 IMAD R5, R0, 0x200, R9 ;  /* 0x0000020000058824 */ /* 0x000fe200078e0209 */
[----:B------:R-:W-:Y:S01]  /*0410*/  @!P0 IADD3 R9, R9, 0x80, RZ ;  /* 0x0000008009098810 */ /* 0x000fe20007ffe0ff */
[----:B0-----:R-:W-:-:S04]  /*0420*/  IMAD.WIDE.U32 R10, R11, 0x4, R12 ;  /* 0x000000040b0a7825 */ /* 0x001fc800078e000c */
[----:B------:R-:W-:Y:S01]  /*0430*/  @!P0 IMAD.WIDE.U32 R12, R5, 0x4, R12 ;  /* 0x00000004050c8825 */ /* 0x000fe200078e000c */
[----:B--2---:R3:W-:Y:S04]  /*0440*/  STG.E desc[UR4][R10.64], R3 ;  /* 0x000000030a007986 */ /* 0x0047e8000c101904 */
[----:B-1----:R3:W-:Y:S02]  /*0450*/  @!P0 STG.E desc[UR4][R12.64], R4 ;  /* 0x000000040c008986 */ /* 0x0027e4000c101904 */
.L_x_6071:
[----:B------:R-:W-:Y:S05]  /*0460*/  BSYNC B0 ;  /* 0x0000000000007941 */ /* 0x000fea0003800000 */
.L_x_6070:
[----:B0-----:R-:W0:Y:S01]  /*0470*/  @!P2 LDC R5, c[0x0][0x218] ;  /* 0x00008600ff05ab82 */ /* 0x001e220000000800 */
[----:B------:R-:W-:Y:S01]  /*0480*/  ISETP.GE.AND P0, PT, R9, R2, PT ;  /* 0x000000020900720c */ /* 0x000fe20003f06270 */
[----:B-1-3-5:R1:W3:-:S12]  /*0490*/  @!P2 MUFU.RCP R4, R6 ;  /* 0x000000060004a308 */ /* 0x02a2d80000001000 */
[----:B-1----:R-:W-:Y:S05]  /*04a0*/  @P0 EXIT ;  /* 0x000000000000094d */ /* 0x002fea0003800000 */
[----:B--2---:R-:W1:Y:S01]  /*04b0*/  LDC.64 R2, c[0x0][0x220] ;  /* 0x00008800ff027b82 */ /* 0x004e620000000a00 */
[----:B0--3--:R-:W-:Y:S01]  /*04c0*/  @!P2 FMUL.FTZ R4, R4, R5 ;  /* 0x000000050404a220 */ /* 0x009fe20000410000 */
[----:B------:R-:W-:-:S03]  /*04d0*/  LEA R9, R0, R9, 0x9 ;  /* 0x0000000900097211 */ /* 0x000fc600078e48ff */
[----:B------:R-:W0:Y:S02]  /*04e0*/  @!P2 FRND.TRUNC R5, R4 ;  /* 0x000000040005a307 */ /* 0x000e24000020d000 */
[----:B-1----:R-:W-:-:S05]  /*04f0*/  IMAD.WIDE.U32 R2, R9, 0x4, R2 ;  /* 0x0000000409027825 */ /* 0x002fca00078e0002 */
[----:B0-----:R-:W-:Y:S01]  /*0500*/  STG.E desc[UR4][R2.64], R5 ;  /* 0x0000000502007986 */ /* 0x001fe2000c101904 */
[----:B------:R-:W-:Y:S05]  /*0510*/  EXIT ;  /* 0x000000000000794d */ /* 0x000fea0003800000 */
.L_x_6072:
        /* <DEDUP_REMOVED lines=14> */
.L_x_22819:


//--------------------- .text._ZN2at6native29vectorized_elementwise_kernelILi2ENS0_13AUnaryFunctorIfffZZZNS0_15binary_internal21div_trunc_kernel_cudaERNS_18TensorIteratorBaseEENKUlvE1_clEvENKUlvE0_clEvEUlffE_EESt5arrayIPcLm2EEEEviT0_T1_ --------------------------
	.section	.text._ZN2at6native29vectorized_elementwise_kernelILi2ENS0_13AUnaryFunctorIfffZZZNS0_15binary_internal21div_trunc_kernel_cudaERNS_18TensorIteratorBaseEENKUlvE1_clEvENKUlvE0_clEvEUlffE_EESt5arrayIPcLm2EEEEviT0_T1_,"ax",@progbits
	.align	128
        .global         _ZN2at6native29vectorized_elementwise_kernelILi2ENS0_13AUnaryFunctorIfffZZZNS0_15binary_internal21div_trunc_kernel_cudaERNS_18TensorIteratorBaseEENKUlvE1_clEvENKUlvE0_clEvEUlffE_EESt5arrayIPcLm2EEEEviT0_T1_
        .type           _ZN2at6native29vectorized_elementwise_kernelILi2ENS0_13AUnaryFunctorIfffZZZNS0_15binary_internal21div_trunc_kernel_cudaERNS_18TensorIteratorBaseEENKUlvE1_clEvENKUlvE0_clEvEUlffE_EESt5arrayIPcLm2EEEEviT0_T1_,@function
        .size           _ZN2at6native29vectorized_elementwise_kernelILi2ENS0_13AUnaryFunctorIfffZZZNS0_15binary_internal21div_trunc_kernel_cudaERNS_18TensorIteratorBaseEENKUlvE1_clEvENKUlvE0_clEvEUlffE_EESt5arrayIPcLm2EEEEviT0_T1_,(.L_x_22820 - _ZN2at6native29vectorized_elementwise_kernelILi2ENS0_13AUnaryFunctorIfffZZZNS0_15binary_internal21div_trunc_kernel_cudaERNS_18TensorIteratorBaseEENKUlvE1_clEvENKUlvE0_clEvEUlffE_EESt5arrayIPcLm2EEEEviT0_T1_)
        .other          _ZN2at6native29vectorized_elementwise_kernelILi2ENS0_13AUnaryFunctorIfffZZZNS0_15binary_internal21div_trunc_kernel_cudaERNS_18TensorIteratorBaseEENKUlvE1_clEvENKUlvE0_clEvEUlffE_EESt5arrayIPcLm2EEEEviT0_T1_,@"STO_CUDA_ENTRY STV_DEFAULT"
_ZN2at6native29vectorized_elementwise_kernelILi2ENS0_13AUnaryFunctorIfffZZZNS0_15binary_internal21div_trunc_kernel_cudaERNS_18TensorIteratorBaseEENKUlvE1_clEvENKUlvE0_clEvEUlffE_EESt5arrayIPcLm2EEEEviT0_T1_:
.text._ZN2at6native29vectorized_elementwise_kernelILi2ENS0_13AUnaryFunctorIfffZZZNS0_15binary_internal21div_trunc_kernel_cudaERNS_18TensorIteratorBaseEENKUlvE1_clEvENKUlvE0_clEvEUlffE_EESt5arrayIPcLm2EEEEviT0_T1_:
        /* <DEDUP_REMOVED lines=13> */
[----:B------:R-:W2:Y:S04]  /*00d0*/  LDG.E.64 R6, desc[UR4][R4.64] ;  /* 0x0000000404067981 */ /* 0x000ea8000c1e1b00 */
[----:B------:R-:W3:Y:S04]  /*00e0*/  LDG.E.64 R8, desc[UR4][R4.64+0x400] ;  /* 0x0004000404087981 */ /* 0x000ee8000c1e1b00 */
[----:B------:R-:W4:Y:S04]  /*00f0*/  LDG.E.64 R10, desc[UR4][R4.64+0x800] ;  /* 0x00080004040a7981 */ /* 0x000f28000c1e1b00 */
[----:B------:R0:W5:Y:S01]  /*0100*/  LDG.E.64 R12, desc[UR4][R4.64+0xc00] ;  /* 0x000c0004040c7981 */ /* 0x000162000c1e1b00 */
[----:B--2---:R-:W0:Y:S08]  /*0110*/  MUFU.RCP R6, R6 ;  /* 0x0000000600067308 */ /* 0x004e300000001000 */
[----:B---3--:R-:W1:Y:S08]  /*0120*/  MUFU.RCP R8, R8 ;  /* 0x0000000800087308 */ /* 0x008e700000001000 */
[----:B------:R-:W2:Y:S01]  /*0130*/  MUFU.RCP R9, R9 ;  /* 0x0000000900097308 */ /* 0x000ea20000001000 */
[----:B0-----:R-:W-:-:S07]  /*0140*/  FMUL.FTZ R4, R6, UR6 ;  /* 0x0000000606047c20 */ /* 0x001fce0008410000 */
[----:B------:R2:W0:Y:S01]  /*0150*/  MUFU.RCP R2, R7 ;  /* 0x0000000700027308 */ /* 0x0004220000001000 */
[----:B-1----:R-:W-:-:S07]  /*0160*/  FMUL.FTZ R6, R8, UR6 ;  /* 0x0000000608067c20 */ /* 0x002fce0008410000 */
[----:B----4-:R-:W1:Y:S01]  /*0170*/  MUFU.RCP R10, R10 ;  /* 0x0000000a000a7308 */ /* 0x010e620000001000 */
[----:B--2---:R-:W-:Y:S02]  /*0180*/  FMUL.FTZ R7, R9, UR6 ;  /* 0x0000000609077c20 */ /* 0x004fe40008410000 */
[----:B------:R-:W2:Y:S05]  /*0190*/  LDC.64 R8, c[0x0][0x220] ;  /* 0x00008800ff087b82 */ /* 0x000eaa0000000a00 */
[----:B------:R-:W3:Y:S01]  /*01a0*/  MUFU.RCP R11, R11 ;  /* 0x0000000b000b7308 */ /* 0x000ee20000001000 */
[----:B0-----:R-:W-:-:S07]  /*01b0*/  FMUL.FTZ R2, R2, UR6 ;  /* 0x0000000602027c20 */ /* 0x001fce0008410000 */
[----:B-----5:R-:W-:Y:S01]  /*01c0*/  MUFU.RCP R14, R12 ;  /* 0x0000000c000e7308 */ /* 0x020fe20000001000 */
[----:B-1----:R-:W-:-:S07]  /*01d0*/  FMUL.FTZ R10, R10, UR6 ;  /* 0x000000060a0a7c20 */ /* 0x002fce0008410000 */
[----:B------:R-:W0:Y:S01]  /*01e0*/  MUFU.RCP R13, R13 ;  /* 0x0000000d000d7308 */ /* 0x000e220000001000 */
[----:B---3--:R-:W-:Y:S01]  /*01f0*/  FMUL.FTZ R11, R11, UR6 ;  /* 0x000000060b0b7c20 */ /* 0x008fe20008410000 */
[----:B--2---:R-:W-:-:S06]  /*0200*/  IMAD.WIDE.U32 R8, R3, 0x4, R8 ;  /* 0x0000000403087825 */ /* 0x004fcc00078e0008 */
[----:B------:R1:W-:Y:S01]  /*0210*/  FRND.TRUNC R5, R2 ;  /* 0x0000000200057307 */ /* 0x0003e2000020d000 */
[----:B------:R-:W-:-:S07]  /*0220*/  IMAD.WIDE R8, R0, 0x8, R8 ;  /* 0x0000000800087825 */ /* 0x000fce00078e0208 */
[----:B------:R-:W2:Y:S01]  /*0230*/  FRND.TRUNC R4, R4 ;  /* 0x0000000400047307 */ /* 0x000ea2000020d000 */
[----:B0-----:R-:W-:Y:S01]  /*0240*/  FMUL.FTZ R12, R13, UR6 ;  /* 0x000000060d0c7c20 */ /* 0x001fe20008410000 */
[----:B-1----:R-:W-:-:S06]  /*0250*/  FMUL.FTZ R2, R14, UR6 ;  /* 0x000000060e027c20 */ /* 0x002fcc0008410000 */
[----:B------:R-:W-:Y:S01]  /*0260*/  FRND.TRUNC R7, R7 ;  /* 0x0000000700077307 */ /* 0x000fe2000020d000 */
[----:B--2---:R-:W-:Y:S07]  /*0270*/  STG.E.64 desc[UR4][R8.64], R4 ;  /* 0x0000000408007986 */ /* 0x004fee000c101b04 */
        /* <DEDUP_REMOVED lines=9> */
.L_x_6073:
[----:B------:R-:W0:Y:S01]  /*0310*/  S2R R22, SR_TID.X ;  /* 0x0000000000167919 */ /* 0x000e220000002100 */
[----:B------:R-:W-:Y:S01]  /*0320*/  HFMA2.MMA R4, -RZ, RZ, 0, 0 ;  /* 0x00000000ff047435 */ /* 0x000fe200000001ff */
[----:B0-----:R-:W-:Y:S01]  /*0330*/  ISETP.GE.AND P0, PT, R22, R5, PT ;  /* 0x000000051600720c */ /* 0x001fe20003f06270 */
[----:B------:R-:W-:-:S12]  /*0340*/  IMAD.MOV.U32 R0, RZ, RZ, R22 ;  /* 0x000000ffff007224 */ /* 0x000fd800078e0016 */
[----:B------:R-:W-:Y:S01]  /*0350*/  @!P0 IADD3 R23, R3, R0, RZ ;  /* 0x0000000003178210 */ /* 0x000fe20007ffe0ff */
[----:B------:R-:W-:Y:S01]  /*0360*/  @!P0 VIADD R0, R0, 0x80 ;  /* 0x0000008000008836 */ /* 0x000fe20000000000 */
[----:B------:R-:W-:Y:S01]  /*0370*/  MOV R2, RZ ;  /* 0x000000ff00027202 */ /* 0x000fe20000000f00 */
[----:B------:R-:W0:Y:S03]  /*0380*/  @!P0 LDC.64 R16, c[0x0][0x228] ;  /* 0x00008a00ff108b82 */ /* 0x000e260000000a00 */
[----:B------:R-:W-:-:S13]  /*0390*/  ISETP.GE.AND P2, PT, R0, R5, PT ;  /* 0x000000050000720c */ /* 0x000fda0003f46270 */
[----:B------:R-:W-:Y:S01]  /*03a0*/  @!P2 IADD3 R13, R3, R0, RZ ;  /* 0x00000000030da210 */ /* 0x000fe20007ffe0ff */
[----:B------:R-:W-:Y:S01]  /*03b0*/  @!P2 VIADD R0, R0, 0x80 ;  /* 0x000000800000a836 */ /* 0x000fe20000000000 */
[----:B------:R-:W1:Y:S04]  /*03c0*/  @!P2 LDC.64 R18, c[0x0][0x228] ;  /* 0x00008a00ff12ab82 */ /* 0x000e680000000a00 */
[----:B------:R-:W-:-:S13]  /*03d0*/  ISETP.GE.AND P4, PT, R0, R5, PT ;  /* 0x000000050000720c */ /* 0x000fda0003f86270 */
[----:B------:R-:W-:Y:S01]  /*03e0*/  @!P4 IADD3 R27, R3, R0, RZ ;  /* 0x00000000031bc210 */ /* 0x000fe20007ffe0ff */
[----:B------:R-:W-:-:S05]  /*03f0*/  @!P4 VIADD R0, R0, 0x80 ;  /* 0x000000800000c836 */ /* 0x000fca0000000000 */
[CC--:B------:R-:W-:Y:S01]  /*0400*/  ISETP.GE.AND P3, PT, R0.reuse, R5.reuse, PT ;  /* 0x000000050000720c */ /* 0x0c0fe20003f66270 */
[----:B-1----:R-:W-:Y:S02]  /*0410*/  @!P2 IMAD.WIDE.U32 R18, R13, 0x4, R18 ;  /* 0x000000040d12a825 */ /* 0x002fe400078e0012 */
[----:B------:R-:W1:Y:S03]  /*0420*/  @!P4 LDC.64 R12, c[0x0][0x228] ;  /* 0x00008a00ff0ccb82 */ /* 0x000e660000000a00 */
[----:B------:R2:W3:Y:S07]  /*0430*/  @!P2 LDG.E R4, desc[UR4][R18.64] ;  /* 0x000000041204a981 */ /* 0x0004ee000c1e1900 */
[----:B------:R-:W-:Y:S01]  /*0440*/  @!P3 IADD3 R25, R3, R0, RZ ;  /* 0x000000000319b210 */ /* 0x000fe20007ffe0ff */
[----:B------:R-:W-:Y:S01]  /*0450*/  @!P3 VIADD R0, R0, 0x80 ;  /* 0x000000800000b836 */ /* 0x000fe20000000000 */
[----:B------:R-:W4:Y:S04]  /*0460*/  @!P3 LDC.64 R28, c[0x0][0x228] ;  /* 0x00008a00ff1cbb82 */ /* 0x000f280000000a00 */
[----:B------:R-:W-:-:S13]  /*0470*/  ISETP.GE.AND P1, PT, R0, R5, PT ;  /* 0x000000050000720c */ /* 0x000fda0003f26270 */
[----:B------:R-:W-:Y:S01]  /*0480*/  @!P1 IMAD.IADD R15, R3, 0x1, R0 ;  /* 0x00000001030f9824 */ /* 0x000fe200078e0200 */
[----:B------:R-:W-:Y:S01]  /*0490*/  @!P1 IADD3 R0, R0, 0x80, RZ ;  /* 0x0000008000009810 */ /* 0x000fe20007ffe0ff */
[----:B-1----:R-:W-:Y:S01]  /*04a0*/  @!P4 IMAD.WIDE.U32 R12, R27, 0x4, R12 ;  /* 0x000000041b0cc825 */ /* 0x002fe200078e000c */
[----:B--2---:R-:W1:Y:S02]  /*04b0*/  @!P1 LDC.64 R18, c[0x0][0x228] ;  /* 0x00008a00ff129b82 */ /* 0x004e640000000a00 */
[CC--:B------:R-:W-:Y:S02]  /*04c0*/  ISETP.GE.AND P2, PT, R0.reuse, R5.reuse, PT ;  /* 0x000000050000720c */ /* 0x0c0fe40003f46270 */
[----:B------:R2:W5:Y:S11]  /*04d0*/  @!P4 LDG.E R2, desc[UR4][R12.64] ;  /* 0x000000040c02c981 */ /* 0x000576000c1e1900 */
[----:B------:R-:W-:Y:S01]  /*04e0*/  @!P2 IMAD.IADD R27, R3, 0x1, R0 ;  /* 0x00000001031ba824 */ /* 0x000fe200078e0200 */
[----:B------:R-:W-:Y:S01]  /*04f0*/  @!P2 IADD3 R0, R0, 0x80, RZ ;  /* 0x000000800000a810 */ /* 0x000fe20007ffe0ff */
[----:B------:R-:W-:Y:S01]  /*0500*/  IMAD.MOV.U32 R24, RZ, RZ, RZ ;  /* 0x000000ffff187224 */ /* 0x000fe200078e00ff */
[----:B--2---:R-:W2:Y:S02]  /*0510*/  @!P2 LDC.64 R12, c[0x0][0x228] ;  /* 0x00008a00ff0cab82 */ /* 0x004ea40000000a00 */
[----:B------:R-:W-:Y:S01]  /*0520*/  ISETP.GE.AND P4, PT, R0, R5, PT ;  /* 0x000000050000720c */ /* 0x000fe20003f86270 */
[----:B----4-:R-:W-:-:S05]  /*0530*/  @!P3 IMAD.WIDE.U32 R28, R25, 0x4, R28 ;  /* 0x00000004191cb825 */ /* 0x010fca00078e001c */
[----:B------:R-:W4:Y:S01]  /*0540*/  @!P3 LDG.E R24, desc[UR4][R28.64] ;  /* 0x000000041c18b981 */ /* 0x000f22000c1e1900 */
[----:B0-----:R-:W-:-:S06]  /*0550*/  @!P0 IMAD.WIDE.U32 R16, R23, 0x4, R16 ;  /* 0x0000000417108825 */ /* 0x001fcc00078e0010 */
[----:B------:R-:W-:Y:S02]  /*0560*/  @!P4 IADD3 R25, R3, R0, RZ ;  /* 0x000000000319c210 */ /* 0x000fe40007ffe0ff */
[----:B------:R-:W-:Y:S01]  /*0570*/  @!P4 IADD3 R0, R0, 0x80, RZ ;  /* 0x000000800000c810 */ /* 0x000fe20007ffe0ff */
[----:B------:R-:W-:-:S03]  /*0580*/  HFMA2.MMA R23, -RZ, RZ, 0, 0 ;  /* 0x00000000ff177435 */ /* 0x000fc600000001ff */
[----:B------:R-:W-:Y:S01]  /*0590*/  ISETP.GE.AND P3, PT, R0, R5, PT ;  /* 0x000000050000720c */ /* 0x000fe20003f66270 */
[----:B-1----:R-:W-:Y:S02]  /*05a0*/  @!P1 IMAD.WIDE.U32 R18, R15, 0x4, R18 ;  /* 0x000000040f129825 */ /* 0x002fe400078e0012 */
[----:B------:R-:W0:Y:S04]  /*05b0*/  @!P4 LDC.64 R14, c[0x0][0x228] ;  /* 0x00008a00ff0ecb82 */ /* 0x000e280000000a00 */
[----:B------:R1:W4:Y:S06]  /*05c0*/  @!P0 LDG.E R23, desc[UR4][R16.64] ;  /* 0x0000000410178981 */ /* 0x00032c000c1e1900 */
[----:B-1----:R-:W1:Y:S01]  /*05d0*/  @!P3 LDC.64 R16, c[0x0][0x228] ;  /* 0x00008a00ff10bb82 */ /* 0x002e620000000a00 */
[----:B------:R-:W-:Y:S01]  /*05e0*/  IMAD.MOV.U32 R26, RZ, RZ, RZ ;  /* 0x000000ffff1a7224 */ /* 0x000fe200078e00ff */
[----:B------:R-:W-:Y:S01]  /*05f0*/  @!P3 IADD3 R29, R3, R0, RZ ;  /* 0x00000000031db210 */ /* 0x000fe20007ffe0ff */
[----:B--2---:R-:W-:-:S04]  /*0600*/  @!P2 IMAD.WIDE.U32 R12, R27, 0x4, R12 ;  /* 0x000000041b0ca825 */ /* 0x004fc800078e000c */
[----:B------:R2:W4:Y:S01]  /*0610*/  @!P1 LDG.E R26, desc[UR4][R18.64] ;  /* 0x00000004121a9981 */ /* 0x000522000c1e1900 */
[----:B0-----:R-:W-:Y:S01]  /*0620*/  @!P4 IMAD.WIDE.U32 R14, R25, 0x4, R14 ;  /* 0x00000004190ec825 */ /* 0x001fe200078e000e */
[----:B------:R-:W-:Y:S01]  /*0630*/  HFMA2.MMA R25, -RZ, RZ, 0, 0 ;  /* 0x00000000ff197435 */ /* 0x000fe200000001ff */
[----:B------:R-:W-:Y:S02]  /*0640*/  MOV R27, RZ ;  /* 0x000000ff001b7202 */ /* 0x000fe40000000f00 */
[----:B------:R-:W-:-:S04]  /*0650*/  IMAD.MOV.U32 R0, RZ, RZ, RZ ;  /* 0x000000ffff007224 */ /* 0x000fc800078e00ff */
[----:B------:R0:W4:Y:S04]  /*0660*/  @!P2 LDG.E R27, desc[UR4][R12.64] ;  /* 0x000000040c1ba981 */ /* 0x000128000c1e1900 */
[----:B------:R0:W4:Y:S01]  /*0670*/  @!P4 LDG.E R0, desc[UR4][R14.64] ;  /* 0x000000040e00c981 */ /* 0x000122000c1e1900 */
[----:B-1----:R-:W-:-:S05]  /*0680*/  @!P3 IMAD.WIDE.U32 R16, R29, 0x4, R16 ;  /* 0x000000041d10b825 */ /* 0x002fca00078e0010 */
[----:B------:R1:W4:Y:S01]  /*0690*/  @!P3 LDG.E R25, desc[UR4][R16.64] ;  /* 0x000000041019b981 */ /* 0x000322000c1e1900 */
[----:B--2---:R-:W-:-:S04]  /*06a0*/  IADD3 R18, R22, 0x80, RZ ;  /* 0x0000008016127810 */ /* 0x004fc80007ffe0ff */
[----:B------:R-:W-:Y:S01]  /*06b0*/  ISETP.GE.AND P1, PT, R18, R5, PT ;  /* 0x000000051200720c */ /* 0x000fe20003f26270 */
[----:B0-----:R-:W-:-:S12]  /*06c0*/  VIADD R12, R22, 0x100 ;  /* 0x00000100160c7836 */ /* 0x001fd80000000000 */
[----:B------:R-:W0:Y:S01]  /*06d0*/  @!P1 LDC R13, c[0x0][0x218] ;  /* 0x00008600ff0d9b82 */ /* 0x000e220000000800 */
[----:B------:R-:W-:Y:S02]  /*06e0*/  ISETP.GE.AND P2, PT, R12, R5, PT ;  /* 0x000000050c00720c */ /* 0x000fe40003f46270 */
[----:B------:R-:W-:-:S04]  /*06f0*/  IADD3 R14, R22, 0x180, RZ ;  /* 0x00000180160e7810 */ /* 0x000fc80007ffe0ff */
[----:B------:R-:W-:Y:S02]  /*0700*/  ISETP.GE.AND P3, PT, R14, R5, PT ;  /* 0x000000050e00720c */ /* 0x000fe40003f66270 */
[----:B------:R-:W2:Y:S11]  /*0710*/  @!P0 LDC R14, c[0x0][0x218] ;  /* 0x00008600ff0e8b82 */ /* 0x000eb60000000800 */
[----:B------:R-:W1:Y:S01]  /*0720*/  @!P3 LDC R15, c[0x0][0x218] ;  /* 0x00008600ff0fbb82 */ /* 0x000e620000000800 */
[----:B------:R-:W-:Y:S04]  /*0730*/  BSSY B0, `(.L_x_6074) ;  /* 0x0000057000007945 */ /* 0x000fe80003800000 */
[----:B------:R-:W-:Y:S01]  /*0740*/  BSSY B1, `(.L_x_6075) ;  /* 0x000004f000017945 */ /* 0x000fe20003800000 */
[----:B---3--:R-:W0:Y:S02]  /*0750*/  @!P1 MUFU.RCP R4, R4 ;  /* 0x0000000400049308 */ /* 0x008e240000001000 */
[----:B0-----:R-:W-:-:S02]  /*0760*/  @!P1 FMUL.FTZ R12, R4, R13 ;  /* 0x0000000d040c9220 */ /* 0x001fc40000410000 */
[----:B------:R-:W0:Y:S04]  /*0770*/  @!P2 LDC R13, c[0x0][0x218] ;  /* 0x00008600ff0dab82 */ /* 0x000e280000000800 */
[----:B-----5:R-:W0:Y:S01]  /*0780*/  @!P2 MUFU.RCP R2, R2 ;  /* 0x000000020002a308 */ /* 0x020e220000001000 */
[----:B------:R-:W-:-:S07]  /*0790*/  IADD3 R4, R22, 0x200, RZ ;  /* 0x0000020016047810 */ /* 0x000fce0007ffe0ff */
[----:B------:R3:W-:Y:S08]  /*07a0*/  @!P1 FRND.TRUNC R6, R12 ;  /* 0x0000000c00069307 */ /* 0x0007f0000020d000 */
[----:B----4-:R-:W1:Y:S01]  /*07b0*/  @!P3 MUFU.RCP R24, R24 ;  /* 0x000000180018b308 */ /* 0x010e620000001000 */
[----:B0-----:R-:W-:Y:S01]  /*07c0*/  @!P2 FMUL.FTZ R13, R2, R13 ;  /* 0x0000000d020da220 */ /* 0x001fe20000410000 */
[----:B---3--:R-:W-:-:S05]  /*07d0*/  VIADD R12, R22, 0x280 ;  /* 0x00000280160c7836 */ /* 0x008fca0000000000 */
[-C--:B------:R-:W-:Y:S01]  /*07e0*/  ISETP.GE.AND P1, PT, R12, R5.reuse, PT ;  /* 0x000000050c00720c */ /* 0x080fe20003f26270 */
[----:B------:R0:W-:Y:S01]  /*07f0*/  @!P2 FRND.TRUNC R7, R13 ;  /* 0x0000000d0007a307 */ /* 0x0001e2000020d000 */
[----:B------:R-:W-:Y:S02]  /*0800*/  ISETP.GE.AND P2, PT, R4, R5, PT ;  /* 0x000000050400720c */ /* 0x000fe40003f46270 */
[----:B------:R-:W-:Y:S01]  /*0810*/  IADD3 R12, R22, 0x300, RZ ;  /* 0x00000300160c7810 */ /* 0x000fe20007ffe0ff */
[----:B-1----:R-:W-:-:S04]  /*0820*/  @!P3 FMUL.FTZ R2, R24, R15 ;  /* 0x0000000f1802b220 */ /* 0x002fc80000410000 */
[----:B------:R-:W2:Y:S04]  /*0830*/  @!P0 MUFU.RCP R23, R23 ;  /* 0x0000001700178308 */ /* 0x000ea80000001000 */
[----:B------:R-:W1:Y:S04]  /*0840*/  @!P1 LDC R17, c[0x0][0x218] ;  /* 0x00008600ff119b82 */ /* 0x000e680000000800 */
[----:B------:R-:W-:Y:S01]  /*0850*/  @!P3 FRND.TRUNC R8, R2 ;  /* 0x000000020008b307 */ /* 0x000fe2000020d000 */
[----:B------:R-:W-:-:S03]  /*0860*/  ISETP.GE.AND P3, PT, R12, R5, PT ;  /* 0x000000050c00720c */ /* 0x000fc60003f66270 */
[----:B------:R-:W3:Y:S01]  /*0870*/  @!P2 LDC R15, c[0x0][0x218] ;  /* 0x00008600ff0fab82 */ /* 0x000ee20000000800 */
[----:B------:R-:W-:-:S04]  /*0880*/  IADD3 R12, R22, 0x380, RZ ;  /* 0x00000380160c7810 */ /* 0x000fc80007ffe0ff */
[----:B------:R-:W-:-:S03]  /*0890*/  ISETP.GE.AND P4, PT, R12, R5, PT ;  /* 0x000000050c00720c */ /* 0x000fc60003f86270 */
[----:B0-----:R-:W0:Y:S01]  /*08a0*/  @!P0 LDC.64 R12, c[0x0][0x220] ;  /* 0x00008800ff0c8b82 */ /* 0x001e220000000a00 */
[----:B------:R-:W3:Y:S01]  /*08b0*/  @!P2 MUFU.RCP R26, R26 ;  /* 0x0000001a001aa308 */ /* 0x000ee20000001000 */
[----:B--2---:R-:W-:-:S06]  /*08c0*/  @!P0 FMUL.FTZ R4, R23, R14 ;  /* 0x0000000e17048220 */ /* 0x004fcc0000410000 */
[----:B------:R-:W2:Y:S01]  /*08d0*/  @!P3 LDC R19, c[0x0][0x218] ;  /* 0x00008600ff13bb82 */ /* 0x000ea20000000800 */
[----:B------:R-:W-:Y:S07]  /*08e0*/  @!P0 FRND.TRUNC R21, R4 ;  /* 0x0000000400158307 */ /* 0x000fee000020d000 */
[----:B------:R-:W4:Y:S01]  /*08f0*/  @!P4 LDC R16, c[0x0][0x218] ;  /* 0x00008600ff10cb82 */ /* 0x000f220000000800 */
[----:B------:R-:W2:Y:S01]  /*0900*/  @!P3 MUFU.RCP R0, R0 ;  /* 0x000000000000b308 */ /* 0x000ea20000001000 */
[----:B---3--:R-:W-:-:S07]  /*0910*/  @!P2 FMUL.FTZ R2, R26, R15 ;  /* 0x0000000f1a02a220 */ /* 0x008fce0000410000 */
[----:B------:R-:W1:Y:S08]  /*0920*/  @!P1 MUFU.RCP R4, R27 ;  /* 0x0000001b00049308 */ /* 0x000e700000001000 */
[----:B------:R-:W4:Y:S01]  /*0930*/  @!P4 MUFU.RCP R25, R25 ;  /* 0x000000190019c308 */ /* 0x000f220000001000 */
[----:B------:R-:W-:Y:S01]  /*0940*/  @!P0 IMAD.IADD R15, R3, 0x1, R22 ;  /* 0x00000001030f8824 */ /* 0x000fe200078e0216 */
[----:B------:R-:W-:-:S03]  /*0950*/  @!P0 IADD3 R22, R22, 0x80, RZ ;  /* 0x0000008016168810 */ /* 0x000fc60007ffe0ff */
[----:B0-----:R-:W-:-:S04]  /*0960*/  @!P0 IMAD.WIDE.U32 R12, R15, 0x4, R12 ;  /* 0x000000040f0c8825 */ /* 0x001fc800078e000c */
[----:B--2---:R-:W-:Y:S01]  /*0970*/  @!P3 FMUL.FTZ R14, R0, R19 ;  /* 0x00000013000eb220 */ /* 0x004fe20000410000 */
[----:B-1----:R-:W-:Y:S01]  /*0980*/  @!P1 FMUL.FTZ R4, R4, R17 ;  /* 0x0000001104049220 */ /* 0x002fe20000410000 */
[----:B------:R0:W-:Y:S01]  /*0990*/  @!P0 STG.E desc[UR4][R12.64], R21 ;  /* 0x000000150c008986 */ /* 0x0001e2000c101904 */
[----:B------:R-:W-:Y:S01]  /*09a0*/  ISETP.GE.AND P0, PT, R22, R5, PT ;  /* 0x000000051600720c */ /* 0x000fe20003f06270 */
[----:B------:R0:W1:Y:S01]  /*09b0*/  @!P2 FRND.TRUNC R9, R2 ;  /* 0x000000020009a307 */ /* 0x000062000020d000 */
[----:B----4-:R-:W-:-:S07]  /*09c0*/  @!P4 FMUL.FTZ R0, R25, R16 ;  /* 0x000000101900c220 */ /* 0x010fce0000410000 */
[----:B------:R0:W2:Y:S08]  /*09d0*/  @!P1 FRND.TRUNC R10, R4 ;  /* 0x00000004000a9307 */ /* 0x0000b0000020d000 */
[----:B------:R0:W3:Y:S08]  /*09e0*/  @!P3 FRND.TRUNC R11, R14 ;  /* 0x0000000e000bb307 */ /* 0x0000f0000020d000 */
[----:B------:R0:W4:Y:S01]  /*09f0*/  @!P4 FRND.TRUNC R20, R0 ;  /* 0x000000000014c307 */ /* 0x000122000020d000 */
[----:B-12---:R-:W-:Y:S05]  /*0a00*/  @P0 BRA `(.L_x_6076) ;  /* 0x0000000000300947 */ /* 0x006fea0003800000 */
        /* <DEDUP_REMOVED lines=12> */
.L_x_6076:
[----:B------:R-:W-:-:S13]  /*0ad0*/  ISETP.GE.AND P0, PT, R22, R5, PT ;  /* 0x000000051600720c */ /* 0x000fda0003f06270 */
[----:B------:R-:W-:Y:S05]  /*0ae0*/  @P0 BRA `(.L_x_6078) ;  /* 0x0000000000300947 */ /* 0x000fea0003800000 */
[----:B-1----:R-:W1:Y:S01]  /*0af0*/  LDC.64 R6, c[0x0][0x220] ;  /* 0x00008800ff067b82 */ /* 0x002e620000000a00 */
[----:B0-----:R-:W-:Y:S01]  /*0b00*/  IMAD.IADD R13, R3, 0x1, R22 ;  /* 0x00000001030d7824 */ /* 0x001fe200078e0216 */
[----:B------:R-:W-:-:S03]  /*0b10*/  IADD3 R22, R22, 0x80, RZ ;  /* 0x0000008016167810 */ /* 0x000fc60007ffe0ff */
[----:B-1----:R-:W-:-:S05]  /*0b20*/  IMAD.WIDE.U32 R6, R13, 0x4, R6 ;  /* 0x000000040d067825 */ /* 0x002fca00078e0006 */
[----:B------:R1:W-:Y:S02]  /*0b30*/  STG.E desc[UR4][R6.64], R8 ;  /* 0x0000000806007986 */ /* 0x0003e4000c101904 */
.L_x_6077:
[----:B------:R-:W-:-:S13]  /*0b40*/  ISETP.GE.AND P0, PT, R22, R5, PT ;  /* 0x000000051600720c */ /* 0x000fda0003f06270 */
[----:B------:R-:W-:Y:S05]  /*0b50*/  @P0 BRA `(.L_x_6079) ;  /* 0x0000000000340947 */ /* 0x000fea0003800000 */
[----:B01----:R-:W0:Y:S01]  /*0b60*/  LDC.64 R6, c[0x0][0x220] ;  /* 0x00008800ff067b82 */ /* 0x003e220000000a00 */
[----:B------:R-:W-:Y:S01]  /*0b70*/  IADD3 R13, R3, R22, RZ ;  /* 0x00000016030d7210 */ /* 0x000fe20007ffe0ff */
[----:B------:R-:W-:-:S04]  /*0b80*/  VIADD R22, R22, 0x80 ;  /* 0x0000008016167836 */ /* 0x000fc80000000000 */
[----:B0-----:R-:W-:-:S05]  /*0b90*/  IMAD.WIDE.U32 R6, R13, 0x4, R6 ;  /* 0x000000040d067825 */ /* 0x001fca00078e0006 */
[----:B------:R2:W-:Y:S02]  /*0ba0*/  STG.E desc[UR4][R6.64], R9 ;  /* 0x0000000906007986 */ /* 0x0005e4000c101904 */
.L_x_6078:
        /* <DEDUP_REMOVED lines=8> */
.L_x_6079:
[----:B------:R-:W-:Y:S05]  /*0c30*/  BSYNC B1 ;  /* 0x0000000000017941 */ /* 0x000fea0003800000 */
.L_x_6075:
[----:B------:R-:W-:-:S13]  /*0c40*/  ISETP.GE.AND P0, PT, R22, R5, PT ;  /* 0x000000051600720c */ /* 0x000fda0003f06270 */
[----:B012---:R-:W0:Y:S01]  /*0c50*/  @!P0 LDC.64 R6, c[0x0][0x220] ;  /* 0x00008800ff068b82 */ /* 0x007e220000000a00 */
[----:B------:R-:W-:Y:S01]  /*0c60*/  @!P0 IMAD.IADD R9, R3, 0x1, R22 ;  /* 0x0000000103098824 */ /* 0x000fe200078e0216 */
[----:B------:R-:W-:-:S03]  /*0c70*/  @!P0 IADD3 R22, R22, 0x80, RZ ;  /* 0x0000008016168810 */ /* 0x000fc60007ffe0ff */
[----:B0-----:R-:W-:-:S05]  /*0c80*/  @!P0 IMAD.WIDE.U32 R6, R9, 0x4, R6 ;  /* 0x0000000409068825 */ /* 0x001fca00078e0006 */
[----:B---3--:R0:W-:Y:S02]  /*0c90*/  @!P0 STG.E desc[UR4][R6.64], R11 ;  /* 0x0000000b06008986 */ /* 0x0081e4000c101904 */
.L_x_6080:
[----:B------:R-:W-:Y:S05]  /*0ca0*/  BSYNC B0 ;  /* 0x0000000000007941 */ /* 0x000fea0003800000 */
.L_x_6074:
[----:B------:R-:W-:Y:S05]  /*0cb0*/  WARPSYNC.ALL ;  /* 0x0000000000007948 */ /* 0x000fea0003800000 */
[----:B------:R-:W-:-:S13]  /*0cc0*/  ISETP.GE.AND P0, PT, R22, R5, PT ;  /* 0x000000051600720c */ /* 0x000fda0003f06270 */
[----:B------:R-:W-:Y:S05]  /*0cd0*/  @P0 EXIT ;  /* 0x000000000000094d */ /* 0x000fea0003800000 */
[----:B0-----:R-:W0:Y:S01]  /*0ce0*/  LDC.64 R4, c[0x0][0x220] ;  /* 0x00008800ff047b82 */ /* 0x001e220000000a00 */
[----:B------:R-:W-:-:S05]  /*0cf0*/  IADD3 R3, R3, R22, RZ ;  /* 0x0000001603037210 */ /* 0x000fca0007ffe0ff */
[----:B0-----:R-:W-:-:S05]  /*0d00*/  IMAD.WIDE.U32 R2, R3, 0x4, R4 ;  /* 0x0000000403027825 */ /* 0x001fca00078e0004 */
[----:B----4-:R-:W-:Y:S01]  /*0d10*/  STG.E desc[UR4][R2.64], R20 ;  /* 0x0000001402007986 */ /* 0x010fe2000c101904 */
[----:B------:R-:W-:Y:S05]  /*0d20*/  EXIT ;  /* 0x000000000000794d */ /* 0x000fea0003800000 */
.L_x_6081:
        /* <DEDUP_REMOVED lines=13> */
.L_x_22820:


//--------------------- .text._ZN2at6native29vectorized_elementwise_kernelILi4ENS0_13AUnaryFunctorIfffZZZNS0_15binary_internal21div_trunc_kernel_cudaERNS_18TensorIteratorBaseEENKUlvE1_clEvENKUlvE0_clEvEUlffE_EESt5arrayIPcLm2EEEEviT0_T1_ --------------------------
	.section	.text._ZN2at6native29vectorized_elementwise_kernelILi4ENS0_13AUnaryFunctorIfffZZZNS0_15binary_internal21div_trunc_kernel_cudaERNS_18TensorIteratorBaseEENKUlvE1_clEvENKUlvE0_clEvEUlffE_EESt5arrayIPcLm2EEEEviT0_T1_,"ax",@progbits
	.align	128
        .global         _ZN2at6native29vectorized_elementwise_kernelILi4ENS0_13AUnaryFunctorIfffZZZNS0_15binary_internal21div_trunc_kernel_cudaERNS_18TensorIteratorBaseEENKUlvE1_clEvENKUlvE0_clEvEUlffE_EESt5arrayIPcLm2EEEEviT0_T1_
        .type           _ZN2at6native29vectorized_elementwise_kernelILi4ENS0_13AUnaryFunctorIfffZZZNS0_15binary_internal21div_trunc_kernel_cudaERNS_18TensorIteratorBaseEENKUlvE1_clEvENKUlvE0_clEvEUlffE_EESt5arrayIPcLm2EEEEviT0_T1_,@function
        .size           _ZN2at6native29vectorized_elementwise_kernelILi4ENS0_13AUnaryFunctorIfffZZZNS0_15binary_internal21div_trunc_kernel_cudaERNS_18TensorIteratorBaseEENKUlvE1_clEvENKUlvE0_clEvEUlffE_EESt5arrayIPcLm2EEEEviT0_T1_,(.L_x_22821 - _ZN2at6native29vectorized_elementwise_kernelILi4ENS0_13AUnaryFunctorIfffZZZNS0_15binary_internal21div_trunc_kernel_cudaERNS_18TensorIteratorBaseEENKUlvE1_clEvENKUlvE0_clEvEUlffE_EESt5arrayIPcLm2EEEEviT0_T1_)
        .other          _ZN2at6native29vectorized_elementwise_kernelILi4ENS0_13AUnaryFunctorIfffZZZNS0_15binary_internal21div_trunc_kernel_cudaERNS_18TensorIteratorBaseEENKUlvE1_clEvENKUlvE0_clEvEUlffE_EESt5arrayIPcLm2EEEEviT0_T1_,@"STO_CUDA_ENTRY STV_DEFAULT"
_ZN2at6native29vectorized_elementwise_kernelILi4ENS0_13AUnaryFunctorIfffZZZNS0_15binary_internal21div_trunc_kernel_cudaERNS_18TensorIteratorBaseEENKUlvE1_clEvENKUlvE0_clEvEUlffE_EESt5arrayIPcLm2EEEEviT0_T1_:
.text._ZN2at6native29vectorized_elementwise_kernelILi4ENS0_13AUnaryFunctorIfffZZZNS0_15binary_internal21div_trunc_kernel_cudaERNS_18TensorIteratorBaseEENKUlvE1_clEvENKUlvE0_clEvEUlffE_EESt5arrayIPcLm2EEEEviT0_T1_:
        /* <DEDUP_REMOVED lines=15> */
[----:B--2---:R-:W0:Y:S08]  /*00f0*/  MUFU.RCP R4, R4 ;  /* 0x0000000400047308 */ /* 0x004e300000001000 */
[----:B------:R-:W1:Y:S08]  /*0100*/  MUFU.RCP R5, R5 ;  /* 0x0000000500057308 */ /* 0x000e700000001000 */
[----:B------:R-:W2:Y:S01]  /*0110*/  MUFU.RCP R7, R7 ;  /* 0x0000000700077308 */ /* 0x000ea20000001000 */
[----:B0-----:R-:W-:-:S07]  /*0120*/  FMUL.FTZ R8, R4, UR6 ;  /* 0x0000000604087c20 */ /* 0x001fce0008410000 */
[----:B------:R-:W0:Y:S01]  /*0130*/  MUFU.RCP R6, R6 ;  /* 0x0000000600067308 */ /* 0x000e220000001000 */
[----:B-1----:R-:W-:-:S07]  /*0140*/  FMUL.FTZ R9, R5, UR6 ;  /* 0x0000000605097c20 */ /* 0x002fce0008410000 */
[----:B---3--:R-:W1:Y:S01]  /*0150*/  MUFU.RCP R2, R12 ;  /* 0x0000000c00027308 */ /* 0x008e620000001000 */
[----:B--2---:R-:W-:-:S07]  /*0160*/  FMUL.FTZ R11, R7, UR6 ;  /* 0x00000006070b7c20 */ /* 0x004fce0008410000 */
[----:B------:R2:W3:Y:S01]  /*0170*/  MUFU.RCP R16, R13 ;  /* 0x0000000d00107308 */ /* 0x0004e20000001000 */
[----:B0-----:R-:W-:-:S07]  /*0180*/  FMUL.FTZ R10, R6, UR6 ;  /* 0x00000006060a7c20 */ /* 0x001fce0008410000 */
[----:B------:R-:W0:Y:S01]  /*0190*/  MUFU.RCP R14, R14 ;  /* 0x0000000e000e7308 */ /* 0x000e220000001000 */
[----:B--2---:R-:W2:Y:S01]  /*01a0*/  LDC.64 R12, c[0x0][0x220] ;  /* 0x00008800ff0c7b82 */ /* 0x004ea20000000a00 */
[----:B-1----:R-:W-:-:S06]  /*01b0*/  FMUL.FTZ R4, R2, UR6 ;  /* 0x0000000602047c20 */ /* 0x002fcc0008410000 */
[----:B------:R-:W1:Y:S01]  /*01c0*/  MUFU.RCP R15, R15 ;  /* 0x0000000f000f7308 */ /* 0x000e620000001000 */
[----:B---3--:R-:W-:-:S07]  /*01d0*/  FMUL.FTZ R5, R16, UR6 ;  /* 0x0000000610057c20 */ /* 0x008fce0008410000 */
[----:B------:R-:W-:Y:S01]  /*01e0*/  FRND.TRUNC R11, R11 ;  /* 0x0000000b000b7307 */ /* 0x000fe2000020d000 */
[----:B0-----:R-:W-:-:S07]  /*01f0*/  FMUL.FTZ R6, R14, UR6 ;  /* 0x000000060e067c20 */ /* 0x001fce0008410000 */
[----:B------:R-:W-:Y:S01]  /*0200*/  FRND.TRUNC R10, R10 ;  /* 0x0000000a000a7307 */ /* 0x000fe2000020d000 */
[----:B-1----:R-:W-:Y:S01]  /*0210*/  FMUL.FTZ R7, R15, UR6 ;  /* 0x000000060f077c20 */ /* 0x002fe20008410000 */
[----:B--2---:R-:W-:-:S06]  /*0220*/  IMAD.WIDE.U32 R12, R3, 0x4, R12 ;  /* 0x00000004030c7825 */ /* 0x004fcc00078e000c */
[----:B------:R-:W-:Y:S01]  /*0230*/  FRND.TRUNC R9, R9 ;  /* 0x0000000900097307 */ /* 0x000fe2000020d000 */
[----:B------:R-:W-:-:S07]  /*0240*/  IMAD.WIDE R12, R0, 0x10, R12 ;  /* 0x00000010000c7825 */ /* 0x000fce00078e020c */
        /* <DEDUP_REMOVED lines=8> */
.L_x_6082:
        /* <DEDUP_REMOVED lines=124> */
.L_x_6085:
[----:B------:R-:W-:-:S13]  /*0a90*/  ISETP.GE.AND P0, PT, R22, R5, PT ;  /* 0x000000051600720c */ /* 0x000fda0003f06270 */
[----:B------:R-:W-:Y:S05]  /*0aa0*/  @P0 BRA `(.L_x_6087) ;  /* 0x0000000000300947 */ /* 0x000fea0003800000 */
[----:B-1----:R-:W1:Y:S01]  /*0ab0*/  LDC.64 R6, c[0x0][0x220] ;  /* 0x00008800ff067b82 */ /* 0x002e620000000a00 */
[----:B0-----:R-:W-:Y:S01]  /*0ac0*/  IMAD.IADD R13, R3, 0x1, R22 ;  /* 0x00000001030d7824 */ /* 0x001fe200078e0216 */
[----:B------:R-:W-:-:S03]  /*0ad0*/  IADD3 R22, R22, 0x80, RZ ;  /* 0x0000008016167810 */ /* 0x000fc60007ffe0ff */
[----:B-1----:R-:W-:-:S05]  /*0ae0*/  IMAD.WIDE.U32 R6, R13, 0x4, R6 ;  /* 0x000000040d067825 */ /* 0x002fca00078e0006 */
[----:B------:R1:W-:Y:S02]  /*0af0*/  STG.E desc[UR4][R6.64], R8 ;  /* 0x0000000806007986 */ /* 0x0003e4000c101904 */
.L_x_6086:
[----:B------:R-:W-:-:S13]  /*0b00*/  ISETP.GE.AND P0, PT, R22, R5, PT ;  /* 0x000000051600720c */ /* 0x000fda0003f06270 */
[----:B------:R-:W-:Y:S05]  /*0b10*/  @P0 BRA `(.L_x_6088) ;  /* 0x0000000000340947 */ /* 0x000fea0003800000 */
[----:B01----:R-:W0:Y:S01]  /*0b20*/  LDC.64 R6, c[0x0][0x220] ;  /* 0x00008800ff067b82 */ /* 0x003e220000000a00 */
[----:B------:R-:W-:Y:S01]  /*0b30*/  IADD3 R13, R3, R22, RZ ;  /* 0x00000016030d7210 */ /* 0x000fe20007ffe0ff */
[----:B------:R-:W-:-:S04]  /*0b40*/  VIADD R22, R22, 0x80 ;  /* 0x0000008016167836 */ /* 0x000fc80000000000 */
[----:B0-----:R-:W-:-:S05]  /*0b50*/  IMAD.WIDE.U32 R6, R13, 0x4, R6 ;  /* 0x000000040d067825 */ /* 0x001fca00078e0006 */
[----:B------:R2:W-:Y:S02]  /*0b60*/  STG.E desc[UR4][R6.64], R9 ;  /* 0x0000000906007986 */ /* 0x0005e4000c101904 */
.L_x_6087:
        /* <DEDUP_REMOVED lines=8> */
.L_x_6088:
[----:B------:R-:W-:Y:S05]  /*0bf0*/  BSYNC B1 ;  /* 0x0000000000017941 */ /* 0x000fea0003800000 */
.L_x_6084:
[----:B------:R-:W-:-:S13]  /*0c00*/  ISETP.GE.AND P0, PT, R22, R5, PT ;  /* 0x000000051600720c */ /* 0x000fda0003f06270 */
[----:B012---:R-:W0:Y:S01]  /*0c10*/  @!P0 LDC.64 R6, c[0x0][0x220] ;  /* 0x00008800ff068b82 */ /* 0x007e220000000a00 */
[----:B------:R-:W-:Y:S01]  /*0c20*/  @!P0 IMAD.IADD R9, R3, 0x1, R22 ;  /* 0x0000000103098824 */ /* 0x000fe200078e0216 */
[----:B------:R-:W-:-:S03]  /*0c30*/  @!P0 IADD3 R22, R22, 0x80, RZ ;  /* 0x0000008016168810 */ /* 0x000fc60007ffe0ff */
[----:B0-----:R-:W-:-:S05]  /*0c40*/  @!P0 IMAD.WIDE.U32 R6, R9, 0x4, R6 ;  /* 0x0000000409068825 */ /* 0x001fca00078e0006 */
[----:B---3--:R0:W-:Y:S02]  /*0c50*/  @!P0 STG.E desc[UR4][R6.64], R11 ;  /* 0x0000000b06008986 */ /* 0x0081e4000c101904 */
.L_x_6089:
[----:B------:R-:W-:Y:S05]  /*0c60*/  BSYNC B0 ;  /* 0x0000000000007941 */ /* 0x000fea0003800000 */
.L_x_6083:
        /* <DEDUP_REMOVED lines=8> */
.L_x_6090:
        /* <DEDUP_REMOVED lines=9> */
.L_x_22821:


//--------------------- .text._ZN2at6native29vectorized_elementwise_kernelILi8ENS0_13AUnaryFunctorIfffZZZNS0_15binary_internal21div_trunc_kernel_cudaERNS_18TensorIteratorBaseEENKUlvE1_clEvENKUlvE0_clEvEUlffE_EESt5arrayIPcLm2EEEEviT0_T1_ --------------------------
	.section	.text._ZN2at6native29vectorized_elementwise_kernelILi8ENS0_13AUnaryFunctorIfffZZZNS0_15binary_internal21div_trunc_kernel_cudaERNS_18TensorIteratorBaseEENKUlvE1_clEvENKUlvE0_clEvEUlffE_EESt5arrayIPcLm2EEEEviT0_T1_,"ax",@progbits
	.align	128
        .global         _ZN2at6native29vectorized_elementwise_kernelILi8ENS0_13AUnaryFunctorIfffZZZNS0_15binary_internal21div_trunc_kernel_cudaERNS_18TensorIteratorBaseEENKUlvE1_clEvENKUlvE0_clEvEUlffE_EESt5arrayIPcLm2EEEEviT0_T1_
        .type           _ZN2at6native29vectorized_elementwise_kernelILi8ENS0_13AUnaryFunctorIfffZZZNS0_15binary_internal21div_trunc_kernel_cudaERNS_18TensorIteratorBaseEENKUlvE1_clEvENKUlvE0_clEvEUlffE_EESt5arrayIPcLm2EEEEviT0_T1_,@function
        .size           _ZN2at6native29vectorized_elementwise_kernelILi8ENS0_13AUnaryFunctorIfffZZZNS0_15binary_internal21div_trunc_kernel_cudaERNS_18TensorIteratorBaseEENKUlvE1_clEvENKUlvE0_clEvEUlffE_EESt5arrayIPcLm2EEEEviT0_T1_,(.L_x_22822 - _ZN2at6native29vectorized_elementwise_kernelILi8ENS0_13AUnaryFunctorIfffZZZNS0_15binary_internal21div_trunc_kernel_cudaERNS_18TensorIteratorBaseEENKUlvE1_clEvENKUlvE0_clEvEUlffE_EESt5arrayIPcLm2EEEEviT0_T1_)
        .other          _ZN2at6native29vectorized_elementwise_kernelILi8ENS0_13AUnaryFunctorIfffZZZNS0_15binary_internal21div_trunc_kernel_cudaERNS_18TensorIteratorBaseEENKUlvE1_clEvENKUlvE0_clEvEUlffE_EESt5arrayIPcLm2EEEEviT0_T1_,@"STO_CUDA_ENTRY STV_DEFAULT"
_ZN2at6native29vectorized_elementwise_kernelILi8ENS0_13AUnaryFunctorIfffZZZNS0_15binary_internal21div_trunc_kernel_cudaERNS_18TensorIteratorBaseEENKUlvE1_clEvENKUlvE0_clEvEUlffE_EESt5arrayIPcLm2EEEEviT0_T1_:
.text._ZN2at6native29vectorized_elementwise_kernelILi8ENS0_13AUnaryFunctorIfffZZZNS0_15binary_internal21div_trunc_kernel_cudaERNS_18TensorIteratorBaseEENKUlvE1_clEvENKUlvE0_clEvEUlffE_EESt5arrayIPcLm2EEEEviT0_T1_:
        /* <DEDUP_REMOVED lines=45> */
.L_x_6091:
        /* <DEDUP_REMOVED lines=124> */
.L_x_6094:
[----:B------:R-:W-:-:S13]  /*0a90*/  ISETP.GE.AND P0, PT, R22, R5, PT ;  /* 0x000000051600720c */ /* 0x000fda0003f06270 */
[----:B------:R-:W-:Y:S05]  /*0aa0*/  @P0 BRA `(.L_x_6096) ;  /* 0x0000000000300947 */ /* 0x000fea0003800000 */
[----:B-1----:R-:W1:Y:S01]  /*0ab0*/  LDC.64 R6, c[0x0][0x220] ;  /* 0x00008800ff067b82 */ /* 0x002e620000000a00 */
[----:B0-----:R-:W-:Y:S01]  /*0ac0*/  IMAD.IADD R13, R3, 0x1, R22 ;  /* 0x00000001030d7824 */ /* 0x001fe200078e0216 */
[----:B------:R-:W-:-:S03]  /*0ad0*/  IADD3 R22, R22, 0x80, RZ ;  /* 0x0000008016167810 */ /* 0x000fc60007ffe0ff */
[----:B-1----:R-:W-:-:S05]  /*0ae0*/  IMAD.WIDE.U32 R6, R13, 0x4, R6 ;  /* 0x000000040d067825 */ /* 0x002fca00078e0006 */
[----:B------:R1:W-:Y:S02]  /*0af0*/  STG.E desc[UR4][R6.64], R8 ;  /* 0x0000000806007986 */ /* 0x0003e4000c101904 */
.L_x_6095:
[----:B------:R-:W-:-:S13]  /*0b00*/  ISETP.GE.AND P0, PT, R22, R5, PT ;  /* 0x000000051600720c */ /* 0x000fda0003f06270 */
[----:B------:R-:W-:Y:S05]  /*0b10*/  @P0 BRA `(.L_x_6097) ;  /* 0x0000000000340947 */ /* 0x000fea0003800000 */
[----:B01----:R-:W0:Y:S01]  /*0b20*/  LDC.64 R6, c[0x0][0x220] ;  /* 0x00008800ff067b82 */ /* 0x003e220000000a00 */
[----:B------:R-:W-:Y:S01]  /*0b30*/  IADD3 R13, R3, R22, RZ ;  /* 0x00000016030d7210 */ /* 0x000fe20007ffe0ff */
[----:B------:R-:W-:-:S04]  /*0b40*/  VIADD R22, R22, 0x80 ;  /* 0x0000008016167836 */ /* 0x000fc80000000000 */
[----:B0-----:R-:W-:-:S05]  /*0b50*/  IMAD.WIDE.U32 R6, R13, 0x4, R6 ;  /* 0x000000040d067825 */ /* 0x001fca00078e0006 */
[----:B------:R2:W-:Y:S02]  /*0b60*/  STG.E desc[UR4][R6.64], R9 ;  /* 0x0000000906007986 */ /* 0x0005e4000c101904 */
.L_x_6096:
        /* <DEDUP_REMOVED lines=8> */
.L_x_6097:
[----:B------:R-:W-:Y:S05]  /*0bf0*/  BSYNC B1 ;  /* 0x0000000000017941 */ /* 0x000fea0003800000 */
.L_x_6093:
[----:B------:R-:W-:-:S13]  /*0c00*/  ISETP.GE.AND P0, PT, R22, R5, PT ;  /* 0x000000051600720c */ /* 0x000fda0003f06270 */
[----:B012---:R-:W0:Y:S01]  /*0c10*/  @!P0 LDC.64 R6, c[0x0][0x220] ;  /* 0x00008800ff068b82 */ /* 0x007e220000000a00 */
[----:B------:R-:W-:Y:S01]  /*0c20*/  @!P0 IMAD.IADD R9, R3, 0x1, R22 ;  /* 0x0000000103098824 */ /* 0x000fe200078e0216 */
[----:B------:R-:W-:-:S03]  /*0c30*/  @!P0 IADD3 R22, R22, 0x80, RZ ;  /* 0x0000008016168810 */ /* 0x000fc60007ffe0ff */
[----:B0-----:R-:W-:-:S05]  /*0c40*/  @!P0 IMAD.WIDE.U32 R6, R9, 0x4, R6 ;  /* 0x0000000409068825 */ /* 0x001fca00078e0006 */
[----:B---3--:R0:W-:Y:S02]  /*0c50*/  @!P0 STG.E desc[UR4][R6.64], R11 ;  /* 0x0000000b06008986 */ /* 0x0081e4000c101904 */
.L_x_6098:
[----:B------:R-:W-:Y:S05]  /*0c60*/  BSYNC B0 ;  /* 0x0000000000007941 */ /* 0x000fea0003800000 */
.L_x_6092:
        /* <DEDUP_REMOVED lines=8> */
.L_x_6099:
        /* <DEDUP_REMOVED lines=9> */
.L_x_22822:


//--------------------- .text._ZN2at6native18elementwise_kernelILi128ELi4EZNS0_15gpu_kernel_implINS0_13BinaryFunctorIdddZZZNS0_15binary_internal21div_trunc_kernel_cudaERNS_18TensorIteratorBaseEENKUlvE1_clEvENKUlvE_clEvEUlddE_EEEEvS6_RKT_EUliE_EEviT1_ --------------------------
	.section	.text._ZN2at6native18elementwise_kernelILi128ELi4EZNS0_15gpu_kernel_implINS0_13BinaryFunctorIdddZZZNS0_15binary_internal21div_trunc_kernel_cudaERNS_18TensorIteratorBaseEENKUlvE1_clEvENKUlvE_clEvEUlddE_EEEEvS6_RKT_EUliE_EEviT1_,"ax",@progbits
	.align	128
        .global         _ZN2at6native18elementwise_kernelILi128ELi4EZNS0_15gpu_kernel_implINS0_13BinaryFunctorIdddZZZNS0_15binary_internal21div_trunc_kernel_cudaERNS_18TensorIteratorBaseEENKUlvE1_clEvENKUlvE_clEvEUlddE_EEEEvS6_RKT_EUliE_EEviT1_
        .type           _ZN2at6native18elementwise_kernelILi128ELi4EZNS0_15gpu_kernel_implINS0_13BinaryFunctorIdddZZZNS0_15binary_internal21div_trunc_kernel_cudaERNS_18TensorIteratorBaseEENKUlvE1_clEvENKUlvE_clEvEUlddE_EEEEvS6_RKT_EUliE_EEviT1_,@function
        .size           _ZN2at6native18elementwise_kernelILi128ELi4EZNS0_15gpu_kernel_implINS0_13BinaryFunctorIdddZZZNS0_15binary_internal21div_trunc_kernel_cudaERNS_18TensorIteratorBaseEENKUlvE1_clEvENKUlvE_clEvEUlddE_EEEEvS6_RKT_EUliE_EEviT1_,(.L_x_22697 - _ZN2at6native18elementwise_kernelILi128ELi4EZNS0_15gpu_kernel_implINS0_13BinaryFunctorIdddZZZNS0_15binary_internal21div_trunc_kernel_cudaERNS_18TensorIteratorBaseEENKUlvE1_clEvENKUlvE_clEvEUlddE_EEEEvS6_RKT_EUliE_EEviT1_)
        .other          _ZN2at6native18elementwise_kernelILi128ELi4EZNS0_15gpu_kernel_implINS0_13BinaryFunctorIdddZZZNS0_15binary_internal21div_trunc_kernel_cudaERNS_18TensorIteratorBaseEENKUlvE1_clEvENKUlvE_clEvEUlddE_EEEEvS6_RKT_EUliE_EEviT1_,@"STO_CUDA_ENTRY STV_DEFAULT"
_ZN2at6native18elementwise_kernelILi128ELi4EZNS0_15gpu_kernel_implINS0_13BinaryFunctorIdddZZZNS0_15binary_internal21div_trunc_kernel_cudaERNS_18TensorIteratorBaseEENKUlvE1_clEvENKUlvE_clEvEUlddE_EEEEvS6_RKT_EUliE_EEviT1_:
.text._ZN2at6native18elementwise_kernelILi128ELi4EZNS0_15gpu_kernel_implINS0_13BinaryFunctorIdddZZZNS0_15binary_internal21div_trunc_kernel_cudaERNS_18TensorIteratorBaseEENKUlvE1_clEvENKUlvE_clEvEUlddE_EEEEvS6_RKT_EUliE_EEviT1_:
        /* <DEDUP_REMOVED lines=354> */
[----:B------:R-:W-:-:S03]  /*1620*/  ULDC UR6, c[0x0][0x470] ;  /* 0x00011c0000067ab9 */ /* 0x000fc60000000800 */
        /* <DEDUP_REMOVED lines=9> */
.L_x_6102:
        /* <DEDUP_REMOVED lines=19> */
[----:B--2---:R0:W1:Y:S01]  /*17f0*/  I2F.F64.S16 R18, R4 ;  /* 0x0000000400127312 */ /* 0x0040620000101c00 */
[----:B------:R-:W-:Y:S05]  /*1800*/  BRA `(.L_x_6108) ;  /* 0x0000000c007c7947 */ /* 0x000fea0003800000 */
.L_x_6106:
[----:B------:R-:W2:Y:S02]  /*1810*/  LDG.E.U8 R4, desc[UR36][R4.64] ;  /* 0x0000002404047981 */ /* 0x000ea4000c1e1100 */
[----:B--2---:R0:W1:Y:S01]  /*1820*/  I2F.F64.U16 R18, R4 ;  /* 0x0000000400127312 */ /* 0x0040620000101800 */
[----:B------:R-:W-:Y:S05]  /*1830*/  BRA `(.L_x_6108) ;  /* 0x0000000c00707947 */ /* 0x000fea0003800000 */
.L_x_6105:
[----:B------:R-:W-:-:S13]  /*1840*/  ISETP.NE.AND P0, PT, R3, 0x2, PT ;  /* 0x000000020300780c */ /* 0x000fda0003f05270 */
[----:B------:R-:W-:Y:S05]  /*1850*/  @!P0 BRA `(.L_x_6109) ;  /* 0x0000000000288947 */ /* 0x000fea0003800000 */
[----:B------:R-:W-:-:S13]  /*1860*/  ISETP.NE.AND P0, PT, R3, 0x3, PT ;  /* 0x000000030300780c */ /* 0x000fda0003f05270 */
[----:B------:R-:W-:Y:S05]  /*1870*/  @!P0 BRA `(.L_x_6110) ;  /* 0x0000000000148947 */ /* 0x000fea0003800000 */
[----:B------:R-:W-:-:S13]  /*1880*/  ISETP.NE.AND P0, PT, R3, 0x4, PT ;  /* 0x000000040300780c */ /* 0x000fda0003f05270 */
[----:B------:R-:W-:Y:S05]  /*1890*/  @P0 BRA `(.L_x_6107) ;  /* 0x0000000800fc0947 */ /* 0x000fea0003800000 */
[----:B------:R-:W2:Y:S02]  /*18a0*/  LDG.E.64 R18, desc[UR36][R4.64] ;  /* 0x0000002404127981 */ /* 0x000ea4000c1e1b00 */
[----:B--2---:R-:W0:Y:S01]  /*18b0*/  I2F.F64.S64 R18, R18 ;  /* 0x0000001200127312 */ /* 0x004e220000301c00 */
[----:B------:R-:W-:Y:S05]  /*18c0*/  BRA `(.L_x_6108) ;  /* 0x0000000c004c7947 */ /* 0x000fea0003800000 */
.L_x_6110:
[----:B------:R-:W2:Y:S02]  /*18d0*/  LDG.E R4, desc[UR36][R4.64] ;  /* 0x0000002404047981 */ /* 0x000ea4000c1e1900 */
[----:B--2---:R0:W1:Y:S01]  /*18e0*/  I2F.F64 R18, R4 ;  /* 0x0000000400127312 */ /* 0x0040620000201c00 */
[----:B------:R-:W-:Y:S05]  /*18f0*/  BRA `(.L_x_6108) ;  /* 0x0000000c00407947 */ /* 0x000fea0003800000 */
.L_x_6109:
[----:B------:R-:W2:Y:S02]  /*1900*/  LDG.E.U16 R4, desc[UR36][R4.64] ;  /* 0x0000002404047981 */ /* 0x000ea4000c1e1500 */
[----:B--2---:R0:W1:Y:S01]  /*1910*/  I2F.F64.S16 R18, R4 ;  /* 0x0000000400127312 */ /* 0x0040620000101c00 */
[----:B------:R-:W-:Y:S05]  /*1920*/  BRA `(.L_x_6108) ;  /* 0x0000000c00347947 */ /* 0x000fea0003800000 */
.L_x_6104:
[----:B------:R-:W-:-:S13]  /*1930*/  ISETP.GT.AND P0, PT, R3, 0x6, PT ;  /* 0x000000060300780c */ /* 0x000fda0003f04270 */
[----:B------:R-:W-:Y:S05]  /*1940*/  @P0 BRA `(.L_x_6111) ;  /* 0x0000000000340947 */ /* 0x000fea0003800000 */
[----:B------:R-:W-:-:S13]  /*1950*/  ISETP.NE.AND P0, PT, R3, 0x5, PT ;  /* 0x000000050300780c */ /* 0x000fda0003f05270 */
[----:B------:R-:W-:Y:S05]  /*1960*/  @!P0 BRA `(.L_x_6112) ;  /* 0x0000000000188947 */ /* 0x000fea0003800000 */
[----:B------:R-:W-:-:S13]  /*1970*/  ISETP.NE.AND P0, PT, R3, 0x6, PT ;  /* 0x000000060300780c */ /* 0x000fda0003f05270 */
[----:B------:R-:W-:Y:S05]  /*1980*/  @P0 BRA `(.L_x_6107) ;  /* 0x0000000800c00947 */ /* 0x000fea0003800000 */
[----:B------:R-:W2:Y:S02]  /*1990*/  LDG.E R18, desc[UR36][R4.64] ;  /* 0x0000002404127981 */ /* 0x000ea4000c1e1900 */
[----:B--2---:R-:W-:-:S06]  /*19a0*/  FMUL.FTZ R18, R18, 1 ;  /* 0x3f80000012127820 */ /* 0x004fcc0000410000 */
[----:B------:R-:W0:Y:S01]  /*19b0*/  F2F.F64.F32 R18, R18 ;  /* 0x0000001200127310 */ /* 0x000e220000201800 */
[----:B------:R-:W-:Y:S05]  /*19c0*/  BRA `(.L_x_6108) ;  /* 0x0000000c000c7947 */ /* 0x000fea0003800000 */
.L_x_6112:
[----:B------:R-:W2:Y:S02]  /*19d0*/  LDG.E.U16 R0, desc[UR36][R4.64] ;  /* 0x0000002404007981 */ /* 0x000ea4000c1e1500 */
[----:B--2---:R-:W-:-:S05]  /*19e0*/  HADD2.F32 R0, -RZ, R0.H0_H0 ;  /* 0x20000000ff007230 */ /* 0x004fca0000004100 */
[----:B------:R-:W-:-:S04]  /*19f0*/  FMUL.FTZ R0, R0, 1 ;  /* 0x3f80000000007820 */ /* 0x000fc80000410000 */
[----:B------:R0:W1:Y:S01]  /*1a00*/  F2F.F64.F32 R18, R0 ;  /* 0x0000000000127310 */ /* 0x0000620000201800 */
[----:B------:R-:W-:Y:S05]  /*1a10*/  BRA `(.L_x_6108) ;  /* 0x0000000800f87947 */ /* 0x000fea0003800000 */
.L_x_6111:
[----:B------:R-:W-:-:S13]  /*1a20*/  ISETP.NE.AND P0, PT, R3, 0x7, PT ;  /* 0x000000070300780c */ /* 0x000fda0003f05270 */
[----:B------:R-:W-:Y:S05]  /*1a30*/  @!P0 BRA `(.L_x_6113) ;  /* 0x0000000000348947 */ /* 0x000fea0003800000 */
        /* <DEDUP_REMOVED lines=8> */
.L_x_6114:
[----:B------:R-:W2:Y:S02]  /*1ac0*/  LDG.E.U16 R4, desc[UR36][R4.64] ;  /* 0x0000002404047981 */ /* 0x000ea4000c1e1500 */
[----:B--2---:R-:W-:-:S05]  /*1ad0*/  HADD2.F32 R0, -RZ, R4.H0_H0 ;  /* 0x20000004ff007230 */ /* 0x004fca0000004100 */
[----:B------:R-:W-:-:S04]  /*1ae0*/  FMUL.FTZ R0, R0, 1 ;  /* 0x3f80000000007820 */ /* 0x000fc80000410000 */
[----:B------:R0:W1:Y:S01]  /*1af0*/  F2F.F64.F32 R18, R0 ;  /* 0x0000000000127310 */ /* 0x0000620000201800 */
[----:B------:R-:W-:Y:S05]  /*1b00*/  BRA `(.L_x_6108) ;  /* 0x0000000800bc7947 */ /* 0x000fea0003800000 */
.L_x_6113:
[----:B------:R0:W5:Y:S01]  /*1b10*/  LDG.E.64 R18, desc[UR36][R4.64] ;  /* 0x0000002404127981 */ /* 0x000162000c1e1b00 */
[----:B------:R-:W-:Y:S05]  /*1b20*/  BRA `(.L_x_6108) ;  /* 0x0000000800b47947 */ /* 0x000fea0003800000 */
.L_x_6103:
        /* <DEDUP_REMOVED lines=8> */
[----:B------:R-:W2:Y:S01]  /*1bb0*/  LDG.E.U8 R4, desc[UR36][R4.64] ;  /* 0x0000002404047981 */ /* 0x000ea2000c1e1100 */
[----:B------:R-:W-:Y:S01]  /*1bc0*/  IMAD.MOV.U32 R18, RZ, RZ, RZ ;  /* 0x000000ffff127224 */ /* 0x000fe200078e00ff */
[----:B--2---:R-:W-:-:S04]  /*1bd0*/  ISETP.NE.AND P0, PT, R4, RZ, PT ;  /* 0x000000ff0400720c */ /* 0x004fc80003f05270 */
[----:B------:R-:W-:Y:S01]  /*1be0*/  FSEL R19, RZ, 1.875, !P0 ;  /* 0x3ff00000ff137808 */ /* 0x000fe20004000000 */
[----:B------:R-:W-:Y:S08]  /*1bf0*/  BRA `(.L_x_6108) ;  /* 0x0000000800807947 */ /* 0x000ff00003800000 */
.L_x_6117:
[----:B------:R0:W5:Y:S01]  /*1c00*/  LDG.E.64 R18, desc[UR36][R4.64] ;  /* 0x0000002404127981 */ /* 0x000162000c1e1b00 */
[----:B------:R-:W-:Y:S05]  /*1c10*/  BRA `(.L_x_6108) ;  /* 0x0000000800787947 */ /* 0x000fea0003800000 */
.L_x_6116:
        /* <DEDUP_REMOVED lines=24> */
[----:B------:R-:W-:-:S05]  /*1da0*/  LOP3.LUT R7, R7, 0x80000000, R0, 0xf8, !PT ;  /* 0x8000000007077812 */ /* 0x000fca00078ef800 */
[----:B------:R-:W-:-:S04]  /*1db0*/  FMUL.FTZ R7, R7, 1 ;  /* 0x3f80000007077820 */ /* 0x000fc80000410000 */
[----:B------:R0:W1:Y:S01]  /*1dc0*/  F2F.F64.F32 R18, R7 ;  /* 0x0000000700127310 */ /* 0x0000620000201800 */
[----:B------:R-:W-:Y:S05]  /*1dd0*/  BRA `(.L_x_6108) ;  /* 0x0000000800087947 */ /* 0x000fea0003800000 */
.L_x_6119:
        /* <DEDUP_REMOVED lines=11> */
[----:B------:R-:W-:-:S05]  /*1e90*/  LOP3.LUT R0, R3, 0x80000000, R0, 0xf8, !PT ;  /* 0x8000000003007812 */ /* 0x000fca00078ef800 */
[----:B------:R-:W-:-:S04]  /*1ea0*/  FMUL.FTZ R0, R0, 1 ;  /* 0x3f80000000007820 */ /* 0x000fc80000410000 */
[----:B------:R0:W1:Y:S01]  /*1eb0*/  F2F.F64.F32 R18, R0 ;  /* 0x0000000000127310 */ /* 0x0000620000201800 */
[----:B------:R-:W-:Y:S05]  /*1ec0*/  BRA `(.L_x_6108) ;  /* 0x0000000400cc7947 */ /* 0x000fea0003800000 */
.L_x_6118:
[----:B------:R-:W2:Y:S02]  /*1ed0*/  LDG.E.U16 R0, desc[UR36][R4.64] ;  /* 0x0000002404007981 */ /* 0x000ea4000c1e1500 */
[----:B--2---:R-:W-:-:S04]  /*1ee0*/  IMAD.U32 R0, R0, 0x10000, RZ ;  /* 0x0001000000007824 */ /* 0x004fc800078e00ff */
[----:B------:R-:W-:-:S04]  /*1ef0*/  FMUL.FTZ R0, R0, 1 ;  /* 0x3f80000000007820 */ /* 0x000fc80000410000 */
[----:B------:R0:W1:Y:S01]  /*1f00*/  F2F.F64.F32 R18, R0 ;  /* 0x0000000000127310 */ /* 0x0000620000201800 */
[----:B------:R-:W-:Y:S05]  /*1f10*/  BRA `(.L_x_6108) ;  /* 0x0000000400b87947 */ /* 0x000fea0003800000 */
.L_x_6115:
        /* <DEDUP_REMOVED lines=9> */
[----:B--2---:R0:W1:Y:S01]  /*1fb0*/  I2F.F64.U16 R18, R4 ;  /* 0x0000000400127312 */ /* 0x0040620000101800 */
[----:B------:R-:W-:Y:S05]  /*1fc0*/  BRA `(.L_x_6108) ;  /* 0x00000004008c7947 */ /* 0x000fea0003800000 */
.L_x_6122:
        /* <DEDUP_REMOVED lines=21> */
.L_x_6126:
[----:B------:R-:W-:Y:S05]  /*2120*/  BSYNC B1 ;  /* 0x0000000000017941 */ /* 0x000fea0003800000 */
.L_x_6125:
[----:B------:R-:W-:Y:S01]  /*2130*/  LEA R5, R0, 0x3b800000, 0x17 ;  /* 0x3b80000000057811 */ /* 0x000fe200078eb8ff */
[----:B------:R-:W-:-:S05]  /*2140*/  IMAD.SHL.U32 R0, R3, 0x100000, RZ ;  /* 0x0010000003007824 */ /* 0x000fca00078e00ff */
[----:B------:R-:W-:-:S07]  /*2150*/  LOP3.LUT R0, R5, R0, R6, 0xfe, !PT ;  /* 0x0000000005007212 */ /* 0x000fce00078efe06 */
.L_x_6124:
[----:B------:R-:W-:Y:S05]  /*2160*/  BSYNC B0 ;  /* 0x0000000000007941 */ /* 0x000fea0003800000 */
.L_x_6123:
[----:B------:R-:W-:-:S04]  /*2170*/  FMUL.FTZ R0, R0, 1 ;  /* 0x3f80000000007820 */ /* 0x000fc80000410000 */
[----:B------:R2:W3:Y:S01]  /*2180*/  F2F.F64.F32 R18, R0 ;  /* 0x0000000000127310 */ /* 0x0004e20000201800 */
[----:B------:R-:W-:Y:S05]  /*2190*/  BRA `(.L_x_6108) ;  /* 0x0000000400187947 */ /* 0x000fea0003800000 */
.L_x_6121:
        /* <DEDUP_REMOVED lines=21> */
.L_x_6130:
[----:B------:R-:W-:Y:S05]  /*22f0*/  BSYNC B1 ;  /* 0x0000000000017941 */ /* 0x000fea0003800000 */
.L_x_6129:
[----:B------:R-:W-:Y:S01]  /*2300*/  LEA R5, R0, 0x37800000, 0x17 ;  /* 0x3780000000057811 */ /* 0x000fe200078eb8ff */
[----:B------:R-:W-:-:S05]  /*2310*/  IMAD.SHL.U32 R0, R3, 0x200000, RZ ;  /* 0x0020000003007824 */ /* 0x000fca00078e00ff */
[----:B------:R-:W-:-:S07]  /*2320*/  LOP3.LUT R0, R5, R0, R6, 0xfe, !PT ;  /* 0x0000000005007212 */ /* 0x000fce00078efe06 */
.L_x_6128:
[----:B------:R-:W-:Y:S05]  /*2330*/  BSYNC B0 ;  /* 0x0000000000007941 */ /* 0x000fea0003800000 */
.L_x_6127:
[----:B------:R-:W-:-:S04]  /*2340*/  FMUL.FTZ R0, R0, 1 ;  /* 0x3f80000000007820 */ /* 0x000fc80000410000 */
[----:B------:R4:W0:Y:S01]  /*2350*/  F2F.F64.F32 R18, R0 ;  /* 0x0000000000127310 */ /* 0x0008220000201800 */
[----:B------:R-:W-:Y:S05]  /*2360*/  BRA `(.L_x_6108) ;  /* 0x0000000000a47947 */ /* 0x000fea0003800000 */
.L_x_6120:
        /* <DEDUP_REMOVED lines=12> */
[----:B------:R-:W-:Y:S01]  /*2430*/  @!P0 MOV R0, 0x7f800001 ;  /* 0x7f80000100008802 */ /* 0x000fe20000000f00 */
[----:B------:R-:W-:-:S07]  /*2440*/  @P0 IMAD.SHL.U32 R0, R4, 0x800000, RZ ;  /* 0x0080000004000824 */ /* 0x000fce00078e00ff */
.L_x_6134:
[----:B------:R-:W-:Y:S05]  /*2450*/  BSYNC B0 ;  /* 0x0000000000007941 */ /* 0x000fea0003800000 */
.L_x_6133:
[----:B------:R-:W-:-:S04]  /*2460*/  FMUL.FTZ R0, R0, 1 ;  /* 0x3f80000000007820 */ /* 0x000fc80000410000 */
[----:B------:R0:W1:Y:S01]  /*2470*/  F2F.F64.F32 R18, R0 ;  /* 0x0000000000127310 */ /* 0x0000620000201800 */
[----:B------:R-:W-:Y:S05]  /*2480*/  BRA `(.L_x_6108) ;  /* 0x00000000005c7947 */ /* 0x000fea0003800000 */
.L_x_6107:
        /* <DEDUP_REMOVED lines=16> */
.L_x_6135:
[----:B------:R-:W-:Y:S01]  /*2590*/  CS2R R18, SRZ ;  /* 0x0000000000127805 */ /* 0x000fe2000001ff00 */
[----:B------:R-:W-:Y:S06]  /*25a0*/  BRA `(.L_x_6108) ;  /* 0x0000000000147947 */ /* 0x000fec0003800000 */
.L_x_6132:
[----:B------:R-:W2:Y:S02]  /*25b0*/  LDG.E.64 R18, desc[UR36][R4.64] ;  /* 0x0000002404127981 */ /* 0x000ea4000c1e1b00 */
[----:B--2---:R-:W0:Y:S01]  /*25c0*/  I2F.F64.U64 R18, R18 ;  /* 0x0000001200127312 */ /* 0x004e220000301800 */
[----:B------:R-:W-:Y:S05]  /*25d0*/  BRA `(.L_x_6108) ;  /* 0x0000000000087947 */ /* 0x000fea0003800000 */
.L_x_6131:
[----:B------:R-:W2:Y:S02]  /*25e0*/  LDG.E R4, desc[UR36][R4.64] ;  /* 0x0000002404047981 */ /* 0x000ea4000c1e1900 */
[----:B--2---:R0:W1:Y:S02]  /*25f0*/  I2F.F64.U32 R18, R4 ;  /* 0x0000000400127312 */ /* 0x0040640000201800 */
.L_x_6108:
[----:B------:R-:W2:Y:S01]  /*2600*/  LDC.U8 R3, c[0x0][0x493] ;  /* 0x000124c0ff037b82 */ /* 0x000ea20000000000 */
[----:B------:R-:W-:Y:S02]  /*2610*/  ULDC.64 UR4, c[0x0][0x488] ;  /* 0x0001220000047ab9 */ /* 0x000fe40000000a00 */
[----:B0-----:R-:W-:-:S05]  /*2620*/  IADD3 R4, P1, R22, UR4, RZ ;  /* 0x0000000416047c10 */ /* 0x001fca000ff3e0ff */
[----:B------:R-:W-:Y:S01]  /*2630*/  IMAD.X R5, RZ, RZ, UR5, P1 ;  /* 0x00000005ff057e24 */ /* 0x000fe200088e06ff */
[----:B--2-4-:R-:W-:-:S04]  /*2640*/  PRMT R0, R3, 0x9910, RZ ;  /* 0x0000991003007816 */ /* 0x014fc800000000ff */
        /* <DEDUP_REMOVED lines=11> */
[----:B--2---:R0:W2:Y:S01]  /*2700*/  I2F.F64.S16 R6, R4 ;  /* 0x0000000400067312 */ /* 0x0040a20000101c00 */
[----:B------:R-:W-:Y:S05]  /*2710*/  BRA `(.L_x_6141) ;  /* 0x0000000c007c7947 */ /* 0x000fea0003800000 */
.L_x_6139:
[----:B------:R-:W2:Y:S02]  /*2720*/  LDG.E.U8 R4, desc[UR36][R4.64] ;  /* 0x0000002404047981 */ /* 0x000ea4000c1e1100 */
[----:B--2---:R0:W2:Y:S01]  /*2730*/  I2F.F64.U16 R6, R4 ;  /* 0x0000000400067312 */ /* 0x0040a20000101800 */
[----:B------:R-:W-:Y:S05]  /*2740*/  BRA `(.L_x_6141) ;  /* 0x0000000c00707947 */ /* 0x000fea0003800000 */
.L_x_6138:
        /* <DEDUP_REMOVED lines=9> */
.L_x_6143:
[----:B------:R-:W2:Y:S02]  /*27e0*/  LDG.E R4, desc[UR36][R4.64] ;  /* 0x0000002404047981 */ /* 0x000ea4000c1e1900 */
[----:B--2---:R2:W4:Y:S01]  /*27f0*/  I2F.F64 R6, R4 ;  /* 0x0000000400067312 */ /* 0x0045220000201c00 */
[----:B------:R-:W-:Y:S05]  /*2800*/  BRA `(.L_x_6141) ;  /* 0x0000000c00407947 */ /* 0x000fea0003800000 */
.L_x_6142:
[----:B------:R-:W2:Y:S02]  /*2810*/  LDG.E.U16 R4, desc[UR36][R4.64] ;  /* 0x0000002404047981 */ /* 0x000ea4000c1e1500 */
[----:B--2---:R0:W2:Y:S01]  /*2820*/  I2F.F64.S16 R6, R4 ;  /* 0x0000000400067312 */ /* 0x0040a20000101c00 */
[----:B------:R-:W-:Y:S05]  /*2830*/  BRA `(.L_x_6141) ;  /* 0x0000000c00347947 */ /* 0x000fea0003800000 */
.L_x_6137:
        /* <DEDUP_REMOVED lines=10> */
.L_x_6145:
[----:B------:R-:W2:Y:S02]  /*28e0*/  LDG.E.U16 R0, desc[UR36][R4.64] ;  /* 0x0000002404007981 */ /* 0x000ea4000c1e1500 */
[----:B--2---:R-:W-:-:S05]  /*28f0*/  HADD2.F32 R0, -RZ, R0.H0_H0 ;  /* 0x20000000ff007230 */ /* 0x004fca0000004100 */
[----:B------:R-:W-:-:S04]  /*2900*/  FMUL.FTZ R0, R0, 1 ;  /* 0x3f80000000007820 */ /* 0x000fc80000410000 */
[----:B------:R0:W2:Y:S01]  /*2910*/  F2F.F64.F32 R6, R0 ;  /* 0x0000000000067310 */ /* 0x0000a20000201800 */
[----:B------:R-:W-:Y:S05]  /*2920*/  BRA `(.L_x_6141) ;  /* 0x0000000800f87947 */ /* 0x000fea0003800000 */
.L_x_6144:
        /* <DEDUP_REMOVED lines=10> */
.L_x_6147:
[----:B------:R-:W2:Y:S02]  /*29d0*/  LDG.E.U16 R4, desc[UR36][R4.64] ;  /* 0x0000002404047981 */ /* 0x000ea4000c1e1500 */
[----:B--2---:R-:W-:-:S05]  /*29e0*/  HADD2.F32 R0, -RZ, R4.H0_H0 ;  /* 0x20000004ff007230 */ /* 0x004fca0000004100 */
[----:B------:R-:W-:-:S04]  /*29f0*/  FMUL.FTZ R0, R0, 1 ;  /* 0x3f80000000007820 */ /* 0x000fc80000410000 */
[----:B------:R0:W2:Y:S01]  /*2a00*/  F2F.F64.F32 R6, R0 ;  /* 0x0000000000067310 */ /* 0x0000a20000201800 */
[----:B------:R-:W-:Y:S05]  /*2a10*/  BRA `(.L_x_6141) ;  /* 0x0000000800bc7947 */ /* 0x000fea0003800000 */
.L_x_6146:
[----:B------:R0:W5:Y:S01]  /*2a20*/  LDG.E.64 R6, desc[UR36][R4.64] ;  /* 0x0000002404067981 */ /* 0x000162000c1e1b00 */
[----:B------:R-:W-:Y:S05]  /*2a30*/  BRA `(.L_x_6141) ;  /* 0x0000000800b47947 */ /* 0x000fea0003800000 */
.L_x_6136:
        /* <DEDUP_REMOVED lines=13> */
.L_x_6150:
[----:B------:R0:W5:Y:S01]  /*2b10*/  LDG.E.64 R6, desc[UR36][R4.64] ;  /* 0x0000002404067981 */ /* 0x000162000c1e1b00 */
[----:B------:R-:W-:Y:S05]  /*2b20*/  BRA `(.L_x_6141) ;  /* 0x0000000800787947 */ /* 0x000fea0003800000 */
.L_x_6149:
        /* <DEDUP_REMOVED lines=25> */
[----:B------:R-:W-:-:S06]  /*2cc0*/  FMUL.FTZ R7, R7, 1 ;  /* 0x3f80000007077820 */ /* 0x000fcc0000410000 */
[----:B------:R-:W0:Y:S01]  /*2cd0*/  F2F.F64.F32 R6, R7 ;  /* 0x0000000700067310 */ /* 0x000e220000201800 */
[----:B------:R-:W-:Y:S05]  /*2ce0*/  BRA `(.L_x_6141) ;  /* 0x0000000800087947 */ /* 0x000fea0003800000 */
.L_x_6152:
        /* <DEDUP_REMOVED lines=13> */
[----:B------:R0:W2:Y:S01]  /*2dc0*/  F2F.F64.F32 R6, R0 ;  /* 0x0000000000067310 */ /* 0x0000a20000201800 */
[----:B------:R-:W-:Y:S05]  /*2dd0*/  BRA `(.L_x_6141) ;  /* 0x0000000400cc7947 */ /* 0x000fea0003800000 */
.L_x_6151:
[----:B------:R-:W2:Y:S02]  /*2de0*/  LDG.E.U16 R0, desc[UR36][R4.64] ;  /* 0x0000002404007981 */ /* 0x000ea4000c1e1500 */
[----:B--2---:R-:W-:-:S04]  /*2df0*/  IMAD.U32 R0, R0, 0x10000, RZ ;  /* 0x0001000000007824 */ /* 0x004fc800078e00ff */
[----:B------:R-:W-:-:S04]  /*2e00*/  FMUL.FTZ R0, R0, 1 ;  /* 0x3f80000000007820 */ /* 0x000fc80000410000 */
[----:B------:R0:W2:Y:S01]  /*2e10*/  F2F.F64.F32 R6, R0 ;  /* 0x0000000000067310 */ /* 0x0000a20000201800 */
[----:B------:R-:W-:Y:S05]  /*2e20*/  BRA `(.L_x_6141) ;  /* 0x0000000400b87947 */ /* 0x000fea0003800000 */
.L_x_6148:
        /* <DEDUP_REMOVED lines=9> */
[----:B--2---:R0:W2:Y:S01]  /*2ec0*/  I2F.F64.U16 R6, R4 ;  /* 0x0000000400067312 */ /* 0x0040a20000101800 */
[----:B------:R-:W-:Y:S05]  /*2ed0*/  BRA `(.L_x_6141) ;  /* 0x00000004008c7947 */ /* 0x000fea0003800000 */
.L_x_6155:
        /* <DEDUP_REMOVED lines=17> */
[----:B------:R-:W-:Y:S02]  /*2ff0*/  IADD3 R4, R5, -0x1c, RZ ;  /* 0xffffffe405047810 */ /* 0x000fe40007ffe0ff */
[----:B------:R-:W-:Y:S02]  /*3000*/  IADD3 R0, R0, 0x1d, -R5 ;  /* 0x0000001d00007810 */ /* 0x000fe40007ffe805 */
[----:B------:R-:W-:-:S04]  /*3010*/  SHF.L.U32 R4, R3, R4, RZ ;  /* 0x0000000403047219 */ /* 0x000fc800000006ff */
[----:B------:R-:W-:-:S07]  /*3020*/  LOP3.LUT R3, R4, 0x7, RZ, 0xc0, !PT ;  /* 0x0000000704037812 */ /* 0x000fce00078ec0ff */
.L_x_6159:
[----:B------:R-:W-:Y:S05]  /*3030*/  BSYNC B1 ;  /* 0x0000000000017941 */ /* 0x000fea0003800000 */
.L_x_6158:
[----:B------:R-:W-:Y:S01]  /*3040*/  LEA R5, R0, 0x3b800000, 0x17 ;  /* 0x3b80000000057811 */ /* 0x000fe200078eb8ff */
[----:B------:R-:W-:-:S05]  /*3050*/  IMAD.SHL.U32 R0, R3, 0x100000, RZ ;  /* 0x0010000003007824 */ /* 0x000fca00078e00ff */
[----:B------:R-:W-:-:S07]  /*3060*/  LOP3.LUT R0, R5, R0, R6, 0xfe, !PT ;  /* 0x0000000005007212 */ /* 0x000fce00078efe06 */
.L_x_6157:
[----:B------:R-:W-:Y:S05]  /*3070*/  BSYNC B0 ;  /* 0x0000000000007941 */ /* 0x000fea0003800000 */
.L_x_6156:
[----:B------:R-:W-:-:S04]  /*3080*/  FMUL.FTZ R0, R0, 1 ;  /* 0x3f80000000007820 */ /* 0x000fc80000410000 */
[----:B------:R0:W2:Y:S01]  /*3090*/  F2F.F64.F32 R6, R0 ;  /* 0x0000000000067310 */ /* 0x0000a20000201800 */
[----:B------:R-:W-:Y:S05]  /*30a0*/  BRA `(.L_x_6141) ;  /* 0x0000000400187947 */ /* 0x000fea0003800000 */
.L_x_6154:
        /* <DEDUP_REMOVED lines=21> */
.L_x_6163:
[----:B------:R-:W-:Y:S05]  /*3200*/  BSYNC B1 ;  /* 0x0000000000017941 */ /* 0x000fea0003800000 */
.L_x_6162:
[----:B------:R-:W-:Y:S01]  /*3210*/  LEA R5, R0, 0x37800000, 0x17 ;  /* 0x3780000000057811 */ /* 0x000fe200078eb8ff */
[----:B------:R-:W-:-:S05]  /*3220*/  IMAD.SHL.U32 R0, R3, 0x200000, RZ ;  /* 0x0020000003007824 */ /* 0x000fca00078e00ff */
[----:B------:R-:W-:-:S07]  /*3230*/  LOP3.LUT R0, R5, R0, R6, 0xfe, !PT ;  /* 0x0000000005007212 */ /* 0x000fce00078efe06 */
.L_x_6161:
[----:B------:R-:W-:Y:S05]  /*3240*/  BSYNC B0 ;  /* 0x0000000000007941 */ /* 0x000fea0003800000 */
.L_x_6160:
[----:B------:R-:W-:-:S04]  /*3250*/  FMUL.FTZ R0, R0, 1 ;  /* 0x3f80000000007820 */ /* 0x000fc80000410000 */
[----:B------:R0:W2:Y:S01]  /*3260*/  F2F.F64.F32 R6, R0 ;  /* 0x0000000000067310 */ /* 0x0000a20000201800 */
[----:B------:R-:W-:Y:S05]  /*3270*/  BRA `(.L_x_6141) ;  /* 0x0000000000a47947 */ /* 0x000fea0003800000 */
.L_x_6153:
        /* <DEDUP_REMOVED lines=14> */
.L_x_6167:
[----:B------:R-:W-:Y:S05]  /*3360*/  BSYNC B0 ;  /* 0x0000000000007941 */ /* 0x000fea0003800000 */
.L_x_6166:
[----:B------:R-:W-:-:S04]  /*3370*/  FMUL.FTZ R0, R0, 1 ;  /* 0x3f80000000007820 */ /* 0x000fc80000410000 */
[----:B------:R0:W2:Y:S01]  /*3380*/  F2F.F64.F32 R6, R0 ;  /* 0x0000000000067310 */ /* 0x0000a20000201800 */
[----:B------:R-:W-:Y:S05]  /*3390*/  BRA `(.L_x_6141) ;  /* 0x00000000005c7947 */ /* 0x000fea0003800000 */
.L_x_6140:
        /* <DEDUP_REMOVED lines=16> */
.L_x_6168:
[----:B------:R-:W-:Y:S01]  /*34a0*/  CS2R R6, SRZ ;  /* 0x0000000000067805 */ /* 0x000fe2000001ff00 */
[----:B------:R-:W-:Y:S06]  /*34b0*/  BRA `(.L_x_6141) ;  /* 0x0000000000147947 */ /* 0x000fec0003800000 */
.L_x_6165:
[----:B------:R-:W2:Y:S02]  /*34c0*/  LDG.E.64 R6, desc[UR36][R4.64] ;  /* 0x0000002404067981 */ /* 0x000ea4000c1e1b00 */
[----:B--2---:R-:W0:Y:S01]  /*34d0*/  I2F.F64.U64 R6, R6 ;  /* 0x0000000600067312 */ /* 0x004e220000301800 */
[----:B------:R-:W-:Y:S05]  /*34e0*/  BRA `(.L_x_6141) ;  /* 0x0000000000087947 */ /* 0x000fea0003800000 */
.L_x_6164:
[----:B------:R-:W2:Y:S02]  /*34f0*/  LDG.E R4, desc[UR36][R4.64] ;  /* 0x0000002404047981 */ /* 0x000ea4000c1e1900 */
[----:B--2---:R0:W2:Y:S02]  /*3500*/  I2F.F64.U32 R6, R4 ;  /* 0x0000000400067312 */ /* 0x0040a40000201800 */
.L_x_6141:
[----:B0-2-45:R-:W0:Y:S01]  /*3510*/  MUFU.RCP64H R5, R7 ;  /* 0x0000000700057308 */ /* 0x035e220000001800 */
[----:B------:R-:W-:Y:S01]  /*3520*/  IMAD.MOV.U32 R4, RZ, RZ, 0x1 ;  /* 0x00000001ff047424 */ /* 0x000fe200078e00ff */
[----:B-1-3--:R-:W-:Y:S01]  /*3530*/  FSETP.GEU.AND P1, PT, |R19|, 6.5827683646048100446e-37, PT ;  /* 0x036000001300780b */ /* 0x00afe20003f2e200 */
[----:B------:R-:W-:Y:S04]  /*3540*/  BSSY B0, `(.L_x_6169) ;  /* 0x0000012000007945 */ /* 0x000fe80003800000 */
[----:B0-----:R-:W-:-:S08]  /*3550*/  DFMA R8, R4, -R6, 1 ;  /* 0x3ff000000408742b */ /* 0x001fd00000000806 */
[----:B------:R-:W-:-:S08]  /*3560*/  DFMA R8, R8, R8, R8 ;  /* 0x000000080808722b */ /* 0x000fd00000000008 */
[----:B------:R-:W-:-:S08]  /*3570*/  DFMA R8, R4, R8, R4 ;  /* 0x000000080408722b */ /* 0x000fd00000000004 */
[----:B------:R-:W-:-:S08]  /*3580*/  DFMA R4, R8, -R6, 1 ;  /* 0x3ff000000804742b */ /* 0x000fd00000000806 */
[----:B------:R-:W-:-:S08]  /*3590*/  DFMA R4, R8, R4, R8 ;  /* 0x000000040804722b */ /* 0x000fd00000000008 */
[----:B------:R-:W-:-:S08]  /*35a0*/  DMUL R8, R4, R18 ;  /* 0x0000001204087228 */ /* 0x000fd00000000000 */
[----:B------:R-:W-:-:S08]  /*35b0*/  DFMA R10, R8, -R6, R18 ;  /* 0x80000006080a722b */ /* 0x000fd00000000012 */
[----:B------:R-:W-:-:S10]  /*35c0*/  DFMA R4, R4, R10, R8 ;  /* 0x0000000a0404722b */ /* 0x000fd40000000008 */
[----:B------:R-:W-:-:S05]  /*35d0*/  FFMA R0, RZ, R7, R5 ;  /* 0x00000007ff007223 */ /* 0x000fca0000000005 */
[----:B------:R-:W-:-:S13]  /*35e0*/  FSETP.GT.AND P0, PT, |R0|, 1.469367938527859385e-39, PT ;  /* 0x001000000000780b */ /* 0x000fda0003f04200 */
[----:B------:R-:W-:Y:S05]  /*35f0*/  @P0 BRA P1, `(.L_x_6170) ;  /* 0x0000000000180947 */ /* 0x000fea0000800000 */
[----:B------:R-:W-:Y:S01]  /*3600*/  IMAD.MOV.U32 R3, RZ, RZ, R19 ;  /* 0x000000ffff037224 */ /* 0x000fe200078e0013 */
[----:B------:R-:W-:Y:S01]  /*3610*/  MOV R14, 0x3650 ;  /* 0x00003650000e7802 */ /* 0x000fe20000000f00 */
[----:B------:R-:W-:Y:S02]  /*3620*/  IMAD.MOV.U32 R4, RZ, RZ, R6 ;  /* 0x000000ffff047224 */ /* 0x000fe400078e0006 */
[----:B------:R-:W-:-:S07]  /*3630*/  IMAD.MOV.U32 R5, RZ, RZ, R7 ;  /* 0x000000ffff057224 */ /* 0x000fce00078e0007 */
[----:B------:R-:W-:Y:S05]  /*3640*/  CALL.REL.NOINC `($__internal_0_$__cuda_sm20_div_rn_f64_full) ;  /* 0x000000e400b87944 */ /* 0x000fea0003c00000 */
[----:B------:R-:W-:-:S07]  /*3650*/  IMAD.MOV.U32 R5, RZ, RZ, R3 ;  /* 0x000000ffff057224 */ /* 0x000fce00078e0003 */
.L_x_6170:
[----:B------:R-:W-:Y:S05]  /*3660*/  BSYNC B0 ;  /* 0x0000000000007941 */ /* 0x000fea0003800000 */
.L_x_6169:
[----:B------:R-:W0:Y:S01]  /*3670*/  LDC.U8 R3, c[0x0][0x491] ;  /* 0x00012440ff037b82 */ /* 0x000e220000000000 */
[----:B------:R1:W2:Y:S01]  /*3680*/  FRND.F64.TRUNC R8, R4 ;  /* 0x0000000400087313 */ /* 0x0002a2000030d800 */
[----:B0-----:R-:W-:-:S04]  /*3690*/  PRMT R0, R3, 0x9910, RZ ;  /* 0x0000991003007816 */ /* 0x001fc800000000ff */
[----:B------:R-:W-:-:S13]  /*36a0*/  ISETP.GT.AND P0, PT, R0, 0x9, PT ;  /* 0x000000090000780c */ /* 0x000fda0003f04270 */
[----:B-12---:R-:W-:Y:S05]  /*36b0*/  @P0 BRA `(.L_x_6171) ;  /* 0x0000000400300947 */ /* 0x006fea0003800000 */
        /* <DEDUP_REMOVED lines=8> */
[----:B------:R-:W0:Y:S02]  /*3740*/  F2I.F64.TRUNC R5, R4 ;  /* 0x0000000400057311 */ /* 0x000e24000030d100 */
[----:B0-----:R0:W-:Y:S01]  /*3750*/  STG.E.U8 desc[UR36][R16.64], R5 ;  /* 0x0000000510007986 */ /* 0x0011e2000c101124 */
[----:B------:R-:W-:Y:S05]  /*3760*/  BRA `(.L_x_6176) ;  /* 0x0000001000007947 */ /* 0x000fea0003800000 */
.L_x_6174:
[----:B------:R-:W0:Y:S02]  /*3770*/  F2I.S64.F64.TRUNC R4, R4 ;  /* 0x0000000400047311 */ /* 0x000e24000030d900 */
[----:B0-----:R-:W-:-:S05]  /*3780*/  IMAD.MOV.U32 R3, RZ, RZ, R4 ;  /* 0x000000ffff037224 */ /* 0x001fca00078e0004 */
[----:B------:R0:W-:Y:S01]  /*3790*/  STG.E.U8 desc[UR36][R16.64], R3 ;  /* 0x0000000310007986 */ /* 0x0001e2000c101124 */
[----:B------:R-:W-:Y:S05]  /*37a0*/  BRA `(.L_x_6176) ;  /* 0x0000000c00f07947 */ /* 0x000fea0003800000 */
.L_x_6173:
[----:B------:R-:W-:-:S13]  /*37b0*/  ISETP.NE.AND P0, PT, R0, 0x2, PT ;  /* 0x000000020000780c */ /* 0x000fda0003f05270 */
[----:B------:R-:W-:Y:S05]  /*37c0*/  @!P0 BRA `(.L_x_6177) ;  /* 0x0000000000288947 */ /* 0x000fea0003800000 */
[----:B------:R-:W-:-:S13]  /*37d0*/  ISETP.NE.AND P0, PT, R0, 0x3, PT ;  /* 0x000000030000780c */ /* 0x000fda0003f05270 */
[----:B------:R-:W-:Y:S05]  /*37e0*/  @!P0 BRA `(.L_x_6178) ;  /* 0x0000000000148947 */ /* 0x000fea0003800000 */
[----:B------:R-:W-:-:S13]  /*37f0*/  ISETP.NE.AND P0, PT, R0, 0x4, PT ;  /* 0x000000040000780c */ /* 0x000fda0003f05270 */
[----:B------:R-:W-:Y:S05]  /*3800*/  @P0 BRA `(.L_x_6175) ;  /* 0x0000000c00800947 */ /* 0x000fea0003800000 */
[----:B------:R-:W0:Y:S02]  /*3810*/  F2I.S64.F64.TRUNC R4, R4 ;  /* 0x0000000400047311 */ /* 0x000e24000030d900 */
[----:B0-----:R0:W-:Y:S01]  /*3820*/  STG.E.64 desc[UR36][R16.64], R4 ;  /* 0x0000000410007986 */ /* 0x0011e2000c101b24 */
[----:B------:R-:W-:Y:S05]  /*3830*/  BRA `(.L_x_6176) ;  /* 0x0000000c00cc7947 */ /* 0x000fea0003800000 */
.L_x_6178:
[----:B------:R-:W0:Y:S02]  /*3840*/  F2I.F64.TRUNC R5, R4 ;  /* 0x0000000400057311 */ /* 0x000e24000030d100 */
[----:B0-----:R0:W-:Y:S01]  /*3850*/  STG.E desc[UR36][R16.64], R5 ;  /* 0x0000000510007986 */ /* 0x0011e2000c101924 */
[----:B------:R-:W-:Y:S05]  /*3860*/  BRA `(.L_x_6176) ;  /* 0x0000000c00c07947 */ /* 0x000fea0003800000 */
.L_x_6177:
[----:B------:R-:W0:Y:S02]  /*3870*/  F2I.F64.TRUNC R5, R4 ;  /* 0x0000000400057311 */ /* 0x000e24000030d100 */
[----:B0-----:R0:W-:Y:S01]  /*3880*/  STG.E.U16 desc[UR36][R16.64], R5 ;  /* 0x0000000510007986 */ /* 0x0011e2000c101524 */
[----:B------:R-:W-:Y:S05]  /*3890*/  BRA `(.L_x_6176) ;  /* 0x0000000c00b47947 */ /* 0x000fea0003800000 */
.L_x_6172:
[----:B------:R-:W-:-:S13]  /*38a0*/  ISETP.GT.AND P0, PT, R0, 0x6, PT ;  /* 0x000000060000780c */ /* 0x000fda0003f04270 */
[----:B------:R-:W-:Y:S05]  /*38b0*/  @P0 BRA `(.L_x_6179) ;  /* 0x00000000004c0947 */ /* 0x000fea0003800000 */
[----:B------:R-:W-:-:S13]  /*38c0*/  ISETP.NE.AND P0, PT, R0, 0x5, PT ;  /* 0x000000050000780c */ /* 0x000fda0003f05270 */
[----:B------:R-:W-:Y:S05]  /*38d0*/  @!P0 BRA `(.L_x_6180) ;  /* 0x0000000000248947 */ /* 0x000fea0003800000 */
[----:B------:R-:W-:-:S13]  /*38e0*/  ISETP.NE.AND P0, PT, R0, 0x6, PT ;  /* 0x000000060000780c */ /* 0x000fda0003f05270 */
[----:B------:R-:W-:Y:S05]  /*38f0*/  @P0 BRA `(.L_x_6175) ;  /* 0x0000000c00440947 */ /* 0x000fea0003800000 */
[----:B------:R-:W-:Y:S01]  /*3900*/  UMOV UR4, 0xf0000000 ;  /* 0xf000000000047882 */ /* 0x000fe20000000000 */
[----:B------:R-:W-:Y:S01]  /*3910*/  UMOV UR5, 0x380fffff ;  /* 0x380fffff00057882 */ /* 0x000fe20000000000 */
[----:B------:R-:W0:Y:S01]  /*3920*/  F2F.F32.F64 R3, R8 ;  /* 0x0000000800037310 */ /* 0x000e220000301000 */
[----:B------:R-:W-:-:S14]  /*3930*/  DSETP.GEU.AND P0, PT, |R8|, UR4, PT ;  /* 0x0000000408007e2a */ /* 0x000fdc000bf0e200 */
[----:B0-----:R-:W-:-:S05]  /*3940*/  @!P0 FMUL R3, R3, 1.175494350822287508e-38 ;  /* 0x0080000003038820 */ /* 0x001fca0000400000 */
[----:B------:R0:W-:Y:S01]  /*3950*/  STG.E desc[UR36][R16.64], R3 ;  /* 0x0000000310007986 */ /* 0x0001e2000c101924 */
[----:B------:R-:W-:Y:S05]  /*3960*/  BRA `(.L_x_6176) ;  /* 0x0000000c00807947 */ /* 0x000fea0003800000 */
.L_x_6180:
[----:B------:R-:W-:Y:S01]  /*3970*/  UMOV UR4, 0xf0000000 ;  /* 0xf000000000047882 */ /* 0x000fe20000000000 */
[----:B------:R-:W-:Y:S01]  /*3980*/  UMOV UR5, 0x380fffff ;  /* 0x380fffff00057882 */ /* 0x000fe20000000000 */
[----:B------:R-:W0:Y:S01]  /*3990*/  F2F.F32.F64 R0, R8 ;  /* 0x0000000800007310 */ /* 0x000e220000301000 */
[----:B------:R-:W-:-:S14]  /*39a0*/  DSETP.GEU.AND P0, PT, |R8|, UR4, PT ;  /* 0x0000000408007e2a */ /* 0x000fdc000bf0e200 */
[----:B0-----:R-:W-:-:S05]  /*39b0*/  @!P0 FMUL R0, R0, 1.175494350822287508e-38 ;  /* 0x0080000000008820 */ /* 0x001fca0000400000 */
[----:B------:R-:W-:-:S05]  /*39c0*/  F2FP.F16.F32.PACK_AB R0, RZ, R0 ;  /* 0x00000000ff00723e */ /* 0x000fca00000000ff */
[----:B------:R0:W-:Y:S01]  /*39d0*/  STG.E.U16 desc[UR36][R16.64], R0 ;  /* 0x0000000010007986 */ /* 0x0001e2000c101524 */
[----:B------:R-:W-:Y:S05]  /*39e0*/  BRA `(.L_x_6176) ;  /* 0x0000000c00607947 */ /* 0x000fea0003800000 */
.L_x_6179:
[----:B------:R-:W-:-:S13]  /*39f0*/  ISETP.NE.AND P0, PT, R0, 0x7, PT ;  /* 0x000000070000780c */ /* 0x000fda0003f05270 */
[----:B------:R-:W-:Y:S05]  /*3a00*/  @!P0 BRA `(.L_x_6181) ;  /* 0x0000000000548947 */ /* 0x000fea0003800000 */
[----:B------:R-:W-:-:S13]  /*3a10*/  ISETP.NE.AND P0, PT, R0, 0x8, PT ;  /* 0x000000080000780c */ /* 0x000fda0003f05270 */
[----:B------:R-:W-:Y:S05]  /*3a20*/  @!P0 BRA `(.L_x_6182) ;  /* 0x0000000000288947 */ /* 0x000fea0003800000 */
[----:B------:R-:W-:-:S13]  /*3a30*/  ISETP.NE.AND P0, PT, R0, 0x9, PT ;  /* 0x000000090000780c */ /* 0x000fda0003f05270 */
[----:B------:R-:W-:Y:S05]  /*3a40*/  @P0 BRA `(.L_x_6175) ;  /* 0x0000000800f00947 */ /* 0x000fea0003800000 */
[----:B------:R-:W-:Y:S01]  /*3a50*/  UMOV UR4, 0xf0000000 ;  /* 0xf000000000047882 */ /* 0x000fe20000000000 */
[----:B------:R-:W-:Y:S01]  /*3a60*/  UMOV UR5, 0x380fffff ;  /* 0x380fffff00057882 */ /* 0x000fe20000000000 */
[----:B------:R-:W0:Y:S01]  /*3a70*/  F2F.F32.F64 R4, R8 ;  /* 0x0000000800047310 */ /* 0x000e220000301000 */
[----:B------:R-:W-:Y:S01]  /*3a80*/  DSETP.GEU.AND P0, PT, |R8|, UR4, PT ;  /* 0x0000000408007e2a */ /* 0x000fe2000bf0e200 */
[----:B------:R-:W-:-:S13]  /*3a90*/  IMAD.MOV.U32 R5, RZ, RZ, RZ ;  /* 0x000000ffff057224 */ /* 0x000fda00078e00ff */
[----:B0-----:R-:W-:-:S05]  /*3aa0*/  @!P0 FMUL R4, R4, 1.175494350822287508e-38 ;  /* 0x0080000004048820 */ /* 0x001fca0000400000 */
[----:B------:R0:W-:Y:S01]  /*3ab0*/  STG.E.64 desc[UR36][R16.64], R4 ;  /* 0x0000000410007986 */ /* 0x0001e2000c101b24 */
[----:B------:R-:W-:Y:S05]  /*3ac0*/  BRA `(.L_x_6176) ;  /* 0x0000000c00287947 */ /* 0x000fea0003800000 */
.L_x_6182:
[----:B------:R-:W-:Y:S01]  /*3ad0*/  UMOV UR4, 0xf0000000 ;  /* 0xf000000000047882 */ /* 0x000fe20000000000 */
[----:B------:R-:W-:Y:S01]  /*3ae0*/  UMOV UR5, 0x380fffff ;  /* 0x380fffff00057882 */ /* 0x000fe20000000000 */
[----:B------:R-:W0:Y:S01]  /*3af0*/  F2F.F32.F64 R0, R8 ;  /* 0x0000000800007310 */ /* 0x000e220000301000 */
[----:B------:R-:W-:-:S14]  /*3b00*/  DSETP.GEU.AND P0, PT, |R8|, UR4, PT ;  /* 0x0000000408007e2a */ /* 0x000fdc000bf0e200 */
[----:B0-----:R-:W-:-:S05]  /*3b10*/  @!P0 FMUL R0, R0, 1.175494350822287508e-38 ;  /* 0x0080000000008820 */ /* 0x001fca0000400000 */
[----:B------:R-:W-:-:S04]  /*3b20*/  F2FP.F16.F32.PACK_AB R3, RZ, R0 ;  /* 0x00000000ff03723e */ /* 0x000fc800000000ff */
[----:B------:R-:W-:-:S05]  /*3b30*/  PRMT R3, R3, 0x5410, RZ ;  /* 0x0000541003037816 */ /* 0x000fca00000000ff */
[----:B------:R0:W-:Y:S01]  /*3b40*/  STG.E desc[UR36][R16.64], R3 ;  /* 0x0000000310007986 */ /* 0x0001e2000c101924 */
[----:B------:R-:W-:Y:S05]  /*3b50*/  BRA `(.L_x_6176) ;  /* 0x0000000c00047947 */ /* 0x000fea0003800000 */
.L_x_6181:
[----:B------:R0:W-:Y:S01]  /*3b60*/  STG.E.64 desc[UR36][R16.64], R8 ;  /* 0x0000000810007986 */ /* 0x0001e2000c101b24 */
[----:B------:R-:W-:Y:S05]  /*3b70*/  BRA `(.L_x_6176) ;  /* 0x0000000800fc7947 */ /* 0x000fea0003800000 */
.L_x_6171:
        /* <DEDUP_REMOVED lines=8> */
[----:B------:R-:W-:-:S06]  /*3c00*/  DSETP.NEU.AND P0, PT, R8, RZ, PT ;  /* 0x000000ff0800722a */ /* 0x000fcc0003f0d000 */
[----:B------:R-:W-:-:S05]  /*3c10*/  SEL R3, RZ, 0x1, !P0 ;  /* 0x00000001ff037807 */ /* 0x000fca0004000000 */
[----:B------:R0:W-:Y:S01]  /*3c20*/  STG.E.U8 desc[UR36][R16.64], R3 ;  /* 0x0000000310007986 */ /* 0x0001e2000c101124 */
[----:B------:R-:W-:Y:S05]  /*3c30*/  BRA `(.L_x_6176) ;  /* 0x0000000800cc7947 */ /* 0x000fea0003800000 */
.L_x_6185:
[----:B------:R-:W-:-:S05]  /*3c40*/  CS2R R10, SRZ ;  /* 0x00000000000a7805 */ /* 0x000fca000001ff00 */
[----:B------:R0:W-:Y:S01]  /*3c50*/  STG.E.128 desc[UR36][R16.64], R8 ;  /* 0x0000000810007986 */ /* 0x0001e2000c101d24 */
[----:B------:R-:W-:Y:S05]  /*3c60*/  BRA `(.L_x_6176) ;  /* 0x0000000800c07947 */ /* 0x000fea0003800000 */
.L_x_6184:
        /* <DEDUP_REMOVED lines=10> */
[----:B------:R-:W-:-:S13]  /*3d10*/  BSSY B0, `(.L_x_6188) ;  /* 0x000000f000007945 */ /* 0x000fda0003800000 */
[----:B0-----:R-:W-:-:S05]  /*3d20*/  @!P0 FMUL R7, R7, 1.175494350822287508e-38 ;  /* 0x0080000007078820 */ /* 0x001fca0000400000 */
[C---:B------:R-:W-:Y:S02]  /*3d30*/  LOP3.LUT R3, R7.reuse, 0x7fffffff, RZ, 0xc0, !PT ;  /* 0x7fffffff07037812 */ /* 0x040fe400078ec0ff */
[----:B------:R-:W-:Y:S02]  /*3d40*/  LOP3.LUT R0, R7, 0x80000000, RZ, 0xc0, !PT ;  /* 0x8000000007007812 */ /* 0x000fe400078ec0ff */
[----:B------:R-:W-:Y:S02]  /*3d50*/  ISETP.GT.U32.AND P0, PT, R3, 0x43efffff, PT ;  /* 0x43efffff0300780c */ /* 0x000fe40003f04070 */
[----:B------:R-:W-:Y:S02]  /*3d60*/  SHF.R.U32.HI R5, RZ, 0x18, R0 ;  /* 0x00000018ff057819 */ /* 0x000fe40000011600 */
[----:B------:R-:W-:-:S09]  /*3d70*/  MOV R0, 0x7f ;  /* 0x0000007f00007802 */ /* 0x000fd20000000f00 */
        /* <DEDUP_REMOVED lines=8> */
.L_x_6189:
[----:B------:R-:W-:Y:S05]  /*3e00*/  BSYNC B0 ;  /* 0x0000000000007941 */ /* 0x000fea0003800000 */
.L_x_6188:
[----:B------:R-:W-:-:S05]  /*3e10*/  LOP3.LUT R5, R0, R5, RZ, 0xfc, !PT ;  /* 0x0000000500057212 */ /* 0x000fca00078efcff */
[----:B------:R0:W-:Y:S01]  /*3e20*/  STG.E.U8 desc[UR36][R16.64], R5 ;  /* 0x0000000510007986 */ /* 0x0001e2000c101124 */
[----:B------:R-:W-:Y:S05]  /*3e30*/  BRA `(.L_x_6176) ;  /* 0x00000008004c7947 */ /* 0x000fea0003800000 */
.L_x_6187:
[----:B------:R-:W-:Y:S01]  /*3e40*/  UMOV UR4, 0xf0000000 ;  /* 0xf000000000047882 */ /* 0x000fe20000000000 */
[----:B------:R-:W-:Y:S01]  /*3e50*/  UMOV UR5, 0x380fffff ;  /* 0x380fffff00057882 */ /* 0x000fe20000000000 */
[----:B------:R-:W0:Y:S01]  /*3e60*/  F2F.F32.F64 R5, R8 ;  /* 0x0000000800057310 */ /* 0x000e220000301000 */
[----:B------:R-:W-:Y:S01]  /*3e70*/  DSETP.GEU.AND P0, PT, |R8|, UR4, PT ;  /* 0x0000000408007e2a */ /* 0x000fe2000bf0e200 */
[----:B------:R-:W-:-:S13]  /*3e80*/  BSSY B0, `(.L_x_6190) ;  /* 0x0000010000007945 */ /* 0x000fda0003800000 */
[----:B0-----:R-:W-:-:S05]  /*3e90*/  @!P0 FMUL R5, R5, 1.175494350822287508e-38 ;  /* 0x0080000005058820 */ /* 0x001fca0000400000 */
        /* <DEDUP_REMOVED lines=11> */
.L_x_6191:
[----:B------:R-:W-:Y:S01]  /*3f50*/  IMAD.MOV.U32 R0, RZ, RZ, 0x7f ;  /* 0x0000007fff007424 */ /* 0x000fe200078e00ff */
[----:B------:R-:W-:-:S04]  /*3f60*/  ISETP.GT.U32.AND P0, PT, R3, 0x7f800000, PT ;  /* 0x7f8000000300780c */ /* 0x000fc80003f04070 */
[----:B------:R-:W-:-:S09]  /*3f70*/  SEL R0, R0, 0x7c, P0 ;  /* 0x0000007c00007807 */ /* 0x000fd20000000000 */
.L_x_6192:
[----:B------:R-:W-:Y:S05]  /*3f80*/  BSYNC B0 ;  /* 0x0000000000007941 */ /* 0x000fea0003800000 */
.L_x_6190:
[----:B------:R-:W-:-:S04]  /*3f90*/  LOP3.LUT R3, R5, 0x80000000, RZ, 0xc0, !PT ;  /* 0x8000000005037812 */ /* 0x000fc800078ec0ff */
[----:B------:R-:W-:-:S04]  /*3fa0*/  SHF.R.U32.HI R3, RZ, 0x18, R3 ;  /* 0x00000018ff037819 */ /* 0x000fc80000011603 */
[----:B------:R-:W-:-:S05]  /*3fb0*/  LOP3.LUT R3, R0, R3, RZ, 0xfc, !PT ;  /* 0x0000000300037212 */ /* 0x000fca00078efcff */
[----:B------:R0:W-:Y:S01]  /*3fc0*/  STG.E.U8 desc[UR36][R16.64], R3 ;  /* 0x0000000310007986 */ /* 0x0001e2000c101124 */
[----:B------:R-:W-:Y:S05]  /*3fd0*/  BRA `(.L_x_6176) ;  /* 0x0000000400e47947 */ /* 0x000fea0003800000 */
.L_x_6186:
[----:B------:R-:W-:Y:S01]  /*3fe0*/  UMOV UR4, 0xf0000000 ;  /* 0xf000000000047882 */ /* 0x000fe20000000000 */
[----:B------:R-:W-:Y:S01]  /*3ff0*/  UMOV UR5, 0x380fffff ;  /* 0x380fffff00057882 */ /* 0x000fe20000000000 */
[----:B------:R-:W0:Y:S01]  /*4000*/  F2F.F32.F64 R0, R8 ;  /* 0x0000000800007310 */ /* 0x000e220000301000 */
[----:B------:R-:W-:-:S14]  /*4010*/  DSETP.GEU.AND P0, PT, |R8|, UR4, PT ;  /* 0x0000000408007e2a */ /* 0x000fdc000bf0e200 */
[----:B0-----:R-:W-:-:S05]  /*4020*/  @!P0 FMUL R0, R0, 1.175494350822287508e-38 ;  /* 0x0080000000008820 */ /* 0x001fca0000400000 */
[----:B------:R-:W-:-:S05]  /*4030*/  F2FP.BF16.F32.PACK_AB R0, RZ, R0 ;  /* 0x00000000ff00723e */ /* 0x000fca00000010ff */
[----:B------:R0:W-:Y:S01]  /*4040*/  STG.E.U16 desc[UR36][R16.64], R0 ;  /* 0x0000000010007986 */ /* 0x0001e2000c101524 */
[----:B------:R-:W-:Y:S05]  /*4050*/  BRA `(.L_x_6176) ;  /* 0x0000000400c47947 */ /* 0x000fea0003800000 */
.L_x_6183:
        /* <DEDUP_REMOVED lines=8> */
[----:B------:R-:W0:Y:S02]  /*40e0*/  F2I.U32.F64.TRUNC R5, R4 ;  /* 0x0000000400057311 */ /* 0x000e24000030d000 */
[----:B0-----:R4:W-:Y:S01]  /*40f0*/  STG.E.U16 desc[UR36][R16.64], R5 ;  /* 0x0000000510007986 */ /* 0x0019e2000c101524 */
[----:B------:R-:W-:Y:S05]  /*4100*/  BRA `(.L_x_6176) ;  /* 0x0000000400987947 */ /* 0x000fea0003800000 */
.L_x_6195:
[----:B------:R-:W-:Y:S01]  /*4110*/  UMOV UR4, 0xf0000000 ;  /* 0xf000000000047882 */ /* 0x000fe20000000000 */
[----:B------:R-:W-:Y:S01]  /*4120*/  UMOV UR5, 0x380fffff ;  /* 0x380fffff00057882 */ /* 0x000fe20000000000 */
[----:B------:R-:W0:Y:S01]  /*4130*/  F2F.F32.F64 R5, R8 ;  /* 0x0000000800057310 */ /* 0x000e220000301000 */
[----:B------:R-:W-:Y:S01]  /*4140*/  DSETP.GEU.AND P0, PT, |R8|, UR4, PT ;  /* 0x0000000408007e2a */ /* 0x000fe2000bf0e200 */
[----:B------:R-:W-:Y:S01]  /*4150*/  BSSY B0, `(.L_x_6196) ;  /* 0x0000014000007945 */ /* 0x000fe20003800000 */
[----:B------:R-:W-:-:S12]  /*4160*/  IMAD.MOV.U32 R0, RZ, RZ, 0x80 ;  /* 0x00000080ff007424 */ /* 0x000fd800078e00ff */
[----:B0-----:R-:W-:-:S05]  /*4170*/  @!P0 FMUL R5, R5, 1.175494350822287508e-38 ;  /* 0x0080000005058820 */ /* 0x001fca0000400000 */
        /* <DEDUP_REMOVED lines=14> */
.L_x_6198:
[----:B------:R-:W-:-:S04]  /*4260*/  LOP3.LUT R0, R5, 0x80000000, RZ, 0xc0, !PT ;  /* 0x8000000005007812 */ /* 0x000fc800078ec0ff */
[----:B------:R-:W-:-:S04]  /*4270*/  SHF.R.U32.HI R0, RZ, 0x18, R0 ;  /* 0x00000018ff007819 */ /* 0x000fc80000011600 */
[----:B------:R-:W-:-:S07]  /*4280*/  LOP3.LUT R0, R3, R0, RZ, 0xfc, !PT ;  /* 0x0000000003007212 */ /* 0x000fce00078efcff */
.L_x_6197:
[----:B------:R-:W-:Y:S05]  /*4290*/  BSYNC B0 ;  /* 0x0000000000007941 */ /* 0x000fea0003800000 */
.L_x_6196:
[----:B------:R0:W-:Y:S01]  /*42a0*/  STG.E.U8 desc[UR36][R16.64], R0 ;  /* 0x0000000010007986 */ /* 0x0001e2000c101124 */
[----:B------:R-:W-:Y:S05]  /*42b0*/  BRA `(.L_x_6176) ;  /* 0x00000004002c7947 */ /* 0x000fea0003800000 */
.L_x_6194:
        /* <DEDUP_REMOVED lines=21> */
.L_x_6201:
[----:B------:R-:W-:-:S04]  /*4410*/  LOP3.LUT R0, R5, 0x80000000, RZ, 0xc0, !PT ;  /* 0x8000000005007812 */ /* 0x000fc800078ec0ff */
[----:B------:R-:W-:-:S04]  /*4420*/  SHF.R.U32.HI R0, RZ, 0x18, R0 ;  /* 0x00000018ff007819 */ /* 0x000fc80000011600 */
[----:B------:R-:W-:-:S07]  /*4430*/  LOP3.LUT R0, R3, R0, RZ, 0xfc, !PT ;  /* 0x0000000003007212 */ /* 0x000fce00078efcff */
.L_x_6200:
[----:B------:R-:W-:Y:S05]  /*4440*/  BSYNC B0 ;  /* 0x0000000000007941 */ /* 0x000fea0003800000 */
.L_x_6199:
[----:B------:R3:W-:Y:S01]  /*4450*/  STG.E.U8 desc[UR36][R16.64], R0 ;  /* 0x0000000010007986 */ /* 0x0007e2000c101124 */
[----:B------:R-:W-:Y:S05]  /*4460*/  BRA `(.L_x_6176) ;  /* 0x0000000000c07947 */ /* 0x000fea0003800000 */
.L_x_6193:
        /* <DEDUP_REMOVED lines=26> */
.L_x_6175:
        /* <DEDUP_REMOVED lines=16> */
.L_x_6204:
[----:B------:R-:W-:Y:S05]  /*4710*/  BRA `(.L_x_6176) ;  /* 0x0000000000147947 */ /* 0x000fea0003800000 */
.L_x_6203:
[----:B------:R-:W0:Y:S02]  /*4720*/  F2I.U64.F64.TRUNC R4, R4 ;  /* 0x0000000400047311 */ /* 0x000e24000030d800 */
[----:B0-----:R2:W-:Y:S01]  /*4730*/  STG.E.64 desc[UR36][R16.64], R4 ;  /* 0x0000000410007986 */ /* 0x0015e2000c101b24 */
[----:B------:R-:W-:Y:S05]  /*4740*/  BRA `(.L_x_6176) ;  /* 0x0000000000087947 */ /* 0x000fea0003800000 */
.L_x_6202:
[----:B------:R-:W0:Y:S02]  /*4750*/  F2I.U32.F64.TRUNC R5, R4 ;  /* 0x0000000400057311 */ /* 0x000e24000030d000 */
[----:B0-----:R0:W-:Y:S02]  /*4760*/  STG.E desc[UR36][R16.64], R5 ;  /* 0x0000000510007986 */ /* 0x0011e4000c101924 */
.L_x_6176:
[----:B------:R-:W-:-:S04]  /*4770*/  IMAD R2, R2, 0x200, R23 ;  /* 0x0000020002027824 */ /* 0x000fc800078e0217 */
[----:B------:R-:W-:-:S07]  /*4780*/  VIADD R19, R2, 0x80 ;  /* 0x0000008002137836 */ /* 0x000fce0000000000 */
.L_x_6101:
[----:B------:R-:W-:Y:S05]  /*4790*/  BSYNC B6 ;  /* 0x0000000000067941 */ /* 0x000fea0003800000 */
.L_x_6100:
[----:B------:R-:W-:Y:S01]  /*47a0*/  ULDC UR4, c[0x0][0x210] ;  /* 0x0000840000047ab9 */ /* 0x000fe20000000800 */
[----:B------:R-:W-:Y:S01]  /*47b0*/  BSSY B6, `(.L_x_6205) ;  /* 0x0000472000067945 */ /* 0x000fe20003800000 */
[----:B------:R-:W-:-:S13]  /*47c0*/  ISETP.GE.AND P0, PT, R19, UR4, PT ;  /* 0x0000000413007c0c */ /* 0x000fda000bf06270 */
[----:B------:R-:W-:Y:S05]  /*47d0*/  @P0 BRA `(.L_x_6206) ;  /* 0x0000004400bc0947 */ /* 0x000fea0003800000 */
[----:B------:R-:W5:Y:S01]  /*47e0*/  LDC R6, c[0x0][0x218] ;  /* 0x00008600ff067b82 */ /* 0x000f620000000800 */
[----:B------:R-:W-:Y:S02]  /*47f0*/  IMAD.MOV.U32 R18, RZ, RZ, RZ ;  /* 0x000000ffff127224 */ /* 0x000fe400078e00ff */
[----:B0--3--:R-:W-:Y:S02]  /*4800*/  IMAD.MOV.U32 R0, RZ, RZ, RZ ;  /* 0x000000ffff007224 */ /* 0x009fe400078e00ff */
[----:B-12-4-:R-:W-:Y:S01]  /*4810*/  IMAD.MOV.U32 R16, RZ, RZ, RZ ;  /* 0x000000ffff107224 */ /* 0x016fe200078e00ff */
[----:B-----5:R-:W-:-:S13]  /*4820*/  ISETP.NE.AND P0, PT, R6, RZ, PT ;  /* 0x000000ff0600720c */ /* 0x020fda0003f05270 */
        /* <DEDUP_REMOVED lines=349> */
.L_x_6207:
        /* <DEDUP_REMOVED lines=21> */
.L_x_6211:
[----:B------:R-:W2:Y:S02]  /*5f50*/  LDG.E.U8 R2, desc[UR36][R2.64] ;  /* 0x0000002402027981 */ /* 0x000ea4000c1e1100 */
[----:B--2---:R0:W1:Y:S01]  /*5f60*/  I2F.F64.U16 R22, R2 ;  /* 0x0000000200167312 */ /* 0x0040620000101800 */
[----:B------:R-:W-:Y:S05]  /*5f70*/  BRA `(.L_x_6213) ;  /* 0x0000000c00707947 */ /* 0x000fea0003800000 */
.L_x_6210:
        /* <DEDUP_REMOVED lines=9> */
.L_x_6215:
[----:B------:R-:W2:Y:S02]  /*6010*/  LDG.E R2, desc[UR36][R2.64] ;  /* 0x0000002402027981 */ /* 0x000ea4000c1e1900 */
[----:B--2---:R0:W1:Y:S01]  /*6020*/  I2F.F64 R22, R2 ;  /* 0x0000000200167312 */ /* 0x0040620000201c00 */
[----:B------:R-:W-:Y:S05]  /*6030*/  BRA `(.L_x_6213) ;  /* 0x0000000c00407947 */ /* 0x000fea0003800000 */
.L_x_6214:
[----:B------:R-:W2:Y:S02]  /*6040*/  LDG.E.U16 R2, desc[UR36][R2.64] ;  /* 0x0000002402027981 */ /* 0x000ea4000c1e1500 */
[----:B--2---:R0:W1:Y:S01]  /*6050*/  I2F.F64.S16 R22, R2 ;  /* 0x0000000200167312 */ /* 0x0040620000101c00 */
[----:B------:R-:W-:Y:S05]  /*6060*/  BRA `(.L_x_6213) ;  /* 0x0000000c00347947 */ /* 0x000fea0003800000 */
.L_x_6209:
        /* <DEDUP_REMOVED lines=10> */
.L_x_6217:
[----:B------:R-:W2:Y:S02]  /*6110*/  LDG.E.U16 R0, desc[UR36][R2.64] ;  /* 0x0000002402007981 */ /* 0x000ea4000c1e1500 */
[----:B--2---:R-:W-:-:S05]  /*6120*/  HADD2.F32 R0, -RZ, R0.H0_H0 ;  /* 0x20000000ff007230 */ /* 0x004fca0000004100 */
[----:B------:R-:W-:-:S04]  /*6130*/  FMUL.FTZ R0, R0, 1 ;  /* 0x3f80000000007820 */ /* 0x000fc80000410000 */
[----:B------:R0:W1:Y:S01]  /*6140*/  F2F.F64.F32 R22, R0 ;  /* 0x0000000000167310 */ /* 0x0000620000201800 */
[----:B------:R-:W-:Y:S05]  /*6150*/  BRA `(.L_x_6213) ;  /* 0x0000000800f87947 */ /* 0x000fea0003800000 */
.L_x_6216:
        /* <DEDUP_REMOVED lines=10> */
.L_x_6219:
[----:B------:R-:W2:Y:S02]  /*6200*/  LDG.E.U16 R2, desc[UR36][R2.64] ;  /* 0x0000002402027981 */ /* 0x000ea4000c1e1500 */
[----:B--2---:R-:W-:-:S05]  /*6210*/  HADD2.F32 R0, -RZ, R2.H0_H0 ;  /* 0x20000002ff007230 */ /* 0x004fca0000004100 */
[----:B------:R-:W-:-:S04]  /*6220*/  FMUL.FTZ R0, R0, 1 ;  /* 0x3f80000000007820 */ /* 0x000fc80000410000 */
[----:B------:R0:W1:Y:S01]  /*6230*/  F2F.F64.F32 R22, R0 ;  /* 0x0000000000167310 */ /* 0x0000620000201800 */
[----:B------:R-:W-:Y:S05]  /*6240*/  BRA `(.L_x_6213) ;  /* 0x0000000800bc7947 */ /* 0x000fea0003800000 */
.L_x_6218:
[----:B------:R0:W5:Y:S01]  /*6250*/  LDG.E.64 R22, desc[UR36][R2.64] ;  /* 0x0000002402167981 */ /* 0x000162000c1e1b00 */
[----:B------:R-:W-:Y:S05]  /*6260*/  BRA `(.L_x_6213) ;  /* 0x0000000800b47947 */ /* 0x000fea0003800000 */
.L_x_6208:
        /* <DEDUP_REMOVED lines=13> */
.L_x_6222:
[----:B------:R0:W5:Y:S01]  /*6340*/  LDG.E.64 R22, desc[UR36][R2.64] ;  /* 0x0000002402167981 */ /* 0x000162000c1e1b00 */
[----:B------:R-:W-:Y:S05]  /*6350*/  BRA `(.L_x_6213) ;  /* 0x0000000800787947 */ /* 0x000fea0003800000 */
.L_x_6221:
        /* <DEDUP_REMOVED lines=16> */
[C---:B------:R-:W-:Y:S02]  /*6460*/  ISETP.GT.U32.AND P0, PT, R5.reuse, 0x4, PT ;  /* 0x000000040500780c */ /* 0x040fe40003f04070 */
[----:B------:R-:W-:-:S04]  /*6470*/  IADD3 R5, R5, -0x4, RZ ;  /* 0xfffffffc05057810 */ /* 0x000fc80007ffe0ff */
        /* <DEDUP_REMOVED lines=10> */
.L_x_6224:
        /* <DEDUP_REMOVED lines=11> */
[----:B------:R-:W-:-:S05]  /*65d0*/  LOP3.LUT R4, R4, 0x80000000, R5, 0xf8, !PT ;  /* 0x8000000004047812 */ /* 0x000fca00078ef805 */
[----:B------:R-:W-:-:S04]  /*65e0*/  FMUL.FTZ R4, R4, 1 ;  /* 0x3f80000004047820 */ /* 0x000fc80000410000 */
[----:B------:R3:W4:Y:S01]  /*65f0*/  F2F.F64.F32 R22, R4 ;  /* 0x0000000400167310 */ /* 0x0007220000201800 */
[----:B------:R-:W-:Y:S05]  /*6600*/  BRA `(.L_x_6213) ;  /* 0x0000000400cc7947 */ /* 0x000fea0003800000 */
.L_x_6223:
[----:B------:R-:W2:Y:S02]  /*6610*/  LDG.E.U16 R0, desc[UR36][R2.64] ;  /* 0x0000002402007981 */ /* 0x000ea4000c1e1500 */
[----:B--2---:R-:W-:-:S04]  /*6620*/  IMAD.U32 R0, R0, 0x10000, RZ ;  /* 0x0001000000007824 */ /* 0x004fc800078e00ff */
[----:B------:R-:W-:-:S04]  /*6630*/  FMUL.FTZ R0, R0, 1 ;  /* 0x3f80000000007820 */ /* 0x000fc80000410000 */
[----:B------:R1:W2:Y:S01]  /*6640*/  F2F.F64.F32 R22, R0 ;  /* 0x0000000000167310 */ /* 0x0002a20000201800 */
[----:B------:R-:W-:Y:S05]  /*6650*/  BRA `(.L_x_6213) ;  /* 0x0000000400b87947 */ /* 0x000fea0003800000 */
.L_x_6220:
        /* <DEDUP_REMOVED lines=11> */
.L_x_6227:
        /* <DEDUP_REMOVED lines=21> */
.L_x_6231:
[----:B------:R-:W-:Y:S05]  /*6860*/  BSYNC B1 ;  /* 0x0000000000017941 */ /* 0x000fea0003800000 */
.L_x_6230:
[----:B------:R-:W-:Y:S01]  /*6870*/  LEA R3, R0, 0x3b800000, 0x17 ;  /* 0x3b80000000037811 */ /* 0x000fe200078eb8ff */
[----:B------:R-:W-:-:S05]  /*6880*/  IMAD.SHL.U32 R0, R2, 0x100000, RZ ;  /* 0x0010000002007824 */ /* 0x000fca00078e00ff */
[----:B------:R-:W-:-:S07]  /*6890*/  LOP3.LUT R0, R3, R0, R4, 0xfe, !PT ;  /* 0x0000000003007212 */ /* 0x000fce00078efe04 */
.L_x_6229:
[----:B------:R-:W-:Y:S05]  /*68a0*/  BSYNC B0 ;  /* 0x0000000000007941 */ /* 0x000fea0003800000 */
.L_x_6228:
[----:B------:R-:W-:-:S04]  /*68b0*/  FMUL.FTZ R0, R0, 1 ;  /* 0x3f80000000007820 */ /* 0x000fc80000410000 */
[----:B------:R0:W1:Y:S01]  /*68c0*/  F2F.F64.F32 R22, R0 ;  /* 0x0000000000167310 */ /* 0x0000620000201800 */
[----:B------:R-:W-:Y:S05]  /*68d0*/  BRA `(.L_x_6213) ;  /* 0x0000000400187947 */ /* 0x000fea0003800000 */
.L_x_6226:
        /* <DEDUP_REMOVED lines=21> */
.L_x_6235:
[----:B------:R-:W-:Y:S05]  /*6a30*/  BSYNC B1 ;  /* 0x0000000000017941 */ /* 0x000fea0003800000 */
.L_x_6234:
[----:B------:R-:W-:Y:S01]  /*6a40*/  LEA R3, R0, 0x37800000, 0x17 ;  /* 0x3780000000037811 */ /* 0x000fe200078eb8ff */
[----:B------:R-:W-:-:S05]  /*6a50*/  IMAD.SHL.U32 R0, R2, 0x200000, RZ ;  /* 0x0020000002007824 */ /* 0x000fca00078e00ff */
[----:B------:R-:W-:-:S07]  /*6a60*/  LOP3.LUT R0, R3, R0, R4, 0xfe, !PT ;  /* 0x0000000003007212 */ /* 0x000fce00078efe04 */
.L_x_6233:
[----:B------:R-:W-:Y:S05]  /*6a70*/  BSYNC B0 ;  /* 0x0000000000007941 */ /* 0x000fea0003800000 */
.L_x_6232:
[----:B------:R-:W-:-:S04]  /*6a80*/  FMUL.FTZ R0, R0, 1 ;  /* 0x3f80000000007820 */ /* 0x000fc80000410000 */
[----:B------:R0:W1:Y:S01]  /*6a90*/  F2F.F64.F32 R22, R0 ;  /* 0x0000000000167310 */ /* 0x0000620000201800 */
[----:B------:R-:W-:Y:S05]  /*6aa0*/  BRA `(.L_x_6213) ;  /* 0x0000000000a47947 */ /* 0x000fea0003800000 */
.L_x_6225:
        /* <DEDUP_REMOVED lines=14> */
.L_x_6239:
[----:B------:R-:W-:Y:S05]  /*6b90*/  BSYNC B0 ;  /* 0x0000000000007941 */ /* 0x000fea0003800000 */
.L_x_6238:
[----:B------:R-:W-:-:S04]  /*6ba0*/  FMUL.FTZ R0, R0, 1 ;  /* 0x3f80000000007820 */ /* 0x000fc80000410000 */
[----:B------:R0:W1:Y:S01]  /*6bb0*/  F2F.F64.F32 R22, R0 ;  /* 0x0000000000167310 */ /* 0x0000620000201800 */
[----:B------:R-:W-:Y:S05]  /*6bc0*/  BRA `(.L_x_6213) ;  /* 0x00000000005c7947 */ /* 0x000fea0003800000 */
.L_x_6212:
[----:B------:R-:W-:Y:S01]  /*6bd0*/  MOV R2, 0x0 ;  /* 0x0000000000027802 */ /* 0x000fe20000000f00 */
[----:B------:R-:W-:Y:S01]  /*6be0*/  ULDC.64 UR4, c[0x4][0x178] ;  /* 0x01005e0000047ab9 */ /* 0x000fe20000000a00 */
[----:B------:R-:W-:Y:S01]  /*6bf0*/  ULDC.64 UR6, c[0x4][0x58] ;  /* 0x0100160000067ab9 */ /* 0x000fe20000000a00 */
[----:B------:R-:W-:Y:S01]  /*6c00*/  IMAD.U32 R4, RZ, RZ, UR4 ;  /* 0x00000004ff047e24 */ /* 0x000fe2000f8e00ff */
[----:B------:R-:W-:Y:S01]  /*6c10*/  MOV R10, UR6 ;  /* 0x00000006000a7c02 */ /* 0x000fe20008000f00 */
[----:B------:R-:W-:Y:S01]  /*6c20*/  IMAD.U32 R5, RZ, RZ, UR5 ;  /* 0x00000005ff057e24 */ /* 0x000fe2000f8e00ff */
[----:B------:R-:W0:Y:S01]  /*6c30*/  LDC.64 R2, c[0x4][R2] ;  /* 0x0100000002027b82 */ /* 0x000e220000000a00 */
[----:B------:R-:W-:Y:S01]  /*6c40*/  ULDC.64 UR4, c[0x4][0x180] ;  /* 0x0100600000047ab9 */ /* 0x000fe20000000a00 */
[----:B------:R-:W-:Y:S02]  /*6c50*/  IMAD.U32 R11, RZ, RZ, UR7 ;  /* 0x00000007ff0b7e24 */ /* 0x000fe4000f8e00ff */
[----:B------:R-:W-:-:S02]  /*6c60*/  IMAD.U32 R6, RZ, RZ, UR4 ;  /* 0x00000004ff067e24 */ /* 0x000fc4000f8e00ff */
[----:B------:R-:W-:Y:S02]  /*6c70*/  IMAD.U32 R7, RZ, RZ, UR5 ;  /* 0x00000005ff077e24 */ /* 0x000fe4000f8e00ff */
[----:B------:R-:W-:Y:S02]  /*6c80*/  IMAD.MOV.U32 R8, RZ, RZ, 0x4e ;  /* 0x0000004eff087424 */ /* 0x000fe400078e00ff */
[----:B------:R-:W-:Y:S02]  /*6c90*/  IMAD.MOV.U32 R12, RZ, RZ, 0x1 ;  /* 0x00000001ff0c7424 */ /* 0x000fe400078e00ff */
[----:B------:R-:W-:-:S07]  /*6ca0*/  IMAD.MOV.U32 R13, RZ, RZ, RZ ;  /* 0x000000ffff0d7224 */ /* 0x000fce00078e00ff */
[----:B------:R-:W-:-:S07]  /*6cb0*/  LEPC R20, `(.L_x_6240) ;  /* 0x000000001014794e */ /* 0x000fce0000000000 */
[----:B0-----:R-:W-:Y:S05]  /*6cc0*/  CALL.ABS.NOINC R2 ;  /* 0x0000000002007343 */ /* 0x001fea0003c00000 */
.L_x_6240:
[----:B------:R-:W-:Y:S01]  /*6cd0*/  CS2R R22, SRZ ;  /* 0x0000000000167805 */ /* 0x000fe2000001ff00 */
[----:B------:R-:W-:Y:S06]  /*6ce0*/  BRA `(.L_x_6213) ;  /* 0x0000000000147947 */ /* 0x000fec0003800000 */
.L_x_6237:
[----:B------:R-:W2:Y:S02]  /*6cf0*/  LDG.E.64 R22, desc[UR36][R2.64] ;  /* 0x0000002402167981 */ /* 0x000ea4000c1e1b00 */
[----:B--2---:R-:W0:Y:S01]  /*6d00*/  I2F.F64.U64 R22, R22 ;  /* 0x0000001600167312 */ /* 0x004e220000301800 */
[----:B------:R-:W-:Y:S05]  /*6d10*/  BRA `(.L_x_6213) ;  /* 0x0000000000087947 */ /* 0x000fea0003800000 */
.L_x_6236:
[----:B------:R-:W2:Y:S02]  /*6d20*/  LDG.E R2, desc[UR36][R2.64] ;  /* 0x0000002402027981 */ /* 0x000ea4000c1e1900 */
[----:B--2---:R0:W1:Y:S02]  /*6d30*/  I2F.F64.U32 R22, R2 ;  /* 0x0000000200167312 */ /* 0x0040640000201800 */
.L_x_6213:
[----:B---3--:R-:W1:Y:S01]  /*6d40*/  LDC.U8 R4, c[0x0][0x493] ;  /* 0x000124c0ff047b82 */ /* 0x008e620000000000 */
        /* <DEDUP_REMOVED lines=14> */
[----:B------:R-:W3:Y:S02]  /*6e30*/  LDG.E.S8 R2, desc[UR36][R2.64] ;  /* 0x0000002402027981 */ /* 0x000ee4000c1e1300 */
[----:B---3--:R0:W1:Y:S01]  /*6e40*/  I2F.F64.S16 R4, R2 ;  /* 0x0000000200047312 */ /* 0x0080620000101c00 */
[----:B------:R-:W-:Y:S05]  /*6e50*/  BRA `(.L_x_6246) ;  /* 0x0000000c007c7947 */ /* 0x000fea0003800000 */
.L_x_6244:
[----:B------:R-:W3:Y:S02]  /*6e60*/  LDG.E.U8 R2, desc[UR36][R2.64] ;  /* 0x0000002402027981 */ /* 0x000ee4000c1e1100 */
[----:B---3--:R0:W1:Y:S01]  /*6e70*/  I2F.F64.U16 R4, R2 ;  /* 0x0000000200047312 */ /* 0x0080620000101800 */
[----:B------:R-:W-:Y:S05]  /*6e80*/  BRA `(.L_x_6246) ;  /* 0x0000000c00707947 */ /* 0x000fea0003800000 */
.L_x_6243:
[----:B------:R-:W-:-:S13]  /*6e90*/  ISETP.NE.AND P0, PT, R0, 0x2, PT ;  /* 0x000000020000780c */ /* 0x000fda0003f05270 */
[----:B------:R-:W-:Y:S05]  /*6ea0*/  @!P0 BRA `(.L_x_6247) ;  /* 0x0000000000288947 */ /* 0x000fea0003800000 */
[----:B------:R-:W-:-:S13]  /*6eb0*/  ISETP.NE.AND P0, PT, R0, 0x3, PT ;  /* 0x000000030000780c */ /* 0x000fda0003f05270 */
[----:B------:R-:W-:Y:S05]  /*6ec0*/  @!P0 BRA `(.L_x_6248) ;  /* 0x0000000000148947 */ /* 0x000fea0003800000 */
[----:B------:R-:W-:-:S13]  /*6ed0*/  ISETP.NE.AND P0, PT, R0, 0x4, PT ;  /* 0x000000040000780c */ /* 0x000fda0003f05270 */
[----:B------:R-:W-:Y:S05]  /*6ee0*/  @P0 BRA `(.L_x_6245) ;  /* 0x0000000800fc0947 */ /* 0x000fea0003800000 */
[----:B------:R-:W3:Y:S02]  /*6ef0*/  LDG.E.64 R4, desc[UR36][R2.64] ;  /* 0x0000002402047981 */ /* 0x000ee4000c1e1b00 */
[----:B---3--:R-:W0:Y:S01]  /*6f00*/  I2F.F64.S64 R4, R4 ;  /* 0x0000000400047312 */ /* 0x008e220000301c00 */
[----:B------:R-:W-:Y:S05]  /*6f10*/  BRA `(.L_x_6246) ;  /* 0x0000000c004c7947 */ /* 0x000fea0003800000 */
.L_x_6248:
[----:B------:R-:W3:Y:S02]  /*6f20*/  LDG.E R2, desc[UR36][R2.64] ;  /* 0x0000002402027981 */ /* 0x000ee4000c1e1900 */
[----:B---3--:R0:W1:Y:S01]  /*6f30*/  I2F.F64 R4, R2 ;  /* 0x0000000200047312 */ /* 0x0080620000201c00 */
[----:B------:R-:W-:Y:S05]  /*6f40*/  BRA `(.L_x_6246) ;  /* 0x0000000c00407947 */ /* 0x000fea0003800000 */
.L_x_6247:
[----:B------:R-:W3:Y:S02]  /*6f50*/  LDG.E.U16 R2, desc[UR36][R2.64] ;  /* 0x0000002402027981 */ /* 0x000ee4000c1e1500 */
[----:B---3--:R0:W1:Y:S01]  /*6f60*/  I2F.F64.S16 R4, R2 ;  /* 0x0000000200047312 */ /* 0x0080620000101c00 */
[----:B------:R-:W-:Y:S05]  /*6f70*/  BRA `(.L_x_6246) ;  /* 0x0000000c00347947 */ /* 0x000fea0003800000 */
.L_x_6242:
[----:B------:R-:W-:-:S13]  /*6f80*/  ISETP.GT.AND P0, PT, R0, 0x6, PT ;  /* 0x000000060000780c */ /* 0x000fda0003f04270 */
[----:B------:R-:W-:Y:S05]  /*6f90*/  @P0 BRA `(.L_x_6249) ;  /* 0x0000000000340947 */ /* 0x000fea0003800000 */
[----:B------:R-:W-:-:S13]  /*6fa0*/  ISETP.NE.AND P0, PT, R0, 0x5, PT ;  /* 0x000000050000780c */ /* 0x000fda0003f05270 */
[----:B------:R-:W-:Y:S05]  /*6fb0*/  @!P0 BRA `(.L_x_6250) ;  /* 0x0000000000188947 */ /* 0x000fea0003800000 */
[----:B------:R-:W-:-:S13]  /*6fc0*/  ISETP.NE.AND P0, PT, R0, 0x6, PT ;  /* 0x000000060000780c */ /* 0x000fda0003f05270 */
[----:B------:R-:W-:Y:S05]  /*6fd0*/  @P0 BRA `(.L_x_6245) ;  /* 0x0000000800c00947 */ /* 0x000fea0003800000 */
[----:B------:R-:W3:Y:S02]  /*6fe0*/  LDG.E R4, desc[UR36][R2.64] ;  /* 0x0000002402047981 */ /* 0x000ee4000c1e1900 */
[----:B---3--:R-:W-:-:S06]  /*6ff0*/  FMUL.FTZ R4, R4, 1 ;  /* 0x3f80000004047820 */ /* 0x008fcc0000410000 */
[----:B------:R-:W0:Y:S01]  /*7000*/  F2F.F64.F32 R4, R4 ;  /* 0x0000000400047310 */ /* 0x000e220000201800 */
[----:B------:R-:W-:Y:S05]  /*7010*/  BRA `(.L_x_6246) ;  /* 0x0000000c000c7947 */ /* 0x000fea0003800000 */
.L_x_6250:
[----:B------:R-:W3:Y:S02]  /*7020*/  LDG.E.U16 R0, desc[UR36][R2.64] ;  /* 0x0000002402007981 */ /* 0x000ee4000c1e1500 */
[----:B---3--:R-:W-:-:S05]  /*7030*/  HADD2.F32 R0, -RZ, R0.H0_H0 ;  /* 0x20000000ff007230 */ /* 0x008fca0000004100 */
[----:B------:R-:W-:-:S04]  /*7040*/  FMUL.FTZ R0, R0, 1 ;  /* 0x3f80000000007820 */ /* 0x000fc80000410000 */
[----:B------:R0:W1:Y:S01]  /*7050*/  F2F.F64.F32 R4, R0 ;  /* 0x0000000000047310 */ /* 0x0000620000201800 */
[----:B------:R-:W-:Y:S05]  /*7060*/  BRA `(.L_x_6246) ;  /* 0x0000000800f87947 */ /* 0x000fea0003800000 */
.L_x_6249:
[----:B------:R-:W-:-:S13]  /*7070*/  ISETP.NE.AND P0, PT, R0, 0x7, PT ;  /* 0x000000070000780c */ /* 0x000fda0003f05270 */
[----:B------:R-:W-:Y:S05]  /*7080*/  @!P0 BRA `(.L_x_6251) ;  /* 0x0000000000348947 */ /* 0x000fea0003800000 */
        /* <DEDUP_REMOVED lines=8> */
.L_x_6252:
[----:B------:R-:W3:Y:S02]  /*7110*/  LDG.E.U16 R2, desc[UR36][R2.64] ;  /* 0x0000002402027981 */ /* 0x000ee4000c1e1500 */
[----:B---3--:R-:W-:-:S05]  /*7120*/  HADD2.F32 R0, -RZ, R2.H0_H0 ;  /* 0x20000002ff007230 */ /* 0x008fca0000004100 */
[----:B------:R-:W-:-:S04]  /*7130*/  FMUL.FTZ R0, R0, 1 ;  /* 0x3f80000000007820 */ /* 0x000fc80000410000 */
[----:B------:R0:W1:Y:S01]  /*7140*/  F2F.F64.F32 R4, R0 ;  /* 0x0000000000047310 */ /* 0x0000620000201800 */
[----:B------:R-:W-:Y:S05]  /*7150*/  BRA `(.L_x_6246) ;  /* 0x0000000800bc7947 */ /* 0x000fea0003800000 */
.L_x_6251:
[----:B------:R0:W5:Y:S01]  /*7160*/  LDG.E.64 R4, desc[UR36][R2.64] ;  /* 0x0000002402047981 */ /* 0x000162000c1e1b00 */
[----:B------:R-:W-:Y:S05]  /*7170*/  BRA `(.L_x_6246) ;  /* 0x0000000800b47947 */ /* 0x000fea0003800000 */
.L_x_6241:
        /* <DEDUP_REMOVED lines=8> */
[----:B------:R-:W3:Y:S01]  /*7200*/  LDG.E.U8 R2, desc[UR36][R2.64] ;  /* 0x0000002402027981 */ /* 0x000ee2000c1e1100 */
[----:B------:R-:W-:Y:S01]  /*7210*/  IMAD.MOV.U32 R4, RZ, RZ, RZ ;  /* 0x000000ffff047224 */ /* 0x000fe200078e00ff */
[----:B---3--:R-:W-:-:S04]  /*7220*/  ISETP.NE.AND P0, PT, R2, RZ, PT ;  /* 0x000000ff0200720c */ /* 0x008fc80003f05270 */
[----:B------:R-:W-:Y:S01]  /*7230*/  FSEL R5, RZ, 1.875, !P0 ;  /* 0x3ff00000ff057808 */ /* 0x000fe20004000000 */
[----:B------:R-:W-:Y:S08]  /*7240*/  BRA `(.L_x_6246) ;  /* 0x0000000800807947 */ /* 0x000ff00003800000 */
.L_x_6255:
[----:B------:R0:W5:Y:S01]  /*7250*/  LDG.E.64 R4, desc[UR36][R2.64] ;  /* 0x0000002402047981 */ /* 0x000162000c1e1b00 */
[----:B------:R-:W-:Y:S05]  /*7260*/  BRA `(.L_x_6246) ;  /* 0x0000000800787947 */ /* 0x000fea0003800000 */
.L_x_6254:
[----:B------:R-:W-:-:S13]  /*7270*/  ISETP.NE.AND P0, PT, R0, 0xf, PT ;  /* 0x0000000f0000780c */ /* 0x000fda0003f05270 */
[----:B------:R-:W-:Y:S05]  /*7280*/  @!P0 BRA `(.L_x_6256) ;  /* 0x0000000000a48947 */ /* 0x000fea0003800000 */
[----:B------:R-:W-:-:S13]  /*7290*/  ISETP.NE.AND P0, PT, R0, 0x17, PT ;  /* 0x000000170000780c */ /* 0x000fda0003f05270 */
[----:B------:R-:W-:Y:S05]  /*72a0*/  @!P0 BRA `(.L_x_6257) ;  /* 0x0000000000608947 */ /* 0x000fea0003800000 */
[----:B------:R-:W-:-:S13]  /*72b0*/  ISETP.NE.AND P0, PT, R0, 0x18, PT ;  /* 0x000000180000780c */ /* 0x000fda0003f05270 */
[----:B------:R-:W-:Y:S05]  /*72c0*/  @P0 BRA `(.L_x_6245) ;  /* 0x0000000800040947 */ /* 0x000fea0003800000 */
[----:B------:R-:W3:Y:S01]  /*72d0*/  LDG.E.U8 R0, desc[UR36][R2.64] ;  /* 0x0000002402007981 */ /* 0x000ee2000c1e1100 */
[----:B------:R-:W-:Y:S02]  /*72e0*/  IMAD.MOV.U32 R8, RZ, RZ, -0x800000 ;  /* 0xff800000ff087424 */ /* 0x000fe400078e00ff */
[----:B---3--:R-:W-:-:S05]  /*72f0*/  IMAD.SHL.U32 R0, R0, 0x1000000, RZ ;  /* 0x0100000000007824 */ /* 0x008fca00078e00ff */
        /* <DEDUP_REMOVED lines=19> */
.L_x_6257:
[----:B------:R-:W3:Y:S02]  /*7430*/  LDG.E.U8 R2, desc[UR36][R2.64] ;  /* 0x0000002402027981 */ /* 0x000ee4000c1e1100 */
[C---:B---3--:R-:W-:Y:S02]  /*7440*/  IMAD.SHL.U32 R0, R2.reuse, 0x2000000, RZ ;  /* 0x0200000002007824 */ /* 0x048fe400078e00ff */
        /* <DEDUP_REMOVED lines=10> */
[----:B------:R-:W-:-:S06]  /*74f0*/  FMUL.FTZ R4, R4, 1 ;  /* 0x3f80000004047820 */ /* 0x000fcc0000410000 */
[----:B------:R-:W0:Y:S01]  /*7500*/  F2F.F64.F32 R4, R4 ;  /* 0x0000000400047310 */ /* 0x000e220000201800 */
[----:B------:R-:W-:Y:S05]  /*7510*/  BRA `(.L_x_6246) ;  /* 0x0000000400cc7947 */ /* 0x000fea0003800000 */
.L_x_6256:
[----:B------:R-:W3:Y:S02]  /*7520*/  LDG.E.U16 R0, desc[UR36][R2.64] ;  /* 0x0000002402007981 */ /* 0x000ee4000c1e1500 */
[----:B---3--:R-:W-:-:S04]  /*7530*/  IMAD.U32 R0, R0, 0x10000, RZ ;  /* 0x0001000000007824 */ /* 0x008fc800078e00ff */
[----:B------:R-:W-:-:S04]  /*7540*/  FMUL.FTZ R0, R0, 1 ;  /* 0x3f80000000007820 */ /* 0x000fc80000410000 */
[----:B------:R0:W1:Y:S01]  /*7550*/  F2F.F64.F32 R4, R0 ;  /* 0x0000000000047310 */ /* 0x0000620000201800 */
[----:B------:R-:W-:Y:S05]  /*7560*/  BRA `(.L_x_6246) ;  /* 0x0000000400b87947 */ /* 0x000fea0003800000 */
.L_x_6253:
        /* <DEDUP_REMOVED lines=8> */
[----:B------:R-:W3:Y:S02]  /*75f0*/  LDG.E.U16 R2, desc[UR36][R2.64] ;  /* 0x0000002402027981 */ /* 0x000ee4000c1e1500 */
[----:B---3--:R0:W1:Y:S01]  /*7600*/  I2F.F64.U16 R4, R2 ;  /* 0x0000000200047312 */ /* 0x0080620000101800 */
[----:B------:R-:W-:Y:S05]  /*7610*/  BRA `(.L_x_6246) ;  /* 0x00000004008c7947 */ /* 0x000fea0003800000 */
.L_x_6260:
[----:B------:R-:W3:Y:S01]  /*7620*/  LDG.E.U8 R2, desc[UR36][R2.64] ;  /* 0x0000002402027981 */ /* 0x000ee2000c1e1100 */
[----:B------:R-:W-:Y:S01]  /*7630*/  BSSY B0, `(.L_x_6261) ;  /* 0x0000018000007945 */ /* 0x000fe20003800000 */
[----:B------:R-:W-:Y:S01]  /*7640*/  IMAD.MOV.U32 R0, RZ, RZ, RZ ;  /* 0x000000ffff007224 */ /* 0x000fe200078e00ff */
[----:B---3--:R-:W-:-:S13]  /*7650*/  ISETP.NE.AND P0, PT, R2, RZ, PT ;  /* 0x000000ff0200720c */ /* 0x008fda0003f05270 */
        /* <DEDUP_REMOVED lines=17> */
.L_x_6264:
[----:B------:R-:W-:Y:S05]  /*7770*/  BSYNC B1 ;  /* 0x0000000000017941 */ /* 0x000fea0003800000 */
.L_x_6263:
[----:B------:R-:W-:Y:S01]  /*7780*/  LEA R3, R0, 0x3b800000, 0x17 ;  /* 0x3b80000000037811 */ /* 0x000fe200078eb8ff */
[----:B------:R-:W-:-:S05]  /*7790*/  IMAD.SHL.U32 R0, R2, 0x100000, RZ ;  /* 0x0010000002007824 */ /* 0x000fca00078e00ff */
[----:B------:R-:W-:-:S07]  /*77a0*/  LOP3.LUT R0, R3, R0, R4, 0xfe, !PT ;  /* 0x0000000003007212 */ /* 0x000fce00078efe04 */
.L_x_6262:
[----:B------:R-:W-:Y:S05]  /*77b0*/  BSYNC B0 ;  /* 0x0000000000007941 */ /* 0x000fea0003800000 */
.L_x_6261:
[----:B------:R-:W-:-:S04]  /*77c0*/  FMUL.FTZ R0, R0, 1 ;  /* 0x3f80000000007820 */ /* 0x000fc80000410000 */
[----:B------:R3:W0:Y:S01]  /*77d0*/  F2F.F64.F32 R4, R0 ;  /* 0x0000000000047310 */ /* 0x0006220000201800 */
[----:B------:R-:W-:Y:S05]  /*77e0*/  BRA `(.L_x_6246) ;  /* 0x0000000400187947 */ /* 0x000fea0003800000 */
.L_x_6259:
        /* <DEDUP_REMOVED lines=21> */
.L_x_6268:
[----:B------:R-:W-:Y:S05]  /*7940*/  BSYNC B1 ;  /* 0x0000000000017941 */ /* 0x000fea0003800000 */
.L_x_6267:
[----:B------:R-:W-:Y:S02]  /*7950*/  LEA R3, R0, 0x37800000, 0x17 ;  /* 0x3780000000037811 */ /* 0x000fe400078eb8ff */
[----:B------:R-:W-:-:S04]  /*7960*/  SHF.L.U32 R0, R2, 0x15, RZ ;  /* 0x0000001502007819 */ /* 0x000fc800000006ff */
[----:B------:R-:W-:-:S07]  /*7970*/  LOP3.LUT R0, R3, R0, R4, 0xfe, !PT ;  /* 0x0000000003007212 */ /* 0x000fce00078efe04 */
.L_x_6266:
[----:B------:R-:W-:Y:S05]  /*7980*/  BSYNC B0 ;  /* 0x0000000000007941 */ /* 0x000fea0003800000 */
.L_x_6265:
[----:B------:R-:W-:-:S04]  /*7990*/  FMUL.FTZ R0, R0, 1 ;  /* 0x3f80000000007820 */ /* 0x000fc80000410000 */
[----:B------:R0:W1:Y:S01]  /*79a0*/  F2F.F64.F32 R4, R0 ;  /* 0x0000000000047310 */ /* 0x0000620000201800 */
[----:B------:R-:W-:Y:S05]  /*79b0*/  BRA `(.L_x_6246) ;  /* 0x0000000000a47947 */ /* 0x000fea0003800000 */
.L_x_6258:
[----:B------:R-:W-:-:S13]  /*79c0*/  ISETP.NE.AND P0, PT, R0, 0x1c, PT ;  /* 0x0000001c0000780c */ /* 0x000fda0003f05270 */
[----:B------:R-:W-:Y:S05]  /*79d0*/  @!P0 BRA `(.L_x_6269) ;  /* 0x0000000000948947 */ /* 0x000fea0003800000 */
[----:B------:R-:W-:-:S13]  /*79e0*/  ISETP.NE.AND P0, PT, R0, 0x1d, PT ;  /* 0x0000001d0000780c */ /* 0x000fda0003f05270 */
[----:B------:R-:W-:Y:S05]  /*79f0*/  @!P0 BRA `(.L_x_6270) ;  /* 0x0000000000808947 */ /* 0x000fea0003800000 */
[----:B------:R-:W-:-:S13]  /*7a00*/  ISETP.NE.AND P0, PT, R0, 0x2c, PT ;  /* 0x0000002c0000780c */ /* 0x000fda0003f05270 */
[----:B------:R-:W-:Y:S05]  /*7a10*/  @P0 BRA `(.L_x_6245) ;  /* 0x0000000000300947 */ /* 0x000fea0003800000 */
[----:B------:R-:W3:Y:S01]  /*7a20*/  LDG.E.U8 R2, desc[UR36][R2.64] ;  /* 0x0000002402027981 */ /* 0x000ee2000c1e1100 */
[----:B------:R-:W-:Y:S01]  /*7a30*/  BSSY B0, `(.L_x_6271) ;  /* 0x0000007000007945 */ /* 0x000fe20003800000 */
[----:B------:R-:W-:Y:S01]  /*7a40*/  IMAD.MOV.U32 R0, RZ, RZ, 0x400000 ;  /* 0x00400000ff007424 */ /* 0x000fe200078e00ff */
[----:B---3--:R-:W-:-:S13]  /*7a50*/  ISETP.NE.AND P0, PT, R2, RZ, PT ;  /* 0x000000ff0200720c */ /* 0x008fda0003f05270 */
[----:B------:R-:W-:Y:S05]  /*7a60*/  @!P0 BRA `(.L_x_6272) ;  /* 0x00000000000c8947 */ /* 0x000fea0003800000 */
[----:B------:R-:W-:-:S13]  /*7a70*/  ISETP.NE.AND P0, PT, R2, 0xff, PT ;  /* 0x000000ff0200780c */ /* 0x000fda0003f05270 */
[----:B------:R-:W-:Y:S02]  /*7a80*/  @!P0 IMAD.MOV.U32 R0, RZ, RZ, 0x7f800001 ;  /* 0x7f800001ff008424 */ /* 0x000fe400078e00ff */
[----:B------:R-:W-:-:S07]  /*7a90*/  @P0 IMAD.SHL.U32 R0, R2, 0x800000, RZ ;  /* 0x0080000002000824 */ /* 0x000fce00078e00ff */
.L_x_6272:
[----:B------:R-:W-:Y:S05]  /*7aa0*/  BSYNC B0 ;  /* 0x0000000000007941 */ /* 0x000fea0003800000 */
.L_x_6271:
[----:B------:R-:W-:-:S04]  /*7ab0*/  FMUL.FTZ R0, R0, 1 ;  /* 0x3f80000000007820 */ /* 0x000fc80000410000 */
[----:B------:R0:W1:Y:S01]  /*7ac0*/  F2F.F64.F32 R4, R0 ;  /* 0x0000000000047310 */ /* 0x0000620000201800 */
[----:B------:R-:W-:Y:S05]  /*7ad0*/  BRA `(.L_x_6246) ;  /* 0x00000000005c7947 */ /* 0x000fea0003800000 */
.L_x_6245:
        /* <DEDUP_REMOVED lines=16> */
.L_x_6273:
[----:B------:R-:W-:Y:S01]  /*7be0*/  CS2R R4, SRZ ;  /* 0x0000000000047805 */ /* 0x000fe2000001ff00 */
[----:B------:R-:W-:Y:S06]  /*7bf0*/  BRA `(.L_x_6246) ;  /* 0x0000000000147947 */ /* 0x000fec0003800000 */
.L_x_6270:
[----:B------:R-:W3:Y:S02]  /*7c00*/  LDG.E.64 R4, desc[UR36][R2.64] ;  /* 0x0000002402047981 */ /* 0x000ee4000c1e1b00 */
[----:B---3--:R-:W0:Y:S01]  /*7c10*/  I2F.F64.U64 R4, R4 ;  /* 0x0000000400047312 */ /* 0x008e220000301800 */
[----:B------:R-:W-:Y:S05]  /*7c20*/  BRA `(.L_x_6246) ;  /* 0x0000000000087947 */ /* 0x000fea0003800000 */
.L_x_6269:
[----:B------:R-:W3:Y:S02]  /*7c30*/  LDG.E R2, desc[UR36][R2.64] ;  /* 0x0000002402027981 */ /* 0x000ee4000c1e1900 */
[----:B---3--:R0:W1:Y:S02]  /*7c40*/  I2F.F64.U32 R4, R2 ;  /* 0x0000000200047312 */ /* 0x0080640000201800 */
.L_x_6246:
[----:B01---5:R-:W0:Y:S01]  /*7c50*/  MUFU.RCP64H R3, R5 ;  /* 0x0000000500037308 */ /* 0x023e220000001800 */
[----:B------:R-:W-:Y:S01]  /*7c60*/  IMAD.MOV.U32 R2, RZ, RZ, 0x1 ;  /* 0x00000001ff027424 */ /* 0x000fe200078e00ff */
[----:B--2-4-:R-:W-:Y:S01]  /*7c70*/  FSETP.GEU.AND P1, PT, |R23|, 6.5827683646048100446e-37, PT ;  /* 0x036000001700780b */ /* 0x014fe20003f2e200 */
        /* <DEDUP_REMOVED lines=9> */
[----:B---3--:R-:W-:-:S05]  /*7d10*/  FFMA R0, RZ, R5, R3 ;  /* 0x00000005ff007223 */ /* 0x008fca0000000003 */
[----:B------:R-:W-:-:S13]  /*7d20*/  FSETP.GT.AND P0, PT, |R0|, 1.469367938527859385e-39, PT ;  /* 0x001000000000780b */ /* 0x000fda0003f04200 */
[----:B------:R-:W-:Y:S05]  /*7d30*/  @P0 BRA P1, `(.L_x_6275) ;  /* 0x0000000000140947 */ /* 0x000fea0000800000 */
[----:B------:R-:W-:Y:S01]  /*7d40*/  IMAD.MOV.U32 R18, RZ, RZ, R22 ;  /* 0x000000ffff127224 */ /* 0x000fe200078e0016 */
[----:B------:R-:W-:Y:S01]  /*7d50*/  MOV R14, 0x7d80 ;  /* 0x00007d80000e7802 */ /* 0x000fe20000000f00 */
[----:B------:R-:W-:-:S07]  /*7d60*/  IMAD.MOV.U32 R3, RZ, RZ, R23 ;  /* 0x000000ffff037224 */ /* 0x000fce00078e0017 */
[----:B------:R-:W-:Y:S05]  /*7d70*/  CALL.REL.NOINC `($__internal_0_$__cuda_sm20_div_rn_f64_full) ;  /* 0x0000009c00ec7944 */ /* 0x000fea0003c00000 */
[----:B------:R-:W-:-:S07]  /*7d80*/  IMAD.MOV.U32 R2, RZ, RZ, R4 ;  /* 0x000000ffff027224 */ /* 0x000fce00078e0004 */
.L_x_6275:
[----:B------:R-:W-:Y:S05]  /*7d90*/  BSYNC B0 ;  /* 0x0000000000007941 */ /* 0x000fea0003800000 */
.L_x_6274:
        /* <DEDUP_REMOVED lines=16> */
.L_x_6279:
[----:B------:R-:W0:Y:S02]  /*7ea0*/  F2I.S64.F64.TRUNC R2, R2 ;  /* 0x0000000200027311 */ /* 0x000e24000030d900 */
[----:B0-----:R-:W-:-:S05]  /*7eb0*/  IMAD.MOV.U32 R5, RZ, RZ, R2 ;  /* 0x000000ffff057224 */ /* 0x001fca00078e0002 */
[----:B------:R4:W-:Y:S01]  /*7ec0*/  STG.E.U8 desc[UR36][R16.64], R5 ;  /* 0x0000000510007986 */ /* 0x0009e2000c101124 */
[----:B------:R-:W-:Y:S05]  /*7ed0*/  BRA `(.L_x_6281) ;  /* 0x0000000c00f87947 */ /* 0x000fea0003800000 */
.L_x_6278:
        /* <DEDUP_REMOVED lines=9> */
.L_x_6283:
[----:B------:R-:W0:Y:S02]  /*7f70*/  F2I.F64.TRUNC R3, R2 ;  /* 0x0000000200037311 */ /* 0x000e24000030d100 */
[----:B0-----:R2:W-:Y:S01]  /*7f80*/  STG.E desc[UR36][R16.64], R3 ;  /* 0x0000000310007986 */ /* 0x0015e2000c101924 */
[----:B------:R-:W-:Y:S05]  /*7f90*/  BRA `(.L_x_6281) ;  /* 0x0000000c00c87947 */ /* 0x000fea0003800000 */
.L_x_6282:
[----:B------:R-:W0:Y:S02]  /*7fa0*/  F2I.F64.TRUNC R3, R2 ;  /* 0x0000000200037311 */ /* 0x000e24000030d100 */
[----:B0-----:R0:W-:Y:S01]  /*7fb0*/  STG.E.U16 desc[UR36][R16.64], R3 ;  /* 0x0000000310007986 */ /* 0x0011e2000c101524 */
[----:B------:R-:W-:Y:S05]  /*7fc0*/  BRA `(.L_x_6281) ;  /* 0x0000000c00bc7947 */ /* 0x000fea0003800000 */
.L_x_6277:
        /* <DEDUP_REMOVED lines=13> */
.L_x_6285:
        /* <DEDUP_REMOVED lines=8> */
.L_x_6284:
        /* <DEDUP_REMOVED lines=14> */
.L_x_6287:
        /* <DEDUP_REMOVED lines=9> */
.L_x_6286:
[----:B------:R0:W-:Y:S01]  /*8290*/  STG.E.64 desc[UR36][R16.64], R4 ;  /* 0x0000000410007986 */ /* 0x0001e2000c101b24 */
[----:B------:R-:W-:Y:S05]  /*82a0*/  BRA `(.L_x_6281) ;  /* 0x0000000c00047947 */ /* 0x000fea0003800000 */
.L_x_6276:
        /* <DEDUP_REMOVED lines=12> */
.L_x_6290:
[----:B------:R-:W-:-:S05]  /*8370*/  CS2R R6, SRZ ;  /* 0x0000000000067805 */ /* 0x000fca000001ff00 */
[----:B------:R0:W-:Y:S01]  /*8380*/  STG.E.128 desc[UR36][R16.64], R4 ;  /* 0x0000000410007986 */ /* 0x0001e2000c101d24 */
[----:B------:R-:W-:Y:S05]  /*8390*/  BRA `(.L_x_6281) ;  /* 0x0000000800c87947 */ /* 0x000fea0003800000 */
.L_x_6289:
        /* <DEDUP_REMOVED lines=25> */
.L_x_6294:
[----:B------:R-:W-:Y:S05]  /*8530*/  BSYNC B0 ;  /* 0x0000000000007941 */ /* 0x000fea0003800000 */
.L_x_6293:
[----:B------:R-:W-:-:S05]  /*8540*/  LOP3.LUT R3, R0, R3, RZ, 0xfc, !PT ;  /* 0x0000000300037212 */ /* 0x000fca00078efcff */
[----:B------:R0:W-:Y:S01]  /*8550*/  STG.E.U8 desc[UR36][R16.64], R3 ;  /* 0x0000000310007986 */ /* 0x0001e2000c101124 */
[----:B------:R-:W-:Y:S05]  /*8560*/  BRA `(.L_x_6281) ;  /* 0x0000000800547947 */ /* 0x000fea0003800000 */
.L_x_6292:
        /* <DEDUP_REMOVED lines=17> */
.L_x_6296:
[----:B------:R-:W-:Y:S01]  /*8680*/  IMAD.MOV.U32 R0, RZ, RZ, 0x7f ;  /* 0x0000007fff007424 */ /* 0x000fe200078e00ff */
[----:B------:R-:W-:-:S04]  /*8690*/  ISETP.GT.U32.AND P0, PT, R2, 0x7f800000, PT ;  /* 0x7f8000000200780c */ /* 0x000fc80003f04070 */
[----:B------:R-:W-:-:S09]  /*86a0*/  SEL R0, R0, 0x7c, P0 ;  /* 0x0000007c00007807 */ /* 0x000fd20000000000 */
.L_x_6297:
[----:B------:R-:W-:Y:S05]  /*86b0*/  BSYNC B0 ;  /* 0x0000000000007941 */ /* 0x000fea0003800000 */
.L_x_6295:
[----:B------:R-:W-:-:S04]  /*86c0*/  LOP3.LUT R2, R3, 0x80000000, RZ, 0xc0, !PT ;  /* 0x8000000003027812 */ /* 0x000fc800078ec0ff */
[----:B------:R-:W-:-:S04]  /*86d0*/  SHF.R.U32.HI R3, RZ, 0x18, R2 ;  /* 0x00000018ff037819 */ /* 0x000fc80000011602 */
[----:B------:R-:W-:-:S05]  /*86e0*/  LOP3.LUT R3, R0, R3, RZ, 0xfc, !PT ;  /* 0x0000000300037212 */ /* 0x000fca00078efcff */
[----:B------:R0:W-:Y:S01]  /*86f0*/  STG.E.U8 desc[UR36][R16.64], R3 ;  /* 0x0000000310007986 */ /* 0x0001e2000c101124 */
[----:B------:R-:W-:Y:S05]  /*8700*/  BRA `(.L_x_6281) ;  /* 0x0000000400ec7947 */ /* 0x000fea0003800000 */
.L_x_6291:
        /* <DEDUP_REMOVED lines=8> */
.L_x_6288:
        /* <DEDUP_REMOVED lines=11> */
.L_x_6300:
        /* <DEDUP_REMOVED lines=21> */
.L_x_6303:
[----:B------:R-:W-:-:S04]  /*8990*/  LOP3.LUT R2, R3, 0x80000000, RZ, 0xc0, !PT ;  /* 0x8000000003027812 */ /* 0x000fc800078ec0ff */
[----:B------:R-:W-:-:S04]  /*89a0*/  SHF.R.U32.HI R3, RZ, 0x18, R2 ;  /* 0x00000018ff037819 */ /* 0x000fc80000011602 */
[----:B------:R-:W-:-:S04]  /*89b0*/  LOP3.LUT R0, R0, R3, RZ, 0xfc, !PT ;  /* 0x0000000300007212 */ /* 0x000fc800078efcff */
[----:B------:R-:W-:-:S07]  /*89c0*/  PRMT R8, R0, 0x7610, R8 ;  /* 0x0000761000087816 */ /* 0x000fce0000000008 */
.L_x_6302:
[----:B------:R-:W-:Y:S05]  /*89d0*/  BSYNC B0 ;  /* 0x0000000000007941 */ /* 0x000fea0003800000 */
.L_x_6301:
[----:B------:R0:W-:Y:S01]  /*89e0*/  STG.E.U8 desc[UR36][R16.64], R8 ;  /* 0x0000000810007986 */ /* 0x0001e2000c101124 */
[----:B------:R-:W-:Y:S05]  /*89f0*/  BRA `(.L_x_6281) ;  /* 0x0000000400307947 */ /* 0x000fea0003800000 */
.L_x_6299:
        /* <DEDUP_REMOVED lines=21> */
.L_x_6306:
[----:B------:R-:W-:-:S04]  /*8b50*/  LOP3.LUT R2, R3, 0x80000000, RZ, 0xc0, !PT ;  /* 0x8000000003027812 */ /* 0x000fc800078ec0ff */
[----:B------:R-:W-:-:S04]  /*8b60*/  SHF.R.U32.HI R3, RZ, 0x18, R2 ;  /* 0x00000018ff037819 */ /* 0x000fc80000011602 */
[----:B------:R-:W-:-:S04]  /*8b70*/  LOP3.LUT R0, R0, R3, RZ, 0xfc, !PT ;  /* 0x0000000300007212 */ /* 0x000fc800078efcff */
[----:B------:R-:W-:-:S07]  /*8b80*/  PRMT R8, R0, 0x7610, R8 ;  /* 0x0000761000087816 */ /* 0x000fce0000000008 */
.L_x_6305:
[----:B------:R-:W-:Y:S05]  /*8b90*/  BSYNC B0 ;  /* 0x0000000000007941 */ /* 0x000fea0003800000 */
.L_x_6304:
[----:B------:R0:W-:Y:S01]  /*8ba0*/  STG.E.U8 desc[UR36][R16.64], R8 ;  /* 0x0000000810007986 */ /* 0x0001e2000c101124 */
[----:B------:R-:W-:Y:S05]  /*8bb0*/  BRA `(.L_x_6281) ;  /* 0x0000000000c07947 */ /* 0x000fea0003800000 */
.L_x_6298:
        /* <DEDUP_REMOVED lines=18> */
[----:B------:R-:W-:Y:S02]  /*8ce0*/  @P2 ISETP.EQ.U32.AND P1, PT, R0, 0x1, P0 ;  /* 0x000000010000280c */ /* 0x000fe40000722070 */
[----:B------:R-:W-:Y:S02]  /*8cf0*/  PLOP3.LUT P0, PT, PT, PT, PT, 0x80, 0x0 ;  /* 0x000000000000781c */ /* 0x000fe40003f0f070 */
[----:B------:R-:W-:Y:S02]  /*8d00*/  @P2 PLOP3.LUT P0, PT, P1, PT, PT, 0x80, 0x0 ;  /* 0x000000000000281c */ /* 0x000fe40000f0f070 */
[----:B------:R-:W-:-:S11]  /*8d10*/  @P2 IADD3 R0, R2, 0x1, RZ ;  /* 0x0000000102002810 */ /* 0x000fd60007ffe0ff */
[----:B------:R-:W-:-:S04]  /*8d20*/  @!P0 IMAD.MOV R0, RZ, RZ, R2 ;  /* 0x000000ffff008224 */ /* 0x000fc800078e0202 */
[----:B------:R-:W-:-:S05]  /*8d30*/  @P2 IMAD.MOV.U32 R3, RZ, RZ, R0 ;  /* 0x000000ffff032224 */ /* 0x000fca00078e0000 */
[----:B------:R0:W-:Y:S01]  /*8d40*/  STG.E.U8 desc[UR36][R16.64], R3 ;  /* 0x0000000310007986 */ /* 0x0001e2000c101124 */
[----:B------:R-:W-:Y:S05]  /*8d50*/  BRA `(.L_x_6281) ;  /* 0x0000000000587947 */ /* 0x000fea0003800000 */
.L_x_6280:
        /* <DEDUP_REMOVED lines=16> */
.L_x_6309:
[----:B------:R-:W-:Y:S05]  /*8e60*/  BRA `(.L_x_6281) ;  /* 0x0000000000147947 */ /* 0x000fea0003800000 */
.L_x_6308:
[----:B------:R-:W0:Y:S02]  /*8e70*/  F2I.U64.F64.TRUNC R2, R2 ;  /* 0x0000000200027311 */ /* 0x000e24000030d800 */
[----:B0-----:R0:W-:Y:S01]  /*8e80*/  STG.E.64 desc[UR36][R16.64], R2 ;  /* 0x0000000210007986 */ /* 0x0011e2000c101b24 */
[----:B------:R-:W-:Y:S05]  /*8e90*/  BRA `(.L_x_6281) ;  /* 0x0000000000087947 */ /* 0x000fea0003800000 */
.L_x_6307:
[----:B------:R-:W0:Y:S02]  /*8ea0*/  F2I.U32.F64.TRUNC R3, R2 ;  /* 0x0000000200037311 */ /* 0x000e24000030d000 */
[----:B0-----:R0:W-:Y:S02]  /*8eb0*/  STG.E desc[UR36][R16.64], R3 ;  /* 0x0000000310007986 */ /* 0x0011e4000c101924 */
.L_x_6281:
[----:B------:R-:W-:-:S07]  /*8ec0*/  VIADD R19, R19, 0x80 ;  /* 0x0000008013137836 */ /* 0x000fce0000000000 */
.L_x_6206:
[----:B------:R-:W-:Y:S05]  /*8ed0*/  BSYNC B6 ;  /* 0x0000000000067941 */ /* 0x000fea0003800000 */
.L_x_6205:
[----:B------:R-:W-:Y:S01]  /*8ee0*/  ULDC UR4, c[0x0][0x210] ;  /* 0x0000840000047ab9 */ /* 0x000fe20000000800 */
[----:B------:R-:W-:Y:S01]  /*8ef0*/  BSSY B6, `(.L_x_6310) ;  /* 0x0000472000067945 */ /* 0x000fe20003800000 */
[----:B------:R-:W-:-:S13]  /*8f00*/  ISETP.GE.AND P0, PT, R19, UR4, PT ;  /* 0x0000000413007c0c */ /* 0x000fda000bf06270 */
[----:B------:R-:W-:Y:S05]  /*8f10*/  @P0 BRA `(.L_x_6311) ;  /* 0x0000004400bc0947 */ /* 0x000fea0003800000 */
[----:B0-----:R-:W0:Y:S01]  /*8f20*/  LDC R6, c[0x0][0x218] ;  /* 0x00008600ff067b82 */ /* 0x001e220000000800 */
[----:B------:R-:W-:Y:S02]  /*8f30*/  IMAD.MOV.U32 R18, RZ, RZ, RZ ;  /* 0x000000ffff127224 */ /* 0x000fe400078e00ff */
[----:B---3--:R-:W-:Y:S02]  /*8f40*/  IMAD.MOV.U32 R0, RZ, RZ, RZ ;  /* 0x000000ffff007224 */ /* 0x008fe400078e00ff */
[----:B-12-4-:R-:W-:Y:S01]  /*8f50*/  IMAD.MOV.U32 R16, RZ, RZ, RZ ;  /* 0x000000ffff107224 */ /* 0x016fe200078e00ff */
        /* <DEDUP_REMOVED lines=350> */
.L_x_6312:
        /* <DEDUP_REMOVED lines=21> */
.L_x_6316:
[----:B------:R-:W2:Y:S02]  /*a690*/  LDG.E.U8 R2, desc[UR36][R2.64] ;  /* 0x0000002402027981 */ /* 0x000ea4000c1e1100 */
[----:B--2---:R0:W1:Y:S01]  /*a6a0*/  I2F.F64.U16 R22, R2 ;  /* 0x0000000200167312 */ /* 0x0040620000101800 */
[----:B------:R-:W-:Y:S05]  /*a6b0*/  BRA `(.L_x_6318) ;  /* 0x0000000c00707947 */ /* 0x000fea0003800000 */
.L_x_6315:
        /* <DEDUP_REMOVED lines=9> */
.L_x_6320:
[----:B------:R-:W2:Y:S02]  /*a750*/  LDG.E R2, desc[UR36][R2.64] ;  /* 0x0000002402027981 */ /* 0x000ea4000c1e1900 */
[----:B--2---:R0:W1:Y:S01]  /*a760*/  I2F.F64 R22, R2 ;  /* 0x0000000200167312 */ /* 0x0040620000201c00 */
[----:B------:R-:W-:Y:S05]  /*a770*/  BRA `(.L_x_6318) ;  /* 0x0000000c00407947 */ /* 0x000fea0003800000 */
.L_x_6319:
[----:B------:R-:W2:Y:S02]  /*a780*/  LDG.E.U16 R2, desc[UR36][R2.64] ;  /* 0x0000002402027981 */ /* 0x000ea4000c1e1500 */
[----:B--2---:R0:W1:Y:S01]  /*a790*/  I2F.F64.S16 R22, R2 ;  /* 0x0000000200167312 */ /* 0x0040620000101c00 */
[----:B------:R-:W-:Y:S05]  /*a7a0*/  BRA `(.L_x_6318) ;  /* 0x0000000c00347947 */ /* 0x000fea0003800000 */
.L_x_6314:
        /* <DEDUP_REMOVED lines=8> */
[----:B------:R-:W4:Y:S01]  /*a830*/  F2F.F64.F32 R22, R22 ;  /* 0x0000001600167310 */ /* 0x000f220000201800 */
[----:B------:R-:W-:Y:S05]  /*a840*/  BRA `(.L_x_6318) ;  /* 0x0000000c000c7947 */ /* 0x000fea0003800000 */
.L_x_6322:
[----:B------:R-:W2:Y:S02]  /*a850*/  LDG.E.U16 R0, desc[UR36][R2.64] ;  /* 0x0000002402007981 */ /* 0x000ea4000c1e1500 */
[----:B--2---:R-:W-:-:S05]  /*a860*/  HADD2.F32 R0, -RZ, R0.H0_H0 ;  /* 0x20000000ff007230 */ /* 0x004fca0000004100 */
[----:B------:R-:W-:-:S04]  /*a870*/  FMUL.FTZ R0, R0, 1 ;  /* 0x3f80000000007820 */ /* 0x000fc80000410000 */
[----:B------:R0:W1:Y:S01]  /*a880*/  F2F.F64.F32 R22, R0 ;  /* 0x0000000000167310 */ /* 0x0000620000201800 */
[----:B------:R-:W-:Y:S05]  /*a890*/  BRA `(.L_x_6318) ;  /* 0x0000000800f87947 */ /* 0x000fea0003800000 */
.L_x_6321:
        /* <DEDUP_REMOVED lines=8> */
[----:B------:R-:W1:Y:S01]  /*a920*/  F2F.F64.F32 R22, R22 ;  /* 0x0000001600167310 */ /* 0x000e620000201800 */
[----:B------:R-:W-:Y:S05]  /*a930*/  BRA `(.L_x_6318) ;  /* 0x0000000800d07947 */ /* 0x000fea0003800000 */
.L_x_6324:
[----:B------:R-:W2:Y:S02]  /*a940*/  LDG.E.U16 R2, desc[UR36][R2.64] ;  /* 0x0000002402027981 */ /* 0x000ea4000c1e1500 */
[----:B--2---:R-:W-:-:S05]  /*a950*/  HADD2.F32 R0, -RZ, R2.H0_H0 ;  /* 0x20000002ff007230 */ /* 0x004fca0000004100 */
[----:B------:R-:W-:-:S04]  /*a960*/  FMUL.FTZ R0, R0, 1 ;  /* 0x3f80000000007820 */ /* 0x000fc80000410000 */
[----:B------:R2:W3:Y:S01]  /*a970*/  F2F.F64.F32 R22, R0 ;  /* 0x0000000000167310 */ /* 0x0004e20000201800 */
[----:B------:R-:W-:Y:S05]  /*a980*/  BRA `(.L_x_6318) ;  /* 0x0000000800bc7947 */ /* 0x000fea0003800000 */
.L_x_6323:
[----:B------:R0:W5:Y:S01]  /*a990*/  LDG.E.64 R22, desc[UR36][R2.64] ;  /* 0x0000002402167981 */ /* 0x000162000c1e1b00 */
[----:B------:R-:W-:Y:S05]  /*a9a0*/  BRA `(.L_x_6318) ;  /* 0x0000000800b47947 */ /* 0x000fea0003800000 */
.L_x_6313:
        /* <DEDUP_REMOVED lines=13> */
.L_x_6327:
[----:B------:R0:W5:Y:S01]  /*aa80*/  LDG.E.64 R22, desc[UR36][R2.64] ;  /* 0x0000002402167981 */ /* 0x000162000c1e1b00 */
[----:B------:R-:W-:Y:S05]  /*aa90*/  BRA `(.L_x_6318) ;  /* 0x0000000800787947 */ /* 0x000fea0003800000 */
.L_x_6326:
        /* <DEDUP_REMOVED lines=28> */
.L_x_6329:
        /* <DEDUP_REMOVED lines=13> */
[----:B------:R0:W1:Y:S01]  /*ad30*/  F2F.F64.F32 R22, R4 ;  /* 0x0000000400167310 */ /* 0x0000620000201800 */
[----:B------:R-:W-:Y:S05]  /*ad40*/  BRA `(.L_x_6318) ;  /* 0x0000000400cc7947 */ /* 0x000fea0003800000 */
.L_x_6328:
[----:B------:R-:W2:Y:S02]  /*ad50*/  LDG.E.U16 R0, desc[UR36][R2.64] ;  /* 0x0000002402007981 */ /* 0x000ea4000c1e1500 */
[----:B--2---:R-:W-:-:S05]  /*ad60*/  SHF.L.U32 R0, R0, 0x10, RZ ;  /* 0x0000001000007819 */ /* 0x004fca00000006ff */
[----:B------:R-:W-:-:S04]  /*ad70*/  FMUL.FTZ R0, R0, 1 ;  /* 0x3f80000000007820 */ /* 0x000fc80000410000 */
[----:B------:R0:W1:Y:S01]  /*ad80*/  F2F.F64.F32 R22, R0 ;  /* 0x0000000000167310 */ /* 0x0000620000201800 */
[----:B------:R-:W-:Y:S05]  /*ad90*/  BRA `(.L_x_6318) ;  /* 0x0000000400b87947 */ /* 0x000fea0003800000 */
.L_x_6325:
        /* <DEDUP_REMOVED lines=11> */
.L_x_6332:
        /* <DEDUP_REMOVED lines=21> */
.L_x_6336:
[----:B------:R-:W-:Y:S05]  /*afa0*/  BSYNC B1 ;  /* 0x0000000000017941 */ /* 0x000fea0003800000 */
.L_x_6335:
[----:B------:R-:W-:Y:S01]  /*afb0*/  LEA R3, R0, 0x3b800000, 0x17 ;  /* 0x3b80000000037811 */ /* 0x000fe200078eb8ff */
[----:B------:R-:W-:-:S05]  /*afc0*/  IMAD.SHL.U32 R0, R2, 0x100000, RZ ;  /* 0x0010000002007824 */ /* 0x000fca00078e00ff */
[----:B------:R-:W-:-:S07]  /*afd0*/  LOP3.LUT R0, R3, R0, R4, 0xfe, !PT ;  /* 0x0000000003007212 */ /* 0x000fce00078efe04 */
.L_x_6334:
[----:B------:R-:W-:Y:S05]  /*afe0*/  BSYNC B0 ;  /* 0x0000000000007941 */ /* 0x000fea0003800000 */
.L_x_6333:
[----:B------:R-:W-:-:S04]  /*aff0*/  FMUL.FTZ R0, R0, 1 ;  /* 0x3f80000000007820 */ /* 0x000fc80000410000 */
[----:B------:R0:W1:Y:S01]  /*b000*/  F2F.F64.F32 R22, R0 ;  /* 0x0000000000167310 */ /* 0x0000620000201800 */
[----:B------:R-:W-:Y:S05]  /*b010*/  BRA `(.L_x_6318) ;  /* 0x0000000400187947 */ /* 0x000fea0003800000 */
.L_x_6331:
        /* <DEDUP_REMOVED lines=21> */
.L_x_6340:
[----:B------:R-:W-:Y:S05]  /*b170*/  BSYNC B1 ;  /* 0x0000000000017941 */ /* 0x000fea0003800000 */
.L_x_6339:
[----:B------:R-:W-:Y:S01]  /*b180*/  LEA R3, R0, 0x37800000, 0x17 ;  /* 0x3780000000037811 */ /* 0x000fe200078eb8ff */
[----:B------:R-:W-:-:S05]  /*b190*/  IMAD.SHL.U32 R0, R2, 0x200000, RZ ;  /* 0x0020000002007824 */ /* 0x000fca00078e00ff */
[----:B------:R-:W-:-:S07]  /*b1a0*/  LOP3.LUT R0, R3, R0, R4, 0xfe, !PT ;  /* 0x0000000003007212 */ /* 0x000fce00078efe04 */
.L_x_6338:
[----:B------:R-:W-:Y:S05]  /*b1b0*/  BSYNC B0 ;  /* 0x0000000000007941 */ /* 0x000fea0003800000 */
.L_x_6337:
[----:B------:R-:W-:-:S04]  /*b1c0*/  FMUL.FTZ R0, R0, 1 ;  /* 0x3f80000000007820 */ /* 0x000fc80000410000 */
[----:B------:R0:W1:Y:S01]  /*b1d0*/  F2F.F64.F32 R22, R0 ;  /* 0x0000000000167310 */ /* 0x0000620000201800 */
[----:B------:R-:W-:Y:S05]  /*b1e0*/  BRA `(.L_x_6318) ;  /* 0x0000000000a47947 */ /* 0x000fea0003800000 */
.L_x_6330:
        /* <DEDUP_REMOVED lines=14> */
.L_x_6344:
[----:B------:R-:W-:Y:S05]  /*b2d0*/  BSYNC B0 ;  /* 0x0000000000007941 */ /* 0x000fea0003800000 */
.L_x_6343:
[----:B------:R-:W-:-:S04]  /*b2e0*/  FMUL.FTZ R0, R0, 1 ;  /* 0x3f80000000007820 */ /* 0x000fc80000410000 */
[----:B------:R0:W1:Y:S01]  /*b2f0*/  F2F.F64.F32 R22, R0 ;  /* 0x0000000000167310 */ /* 0x0000620000201800 */
[----:B------:R-:W-:Y:S05]  /*b300*/  BRA `(.L_x_6318) ;  /* 0x00000000005c7947 */ /* 0x000fea0003800000 */
.L_x_6317:
        /* <DEDUP_REMOVED lines=16> */
.L_x_6345:
[----:B------:R-:W-:Y:S01]  /*b410*/  CS2R R22, SRZ ;  /* 0x0000000000167805 */ /* 0x000fe2000001ff00 */
[----:B------:R-:W-:Y:S06]  /*b420*/  BRA `(.L_x_6318) ;  /* 0x0000000000147947 */ /* 0x000fec0003800000 */
.L_x_6342:
[----:B------:R-:W2:Y:S02]  /*b430*/  LDG.E.64 R22, desc[UR36][R2.64] ;  /* 0x0000002402167981 */ /* 0x000ea4000c1e1b00 */
[----:B--2---:R-:W0:Y:S01]  /*b440*/  I2F.F64.U64 R22, R22 ;  /* 0x0000001600167312 */ /* 0x004e220000301800 */
[----:B------:R-:W-:Y:S05]  /*b450*/  BRA `(.L_x_6318) ;  /* 0x0000000000087947 */ /* 0x000fea0003800000 */
.L_x_6341:
[----:B------:R-:W2:Y:S02]  /*b460*/  LDG.E R2, desc[UR36][R2.64] ;  /* 0x0000002402027981 */ /* 0x000ea4000c1e1900 */
[----:B--2---:R0:W1:Y:S02]  /*b470*/  I2F.F64.U32 R22, R2 ;  /* 0x0000000200167312 */ /* 0x0040640000201800 */
.L_x_6318:
[----:B0-----:R-:W2:Y:S01]  /*b480*/  LDC.U8 R4, c[0x0][0x493] ;  /* 0x000124c0ff047b82 */ /* 0x001ea20000000000 */
[----:B------:R-:W-:Y:S02]  /*b490*/  ULDC.64 UR4, c[0x0][0x488] ;  /* 0x0001220000047ab9 */ /* 0x000fe40000000a00 */
[----:B------:R-:W-:-:S05]  /*b4a0*/  IADD3 R2, P0, R18, UR4, RZ ;  /* 0x0000000412027c10 */ /* 0x000fca000ff1e0ff */
        /* <DEDUP_REMOVED lines=15> */
.L_x_6349:
[----:B------:R-:W2:Y:S02]  /*b5a0*/  LDG.E.U8 R2, desc[UR36][R2.64] ;  /* 0x0000002402027981 */ /* 0x000ea4000c1e1100 */
[----:B--2---:R0:W2:Y:S01]  /*b5b0*/  I2F.F64.U16 R4, R2 ;  /* 0x0000000200047312 */ /* 0x0040a20000101800 */
[----:B------:R-:W-:Y:S05]  /*b5c0*/  BRA `(.L_x_6351) ;  /* 0x0000000c00707947 */ /* 0x000fea0003800000 */
.L_x_6348:
        /* <DEDUP_REMOVED lines=9> */
.L_x_6353:
[----:B------:R-:W2:Y:S02]  /*b660*/  LDG.E R2, desc[UR36][R2.64] ;  /* 0x0000002402027981 */ /* 0x000ea4000c1e1900 */
[----:B--2---:R0:W2:Y:S01]  /*b670*/  I2F.F64 R4, R2 ;  /* 0x0000000200047312 */ /* 0x0040a20000201c00 */
[----:B------:R-:W-:Y:S05]  /*b680*/  BRA `(.L_x_6351) ;  /* 0x0000000c00407947 */ /* 0x000fea0003800000 */
.L_x_6352:
[----:B------:R-:W2:Y:S02]  /*b690*/  LDG.E.U16 R2, desc[UR36][R2.64] ;  /* 0x0000002402027981 */ /* 0x000ea4000c1e1500 */
[----:B--2---:R0:W2:Y:S01]  /*b6a0*/  I2F.F64.S16 R4, R2 ;  /* 0x0000000200047312 */ /* 0x0040a20000101c00 */
[----:B------:R-:W-:Y:S05]  /*b6b0*/  BRA `(.L_x_6351) ;  /* 0x0000000c00347947 */ /* 0x000fea0003800000 */
.L_x_6347:
        /* <DEDUP_REMOVED lines=10> */
.L_x_6355:
[----:B------:R-:W2:Y:S02]  /*b760*/  LDG.E.U16 R0, desc[UR36][R2.64] ;  /* 0x0000002402007981 */ /* 0x000ea4000c1e1500 */
[----:B--2---:R-:W-:-:S05]  /*b770*/  HADD2.F32 R0, -RZ, R0.H0_H0 ;  /* 0x20000000ff007230 */ /* 0x004fca0000004100 */
[----:B------:R-:W-:-:S04]  /*b780*/  FMUL.FTZ R0, R0, 1 ;  /* 0x3f80000000007820 */ /* 0x000fc80000410000 */
[----:B------:R2:W0:Y:S01]  /*b790*/  F2F.F64.F32 R4, R0 ;  /* 0x0000000000047310 */ /* 0x0004220000201800 */
[----:B------:R-:W-:Y:S05]  /*b7a0*/  BRA `(.L_x_6351) ;  /* 0x0000000800f87947 */ /* 0x000fea0003800000 */
.L_x_6354:
        /* <DEDUP_REMOVED lines=10> */
.L_x_6357:
[----:B------:R-:W2:Y:S02]  /*b850*/  LDG.E.U16 R2, desc[UR36][R2.64] ;  /* 0x0000002402027981 */ /* 0x000ea4000c1e1500 */
[----:B--2---:R-:W-:-:S05]  /*b860*/  HADD2.F32 R0, -RZ, R2.H0_H0 ;  /* 0x20000002ff007230 */ /* 0x004fca0000004100 */
[----:B------:R-:W-:-:S04]  /*b870*/  FMUL.FTZ R0, R0, 1 ;  /* 0x3f80000000007820 */ /* 0x000fc80000410000 */
[----:B------:R0:W2:Y:S01]  /*b880*/  F2F.F64.F32 R4, R0 ;  /* 0x0000000000047310 */ /* 0x0000a20000201800 */
[----:B------:R-:W-:Y:S05]  /*b890*/  BRA `(.L_x_6351) ;  /* 0x0000000800bc7947 */ /* 0x000fea0003800000 */
.L_x_6356:
[----:B------:R0:W5:Y:S01]  /*b8a0*/  LDG.E.64 R4, desc[UR36][R2.64] ;  /* 0x0000002402047981 */ /* 0x000162000c1e1b00 */
[----:B------:R-:W-:Y:S05]  /*b8b0*/  BRA `(.L_x_6351) ;  /* 0x0000000800b47947 */ /* 0x000fea0003800000 */
.L_x_6346:
        /* <DEDUP_REMOVED lines=13> */
.L_x_6360:
[----:B------:R0:W5:Y:S01]  /*b990*/  LDG.E.64 R4, desc[UR36][R2.64] ;  /* 0x0000002402047981 */ /* 0x000162000c1e1b00 */
[----:B------:R-:W-:Y:S05]  /*b9a0*/  BRA `(.L_x_6351) ;  /* 0x0000000800787947 */ /* 0x000fea0003800000 */
.L_x_6359:
        /* <DEDUP_REMOVED lines=28> */
.L_x_6362:
        /* <DEDUP_REMOVED lines=15> */
.L_x_6361:
[----:B------:R-:W2:Y:S02]  /*bc60*/  LDG.E.U16 R0, desc[UR36][R2.64] ;  /* 0x0000002402007981 */ /* 0x000ea4000c1e1500 */
[----:B--2---:R-:W-:-:S04]  /*bc70*/  IMAD.U32 R0, R0, 0x10000, RZ ;  /* 0x0001000000007824 */ /* 0x004fc800078e00ff */
[----:B------:R-:W-:-:S04]  /*bc80*/  FMUL.FTZ R0, R0, 1 ;  /* 0x3f80000000007820 */ /* 0x000fc80000410000 */
[----:B------:R0:W2:Y:S01]  /*bc90*/  F2F.F64.F32 R4, R0 ;  /* 0x0000000000047310 */ /* 0x0000a20000201800 */
[----:B------:R-:W-:Y:S05]  /*bca0*/  BRA `(.L_x_6351) ;  /* 0x0000000400b87947 */ /* 0x000fea0003800000 */
.L_x_6358:
        /* <DEDUP_REMOVED lines=11> */
.L_x_6365:
        /* <DEDUP_REMOVED lines=21> */
.L_x_6369:
[----:B------:R-:W-:Y:S05]  /*beb0*/  BSYNC B1 ;  /* 0x0000000000017941 */ /* 0x000fea0003800000 */
.L_x_6368:
[----:B------:R-:W-:Y:S01]  /*bec0*/  LEA R3, R0, 0x3b800000, 0x17 ;  /* 0x3b80000000037811 */ /* 0x000fe200078eb8ff */
[----:B------:R-:W-:-:S05]  /*bed0*/  IMAD.SHL.U32 R0, R2, 0x100000, RZ ;  /* 0x0010000002007824 */ /* 0x000fca00078e00ff */
[----:B------:R-:W-:-:S07]  /*bee0*/  LOP3.LUT R0, R3, R0, R4, 0xfe, !PT ;  /* 0x0000000003007212 */ /* 0x000fce00078efe04 */
.L_x_6367:
[----:B------:R-:W-:Y:S05]  /*bef0*/  BSYNC B0 ;  /* 0x0000000000007941 */ /* 0x000fea0003800000 */
.L_x_6366:
[----:B------:R-:W-:-:S04]  /*bf00*/  FMUL.FTZ R0, R0, 1 ;  /* 0x3f80000000007820 */ /* 0x000fc80000410000 */
[----:B------:R0:W2:Y:S01]  /*bf10*/  F2F.F64.F32 R4, R0 ;  /* 0x0000000000047310 */ /* 0x0000a20000201800 */
[----:B------:R-:W-:Y:S05]  /*bf20*/  BRA `(.L_x_6351) ;  /* 0x0000000400187947 */ /* 0x000fea0003800000 */
.L_x_6364:
        /* <DEDUP_REMOVED lines=21> */
.L_x_6373:
[----:B------:R-:W-:Y:S05]  /*c080*/  BSYNC B1 ;  /* 0x0000000000017941 */ /* 0x000fea0003800000 */
.L_x_6372:
[----:B------:R-:W-:Y:S01]  /*c090*/  LEA R3, R0, 0x37800000, 0x17 ;  /* 0x3780000000037811 */ /* 0x000fe200078eb8ff */
[----:B------:R-:W-:-:S05]  /*c0a0*/  IMAD.SHL.U32 R0, R2, 0x200000, RZ ;  /* 0x0020000002007824 */ /* 0x000fca00078e00ff */
[----:B------:R-:W-:-:S07]  /*c0b0*/  LOP3.LUT R0, R3, R0, R4, 0xfe, !PT ;  /* 0x0000000003007212 */ /* 0x000fce00078efe04 */
.L_x_6371:
[----:B------:R-:W-:Y:S05]  /*c0c0*/  BSYNC B0 ;  /* 0x0000000000007941 */ /* 0x000fea0003800000 */
.L_x_6370:
[----:B------:R-:W-:-:S04]  /*c0d0*/  FMUL.FTZ R0, R0, 1 ;  /* 0x3f80000000007820 */ /* 0x000fc80000410000 */
[----:B------:R0:W2:Y:S01]  /*c0e0*/  F2F.F64.F32 R4, R0 ;  /* 0x0000000000047310 */ /* 0x0000a20000201800 */
[----:B------:R-:W-:Y:S05]  /*c0f0*/  BRA `(.L_x_6351) ;  /* 0x0000000000a47947 */ /* 0x000fea0003800000 */
.L_x_6363:
        /* <DEDUP_REMOVED lines=14> */
.L_x_6377:
[----:B------:R-:W-:Y:S05]  /*c1e0*/  BSYNC B0 ;  /* 0x0000000000007941 */ /* 0x000fea0003800000 */
.L_x_6376:
[----:B------:R-:W-:-:S04]  /*c1f0*/  FMUL.FTZ R0, R0, 1 ;  /* 0x3f80000000007820 */ /* 0x000fc80000410000 */
[----:B------:R0:W2:Y:S01]  /*c200*/  F2F.F64.F32 R4, R0 ;  /* 0x0000000000047310 */ /* 0x0000a20000201800 */
[----:B------:R-:W-:Y:S05]  /*c210*/  BRA `(.L_x_6351) ;  /* 0x00000000005c7947 */ /* 0x000fea0003800000 */
.L_x_6350:
        /* <DEDUP_REMOVED lines=15> */
[----:B01-345:R-:W-:Y:S05]  /*c310*/  CALL.ABS.NOINC R2 ;  /* 0x0000000002007343 */ /* 0x03bfea0003c00000 */
.L_x_6378:
[----:B------:R-:W-:Y:S01]  /*c320*/  CS2R R4, SRZ ;  /* 0x0000000000047805 */ /* 0x000fe2000001ff00 */
[----:B------:R-:W-:Y:S06]  /*c330*/  BRA `(.L_x_6351) ;  /* 0x0000000000147947 */ /* 0x000fec0003800000 */
.L_x_6375:
[----:B------:R-:W2:Y:S02]  /*c340*/  LDG.E.64 R4, desc[UR36][R2.64] ;  /* 0x0000002402047981 */ /* 0x000ea4000c1e1b00 */
[----:B--2---:R-:W0:Y:S01]  /*c350*/  I2F.F64.U64 R4, R4 ;  /* 0x0000000400047312 */ /* 0x004e220000301800 */
[----:B------:R-:W-:Y:S05]  /*c360*/  BRA `(.L_x_6351) ;  /* 0x0000000000087947 */ /* 0x000fea0003800000 */
.L_x_6374:
[----:B------:R-:W2:Y:S02]  /*c370*/  LDG.E R2, desc[UR36][R2.64] ;  /* 0x0000002402027981 */ /* 0x000ea4000c1e1900 */
[----:B--2---:R0:W2:Y:S02]  /*c380*/  I2F.F64.U32 R4, R2 ;  /* 0x0000000200047312 */ /* 0x0040a40000201800 */
.L_x_6351:
[----:B0-2--5:R-:W0:Y:S01]  /*c390*/  MUFU.RCP64H R3, R5 ;  /* 0x0000000500037308 */ /* 0x025e220000001800 */
[----:B------:R-:W-:Y:S01]  /*c3a0*/  IMAD.MOV.U32 R2, RZ, RZ, 0x1 ;  /* 0x00000001ff027424 */ /* 0x000fe200078e00ff */
[----:B-1-34-:R-:W-:Y:S01]  /*c3b0*/  FSETP.GEU.AND P1, PT, |R23|, 6.5827683646048100446e-37, PT ;  /* 0x036000001700780b */ /* 0x01afe20003f2e200 */
        /* <DEDUP_REMOVED lines=14> */
[----:B------:R-:W-:-:S07]  /*c4a0*/  IMAD.MOV.U32 R3, RZ, RZ, R23 ;  /* 0x000000ffff037224 */ /* 0x000fce00078e0017 */
[----:B------:R-:W-:Y:S05]  /*c4b0*/  CALL.REL.NOINC `($__internal_0_$__cuda_sm20_div_rn_f64_full) ;  /* 0x00000058001c7944 */ /* 0x000fea0003c00000 */
[----:B------:R-:W-:-:S07]  /*c4c0*/  IMAD.MOV.U32 R2, RZ, RZ, R4 ;  /* 0x000000ffff027224 */ /* 0x000fce00078e0004 */
.L_x_6380:
[----:B------:R-:W-:Y:S05]  /*c4d0*/  BSYNC B0 ;  /* 0x0000000000007941 */ /* 0x000fea0003800000 */
.L_x_6379:
        /* <DEDUP_REMOVED lines=16> */
.L_x_6384:
[----:B------:R-:W0:Y:S02]  /*c5e0*/  F2I.S64.F64.TRUNC R2, R2 ;  /* 0x0000000200027311 */ /* 0x000e24000030d900 */
[----:B0-----:R-:W-:-:S05]  /*c5f0*/  IMAD.MOV.U32 R5, RZ, RZ, R2 ;  /* 0x000000ffff057224 */ /* 0x001fca00078e0002 */
[----:B------:R0:W-:Y:S01]  /*c600*/  STG.E.U8 desc[UR36][R16.64], R5 ;  /* 0x0000000510007986 */ /* 0x0001e2000c101124 */
[----:B------:R-:W-:Y:S05]  /*c610*/  BRA `(.L_x_6386) ;  /* 0x0000000c00f87947 */ /* 0x000fea0003800000 */
.L_x_6383:
        /* <DEDUP_REMOVED lines=9> */
.L_x_6388:
[----:B------:R-:W0:Y:S02]  /*c6b0*/  F2I.F64.TRUNC R3, R2 ;  /* 0x0000000200037311 */ /* 0x000e24000030d100 */
[----:B0-----:R0:W-:Y:S01]  /*c6c0*/  STG.E desc[UR36][R16.64], R3 ;  /* 0x0000000310007986 */ /* 0x0011e2000c101924 */
[----:B------:R-:W-:Y:S05]  /*c6d0*/  BRA `(.L_x_6386) ;  /* 0x0000000c00c87947 */ /* 0x000fea0003800000 */
.L_x_6387:
[----:B------:R-:W0:Y:S02]  /*c6e0*/  F2I.F64.TRUNC R3, R2 ;  /* 0x0000000200037311 */ /* 0x000e24000030d100 */
[----:B0-----:R0:W-:Y:S01]  /*c6f0*/  STG.E.U16 desc[UR36][R16.64], R3 ;  /* 0x0000000310007986 */ /* 0x0011e2000c101524 */
[----:B------:R-:W-:Y:S05]  /*c700*/  BRA `(.L_x_6386) ;  /* 0x0000000c00bc7947 */ /* 0x000fea0003800000 */
.L_x_6382:
        /* <DEDUP_REMOVED lines=13> */
.L_x_6390:
        /* <DEDUP_REMOVED lines=8> */
.L_x_6389:
        /* <DEDUP_REMOVED lines=14> */
.L_x_6392:
        /* <DEDUP_REMOVED lines=9> */
.L_x_6391:
[----:B------:R4:W-:Y:S01]  /*c9d0*/  STG.E.64 desc[UR36][R16.64], R4 ;  /* 0x0000000410007986 */ /* 0x0009e2000c101b24 */
[----:B------:R-:W-:Y:S05]  /*c9e0*/  BRA `(.L_x_6386) ;  /* 0x0000000c00047947 */ /* 0x000fea0003800000 */
.L_x_6381:
        /* <DEDUP_REMOVED lines=12> */
.L_x_6395:
[----:B------:R-:W-:-:S05]  /*cab0*/  CS2R R6, SRZ ;  /* 0x0000000000067805 */ /* 0x000fca000001ff00 */
[----:B------:R0:W-:Y:S01]  /*cac0*/  STG.E.128 desc[UR36][R16.64], R4 ;  /* 0x0000000410007986 */ /* 0x0001e2000c101d24 */
[----:B------:R-:W-:Y:S05]  /*cad0*/  BRA `(.L_x_6386) ;  /* 0x0000000800c87947 */ /* 0x000fea0003800000 */
.L_x_6394:
        /* <DEDUP_REMOVED lines=25> */
.L_x_6399:
[----:B------:R-:W-:Y:S05]  /*cc70*/  BSYNC B0 ;  /* 0x0000000000007941 */ /* 0x000fea0003800000 */
.L_x_6398:
[----:B------:R-:W-:-:S05]  /*cc80*/  LOP3.LUT R3, R0, R3, RZ, 0xfc, !PT ;  /* 0x0000000300037212 */ /* 0x000fca00078efcff */
[----:B------:R0:W-:Y:S01]  /*cc90*/  STG.E.U8 desc[UR36][R16.64], R3 ;  /* 0x0000000310007986 */ /* 0x0001e2000c101124 */
[----:B------:R-:W-:Y:S05]  /*cca0*/  BRA `(.L_x_6386) ;  /* 0x0000000800547947 */ /* 0x000fea0003800000 */
.L_x_6397:
        /* <DEDUP_REMOVED lines=17> */
.L_x_6401:
[----:B------:R-:W-:Y:S01]  /*cdc0*/  IMAD.MOV.U32 R0, RZ, RZ, 0x7f ;  /* 0x0000007fff007424 */ /* 0x000fe200078e00ff */
[----:B------:R-:W-:-:S04]  /*cdd0*/  ISETP.GT.U32.AND P0, PT, R2, 0x7f800000, PT ;  /* 0x7f8000000200780c */ /* 0x000fc80003f04070 */
[----:B------:R-:W-:-:S09]  /*cde0*/  SEL R0, R0, 0x7c, P0 ;  /* 0x0000007c00007807 */ /* 0x000fd20000000000 */
.L_x_6402:
[----:B------:R-:W-:Y:S05]  /*cdf0*/  BSYNC B0 ;  /* 0x0000000000007941 */ /* 0x000fea0003800000 */
.L_x_6400:
[----:B------:R-:W-:-:S04]  /*ce00*/  LOP3.LUT R2, R3, 0x80000000, RZ, 0xc0, !PT ;  /* 0x8000000003027812 */ /* 0x000fc800078ec0ff */
[----:B------:R-:W-:-:S04]  /*ce10*/  SHF.R.U32.HI R3, RZ, 0x18, R2 ;  /* 0x00000018ff037819 */ /* 0x000fc80000011602 */
[----:B------:R-:W-:-:S05]  /*ce20*/  LOP3.LUT R3, R0, R3, RZ, 0xfc, !PT ;  /* 0x0000000300037212 */ /* 0x000fca00078efcff */
[----:B------:R0:W-:Y:S01]  /*ce30*/  STG.E.U8 desc[UR36][R16.64], R3 ;  /* 0x0000000310007986 */ /* 0x0001e2000c101124 */
[----:B------:R-:W-:Y:S05]  /*ce40*/  BRA `(.L_x_6386) ;  /* 0x0000000400ec7947 */ /* 0x000fea0003800000 */
.L_x_6396:
        /* <DEDUP_REMOVED lines=8> */
.L_x_6393:
        /* <DEDUP_REMOVED lines=11> */
.L_x_6405:
        /* <DEDUP_REMOVED lines=21> */
.L_x_6408:
[----:B------:R-:W-:-:S04]  /*d0d0*/  LOP3.LUT R2, R3, 0x80000000, RZ, 0xc0, !PT ;  /* 0x8000000003027812 */ /* 0x000fc800078ec0ff */
[----:B------:R-:W-:-:S04]  /*d0e0*/  SHF.R.U32.HI R3, RZ, 0x18, R2 ;  /* 0x00000018ff037819 */ /* 0x000fc80000011602 */
[----:B------:R-:W-:-:S04]  /*d0f0*/  LOP3.LUT R0, R0, R3, RZ, 0xfc, !PT ;  /* 0x0000000300007212 */ /* 0x000fc800078efcff */
[----:B------:R-:W-:-:S07]  /*d100*/  PRMT R8, R0, 0x7610, R8 ;  /* 0x0000761000087816 */ /* 0x000fce0000000008 */
.L_x_6407:
[----:B------:R-:W-:Y:S05]  /*d110*/  BSYNC B0 ;  /* 0x0000000000007941 */ /* 0x000fea0003800000 */
.L_x_6406:
[----:B------:R0:W-:Y:S01]  /*d120*/  STG.E.U8 desc[UR36][R16.64], R8 ;  /* 0x0000000810007986 */ /* 0x0001e2000c101124 */
[----:B------:R-:W-:Y:S05]  /*d130*/  BRA `(.L_x_6386) ;  /* 0x0000000400307947 */ /* 0x000fea0003800000 */
.L_x_6404:
        /* <DEDUP_REMOVED lines=21> */
.L_x_6411:
[----:B------:R-:W-:-:S04]  /*d290*/  LOP3.LUT R2, R3, 0x80000000, RZ, 0xc0, !PT ;  /* 0x8000000003027812 */ /* 0x000fc800078ec0ff */
[----:B------:R-:W-:-:S04]  /*d2a0*/  SHF.R.U32.HI R3, RZ, 0x18, R2 ;  /* 0x00000018ff037819 */ /* 0x000fc80000011602 */
[----:B------:R-:W-:-:S04]  /*d2b0*/  LOP3.LUT R0, R0, R3, RZ, 0xfc, !PT ;  /* 0x0000000300007212 */ /* 0x000fc800078efcff */
[----:B------:R-:W-:-:S07]  /*d2c0*/  PRMT R8, R0, 0x7610, R8 ;  /* 0x0000761000087816 */ /* 0x000fce0000000008 */
.L_x_6410:
[----:B------:R-:W-:Y:S05]  /*d2d0*/  BSYNC B0 ;  /* 0x0000000000007941 */ /* 0x000fea0003800000 */
.L_x_6409:
[----:B------:R0:W-:Y:S01]  /*d2e0*/  STG.E.U8 desc[UR36][R16.64], R8 ;  /* 0x0000000810007986 */ /* 0x0001e2000c101124 */
[----:B------:R-:W-:Y:S05]  /*d2f0*/  BRA `(.L_x_6386) ;  /* 0x0000000000c07947 */ /* 0x000fea0003800000 */
.L_x_6403:
        /* <DEDUP_REMOVED lines=26> */
.L_x_6385:
[----:B------:R-:W-:Y:S01]  /*d4a0*/  MOV R0, 0x0 ;  /* 0x0000000000007802 */ /* 0x000fe20000000f00 */
[----:B------:R-:W-:Y:S01]  /*d4b0*/  ULDC.64 UR4, c[0x4][0x178] ;  /* 0x01005e0000047ab9 */ /* 0x000fe20000000a00 */
[----:B------:R-:W-:Y:S01]  /*d4c0*/  ULDC.64 UR6, c[0x4][0x60] ;  /* 0x0100180000067ab9 */ /* 0x000fe20000000a00 */
[----:B------:R-:W-:Y:S01]  /*d4d0*/  IMAD.U32 R4, RZ, RZ, UR4 ;  /* 0x00000004ff047e24 */ /* 0x000fe2000f8e00ff */
[----:B------:R0:W1:Y:S01]  /*d4e0*/  LDC.64 R2, c[0x4][R0] ;  /* 0x0100000000027b82 */ /* 0x0000620000000a00 */
[----:B------:R-:W-:Y:S01]  /*d4f0*/  IMAD.U32 R5, RZ, RZ, UR5 ;  /* 0x00000005ff057e24 */ /* 0x000fe2000f8e00ff */
[----:B------:R-:W-:Y:S01]  /*d500*/  ULDC.64 UR4, c[0x4][0x180] ;  /* 0x0100600000047ab9 */ /* 0x000fe20000000a00 */
[----:B------:R-:W-:Y:S01]  /*d510*/  IMAD.U32 R10, RZ, RZ, UR6 ;  /* 0x00000006ff0a7e24 */ /* 0x000fe2000f8e00ff */
[----:B------:R-:W-:Y:S01]  /*d520*/  MOV R11, UR7 ;  /* 0x00000007000b7c02 */ /* 0x000fe20008000f00 */
[----:B------:R-:W-:Y:S02]  /*d530*/  IMAD.U32 R6, RZ, RZ, UR4 ;  /* 0x00000004ff067e24 */ /* 0x000fe4000f8e00ff */
[----:B------:R-:W-:-:S02]  /*d540*/  IMAD.U32 R7, RZ, RZ, UR5 ;  /* 0x00000005ff077e24 */ /* 0x000fc4000f8e00ff */
[----:B------:R-:W-:Y:S02]  /*d550*/  IMAD.MOV.U32 R8, RZ, RZ, 0x65 ;  /* 0x00000065ff087424 */ /* 0x000fe400078e00ff */
[----:B------:R-:W-:Y:S02]  /*d560*/  IMAD.MOV.U32 R12, RZ, RZ, 0x1 ;  /* 0x00000001ff0c7424 */ /* 0x000fe400078e00ff */
[----:B0-----:R-:W-:-:S07]  /*d570*/  IMAD.MOV.U32 R13, RZ, RZ, RZ ;  /* 0x000000ffff0d7224 */ /* 0x001fce00078e00ff */
[----:B------:R-:W-:-:S07]  /*d580*/  LEPC R20, `(.L_x_6414) ;  /* 0x000000001014794e */ /* 0x000fce0000000000 */
[----:B-1----:R-:W-:Y:S05]  /*d590*/  CALL.ABS.NOINC R2 ;  /* 0x0000000002007343 */ /* 0x002fea0003c00000 */
.L_x_6414:
[----:B------:R-:W-:Y:S05]  /*d5a0*/  BRA `(.L_x_6386) ;  /* 0x0000000000147947 */ /* 0x000fea0003800000 */
.L_x_6413:
[----:B------:R-:W0:Y:S02]  /*d5b0*/  F2I.U64.F64.TRUNC R2, R2 ;  /* 0x0000000200027311 */ /* 0x000e24000030d800 */
[----:B0-----:R0:W-:Y:S01]  /*d5c0*/  STG.E.64 desc[UR36][R16.64], R2 ;  /* 0x0000000210007986 */ /* 0x0011e2000c101b24 */
[----:B------:R-:W-:Y:S05]  /*d5d0*/  BRA `(.L_x_6386) ;  /* 0x0000000000087947 */ /* 0x000fea0003800000 */
.L_x_6412:
[----:B------:R-:W0:Y:S02]  /*d5e0*/  F2I.U32.F64.TRUNC R3, R2 ;  /* 0x0000000200037311 */ /* 0x000e24000030d000 */
[----:B0-----:R0:W-:Y:S02]  /*d5f0*/  STG.E desc[UR36][R16.64], R3 ;  /* 0x0000000310007986 */ /* 0x0011e4000c101924 */
.L_x_6386:
[----:B------:R-:W-:-:S07]  /*d600*/  VIADD R19, R19, 0x80 ;  /* 0x0000008013137836 */ /* 0x000fce0000000000 */
.L_x_6311:
[----:B------:R-:W-:Y:S05]  /*d610*/  BSYNC B6 ;  /* 0x0000000000067941 */ /* 0x000fea0003800000 */
.L_x_6310:
[----:B------:R-:W-:Y:S02]  /*d620*/  ULDC UR4, c[0x0][0x210] ;  /* 0x0000840000047ab9 */ /* 0x000fe40000000800 */
[----:B------:R-:W-:-:S13]  /*d630*/  ISETP.GE.AND P0, PT, R19, UR4, PT ;  /* 0x0000000413007c0c */ /* 0x000fda000bf06270 */
[----:B------:R-:W-:Y:S05]  /*d640*/  @P0 EXIT ;  /* 0x000000000000094d */ /* 0x000fea0003800000 */
        /* <DEDUP_REMOVED lines=354> */
.L_x_6415:
        /* <DEDUP_REMOVED lines=21> */
.L_x_6419:
[----:B------:R-:W2:Y:S02]  /*edc0*/  LDG.E.U8 R2, desc[UR36][R2.64] ;  /* 0x0000002402027981 */ /* 0x000ea4000c1e1100 */
[----:B--2---:R0:W1:Y:S01]  /*edd0*/  I2F.F64.U16 R18, R2 ;  /* 0x0000000200127312 */ /* 0x0040620000101800 */
[----:B------:R-:W-:Y:S05]  /*ede0*/  BRA `(.L_x_6421) ;  /* 0x0000000c00707947 */ /* 0x000fea0003800000 */
.L_x_6418:
        /* <DEDUP_REMOVED lines=9> */
.L_x_6423:
[----:B------:R-:W2:Y:S02]  /*ee80*/  LDG.E R2, desc[UR36][R2.64] ;  /* 0x0000002402027981 */ /* 0x000ea4000c1e1900 */
[----:B--2---:R0:W1:Y:S01]  /*ee90*/  I2F.F64 R18, R2 ;  /* 0x0000000200127312 */ /* 0x0040620000201c00 */
[----:B------:R-:W-:Y:S05]  /*eea0*/  BRA `(.L_x_6421) ;  /* 0x0000000c00407947 */ /* 0x000fea0003800000 */
.L_x_6422:
[----:B------:R-:W2:Y:S02]  /*eeb0*/  LDG.E.U16 R2, desc[UR36][R2.64] ;  /* 0x0000002402027981 */ /* 0x000ea4000c1e1500 */
[----:B--2---:R0:W1:Y:S01]  /*eec0*/  I2F.F64.S16 R18, R2 ;  /* 0x0000000200127312 */ /* 0x0040620000101c00 */
[----:B------:R-:W-:Y:S05]  /*eed0*/  BRA `(.L_x_6421) ;  /* 0x0000000c00347947 */ /* 0x000fea0003800000 */
.L_x_6417:
        /* <DEDUP_REMOVED lines=10> */
.L_x_6425:
[----:B------:R-:W2:Y:S02]  /*ef80*/  LDG.E.U16 R0, desc[UR36][R2.64] ;  /* 0x0000002402007981 */ /* 0x000ea4000c1e1500 */
[----:B--2---:R-:W-:-:S05]  /*ef90*/  HADD2.F32 R0, -RZ, R0.H0_H0 ;  /* 0x20000000ff007230 */ /* 0x004fca0000004100 */
[----:B------:R-:W-:-:S04]  /*efa0*/  FMUL.FTZ R0, R0, 1 ;  /* 0x3f80000000007820 */ /* 0x000fc80000410000 */
[----:B------:R0:W1:Y:S01]  /*efb0*/  F2F.F64.F32 R18, R0 ;  /* 0x0000000000127310 */ /* 0x0000620000201800 */
[----:B------:R-:W-:Y:S05]  /*efc0*/  BRA `(.L_x_6421) ;  /* 0x0000000800f87947 */ /* 0x000fea0003800000 */
.L_x_6424:
        /* <DEDUP_REMOVED lines=10> */
.L_x_6427:
[----:B------:R-:W2:Y:S02]  /*f070*/  LDG.E.U16 R2, desc[UR36][R2.64] ;  /* 0x0000002402027981 */ /* 0x000ea4000c1e1500 */
[----:B--2---:R-:W-:-:S05]  /*f080*/  HADD2.F32 R0, -RZ, R2.H0_H0 ;  /* 0x20000002ff007230 */ /* 0x004fca0000004100 */
[----:B------:R-:W-:-:S04]  /*f090*/  FMUL.FTZ R0, R0, 1 ;  /* 0x3f80000000007820 */ /* 0x000fc80000410000 */
[----:B------:R0:W1:Y:S01]  /*f0a0*/  F2F.F64.F32 R18, R0 ;  /* 0x0000000000127310 */ /* 0x0000620000201800 */
[----:B------:R-:W-:Y:S05]  /*f0b0*/  BRA `(.L_x_6421) ;  /* 0x0000000800bc7947 */ /* 0x000fea0003800000 */
.L_x_6426:
[----:B------:R0:W5:Y:S01]  /*f0c0*/  LDG.E.64 R18, desc[UR36][R2.64] ;  /* 0x0000002402127981 */ /* 0x000162000c1e1b00 */
[----:B------:R-:W-:Y:S05]  /*f0d0*/  BRA `(.L_x_6421) ;  /* 0x0000000800b47947 */ /* 0x000fea0003800000 */
.L_x_6416:
        /* <DEDUP_REMOVED lines=13> */
.L_x_6430:
[----:B------:R0:W5:Y:S01]  /*f1b0*/  LDG.E.64 R18, desc[UR36][R2.64] ;  /* 0x0000002402127981 */ /* 0x000162000c1e1b00 */
[----:B------:R-:W-:Y:S05]  /*f1c0*/  BRA `(.L_x_6421) ;  /* 0x0000000800787947 */ /* 0x000fea0003800000 */
.L_x_6429:
        /* <DEDUP_REMOVED lines=26> */
[----:B------:R1:W2:Y:S01]  /*f370*/  F2F.F64.F32 R18, R5 ;  /* 0x0000000500127310 */ /* 0x0002a20000201800 */
[----:B------:R-:W-:Y:S05]  /*f380*/  BRA `(.L_x_6421) ;  /* 0x0000000800087947 */ /* 0x000fea0003800000 */
.L_x_6432:
        /* <DEDUP_REMOVED lines=15> */
.L_x_6431:
[----:B------:R-:W2:Y:S02]  /*f480*/  LDG.E.U16 R0, desc[UR36][R2.64] ;  /* 0x0000002402007981 */ /* 0x000ea4000c1e1500 */
[----:B--2---:R-:W-:-:S04]  /*f490*/  IMAD.U32 R0, R0, 0x10000, RZ ;  /* 0x0001000000007824 */ /* 0x004fc800078e00ff */
[----:B------:R-:W-:-:S04]  /*f4a0*/  FMUL.FTZ R0, R0, 1 ;  /* 0x3f80000000007820 */ /* 0x000fc80000410000 */
[----:B------:R0:W1:Y:S01]  /*f4b0*/  F2F.F64.F32 R18, R0 ;  /* 0x0000000000127310 */ /* 0x0000620000201800 */
[----:B------:R-:W-:Y:S05]  /*f4c0*/  BRA `(.L_x_6421) ;  /* 0x0000000400b87947 */ /* 0x000fea0003800000 */
.L_x_6428:
        /* <DEDUP_REMOVED lines=11> */
.L_x_6435:
        /* <DEDUP_REMOVED lines=21> */
.L_x_6439:
[----:B------:R-:W-:Y:S05]  /*f6d0*/  BSYNC B1 ;  /* 0x0000000000017941 */ /* 0x000fea0003800000 */
.L_x_6438:
[----:B------:R-:W-:Y:S01]  /*f6e0*/  LEA R3, R0, 0x3b800000, 0x17 ;  /* 0x3b80000000037811 */ /* 0x000fe200078eb8ff */
[----:B------:R-:W-:-:S05]  /*f6f0*/  IMAD.SHL.U32 R0, R2, 0x100000, RZ ;  /* 0x0010000002007824 */ /* 0x000fca00078e00ff */
[----:B------:R-:W-:-:S07]  /*f700*/  LOP3.LUT R0, R3, R0, R4, 0xfe, !PT ;  /* 0x0000000003007212 */ /* 0x000fce00078efe04 */
.L_x_6437:
[----:B------:R-:W-:Y:S05]  /*f710*/  BSYNC B0 ;  /* 0x0000000000007941 */ /* 0x000fea0003800000 */
.L_x_6436:
[----:B------:R-:W-:-:S04]  /*f720*/  FMUL.FTZ R0, R0, 1 ;  /* 0x3f80000000007820 */ /* 0x000fc80000410000 */
[----:B------:R0:W1:Y:S01]  /*f730*/  F2F.F64.F32 R18, R0 ;  /* 0x0000000000127310 */ /* 0x0000620000201800 */
[----:B------:R-:W-:Y:S05]  /*f740*/  BRA `(.L_x_6421) ;  /* 0x0000000400187947 */ /* 0x000fea0003800000 */
.L_x_6434:
        /* <DEDUP_REMOVED lines=12> */
[----:B------:R-:W-:Y:S02]  /*f810*/  SHF.L.U32 R4, R3, 0x1f, RZ ;  /* 0x0000001f03047819 */ /* 0x000fe400000006ff */
[----:B------:R-:W-:-:S05]  /*f820*/  SHF.R.U32.HI R0, RZ, 0x2, R0 ;  /* 0x00000002ff007819 */ /* 0x000fca0000011600 */
[----:B------:R-:W-:Y:S05]  /*f830*/  @P0 BRA `(.L_x_6443) ;  /* 0x0000000000180947 */ /* 0x000fea0003800000 */
[----:B------:R-:W0:Y:S02]  /*f840*/  FLO.U32 R3, R2 ;  /* 0x0000000200037300 */ /* 0x000e2400000e0000 */
[----:B0-----:R-:W-:-:S04]  /*f850*/  IADD3 R3, -R3, 0x1f, RZ ;  /* 0x0000001f03037810 */ /* 0x001fc80007ffe1ff */
[----:B------:R-:W-:Y:S01]  /*f860*/  IADD3 R0, R0, 0x1e, -R3 ;  /* 0x0000001e00007810 */ /* 0x000fe20007ffe803 */
[----:B------:R-:W-:-:S05]  /*f870*/  VIADD R5, R3, 0xffffffe3 ;  /* 0xffffffe303057836 */ /* 0x000fca0000000000 */
[----:B------:R-:W-:-:S04]  /*f880*/  SHF.L.U32 R5, R2, R5, RZ ;  /* 0x0000000502057219 */ /* 0x000fc800000006ff */
[----:B------:R-:W-:-:S07]  /*f890*/  LOP3.LUT R2, R5, 0x3, RZ, 0xc0, !PT ;  /* 0x0000000305027812 */ /* 0x000fce00078ec0ff */
.L_x_6443:
[----:B------:R-:W-:Y:S05]  /*f8a0*/  BSYNC B1 ;  /* 0x0000000000017941 */ /* 0x000fea0003800000 */
.L_x_6442:
[----:B------:R-:W-:Y:S01]  /*f8b0*/  LEA R3, R0, 0x37800000, 0x17 ;  /* 0x3780000000037811 */ /* 0x000fe200078eb8ff */
[----:B------:R-:W-:-:S05]  /*f8c0*/  IMAD.SHL.U32 R0, R2, 0x200000, RZ ;  /* 0x0020000002007824 */ /* 0x000fca00078e00ff */
[----:B------:R-:W-:-:S07]  /*f8d0*/  LOP3.LUT R0, R3, R0, R4, 0xfe, !PT ;  /* 0x0000000003007212 */ /* 0x000fce00078efe04 */
.L_x_6441:
[----:B------:R-:W-:Y:S05]  /*f8e0*/  BSYNC B0 ;  /* 0x0000000000007941 */ /* 0x000fea0003800000 */
.L_x_6440:
[----:B------:R-:W-:-:S04]  /*f8f0*/  FMUL.FTZ R0, R0, 1 ;  /* 0x3f80000000007820 */ /* 0x000fc80000410000 */
[----:B------:R0:W1:Y:S01]  /*f900*/  F2F.F64.F32 R18, R0 ;  /* 0x0000000000127310 */ /* 0x0000620000201800 */
[----:B------:R-:W-:Y:S05]  /*f910*/  BRA `(.L_x_6421) ;  /* 0x0000000000a47947 */ /* 0x000fea0003800000 */
.L_x_6433:
        /* <DEDUP_REMOVED lines=14> */
.L_x_6447:
[----:B------:R-:W-:Y:S05]  /*fa00*/  BSYNC B0 ;  /* 0x0000000000007941 */ /* 0x000fea0003800000 */
.L_x_6446:
[----:B------:R-:W-:-:S04]  /*fa10*/  FMUL.FTZ R0, R0, 1 ;  /* 0x3f80000000007820 */ /* 0x000fc80000410000 */
[----:B------:R0:W1:Y:S01]  /*fa20*/  F2F.F64.F32 R18, R0 ;  /* 0x0000000000127310 */ /* 0x0000620000201800 */
[----:B------:R-:W-:Y:S05]  /*fa30*/  BRA `(.L_x_6421) ;  /* 0x00000000005c7947 */ /* 0x000fea0003800000 */
.L_x_6420:
        /* <DEDUP_REMOVED lines=16> */
.L_x_6448:
[----:B------:R-:W-:Y:S01]  /*fb40*/  CS2R R18, SRZ ;  /* 0x0000000000127805 */ /* 0x000fe2000001ff00 */
[----:B------:R-:W-:Y:S06]  /*fb50*/  BRA `(.L_x_6421) ;  /* 0x0000000000147947 */ /* 0x000fec0003800000 */
.L_x_6445:
[----:B------:R-:W2:Y:S02]  /*fb60*/  LDG.E.64 R18, desc[UR36][R2.64] ;  /* 0x0000002402127981 */ /* 0x000ea4000c1e1b00 */
[----:B--2---:R-:W0:Y:S01]  /*fb70*/  I2F.F64.U64 R18, R18 ;  /* 0x0000001200127312 */ /* 0x004e220000301800 */
[----:B------:R-:W-:Y:S05]  /*fb80*/  BRA `(.L_x_6421) ;  /* 0x0000000000087947 */ /* 0x000fea0003800000 */
.L_x_6444:
[----:B------:R-:W2:Y:S02]  /*fb90*/  LDG.E R2, desc[UR36][R2.64] ;  /* 0x0000002402027981 */ /* 0x000ea4000c1e1900 */
[----:B--2---:R0:W1:Y:S02]  /*fba0*/  I2F.F64.U32 R18, R2 ;  /* 0x0000000200127312 */ /* 0x0040640000201800 */
.L_x_6421:
[----:B0-----:R-:W0:Y:S01]  /*fbb0*/  LDC.U8 R2, c[0x0][0x493] ;  /* 0x000124c0ff027b82 */ /* 0x001e220000000000 */
[----:B------:R-:W-:Y:S02]  /*fbc0*/  ULDC.64 UR4, c[0x0][0x488] ;  /* 0x0001220000047ab9 */ /* 0x000fe40000000a00 */
[----:B------:R-:W-:-:S05]  /*fbd0*/  IADD3 R22, P0, R22, UR4, RZ ;  /* 0x0000000416167c10 */ /* 0x000fca000ff1e0ff */
        /* <DEDUP_REMOVED lines=12> */
[----:B---3--:R-:W1:Y:S02]  /*fca0*/  LDG.E.S8 R4, desc[UR36][R22.64] ;  /* 0x0000002416047981 */ /* 0x008e64000c1e1300 */
[----:B-1----:R-:W0:Y:S01]  /*fcb0*/  I2F.F64.S16 R4, R4 ;  /* 0x0000000400047312 */ /* 0x002e220000101c00 */
[----:B------:R-:W-:Y:S05]  /*fcc0*/  BRA `(.L_x_6454) ;  /* 0x0000000c007c7947 */ /* 0x000fea0003800000 */
.L_x_6452:
[----:B---3--:R-:W1:Y:S02]  /*fcd0*/  LDG.E.U8 R4, desc[UR36][R22.64] ;  /* 0x0000002416047981 */ /* 0x008e64000c1e1100 */
[----:B-1----:R-:W1:Y:S01]  /*fce0*/  I2F.F64.U16 R4, R4 ;  /* 0x0000000400047312 */ /* 0x002e620000101800 */
[----:B------:R-:W-:Y:S05]  /*fcf0*/  BRA `(.L_x_6454) ;  /* 0x0000000c00707947 */ /* 0x000fea0003800000 */
.L_x_6451:
[----:B------:R-:W-:-:S13]  /*fd00*/  ISETP.NE.AND P0, PT, R0, 0x2, PT ;  /* 0x000000020000780c */ /* 0x000fda0003f05270 */
[----:B------:R-:W-:Y:S05]  /*fd10*/  @!P0 BRA `(.L_x_6455) ;  /* 0x0000000000288947 */ /* 0x000fea0003800000 */
[----:B------:R-:W-:-:S13]  /*fd20*/  ISETP.NE.AND P0, PT, R0, 0x3, PT ;  /* 0x000000030000780c */ /* 0x000fda0003f05270 */
[----:B------:R-:W-:Y:S05]  /*fd30*/  @!P0 BRA `(.L_x_6456) ;  /* 0x0000000000148947 */ /* 0x000fea0003800000 */
[----:B------:R-:W-:-:S13]  /*fd40*/  ISETP.NE.AND P0, PT, R0, 0x4, PT ;  /* 0x000000040000780c */ /* 0x000fda0003f05270 */
[----:B------:R-:W-:Y:S05]  /*fd50*/  @P0 BRA `(.L_x_6453) ;  /* 0x0000000800fc0947 */ /* 0x000fea0003800000 */
[----:B-1-3--:R-:W3:Y:S02]  /*fd60*/  LDG.E.64 R4, desc[UR36][R22.64] ;  /* 0x0000002416047981 */ /* 0x00aee4000c1e1b00 */
[----:B---3--:R-:W0:Y:S01]  /*fd70*/  I2F.F64.S64 R4, R4 ;  /* 0x0000000400047312 */ /* 0x008e220000301c00 */
[----:B------:R-:W-:Y:S05]  /*fd80*/  BRA `(.L_x_6454) ;  /* 0x0000000c004c7947 */ /* 0x000fea0003800000 */
.L_x_6456:
[----:B---3--:R-:W1:Y:S02]  /*fd90*/  LDG.E R4, desc[UR36][R22.64] ;  /* 0x0000002416047981 */ /* 0x008e64000c1e1900 */
[----:B-1----:R-:W0:Y:S01]  /*fda0*/  I2F.F64 R4, R4 ;  /* 0x0000000400047312 */ /* 0x002e220000201c00 */
[----:B------:R-:W-:Y:S05]  /*fdb0*/  BRA `(.L_x_6454) ;  /* 0x0000000c00407947 */ /* 0x000fea0003800000 */
.L_x_6455:
[----:B---3--:R-:W1:Y:S02]  /*fdc0*/  LDG.E.U16 R4, desc[UR36][R22.64] ;  /* 0x0000002416047981 */ /* 0x008e64000c1e1500 */
[----:B-1----:R-:W3:Y:S01]  /*fdd0*/  I2F.F64.S16 R4, R4 ;  /* 0x0000000400047312 */ /* 0x002ee20000101c00 */
[----:B------:R-:W-:Y:S05]  /*fde0*/  BRA `(.L_x_6454) ;  /* 0x0000000c00347947 */ /* 0x000fea0003800000 */
.L_x_6450:
[----:B------:R-:W-:-:S13]  /*fdf0*/  ISETP.GT.AND P0, PT, R0, 0x6, PT ;  /* 0x000000060000780c */ /* 0x000fda0003f04270 */
[----:B------:R-:W-:Y:S05]  /*fe00*/  @P0 BRA `(.L_x_6457) ;  /* 0x0000000000340947 */ /* 0x000fea0003800000 */
[----:B------:R-:W-:-:S13]  /*fe10*/  ISETP.NE.AND P0, PT, R0, 0x5, PT ;  /* 0x000000050000780c */ /* 0x000fda0003f05270 */
[----:B------:R-:W-:Y:S05]  /*fe20*/  @!P0 BRA `(.L_x_6458) ;  /* 0x0000000000188947 */ /* 0x000fea0003800000 */
[----:B------:R-:W-:-:S13]  /*fe30*/  ISETP.NE.AND P0, PT, R0, 0x6, PT ;  /* 0x000000060000780c */ /* 0x000fda0003f05270 */
[----:B------:R-:W-:Y:S05]  /*fe40*/  @P0 BRA `(.L_x_6453) ;  /* 0x0000000800c00947 */ /* 0x000fea0003800000 */
[----:B---3--:R-:W3:Y:S02]  /*fe50*/  LDG.E R4, desc[UR36][R22.64] ;  /* 0x0000002416047981 */ /* 0x008ee4000c1e1900 */
[----:B---3--:R-:W-:-:S06]  /*fe60*/  FMUL.FTZ R4, R4, 1 ;  /* 0x3f80000004047820 */ /* 0x008fcc0000410000 */
[----:B-1----:R-:W0:Y:S01]  /*fe70*/  F2F.F64.F32 R4, R4 ;  /* 0x0000000400047310 */ /* 0x002e220000201800 */
[----:B------:R-:W-:Y:S05]  /*fe80*/  BRA `(.L_x_6454) ;  /* 0x0000000c000c7947 */ /* 0x000fea0003800000 */
.L_x_6458:
[----:B------:R-:W2:Y:S02]  /*fe90*/  LDG.E.U16 R0, desc[UR36][R22.64] ;  /* 0x0000002416007981 */ /* 0x000ea4000c1e1500 */
[----:B--2---:R-:W-:-:S05]  /*fea0*/  HADD2.F32 R0, -RZ, R0.H0_H0 ;  /* 0x20000000ff007230 */ /* 0x004fca0000004100 */
[----:B------:R-:W-:-:S04]  /*feb0*/  FMUL.FTZ R0, R0, 1 ;  /* 0x3f80000000007820 */ /* 0x000fc80000410000 */
[----:B-1-3--:R0:W1:Y:S01]  /*fec0*/  F2F.F64.F32 R4, R0 ;  /* 0x0000000000047310 */ /* 0x00a0620000201800 */
[----:B------:R-:W-:Y:S05]  /*fed0*/  BRA `(.L_x_6454) ;  /* 0x0000000800f87947 */ /* 0x000fea0003800000 */
.L_x_6457:
        /* <DEDUP_REMOVED lines=8> */
[----:B-1----:R-:W0:Y:S01]  /*ff60*/  F2F.F64.F32 R4, R4 ;  /* 0x0000000400047310 */ /* 0x002e220000201800 */
[----:B------:R-:W-:Y:S05]  /*ff70*/  BRA `(.L_x_6454) ;  /* 0x0000000800d07947 */ /* 0x000fea0003800000 */
.L_x_6460:
[----:B------:R-:W2:Y:S02]  /*ff80*/  LDG.E.U16 R22, desc[UR36][R22.64] ;  /* 0x0000002416167981 */ /* 0x000ea4000c1e1500 */
[----:B--2---:R-:W-:-:S05]  /*ff90*/  HADD2.F32 R0, -RZ, R22.H0_H0 ;  /* 0x20000016ff007230 */ /* 0x004fca0000004100 */
[----:B------:R-:W-:-:S04]  /*ffa0*/  FMUL.FTZ R0, R0, 1 ;  /* 0x3f80000000007820 */ /* 0x000fc80000410000 */
[----:B-1-3--:R0:W1:Y:S01]  /*ffb0*/  F2F.F64.F32 R4, R0 ;  /* 0x0000000000047310 */ /* 0x00a0620000201800 */
[----:B------:R-:W-:Y:S05]  /*ffc0*/  BRA `(.L_x_6454) ;  /* 0x0000000800bc7947 */ /* 0x000fea0003800000 */
.L_x_6459:
[----:B-1-3--:R0:W5:Y:S01]  /*ffd0*/  LDG.E.64 R4, desc[UR36][R22.64] ;  /* 0x0000002416047981 */ /* 0x00a162000c1e1b00 */
[----:B------:R-:W-:Y:S05]  /*ffe0*/  BRA `(.L_x_6454) ;  /* 0x0000000800b47947 */ /* 0x000fea0003800000 */
.L_x_6449:
        /* <DEDUP_REMOVED lines=9> */
[----:B---3--:R-:W-:Y:S01]  /*10080*/  IMAD.MOV.U32 R4, RZ, RZ, RZ ;  /* 0x000000ffff047224 */ /* 0x008fe200078e00ff */
[----:B--2---:R-:W-:-:S04]  /*10090*/  ISETP.NE.AND P0, PT, R22, RZ, PT ;  /* 0x000000ff1600720c */ /* 0x004fc80003f05270 */
[----:B-1----:R-:W-:Y:S01]  /*100a0*/  FSEL R5, RZ, 1.875, !P0 ;  /* 0x3ff00000ff057808 */ /* 0x002fe20004000000 */
[----:B------:R-:W-:Y:S08]  /*100b0*/  BRA `(.L_x_6454) ;  /* 0x0000000800807947 */ /* 0x000ff00003800000 */
.L_x_6463:
[----:B-1-3--:R0:W5:Y:S01]  /*100c0*/  LDG.E.64 R4, desc[UR36][R22.64] ;  /* 0x0000002416047981 */ /* 0x00a162000c1e1b00 */
[----:B------:R-:W-:Y:S05]  /*100d0*/  BRA `(.L_x_6454) ;  /* 0x0000000800787947 */ /* 0x000fea0003800000 */
.L_x_6462:
        /* <DEDUP_REMOVED lines=11> */
[----:B---3--:R-:W-:-:S05]  /*10190*/  VIADD R4, R2, 0x1000000 ;  /* 0x0100000002047836 */ /* 0x008fca0000000000 */
[----:B------:R-:W-:Y:S02]  /*101a0*/  SHF.R.S32.HI R4, RZ, 0x8, R4 ;  /* 0x00000008ff047819 */ /* 0x000fe40000011404 */
[----:B0-----:R-:W-:-:S04]  /*101b0*/  IADD3 R3, -R3, 0x1f, RZ ;  /* 0x0000001f03037810 */ /* 0x001fc80007ffe1ff */
[C---:B------:R-:W-:Y:S01]  /*101c0*/  ISETP.GT.U32.AND P0, PT, R3.reuse, 0x4, PT ;  /* 0x000000040300780c */ /* 0x040fe20003f04070 */
[----:B------:R-:W-:-:S05]  /*101d0*/  VIADD R3, R3, 0xfffffffc ;  /* 0xfffffffc03037836 */ /* 0x000fca0000000000 */
[----:B------:R-:W-:-:S04]  /*101e0*/  SEL R3, R3, RZ, P0 ;  /* 0x000000ff03037207 */ /* 0x000fc80000000000 */
[C---:B-1----:R-:W-:Y:S01]  /*101f0*/  SHF.L.U32 R5, R2.reuse, R3, RZ ;  /* 0x0000000302057219 */ /* 0x042fe200000006ff */
[----:B------:R-:W-:Y:S02]  /*10200*/  IMAD R6, R3, R6, 0x3c000000 ;  /* 0x3c00000003067424 */ /* 0x000fe400078e0206 */
[----:B------:R-:W-:-:S03]  /*10210*/  VIADD R3, R2, 0xffffffff ;  /* 0xffffffff02037836 */ /* 0x000fc60000000000 */
[----:B------:R-:W-:Y:S02]  /*10220*/  LEA.HI R5, R5, R6, RZ, 0x1c ;  /* 0x0000000605057211 */ /* 0x000fe400078fe0ff */
[----:B------:R-:W-:Y:S02]  /*10230*/  SHF.R.S32.HI R3, RZ, 0x1f, R3 ;  /* 0x0000001fff037819 */ /* 0x000fe40000011403 */
[----:B------:R-:W-:-:S04]  /*10240*/  LOP3.LUT R4, R5, 0x7f800000, R4, 0xf8, !PT ;  /* 0x7f80000005047812 */ /* 0x000fc800078ef804 */
[----:B------:R-:W-:-:S04]  /*10250*/  LOP3.LUT R3, R4, R3, RZ, 0x30, !PT ;  /* 0x0000000304037212 */ /* 0x000fc800078e30ff */
[----:B------:R-:W-:-:S05]  /*10260*/  LOP3.LUT R3, R3, 0x80000000, R0, 0xf8, !PT ;  /* 0x8000000003037812 */ /* 0x000fca00078ef800 */
[----:B------:R-:W-:-:S04]  /*10270*/  FMUL.FTZ R3, R3, 1 ;  /* 0x3f80000003037820 */ /* 0x000fc80000410000 */
[----:B------:R0:W1:Y:S01]  /*10280*/  F2F.F64.F32 R4, R3 ;  /* 0x0000000300047310 */ /* 0x0000620000201800 */
[----:B------:R-:W-:Y:S05]  /*10290*/  BRA `(.L_x_6454) ;  /* 0x0000000800087947 */ /* 0x000fea0003800000 */
.L_x_6465:
[----:B------:R-:W2:Y:S02]  /*102a0*/  LDG.E.U8 R3, desc[UR36][R22.64] ;  /* 0x0000002416037981 */ /* 0x000ea4000c1e1100 */
[----:B--2---:R-:W-:-:S05]  /*102b0*/  IMAD.SHL.U32 R0, R3, 0x2000000, RZ ;  /* 0x0200000003007824 */ /* 0x004fca00078e00ff */
[----:B------:R-:W-:-:S13]  /*102c0*/  ISETP.GE.U32.AND P0, PT, R0, 0x8000000, PT ;  /* 0x080000000000780c */ /* 0x000fda0003f06070 */
[C---:B------:R-:W-:Y:S02]  /*102d0*/  @!P0 IMAD.SHL.U32 R0, R3.reuse, 0x100, RZ ;  /* 0x0000010003008824 */ /* 0x040fe400078e00ff */
[C---:B------:R-:W-:Y:S01]  /*102e0*/  @P0 IMAD.SHL.U32 R2, R3.reuse, 0x200000, RZ ;  /* 0x0020000003020824 */ /* 0x040fe200078e00ff */
[----:B------:R-:W-:Y:S02]  /*102f0*/  SHF.L.U32 R3, R3, 0x18, RZ ;  /* 0x0000001803037819 */ /* 0x000fe400000006ff */
[----:B------:R-:W-:Y:S02]  /*10300*/  @!P0 LOP3.LUT R0, R0, 0x7f00, RZ, 0xc0, !PT ;  /* 0x00007f0000008812 */ /* 0x000fe400078ec0ff */
[----:B------:R-:W-:Y:S02]  /*10310*/  @P0 LOP3.LUT R2, R2, 0x70000000, RZ, 0xfc, !PT ;  /* 0x7000000002020812 */ /* 0x000fe400078efcff */
[----:B------:R-:W-:-:S03]  /*10320*/  @!P0 LOP3.LUT R0, R0, 0x3f000000, RZ, 0xfc, !PT ;  /* 0x3f00000000008812 */ /* 0x000fc600078efcff */
[----:B------:R-:W-:Y:S02]  /*10330*/  @P0 FMUL.FTZ R2, R2, 1.9259299443872358531e-34 ;  /* 0x0780000002020820 */ /* 0x000fe40000410000 */
[----:B------:R-:W-:-:S05]  /*10340*/  @!P0 FADD.FTZ R2, R0, -0.5 ;  /* 0xbf00000000028421 */ /* 0x000fca0000010000 */
[----:B------:R-:W-:-:S05]  /*10350*/  LOP3.LUT R2, R2, 0x80000000, R3, 0xf8, !PT ;  /* 0x8000000002027812 */ /* 0x000fca00078ef803 */
[----:B------:R-:W-:-:S04]  /*10360*/  FMUL.FTZ R2, R2, 1 ;  /* 0x3f80000002027820 */ /* 0x000fc80000410000 */
[----:B-1-3--:R0:W1:Y:S01]  /*10370*/  F2F.F64.F32 R4, R2 ;  /* 0x0000000200047310 */ /* 0x00a0620000201800 */
[----:B------:R-:W-:Y:S05]  /*10380*/  BRA `(.L_x_6454) ;  /* 0x0000000400cc7947 */ /* 0x000fea0003800000 */
.L_x_6464:
[----:B------:R-:W2:Y:S02]  /*10390*/  LDG.E.U16 R0, desc[UR36][R22.64] ;  /* 0x0000002416007981 */ /* 0x000ea4000c1e1500 */
[----:B--2---:R-:W-:-:S04]  /*103a0*/  IMAD.U32 R0, R0, 0x10000, RZ ;  /* 0x0001000000007824 */ /* 0x004fc800078e00ff */
[----:B------:R-:W-:-:S04]  /*103b0*/  FMUL.FTZ R0, R0, 1 ;  /* 0x3f80000000007820 */ /* 0x000fc80000410000 */
[----:B-1-3--:R0:W1:Y:S01]  /*103c0*/  F2F.F64.F32 R4, R0 ;  /* 0x0000000000047310 */ /* 0x00a0620000201800 */
[----:B------:R-:W-:Y:S05]  /*103d0*/  BRA `(.L_x_6454) ;  /* 0x0000000400b87947 */ /* 0x000fea0003800000 */
.L_x_6461:
        /* <DEDUP_REMOVED lines=8> */
[----:B---3--:R-:W1:Y:S02]  /*10460*/  LDG.E.U16 R4, desc[UR36][R22.64] ;  /* 0x0000002416047981 */ /* 0x008e64000c1e1500 */
[----:B-1----:R-:W0:Y:S01]  /*10470*/  I2F.F64.U16 R4, R4 ;  /* 0x0000000400047312 */ /* 0x002e220000101800 */
[----:B------:R-:W-:Y:S05]  /*10480*/  BRA `(.L_x_6454) ;  /* 0x00000004008c7947 */ /* 0x000fea0003800000 */
.L_x_6468:
        /* <DEDUP_REMOVED lines=13> */
[----:B---3--:R-:W-:-:S06]  /*10560*/  IMAD.U32 R4, R3, -0x80000000, RZ ;  /* 0x8000000003047824 */ /* 0x008fcc00078e00ff */
[----:B------:R-:W-:Y:S05]  /*10570*/  @P0 BRA `(.L_x_6472) ;  /* 0x0000000000180947 */ /* 0x000fea0003800000 */
[----:B------:R-:W0:Y:S02]  /*10580*/  FLO.U32 R3, R2 ;  /* 0x0000000200037300 */ /* 0x000e2400000e0000 */
[----:B0-----:R-:W-:-:S04]  /*10590*/  IADD3 R3, -R3, 0x1f, RZ ;  /* 0x0000001f03037810 */ /* 0x001fc80007ffe1ff */
[----:B------:R-:W-:Y:S01]  /*105a0*/  IADD3 R0, R0, 0x1d, -R3 ;  /* 0x0000001d00007810 */ /* 0x000fe20007ffe803 */
[----:B-1----:R-:W-:-:S05]  /*105b0*/  VIADD R5, R3, 0xffffffe4 ;  /* 0xffffffe403057836 */ /* 0x002fca0000000000 */
[----:B------:R-:W-:-:S04]  /*105c0*/  SHF.L.U32 R5, R2, R5, RZ ;  /* 0x0000000502057219 */ /* 0x000fc800000006ff */
[----:B------:R-:W-:-:S07]  /*105d0*/  LOP3.LUT R2, R5, 0x7, RZ, 0xc0, !PT ;  /* 0x0000000705027812 */ /* 0x000fce00078ec0ff */
.L_x_6472:
[----:B------:R-:W-:Y:S05]  /*105e0*/  BSYNC B1 ;  /* 0x0000000000017941 */ /* 0x000fea0003800000 */
.L_x_6471:
[----:B------:R-:W-:Y:S01]  /*105f0*/  LEA R3, R0, 0x3b800000, 0x17 ;  /* 0x3b80000000037811 */ /* 0x000fe200078eb8ff */
[----:B------:R-:W-:-:S05]  /*10600*/  IMAD.SHL.U32 R0, R2, 0x100000, RZ ;  /* 0x0010000002007824 */ /* 0x000fca00078e00ff */
[----:B------:R-:W-:-:S07]  /*10610*/  LOP3.LUT R0, R3, R0, R4, 0xfe, !PT ;  /* 0x0000000003007212 */ /* 0x000fce00078efe04 */
.L_x_6470:
[----:B------:R-:W-:Y:S05]  /*10620*/  BSYNC B0 ;  /* 0x0000000000007941 */ /* 0x000fea0003800000 */
.L_x_6469:
[----:B------:R-:W-:-:S04]  /*10630*/  FMUL.FTZ R0, R0, 1 ;  /* 0x3f80000000007820 */ /* 0x000fc80000410000 */
[----:B-1-3--:R0:W1:Y:S01]  /*10640*/  F2F.F64.F32 R4, R0 ;  /* 0x0000000000047310 */ /* 0x00a0620000201800 */
[----:B------:R-:W-:Y:S05]  /*10650*/  BRA `(.L_x_6454) ;  /* 0x0000000400187947 */ /* 0x000fea0003800000 */
.L_x_6467:
        /* <DEDUP_REMOVED lines=21> */
.L_x_6476:
[----:B------:R-:W-:Y:S05]  /*107b0*/  BSYNC B1 ;  /* 0x0000000000017941 */ /* 0x000fea0003800000 */
.L_x_6475:
[----:B------:R-:W-:Y:S01]  /*107c0*/  LEA R3, R0, 0x37800000, 0x17 ;  /* 0x3780000000037811 */ /* 0x000fe200078eb8ff */
[----:B------:R-:W-:-:S05]  /*107d0*/  IMAD.SHL.U32 R0, R2, 0x200000, RZ ;  /* 0x0020000002007824 */ /* 0x000fca00078e00ff */
[----:B------:R-:W-:-:S07]  /*107e0*/  LOP3.LUT R0, R3, R0, R4, 0xfe, !PT ;  /* 0x0000000003007212 */ /* 0x000fce00078efe04 */
.L_x_6474:
[----:B------:R-:W-:Y:S05]  /*107f0*/  BSYNC B0 ;  /* 0x0000000000007941 */ /* 0x000fea0003800000 */
.L_x_6473:
[----:B------:R-:W-:-:S04]  /*10800*/  FMUL.FTZ R0, R0, 1 ;  /* 0x3f80000000007820 */ /* 0x000fc80000410000 */
[----:B-1-3--:R0:W1:Y:S01]  /*10810*/  F2F.F64.F32 R4, R0 ;  /* 0x0000000000047310 */ /* 0x00a0620000201800 */
[----:B------:R-:W-:Y:S05]  /*10820*/  BRA `(.L_x_6454) ;  /* 0x0000000000a47947 */ /* 0x000fea0003800000 */
.L_x_6466:
        /* <DEDUP_REMOVED lines=14> */
.L_x_6480:
[----:B------:R-:W-:Y:S05]  /*10910*/  BSYNC B0 ;  /* 0x0000000000007941 */ /* 0x000fea0003800000 */
.L_x_6479:
[----:B------:R-:W-:-:S04]  /*10920*/  FMUL.FTZ R0, R0, 1 ;  /* 0x3f80000000007820 */ /* 0x000fc80000410000 */
[----:B-1-3--:R0:W1:Y:S01]  /*10930*/  F2F.F64.F32 R4, R0 ;  /* 0x0000000000047310 */ /* 0x00a0620000201800 */
[----:B------:R-:W-:Y:S05]  /*10940*/  BRA `(.L_x_6454) ;  /* 0x00000000005c7947 */ /* 0x000fea0003800000 */
.L_x_6453:
[----:B------:R-:W-:Y:S01]  /*10950*/  MOV R2, 0x0 ;  /* 0x0000000000027802 */ /* 0x000fe20000000f00 */
[----:B------:R-:W-:Y:S01]  /*10960*/  ULDC.64 UR4, c[0x4][0x178] ;  /* 0x01005e0000047ab9 */ /* 0x000fe20000000a00 */
[----:B------:R-:W-:Y:S01]  /*10970*/  ULDC.64 UR6, c[0x4][0x58] ;  /* 0x0100160000067ab9 */ /* 0x000fe20000000a00 */
[----:B---3--:R-:W-:Y:S02]  /*10980*/  IMAD.U32 R4, RZ, RZ, UR4 ;  /* 0x00000004ff047e24 */ /* 0x008fe4000f8e00ff */
        /* <DEDUP_REMOVED lines=12> */
.L_x_6481:
[----:B------:R-:W-:Y:S01]  /*10a50*/  CS2R R4, SRZ ;  /* 0x0000000000047805 */ /* 0x000fe2000001ff00 */
[----:B------:R-:W-:Y:S06]  /*10a60*/  BRA `(.L_x_6454) ;  /* 0x0000000000147947 */ /* 0x000fec0003800000 */
.L_x_6478:
[----:B-1-3--:R-:W3:Y:S02]  /*10a70*/  LDG.E.64 R4, desc[UR36][R22.64] ;  /* 0x0000002416047981 */ /* 0x00aee4000c1e1b00 */
[----:B---3--:R-:W0:Y:S01]  /*10a80*/  I2F.F64.U64 R4, R4 ;  /* 0x0000000400047312 */ /* 0x008e220000301800 */
[----:B------:R-:W-:Y:S05]  /*10a90*/  BRA `(.L_x_6454) ;  /* 0x0000000000087947 */ /* 0x000fea0003800000 */
.L_x_6477:
[----:B---3--:R-:W1:Y:S02]  /*10aa0*/  LDG.E R4, desc[UR36][R22.64] ;  /* 0x0000002416047981 */ /* 0x008e64000c1e1900 */
[----:B-1----:R-:W0:Y:S02]  /*10ab0*/  I2F.F64.U32 R4, R4 ;  /* 0x0000000400047312 */ /* 0x002e240000201800 */
.L_x_6454:
[----:B01-3-5:R-:W0:Y:S01]  /*10ac0*/  MUFU.RCP64H R3, R5 ;  /* 0x0000000500037308 */ /* 0x02be220000001800 */
        /* <DEDUP_REMOVED lines=14> */
[----:B------:R-:W-:Y:S02]  /*10bb0*/  MOV R3, R19 ;  /* 0x0000001300037202 */ /* 0x000fe40000000f00 */
[----:B------:R-:W-:-:S07]  /*10bc0*/  MOV R14, 0x10be0 ;  /* 0x00010be0000e7802 */ /* 0x000fce0000000f00 */
[----:B------:R-:W-:Y:S05]  /*10bd0*/  CALL.REL.NOINC `($__internal_0_$__cuda_sm20_div_rn_f64_full) ;  /* 0x0000001000547944 */ /* 0x000fea0003c00000 */
[----:B------:R-:W-:-:S07]  /*10be0*/  IMAD.MOV.U32 R2, RZ, RZ, R4 ;  /* 0x000000ffff027224 */ /* 0x000fce00078e0004 */
.L_x_6483:
[----:B------:R-:W-:Y:S05]  /*10bf0*/  BSYNC B0 ;  /* 0x0000000000007941 */ /* 0x000fea0003800000 */
.L_x_6482:
        /* <DEDUP_REMOVED lines=14> */
[----:B0-----:R-:W-:Y:S01]  /*10ce0*/  STG.E.U8 desc[UR36][R16.64], R3 ;  /* 0x0000000310007986 */ /* 0x001fe2000c101124 */
[----:B------:R-:W-:Y:S05]  /*10cf0*/  EXIT ;  /* 0x000000000000794d */ /* 0x000fea0003800000 */
.L_x_6487:
[----:B------:R-:W0:Y:S02]  /*10d00*/  F2I.S64.F64.TRUNC R2, R2 ;  /* 0x0000000200027311 */ /* 0x000e24000030d900 */
[----:B0-----:R-:W-:-:S05]  /*10d10*/  IMAD.MOV.U32 R5, RZ, RZ, R2 ;  /* 0x000000ffff057224 */ /* 0x001fca00078e0002 */
[----:B------:R-:W-:Y:S01]  /*10d20*/  STG.E.U8 desc[UR36][R16.64], R5 ;  /* 0x0000000510007986 */ /* 0x000fe2000c101124 */
[----:B------:R-:W-:Y:S05]  /*10d30*/  EXIT ;  /* 0x000000000000794d */ /* 0x000fea0003800000 */
.L_x_6486:
[----:B------:R-:W-:-:S13]  /*10d40*/  ISETP.NE.AND P0, PT, R0, 0x2, PT ;  /* 0x000000020000780c */ /* 0x000fda0003f05270 */
[----:B------:R-:W-:Y:S05]  /*10d50*/  @!P0 BRA `(.L_x_6489) ;  /* 0x0000000000288947 */ /* 0x000fea0003800000 */
[----:B------:R-:W-:-:S13]  /*10d60*/  ISETP.NE.AND P0, PT, R0, 0x3, PT ;  /* 0x000000030000780c */ /* 0x000fda0003f05270 */
[----:B------:R-:W-:Y:S05]  /*10d70*/  @!P0 BRA `(.L_x_6490) ;  /* 0x0000000000148947 */ /* 0x000fea0003800000 */
[----:B------:R-:W-:-:S13]  /*10d80*/  ISETP.NE.AND P0, PT, R0, 0x4, PT ;  /* 0x000000040000780c */ /* 0x000fda0003f05270 */
[----:B------:R-:W-:Y:S05]  /*10d90*/  @P0 BRA `(.L_x_6488) ;  /* 0x0000000c00880947 */ /* 0x000fea0003800000 */
[----:B------:R-:W0:Y:S02]  /*10da0*/  F2I.S64.F64.TRUNC R2, R2 ;  /* 0x0000000200027311 */ /* 0x000e24000030d900 */
[----:B0-----:R-:W-:Y:S01]  /*10db0*/  STG.E.64 desc[UR36][R16.64], R2 ;  /* 0x0000000210007986 */ /* 0x001fe2000c101b24 */
[----:B------:R-:W-:Y:S05]  /*10dc0*/  EXIT ;  /* 0x000000000000794d */ /* 0x000fea0003800000 */
.L_x_6490:
[----:B------:R-:W0:Y:S02]  /*10dd0*/  F2I.F64.TRUNC R3, R2 ;  /* 0x0000000200037311 */ /* 0x000e24000030d100 */
[----:B0-----:R-:W-:Y:S01]  /*10de0*/  STG.E desc[UR36][R16.64], R3 ;  /* 0x0000000310007986 */ /* 0x001fe2000c101924 */
[----:B------:R-:W-:Y:S05]  /*10df0*/  EXIT ;  /* 0x000000000000794d */ /* 0x000fea0003800000 */
.L_x_6489:
[----:B------:R-:W0:Y:S02]  /*10e00*/  F2I.F64.TRUNC R3, R2 ;  /* 0x0000000200037311 */ /* 0x000e24000030d100 */
[----:B0-----:R-:W-:Y:S01]  /*10e10*/  STG.E.U16 desc[UR36][R16.64], R3 ;  /* 0x0000000310007986 */ /* 0x001fe2000c101524 */
[----:B------:R-:W-:Y:S05]  /*10e20*/  EXIT ;  /* 0x000000000000794d */ /* 0x000fea0003800000 */
.L_x_6485:
        /* <DEDUP_REMOVED lines=11> */
[----:B------:R-:W-:Y:S01]  /*10ee0*/  STG.E desc[UR36][R16.64], R3 ;  /* 0x0000000310007986 */ /* 0x000fe2000c101924 */
[----:B------:R-:W-:Y:S05]  /*10ef0*/  EXIT ;  /* 0x000000000000794d */ /* 0x000fea0003800000 */
.L_x_6492:
[----:B------:R-:W-:Y:S01]  /*10f00*/  UMOV UR4, 0xf0000000 ;  /* 0xf000000000047882 */ /* 0x000fe20000000000 */
[----:B------:R-:W-:Y:S01]  /*10f10*/  UMOV UR5, 0x380fffff ;  /* 0x380fffff00057882 */ /* 0x000fe20000000000 */
[----:B------:R-:W0:Y:S01]  /*10f20*/  F2F.F32.F64 R0, R4 ;  /* 0x0000000400007310 */ /* 0x000e220000301000 */
[----:B------:R-:W-:-:S14]  /*10f30*/  DSETP.GEU.AND P0, PT, |R4|, UR4, PT ;  /* 0x0000000404007e2a */ /* 0x000fdc000bf0e200 */
[----:B0-----:R-:W-:-:S05]  /*10f40*/  @!P0 FMUL R0, R0, 1.175494350822287508e-38 ;  /* 0x0080000000008820 */ /* 0x001fca0000400000 */
[----:B------:R-:W-:-:S05]  /*10f50*/  F2FP.F16.F32.PACK_AB R0, RZ, R0 ;  /* 0x00000000ff00723e */ /* 0x000fca00000000ff */
[----:B------:R-:W-:Y:S01]  /*10f60*/  STG.E.U16 desc[UR36][R16.64], R0 ;  /* 0x0000000010007986 */ /* 0x000fe2000c101524 */
[----:B------:R-:W-:Y:S05]  /*10f70*/  EXIT ;  /* 0x000000000000794d */ /* 0x000fea0003800000 */
.L_x_6491:
        /* <DEDUP_REMOVED lines=12> */
[----:B------:R-:W-:Y:S01]  /*11040*/  STG.E.64 desc[UR36][R16.64], R2 ;  /* 0x0000000210007986 */ /* 0x000fe2000c101b24 */
[----:B------:R-:W-:Y:S05]  /*11050*/  EXIT ;  /* 0x000000000000794d */ /* 0x000fea0003800000 */
.L_x_6494:
[----:B------:R-:W-:Y:S01]  /*11060*/  UMOV UR4, 0xf0000000 ;  /* 0xf000000000047882 */ /* 0x000fe20000000000 */
[----:B------:R-:W-:Y:S01]  /*11070*/  UMOV UR5, 0x380fffff ;  /* 0x380fffff00057882 */ /* 0x000fe20000000000 */
[----:B------:R-:W0:Y:S01]  /*11080*/  F2F.F32.F64 R0, R4 ;  /* 0x0000000400007310 */ /* 0x000e220000301000 */
[----:B------:R-:W-:-:S14]  /*11090*/  DSETP.GEU.AND P0, PT, |R4|, UR4, PT ;  /* 0x0000000404007e2a */ /* 0x000fdc000bf0e200 */
[----:B0-----:R-:W-:-:S05]  /*110a0*/  @!P0 FMUL R0, R0, 1.175494350822287508e-38 ;  /* 0x0080000000008820 */ /* 0x001fca0000400000 */
[----:B------:R-:W-:-:S04]  /*110b0*/  F2FP.F16.F32.PACK_AB R3, RZ, R0 ;  /* 0x00000000ff03723e */ /* 0x000fc800000000ff */
[----:B------:R-:W-:-:S05]  /*110c0*/  PRMT R3, R3, 0x5410, RZ ;  /* 0x0000541003037816 */ /* 0x000fca00000000ff */
[----:B------:R-:W-:Y:S01]  /*110d0*/  STG.E desc[UR36][R16.64], R3 ;  /* 0x0000000310007986 */ /* 0x000fe2000c101924 */
[----:B------:R-:W-:Y:S05]  /*110e0*/  EXIT ;  /* 0x000000000000794d */ /* 0x000fea0003800000 */
.L_x_6493:
[----:B------:R-:W-:Y:S01]  /*110f0*/  STG.E.64 desc[UR36][R16.64], R4 ;  /* 0x0000000410007986 */ /* 0x000fe2000c101b24 */
[----:B------:R-:W-:Y:S05]  /*11100*/  EXIT ;  /* 0x000000000000794d */ /* 0x000fea0003800000 */
.L_x_6484:
        /* <DEDUP_REMOVED lines=10> */
[----:B------:R-:W-:Y:S01]  /*111b0*/  STG.E.U8 desc[UR36][R16.64], R3 ;  /* 0x0000000310007986 */ /* 0x000fe2000c101124 */
[----:B------:R-:W-:Y:S05]  /*111c0*/  EXIT ;  /* 0x000000000000794d */ /* 0x000fea0003800000 */
.L_x_6497:
[----:B------:R-:W-:-:S05]  /*111d0*/  CS2R R6, SRZ ;  /* 0x0000000000067805 */ /* 0x000fca000001ff00 */
[----:B------:R-:W-:Y:S01]  /*111e0*/  STG.E.128 desc[UR36][R16.64], R4 ;  /* 0x0000000410007986 */ /* 0x000fe2000c101d24 */
[----:B------:R-:W-:Y:S05]  /*111f0*/  EXIT ;  /* 0x000000000000794d */ /* 0x000fea0003800000 */
.L_x_6496:
        /* <DEDUP_REMOVED lines=25> */
.L_x_6501:
[----:B------:R-:W-:Y:S05]  /*11390*/  BSYNC B0 ;  /* 0x0000000000007941 */ /* 0x000fea0003800000 */
.L_x_6500:
[----:B------:R-:W-:-:S05]  /*113a0*/  LOP3.LUT R3, R0, R3, RZ, 0xfc, !PT ;  /* 0x0000000300037212 */ /* 0x000fca00078efcff */
[----:B------:R-:W-:Y:S01]  /*113b0*/  STG.E.U8 desc[UR36][R16.64], R3 ;  /* 0x0000000310007986 */ /* 0x000fe2000c101124 */
[----:B------:R-:W-:Y:S05]  /*113c0*/  EXIT ;  /* 0x000000000000794d */ /* 0x000fea0003800000 */
.L_x_6499:
        /* <DEDUP_REMOVED lines=17> */
.L_x_6503:
[----:B------:R-:W-:Y:S01]  /*114e0*/  IMAD.MOV.U32 R0, RZ, RZ, 0x7f ;  /* 0x0000007fff007424 */ /* 0x000fe200078e00ff */
[----:B------:R-:W-:-:S04]  /*114f0*/  ISETP.GT.U32.AND P0, PT, R2, 0x7f800000, PT ;  /* 0x7f8000000200780c */ /* 0x000fc80003f04070 */
[----:B------:R-:W-:-:S09]  /*11500*/  SEL R0, R0, 0x7c, P0 ;  /* 0x0000007c00007807 */ /* 0x000fd20000000000 */
.L_x_6504:
[----:B------:R-:W-:Y:S05]  /*11510*/  BSYNC B0 ;  /* 0x0000000000007941 */ /* 0x000fea0003800000 */
.L_x_6502:
[----:B------:R-:W-:-:S04]  /*11520*/  LOP3.LUT R2, R3, 0x80000000, RZ, 0xc0, !PT ;  /* 0x8000000003027812 */ /* 0x000fc800078ec0ff */
[----:B------:R-:W-:-:S04]  /*11530*/  SHF.R.U32.HI R3, RZ, 0x18, R2 ;  /* 0x00000018ff037819 */ /* 0x000fc80000011602 */
[----:B------:R-:W-:-:S05]  /*11540*/  LOP3.LUT R3, R0, R3, RZ, 0xfc, !PT ;  /* 0x0000000300037212 */ /* 0x000fca00078efcff */
[----:B------:R-:W-:Y:S01]  /*11550*/  STG.E.U8 desc[UR36][R16.64], R3 ;  /* 0x0000000310007986 */ /* 0x000fe2000c101124 */
[----:B------:R-:W-:Y:S05]  /*11560*/  EXIT ;  /* 0x000000000000794d */ /* 0x000fea0003800000 */
.L_x_6498:
[----:B------:R-:W-:Y:S01]  /*11570*/  UMOV UR4, 0xf0000000 ;  /* 0xf000000000047882 */ /* 0x000fe20000000000 */
[----:B------:R-:W-:Y:S01]  /*11580*/  UMOV UR5, 0x380fffff ;  /* 0x380fffff00057882 */ /* 0x000fe20000000000 */
[----:B------:R-:W0:Y:S01]  /*11590*/  F2F.F32.F64 R0, R4 ;  /* 0x0000000400007310 */ /* 0x000e220000301000 */
[----:B------:R-:W-:-:S14]  /*115a0*/  DSETP.GEU.AND P0, PT, |R4|, UR4, PT ;  /* 0x0000000404007e2a */ /* 0x000fdc000bf0e200 */
[----:B0-----:R-:W-:-:S05]  /*115b0*/  @!P0 FMUL R0, R0, 1.175494350822287508e-38 ;  /* 0x0080000000008820 */ /* 0x001fca0000400000 */
[----:B------:R-:W-:-:S05]  /*115c0*/  F2FP.BF16.F32.PACK_AB R0, RZ, R0 ;  /* 0x00000000ff00723e */ /* 0x000fca00000010ff */
[----:B------:R-:W-:Y:S01]  /*115d0*/  STG.E.U16 desc[UR36][R16.64], R0 ;  /* 0x0000000010007986 */ /* 0x000fe2000c101524 */
[----:B------:R-:W-:Y:S05]  /*115e0*/  EXIT ;  /* 0x000000000000794d */ /* 0x000fea0003800000 */
.L_x_6495:
        /* <DEDUP_REMOVED lines=9> */
[----:B0-----:R-:W-:Y:S01]  /*11680*/  STG.E.U16 desc[UR36][R16.64], R3 ;  /* 0x0000000310007986 */ /* 0x001fe2000c101524 */
[----:B------:R-:W-:Y:S05]  /*11690*/  EXIT ;  /* 0x000000000000794d */ /* 0x000fea0003800000 */
.L_x_6507:
        /* <DEDUP_REMOVED lines=21> */
.L_x_6510:
[----:B------:R-:W-:-:S04]  /*117f0*/  LOP3.LUT R2, R3, 0x80000000, RZ, 0xc0, !PT ;  /* 0x8000000003027812 */ /* 0x000fc800078ec0ff */
[----:B------:R-:W-:-:S04]  /*11800*/  SHF.R.U32.HI R3, RZ, 0x18, R2 ;  /* 0x00000018ff037819 */ /* 0x000fc80000011602 */
[----:B------:R-:W-:-:S04]  /*11810*/  LOP3.LUT R0, R0, R3, RZ, 0xfc, !PT ;  /* 0x0000000300007212 */ /* 0x000fc800078efcff */
[----:B------:R-:W-:-:S07]  /*11820*/  PRMT R8, R0, 0x7610, R8 ;  /* 0x0000761000087816 */ /* 0x000fce0000000008 */
.L_x_6509:
[----:B------:R-:W-:Y:S05]  /*11830*/  BSYNC B0 ;  /* 0x0000000000007941 */ /* 0x000fea0003800000 */
.L_x_6508:
[----:B------:R-:W-:Y:S01]  /*11840*/  STG.E.U8 desc[UR36][R16.64], R8 ;  /* 0x0000000810007986 */ /* 0x000fe2000c101124 */
[----:B------:R-:W-:Y:S05]  /*11850*/  EXIT ;  /* 0x000000000000794d */ /* 0x000fea0003800000 */
.L_x_6506:
        /* <DEDUP_REMOVED lines=21> */
.L_x_6513:
[----:B------:R-:W-:-:S04]  /*119b0*/  LOP3.LUT R2, R3, 0x80000000, RZ, 0xc0, !PT ;  /* 0x8000000003027812 */ /* 0x000fc800078ec0ff */
[----:B------:R-:W-:-:S04]  /*119c0*/  SHF.R.U32.HI R3, RZ, 0x18, R2 ;  /* 0x00000018ff037819 */ /* 0x000fc80000011602 */
[----:B------:R-:W-:-:S04]  /*119d0*/  LOP3.LUT R0, R0, R3, RZ, 0xfc, !PT ;  /* 0x0000000300007212 */ /* 0x000fc800078efcff */
[----:B------:R-:W-:-:S07]  /*119e0*/  PRMT R8, R0, 0x7610, R8 ;  /* 0x0000761000087816 */ /* 0x000fce0000000008 */
.L_x_6512:
[----:B------:R-:W-:Y:S05]  /*119f0*/  BSYNC B0 ;  /* 0x0000000000007941 */ /* 0x000fea0003800000 */
.L_x_6511:
[----:B------:R-:W-:Y:S01]  /*11a00*/  STG.E.U8 desc[UR36][R16.64], R8 ;  /* 0x0000000810007986 */ /* 0x000fe2000c101124 */
[----:B------:R-:W-:Y:S05]  /*11a10*/  EXIT ;  /* 0x000000000000794d */ /* 0x000fea0003800000 */
.L_x_6505:
        /* <DEDUP_REMOVED lines=26> */
.L_x_6488:
        /* <DEDUP_REMOVED lines=16> */
.L_x_6516:
[----:B------:R-:W-:Y:S05]  /*11cc0*/  EXIT ;  /* 0x000000000000794d */ /* 0x000fea0003800000 */
.L_x_6515:
[----:B------:R-:W0:Y:S02]  /*11cd0*/  F2I.U64.F64.TRUNC R2, R2 ;  /* 0x0000000200027311 */ /* 0x000e24000030d800 */
[----:B0-----:R-:W-:Y:S01]  /*11ce0*/  STG.E.64 desc[UR36][R16.64], R2 ;  /* 0x0000000210007986 */ /* 0x001fe2000c101b24 */
[----:B------:R-:W-:Y:S05]  /*11cf0*/  EXIT ;  /* 0x000000000000794d */ /* 0x000fea0003800000 */
.L_x_6514:
[----:B------:R-:W0:Y:S02]  /*11d00*/  F2I.U32.F64.TRUNC R3, R2 ;  /* 0x0000000200037311 */ /* 0x000e24000030d000 */
[----:B0-----:R-:W-:Y:S01]  /*11d10*/  STG.E desc[UR36][R16.64], R3 ;  /* 0x0000000310007986 */ /* 0x001fe2000c101924 */
[----:B------:R-:W-:Y:S05]  /*11d20*/  EXIT ;  /* 0x000000000000794d */ /* 0x000fea0003800000 */
        .weak           $__internal_0_$__cuda_sm20_div_rn_f64_full
        .type           $__internal_0_$__cuda_sm20_div_rn_f64_full,@function
        .size           $__internal_0_$__cuda_sm20_div_rn_f64_full,(.L_x_22697 - $__internal_0_$__cuda_sm20_div_rn_f64_full)
$__internal_0_$__cuda_sm20_div_rn_f64_full:
[C---:B------:R-:W-:Y:S01]  /*11d30*/  FSETP.GEU.AND P0, PT, |R5|.reuse, 1.469367938527859385e-39, PT ;  /* 0x001000000500780b */ /* 0x040fe20003f0e200 */
[----:B------:R-:W-:Y:S01]  /*11d40*/  IMAD.MOV.U32 R8, RZ, RZ, 0x1 ;  /* 0x00000001ff087424 */ /* 0x000fe200078e00ff */
[----:B------:R-:W-:Y:S01]  /*11d50*/  LOP3.LUT R26, R5, 0x800fffff, RZ, 0xc0, !PT ;  /* 0x800fffff051a7812 */ /* 0x000fe200078ec0ff */
[----:B------:R-:W-:Y:S01]  /*11d60*/  IMAD.MOV.U32 R6, RZ, RZ, R18 ;  /* 0x000000ffff067224 */ /* 0x000fe200078e0012 */
[----:B------:R-:W-:Y:S01]  /*11d70*/  MOV R7, R3 ;  /* 0x0000000300077202 */ /* 0x000fe20000000f00 */
[----:B------:R-:W-:Y:S01]  /*11d80*/  BSSY B1, `(.L_x_6517) ;  /* 0x0000054000017945 */ /* 0x000fe20003800000 */
[----:B------:R-:W-:Y:S01]  /*11d90*/  LOP3.LUT R27, R26, 0x3ff00000, RZ, 0xfc, !PT ;  /* 0x3ff000001a1b7812 */ /* 0x000fe200078efcff */
[----:B------:R-:W-:Y:S01]  /*11da0*/  IMAD.MOV.U32 R26, RZ, RZ, R4 ;  /* 0x000000ffff1a7224 */ /* 0x000fe200078e0004 */
[C---:B------:R-:W-:Y:S01]  /*11db0*/  FSETP.GEU.AND P2, PT, |R7|.reuse, 1.469367938527859385e-39, PT ;  /* 0x001000000700780b */ /* 0x040fe20003f4e200 */
[----:B------:R-:W-:Y:S01]  /*11dc0*/  IMAD.MOV.U32 R24, RZ, RZ, R6 ;  /* 0x000000ffff187224 */ /* 0x000fe200078e0006 */
[----:B------:R-:W-:-:S02]  /*11dd0*/  LOP3.LUT R3, R7, 0x7ff00000, RZ, 0xc0, !PT ;  /* 0x7ff0000007037812 */ /* 0x000fc400078ec0ff */
[----:B------:R-:W-:Y:S01]  /*11de0*/  LOP3.LUT R18, R5, 0x7ff00000, RZ, 0xc0, !PT ;  /* 0x7ff0000005127812 */ /* 0x000fe200078ec0ff */
[----:B------:R-:W-:Y:S02]  /*11df0*/  @!P0 DMUL R26, R4, 8.98846567431157953865e+307 ;  /* 0x7fe00000041a8828 */ /* 0x000fe40000000000 */
[----:B------:R-:W-:Y:S01]  /*11e00*/  IMAD.MOV.U32 R15, RZ, RZ, R3 ;  /* 0x000000ffff0f7224 */ /* 0x000fe200078e0003 */
[----:B------:R-:W-:-:S03]  /*11e10*/  ISETP.GE.U32.AND P1, PT, R3, R18, PT ;  /* 0x000000120300720c */ /* 0x000fc60003f26070 */
[----:B------:R-:W0:Y:S02]  /*11e20*/  MUFU.RCP64H R9, R27 ;  /* 0x0000001b00097308 */ /* 0x000e240000001800 */
[----:B------:R-:W-:Y:S02]  /*11e30*/  @!P2 LOP3.LUT R0, R5, 0x7ff00000, RZ, 0xc0, !PT ;  /* 0x7ff000000500a812 */ /* 0x000fe400078ec0ff */
[----:B------:R-:W-:Y:S02]  /*11e40*/  @!P0 LOP3.LUT R18, R27, 0x7ff00000, RZ, 0xc0, !PT ;  /* 0x7ff000001b128812 */ /* 0x000fe400078ec0ff */
[----:B------:R-:W-:Y:S01]  /*11e50*/  @!P2 ISETP.GE.U32.AND P3, PT, R3, R0, PT ;  /* 0x000000000300a20c */ /* 0x000fe20003f66070 */
[----:B------:R-:W-:Y:S02]  /*11e60*/  IMAD.MOV.U32 R0, RZ, RZ, 0x1ca00000 ;  /* 0x1ca00000ff007424 */ /* 0x000fe400078e00ff */
[----:B------:R-:W-:-:S03]  /*11e70*/  VIADD R21, R18, 0xffffffff ;  /* 0xffffffff12157836 */ /* 0x000fc60000000000 */
[----:B------:R-:W-:-:S04]  /*11e80*/  SEL R25, R0, 0x63400000, !P1 ;  /* 0x6340000000197807 */ /* 0x000fc80004800000 */
[----:B------:R-:W-:Y:S01]  /*11e90*/  LOP3.LUT R25, R25, 0x800fffff, R7, 0xf8, !PT ;  /* 0x800fffff19197812 */ /* 0x000fe200078ef807 */
[----:B0-----:R-:W-:-:S08]  /*11ea0*/  DFMA R10, R8, -R26, 1 ;  /* 0x3ff00000080a742b */ /* 0x001fd0000000081a */
[----:B------:R-:W-:-:S08]  /*11eb0*/  DFMA R10, R10, R10, R10 ;  /* 0x0000000a0a0a722b */ /* 0x000fd0000000000a */
[----:B------:R-:W-:Y:S01]  /*11ec0*/  DFMA R10, R8, R10, R8 ;  /* 0x0000000a080a722b */ /* 0x000fe20000000008 */
[----:B------:R-:W-:-:S04]  /*11ed0*/  @!P2 SEL R9, R0, 0x63400000, !P3 ;  /* 0x634000000009a807 */ /* 0x000fc80005800000 */
[----:B------:R-:W-:-:S03]  /*11ee0*/  @!P2 LOP3.LUT R12, R9, 0x80000000, R7, 0xf8, !PT ;  /* 0x80000000090ca812 */ /* 0x000fc600078ef807 */
[----:B------:R-:W-:Y:S01]  /*11ef0*/  DFMA R8, R10, -R26, 1 ;  /* 0x3ff000000a08742b */ /* 0x000fe2000000081a */
[----:B------:R-:W-:Y:S01]  /*11f00*/  @!P2 LOP3.LUT R13, R12, 0x100000, RZ, 0xfc, !PT ;  /* 0x001000000c0da812 */ /* 0x000fe200078efcff */
[----:B------:R-:W-:-:S06]  /*11f10*/  @!P2 IMAD.MOV.U32 R12, RZ, RZ, RZ ;  /* 0x000000ffff0ca224 */ /* 0x000fcc00078e00ff */
[----:B------:R-:W-:Y:S02]  /*11f20*/  DFMA R8, R10, R8, R10 ;  /* 0x000000080a08722b */ /* 0x000fe4000000000a */
[----:B------:R-:W-:-:S08]  /*11f30*/  @!P2 DFMA R24, R24, 2, -R12 ;  /* 0x400000001818a82b */ /* 0x000fd0000000080c */
[----:B------:R-:W-:Y:S02]  /*11f40*/  DMUL R10, R8, R24 ;  /* 0x00000018080a7228 */ /* 0x000fe40000000000 */
[----:B------:R-:W-:-:S05]  /*11f50*/  @!P2 LOP3.LUT R15, R25, 0x7ff00000, RZ, 0xc0, !PT ;  /* 0x7ff00000190fa812 */ /* 0x000fca00078ec0ff */
[----:B------:R-:W-:Y:S01]  /*11f60*/  VIADD R20, R15, 0xffffffff ;  /* 0xffffffff0f147836 */ /* 0x000fe20000000000 */
[----:B------:R-:W-:-:S04]  /*11f70*/  DFMA R12, R10, -R26, R24 ;  /* 0x8000001a0a0c722b */ /* 0x000fc80000000018 */
[----:B------:R-:W-:-:S04]  /*11f80*/  ISETP.GT.U32.AND P0, PT, R20, 0x7feffffe, PT ;  /* 0x7feffffe1400780c */ /* 0x000fc80003f04070 */
[----:B------:R-:W-:Y:S01]  /*11f90*/  ISETP.GT.U32.OR P0, PT, R21, 0x7feffffe, P0 ;  /* 0x7feffffe1500780c */ /* 0x000fe20000704470 */
[----:B------:R-:W-:-:S12]  /*11fa0*/  DFMA R12, R8, R12, R10 ;  /* 0x0000000c080c722b */ /* 0x000fd8000000000a */
[----:B------:R-:W-:Y:S05]  /*11fb0*/  @P0 BRA `(.L_x_6518) ;  /* 0x00000000006c0947 */ /* 0x000fea0003800000 */
[----:B------:R-:W-:-:S04]  /*11fc0*/  LOP3.LUT R8, R5, 0x7ff00000, RZ, 0xc0, !PT ;  /* 0x7ff0000005087812 */ /* 0x000fc800078ec0ff */
[CC--:B------:R-:W-:Y:S02]  /*11fd0*/  VIADDMNMX R6, R3.reuse, -R8.reuse, 0xb9600000, !PT ;  /* 0xb960000003067446 */ /* 0x0c0fe40007800908 */
[----:B------:R-:W-:Y:S02]  /*11fe0*/  ISETP.GE.U32.AND P0, PT, R3, R8, PT ;  /* 0x000000080300720c */ /* 0x000fe40003f06070 */
[----:B------:R-:W-:Y:S02]  /*11ff0*/  VIMNMX R6, R6, 0x46a00000, PT ;  /* 0x46a0000006067848 */ /* 0x000fe40003fe0100 */
[----:B------:R-:W-:-:S05]  /*12000*/  SEL R3, R0, 0x63400000, !P0 ;  /* 0x6340000000037807 */ /* 0x000fca0004000000 */
[----:B------:R-:W-:Y:S02]  /*12010*/  IMAD.IADD R0, R6, 0x1, -R3 ;  /* 0x0000000106007824 */ /* 0x000fe400078e0a03 */
[----:B------:R-:W-:Y:S02]  /*12020*/  IMAD.MOV.U32 R6, RZ, RZ, RZ ;  /* 0x000000ffff067224 */ /* 0x000fe400078e00ff */
[----:B------:R-:W-:-:S06]  /*12030*/  VIADD R7, R0, 0x7fe00000 ;  /* 0x7fe0000000077836 */ /* 0x000fcc0000000000 */
[----:B------:R-:W-:-:S10]  /*12040*/  DMUL R8, R12, R6 ;  /* 0x000000060c087228 */ /* 0x000fd40000000000 */
[----:B------:R-:W-:-:S13]  /*12050*/  FSETP.GTU.AND P0, PT, |R9|, 1.469367938527859385e-39, PT ;  /* 0x001000000900780b */ /* 0x000fda0003f0c200 */
[----:B------:R-:W-:Y:S05]  /*12060*/  @P0 BRA `(.L_x_6519) ;  /* 0x0000000000940947 */ /* 0x000fea0003800000 */
[----:B------:R-:W-:Y:S01]  /*12070*/  DFMA R24, R12, -R26, R24 ;  /* 0x8000001a0c18722b */ /* 0x000fe20000000018 */
[----:B------:R-:W-:-:S09]  /*12080*/  IMAD.MOV.U32 R6, RZ, RZ, RZ ;  /* 0x000000ffff067224 */ /* 0x000fd200078e00ff */
[C---:B------:R-:W-:Y:S02]  /*12090*/  FSETP.NEU.AND P0, PT, R25.reuse, RZ, PT ;  /* 0x000000ff1900720b */ /* 0x040fe40003f0d000 */
[----:B------:R-:W-:-:S04]  /*120a0*/  LOP3.LUT R3, R25, 0x80000000, R5, 0x48, !PT ;  /* 0x8000000019037812 */ /* 0x000fc800078e4805 */
[----:B------:R-:W-:-:S07]  /*120b0*/  LOP3.LUT R7, R3, R7, RZ, 0xfc, !PT ;  /* 0x0000000703077212 */ /* 0x000fce00078efcff */
[----:B------:R-:W-:Y:S05]  /*120c0*/  @!P0 BRA `(.L_x_6519) ;  /* 0x00000000007c8947 */ /* 0x000fea0003800000 */
[----:B------:R-:W-:Y:S01]  /*120d0*/  IMAD.MOV R5, RZ, RZ, -R0 ;  /* 0x000000ffff057224 */ /* 0x000fe200078e0a00 */
[----:B------:R-:W-:Y:S01]  /*120e0*/  DMUL.RP R6, R12, R6 ;  /* 0x000000060c067228 */ /* 0x000fe20000008000 */
[----:B------:R-:W-:-:S06]  /*120f0*/  IMAD.MOV.U32 R4, RZ, RZ, RZ ;  /* 0x000000ffff047224 */ /* 0x000fcc00078e00ff */
[----:B------:R-:W-:-:S03]  /*12100*/  DFMA R4, R8, -R4, R12 ;  /* 0x800000040804722b */ /* 0x000fc6000000000c */
[----:B------:R-:W-:-:S03]  /*12110*/  LOP3.LUT R3, R7, R3, RZ, 0x3c, !PT ;  /* 0x0000000307037212 */ /* 0x000fc600078e3cff */
[----:B------:R-:W-:-:S04]  /*12120*/  IADD3 R4, -R0, -0x43300000, RZ ;  /* 0xbcd0000000047810 */ /* 0x000fc80007ffe1ff */
[----:B------:R-:W-:-:S04]  /*12130*/  FSETP.NEU.AND P0, PT, |R5|, R4, PT ;  /* 0x000000040500720b */ /* 0x000fc80003f0d200 */
[----:B------:R-:W-:Y:S02]  /*12140*/  FSEL R8, R6, R8, !P0 ;  /* 0x0000000806087208 */ /* 0x000fe40004000000 */
[----:B------:R-:W-:Y:S01]  /*12150*/  FSEL R9, R3, R9, !P0 ;  /* 0x0000000903097208 */ /* 0x000fe20004000000 */
[----:B------:R-:W-:Y:S06]  /*12160*/  BRA `(.L_x_6519) ;  /* 0x0000000000547947 */ /* 0x000fec0003800000 */
.L_x_6518:
[----:B------:R-:W-:-:S14]  /*12170*/  DSETP.NAN.AND P0, PT, R6, R6, PT ;  /* 0x000000060600722a */ /* 0x000fdc0003f08000 */
[----:B------:R-:W-:Y:S05]  /*12180*/  @P0 BRA `(.L_x_6520) ;  /* 0x0000000000440947 */ /* 0x000fea0003800000 */
[----:B------:R-:W-:-:S14]  /*12190*/  DSETP.NAN.AND P0, PT, R4, R4, PT ;  /* 0x000000040400722a */ /* 0x000fdc0003f08000 */
[----:B------:R-:W-:Y:S05]  /*121a0*/  @P0 BRA `(.L_x_6521) ;  /* 0x0000000000300947 */ /* 0x000fea0003800000 */
[----:B------:R-:W-:Y:S01]  /*121b0*/  ISETP.NE.AND P0, PT, R15, R18, PT ;  /* 0x000000120f00720c */ /* 0x000fe20003f05270 */
[----:B------:R-:W-:Y:S02]  /*121c0*/  IMAD.MOV.U32 R8, RZ, RZ, 0x0 ;  /* 0x00000000ff087424 */ /* 0x000fe400078e00ff */
[----:B------:R-:W-:-:S10]  /*121d0*/  IMAD.MOV.U32 R9, RZ, RZ, -0x80000 ;  /* 0xfff80000ff097424 */ /* 0x000fd400078e00ff */
[----:B------:R-:W-:Y:S05]  /*121e0*/  @!P0 BRA `(.L_x_6519) ;  /* 0x0000000000348947 */ /* 0x000fea0003800000 */
[----:B------:R-:W-:Y:S02]  /*121f0*/  ISETP.NE.AND P0, PT, R15, 0x7ff00000, PT ;  /* 0x7ff000000f00780c */ /* 0x000fe40003f05270 */
[----:B------:R-:W-:Y:S02]  /*12200*/  LOP3.LUT R9, R7, 0x80000000, R5, 0x48, !PT ;  /* 0x8000000007097812 */ /* 0x000fe400078e4805 */
[----:B------:R-:W-:-:S13]  /*12210*/  ISETP.EQ.OR P0, PT, R18, RZ, !P0 ;  /* 0x000000ff1200720c */ /* 0x000fda0004702670 */
[----:B------:R-:W-:Y:S01]  /*12220*/  @P0 LOP3.LUT R0, R9, 0x7ff00000, RZ, 0xfc, !PT ;  /* 0x7ff0000009000812 */ /* 0x000fe200078efcff */
[----:B------:R-:W-:Y:S02]  /*12230*/  @!P0 IMAD.MOV.U32 R8, RZ, RZ, RZ ;  /* 0x000000ffff088224 */ /* 0x000fe400078e00ff */
[----:B------:R-:W-:Y:S02]  /*12240*/  @P0 IMAD.MOV.U32 R8, RZ, RZ, RZ ;  /* 0x000000ffff080224 */ /* 0x000fe400078e00ff */
[----:B------:R-:W-:Y:S01]  /*12250*/  @P0 IMAD.MOV.U32 R9, RZ, RZ, R0 ;  /* 0x000000ffff090224 */ /* 0x000fe200078e0000 */
[----:B------:R-:W-:Y:S06]  /*12260*/  BRA `(.L_x_6519) ;  /* 0x0000000000147947 */ /* 0x000fec0003800000 */
.L_x_6521:
[----:B------:R-:W-:Y:S01]  /*12270*/  LOP3.LUT R9, R5, 0x80000, RZ, 0xfc, !PT ;  /* 0x0008000005097812 */ /* 0x000fe200078efcff */
[----:B------:R-:W-:Y:S01]  /*12280*/  IMAD.MOV.U32 R8, RZ, RZ, R4 ;  /* 0x000000ffff087224 */ /* 0x000fe200078e0004 */
[----:B------:R-:W-:Y:S06]  /*12290*/  BRA `(.L_x_6519) ;  /* 0x0000000000087947 */ /* 0x000fec0003800000 */
.L_x_6520:
[----:B------:R-:W-:Y:S01]  /*122a0*/  LOP3.LUT R9, R7, 0x80000, RZ, 0xfc, !PT ;  /* 0x0008000007097812 */ /* 0x000fe200078efcff */
[----:B------:R-:W-:-:S07]  /*122b0*/  IMAD.MOV.U32 R8, RZ, RZ, R6 ;  /* 0x000000ffff087224 */ /* 0x000fce00078e0006 */
.L_x_6519:
[----:B------:R-:W-:Y:S05]  /*122c0*/  BSYNC B1 ;  /* 0x0000000000017941 */ /* 0x000fea0003800000 */
.L_x_6517:
[----:B------:R-:W-:Y:S02]  /*122d0*/  IMAD.MOV.U32 R15, RZ, RZ, 0x0 ;  /* 0x00000000ff0f7424 */ /* 0x000fe400078e00ff */
[----:B------:R-:W-:Y:S02]  /*122e0*/  IMAD.MOV.U32 R4, RZ, RZ, R8 ;  /* 0x000000ffff047224 */ /* 0x000fe400078e0008 */
[----:B------:R-:W-:Y:S01]  /*122f0*/  IMAD.MOV.U32 R3, RZ, RZ, R9 ;  /* 0x000000ffff037224 */ /* 0x000fe200078e0009 */
[----:B------:R-:W-:Y:S06]  /*12300*/  RET.REL.NODEC R14 `(_ZN2at6native18elementwise_kernelILi128ELi4EZNS0_15gpu_kernel_implINS0_13BinaryFunctorIdddZZZNS0_15binary_internal21div_trunc_kernel_cudaERNS_18TensorIteratorBaseEENKUlvE1_clEvENKUlvE_clEvEUlddE_EEEEvS6_RKT_EUliE_EEviT1_) ;  /* 0xfffffedc0e3c7950 */ /* 0x000fec0003c3ffff */
.L_x_6522:
        /* <DEDUP_REMOVED lines=15> */
.L_x_22697:


//--------------------- .text._ZN2at6native27unrolled_elementwise_kernelINS0_13BinaryFunctorIdddZZZNS0_15binary_internal21div_trunc_kernel_cudaERNS_18TensorIteratorBaseEENKUlvE1_clEvENKUlvE_clEvEUlddE_EESt5arrayIPcLm3EELi4E23TrivialOffsetCalculatorILi2EjESD_ILi1EjENS0_6memory12LoadWithCastILi2EEENSG_13StoreWithCastILi1EEEEEviT_T0_T2_T3_T4_T5_ --------------------------
	.section	.text._ZN2at6native27unrolled_elementwise_kernelINS0_13BinaryFunctorIdddZZZNS0_15binary_internal21div_trunc_kernel_cudaERNS_18TensorIteratorBaseEENKUlvE1_clEvENKUlvE_clEvEUlddE_EESt5arrayIPcLm3EELi4E23TrivialOffsetCalculatorILi2EjESD_ILi1EjENS0_6memory12LoadWithCastILi2EEENSG_13StoreWithCastILi1EEEEEviT_T0_T2_T3_T4_T5_,"ax",@progbits
	.align	128
        .global         _ZN2at6native27unrolled_elementwise_kernelINS0_13BinaryFunctorIdddZZZNS0_15binary_internal21div_trunc_kernel_cudaERNS_18TensorIteratorBaseEENKUlvE1_clEvENKUlvE_clEvEUlddE_EESt5arrayIPcLm3EELi4E23TrivialOffsetCalculatorILi2EjESD_ILi1EjENS0_6memory12LoadWithCastILi2EEENSG_13StoreWithCastILi1EEEEEviT_T0_T2_T3_T4_T5_
        .type           _ZN2at6native27unrolled_elementwise_kernelINS0_13BinaryFunctorIdddZZZNS0_15binary_internal21div_trunc_kernel_cudaERNS_18TensorIteratorBaseEENKUlvE1_clEvENKUlvE_clEvEUlddE_EESt5arrayIPcLm3EELi4E23TrivialOffsetCalculatorILi2EjESD_ILi1EjENS0_6memory12LoadWithCastILi2EEENSG_13StoreWithCastILi1EEEEEviT_T0_T2_T3_T4_T5_,@function
        .size           _ZN2at6native27unrolled_elementwise_kernelINS0_13BinaryFunctorIdddZZZNS0_15binary_internal21div_trunc_kernel_cudaERNS_18TensorIteratorBaseEENKUlvE1_clEvENKUlvE_clEvEUlddE_EESt5arrayIPcLm3EELi4E23TrivialOffsetCalculatorILi2EjESD_ILi1EjENS0_6memory12LoadWithCastILi2EEENSG_13StoreWithCastILi1EEEEEviT_T0_T2_T3_T4_T5_,(.L_x_22698 - _ZN2at6native27unrolled_elementwise_kernelINS0_13BinaryFunctorIdddZZZNS0_15binary_internal21div_trunc_kernel_cudaERNS_18TensorIteratorBaseEENKUlvE1_clEvENKUlvE_clEvEUlddE_EESt5arrayIPcLm3EELi4E23TrivialOffsetCalculatorILi2EjESD_ILi1EjENS0_6memory12LoadWithCastILi2EEENSG_13StoreWithCastILi1EEEEEviT_T0_T2_T3_T4_T5_)
        .other          _ZN2at6native27unrolled_elementwise_kernelINS0_13BinaryFunctorIdddZZZNS0_15binary_internal21div_trunc_kernel_cudaERNS_18TensorIteratorBaseEENKUlvE1_clEvENKUlvE_clEvEUlddE_EESt5arrayIPcLm3EELi4E23TrivialOffsetCalculatorILi2EjESD_ILi1EjENS0_6memory12LoadWithCastILi2EEENSG_13StoreWithCastILi1EEEEEviT_T0_T2_T3_T4_T5_,@"STO_CUDA_ENTRY STV_DEFAULT"
_ZN2at6native27unrolled_elementwise_kernelINS0_13BinaryFunctorIdddZZZNS0_15binary_internal21div_trunc_kernel_cudaERNS_18TensorIteratorBaseEENKUlvE1_clEvENKUlvE_clEvEUlddE_EESt5arrayIPcLm3EELi4E23TrivialOffsetCalculatorILi2EjESD_ILi1EjENS0_6memory12LoadWithCastILi2EEENSG_13StoreWithCastILi1EEEEEviT_T0_T2_T3_T4_T5_:
.text._ZN2at6native27unrolled_elementwise_kernelINS0_13BinaryFunctorIdddZZZNS0_15binary_internal21div_trunc_kernel_cudaERNS_18TensorIteratorBaseEENKUlvE1_clEvENKUlvE_clEvEUlddE_EESt5arrayIPcLm3EELi4E23TrivialOffsetCalculatorILi2EjESD_ILi1EjENS0_6memory12LoadWithCastILi2EEENSG_13StoreWithCastILi1EEEEEviT_T0_T2_T3_T4_T5_:
[----:B------:R-:W0:Y:S01]  /*0000*/  LDC R1, c[0x0][0x28] ;  /* 0x00000a00ff017b82 */ /* 0x000e220000000800 */
[----:B------:R-:W1:Y:S07]  /*0010*/  S2R R32, SR_CTAID.X ;  /* 0x0000000000207919 */ /* 0x000e6e0000002500 */
[----:B------:R-:W1:Y:S01]  /*0020*/  LDC R3, c[0x0][0x210] ;  /* 0x00008400ff037b82 */ /* 0x000e620000000800 */
[----:B------:R-:W-:Y:S01]  /*0030*/  ULDC.64 UR36, c[0x0][0x208] ;  /* 0x0000820000247ab9 */ /* 0x000fe20000000a00 */
[----:B------:R-:W-:Y:S01]  /*0040*/  BSSY B6, `(.L_x_6523) ;  /* 0x00001f2000067945 */ /* 0x000fe20003800000 */
[----:B------:R-:W2:Y:S01]  /*0050*/  S2R R37, SR_TID.X ;  /* 0x0000000000257919 */ /* 0x000ea20000002100 */
[----:B------:R-:W-:-:S02]  /*0060*/  CS2R R28, SRZ ;  /* 0x00000000001c7805 */ /* 0x000fc4000001ff00 */
[----:B------:R-:W-:Y:S02]  /*0070*/  CS2R R34, SRZ ;  /* 0x0000000000227805 */ /* 0x000fe4000001ff00 */
[----:B------:R-:W-:Y:S01]  /*0080*/  CS2R R26, SRZ ;  /* 0x00000000001a7805 */ /* 0x000fe2000001ff00 */
        /* <DEDUP_REMOVED lines=25> */
.L_x_6528:
[----:B------:R-:W2:Y:S02]  /*0220*/  LDG.E.U8 R4, desc[UR36][R4.64] ;  /* 0x0000002404047981 */ /* 0x000ea4000c1e1100 */
[----:B--2---:R0:W1:Y:S01]  /*0230*/  I2F.F64.U16 R34, R4 ;  /* 0x0000000400227312 */ /* 0x0040620000101800 */
[----:B------:R-:W-:Y:S05]  /*0240*/  BRA `(.L_x_6530) ;  /* 0x0000000c00747947 */ /* 0x000fea0003800000 */
.L_x_6527:
        /* <DEDUP_REMOVED lines=9> */
.L_x_6532:
[----:B------:R-:W2:Y:S02]  /*02e0*/  LDG.E R4, desc[UR36][R4.64] ;  /* 0x0000002404047981 */ /* 0x000ea4000c1e1900 */
[----:B--2---:R1:W2:Y:S01]  /*02f0*/  I2F.F64 R34, R4 ;  /* 0x0000000400227312 */ /* 0x0042a20000201c00 */
[----:B------:R-:W-:Y:S05]  /*0300*/  BRA `(.L_x_6530) ;  /* 0x0000000c00447947 */ /* 0x000fea0003800000 */
.L_x_6531:
[----:B------:R-:W2:Y:S02]  /*0310*/  LDG.E.U16 R4, desc[UR36][R4.64] ;  /* 0x0000002404047981 */ /* 0x000ea4000c1e1500 */
[----:B--2---:R3:W4:Y:S01]  /*0320*/  I2F.F64.S16 R34, R4 ;  /* 0x0000000400227312 */ /* 0x0047220000101c00 */
[----:B------:R-:W-:Y:S05]  /*0330*/  BRA `(.L_x_6530) ;  /* 0x0000000c00387947 */ /* 0x000fea0003800000 */
.L_x_6526:
        /* <DEDUP_REMOVED lines=10> */
.L_x_6534:
[----:B------:R-:W2:Y:S02]  /*03e0*/  LDG.E.U16 R0, desc[UR36][R4.64] ;  /* 0x0000002404007981 */ /* 0x000ea4000c1e1500 */
[----:B--2---:R-:W-:-:S05]  /*03f0*/  HADD2.F32 R0, -RZ, R0.H0_H0 ;  /* 0x20000000ff007230 */ /* 0x004fca0000004100 */
[----:B------:R-:W-:-:S04]  /*0400*/  FMUL.FTZ R0, R0, 1 ;  /* 0x3f80000000007820 */ /* 0x000fc80000410000 */
[----:B------:R0:W1:Y:S01]  /*0410*/  F2F.F64.F32 R34, R0 ;  /* 0x0000000000227310 */ /* 0x0000620000201800 */
[----:B------:R-:W-:Y:S05]  /*0420*/  BRA `(.L_x_6530) ;  /* 0x0000000800fc7947 */ /* 0x000fea0003800000 */
.L_x_6533:
        /* <DEDUP_REMOVED lines=10> */
.L_x_6536:
[----:B------:R-:W2:Y:S02]  /*04d0*/  LDG.E.U16 R4, desc[UR36][R4.64] ;  /* 0x0000002404047981 */ /* 0x000ea4000c1e1500 */
[----:B--2---:R-:W-:-:S05]  /*04e0*/  HADD2.F32 R0, -RZ, R4.H0_H0 ;  /* 0x20000004ff007230 */ /* 0x004fca0000004100 */
[----:B------:R-:W-:-:S04]  /*04f0*/  FMUL.FTZ R0, R0, 1 ;  /* 0x3f80000000007820 */ /* 0x000fc80000410000 */
[----:B------:R0:W1:Y:S01]  /*0500*/  F2F.F64.F32 R34, R0 ;  /* 0x0000000000227310 */ /* 0x0000620000201800 */
[----:B------:R-:W-:Y:S05]  /*0510*/  BRA `(.L_x_6530) ;  /* 0x0000000800c07947 */ /* 0x000fea0003800000 */
.L_x_6535:
[----:B------:R0:W5:Y:S01]  /*0520*/  LDG.E.64 R34, desc[UR36][R4.64] ;  /* 0x0000002404227981 */ /* 0x000162000c1e1b00 */
[----:B------:R-:W-:Y:S05]  /*0530*/  BRA `(.L_x_6530) ;  /* 0x0000000800b87947 */ /* 0x000fea0003800000 */
.L_x_6525:
        /* <DEDUP_REMOVED lines=13> */
.L_x_6539:
[----:B------:R0:W5:Y:S01]  /*0610*/  LDG.E.64 R34, desc[UR36][R4.64] ;  /* 0x0000002404227981 */ /* 0x000162000c1e1b00 */
[----:B------:R-:W-:Y:S05]  /*0620*/  BRA `(.L_x_6530) ;  /* 0x00000008007c7947 */ /* 0x000fea0003800000 */
.L_x_6538:
        /* <DEDUP_REMOVED lines=28> */
.L_x_6541:
        /* <DEDUP_REMOVED lines=16> */
.L_x_6540:
[----:B------:R-:W2:Y:S02]  /*08f0*/  LDG.E.U16 R0, desc[UR36][R4.64] ;  /* 0x0000002404007981 */ /* 0x000ea4000c1e1500 */
[----:B--2---:R-:W-:-:S04]  /*0900*/  IMAD.U32 R0, R0, 0x10000, RZ ;  /* 0x0001000000007824 */ /* 0x004fc800078e00ff */
[----:B------:R-:W-:-:S04]  /*0910*/  FMUL.FTZ R0, R0, 1 ;  /* 0x3f80000000007820 */ /* 0x000fc80000410000 */
[----:B------:R0:W1:Y:S01]  /*0920*/  F2F.F64.F32 R34, R0 ;  /* 0x0000000000227310 */ /* 0x0000620000201800 */
[----:B------:R-:W-:Y:S05]  /*0930*/  BRA `(.L_x_6530) ;  /* 0x0000000400b87947 */ /* 0x000fea0003800000 */
.L_x_6537:
        /* <DEDUP_REMOVED lines=11> */
.L_x_6544:
        /* <DEDUP_REMOVED lines=21> */
.L_x_6548:
[----:B------:R-:W-:Y:S05]  /*0b40*/  BSYNC B1 ;  /* 0x0000000000017941 */ /* 0x000fea0003800000 */
.L_x_6547:
[----:B------:R-:W-:Y:S01]  /*0b50*/  LEA R5, R0, 0x3b800000, 0x17 ;  /* 0x3b80000000057811 */ /* 0x000fe200078eb8ff */
[----:B------:R-:W-:-:S05]  /*0b60*/  IMAD.SHL.U32 R0, R3, 0x100000, RZ ;  /* 0x0010000003007824 */ /* 0x000fca00078e00ff */
[----:B------:R-:W-:-:S07]  /*0b70*/  LOP3.LUT R0, R5, R0, R6, 0xfe, !PT ;  /* 0x0000000005007212 */ /* 0x000fce00078efe06 */
.L_x_6546:
[----:B------:R-:W-:Y:S05]  /*0b80*/  BSYNC B0 ;  /* 0x0000000000007941 */ /* 0x000fea0003800000 */
.L_x_6545:
[----:B------:R-:W-:-:S04]  /*0b90*/  FMUL.FTZ R0, R0, 1 ;  /* 0x3f80000000007820 */ /* 0x000fc80000410000 */
[----:B------:R0:W1:Y:S01]  /*0ba0*/  F2F.F64.F32 R34, R0 ;  /* 0x0000000000227310 */ /* 0x0000620000201800 */
[----:B------:R-:W-:Y:S05]  /*0bb0*/  BRA `(.L_x_6530) ;  /* 0x0000000400187947 */ /* 0x000fea0003800000 */
.L_x_6543:
        /* <DEDUP_REMOVED lines=21> */
.L_x_6552:
[----:B------:R-:W-:Y:S05]  /*0d10*/  BSYNC B1 ;  /* 0x0000000000017941 */ /* 0x000fea0003800000 */
.L_x_6551:
[----:B------:R-:W-:Y:S01]  /*0d20*/  LEA R5, R0, 0x37800000, 0x17 ;  /* 0x3780000000057811 */ /* 0x000fe200078eb8ff */
[----:B------:R-:W-:-:S05]  /*0d30*/  IMAD.SHL.U32 R0, R3, 0x200000, RZ ;  /* 0x0020000003007824 */ /* 0x000fca00078e00ff */
[----:B------:R-:W-:-:S07]  /*0d40*/  LOP3.LUT R0, R5, R0, R6, 0xfe, !PT ;  /* 0x0000000005007212 */ /* 0x000fce00078efe06 */
.L_x_6550:
[----:B------:R-:W-:Y:S05]  /*0d50*/  BSYNC B0 ;  /* 0x0000000000007941 */ /* 0x000fea0003800000 */
.L_x_6549:
[----:B------:R-:W-:-:S04]  /*0d60*/  FMUL.FTZ R0, R0, 1 ;  /* 0x3f80000000007820 */ /* 0x000fc80000410000 */
[----:B------:R0:W1:Y:S01]  /*0d70*/  F2F.F64.F32 R34, R0 ;  /* 0x0000000000227310 */ /* 0x0000620000201800 */
[----:B------:R-:W-:Y:S05]  /*0d80*/  BRA `(.L_x_6530) ;  /* 0x0000000000a47947 */ /* 0x000fea0003800000 */
.L_x_6542:
        /* <DEDUP_REMOVED lines=14> */
.L_x_6556:
[----:B------:R-:W-:Y:S05]  /*0e70*/  BSYNC B0 ;  /* 0x0000000000007941 */ /* 0x000fea0003800000 */
.L_x_6555:
[----:B------:R-:W-:-:S04]  /*0e80*/  FMUL.FTZ R0, R0, 1 ;  /* 0x3f80000000007820 */ /* 0x000fc80000410000 */
[----:B------:R0:W1:Y:S01]  /*0e90*/  F2F.F64.F32 R34, R0 ;  /* 0x0000000000227310 */ /* 0x0000620000201800 */
[----:B------:R-:W-:Y:S05]  /*0ea0*/  BRA `(.L_x_6530) ;  /* 0x00000000005c7947 */ /* 0x000fea0003800000 */
.L_x_6529:
        /* <DEDUP_REMOVED lines=16> */
.L_x_6557:
[----:B------:R-:W-:Y:S01]  /*0fb0*/  CS2R R34, SRZ ;  /* 0x0000000000227805 */ /* 0x000fe2000001ff00 */
[----:B------:R-:W-:Y:S06]  /*0fc0*/  BRA `(.L_x_6530) ;  /* 0x0000000000147947 */ /* 0x000fec0003800000 */
.L_x_6554:
[----:B------:R-:W2:Y:S02]  /*0fd0*/  LDG.E.64 R34, desc[UR36][R4.64] ;  /* 0x0000002404227981 */ /* 0x000ea4000c1e1b00 */
[----:B--2---:R-:W0:Y:S01]  /*0fe0*/  I2F.F64.U64 R34, R34 ;  /* 0x0000002200227312 */ /* 0x004e220000301800 */
[----:B------:R-:W-:Y:S05]  /*0ff0*/  BRA `(.L_x_6530) ;  /* 0x0000000000087947 */ /* 0x000fea0003800000 */
.L_x_6553:
[----:B------:R-:W2:Y:S02]  /*1000*/  LDG.E R4, desc[UR36][R4.64] ;  /* 0x0000002404047981 */ /* 0x000ea4000c1e1900 */
[----:B--2---:R0:W1:Y:S02]  /*1010*/  I2F.F64.U32 R34, R4 ;  /* 0x0000000400227312 */ /* 0x0040640000201800 */
.L_x_6530:
[----:B01-3--:R-:W0:Y:S01]  /*1020*/  LDC.64 R4, c[0x0][0x228] ;  /* 0x00008a00ff047b82 */ /* 0x00be220000000a00 */
        /* <DEDUP_REMOVED lines=18> */
.L_x_6561:
[----:B------:R-:W3:Y:S02]  /*1150*/  LDG.E.U8 R4, desc[UR36][R4.64] ;  /* 0x0000002404047981 */ /* 0x000ee4000c1e1100 */
[----:B---3--:R3:W0:Y:S01]  /*1160*/  I2F.F64.U16 R26, R4 ;  /* 0x00000004001a7312 */ /* 0x0086220000101800 */
[----:B------:R-:W-:Y:S05]  /*1170*/  BRA `(.L_x_6563) ;  /* 0x0000000c00707947 */ /* 0x000fea0003800000 */
.L_x_6560:
        /* <DEDUP_REMOVED lines=9> */
.L_x_6565:
[----:B------:R-:W3:Y:S02]  /*1210*/  LDG.E R4, desc[UR36][R4.64] ;  /* 0x0000002404047981 */ /* 0x000ee4000c1e1900 */
[----:B---3--:R0:W1:Y:S01]  /*1220*/  I2F.F64 R26, R4 ;  /* 0x00000004001a7312 */ /* 0x0080620000201c00 */
[----:B------:R-:W-:Y:S05]  /*1230*/  BRA `(.L_x_6563) ;  /* 0x0000000c00407947 */ /* 0x000fea0003800000 */
.L_x_6564:
[----:B------:R-:W3:Y:S02]  /*1240*/  LDG.E.U16 R4, desc[UR36][R4.64] ;  /* 0x0000002404047981 */ /* 0x000ee4000c1e1500 */
[----:B---3--:R0:W1:Y:S01]  /*1250*/  I2F.F64.S16 R26, R4 ;  /* 0x00000004001a7312 */ /* 0x0080620000101c00 */
[----:B------:R-:W-:Y:S05]  /*1260*/  BRA `(.L_x_6563) ;  /* 0x0000000c00347947 */ /* 0x000fea0003800000 */
.L_x_6559:
        /* <DEDUP_REMOVED lines=10> */
.L_x_6567:
[----:B------:R-:W3:Y:S02]  /*1310*/  LDG.E.U16 R0, desc[UR36][R4.64] ;  /* 0x0000002404007981 */ /* 0x000ee4000c1e1500 */
[----:B---3--:R-:W-:-:S05]  /*1320*/  HADD2.F32 R0, -RZ, R0.H0_H0 ;  /* 0x20000000ff007230 */ /* 0x008fca0000004100 */
[----:B------:R-:W-:-:S04]  /*1330*/  FMUL.FTZ R0, R0, 1 ;  /* 0x3f80000000007820 */ /* 0x000fc80000410000 */
[----:B------:R0:W1:Y:S01]  /*1340*/  F2F.F64.F32 R26, R0 ;  /* 0x00000000001a7310 */ /* 0x0000620000201800 */
[----:B------:R-:W-:Y:S05]  /*1350*/  BRA `(.L_x_6563) ;  /* 0x0000000800f87947 */ /* 0x000fea0003800000 */
.L_x_6566:
        /* <DEDUP_REMOVED lines=10> */
.L_x_6569:
[----:B------:R-:W3:Y:S02]  /*1400*/  LDG.E.U16 R4, desc[UR36][R4.64] ;  /* 0x0000002404047981 */ /* 0x000ee4000c1e1500 */
[----:B---3--:R-:W-:-:S05]  /*1410*/  HADD2.F32 R0, -RZ, R4.H0_H0 ;  /* 0x20000004ff007230 */ /* 0x008fca0000004100 */
[----:B------:R-:W-:-:S04]  /*1420*/  FMUL.FTZ R0, R0, 1 ;  /* 0x3f80000000007820 */ /* 0x000fc80000410000 */
[----:B------:R0:W1:Y:S01]  /*1430*/  F2F.F64.F32 R26, R0 ;  /* 0x00000000001a7310 */ /* 0x0000620000201800 */
[----:B------:R-:W-:Y:S05]  /*1440*/  BRA `(.L_x_6563) ;  /* 0x0000000800bc7947 */ /* 0x000fea0003800000 */
.L_x_6568:
[----:B------:R0:W5:Y:S01]  /*1450*/  LDG.E.64 R26, desc[UR36][R4.64] ;  /* 0x00000024041a7981 */ /* 0x000162000c1e1b00 */
[----:B------:R-:W-:Y:S05]  /*1460*/  BRA `(.L_x_6563) ;  /* 0x0000000800b47947 */ /* 0x000fea0003800000 */
.L_x_6558:
        /* <DEDUP_REMOVED lines=13> */
.L_x_6572:
[----:B------:R0:W5:Y:S01]  /*1540*/  LDG.E.64 R26, desc[UR36][R4.64] ;  /* 0x00000024041a7981 */ /* 0x000162000c1e1b00 */
[----:B------:R-:W-:Y:S05]  /*1550*/  BRA `(.L_x_6563) ;  /* 0x0000000800787947 */ /* 0x000fea0003800000 */
.L_x_6571:
        /* <DEDUP_REMOVED lines=28> */
.L_x_6574:
[----:B------:R-:W3:Y:S02]  /*1720*/  LDG.E.U8 R4, desc[UR36][R4.64] ;  /* 0x0000002404047981 */ /* 0x000ee4000c1e1100 */
[----:B---3--:R-:W-:-:S05]  /*1730*/  IMAD.SHL.U32 R0, R4, 0x2000000, RZ ;  /* 0x0200000004007824 */ /* 0x008fca00078e00ff */
        /* <DEDUP_REMOVED lines=13> */
.L_x_6573:
[----:B------:R-:W3:Y:S02]  /*1810*/  LDG.E.U16 R0, desc[UR36][R4.64] ;  /* 0x0000002404007981 */ /* 0x000ee4000c1e1500 */
[----:B---3--:R-:W-:-:S04]  /*1820*/  IMAD.U32 R0, R0, 0x10000, RZ ;  /* 0x0001000000007824 */ /* 0x008fc800078e00ff */
[----:B------:R-:W-:-:S04]  /*1830*/  FMUL.FTZ R0, R0, 1 ;  /* 0x3f80000000007820 */ /* 0x000fc80000410000 */
[----:B------:R0:W1:Y:S01]  /*1840*/  F2F.F64.F32 R26, R0 ;  /* 0x00000000001a7310 */ /* 0x0000620000201800 */
[----:B------:R-:W-:Y:S05]  /*1850*/  BRA `(.L_x_6563) ;  /* 0x0000000400b87947 */ /* 0x000fea0003800000 */
.L_x_6570:
        /* <DEDUP_REMOVED lines=11> */
.L_x_6577:
        /* <DEDUP_REMOVED lines=21> */
.L_x_6581:
[----:B------:R-:W-:Y:S05]  /*1a60*/  BSYNC B1 ;  /* 0x0000000000017941 */ /* 0x000fea0003800000 */
.L_x_6580:
[----:B------:R-:W-:Y:S01]  /*1a70*/  LEA R5, R0, 0x3b800000, 0x17 ;  /* 0x3b80000000057811 */ /* 0x000fe200078eb8ff */
[----:B------:R-:W-:-:S05]  /*1a80*/  IMAD.SHL.U32 R0, R3, 0x100000, RZ ;  /* 0x0010000003007824 */ /* 0x000fca00078e00ff */
[----:B------:R-:W-:-:S07]  /*1a90*/  LOP3.LUT R0, R5, R0, R6, 0xfe, !PT ;  /* 0x0000000005007212 */ /* 0x000fce00078efe06 */
.L_x_6579:
[----:B------:R-:W-:Y:S05]  /*1aa0*/  BSYNC B0 ;  /* 0x0000000000007941 */ /* 0x000fea0003800000 */
.L_x_6578:
[----:B------:R-:W-:-:S04]  /*1ab0*/  FMUL.FTZ R0, R0, 1 ;  /* 0x3f80000000007820 */ /* 0x000fc80000410000 */
[----:B------:R0:W1:Y:S01]  /*1ac0*/  F2F.F64.F32 R26, R0 ;  /* 0x00000000001a7310 */ /* 0x0000620000201800 */
[----:B------:R-:W-:Y:S05]  /*1ad0*/  BRA `(.L_x_6563) ;  /* 0x0000000400187947 */ /* 0x000fea0003800000 */
.L_x_6576:
        /* <DEDUP_REMOVED lines=21> */
.L_x_6585:
[----:B------:R-:W-:Y:S05]  /*1c30*/  BSYNC B1 ;  /* 0x0000000000017941 */ /* 0x000fea0003800000 */
.L_x_6584:
[----:B------:R-:W-:Y:S01]  /*1c40*/  LEA R5, R0, 0x37800000, 0x17 ;  /* 0x3780000000057811 */ /* 0x000fe200078eb8ff */
[----:B------:R-:W-:-:S05]  /*1c50*/  IMAD.SHL.U32 R0, R3, 0x200000, RZ ;  /* 0x0020000003007824 */ /* 0x000fca00078e00ff */
[----:B------:R-:W-:-:S07]  /*1c60*/  LOP3.LUT R0, R5, R0, R6, 0xfe, !PT ;  /* 0x0000000005007212 */ /* 0x000fce00078efe06 */
.L_x_6583:
[----:B------:R-:W-:Y:S05]  /*1c70*/  BSYNC B0 ;  /* 0x0000000000007941 */ /* 0x000fea0003800000 */
.L_x_6582:
[----:B------:R-:W-:-:S04]  /*1c80*/  FMUL.FTZ R0, R0, 1 ;  /* 0x3f80000000007820 */ /* 0x000fc80000410000 */
[----:B------:R0:W1:Y:S01]  /*1c90*/  F2F.F64.F32 R26, R0 ;  /* 0x00000000001a7310 */ /* 0x0000620000201800 */
[----:B------:R-:W-:Y:S05]  /*1ca0*/  BRA `(.L_x_6563) ;  /* 0x0000000000a47947 */ /* 0x000fea0003800000 */
.L_x_6575:
        /* <DEDUP_REMOVED lines=14> */
.L_x_6589:
[----:B------:R-:W-:Y:S05]  /*1d90*/  BSYNC B0 ;  /* 0x0000000000007941 */ /* 0x000fea0003800000 */
.L_x_6588:
[----:B------:R-:W-:-:S04]  /*1da0*/  FMUL.FTZ R0, R0, 1 ;  /* 0x3f80000000007820 */ /* 0x000fc80000410000 */
[----:B------:R0:W1:Y:S01]  /*1db0*/  F2F.F64.F32 R26, R0 ;  /* 0x00000000001a7310 */ /* 0x0000620000201800 */
[----:B------:R-:W-:Y:S05]  /*1dc0*/  BRA `(.L_x_6563) ;  /* 0x00000000005c7947 */ /* 0x000fea0003800000 */
.L_x_6562:
        /* <DEDUP_REMOVED lines=15> */
[----:B-12-45:R-:W-:Y:S05]  /*1ec0*/  CALL.ABS.NOINC R14 ;  /* 0x000000000e007343 */ /* 0x036fea0003c00000 */
.L_x_6590:
[----:B------:R-:W-:Y:S01]  /*1ed0*/  CS2R R26, SRZ ;  /* 0x00000000001a7805 */ /* 0x000fe2000001ff00 */
[----:B------:R-:W-:Y:S06]  /*1ee0*/  BRA `(.L_x_6563) ;  /* 0x0000000000147947 */ /* 0x000fec0003800000 */
.L_x_6587:
[----:B------:R-:W3:Y:S02]  /*1ef0*/  LDG.E.64 R26, desc[UR36][R4.64] ;  /* 0x00000024041a7981 */ /* 0x000ee4000c1e1b00 */
[----:B---3--:R-:W0:Y:S01]  /*1f00*/  I2F.F64.U64 R26, R26 ;  /* 0x0000001a001a7312 */ /* 0x008e220000301800 */
[----:B------:R-:W-:Y:S05]  /*1f10*/  BRA `(.L_x_6563) ;  /* 0x0000000000087947 */ /* 0x000fea0003800000 */
.L_x_6586:
[----:B------:R-:W3:Y:S02]  /*1f20*/  LDG.E R4, desc[UR36][R4.64] ;  /* 0x0000002404047981 */ /* 0x000ee4000c1e1900 */
[----:B---3--:R0:W1:Y:S02]  /*1f30*/  I2F.F64.U32 R26, R4 ;  /* 0x00000004001a7312 */ /* 0x0080640000201800 */
.L_x_6563:
[----:B------:R-:W2:Y:S02]  /*1f40*/  S2R R37, SR_TID.X ;  /* 0x0000000000257919 */ /* 0x000ea40000002100 */
[----:B--2---:R-:W-:-:S07]  /*1f50*/  VIADD R37, R37, 0x80 ;  /* 0x0000008025257836 */ /* 0x004fce0000000000 */
.L_x_6524:
[----:B------:R-:W-:Y:S05]  /*1f60*/  BSYNC B6 ;  /* 0x0000000000067941 */ /* 0x000fea0003800000 */
.L_x_6523:
[----:B------:R-:W-:Y:S01]  /*1f70*/  ISETP.GE.AND P0, PT, R37, R2, PT ;  /* 0x000000022500720c */ /* 0x000fe20003f06270 */
[----:B------:R-:W-:Y:S01]  /*1f80*/  BSSY B6, `(.L_x_6591) ;  /* 0x00001e9000067945 */ /* 0x000fe20003800000 */
[----:B------:R-:W-:-:S11]  /*1f90*/  CS2R R22, SRZ ;  /* 0x0000000000167805 */ /* 0x000fd6000001ff00 */
[----:B------:R-:W-:Y:S05]  /*1fa0*/  @P0 BRA `(.L_x_6592) ;  /* 0x0000001c00980947 */ /* 0x000fea0003800000 */
[----:B0--3--:R-:W0:Y:S01]  /*1fb0*/  LDC.64 R4, c[0x0][0x220] ;  /* 0x00008800ff047b82 */ /* 0x009e220000000a00 */
        /* <DEDUP_REMOVED lines=19> */
.L_x_6596:
[----:B------:R-:W2:Y:S02]  /*20f0*/  LDG.E.U8 R4, desc[UR36][R4.64] ;  /* 0x0000002404047981 */ /* 0x000ea4000c1e1100 */
[----:B--2---:R0:W2:Y:S01]  /*2100*/  I2F.F64.U16 R28, R4 ;  /* 0x00000004001c7312 */ /* 0x0040a20000101800 */
[----:B------:R-:W-:Y:S05]  /*2110*/  BRA `(.L_x_6598) ;  /* 0x0000000c00707947 */ /* 0x000fea0003800000 */
.L_x_6595:
        /* <DEDUP_REMOVED lines=9> */
.L_x_6600:
[----:B------:R-:W2:Y:S02]  /*21b0*/  LDG.E R4, desc[UR36][R4.64] ;  /* 0x0000002404047981 */ /* 0x000ea4000c1e1900 */
[----:B--2---:R0:W2:Y:S01]  /*21c0*/  I2F.F64 R28, R4 ;  /* 0x00000004001c7312 */ /* 0x0040a20000201c00 */
[----:B------:R-:W-:Y:S05]  /*21d0*/  BRA `(.L_x_6598) ;  /* 0x0000000c00407947 */ /* 0x000fea0003800000 */
.L_x_6599:
[----:B------:R-:W2:Y:S02]  /*21e0*/  LDG.E.U16 R4, desc[UR36][R4.64] ;  /* 0x0000002404047981 */ /* 0x000ea4000c1e1500 */
[----:B--2---:R0:W2:Y:S01]  /*21f0*/  I2F.F64.S16 R28, R4 ;  /* 0x00000004001c7312 */ /* 0x0040a20000101c00 */
[----:B------:R-:W-:Y:S05]  /*2200*/  BRA `(.L_x_6598) ;  /* 0x0000000c00347947 */ /* 0x000fea0003800000 */
.L_x_6594:
        /* <DEDUP_REMOVED lines=10> */
.L_x_6602:
[----:B------:R-:W2:Y:S02]  /*22b0*/  LDG.E.U16 R0, desc[UR36][R4.64] ;  /* 0x0000002404007981 */ /* 0x000ea4000c1e1500 */
[----:B--2---:R-:W-:-:S05]  /*22c0*/  HADD2.F32 R0, -RZ, R0.H0_H0 ;  /* 0x20000000ff007230 */ /* 0x004fca0000004100 */
[----:B------:R-:W-:-:S04]  /*22d0*/  FMUL.FTZ R0, R0, 1 ;  /* 0x3f80000000007820 */ /* 0x000fc80000410000 */
[----:B------:R0:W2:Y:S01]  /*22e0*/  F2F.F64.F32 R28, R0 ;  /* 0x00000000001c7310 */ /* 0x0000a20000201800 */
[----:B------:R-:W-:Y:S05]  /*22f0*/  BRA `(.L_x_6598) ;  /* 0x0000000800f87947 */ /* 0x000fea0003800000 */
.L_x_6601:
        /* <DEDUP_REMOVED lines=10> */
.L_x_6604:
[----:B------:R-:W2:Y:S02]  /*23a0*/  LDG.E.U16 R4, desc[UR36][R4.64] ;  /* 0x0000002404047981 */ /* 0x000ea4000c1e1500 */
[----:B--2---:R-:W-:-:S05]  /*23b0*/  HADD2.F32 R0, -RZ, R4.H0_H0 ;  /* 0x20000004ff007230 */ /* 0x004fca0000004100 */
[----:B------:R-:W-:-:S04]  /*23c0*/  FMUL.FTZ R0, R0, 1 ;  /* 0x3f80000000007820 */ /* 0x000fc80000410000 */
[----:B------:R0:W2:Y:S01]  /*23d0*/  F2F.F64.F32 R28, R0 ;  /* 0x00000000001c7310 */ /* 0x0000a20000201800 */
[----:B------:R-:W-:Y:S05]  /*23e0*/  BRA `(.L_x_6598) ;  /* 0x0000000800bc7947 */ /* 0x000fea0003800000 */
.L_x_6603:
[----:B------:R0:W5:Y:S01]  /*23f0*/  LDG.E.64 R28, desc[UR36][R4.64] ;  /* 0x00000024041c7981 */ /* 0x000162000c1e1b00 */
[----:B------:R-:W-:Y:S05]  /*2400*/  BRA `(.L_x_6598) ;  /* 0x0000000800b47947 */ /* 0x000fea0003800000 */
.L_x_6593:
        /* <DEDUP_REMOVED lines=13> */
.L_x_6607:
[----:B------:R0:W5:Y:S01]  /*24e0*/  LDG.E.64 R28, desc[UR36][R4.64] ;  /* 0x00000024041c7981 */ /* 0x000162000c1e1b00 */
[----:B------:R-:W-:Y:S05]  /*24f0*/  BRA `(.L_x_6598) ;  /* 0x0000000800787947 */ /* 0x000fea0003800000 */
.L_x_6606:
        /* <DEDUP_REMOVED lines=28> */
.L_x_6609:
        /* <DEDUP_REMOVED lines=15> */
.L_x_6608:
[----:B------:R-:W2:Y:S02]  /*27b0*/  LDG.E.U16 R0, desc[UR36][R4.64] ;  /* 0x0000002404007981 */ /* 0x000ea4000c1e1500 */
[----:B--2---:R-:W-:-:S04]  /*27c0*/  IMAD.U32 R0, R0, 0x10000, RZ ;  /* 0x0001000000007824 */ /* 0x004fc800078e00ff */
[----:B------:R-:W-:-:S04]  /*27d0*/  FMUL.FTZ R0, R0, 1 ;  /* 0x3f80000000007820 */ /* 0x000fc80000410000 */
[----:B------:R2:W3:Y:S01]  /*27e0*/  F2F.F64.F32 R28, R0 ;  /* 0x00000000001c7310 */ /* 0x0004e20000201800 */
[----:B------:R-:W-:Y:S05]  /*27f0*/  BRA `(.L_x_6598) ;  /* 0x0000000400b87947 */ /* 0x000fea0003800000 */
.L_x_6605:
        /* <DEDUP_REMOVED lines=11> */
.L_x_6612:
        /* <DEDUP_REMOVED lines=21> */
.L_x_6616:
[----:B------:R-:W-:Y:S05]  /*2a00*/  BSYNC B1 ;  /* 0x0000000000017941 */ /* 0x000fea0003800000 */
.L_x_6615:
[----:B------:R-:W-:Y:S01]  /*2a10*/  LEA R5, R0, 0x3b800000, 0x17 ;  /* 0x3b80000000057811 */ /* 0x000fe200078eb8ff */
[----:B------:R-:W-:-:S05]  /*2a20*/  IMAD.SHL.U32 R0, R3, 0x100000, RZ ;  /* 0x0010000003007824 */ /* 0x000fca00078e00ff */
[----:B------:R-:W-:-:S07]  /*2a30*/  LOP3.LUT R0, R5, R0, R6, 0xfe, !PT ;  /* 0x0000000005007212 */ /* 0x000fce00078efe06 */
.L_x_6614:
[----:B------:R-:W-:Y:S05]  /*2a40*/  BSYNC B0 ;  /* 0x0000000000007941 */ /* 0x000fea0003800000 */
.L_x_6613:
[----:B------:R-:W-:-:S04]  /*2a50*/  FMUL.FTZ R0, R0, 1 ;  /* 0x3f80000000007820 */ /* 0x000fc80000410000 */
[----:B------:R0:W2:Y:S01]  /*2a60*/  F2F.F64.F32 R28, R0 ;  /* 0x00000000001c7310 */ /* 0x0000a20000201800 */
[----:B------:R-:W-:Y:S05]  /*2a70*/  BRA `(.L_x_6598) ;  /* 0x0000000400187947 */ /* 0x000fea0003800000 */
.L_x_6611:
        /* <DEDUP_REMOVED lines=21> */
.L_x_6620:
[----:B------:R-:W-:Y:S05]  /*2bd0*/  BSYNC B1 ;  /* 0x0000000000017941 */ /* 0x000fea0003800000 */
.L_x_6619:
[----:B------:R-:W-:Y:S01]  /*2be0*/  LEA R5, R0, 0x37800000, 0x17 ;  /* 0x3780000000057811 */ /* 0x000fe200078eb8ff */
[----:B------:R-:W-:-:S05]  /*2bf0*/  IMAD.SHL.U32 R0, R3, 0x200000, RZ ;  /* 0x0020000003007824 */ /* 0x000fca00078e00ff */
[----:B------:R-:W-:-:S07]  /*2c00*/  LOP3.LUT R0, R5, R0, R6, 0xfe, !PT ;  /* 0x0000000005007212 */ /* 0x000fce00078efe06 */
.L_x_6618:
[----:B------:R-:W-:Y:S05]  /*2c10*/  BSYNC B0 ;  /* 0x0000000000007941 */ /* 0x000fea0003800000 */
.L_x_6617:
[----:B------:R-:W-:-:S04]  /*2c20*/  FMUL.FTZ R0, R0, 1 ;  /* 0x3f80000000007820 */ /* 0x000fc80000410000 */
[----:B------:R0:W2:Y:S01]  /*2c30*/  F2F.F64.F32 R28, R0 ;  /* 0x00000000001c7310 */ /* 0x0000a20000201800 */
[----:B------:R-:W-:Y:S05]  /*2c40*/  BRA `(.L_x_6598) ;  /* 0x0000000000a47947 */ /* 0x000fea0003800000 */
.L_x_6610:
        /* <DEDUP_REMOVED lines=14> */
.L_x_6624:
[----:B------:R-:W-:Y:S05]  /*2d30*/  BSYNC B0 ;  /* 0x0000000000007941 */ /* 0x000fea0003800000 */
.L_x_6623:
[----:B------:R-:W-:-:S04]  /*2d40*/  FMUL.FTZ R0, R0, 1 ;  /* 0x3f80000000007820 */ /* 0x000fc80000410000 */
[----:B------:R0:W2:Y:S01]  /*2d50*/  F2F.F64.F32 R28, R0 ;  /* 0x00000000001c7310 */ /* 0x0000a20000201800 */
[----:B------:R-:W-:Y:S05]  /*2d60*/  BRA `(.L_x_6598) ;  /* 0x00000000005c7947 */ /* 0x000fea0003800000 */
.L_x_6597:
        /* <DEDUP_REMOVED lines=16> */
.L_x_6625:
[----:B------:R-:W-:Y:S01]  /*2e70*/  CS2R R28, SRZ ;  /* 0x00000000001c7805 */ /* 0x000fe2000001ff00 */
[----:B------:R-:W-:Y:S06]  /*2e80*/  BRA `(.L_x_6598) ;  /* 0x0000000000147947 */ /* 0x000fec0003800000 */
.L_x_6622:
[----:B------:R-:W2:Y:S02]  /*2e90*/  LDG.E.64 R28, desc[UR36][R4.64] ;  /* 0x00000024041c7981 */ /* 0x000ea4000c1e1b00 */
[----:B--2---:R-:W0:Y:S01]  /*2ea0*/  I2F.F64.U64 R28, R28 ;  /* 0x0000001c001c7312 */ /* 0x004e220000301800 */
[----:B------:R-:W-:Y:S05]  /*2eb0*/  BRA `(.L_x_6598) ;  /* 0x0000000000087947 */ /* 0x000fea0003800000 */
.L_x_6621:
[----:B------:R-:W2:Y:S02]  /*2ec0*/  LDG.E R4, desc[UR36][R4.64] ;  /* 0x0000002404047981 */ /* 0x000ea4000c1e1900 */
[----:B--2---:R0:W2:Y:S02]  /*2ed0*/  I2F.F64.U32 R28, R4 ;  /* 0x00000004001c7312 */ /* 0x0040a40000201800 */
.L_x_6598:
[----:B0-----:R-:W0:Y:S01]  /*2ee0*/  LDC.64 R4, c[0x0][0x228] ;  /* 0x00008a00ff047b82 */ /* 0x001e220000000a00 */
[----:B--2---:R-:W-:Y:S01]  /*2ef0*/  PRMT R0, R16, 0x9910, RZ ;  /* 0x0000991010007816 */ /* 0x004fe200000000ff */
        /* <DEDUP_REMOVED lines=17> */
.L_x_6629:
[----:B------:R-:W2:Y:S02]  /*3010*/  LDG.E.U8 R4, desc[UR36][R4.64] ;  /* 0x0000002404047981 */ /* 0x000ea4000c1e1100 */
[----:B--2---:R0:W2:Y:S01]  /*3020*/  I2F.F64.U16 R22, R4 ;  /* 0x0000000400167312 */ /* 0x0040a20000101800 */
[----:B------:R-:W-:Y:S05]  /*3030*/  BRA `(.L_x_6631) ;  /* 0x0000000c00707947 */ /* 0x000fea0003800000 */
.L_x_6628:
        /* <DEDUP_REMOVED lines=9> */
.L_x_6633:
[----:B------:R-:W2:Y:S02]  /*30d0*/  LDG.E R4, desc[UR36][R4.64] ;  /* 0x0000002404047981 */ /* 0x000ea4000c1e1900 */
[----:B--2---:R0:W2:Y:S01]  /*30e0*/  I2F.F64 R22, R4 ;  /* 0x0000000400167312 */ /* 0x0040a20000201c00 */
[----:B------:R-:W-:Y:S05]  /*30f0*/  BRA `(.L_x_6631) ;  /* 0x0000000c00407947 */ /* 0x000fea0003800000 */
.L_x_6632:
[----:B------:R-:W2:Y:S02]  /*3100*/  LDG.E.U16 R4, desc[UR36][R4.64] ;  /* 0x0000002404047981 */ /* 0x000ea4000c1e1500 */
[----:B--2---:R0:W2:Y:S01]  /*3110*/  I2F.F64.S16 R22, R4 ;  /* 0x0000000400167312 */ /* 0x0040a20000101c00 */
[----:B------:R-:W-:Y:S05]  /*3120*/  BRA `(.L_x_6631) ;  /* 0x0000000c00347947 */ /* 0x000fea0003800000 */
.L_x_6627:
        /* <DEDUP_REMOVED lines=10> */
.L_x_6635:
[----:B------:R-:W2:Y:S02]  /*31d0*/  LDG.E.U16 R0, desc[UR36][R4.64] ;  /* 0x0000002404007981 */ /* 0x000ea4000c1e1500 */
[----:B--2---:R-:W-:-:S05]  /*31e0*/  HADD2.F32 R0, -RZ, R0.H0_H0 ;  /* 0x20000000ff007230 */ /* 0x004fca0000004100 */
[----:B------:R-:W-:-:S04]  /*31f0*/  FMUL.FTZ R0, R0, 1 ;  /* 0x3f80000000007820 */ /* 0x000fc80000410000 */
[----:B------:R0:W2:Y:S01]  /*3200*/  F2F.F64.F32 R22, R0 ;  /* 0x0000000000167310 */ /* 0x0000a20000201800 */
[----:B------:R-:W-:Y:S05]  /*3210*/  BRA `(.L_x_6631) ;  /* 0x0000000800f87947 */ /* 0x000fea0003800000 */
.L_x_6634:
        /* <DEDUP_REMOVED lines=10> */
.L_x_6637:
[----:B------:R-:W2:Y:S02]  /*32c0*/  LDG.E.U16 R4, desc[UR36][R4.64] ;  /* 0x0000002404047981 */ /* 0x000ea4000c1e1500 */
[----:B--2---:R-:W-:-:S05]  /*32d0*/  HADD2.F32 R0, -RZ, R4.H0_H0 ;  /* 0x20000004ff007230 */ /* 0x004fca0000004100 */
[----:B------:R-:W-:-:S04]  /*32e0*/  FMUL.FTZ R0, R0, 1 ;  /* 0x3f80000000007820 */ /* 0x000fc80000410000 */
[----:B------:R0:W2:Y:S01]  /*32f0*/  F2F.F64.F32 R22, R0 ;  /* 0x0000000000167310 */ /* 0x0000a20000201800 */
[----:B------:R-:W-:Y:S05]  /*3300*/  BRA `(.L_x_6631) ;  /* 0x0000000800bc7947 */ /* 0x000fea0003800000 */
.L_x_6636:
[----:B------:R0:W5:Y:S01]  /*3310*/  LDG.E.64 R22, desc[UR36][R4.64] ;  /* 0x0000002404167981 */ /* 0x000162000c1e1b00 */
[----:B------:R-:W-:Y:S05]  /*3320*/  BRA `(.L_x_6631) ;  /* 0x0000000800b47947 */ /* 0x000fea0003800000 */
.L_x_6626:
        /* <DEDUP_REMOVED lines=13> */
.L_x_6640:
[----:B------:R0:W5:Y:S01]  /*3400*/  LDG.E.64 R22, desc[UR36][R4.64] ;  /* 0x0000002404167981 */ /* 0x000162000c1e1b00 */
[----:B------:R-:W-:Y:S05]  /*3410*/  BRA `(.L_x_6631) ;  /* 0x0000000800787947 */ /* 0x000fea0003800000 */
.L_x_6639:
        /* <DEDUP_REMOVED lines=28> */
.L_x_6642:
        /* <DEDUP_REMOVED lines=15> */
.L_x_6641:
[----:B------:R-:W2:Y:S02]  /*36d0*/  LDG.E.U16 R0, desc[UR36][R4.64] ;  /* 0x0000002404007981 */ /* 0x000ea4000c1e1500 */
[----:B--2---:R-:W-:-:S04]  /*36e0*/  IMAD.U32 R0, R0, 0x10000, RZ ;  /* 0x0001000000007824 */ /* 0x004fc800078e00ff */
[----:B------:R-:W-:-:S04]  /*36f0*/  FMUL.FTZ R0, R0, 1 ;  /* 0x3f80000000007820 */ /* 0x000fc80000410000 */
[----:B------:R0:W2:Y:S01]  /*3700*/  F2F.F64.F32 R22, R0 ;  /* 0x0000000000167310 */ /* 0x0000a20000201800 */
[----:B------:R-:W-:Y:S05]  /*3710*/  BRA `(.L_x_6631) ;  /* 0x0000000400b87947 */ /* 0x000fea0003800000 */
.L_x_6638:
        /* <DEDUP_REMOVED lines=11> */
.L_x_6645:
        /* <DEDUP_REMOVED lines=21> */
.L_x_6649:
[----:B------:R-:W-:Y:S05]  /*3920*/  BSYNC B1 ;  /* 0x0000000000017941 */ /* 0x000fea0003800000 */
.L_x_6648:
[----:B------:R-:W-:Y:S01]  /*3930*/  LEA R5, R0, 0x3b800000, 0x17 ;  /* 0x3b80000000057811 */ /* 0x000fe200078eb8ff */
[----:B------:R-:W-:-:S05]  /*3940*/  IMAD.SHL.U32 R0, R3, 0x100000, RZ ;  /* 0x0010000003007824 */ /* 0x000fca00078e00ff */
[----:B------:R-:W-:-:S07]  /*3950*/  LOP3.LUT R0, R5, R0, R6, 0xfe, !PT ;  /* 0x0000000005007212 */ /* 0x000fce00078efe06 */
.L_x_6647:
[----:B------:R-:W-:Y:S05]  /*3960*/  BSYNC B0 ;  /* 0x0000000000007941 */ /* 0x000fea0003800000 */
.L_x_6646:
[----:B------:R-:W-:-:S04]  /*3970*/  FMUL.FTZ R0, R0, 1 ;  /* 0x3f80000000007820 */ /* 0x000fc80000410000 */
[----:B------:R0:W2:Y:S01]  /*3980*/  F2F.F64.F32 R22, R0 ;  /* 0x0000000000167310 */ /* 0x0000a20000201800 */
[----:B------:R-:W-:Y:S05]  /*3990*/  BRA `(.L_x_6631) ;  /* 0x0000000400187947 */ /* 0x000fea0003800000 */
.L_x_6644:
        /* <DEDUP_REMOVED lines=21> */
.L_x_6653:
[----:B------:R-:W-:Y:S05]  /*3af0*/  BSYNC B1 ;  /* 0x0000000000017941 */ /* 0x000fea0003800000 */
.L_x_6652:
[----:B------:R-:W-:Y:S01]  /*3b00*/  LEA R5, R0, 0x37800000, 0x17 ;  /* 0x3780000000057811 */ /* 0x000fe200078eb8ff */
[----:B------:R-:W-:-:S05]  /*3b10*/  IMAD.SHL.U32 R0, R3, 0x200000, RZ ;  /* 0x0020000003007824 */ /* 0x000fca00078e00ff */
[----:B------:R-:W-:-:S07]  /*3b20*/  LOP3.LUT R0, R5, R0, R6, 0xfe, !PT ;  /* 0x0000000005007212 */ /* 0x000fce00078efe06 */
.L_x_6651:
[----:B------:R-:W-:Y:S05]  /*3b30*/  BSYNC B0 ;  /* 0x0000000000007941 */ /* 0x000fea0003800000 */
.L_x_6650:
[----:B------:R-:W-:-:S04]  /*3b40*/  FMUL.FTZ R0, R0, 1 ;  /* 0x3f80000000007820 */ /* 0x000fc80000410000 */
[----:B------:R0:W2:Y:S01]  /*3b50*/  F2F.F64.F32 R22, R0 ;  /* 0x0000000000167310 */ /* 0x0000a20000201800 */
[----:B------:R-:W-:Y:S05]  /*3b60*/  BRA `(.L_x_6631) ;  /* 0x0000000000a47947 */ /* 0x000fea0003800000 */
.L_x_6643:
        /* <DEDUP_REMOVED lines=14> */
.L_x_6657:
[----:B------:R-:W-:Y:S05]  /*3c50*/  BSYNC B0 ;  /* 0x0000000000007941 */ /* 0x000fea0003800000 */
.L_x_6656:
[----:B------:R-:W-:-:S04]  /*3c60*/  FMUL.FTZ R0, R0, 1 ;  /* 0x3f80000000007820 */ /* 0x000fc80000410000 */
[----:B------:R0:W2:Y:S01]  /*3c70*/  F2F.F64.F32 R22, R0 ;  /* 0x0000000000167310 */ /* 0x0000a20000201800 */
[----:B------:R-:W-:Y:S05]  /*3c80*/  BRA `(.L_x_6631) ;  /* 0x00000000005c7947 */ /* 0x000fea0003800000 */
.L_x_6630:
        /* <DEDUP_REMOVED lines=15> */
[----:B-12345:R-:W-:Y:S05]  /*3d80*/  CALL.ABS.NOINC R14 ;  /* 0x000000000e007343 */ /* 0x03efea0003c00000 */
.L_x_6658:
[----:B------:R-:W-:Y:S01]  /*3d90*/  CS2R R22, SRZ ;  /* 0x0000000000167805 */ /* 0x000fe2000001ff00 */
[----:B------:R-:W-:Y:S06]  /*3da0*/  BRA `(.L_x_6631) ;  /* 0x0000000000147947 */ /* 0x000fec0003800000 */
.L_x_6655:
[----:B------:R-:W2:Y:S02]  /*3db0*/  LDG.E.64 R22, desc[UR36][R4.64] ;  /* 0x0000002404167981 */ /* 0x000ea4000c1e1b00 */
[----:B--2---:R-:W0:Y:S01]  /*3dc0*/  I2F.F64.U64 R22, R22 ;  /* 0x0000001600167312 */ /* 0x004e220000301800 */
[----:B------:R-:W-:Y:S05]  /*3dd0*/  BRA `(.L_x_6631) ;  /* 0x0000000000087947 */ /* 0x000fea0003800000 */
.L_x_6654:
[----:B------:R-:W2:Y:S02]  /*3de0*/  LDG.E R4, desc[UR36][R4.64] ;  /* 0x0000002404047981 */ /* 0x000ea4000c1e1900 */
[----:B--2---:R0:W2:Y:S02]  /*3df0*/  I2F.F64.U32 R22, R4 ;  /* 0x0000000400167312 */ /* 0x0040a40000201800 */
.L_x_6631:
[----:B------:R-:W-:-:S07]  /*3e00*/  VIADD R37, R37, 0x80 ;  /* 0x0000008025257836 */ /* 0x000fce0000000000 */
.L_x_6592:
[----:B------:R-:W-:Y:S05]  /*3e10*/  BSYNC B6 ;  /* 0x0000000000067941 */ /* 0x000fea0003800000 */
.L_x_6591:
[----:B------:R-:W-:Y:S01]  /*3e20*/  ISETP.GE.AND P0, PT, R37, R2, PT ;  /* 0x000000022500720c */ /* 0x000fe20003f06270 */
[----:B------:R-:W-:Y:S01]  /*3e30*/  BSSY B6, `(.L_x_6659) ;  /* 0x00001eb000067945 */ /* 0x000fe20003800000 */
[----:B------:R-:W-:Y:S02]  /*3e40*/  CS2R R30, SRZ ;  /* 0x00000000001e7805 */ /* 0x000fe4000001ff00 */
[----:B------:R-:W-:Y:S02]  /*3e50*/  CS2R R24, SRZ ;  /* 0x0000000000187805 */ /* 0x000fe4000001ff00 */
[----:B------:R-:W-:-:S07]  /*3e60*/  CS2R R18, SRZ ;  /* 0x0000000000127805 */ /* 0x000fce000001ff00 */
        /* <DEDUP_REMOVED lines=19> */
[----:B---3--:R0:W3:Y:S01]  /*3fa0*/  I2F.F64.S16 R24, R4 ;  /* 0x0000000400187312 */ /* 0x0080e20000101c00 */
[----:B------:R-:W-:Y:S05]  /*3fb0*/  BRA `(.L_x_6666) ;  /* 0x0000000c007c7947 */ /* 0x000fea0003800000 */
.L_x_6664:
[----:B------:R-:W3:Y:S02]  /*3fc0*/  LDG.E.U8 R4, desc[UR36][R4.64] ;  /* 0x0000002404047981 */ /* 0x000ee4000c1e1100 */
[----:B---3--:R0:W3:Y:S01]  /*3fd0*/  I2F.F64.U16 R24, R4 ;  /* 0x0000000400187312 */ /* 0x0080e20000101800 */
[----:B------:R-:W-:Y:S05]  /*3fe0*/  BRA `(.L_x_6666) ;  /* 0x0000000c00707947 */ /* 0x000fea0003800000 */
.L_x_6663:
        /* <DEDUP_REMOVED lines=9> */
.L_x_6668:
[----:B------:R-:W3:Y:S02]  /*4080*/  LDG.E R4, desc[UR36][R4.64] ;  /* 0x0000002404047981 */ /* 0x000ee4000c1e1900 */
[----:B---3--:R0:W3:Y:S01]  /*4090*/  I2F.F64 R24, R4 ;  /* 0x0000000400187312 */ /* 0x0080e20000201c00 */
[----:B------:R-:W-:Y:S05]  /*40a0*/  BRA `(.L_x_6666) ;  /* 0x0000000c00407947 */ /* 0x000fea0003800000 */
.L_x_6667:
[----:B------:R-:W3:Y:S02]  /*40b0*/  LDG.E.U16 R4, desc[UR36][R4.64] ;  /* 0x0000002404047981 */ /* 0x000ee4000c1e1500 */
[----:B---3--:R0:W3:Y:S01]  /*40c0*/  I2F.F64.S16 R24, R4 ;  /* 0x0000000400187312 */ /* 0x0080e20000101c00 */
[----:B------:R-:W-:Y:S05]  /*40d0*/  BRA `(.L_x_6666) ;  /* 0x0000000c00347947 */ /* 0x000fea0003800000 */
.L_x_6662:
        /* <DEDUP_REMOVED lines=10> */
.L_x_6670:
[----:B------:R-:W3:Y:S02]  /*4180*/  LDG.E.U16 R0, desc[UR36][R4.64] ;  /* 0x0000002404007981 */ /* 0x000ee4000c1e1500 */
[----:B---3--:R-:W-:-:S05]  /*4190*/  HADD2.F32 R0, -RZ, R0.H0_H0 ;  /* 0x20000000ff007230 */ /* 0x008fca0000004100 */
[----:B------:R-:W-:-:S04]  /*41a0*/  FMUL.FTZ R0, R0, 1 ;  /* 0x3f80000000007820 */ /* 0x000fc80000410000 */
[----:B------:R0:W3:Y:S01]  /*41b0*/  F2F.F64.F32 R24, R0 ;  /* 0x0000000000187310 */ /* 0x0000e20000201800 */
[----:B------:R-:W-:Y:S05]  /*41c0*/  BRA `(.L_x_6666) ;  /* 0x0000000800f87947 */ /* 0x000fea0003800000 */
.L_x_6669:
        /* <DEDUP_REMOVED lines=10> */
.L_x_6672:
[----:B------:R-:W3:Y:S02]  /*4270*/  LDG.E.U16 R4, desc[UR36][R4.64] ;  /* 0x0000002404047981 */ /* 0x000ee4000c1e1500 */
[----:B---3--:R-:W-:-:S05]  /*4280*/  HADD2.F32 R0, -RZ, R4.H0_H0 ;  /* 0x20000004ff007230 */ /* 0x008fca0000004100 */
[----:B------:R-:W-:-:S04]  /*4290*/  FMUL.FTZ R0, R0, 1 ;  /* 0x3f80000000007820 */ /* 0x000fc80000410000 */
[----:B------:R0:W3:Y:S01]  /*42a0*/  F2F.F64.F32 R24, R0 ;  /* 0x0000000000187310 */ /* 0x0000e20000201800 */
[----:B------:R-:W-:Y:S05]  /*42b0*/  BRA `(.L_x_6666) ;  /* 0x0000000800bc7947 */ /* 0x000fea0003800000 */
.L_x_6671:
[----:B------:R0:W5:Y:S01]  /*42c0*/  LDG.E.64 R24, desc[UR36][R4.64] ;  /* 0x0000002404187981 */ /* 0x000162000c1e1b00 */
[----:B------:R-:W-:Y:S05]  /*42d0*/  BRA `(.L_x_6666) ;  /* 0x0000000800b47947 */ /* 0x000fea0003800000 */
.L_x_6661:
        /* <DEDUP_REMOVED lines=13> */
.L_x_6675:
[----:B------:R0:W5:Y:S01]  /*43b0*/  LDG.E.64 R24, desc[UR36][R4.64] ;  /* 0x0000002404187981 */ /* 0x000162000c1e1b00 */
[----:B------:R-:W-:Y:S05]  /*43c0*/  BRA `(.L_x_6666) ;  /* 0x0000000800787947 */ /* 0x000fea0003800000 */
.L_x_6674:
        /* <DEDUP_REMOVED lines=26> */
[----:B------:R0:W3:Y:S01]  /*4570*/  F2F.F64.F32 R24, R7 ;  /* 0x0000000700187310 */ /* 0x0000e20000201800 */
[----:B------:R-:W-:Y:S05]  /*4580*/  BRA `(.L_x_6666) ;  /* 0x0000000800087947 */ /* 0x000fea0003800000 */
.L_x_6677:
        /* <DEDUP_REMOVED lines=13> */
[----:B------:R0:W3:Y:S01]  /*4660*/  F2F.F64.F32 R24, R0 ;  /* 0x0000000000187310 */ /* 0x0000e20000201800 */
[----:B------:R-:W-:Y:S05]  /*4670*/  BRA `(.L_x_6666) ;  /* 0x0000000400cc7947 */ /* 0x000fea0003800000 */
.L_x_6676:
[----:B------:R-:W3:Y:S02]  /*4680*/  LDG.E.U16 R0, desc[UR36][R4.64] ;  /* 0x0000002404007981 */ /* 0x000ee4000c1e1500 */
[----:B---3--:R-:W-:-:S04]  /*4690*/  IMAD.U32 R0, R0, 0x10000, RZ ;  /* 0x0001000000007824 */ /* 0x008fc800078e00ff */
[----:B------:R-:W-:-:S04]  /*46a0*/  FMUL.FTZ R0, R0, 1 ;  /* 0x3f80000000007820 */ /* 0x000fc80000410000 */
[----:B------:R3:W0:Y:S01]  /*46b0*/  F2F.F64.F32 R24, R0 ;  /* 0x0000000000187310 */ /* 0x0006220000201800 */
[----:B------:R-:W-:Y:S05]  /*46c0*/  BRA `(.L_x_6666) ;  /* 0x0000000400b87947 */ /* 0x000fea0003800000 */
.L_x_6673:
        /* <DEDUP_REMOVED lines=9> */
[----:B---3--:R0:W3:Y:S01]  /*4760*/  I2F.F64.U16 R24, R4 ;  /* 0x0000000400187312 */ /* 0x0080e20000101800 */
[----:B------:R-:W-:Y:S05]  /*4770*/  BRA `(.L_x_6666) ;  /* 0x00000004008c7947 */ /* 0x000fea0003800000 */
.L_x_6680:
        /* <DEDUP_REMOVED lines=21> */
.L_x_6684:
[----:B------:R-:W-:Y:S05]  /*48d0*/  BSYNC B1 ;  /* 0x0000000000017941 */ /* 0x000fea0003800000 */
.L_x_6683:
[----:B------:R-:W-:Y:S01]  /*48e0*/  LEA R5, R0, 0x3b800000, 0x17 ;  /* 0x3b80000000057811 */ /* 0x000fe200078eb8ff */
[----:B------:R-:W-:-:S05]  /*48f0*/  IMAD.SHL.U32 R0, R3, 0x100000, RZ ;  /* 0x0010000003007824 */ /* 0x000fca00078e00ff */
[----:B------:R-:W-:-:S07]  /*4900*/  LOP3.LUT R0, R5, R0, R6, 0xfe, !PT ;  /* 0x0000000005007212 */ /* 0x000fce00078efe06 */
.L_x_6682:
[----:B------:R-:W-:Y:S05]  /*4910*/  BSYNC B0 ;  /* 0x0000000000007941 */ /* 0x000fea0003800000 */
.L_x_6681:
[----:B------:R-:W-:-:S04]  /*4920*/  FMUL.FTZ R0, R0, 1 ;  /* 0x3f80000000007820 */ /* 0x000fc80000410000 */
[----:B------:R0:W3:Y:S01]  /*4930*/  F2F.F64.F32 R24, R0 ;  /* 0x0000000000187310 */ /* 0x0000e20000201800 */
[----:B------:R-:W-:Y:S05]  /*4940*/  BRA `(.L_x_6666) ;  /* 0x0000000400187947 */ /* 0x000fea0003800000 */
.L_x_6679:
        /* <DEDUP_REMOVED lines=21> */
.L_x_6688:
[----:B------:R-:W-:Y:S05]  /*4aa0*/  BSYNC B1 ;  /* 0x0000000000017941 */ /* 0x000fea0003800000 */
.L_x_6687:
[----:B------:R-:W-:Y:S01]  /*4ab0*/  LEA R5, R0, 0x37800000, 0x17 ;  /* 0x3780000000057811 */ /* 0x000fe200078eb8ff */
[----:B------:R-:W-:-:S05]  /*4ac0*/  IMAD.SHL.U32 R0, R3, 0x200000, RZ ;  /* 0x0020000003007824 */ /* 0x000fca00078e00ff */
[----:B------:R-:W-:-:S07]  /*4ad0*/  LOP3.LUT R0, R5, R0, R6, 0xfe, !PT ;  /* 0x0000000005007212 */ /* 0x000fce00078efe06 */
.L_x_6686:
[----:B------:R-:W-:Y:S05]  /*4ae0*/  BSYNC B0 ;  /* 0x0000000000007941 */ /* 0x000fea0003800000 */
.L_x_6685:
[----:B------:R-:W-:-:S04]  /*4af0*/  FMUL.FTZ R0, R0, 1 ;  /* 0x3f80000000007820 */ /* 0x000fc80000410000 */
[----:B------:R0:W3:Y:S01]  /*4b00*/  F2F.F64.F32 R24, R0 ;  /* 0x0000000000187310 */ /* 0x0000e20000201800 */
[----:B------:R-:W-:Y:S05]  /*4b10*/  BRA `(.L_x_6666) ;  /* 0x0000000000a47947 */ /* 0x000fea0003800000 */
.L_x_6678:
        /* <DEDUP_REMOVED lines=14> */
.L_x_6692:
[----:B------:R-:W-:Y:S05]  /*4c00*/  BSYNC B0 ;  /* 0x0000000000007941 */ /* 0x000fea0003800000 */
.L_x_6691:
[----:B------:R-:W-:-:S04]  /*4c10*/  FMUL.FTZ R0, R0, 1 ;  /* 0x3f80000000007820 */ /* 0x000fc80000410000 */
[----:B------:R0:W3:Y:S01]  /*4c20*/  F2F.F64.F32 R24, R0 ;  /* 0x0000000000187310 */ /* 0x0000e20000201800 */
[----:B------:R-:W-:Y:S05]  /*4c30*/  BRA `(.L_x_6666) ;  /* 0x00000000005c7947 */ /* 0x000fea0003800000 */
.L_x_6665:
        /* <DEDUP_REMOVED lines=16> */
.L_x_6693:
[----:B------:R-:W-:Y:S01]  /*4d40*/  CS2R R24, SRZ ;  /* 0x0000000000187805 */ /* 0x000fe2000001ff00 */
[----:B------:R-:W-:Y:S06]  /*4d50*/  BRA `(.L_x_6666) ;  /* 0x0000000000147947 */ /* 0x000fec0003800000 */
.L_x_6690:
[----:B------:R-:W3:Y:S02]  /*4d60*/  LDG.E.64 R24, desc[UR36][R4.64] ;  /* 0x0000002404187981 */ /* 0x000ee4000c1e1b00 */
[----:B---3--:R-:W0:Y:S01]  /*4d70*/  I2F.F64.U64 R24, R24 ;  /* 0x0000001800187312 */ /* 0x008e220000301800 */
[----:B------:R-:W-:Y:S05]  /*4d80*/  BRA `(.L_x_6666) ;  /* 0x0000000000087947 */ /* 0x000fea0003800000 */
.L_x_6689:
[----:B------:R-:W3:Y:S02]  /*4d90*/  LDG.E R4, desc[UR36][R4.64] ;  /* 0x0000002404047981 */ /* 0x000ee4000c1e1900 */
[----:B---3--:R0:W3:Y:S02]  /*4da0*/  I2F.F64.U32 R24, R4 ;  /* 0x0000000400187312 */ /* 0x0080e40000201800 */
.L_x_6666:
[----:B0-----:R-:W0:Y:S01]  /*4db0*/  LDC.64 R4, c[0x0][0x228] ;  /* 0x00008a00ff047b82 */ /* 0x001e220000000a00 */
[----:B---3--:R-:W-:Y:S01]  /*4dc0*/  PRMT R0, R16, 0x9910, RZ ;  /* 0x0000991010007816 */ /* 0x008fe200000000ff */
        /* <DEDUP_REMOVED lines=17> */
.L_x_6697:
[----:B------:R-:W3:Y:S02]  /*4ee0*/  LDG.E.U8 R4, desc[UR36][R4.64] ;  /* 0x0000002404047981 */ /* 0x000ee4000c1e1100 */
[----:B---3--:R0:W3:Y:S01]  /*4ef0*/  I2F.F64.U16 R18, R4 ;  /* 0x0000000400127312 */ /* 0x0080e20000101800 */
[----:B------:R-:W-:Y:S05]  /*4f00*/  BRA `(.L_x_6699) ;  /* 0x0000000c00707947 */ /* 0x000fea0003800000 */
.L_x_6696:
        /* <DEDUP_REMOVED lines=9> */
.L_x_6701:
[----:B------:R-:W3:Y:S02]  /*4fa0*/  LDG.E R4, desc[UR36][R4.64] ;  /* 0x0000002404047981 */ /* 0x000ee4000c1e1900 */
[----:B---3--:R0:W3:Y:S01]  /*4fb0*/  I2F.F64 R18, R4 ;  /* 0x0000000400127312 */ /* 0x0080e20000201c00 */
[----:B------:R-:W-:Y:S05]  /*4fc0*/  BRA `(.L_x_6699) ;  /* 0x0000000c00407947 */ /* 0x000fea0003800000 */
.L_x_6700:
[----:B------:R-:W3:Y:S02]  /*4fd0*/  LDG.E.U16 R4, desc[UR36][R4.64] ;  /* 0x0000002404047981 */ /* 0x000ee4000c1e1500 */
[----:B---3--:R0:W3:Y:S01]  /*4fe0*/  I2F.F64.S16 R18, R4 ;  /* 0x0000000400127312 */ /* 0x0080e20000101c00 */
[----:B------:R-:W-:Y:S05]  /*4ff0*/  BRA `(.L_x_6699) ;  /* 0x0000000c00347947 */ /* 0x000fea0003800000 */
.L_x_6695:
        /* <DEDUP_REMOVED lines=10> */
.L_x_6703:
[----:B------:R-:W3:Y:S02]  /*50a0*/  LDG.E.U16 R0, desc[UR36][R4.64] ;  /* 0x0000002404007981 */ /* 0x000ee4000c1e1500 */
[----:B---3--:R-:W-:-:S05]  /*50b0*/  HADD2.F32 R0, -RZ, R0.H0_H0 ;  /* 0x20000000ff007230 */ /* 0x008fca0000004100 */
[----:B------:R-:W-:-:S04]  /*50c0*/  FMUL.FTZ R0, R0, 1 ;  /* 0x3f80000000007820 */ /* 0x000fc80000410000 */
[----:B------:R0:W3:Y:S01]  /*50d0*/  F2F.F64.F32 R18, R0 ;  /* 0x0000000000127310 */ /* 0x0000e20000201800 */
[----:B------:R-:W-:Y:S05]  /*50e0*/  BRA `(.L_x_6699) ;  /* 0x0000000800f87947 */ /* 0x000fea0003800000 */
.L_x_6702:
        /* <DEDUP_REMOVED lines=10> */
.L_x_6705:
[----:B------:R-:W3:Y:S02]  /*5190*/  LDG.E.U16 R4, desc[UR36][R4.64] ;  /* 0x0000002404047981 */ /* 0x000ee4000c1e1500 */
[----:B---3--:R-:W-:-:S05]  /*51a0*/  HADD2.F32 R0, -RZ, R4.H0_H0 ;  /* 0x20000004ff007230 */ /* 0x008fca0000004100 */
[----:B------:R-:W-:-:S04]  /*51b0*/  FMUL.FTZ R0, R0, 1 ;  /* 0x3f80000000007820 */ /* 0x000fc80000410000 */
[----:B------:R0:W3:Y:S01]  /*51c0*/  F2F.F64.F32 R18, R0 ;  /* 0x0000000000127310 */ /* 0x0000e20000201800 */
[----:B------:R-:W-:Y:S05]  /*51d0*/  BRA `(.L_x_6699) ;  /* 0x0000000800bc7947 */ /* 0x000fea0003800000 */
.L_x_6704:
[----:B------:R0:W5:Y:S01]  /*51e0*/  LDG.E.64 R18, desc[UR36][R4.64] ;  /* 0x0000002404127981 */ /* 0x000162000c1e1b00 */
[----:B------:R-:W-:Y:S05]  /*51f0*/  BRA `(.L_x_6699) ;  /* 0x0000000800b47947 */ /* 0x000fea0003800000 */
.L_x_6694:
        /* <DEDUP_REMOVED lines=13> */
.L_x_6708:
[----:B------:R0:W5:Y:S01]  /*52d0*/  LDG.E.64 R18, desc[UR36][R4.64] ;  /* 0x0000002404127981 */ /* 0x000162000c1e1b00 */
[----:B------:R-:W-:Y:S05]  /*52e0*/  BRA `(.L_x_6699) ;  /* 0x0000000800787947 */ /* 0x000fea0003800000 */
.L_x_6707:
        /* <DEDUP_REMOVED lines=28> */
.L_x_6710:
        /* <DEDUP_REMOVED lines=15> */
.L_x_6709:
[----:B------:R-:W3:Y:S02]  /*55a0*/  LDG.E.U16 R0, desc[UR36][R4.64] ;  /* 0x0000002404007981 */ /* 0x000ee4000c1e1500 */
[----:B---3--:R-:W-:-:S04]  /*55b0*/  IMAD.U32 R0, R0, 0x10000, RZ ;  /* 0x0001000000007824 */ /* 0x008fc800078e00ff */
[----:B------:R-:W-:-:S04]  /*55c0*/  FMUL.FTZ R0, R0, 1 ;  /* 0x3f80000000007820 */ /* 0x000fc80000410000 */
[----:B------:R0:W3:Y:S01]  /*55d0*/  F2F.F64.F32 R18, R0 ;  /* 0x0000000000127310 */ /* 0x0000e20000201800 */
[----:B------:R-:W-:Y:S05]  /*55e0*/  BRA `(.L_x_6699) ;  /* 0x0000000400b87947 */ /* 0x000fea0003800000 */
.L_x_6706:
        /* <DEDUP_REMOVED lines=11> */
.L_x_6713:
        /* <DEDUP_REMOVED lines=21> */
.L_x_6717:
[----:B------:R-:W-:Y:S05]  /*57f0*/  BSYNC B1 ;  /* 0x0000000000017941 */ /* 0x000fea0003800000 */
.L_x_6716:
[----:B------:R-:W-:Y:S01]  /*5800*/  LEA R5, R0, 0x3b800000, 0x17 ;  /* 0x3b80000000057811 */ /* 0x000fe200078eb8ff */
[----:B------:R-:W-:-:S05]  /*5810*/  IMAD.SHL.U32 R0, R3, 0x100000, RZ ;  /* 0x0010000003007824 */ /* 0x000fca00078e00ff */
[----:B------:R-:W-:-:S07]  /*5820*/  LOP3.LUT R0, R5, R0, R6, 0xfe, !PT ;  /* 0x0000000005007212 */ /* 0x000fce00078efe06 */
.L_x_6715:
[----:B------:R-:W-:Y:S05]  /*5830*/  BSYNC B0 ;  /* 0x0000000000007941 */ /* 0x000fea0003800000 */
.L_x_6714:
[----:B------:R-:W-:-:S04]  /*5840*/  FMUL.FTZ R0, R0, 1 ;  /* 0x3f80000000007820 */ /* 0x000fc80000410000 */
[----:B------:R0:W3:Y:S01]  /*5850*/  F2F.F64.F32 R18, R0 ;  /* 0x0000000000127310 */ /* 0x0000e20000201800 */
[----:B------:R-:W-:Y:S05]  /*5860*/  BRA `(.L_x_6699) ;  /* 0x0000000400187947 */ /* 0x000fea0003800000 */
.L_x_6712:
        /* <DEDUP_REMOVED lines=21> */
.L_x_6721:
[----:B------:R-:W-:Y:S05]  /*59c0*/  BSYNC B1 ;  /* 0x0000000000017941 */ /* 0x000fea0003800000 */
.L_x_6720:
[----:B------:R-:W-:Y:S01]  /*59d0*/  LEA R5, R0, 0x37800000, 0x17 ;  /* 0x3780000000057811 */ /* 0x000fe200078eb8ff */
[----:B------:R-:W-:-:S05]  /*59e0*/  IMAD.SHL.U32 R0, R3, 0x200000, RZ ;  /* 0x0020000003007824 */ /* 0x000fca00078e00ff */
[----:B------:R-:W-:-:S07]  /*59f0*/  LOP3.LUT R0, R5, R0, R6, 0xfe, !PT ;  /* 0x0000000005007212 */ /* 0x000fce00078efe06 */
.L_x_6719:
[----:B------:R-:W-:Y:S05]  /*5a00*/  BSYNC B0 ;  /* 0x0000000000007941 */ /* 0x000fea0003800000 */
.L_x_6718:
[----:B------:R-:W-:-:S04]  /*5a10*/  FMUL.FTZ R0, R0, 1 ;  /* 0x3f80000000007820 */ /* 0x000fc80000410000 */
[----:B------:R0:W3:Y:S01]  /*5a20*/  F2F.F64.F32 R18, R0 ;  /* 0x0000000000127310 */ /* 0x0000e20000201800 */
[----:B------:R-:W-:Y:S05]  /*5a30*/  BRA `(.L_x_6699) ;  /* 0x0000000000a47947 */ /* 0x000fea0003800000 */
.L_x_6711:
        /* <DEDUP_REMOVED lines=14> */
.L_x_6725:
[----:B------:R-:W-:Y:S05]  /*5b20*/  BSYNC B0 ;  /* 0x0000000000007941 */ /* 0x000fea0003800000 */
.L_x_6724:
[----:B------:R-:W-:-:S04]  /*5b30*/  FMUL.FTZ R0, R0, 1 ;  /* 0x3f80000000007820 */ /* 0x000fc80000410000 */
[----:B------:R0:W3:Y:S01]  /*5b40*/  F2F.F64.F32 R18, R0 ;  /* 0x0000000000127310 */ /* 0x0000e20000201800 */
[----:B------:R-:W-:Y:S05]  /*5b50*/  BRA `(.L_x_6699) ;  /* 0x00000000005c7947 */ /* 0x000fea0003800000 */
.L_x_6698:
        /* <DEDUP_REMOVED lines=16> */
.L_x_6726:
[----:B------:R-:W-:Y:S01]  /*5c60*/  CS2R R18, SRZ ;  /* 0x0000000000127805 */ /* 0x000fe2000001ff00 */
[----:B------:R-:W-:Y:S06]  /*5c70*/  BRA `(.L_x_6699) ;  /* 0x0000000000147947 */ /* 0x000fec0003800000 */
.L_x_6723:
[----:B------:R-:W3:Y:S02]  /*5c80*/  LDG.E.64 R18, desc[UR36][R4.64] ;  /* 0x0000002404127981 */ /* 0x000ee4000c1e1b00 */
[----:B---3--:R-:W0:Y:S01]  /*5c90*/  I2F.F64.U64 R18, R18 ;  /* 0x0000001200127312 */ /* 0x008e220000301800 */
[----:B------:R-:W-:Y:S05]  /*5ca0*/  BRA `(.L_x_6699) ;  /* 0x0000000000087947 */ /* 0x000fea0003800000 */
.L_x_6722:
[----:B------:R-:W3:Y:S02]  /*5cb0*/  LDG.E R4, desc[UR36][R4.64] ;  /* 0x0000002404047981 */ /* 0x000ee4000c1e1900 */
[----:B---3--:R0:W3:Y:S02]  /*5cc0*/  I2F.F64.U32 R18, R4 ;  /* 0x0000000400127312 */ /* 0x0080e40000201800 */
.L_x_6699:
[----:B------:R-:W-:-:S07]  /*5cd0*/  VIADD R37, R37, 0x80 ;  /* 0x0000008025257836 */ /* 0x000fce0000000000 */
.L_x_6660:
[----:B------:R-:W-:Y:S05]  /*5ce0*/  BSYNC B6 ;  /* 0x0000000000067941 */ /* 0x000fea0003800000 */
.L_x_6659:
        /* <DEDUP_REMOVED lines=24> */
.L_x_6732:
[----:B------:R-:W3:Y:S02]  /*5e70*/  LDG.E.U8 R4, desc[UR36][R4.64] ;  /* 0x0000002404047981 */ /* 0x000ee4000c1e1100 */
[----:B---3--:R0:W3:Y:S01]  /*5e80*/  I2F.F64.U16 R16, R4 ;  /* 0x0000000400107312 */ /* 0x0080e20000101800 */
[----:B------:R-:W-:Y:S05]  /*5e90*/  BRA `(.L_x_6734) ;  /* 0x0000000c00707947 */ /* 0x000fea0003800000 */
.L_x_6731:
        /* <DEDUP_REMOVED lines=9> */
.L_x_6736:
[----:B------:R-:W3:Y:S02]  /*5f30*/  LDG.E R4, desc[UR36][R4.64] ;  /* 0x0000002404047981 */ /* 0x000ee4000c1e1900 */
[----:B---3--:R0:W3:Y:S01]  /*5f40*/  I2F.F64 R16, R4 ;  /* 0x0000000400107312 */ /* 0x0080e20000201c00 */
[----:B------:R-:W-:Y:S05]  /*5f50*/  BRA `(.L_x_6734) ;  /* 0x0000000c00407947 */ /* 0x000fea0003800000 */
.L_x_6735:
[----:B------:R-:W3:Y:S02]  /*5f60*/  LDG.E.U16 R4, desc[UR36][R4.64] ;  /* 0x0000002404047981 */ /* 0x000ee4000c1e1500 */
[----:B---3--:R0:W3:Y:S01]  /*5f70*/  I2F.F64.S16 R16, R4 ;  /* 0x0000000400107312 */ /* 0x0080e20000101c00 */
[----:B------:R-:W-:Y:S05]  /*5f80*/  BRA `(.L_x_6734) ;  /* 0x0000000c00347947 */ /* 0x000fea0003800000 */
.L_x_6730:
        /* <DEDUP_REMOVED lines=10> */
.L_x_6738:
[----:B------:R-:W3:Y:S02]  /*6030*/  LDG.E.U16 R0, desc[UR36][R4.64] ;  /* 0x0000002404007981 */ /* 0x000ee4000c1e1500 */
[----:B---3--:R-:W-:-:S05]  /*6040*/  HADD2.F32 R0, -RZ, R0.H0_H0 ;  /* 0x20000000ff007230 */ /* 0x008fca0000004100 */
[----:B------:R-:W-:-:S04]  /*6050*/  FMUL.FTZ R0, R0, 1 ;  /* 0x3f80000000007820 */ /* 0x000fc80000410000 */
[----:B------:R0:W3:Y:S01]  /*6060*/  F2F.F64.F32 R16, R0 ;  /* 0x0000000000107310 */ /* 0x0000e20000201800 */
[----:B------:R-:W-:Y:S05]  /*6070*/  BRA `(.L_x_6734) ;  /* 0x0000000800f87947 */ /* 0x000fea0003800000 */
.L_x_6737:
        /* <DEDUP_REMOVED lines=10> */
.L_x_6740:
[----:B------:R-:W3:Y:S02]  /*6120*/  LDG.E.U16 R4, desc[UR36][R4.64] ;  /* 0x0000002404047981 */ /* 0x000ee4000c1e1500 */
[----:B---3--:R-:W-:-:S05]  /*6130*/  HADD2.F32 R0, -RZ, R4.H0_H0 ;  /* 0x20000004ff007230 */ /* 0x008fca0000004100 */
[----:B------:R-:W-:-:S04]  /*6140*/  FMUL.FTZ R0, R0, 1 ;  /* 0x3f80000000007820 */ /* 0x000fc80000410000 */
[----:B------:R0:W3:Y:S01]  /*6150*/  F2F.F64.F32 R16, R0 ;  /* 0x0000000000107310 */ /* 0x0000e20000201800 */
[----:B------:R-:W-:Y:S05]  /*6160*/  BRA `(.L_x_6734) ;  /* 0x0000000800bc7947 */ /* 0x000fea0003800000 */
.L_x_6739:
[----:B------:R0:W5:Y:S01]  /*6170*/  LDG.E.64 R16, desc[UR36][R4.64] ;  /* 0x0000002404107981 */ /* 0x000162000c1e1b00 */
[----:B------:R-:W-:Y:S05]  /*6180*/  BRA `(.L_x_6734) ;  /* 0x0000000800b47947 */ /* 0x000fea0003800000 */
.L_x_6729:
        /* <DEDUP_REMOVED lines=13> */
.L_x_6743:
[----:B------:R0:W5:Y:S01]  /*6260*/  LDG.E.64 R16, desc[UR36][R4.64] ;  /* 0x0000002404107981 */ /* 0x000162000c1e1b00 */
[----:B------:R-:W-:Y:S05]  /*6270*/  BRA `(.L_x_6734) ;  /* 0x0000000800787947 */ /* 0x000fea0003800000 */
.L_x_6742:
        /* <DEDUP_REMOVED lines=28> */
.L_x_6745:
        /* <DEDUP_REMOVED lines=15> */
.L_x_6744:
[----:B------:R-:W3:Y:S02]  /*6530*/  LDG.E.U16 R0, desc[UR36][R4.64] ;  /* 0x0000002404007981 */ /* 0x000ee4000c1e1500 */
[----:B---3--:R-:W-:-:S04]  /*6540*/  IMAD.U32 R0, R0, 0x10000, RZ ;  /* 0x0001000000007824 */ /* 0x008fc800078e00ff */
[----:B------:R-:W-:-:S04]  /*6550*/  FMUL.FTZ R0, R0, 1 ;  /* 0x3f80000000007820 */ /* 0x000fc80000410000 */
[----:B------:R0:W3:Y:S01]  /*6560*/  F2F.F64.F32 R16, R0 ;  /* 0x0000000000107310 */ /* 0x0000e20000201800 */
[----:B------:R-:W-:Y:S05]  /*6570*/  BRA `(.L_x_6734) ;  /* 0x0000000400b87947 */ /* 0x000fea0003800000 */
.L_x_6741:
        /* <DEDUP_REMOVED lines=11> */
.L_x_6748:
        /* <DEDUP_REMOVED lines=21> */
.L_x_6752:
[----:B------:R-:W-:Y:S05]  /*6780*/  BSYNC B1 ;  /* 0x0000000000017941 */ /* 0x000fea0003800000 */
.L_x_6751:
[----:B------:R-:W-:Y:S01]  /*6790*/  LEA R5, R0, 0x3b800000, 0x17 ;  /* 0x3b80000000057811 */ /* 0x000fe200078eb8ff */
[----:B------:R-:W-:-:S05]  /*67a0*/  IMAD.SHL.U32 R0, R3, 0x100000, RZ ;  /* 0x0010000003007824 */ /* 0x000fca00078e00ff */
[----:B------:R-:W-:-:S07]  /*67b0*/  LOP3.LUT R0, R5, R0, R6, 0xfe, !PT ;  /* 0x0000000005007212 */ /* 0x000fce00078efe06 */
.L_x_6750:
[----:B------:R-:W-:Y:S05]  /*67c0*/  BSYNC B0 ;  /* 0x0000000000007941 */ /* 0x000fea0003800000 */
.L_x_6749:
[----:B------:R-:W-:-:S04]  /*67d0*/  FMUL.FTZ R0, R0, 1 ;  /* 0x3f80000000007820 */ /* 0x000fc80000410000 */
[----:B------:R0:W3:Y:S01]  /*67e0*/  F2F.F64.F32 R16, R0 ;  /* 0x0000000000107310 */ /* 0x0000e20000201800 */
[----:B------:R-:W-:Y:S05]  /*67f0*/  BRA `(.L_x_6734) ;  /* 0x0000000400187947 */ /* 0x000fea0003800000 */
.L_x_6747:
        /* <DEDUP_REMOVED lines=21> */
.L_x_6756:
[----:B------:R-:W-:Y:S05]  /*6950*/  BSYNC B1 ;  /* 0x0000000000017941 */ /* 0x000fea0003800000 */
.L_x_6755:
[----:B------:R-:W-:Y:S01]  /*6960*/  LEA R5, R0, 0x37800000, 0x17 ;  /* 0x3780000000057811 */ /* 0x000fe200078eb8ff */
[----:B------:R-:W-:-:S05]  /*6970*/  IMAD.SHL.U32 R0, R3, 0x200000, RZ ;  /* 0x0020000003007824 */ /* 0x000fca00078e00ff */
[----:B------:R-:W-:-:S07]  /*6980*/  LOP3.LUT R0, R5, R0, R6, 0xfe, !PT ;  /* 0x0000000005007212 */ /* 0x000fce00078efe06 */
.L_x_6754:
[----:B------:R-:W-:Y:S05]  /*6990*/  BSYNC B0 ;  /* 0x0000000000007941 */ /* 0x000fea0003800000 */
.L_x_6753:
[----:B------:R-:W-:-:S04]  /*69a0*/  FMUL.FTZ R0, R0, 1 ;  /* 0x3f80000000007820 */ /* 0x000fc80000410000 */
[----:B------:R0:W3:Y:S01]  /*69b0*/  F2F.F64.F32 R16, R0 ;  /* 0x0000000000107310 */ /* 0x0000e20000201800 */
[----:B------:R-:W-:Y:S05]  /*69c0*/  BRA `(.L_x_6734) ;  /* 0x0000000000a47947 */ /* 0x000fea0003800000 */
.L_x_6746:
        /* <DEDUP_REMOVED lines=14> */
.L_x_6760:
[----:B------:R-:W-:Y:S05]  /*6ab0*/  BSYNC B0 ;  /* 0x0000000000007941 */ /* 0x000fea0003800000 */
.L_x_6759:
[----:B------:R-:W-:-:S04]  /*6ac0*/  FMUL.FTZ R0, R0, 1 ;  /* 0x3f80000000007820 */ /* 0x000fc80000410000 */
[----:B------:R0:W3:Y:S01]  /*6ad0*/  F2F.F64.F32 R16, R0 ;  /* 0x0000000000107310 */ /* 0x0000e20000201800 */
[----:B------:R-:W-:Y:S05]  /*6ae0*/  BRA `(.L_x_6734) ;  /* 0x00000000005c7947 */ /* 0x000fea0003800000 */
.L_x_6733:
        /* <DEDUP_REMOVED lines=16> */
.L_x_6761:
[----:B------:R-:W-:Y:S01]  /*6bf0*/  CS2R R16, SRZ ;  /* 0x0000000000107805 */ /* 0x000fe2000001ff00 */
[----:B------:R-:W-:Y:S06]  /*6c00*/  BRA `(.L_x_6734) ;  /* 0x0000000000147947 */ /* 0x000fec0003800000 */
.L_x_6758:
[----:B------:R-:W3:Y:S02]  /*6c10*/  LDG.E.64 R16, desc[UR36][R4.64] ;  /* 0x0000002404107981 */ /* 0x000ee4000c1e1b00 */
[----:B---3--:R-:W0:Y:S01]  /*6c20*/  I2F.F64.U64 R16, R16 ;  /* 0x0000001000107312 */ /* 0x008e220000301800 */
[----:B------:R-:W-:Y:S05]  /*6c30*/  BRA `(.L_x_6734) ;  /* 0x0000000000087947 */ /* 0x000fea0003800000 */
.L_x_6757:
[----:B------:R-:W3:Y:S02]  /*6c40*/  LDG.E R4, desc[UR36][R4.64] ;  /* 0x0000002404047981 */ /* 0x000ee4000c1e1900 */
[----:B---3--:R0:W3:Y:S02]  /*6c50*/  I2F.F64.U32 R16, R4 ;  /* 0x0000000400107312 */ /* 0x0080e40000201800 */
.L_x_6734:
        /* <DEDUP_REMOVED lines=20> */
.L_x_6765:
[----:B------:R-:W2:Y:S02]  /*6da0*/  LDG.E.U8 R4, desc[UR36][R4.64] ;  /* 0x0000002404047981 */ /* 0x000ea4000c1e1100 */
[----:B--2---:R0:W1:Y:S01]  /*6db0*/  I2F.F64.U16 R30, R4 ;  /* 0x00000004001e7312 */ /* 0x0040620000101800 */
[----:B------:R-:W-:Y:S05]  /*6dc0*/  BRA `(.L_x_6728) ;  /* 0x0000000c006c7947 */ /* 0x000fea0003800000 */
.L_x_6764:
        /* <DEDUP_REMOVED lines=9> */
.L_x_6768:
[----:B------:R-:W2:Y:S02]  /*6e60*/  LDG.E R4, desc[UR36][R4.64] ;  /* 0x0000002404047981 */ /* 0x000ea4000c1e1900 */
[----:B--2---:R0:W1:Y:S01]  /*6e70*/  I2F.F64 R30, R4 ;  /* 0x00000004001e7312 */ /* 0x0040620000201c00 */
[----:B------:R-:W-:Y:S05]  /*6e80*/  BRA `(.L_x_6728) ;  /* 0x0000000c003c7947 */ /* 0x000fea0003800000 */
.L_x_6767:
[----:B------:R-:W2:Y:S02]  /*6e90*/  LDG.E.U16 R4, desc[UR36][R4.64] ;  /* 0x0000002404047981 */ /* 0x000ea4000c1e1500 */
[----:B--2---:R0:W1:Y:S01]  /*6ea0*/  I2F.F64.S16 R30, R4 ;  /* 0x00000004001e7312 */ /* 0x0040620000101c00 */
[----:B------:R-:W-:Y:S05]  /*6eb0*/  BRA `(.L_x_6728) ;  /* 0x0000000c00307947 */ /* 0x000fea0003800000 */
.L_x_6763:
        /* <DEDUP_REMOVED lines=10> */
.L_x_6770:
[----:B------:R-:W2:Y:S02]  /*6f60*/  LDG.E.U16 R0, desc[UR36][R4.64] ;  /* 0x0000002404007981 */ /* 0x000ea4000c1e1500 */
[----:B--2---:R-:W-:-:S05]  /*6f70*/  HADD2.F32 R0, -RZ, R0.H0_H0 ;  /* 0x20000000ff007230 */ /* 0x004fca0000004100 */
[----:B------:R-:W-:-:S04]  /*6f80*/  FMUL.FTZ R0, R0, 1 ;  /* 0x3f80000000007820 */ /* 0x000fc80000410000 */
[----:B------:R0:W1:Y:S01]  /*6f90*/  F2F.F64.F32 R30, R0 ;  /* 0x00000000001e7310 */ /* 0x0000620000201800 */
[----:B------:R-:W-:Y:S05]  /*6fa0*/  BRA `(.L_x_6728) ;  /* 0x0000000800f47947 */ /* 0x000fea0003800000 */
.L_x_6769:
        /* <DEDUP_REMOVED lines=10> */
.L_x_6772:
[----:B------:R-:W2:Y:S02]  /*7050*/  LDG.E.U16 R4, desc[UR36][R4.64] ;  /* 0x0000002404047981 */ /* 0x000ea4000c1e1500 */
[----:B--2---:R-:W-:-:S05]  /*7060*/  HADD2.F32 R0, -RZ, R4.H0_H0 ;  /* 0x20000004ff007230 */ /* 0x004fca0000004100 */
[----:B------:R-:W-:-:S04]  /*7070*/  FMUL.FTZ R0, R0, 1 ;  /* 0x3f80000000007820 */ /* 0x000fc80000410000 */
[----:B------:R0:W1:Y:S01]  /*7080*/  F2F.F64.F32 R30, R0 ;  /* 0x00000000001e7310 */ /* 0x0000620000201800 */
[----:B------:R-:W-:Y:S05]  /*7090*/  BRA `(.L_x_6728) ;  /* 0x0000000800b87947 */ /* 0x000fea0003800000 */
.L_x_6771:
[----:B------:R0:W5:Y:S01]  /*70a0*/  LDG.E.64 R30, desc[UR36][R4.64] ;  /* 0x00000024041e7981 */ /* 0x000162000c1e1b00 */
[----:B------:R-:W-:Y:S05]  /*70b0*/  BRA `(.L_x_6728) ;  /* 0x0000000800b07947 */ /* 0x000fea0003800000 */
.L_x_6762:
        /* <DEDUP_REMOVED lines=13> */
.L_x_6775:
[----:B------:R0:W5:Y:S01]  /*7190*/  LDG.E.64 R30, desc[UR36][R4.64] ;  /* 0x00000024041e7981 */ /* 0x000162000c1e1b00 */
[----:B------:R-:W-:Y:S05]  /*71a0*/  BRA `(.L_x_6728) ;  /* 0x0000000800747947 */ /* 0x000fea0003800000 */
.L_x_6774:
        /* <DEDUP_REMOVED lines=28> */
.L_x_6777:
        /* <DEDUP_REMOVED lines=15> */
.L_x_6776:
[----:B------:R-:W2:Y:S02]  /*7460*/  LDG.E.U16 R0, desc[UR36][R4.64] ;  /* 0x0000002404007981 */ /* 0x000ea4000c1e1500 */
[----:B--2---:R-:W-:-:S04]  /*7470*/  IMAD.U32 R0, R0, 0x10000, RZ ;  /* 0x0001000000007824 */ /* 0x004fc800078e00ff */
[----:B------:R-:W-:-:S04]  /*7480*/  FMUL.FTZ R0, R0, 1 ;  /* 0x3f80000000007820 */ /* 0x000fc80000410000 */
[----:B------:R0:W1:Y:S01]  /*7490*/  F2F.F64.F32 R30, R0 ;  /* 0x00000000001e7310 */ /* 0x0000620000201800 */
[----:B------:R-:W-:Y:S05]  /*74a0*/  BRA `(.L_x_6728) ;  /* 0x0000000400b47947 */ /* 0x000fea0003800000 */
.L_x_6773:
        /* <DEDUP_REMOVED lines=11> */
.L_x_6780:
        /* <DEDUP_REMOVED lines=21> */
.L_x_6784:
[----:B------:R-:W-:Y:S05]  /*76b0*/  BSYNC B1 ;  /* 0x0000000000017941 */ /* 0x000fea0003800000 */
.L_x_6783:
[----:B------:R-:W-:Y:S01]  /*76c0*/  LEA R5, R0, 0x3b800000, 0x17 ;  /* 0x3b80000000057811 */ /* 0x000fe200078eb8ff */
[----:B------:R-:W-:-:S05]  /*76d0*/  IMAD.SHL.U32 R0, R3, 0x100000, RZ ;  /* 0x0010000003007824 */ /* 0x000fca00078e00ff */
[----:B------:R-:W-:-:S07]  /*76e0*/  LOP3.LUT R0, R5, R0, R6, 0xfe, !PT ;  /* 0x0000000005007212 */ /* 0x000fce00078efe06 */
.L_x_6782:
[----:B------:R-:W-:Y:S05]  /*76f0*/  BSYNC B0 ;  /* 0x0000000000007941 */ /* 0x000fea0003800000 */
.L_x_6781:
[----:B------:R-:W-:-:S04]  /*7700*/  FMUL.FTZ R0, R0, 1 ;  /* 0x3f80000000007820 */ /* 0x000fc80000410000 */
[----:B------:R0:W1:Y:S01]  /*7710*/  F2F.F64.F32 R30, R0 ;  /* 0x00000000001e7310 */ /* 0x0000620000201800 */
[----:B------:R-:W-:Y:S05]  /*7720*/  BRA `(.L_x_6728) ;  /* 0x0000000400147947 */ /* 0x000fea0003800000 */
.L_x_6779:
        /* <DEDUP_REMOVED lines=21> */
.L_x_6788:
[----:B------:R-:W-:Y:S05]  /*7880*/  BSYNC B1 ;  /* 0x0000000000017941 */ /* 0x000fea0003800000 */
.L_x_6787:
[----:B------:R-:W-:Y:S01]  /*7890*/  LEA R5, R0, 0x37800000, 0x17 ;  /* 0x3780000000057811 */ /* 0x000fe200078eb8ff */
[----:B------:R-:W-:-:S05]  /*78a0*/  IMAD.SHL.U32 R0, R3, 0x200000, RZ ;  /* 0x0020000003007824 */ /* 0x000fca00078e00ff */
[----:B------:R-:W-:-:S07]  /*78b0*/  LOP3.LUT R0, R5, R0, R6, 0xfe, !PT ;  /* 0x0000000005007212 */ /* 0x000fce00078efe06 */
.L_x_6786:
[----:B------:R-:W-:Y:S05]  /*78c0*/  BSYNC B0 ;  /* 0x0000000000007941 */ /* 0x000fea0003800000 */
.L_x_6785:
[----:B------:R-:W-:-:S04]  /*78d0*/  FMUL.FTZ R0, R0, 1 ;  /* 0x3f80000000007820 */ /* 0x000fc80000410000 */
[----:B------:R0:W1:Y:S01]  /*78e0*/  F2F.F64.F32 R30, R0 ;  /* 0x00000000001e7310 */ /* 0x0000620000201800 */
[----:B------:R-:W-:Y:S05]  /*78f0*/  BRA `(.L_x_6728) ;  /* 0x0000000000a07947 */ /* 0x000fea0003800000 */
.L_x_6778:
        /* <DEDUP_REMOVED lines=14> */
.L_x_6792:
[----:B------:R-:W-:Y:S05]  /*79e0*/  BSYNC B0 ;  /* 0x0000000000007941 */ /* 0x000fea0003800000 */
.L_x_6791:
[----:B------:R-:W-:-:S04]  /*79f0*/  FMUL.FTZ R0, R0, 1 ;  /* 0x3f80000000007820 */ /* 0x000fc80000410000 */
[----:B------:R0:W1:Y:S01]  /*7a00*/  F2F.F64.F32 R30, R0 ;  /* 0x00000000001e7310 */ /* 0x0000620000201800 */
[----:B------:R-:W-:Y:S05]  /*7a10*/  BRA `(.L_x_6728) ;  /* 0x0000000000587947 */ /* 0x000fea0003800000 */
.L_x_6766:
        /* <DEDUP_REMOVED lines=16> */
.L_x_6793:
[----:B------:R-:W-:Y:S05]  /*7b20*/  BRA `(.L_x_6728) ;  /* 0x0000000000147947 */ /* 0x000fea0003800000 */
.L_x_6790:
[----:B------:R-:W2:Y:S02]  /*7b30*/  LDG.E.64 R30, desc[UR36][R4.64] ;  /* 0x00000024041e7981 */ /* 0x000ea4000c1e1b00 */
[----:B--2---:R-:W0:Y:S01]  /*7b40*/  I2F.F64.U64 R30, R30 ;  /* 0x0000001e001e7312 */ /* 0x004e220000301800 */
[----:B------:R-:W-:Y:S05]  /*7b50*/  BRA `(.L_x_6728) ;  /* 0x0000000000087947 */ /* 0x000fea0003800000 */
.L_x_6789:
[----:B------:R-:W2:Y:S02]  /*7b60*/  LDG.E R4, desc[UR36][R4.64] ;  /* 0x0000002404047981 */ /* 0x000ea4000c1e1900 */
[----:B--2---:R0:W1:Y:S02]  /*7b70*/  I2F.F64.U32 R30, R4 ;  /* 0x00000004001e7312 */ /* 0x0040640000201800 */
.L_x_6728:
[----:B------:R-:W-:Y:S05]  /*7b80*/  BSYNC B6 ;  /* 0x0000000000067941 */ /* 0x000fea0003800000 */
.L_x_6727:
[----:B------:R-:W2:Y:S01]  /*7b90*/  S2R R33, SR_TID.X ;  /* 0x0000000000217919 */ /* 0x000ea20000002100 */
[----:B------:R-:W-:Y:S01]  /*7ba0*/  BSSY B0, `(.L_x_6794) ;  /* 0x000001c000007945 */ /* 0x000fe20003800000 */
[----:B--2---:R-:W-:-:S13]  /*7bb0*/  ISETP.GE.AND P1, PT, R33, R2, PT ;  /* 0x000000022100720c */ /* 0x004fda0003f26270 */
[----:B------:R-:W-:Y:S05]  /*7bc0*/  @P1 BRA `(.L_x_6795) ;  /* 0x0000000000641947 */ /* 0x000fea0003800000 */
[----:B01---5:R-:W0:Y:S01]  /*7bd0*/  MUFU.RCP64H R5, R27 ;  /* 0x0000001b00057308 */ /* 0x023e220000001800 */
[----:B---3--:R-:W-:Y:S01]  /*7be0*/  IMAD.MOV.U32 R4, RZ, RZ, 0x1 ;  /* 0x00000001ff047424 */ /* 0x008fe200078e00ff */
[----:B----4-:R-:W-:Y:S01]  /*7bf0*/  FSETP.GEU.AND P2, PT, |R35|, 6.5827683646048100446e-37, PT ;  /* 0x036000002300780b */ /* 0x010fe20003f4e200 */
        /* <DEDUP_REMOVED lines=15> */
[----:B------:R-:W-:Y:S02]  /*7cf0*/  IMAD.MOV.U32 R10, RZ, RZ, R26 ;  /* 0x000000ffff0a7224 */ /* 0x000fe400078e001a */
[----:B------:R-:W-:-:S07]  /*7d00*/  IMAD.MOV.U32 R11, RZ, RZ, R27 ;  /* 0x000000ffff0b7224 */ /* 0x000fce00078e001b */
[----:B------:R-:W-:Y:S05]  /*7d10*/  CALL.REL.NOINC `($__internal_1_$__cuda_sm20_div_rn_f64_full) ;  /* 0x0000004c00687944 */ /* 0x000fea0003c00000 */
[----:B------:R-:W-:Y:S02]  /*7d20*/  IMAD.MOV.U32 R6, RZ, RZ, R40 ;  /* 0x000000ffff067224 */ /* 0x000fe400078e0028 */
[----:B------:R-:W-:-:S07]  /*7d30*/  IMAD.MOV.U32 R7, RZ, RZ, R41 ;  /* 0x000000ffff077224 */ /* 0x000fce00078e0029 */
.L_x_6797:
[----:B------:R-:W-:Y:S05]  /*7d40*/  BSYNC B1 ;  /* 0x0000000000017941 */ /* 0x000fea0003800000 */
.L_x_6796:
[----:B------:R2:W0:Y:S02]  /*7d50*/  FRND.F64.TRUNC R4, R6 ;  /* 0x0000000600047313 */ /* 0x000424000030d800 */
.L_x_6795:
[----:B------:R-:W-:Y:S05]  /*7d60*/  BSYNC B0 ;  /* 0x0000000000007941 */ /* 0x000fea0003800000 */
.L_x_6794:
[----:B----45:R-:W-:Y:S01]  /*7d70*/  VIADD R35, R33, 0x80 ;  /* 0x0000008021237836 */ /* 0x030fe20000000000 */
[----:B------:R-:W-:Y:S04]  /*7d80*/  BSSY B0, `(.L_x_6798) ;  /* 0x000001c000007945 */ /* 0x000fe80003800000 */
[----:B------:R-:W-:-:S13]  /*7d90*/  ISETP.GE.AND P0, PT, R35, R2, PT ;  /* 0x000000022300720c */ /* 0x000fda0003f06270 */
[----:B------:R-:W-:Y:S05]  /*7da0*/  @P0 BRA `(.L_x_6799) ;  /* 0x0000000000640947 */ /* 0x000fea0003800000 */
[----:B0-----:R-:W0:Y:S01]  /*7db0*/  MUFU.RCP64H R9, R23 ;  /* 0x0000001700097308 */ /* 0x001e220000001800 */
[----:B------:R-:W-:Y:S01]  /*7dc0*/  IMAD.MOV.U32 R8, RZ, RZ, 0x1 ;  /* 0x00000001ff087424 */ /* 0x000fe200078e00ff */
[----:B---3--:R-:W-:Y:S01]  /*7dd0*/  FSETP.GEU.AND P2, PT, |R29|, 6.5827683646048100446e-37, PT ;  /* 0x036000001d00780b */ /* 0x008fe20003f4e200 */
[----:B------:R-:W-:Y:S04]  /*7de0*/  BSSY B1, `(.L_x_6800) ;  /* 0x0000014000017945 */ /* 0x000fe80003800000 */
[----:B0-----:R-:W-:-:S08]  /*7df0*/  DFMA R10, R8, -R22, 1 ;  /* 0x3ff00000080a742b */ /* 0x001fd00000000816 */
[----:B------:R-:W-:-:S08]  /*7e00*/  DFMA R10, R10, R10, R10 ;  /* 0x0000000a0a0a722b */ /* 0x000fd0000000000a */
[----:B------:R-:W-:-:S08]  /*7e10*/  DFMA R10, R8, R10, R8 ;  /* 0x0000000a080a722b */ /* 0x000fd00000000008 */
[----:B------:R-:W-:-:S08]  /*7e20*/  DFMA R8, R10, -R22, 1 ;  /* 0x3ff000000a08742b */ /* 0x000fd00000000816 */
[----:B------:R-:W-:-:S08]  /*7e30*/  DFMA R8, R10, R8, R10 ;  /* 0x000000080a08722b */ /* 0x000fd0000000000a */
[----:B-1----:R-:W-:-:S08]  /*7e40*/  DMUL R26, R8, R28 ;  /* 0x0000001c081a7228 */ /* 0x002fd00000000000 */
        /* <DEDUP_REMOVED lines=10> */
[----:B--2---:R-:W-:Y:S05]  /*7ef0*/  CALL.REL.NOINC `($__internal_1_$__cuda_sm20_div_rn_f64_full) ;  /* 0x0000004800f07944 */ /* 0x004fea0003c00000 */
[----:B------:R-:W-:Y:S02]  /*7f00*/  IMAD.MOV.U32 R26, RZ, RZ, R40 ;  /* 0x000000ffff1a7224 */ /* 0x000fe400078e0028 */
[----:B------:R-:W-:-:S07]  /*7f10*/  IMAD.MOV.U32 R27, RZ, RZ, R41 ;  /* 0x000000ffff1b7224 */ /* 0x000fce00078e0029 */
.L_x_6801:
[----:B------:R-:W-:Y:S05]  /*7f20*/  BSYNC B1 ;  /* 0x0000000000017941 */ /* 0x000fea0003800000 */
.L_x_6800:
[----:B------:R4:W0:Y:S02]  /*7f30*/  FRND.F64.TRUNC R28, R26 ;  /* 0x0000001a001c7313 */ /* 0x000824000030d800 */
.L_x_6799:
[----:B------:R-:W-:Y:S05]  /*7f40*/  BSYNC B0 ;  /* 0x0000000000007941 */ /* 0x000fea0003800000 */
.L_x_6798:
[----:B------:R-:W-:Y:S01]  /*7f50*/  VIADD R3, R33, 0x100 ;  /* 0x0000010021037836 */ /* 0x000fe20000000000 */
[----:B------:R-:W-:Y:S04]  /*7f60*/  BSSY B0, `(.L_x_6802) ;  /* 0x000001c000007945 */ /* 0x000fe80003800000 */
[----:B------:R-:W-:-:S13]  /*7f70*/  ISETP.GE.AND P0, PT, R3, R2, PT ;  /* 0x000000020300720c */ /* 0x000fda0003f06270 */
[----:B------:R-:W-:Y:S05]  /*7f80*/  @P0 BRA `(.L_x_6803) ;  /* 0x0000000000640947 */ /* 0x000fea0003800000 */
[----:B0--3--:R-:W0:Y:S01]  /*7f90*/  MUFU.RCP64H R9, R19 ;  /* 0x0000001300097308 */ /* 0x009e220000001800 */
[----:B------:R-:W-:Y:S01]  /*7fa0*/  IMAD.MOV.U32 R8, RZ, RZ, 0x1 ;  /* 0x00000001ff087424 */ /* 0x000fe200078e00ff */
[----:B------:R-:W-:Y:S01]  /*7fb0*/  FSETP.GEU.AND P2, PT, |R25|, 6.5827683646048100446e-37, PT ;  /* 0x036000001900780b */ /* 0x000fe20003f4e200 */
        /* <DEDUP_REMOVED lines=17> */
[----:B-12-4-:R-:W-:Y:S05]  /*80d0*/  CALL.REL.NOINC `($__internal_1_$__cuda_sm20_div_rn_f64_full) ;  /* 0x0000004800787944 */ /* 0x016fea0003c00000 */
[----:B------:R-:W-:Y:S02]  /*80e0*/  IMAD.MOV.U32 R22, RZ, RZ, R40 ;  /* 0x000000ffff167224 */ /* 0x000fe400078e0028 */
[----:B------:R-:W-:-:S07]  /*80f0*/  IMAD.MOV.U32 R23, RZ, RZ, R41 ;  /* 0x000000ffff177224 */ /* 0x000fce00078e0029 */
.L_x_6805:
[----:B------:R-:W-:Y:S05]  /*8100*/  BSYNC B1 ;  /* 0x0000000000017941 */ /* 0x000fea0003800000 */
.L_x_6804:
[----:B------:R0:W3:Y:S02]  /*8110*/  FRND.F64.TRUNC R24, R22 ;  /* 0x0000001600187313 */ /* 0x0000e4000030d800 */
.L_x_6803:
[----:B------:R-:W-:Y:S05]  /*8120*/  BSYNC B0 ;  /* 0x0000000000007941 */ /* 0x000fea0003800000 */
.L_x_6802:
[----:B------:R-:W-:Y:S01]  /*8130*/  VIADD R3, R33, 0x180 ;  /* 0x0000018021037836 */ /* 0x000fe20000000000 */
[----:B------:R-:W-:Y:S04]  /*8140*/  BSSY B0, `(.L_x_6806) ;  /* 0x000001c000007945 */ /* 0x000fe80003800000 */
[----:B------:R-:W-:-:S13]  /*8150*/  ISETP.GE.AND P0, PT, R3, R2, PT ;  /* 0x000000020300720c */ /* 0x000fda0003f06270 */
[----:B------:R-:W-:Y:S05]  /*8160*/  @P0 BRA `(.L_x_6807) ;  /* 0x0000000000640947 */ /* 0x000fea0003800000 */
[----:B01----:R-:W0:Y:S01]  /*8170*/  MUFU.RCP64H R9, R31 ;  /* 0x0000001f00097308 */ /* 0x003e220000001800 */
        /* <DEDUP_REMOVED lines=19> */
[----:B--2-4-:R-:W-:Y:S05]  /*82b0*/  CALL.REL.NOINC `($__internal_1_$__cuda_sm20_div_rn_f64_full) ;  /* 0x0000004800007944 */ /* 0x014fea0003c00000 */
[----:B------:R-:W-:Y:S02]  /*82c0*/  IMAD.MOV.U32 R18, RZ, RZ, R40 ;  /* 0x000000ffff127224 */ /* 0x000fe400078e0028 */
[----:B------:R-:W-:-:S07]  /*82d0*/  IMAD.MOV.U32 R19, RZ, RZ, R41 ;  /* 0x000000ffff137224 */ /* 0x000fce00078e0029 */
.L_x_6809:
[----:B------:R-:W-:Y:S05]  /*82e0*/  BSYNC B1 ;  /* 0x0000000000017941 */ /* 0x000fea0003800000 */
.L_x_6808:
[----:B------:R0:W1:Y:S02]  /*82f0*/  FRND.F64.TRUNC R16, R18 ;  /* 0x0000001200107313 */ /* 0x000064000030d800 */
.L_x_6807:
[----:B------:R-:W-:Y:S05]  /*8300*/  BSYNC B0 ;  /* 0x0000000000007941 */ /* 0x000fea0003800000 */
.L_x_6806:
[----:B------:R-:W0:Y:S01]  /*8310*/  LDC.U8 R34, c[0x0][0x240] ;  /* 0x00009000ff227b82 */ /* 0x000e220000000000 */
[----:B------:R-:W-:Y:S04]  /*8320*/  BSSY B6, `(.L_x_6810) ;  /* 0x000012e000067945 */ /* 0x000fe80003800000 */
[----:B------:R-:W-:Y:S05]  /*8330*/  @P1 BRA `(.L_x_6811) ;  /* 0x0000001000b01947 */ /* 0x000fea0003800000 */
[----:B------:R-:W5:Y:S01]  /*8340*/  S2R R3, SR_TID.X ;  /* 0x0000000000037919 */ /* 0x000f620000002100 */
[----:B------:R-:W1:Y:S01]  /*8350*/  LDC.64 R8, c[0x0][0x218] ;  /* 0x00008600ff087b82 */ /* 0x000e620000000a00 */
[----:B0-----:R-:W-:Y:S01]  /*8360*/  PRMT R10, R34, 0x9910, RZ ;  /* 0x00009910220a7816 */ /* 0x001fe200000000ff */
[----:B------:R-:W-:Y:S01]  /*8370*/  ULDC UR4, c[0x0][0x244] ;  /* 0x0000910000047ab9 */ /* 0x000fe20000000800 */
[----:B-----5:R-:W-:-:S04]  /*8380*/  IMAD R0, R32, 0x200, R3 ;  /* 0x0000020020007824 */ /* 0x020fc800078e0203 */
[----:B------:R-:W-:Y:S02]  /*8390*/  IMAD R3, R0, UR4, RZ ;  /* 0x0000000400037c24 */ /* 0x000fe4000f8e02ff */
[----:B------:R-:W-:-:S03]  /*83a0*/  IMAD.MOV.U32 R0, RZ, RZ, R10 ;  /* 0x000000ffff007224 */ /* 0x000fc600078e000a */
[----:B-1----:R-:W-:Y:S02]  /*83b0*/  IADD3 R8, P1, R3, R8, RZ ;  /* 0x0000000803087210 */ /* 0x002fe40007f3e0ff */
[----:B------:R-:W-:-:S03]  /*83c0*/  ISETP.GT.AND P0, PT, R0, 0x9, PT ;  /* 0x000000090000780c */ /* 0x000fc60003f04270 */
[----:B------:R-:W-:-:S10]  /*83d0*/  IMAD.X R9, RZ, RZ, R9, P1 ;  /* 0x000000ffff097224 */ /* 0x000fd400008e0609 */
        /* <DEDUP_REMOVED lines=9> */
[----:B--2---:R-:W0:Y:S01]  /*8470*/  F2I.F64.TRUNC R7, R6 ;  /* 0x0000000600077311 */ /* 0x004e22000030d100 */
[----:B------:R-:W-:Y:S01]  /*8480*/  IMAD.MOV.U32 R33, RZ, RZ, R35 ;  /* 0x000000ffff217224 */ /* 0x000fe200078e0023 */
[----:B0-----:R0:W-:Y:S01]  /*8490*/  STG.E.U8 desc[UR36][R8.64], R7 ;  /* 0x0000000708007986 */ /* 0x0011e2000c101124 */
[----:B------:R-:W-:Y:S05]  /*84a0*/  BRA `(.L_x_6811) ;  /* 0x0000001000547947 */ /* 0x000fea0003800000 */
.L_x_6815:
[----:B--2---:R-:W0:Y:S01]  /*84b0*/  F2I.S64.F64.TRUNC R6, R6 ;  /* 0x0000000600067311 */ /* 0x004e22000030d900 */
[----:B------:R-:W-:Y:S02]  /*84c0*/  IMAD.MOV.U32 R33, RZ, RZ, R35 ;  /* 0x000000ffff217224 */ /* 0x000fe400078e0023 */
[----:B0-----:R-:W-:-:S05]  /*84d0*/  IMAD.MOV.U32 R3, RZ, RZ, R6 ;  /* 0x000000ffff037224 */ /* 0x001fca00078e0006 */
[----:B------:R0:W-:Y:S01]  /*84e0*/  STG.E.U8 desc[UR36][R8.64], R3 ;  /* 0x0000000308007986 */ /* 0x0001e2000c101124 */
[----:B------:R-:W-:Y:S05]  /*84f0*/  BRA `(.L_x_6811) ;  /* 0x0000001000407947 */ /* 0x000fea0003800000 */
.L_x_6814:
[----:B------:R-:W-:-:S13]  /*8500*/  ISETP.NE.AND P0, PT, R0, 0x2, PT ;  /* 0x000000020000780c */ /* 0x000fda0003f05270 */
[----:B------:R-:W-:Y:S05]  /*8510*/  @!P0 BRA `(.L_x_6817) ;  /* 0x0000000000308947 */ /* 0x000fea0003800000 */
[----:B------:R-:W-:-:S13]  /*8520*/  ISETP.NE.AND P0, PT, R0, 0x3, PT ;  /* 0x000000030000780c */ /* 0x000fda0003f05270 */
[----:B------:R-:W-:Y:S05]  /*8530*/  @!P0 BRA `(.L_x_6818) ;  /* 0x0000000000188947 */ /* 0x000fea0003800000 */
[----:B------:R-:W-:-:S13]  /*8540*/  ISETP.NE.AND P0, PT, R0, 0x4, PT ;  /* 0x000000040000780c */ /* 0x000fda0003f05270 */
[----:B------:R-:W-:Y:S05]  /*8550*/  @P0 BRA `(.L_x_6816) ;  /* 0x0000000c00c40947 */ /* 0x000fea0003800000 */
[----:B--2---:R-:W0:Y:S01]  /*8560*/  F2I.S64.F64.TRUNC R6, R6 ;  /* 0x0000000600067311 */ /* 0x004e22000030d900 */
[----:B------:R-:W-:Y:S01]  /*8570*/  IMAD.MOV.U32 R33, RZ, RZ, R35 ;  /* 0x000000ffff217224 */ /* 0x000fe200078e0023 */
[----:B0-----:R0:W-:Y:S01]  /*8580*/  STG.E.64 desc[UR36][R8.64], R6 ;  /* 0x0000000608007986 */ /* 0x0011e2000c101b24 */
[----:B------:R-:W-:Y:S05]  /*8590*/  BRA `(.L_x_6811) ;  /* 0x0000001000187947 */ /* 0x000fea0003800000 */
.L_x_6818:
[----:B--2---:R-:W0:Y:S01]  /*85a0*/  F2I.F64.TRUNC R7, R6 ;  /* 0x0000000600077311 */ /* 0x004e22000030d100 */
[----:B------:R-:W-:Y:S01]  /*85b0*/  IMAD.MOV.U32 R33, RZ, RZ, R35 ;  /* 0x000000ffff217224 */ /* 0x000fe200078e0023 */
[----:B0-----:R0:W-:Y:S01]  /*85c0*/  STG.E desc[UR36][R8.64], R7 ;  /* 0x0000000708007986 */ /* 0x0011e2000c101924 */
[----:B------:R-:W-:Y:S05]  /*85d0*/  BRA `(.L_x_6811) ;  /* 0x0000001000087947 */ /* 0x000fea0003800000 */
.L_x_6817:
[----:B--2---:R-:W0:Y:S01]  /*85e0*/  F2I.F64.TRUNC R7, R6 ;  /* 0x0000000600077311 */ /* 0x004e22000030d100 */
[----:B------:R-:W-:Y:S01]  /*85f0*/  IMAD.MOV.U32 R33, RZ, RZ, R35 ;  /* 0x000000ffff217224 */ /* 0x000fe200078e0023 */
[----:B0-----:R0:W-:Y:S01]  /*8600*/  STG.E.U16 desc[UR36][R8.64], R7 ;  /* 0x0000000708007986 */ /* 0x0011e2000c101524 */
[----:B------:R-:W-:Y:S05]  /*8610*/  BRA `(.L_x_6811) ;  /* 0x0000000c00f87947 */ /* 0x000fea0003800000 */
.L_x_6813:
        /* <DEDUP_REMOVED lines=10> */
[----:B------:R-:W-:-:S13]  /*86c0*/  IMAD.MOV.U32 R33, RZ, RZ, R35 ;  /* 0x000000ffff217224 */ /* 0x000fda00078e0023 */
[----:B0-----:R-:W-:-:S05]  /*86d0*/  @!P0 FMUL R3, R3, 1.175494350822287508e-38 ;  /* 0x0080000003038820 */ /* 0x001fca0000400000 */
[----:B------:R0:W-:Y:S01]  /*86e0*/  STG.E desc[UR36][R8.64], R3 ;  /* 0x0000000308007986 */ /* 0x0001e2000c101924 */
[----:B------:R-:W-:Y:S05]  /*86f0*/  BRA `(.L_x_6811) ;  /* 0x0000000c00c07947 */ /* 0x000fea0003800000 */
.L_x_6820:
[----:B------:R-:W-:Y:S01]  /*8700*/  UMOV UR4, 0xf0000000 ;  /* 0xf000000000047882 */ /* 0x000fe20000000000 */
[----:B------:R-:W-:Y:S01]  /*8710*/  UMOV UR5, 0x380fffff ;  /* 0x380fffff00057882 */ /* 0x000fe20000000000 */
[----:B------:R-:W0:Y:S01]  /*8720*/  F2F.F32.F64 R0, R4 ;  /* 0x0000000400007310 */ /* 0x000e220000301000 */
[----:B------:R-:W-:Y:S01]  /*8730*/  DSETP.GEU.AND P0, PT, |R4|, UR4, PT ;  /* 0x0000000404007e2a */ /* 0x000fe2000bf0e200 */
[----:B------:R-:W-:-:S13]  /*8740*/  IMAD.MOV.U32 R33, RZ, RZ, R35 ;  /* 0x000000ffff217224 */ /* 0x000fda00078e0023 */
[----:B0-----:R-:W-:-:S05]  /*8750*/  @!P0 FMUL R0, R0, 1.175494350822287508e-38 ;  /* 0x0080000000008820 */ /* 0x001fca0000400000 */
[----:B------:R-:W-:-:S05]  /*8760*/  F2FP.F16.F32.PACK_AB R0, RZ, R0 ;  /* 0x00000000ff00723e */ /* 0x000fca00000000ff */
[----:B------:R0:W-:Y:S01]  /*8770*/  STG.E.U16 desc[UR36][R8.64], R0 ;  /* 0x0000000008007986 */ /* 0x0001e2000c101524 */
[----:B------:R-:W-:Y:S05]  /*8780*/  BRA `(.L_x_6811) ;  /* 0x0000000c009c7947 */ /* 0x000fea0003800000 */
.L_x_6819:
        /* <DEDUP_REMOVED lines=8> */
[----:B--2---:R-:W0:Y:S01]  /*8810*/  F2F.F32.F64 R6, R4 ;  /* 0x0000000400067310 */ /* 0x004e220000301000 */
[----:B------:R-:W-:Y:S01]  /*8820*/  DSETP.GEU.AND P0, PT, |R4|, UR4, PT ;  /* 0x0000000404007e2a */ /* 0x000fe2000bf0e200 */
[----:B------:R-:W-:Y:S02]  /*8830*/  IMAD.MOV.U32 R7, RZ, RZ, RZ ;  /* 0x000000ffff077224 */ /* 0x000fe400078e00ff */
[----:B------:R-:W-:-:S11]  /*8840*/  IMAD.MOV.U32 R33, RZ, RZ, R35 ;  /* 0x000000ffff217224 */ /* 0x000fd600078e0023 */
[----:B0-----:R-:W-:-:S05]  /*8850*/  @!P0 FMUL R6, R6, 1.175494350822287508e-38 ;  /* 0x0080000006068820 */ /* 0x001fca0000400000 */
[----:B------:R0:W-:Y:S01]  /*8860*/  STG.E.64 desc[UR36][R8.64], R6 ;  /* 0x0000000608007986 */ /* 0x0001e2000c101b24 */
[----:B------:R-:W-:Y:S05]  /*8870*/  BRA `(.L_x_6811) ;  /* 0x0000000c00607947 */ /* 0x000fea0003800000 */
.L_x_6822:
[----:B------:R-:W-:Y:S01]  /*8880*/  UMOV UR4, 0xf0000000 ;  /* 0xf000000000047882 */ /* 0x000fe20000000000 */
[----:B------:R-:W-:Y:S01]  /*8890*/  UMOV UR5, 0x380fffff ;  /* 0x380fffff00057882 */ /* 0x000fe20000000000 */
[----:B------:R-:W0:Y:S01]  /*88a0*/  F2F.F32.F64 R0, R4 ;  /* 0x0000000400007310 */ /* 0x000e220000301000 */
[----:B------:R-:W-:Y:S01]  /*88b0*/  DSETP.GEU.AND P0, PT, |R4|, UR4, PT ;  /* 0x0000000404007e2a */ /* 0x000fe2000bf0e200 */
[----:B------:R-:W-:-:S13]  /*88c0*/  IMAD.MOV.U32 R33, RZ, RZ, R35 ;  /* 0x000000ffff217224 */ /* 0x000fda00078e0023 */
[----:B0-----:R-:W-:-:S05]  /*88d0*/  @!P0 FMUL R0, R0, 1.175494350822287508e-38 ;  /* 0x0080000000008820 */ /* 0x001fca0000400000 */
[----:B------:R-:W-:-:S04]  /*88e0*/  F2FP.F16.F32.PACK_AB R3, RZ, R0 ;  /* 0x00000000ff03723e */ /* 0x000fc800000000ff */
[----:B------:R-:W-:-:S05]  /*88f0*/  PRMT R3, R3, 0x5410, RZ ;  /* 0x0000541003037816 */ /* 0x000fca00000000ff */
[----:B------:R0:W-:Y:S01]  /*8900*/  STG.E desc[UR36][R8.64], R3 ;  /* 0x0000000308007986 */ /* 0x0001e2000c101924 */
[----:B------:R-:W-:Y:S05]  /*8910*/  BRA `(.L_x_6811) ;  /* 0x0000000c00387947 */ /* 0x000fea0003800000 */
.L_x_6821:
[----:B------:R0:W-:Y:S01]  /*8920*/  STG.E.64 desc[UR36][R8.64], R4 ;  /* 0x0000000408007986 */ /* 0x0001e2000c101b24 */
[----:B------:R-:W-:Y:S01]  /*8930*/  IMAD.MOV.U32 R33, RZ, RZ, R35 ;  /* 0x000000ffff217224 */ /* 0x000fe200078e0023 */
[----:B------:R-:W-:Y:S06]  /*8940*/  BRA `(.L_x_6811) ;  /* 0x0000000c002c7947 */ /* 0x000fec0003800000 */
.L_x_6812:
        /* <DEDUP_REMOVED lines=8> */
[----:B------:R-:W-:Y:S01]  /*89d0*/  DSETP.NEU.AND P0, PT, R4, RZ, PT ;  /* 0x000000ff0400722a */ /* 0x000fe20003f0d000 */
[----:B------:R-:W-:-:S05]  /*89e0*/  IMAD.MOV.U32 R33, RZ, RZ, R35 ;  /* 0x000000ffff217224 */ /* 0x000fca00078e0023 */
[----:B------:R-:W-:-:S05]  /*89f0*/  SEL R3, RZ, 0x1, !P0 ;  /* 0x00000001ff037807 */ /* 0x000fca0004000000 */
[----:B------:R0:W-:Y:S01]  /*8a00*/  STG.E.U8 desc[UR36][R8.64], R3 ;  /* 0x0000000308007986 */ /* 0x0001e2000c101124 */
[----:B------:R-:W-:Y:S05]  /*8a10*/  BRA `(.L_x_6811) ;  /* 0x0000000800f87947 */ /* 0x000fea0003800000 */
.L_x_6825:
[----:B--2---:R-:W-:Y:S01]  /*8a20*/  CS2R R6, SRZ ;  /* 0x0000000000067805 */ /* 0x004fe2000001ff00 */
[----:B------:R-:W-:-:S04]  /*8a30*/  IMAD.MOV.U32 R33, RZ, RZ, R35 ;  /* 0x000000ffff217224 */ /* 0x000fc800078e0023 */
[----:B------:R0:W-:Y:S01]  /*8a40*/  STG.E.128 desc[UR36][R8.64], R4 ;  /* 0x0000000408007986 */ /* 0x0001e2000c101d24 */
[----:B------:R-:W-:Y:S05]  /*8a50*/  BRA `(.L_x_6811) ;  /* 0x0000000800e87947 */ /* 0x000fea0003800000 */
.L_x_6824:
        /* <DEDUP_REMOVED lines=15> */
[----:B--2---:R-:W-:Y:S01]  /*8b50*/  SHF.R.U32.HI R7, RZ, 0x18, R0 ;  /* 0x00000018ff077819 */ /* 0x004fe20000011600 */
        /* <DEDUP_REMOVED lines=9> */
.L_x_6829:
[----:B------:R-:W-:Y:S05]  /*8bf0*/  BSYNC B0 ;  /* 0x0000000000007941 */ /* 0x000fea0003800000 */
.L_x_6828:
[----:B------:R-:W-:Y:S01]  /*8c00*/  LOP3.LUT R7, R0, R7, RZ, 0xfc, !PT ;  /* 0x0000000700077212 */ /* 0x000fe200078efcff */
[----:B------:R-:W-:-:S04]  /*8c10*/  IMAD.MOV.U32 R33, RZ, RZ, R35 ;  /* 0x000000ffff217224 */ /* 0x000fc800078e0023 */
[----:B------:R0:W-:Y:S01]  /*8c20*/  STG.E.U8 desc[UR36][R8.64], R7 ;  /* 0x0000000708007986 */ /* 0x0001e2000c101124 */
[----:B------:R-:W-:Y:S05]  /*8c30*/  BRA `(.L_x_6811) ;  /* 0x0000000800707947 */ /* 0x000fea0003800000 */
.L_x_6827:
[----:B------:R-:W-:Y:S01]  /*8c40*/  UMOV UR4, 0xf0000000 ;  /* 0xf000000000047882 */ /* 0x000fe20000000000 */
[----:B------:R-:W-:Y:S01]  /*8c50*/  UMOV UR5, 0x380fffff ;  /* 0x380fffff00057882 */ /* 0x000fe20000000000 */
[----:B--2---:R-:W0:Y:S01]  /*8c60*/  F2F.F32.F64 R7, R4 ;  /* 0x0000000400077310 */ /* 0x004e220000301000 */
        /* <DEDUP_REMOVED lines=14> */
.L_x_6831:
[----:B------:R-:W-:Y:S01]  /*8d50*/  IMAD.MOV.U32 R0, RZ, RZ, 0x7f ;  /* 0x0000007fff007424 */ /* 0x000fe200078e00ff */
[----:B------:R-:W-:-:S04]  /*8d60*/  ISETP.GT.U32.AND P0, PT, R3, 0x7f800000, PT ;  /* 0x7f8000000300780c */ /* 0x000fc80003f04070 */
[----:B------:R-:W-:-:S09]  /*8d70*/  SEL R0, R0, 0x7c, P0 ;  /* 0x0000007c00007807 */ /* 0x000fd20000000000 */
.L_x_6832:
[----:B------:R-:W-:Y:S05]  /*8d80*/  BSYNC B0 ;  /* 0x0000000000007941 */ /* 0x000fea0003800000 */
.L_x_6830:
[----:B------:R-:W-:Y:S01]  /*8d90*/  LOP3.LUT R3, R7, 0x80000000, RZ, 0xc0, !PT ;  /* 0x8000000007037812 */ /* 0x000fe200078ec0ff */
[----:B------:R-:W-:-:S03]  /*8da0*/  IMAD.MOV.U32 R33, RZ, RZ, R35 ;  /* 0x000000ffff217224 */ /* 0x000fc600078e0023 */
[----:B------:R-:W-:-:S04]  /*8db0*/  SHF.R.U32.HI R3, RZ, 0x18, R3 ;  /* 0x00000018ff037819 */ /* 0x000fc80000011603 */
[----:B------:R-:W-:-:S05]  /*8dc0*/  LOP3.LUT R3, R0, R3, RZ, 0xfc, !PT ;  /* 0x0000000300037212 */ /* 0x000fca00078efcff */
[----:B------:R0:W-:Y:S01]  /*8dd0*/  STG.E.U8 desc[UR36][R8.64], R3 ;  /* 0x0000000308007986 */ /* 0x0001e2000c101124 */
[----:B------:R-:W-:Y:S05]  /*8de0*/  BRA `(.L_x_6811) ;  /* 0x0000000800047947 */ /* 0x000fea0003800000 */
.L_x_6826:
[----:B------:R-:W-:Y:S01]  /*8df0*/  UMOV UR4, 0xf0000000 ;  /* 0xf000000000047882 */ /* 0x000fe20000000000 */
[----:B------:R-:W-:Y:S01]  /*8e00*/  UMOV UR5, 0x380fffff ;  /* 0x380fffff00057882 */ /* 0x000fe20000000000 */
[----:B------:R-:W0:Y:S01]  /*8e10*/  F2F.F32.F64 R0, R4 ;  /* 0x0000000400007310 */ /* 0x000e220000301000 */
[----:B------:R-:W-:Y:S01]  /*8e20*/  DSETP.GEU.AND P0, PT, |R4|, UR4, PT ;  /* 0x0000000404007e2a */ /* 0x000fe2000bf0e200 */
[----:B------:R-:W-:-:S13]  /*8e30*/  IMAD.MOV.U32 R33, RZ, RZ, R35 ;  /* 0x000000ffff217224 */ /* 0x000fda00078e0023 */
[----:B0-----:R-:W-:-:S05]  /*8e40*/  @!P0 FMUL R0, R0, 1.175494350822287508e-38 ;  /* 0x0080000000008820 */ /* 0x001fca0000400000 */
[----:B------:R-:W-:-:S05]  /*8e50*/  F2FP.BF16.F32.PACK_AB R0, RZ, R0 ;  /* 0x00000000ff00723e */ /* 0x000fca00000010ff */
[----:B------:R0:W-:Y:S01]  /*8e60*/  STG.E.U16 desc[UR36][R8.64], R0 ;  /* 0x0000000008007986 */ /* 0x0001e2000c101524 */
[----:B------:R-:W-:Y:S05]  /*8e70*/  BRA `(.L_x_6811) ;  /* 0x0000000400e07947 */ /* 0x000fea0003800000 */
.L_x_6823:
        /* <DEDUP_REMOVED lines=8> */
[----:B--2---:R-:W0:Y:S01]  /*8f00*/  F2I.U32.F64.TRUNC R7, R6 ;  /* 0x0000000600077311 */ /* 0x004e22000030d000 */
[----:B------:R-:W-:Y:S01]  /*8f10*/  IMAD.MOV.U32 R33, RZ, RZ, R35 ;  /* 0x000000ffff217224 */ /* 0x000fe200078e0023 */
[----:B0-----:R0:W-:Y:S01]  /*8f20*/  STG.E.U16 desc[UR36][R8.64], R7 ;  /* 0x0000000708007986 */ /* 0x0011e2000c101524 */
[----:B------:R-:W-:Y:S05]  /*8f30*/  BRA `(.L_x_6811) ;  /* 0x0000000400b07947 */ /* 0x000fea0003800000 */
.L_x_6835:
[----:B------:R-:W-:Y:S01]  /*8f40*/  UMOV UR4, 0xf0000000 ;  /* 0xf000000000047882 */ /* 0x000fe20000000000 */
[----:B------:R-:W-:Y:S01]  /*8f50*/  UMOV UR5, 0x380fffff ;  /* 0x380fffff00057882 */ /* 0x000fe20000000000 */
[----:B--2---:R-:W0:Y:S01]  /*8f60*/  F2F.F32.F64 R7, R4 ;  /* 0x0000000400077310 */ /* 0x004e220000301000 */
        /* <DEDUP_REMOVED lines=18> */
.L_x_6838:
[----:B------:R-:W-:-:S04]  /*9090*/  LOP3.LUT R0, R7, 0x80000000, RZ, 0xc0, !PT ;  /* 0x8000000007007812 */ /* 0x000fc800078ec0ff */
[----:B------:R-:W-:-:S04]  /*90a0*/  SHF.R.U32.HI R0, RZ, 0x18, R0 ;  /* 0x00000018ff007819 */ /* 0x000fc80000011600 */
[----:B------:R-:W-:-:S07]  /*90b0*/  LOP3.LUT R0, R3, R0, RZ, 0xfc, !PT ;  /* 0x0000000003007212 */ /* 0x000fce00078efcff */
.L_x_6837:
[----:B------:R-:W-:Y:S05]  /*90c0*/  BSYNC B0 ;  /* 0x0000000000007941 */ /* 0x000fea0003800000 */
.L_x_6836:
[----:B------:R0:W-:Y:S01]  /*90d0*/  STG.E.U8 desc[UR36][R8.64], R0 ;  /* 0x0000000008007986 */ /* 0x0001e2000c101124 */
[----:B------:R-:W-:Y:S01]  /*90e0*/  IMAD.MOV.U32 R33, RZ, RZ, R35 ;  /* 0x000000ffff217224 */ /* 0x000fe200078e0023 */
[----:B------:R-:W-:Y:S06]  /*90f0*/  BRA `(.L_x_6811) ;  /* 0x0000000400407947 */ /* 0x000fec0003800000 */
.L_x_6834:
        /* <DEDUP_REMOVED lines=21> */
.L_x_6841:
[----:B------:R-:W-:-:S04]  /*9250*/  LOP3.LUT R0, R7, 0x80000000, RZ, 0xc0, !PT ;  /* 0x8000000007007812 */ /* 0x000fc800078ec0ff */
[----:B------:R-:W-:-:S04]  /*9260*/  SHF.R.U32.HI R0, RZ, 0x18, R0 ;  /* 0x00000018ff007819 */ /* 0x000fc80000011600 */
[----:B------:R-:W-:-:S07]  /*9270*/  LOP3.LUT R0, R3, R0, RZ, 0xfc, !PT ;  /* 0x0000000003007212 */ /* 0x000fce00078efcff */
.L_x_6840:
[----:B------:R-:W-:Y:S05]  /*9280*/  BSYNC B0 ;  /* 0x0000000000007941 */ /* 0x000fea0003800000 */
.L_x_6839:
[----:B------:R0:W-:Y:S01]  /*9290*/  STG.E.U8 desc[UR36][R8.64], R0 ;  /* 0x0000000008007986 */ /* 0x0001e2000c101124 */
[----:B------:R-:W-:Y:S01]  /*92a0*/  IMAD.MOV.U32 R33, RZ, RZ, R35 ;  /* 0x000000ffff217224 */ /* 0x000fe200078e0023 */
[----:B------:R-:W-:Y:S06]  /*92b0*/  BRA `(.L_x_6811) ;  /* 0x0000000000d07947 */ /* 0x000fec0003800000 */
.L_x_6833:
        /* <DEDUP_REMOVED lines=27> */
.L_x_6816:
[----:B------:R-:W-:Y:S01]  /*9470*/  MOV R14, 0x0 ;  /* 0x00000000000e7802 */ /* 0x000fe20000000f00 */
[----:B------:R-:W-:Y:S01]  /*9480*/  ULDC.64 UR4, c[0x4][0x178] ;  /* 0x01005e0000047ab9 */ /* 0x000fe20000000a00 */
[----:B------:R-:W-:Y:S01]  /*9490*/  ULDC.64 UR6, c[0x4][0x180] ;  /* 0x0100600000067ab9 */ /* 0x000fe20000000a00 */
[----:B---3--:R-:W-:Y:S02]  /*94a0*/  IMAD.U32 R4, RZ, RZ, UR4 ;  /* 0x00000004ff047e24 */ /* 0x008fe4000f8e00ff */
[----:B------:R-:W-:Y:S01]  /*94b0*/  IMAD.U32 R5, RZ, RZ, UR5 ;  /* 0x00000005ff057e24 */ /* 0x000fe2000f8e00ff */
[----:B------:R-:W0:Y:S01]  /*94c0*/  LDC.64 R14, c[0x4][R14] ;  /* 0x010000000e0e7b82 */ /* 0x000e220000000a00 */
[----:B------:R-:W-:Y:S01]  /*94d0*/  ULDC.64 UR4, c[0x4][0x60] ;  /* 0x0100180000047ab9 */ /* 0x000fe20000000a00 */
[----:B--2---:R-:W-:Y:S02]  /*94e0*/  IMAD.U32 R6, RZ, RZ, UR6 ;  /* 0x00000006ff067e24 */ /* 0x004fe4000f8e00ff */
        /* <DEDUP_REMOVED lines=8> */
.L_x_6844:
[----:B------:R-:W-:Y:S01]  /*9570*/  IMAD.MOV.U32 R33, RZ, RZ, R35 ;  /* 0x000000ffff217224 */ /* 0x000fe200078e0023 */
[----:B------:R-:W-:Y:S06]  /*9580*/  BRA `(.L_x_6811) ;  /* 0x00000000001c7947 */ /* 0x000fec0003800000 */
.L_x_6843:
[----:B--2---:R-:W0:Y:S01]  /*9590*/  F2I.U64.F64.TRUNC R6, R6 ;  /* 0x0000000600067311 */ /* 0x004e22000030d800 */
[----:B------:R-:W-:Y:S01]  /*95a0*/  IMAD.MOV.U32 R33, RZ, RZ, R35 ;  /* 0x000000ffff217224 */ /* 0x000fe200078e0023 */
[----:B0-----:R0:W-:Y:S01]  /*95b0*/  STG.E.64 desc[UR36][R8.64], R6 ;  /* 0x0000000608007986 */ /* 0x0011e2000c101b24 */
[----:B------:R-:W-:Y:S05]  /*95c0*/  BRA `(.L_x_6811) ;  /* 0x00000000000c7947 */ /* 0x000fea0003800000 */
.L_x_6842:
[----:B--2---:R-:W0:Y:S01]  /*95d0*/  F2I.U32.F64.TRUNC R7, R6 ;  /* 0x0000000600077311 */ /* 0x004e22000030d000 */
[----:B------:R-:W-:Y:S01]  /*95e0*/  IMAD.MOV.U32 R33, RZ, RZ, R35 ;  /* 0x000000ffff217224 */ /* 0x000fe200078e0023 */
[----:B0-----:R0:W-:Y:S06]  /*95f0*/  STG.E desc[UR36][R8.64], R7 ;  /* 0x0000000708007986 */ /* 0x0011ec000c101924 */
.L_x_6811:
[----:B------:R-:W-:Y:S05]  /*9600*/  BSYNC B6 ;  /* 0x0000000000067941 */ /* 0x000fea0003800000 */
.L_x_6810:
[----:B------:R-:W-:Y:S01]  /*9610*/  ISETP.GE.AND P0, PT, R33, R2, PT ;  /* 0x000000022100720c */ /* 0x000fe20003f06270 */
[----:B------:R-:W-:-:S12]  /*9620*/  BSSY B6, `(.L_x_6845) ;  /* 0x0000230000067945 */ /* 0x000fd80003800000 */
[----:B------:R-:W-:Y:S05]  /*9630*/  @P0 BRA `(.L_x_6846) ;  /* 0x0000002000b80947 */ /* 0x000fea0003800000 */
[----:B0--3--:R-:W0:Y:S01]  /*9640*/  LDC.64 R4, c[0x0][0x218] ;  /* 0x00008600ff047b82 */ /* 0x009e220000000a00 */
        /* <DEDUP_REMOVED lines=17> */
[----:B-1--4-:R-:W0:Y:S02]  /*9760*/  F2I.F64.TRUNC R27, R26 ;  /* 0x0000001a001b7311 */ /* 0x012e24000030d100 */
[----:B0-----:R0:W-:Y:S01]  /*9770*/  STG.E.U8 desc[UR36][R4.64], R27 ;  /* 0x0000001b04007986 */ /* 0x0011e2000c101124 */
[----:B------:R-:W-:Y:S05]  /*9780*/  BRA `(.L_x_6852) ;  /* 0x0000001000007947 */ /* 0x000fea0003800000 */
.L_x_6850:
[----:B-1--4-:R-:W0:Y:S02]  /*9790*/  F2I.S64.F64.TRUNC R26, R26 ;  /* 0x0000001a001a7311 */ /* 0x012e24000030d900 */
[----:B0-----:R-:W-:-:S05]  /*97a0*/  IMAD.MOV.U32 R3, RZ, RZ, R26 ;  /* 0x000000ffff037224 */ /* 0x001fca00078e001a */
[----:B------:R0:W-:Y:S01]  /*97b0*/  STG.E.U8 desc[UR36][R4.64], R3 ;  /* 0x0000000304007986 */ /* 0x0001e2000c101124 */
[----:B------:R-:W-:Y:S05]  /*97c0*/  BRA `(.L_x_6852) ;  /* 0x0000000c00f07947 */ /* 0x000fea0003800000 */
.L_x_6849:
[----:B------:R-:W-:-:S13]  /*97d0*/  ISETP.NE.AND P0, PT, R0, 0x2, PT ;  /* 0x000000020000780c */ /* 0x000fda0003f05270 */
[----:B------:R-:W-:Y:S05]  /*97e0*/  @!P0 BRA `(.L_x_6853) ;  /* 0x0000000000288947 */ /* 0x000fea0003800000 */
[----:B------:R-:W-:-:S13]  /*97f0*/  ISETP.NE.AND P0, PT, R0, 0x3, PT ;  /* 0x000000030000780c */ /* 0x000fda0003f05270 */
[----:B------:R-:W-:Y:S05]  /*9800*/  @!P0 BRA `(.L_x_6854) ;  /* 0x0000000000148947 */ /* 0x000fea0003800000 */
[----:B------:R-:W-:-:S13]  /*9810*/  ISETP.NE.AND P0, PT, R0, 0x4, PT ;  /* 0x000000040000780c */ /* 0x000fda0003f05270 */
[----:B------:R-:W-:Y:S05]  /*9820*/  @P0 BRA `(.L_x_6851) ;  /* 0x0000000c00800947 */ /* 0x000fea0003800000 */
[----:B-1--4-:R-:W0:Y:S02]  /*9830*/  F2I.S64.F64.TRUNC R26, R26 ;  /* 0x0000001a001a7311 */ /* 0x012e24000030d900 */
[----:B0-----:R0:W-:Y:S01]  /*9840*/  STG.E.64 desc[UR36][R4.64], R26 ;  /* 0x0000001a04007986 */ /* 0x0011e2000c101b24 */
[----:B------:R-:W-:Y:S05]  /*9850*/  BRA `(.L_x_6852) ;  /* 0x0000000c00cc7947 */ /* 0x000fea0003800000 */
.L_x_6854:
[----:B-1--4-:R-:W0:Y:S02]  /*9860*/  F2I.F64.TRUNC R27, R26 ;  /* 0x0000001a001b7311 */ /* 0x012e24000030d100 */
[----:B0-----:R0:W-:Y:S01]  /*9870*/  STG.E desc[UR36][R4.64], R27 ;  /* 0x0000001b04007986 */ /* 0x0011e2000c101924 */
[----:B------:R-:W-:Y:S05]  /*9880*/  BRA `(.L_x_6852) ;  /* 0x0000000c00c07947 */ /* 0x000fea0003800000 */
.L_x_6853:
[----:B-1--4-:R-:W0:Y:S02]  /*9890*/  F2I.F64.TRUNC R27, R26 ;  /* 0x0000001a001b7311 */ /* 0x012e24000030d100 */
[----:B0-----:R0:W-:Y:S01]  /*98a0*/  STG.E.U16 desc[UR36][R4.64], R27 ;  /* 0x0000001b04007986 */ /* 0x0011e2000c101524 */
[----:B------:R-:W-:Y:S05]  /*98b0*/  BRA `(.L_x_6852) ;  /* 0x0000000c00b47947 */ /* 0x000fea0003800000 */
.L_x_6848:
        /* <DEDUP_REMOVED lines=13> */
.L_x_6856:
        /* <DEDUP_REMOVED lines=8> */
.L_x_6855:
        /* <DEDUP_REMOVED lines=14> */
.L_x_6858:
        /* <DEDUP_REMOVED lines=9> */
.L_x_6857:
[----:B------:R0:W-:Y:S01]  /*9b80*/  STG.E.64 desc[UR36][R4.64], R28 ;  /* 0x0000001c04007986 */ /* 0x0001e2000c101b24 */
[----:B------:R-:W-:Y:S05]  /*9b90*/  BRA `(.L_x_6852) ;  /* 0x0000000800fc7947 */ /* 0x000fea0003800000 */
.L_x_6847:
        /* <DEDUP_REMOVED lines=12> */
.L_x_6861:
[----:B-1----:R-:W-:-:S05]  /*9c60*/  CS2R R30, SRZ ;  /* 0x00000000001e7805 */ /* 0x002fca000001ff00 */
[----:B------:R0:W-:Y:S01]  /*9c70*/  STG.E.128 desc[UR36][R4.64], R28 ;  /* 0x0000001c04007986 */ /* 0x0001e2000c101d24 */
[----:B------:R-:W-:Y:S05]  /*9c80*/  BRA `(.L_x_6852) ;  /* 0x0000000800c07947 */ /* 0x000fea0003800000 */
.L_x_6860:
        /* <DEDUP_REMOVED lines=25> */
.L_x_6865:
[----:B------:R-:W-:Y:S05]  /*9e20*/  BSYNC B0 ;  /* 0x0000000000007941 */ /* 0x000fea0003800000 */
.L_x_6864:
[----:B------:R-:W-:-:S05]  /*9e30*/  LOP3.LUT R7, R0, R7, RZ, 0xfc, !PT ;  /* 0x0000000700077212 */ /* 0x000fca00078efcff */
[----:B------:R0:W-:Y:S01]  /*9e40*/  STG.E.U8 desc[UR36][R4.64], R7 ;  /* 0x0000000704007986 */ /* 0x0001e2000c101124 */
[----:B------:R-:W-:Y:S05]  /*9e50*/  BRA `(.L_x_6852) ;  /* 0x00000008004c7947 */ /* 0x000fea0003800000 */
.L_x_6863:
        /* <DEDUP_REMOVED lines=17> */
.L_x_6867:
[----:B------:R-:W-:Y:S01]  /*9f70*/  IMAD.MOV.U32 R0, RZ, RZ, 0x7f ;  /* 0x0000007fff007424 */ /* 0x000fe200078e00ff */
[----:B------:R-:W-:-:S04]  /*9f80*/  ISETP.GT.U32.AND P0, PT, R3, 0x7f800000, PT ;  /* 0x7f8000000300780c */ /* 0x000fc80003f04070 */
[----:B------:R-:W-:-:S09]  /*9f90*/  SEL R0, R0, 0x7c, P0 ;  /* 0x0000007c00007807 */ /* 0x000fd20000000000 */
.L_x_6868:
[----:B------:R-:W-:Y:S05]  /*9fa0*/  BSYNC B0 ;  /* 0x0000000000007941 */ /* 0x000fea0003800000 */
.L_x_6866:
[----:B------:R-:W-:-:S04]  /*9fb0*/  LOP3.LUT R3, R7, 0x80000000, RZ, 0xc0, !PT ;  /* 0x8000000007037812 */ /* 0x000fc800078ec0ff */
[----:B------:R-:W-:-:S04]  /*9fc0*/  SHF.R.U32.HI R3, RZ, 0x18, R3 ;  /* 0x00000018ff037819 */ /* 0x000fc80000011603 */
[----:B------:R-:W-:-:S05]  /*9fd0*/  LOP3.LUT R3, R0, R3, RZ, 0xfc, !PT ;  /* 0x0000000300037212 */ /* 0x000fca00078efcff */
[----:B------:R0:W-:Y:S01]  /*9fe0*/  STG.E.U8 desc[UR36][R4.64], R3 ;  /* 0x0000000304007986 */ /* 0x0001e2000c101124 */
[----:B------:R-:W-:Y:S05]  /*9ff0*/  BRA `(.L_x_6852) ;  /* 0x0000000400e47947 */ /* 0x000fea0003800000 */
.L_x_6862:
        /* <DEDUP_REMOVED lines=8> */
.L_x_6859:
        /* <DEDUP_REMOVED lines=8> */
[----:B-1--4-:R-:W0:Y:S02]  /*a100*/  F2I.U32.F64.TRUNC R27, R26 ;  /* 0x0000001a001b7311 */ /* 0x012e24000030d000 */
[----:B0-----:R0:W-:Y:S01]  /*a110*/  STG.E.U16 desc[UR36][R4.64], R27 ;  /* 0x0000001b04007986 */ /* 0x0011e2000c101524 */
[----:B------:R-:W-:Y:S05]  /*a120*/  BRA `(.L_x_6852) ;  /* 0x0000000400987947 */ /* 0x000fea0003800000 */
.L_x_6871:
        /* <DEDUP_REMOVED lines=21> */
.L_x_6874:
[----:B------:R-:W-:-:S04]  /*a280*/  LOP3.LUT R0, R7, 0x80000000, RZ, 0xc0, !PT ;  /* 0x8000000007007812 */ /* 0x000fc800078ec0ff */
[----:B------:R-:W-:-:S04]  /*a290*/  SHF.R.U32.HI R0, RZ, 0x18, R0 ;  /* 0x00000018ff007819 */ /* 0x000fc80000011600 */
[----:B------:R-:W-:-:S07]  /*a2a0*/  LOP3.LUT R0, R3, R0, RZ, 0xfc, !PT ;  /* 0x0000000003007212 */ /* 0x000fce00078efcff */
.L_x_6873:
[----:B------:R-:W-:Y:S05]  /*a2b0*/  BSYNC B0 ;  /* 0x0000000000007941 */ /* 0x000fea0003800000 */
.L_x_6872:
[----:B------:R0:W-:Y:S01]  /*a2c0*/  STG.E.U8 desc[UR36][R4.64], R0 ;  /* 0x0000000004007986 */ /* 0x0001e2000c101124 */
[----:B------:R-:W-:Y:S05]  /*a2d0*/  BRA `(.L_x_6852) ;  /* 0x00000004002c7947 */ /* 0x000fea0003800000 */
.L_x_6870:
        /* <DEDUP_REMOVED lines=21> */
.L_x_6877:
[----:B------:R-:W-:-:S04]  /*a430*/  LOP3.LUT R0, R7, 0x80000000, RZ, 0xc0, !PT ;  /* 0x8000000007007812 */ /* 0x000fc800078ec0ff */
[----:B------:R-:W-:-:S04]  /*a440*/  SHF.R.U32.HI R0, RZ, 0x18, R0 ;  /* 0x00000018ff007819 */ /* 0x000fc80000011600 */
[----:B------:R-:W-:-:S07]  /*a450*/  LOP3.LUT R0, R3, R0, RZ, 0xfc, !PT ;  /* 0x0000000003007212 */ /* 0x000fce00078efcff */
.L_x_6876:
[----:B------:R-:W-:Y:S05]  /*a460*/  BSYNC B0 ;  /* 0x0000000000007941 */ /* 0x000fea0003800000 */
.L_x_6875:
[----:B------:R0:W-:Y:S01]  /*a470*/  STG.E.U8 desc[UR36][R4.64], R0 ;  /* 0x0000000004007986 */ /* 0x0001e2000c101124 */
[----:B------:R-:W-:Y:S05]  /*a480*/  BRA `(.L_x_6852) ;  /* 0x0000000000c07947 */ /* 0x000fea0003800000 */
.L_x_6869:
        /* <DEDUP_REMOVED lines=26> */
.L_x_6851:
        /* <DEDUP_REMOVED lines=15> */
[----:B-12-4-:R-:W-:Y:S05]  /*a720*/  CALL.ABS.NOINC R14 ;  /* 0x000000000e007343 */ /* 0x016fea0003c00000 */
.L_x_6880:
[----:B------:R-:W-:Y:S05]  /*a730*/  BRA `(.L_x_6852) ;  /* 0x0000000000147947 */ /* 0x000fea0003800000 */
.L_x_6879:
[----:B-1--4-:R-:W0:Y:S02]  /*a740*/  F2I.U64.F64.TRUNC R26, R26 ;  /* 0x0000001a001a7311 */ /* 0x012e24000030d800 */
[----:B0-----:R0:W-:Y:S01]  /*a750*/  STG.E.64 desc[UR36][R4.64], R26 ;  /* 0x0000001a04007986 */ /* 0x0011e2000c101b24 */
[----:B------:R-:W-:Y:S05]  /*a760*/  BRA `(.L_x_6852) ;  /* 0x0000000000087947 */ /* 0x000fea0003800000 */
.L_x_6878:
[----:B-1--4-:R-:W0:Y:S02]  /*a770*/  F2I.U32.F64.TRUNC R27, R26 ;  /* 0x0000001a001b7311 */ /* 0x012e24000030d000 */
[----:B0-----:R0:W-:Y:S02]  /*a780*/  STG.E desc[UR36][R4.64], R27 ;  /* 0x0000001b04007986 */ /* 0x0011e4000c101924 */
.L_x_6852:
[----:B------:R-:W-:-:S05]  /*a790*/  VIADD R33, R33, 0x80 ;  /* 0x0000008021217836 */ /* 0x000fca0000000000 */
[----:B------:R-:W-:-:S13]  /*a7a0*/  ISETP.GE.AND P0, PT, R33, R2, PT ;  /* 0x000000022100720c */ /* 0x000fda0003f06270 */
[----:B------:R-:W-:Y:S05]  /*a7b0*/  @P0 BRA `(.L_x_6846) ;  /* 0x0000001000580947 */ /* 0x000fea0003800000 */
[----:B0-23--:R-:W0:Y:S01]  /*a7c0*/  LDC.64 R4, c[0x0][0x218] ;  /* 0x00008600ff047b82 */ /* 0x00de220000000a00 */
        /* <DEDUP_REMOVED lines=20> */
.L_x_6884:
[----:B------:R-:W0:Y:S02]  /*a910*/  F2I.S64.F64.TRUNC R22, R22 ;  /* 0x0000001600167311 */ /* 0x000e24000030d900 */
[----:B0-----:R-:W-:-:S05]  /*a920*/  IMAD.MOV.U32 R3, RZ, RZ, R22 ;  /* 0x000000ffff037224 */ /* 0x001fca00078e0016 */
[----:B------:R0:W-:Y:S01]  /*a930*/  STG.E.U8 desc[UR36][R4.64], R3 ;  /* 0x0000000304007986 */ /* 0x0001e2000c101124 */
[----:B------:R-:W-:Y:S05]  /*a940*/  BRA `(.L_x_6886) ;  /* 0x0000000c00f07947 */ /* 0x000fea0003800000 */
.L_x_6883:
        /* <DEDUP_REMOVED lines=9> */
.L_x_6888:
[----:B------:R-:W0:Y:S02]  /*a9e0*/  F2I.F64.TRUNC R23, R22 ;  /* 0x0000001600177311 */ /* 0x000e24000030d100 */
[----:B0-----:R0:W-:Y:S01]  /*a9f0*/  STG.E desc[UR36][R4.64], R23 ;  /* 0x0000001704007986 */ /* 0x0011e2000c101924 */
[----:B------:R-:W-:Y:S05]  /*aa00*/  BRA `(.L_x_6886) ;  /* 0x0000000c00c07947 */ /* 0x000fea0003800000 */
.L_x_6887:
[----:B------:R-:W0:Y:S02]  /*aa10*/  F2I.F64.TRUNC R23, R22 ;  /* 0x0000001600177311 */ /* 0x000e24000030d100 */
[----:B0-----:R0:W-:Y:S01]  /*aa20*/  STG.E.U16 desc[UR36][R4.64], R23 ;  /* 0x0000001704007986 */ /* 0x0011e2000c101524 */
[----:B------:R-:W-:Y:S05]  /*aa30*/  BRA `(.L_x_6886) ;  /* 0x0000000c00b47947 */ /* 0x000fea0003800000 */
.L_x_6882:
        /* <DEDUP_REMOVED lines=13> */
.L_x_6890:
        /* <DEDUP_REMOVED lines=8> */
.L_x_6889:
        /* <DEDUP_REMOVED lines=14> */
.L_x_6892:
        /* <DEDUP_REMOVED lines=9> */
.L_x_6891:
[----:B------:R0:W-:Y:S01]  /*ad00*/  STG.E.64 desc[UR36][R4.64], R24 ;  /* 0x0000001804007986 */ /* 0x0001e2000c101b24 */
[----:B------:R-:W-:Y:S05]  /*ad10*/  BRA `(.L_x_6886) ;  /* 0x0000000800fc7947 */ /* 0x000fea0003800000 */
.L_x_6881:
        /* <DEDUP_REMOVED lines=12> */
.L_x_6895:
[----:B-1--4-:R-:W-:-:S05]  /*ade0*/  CS2R R26, SRZ ;  /* 0x00000000001a7805 */ /* 0x012fca000001ff00 */
[----:B------:R0:W-:Y:S01]  /*adf0*/  STG.E.128 desc[UR36][R4.64], R24 ;  /* 0x0000001804007986 */ /* 0x0001e2000c101d24 */
[----:B------:R-:W-:Y:S05]  /*ae00*/  BRA `(.L_x_6886) ;  /* 0x0000000800c07947 */ /* 0x000fea0003800000 */
.L_x_6894:
        /* <DEDUP_REMOVED lines=25> */
.L_x_6899:
[----:B------:R-:W-:Y:S05]  /*afa0*/  BSYNC B0 ;  /* 0x0000000000007941 */ /* 0x000fea0003800000 */
.L_x_6898:
[----:B------:R-:W-:-:S05]  /*afb0*/  LOP3.LUT R7, R0, R7, RZ, 0xfc, !PT ;  /* 0x0000000700077212 */ /* 0x000fca00078efcff */
[----:B------:R0:W-:Y:S01]  /*afc0*/  STG.E.U8 desc[UR36][R4.64], R7 ;  /* 0x0000000704007986 */ /* 0x0001e2000c101124 */
[----:B------:R-:W-:Y:S05]  /*afd0*/  BRA `(.L_x_6886) ;  /* 0x00000008004c7947 */ /* 0x000fea0003800000 */
.L_x_6897:
        /* <DEDUP_REMOVED lines=17> */
.L_x_6901:
[----:B------:R-:W-:Y:S01]  /*b0f0*/  IMAD.MOV.U32 R0, RZ, RZ, 0x7f ;  /* 0x0000007fff007424 */ /* 0x000fe200078e00ff */
[----:B------:R-:W-:-:S04]  /*b100*/  ISETP.GT.U32.AND P0, PT, R3, 0x7f800000, PT ;  /* 0x7f8000000300780c */ /* 0x000fc80003f04070 */
[----:B------:R-:W-:-:S09]  /*b110*/  SEL R0, R0, 0x7c, P0 ;  /* 0x0000007c00007807 */ /* 0x000fd20000000000 */
.L_x_6902:
[----:B------:R-:W-:Y:S05]  /*b120*/  BSYNC B0 ;  /* 0x0000000000007941 */ /* 0x000fea0003800000 */
.L_x_6900:
[----:B------:R-:W-:-:S04]  /*b130*/  LOP3.LUT R3, R7, 0x80000000, RZ, 0xc0, !PT ;  /* 0x8000000007037812 */ /* 0x000fc800078ec0ff */
[----:B------:R-:W-:-:S04]  /*b140*/  SHF.R.U32.HI R3, RZ, 0x18, R3 ;  /* 0x00000018ff037819 */ /* 0x000fc80000011603 */
[----:B------:R-:W-:-:S05]  /*b150*/  LOP3.LUT R3, R0, R3, RZ, 0xfc, !PT ;  /* 0x0000000300037212 */ /* 0x000fca00078efcff */
[----:B------:R0:W-:Y:S01]  /*b160*/  STG.E.U8 desc[UR36][R4.64], R3 ;  /* 0x0000000304007986 */ /* 0x0001e2000c101124 */
[----:B------:R-:W-:Y:S05]  /*b170*/  BRA `(.L_x_6886) ;  /* 0x0000000400e47947 */ /* 0x000fea0003800000 */
.L_x_6896:
        /* <DEDUP_REMOVED lines=8> */
.L_x_6893:
        /* <DEDUP_REMOVED lines=11> */
.L_x_6905:
        /* <DEDUP_REMOVED lines=21> */
.L_x_6908:
[----:B------:R-:W-:-:S04]  /*b400*/  LOP3.LUT R0, R7, 0x80000000, RZ, 0xc0, !PT ;  /* 0x8000000007007812 */ /* 0x000fc800078ec0ff */
[----:B------:R-:W-:-:S04]  /*b410*/  SHF.R.U32.HI R0, RZ, 0x18, R0 ;  /* 0x00000018ff007819 */ /* 0x000fc80000011600 */
[----:B------:R-:W-:-:S07]  /*b420*/  LOP3.LUT R0, R3, R0, RZ, 0xfc, !PT ;  /* 0x0000000003007212 */ /* 0x000fce00078efcff */
.L_x_6907:
[----:B------:R-:W-:Y:S05]  /*b430*/  BSYNC B0 ;  /* 0x0000000000007941 */ /* 0x000fea0003800000 */
.L_x_6906:
[----:B------:R0:W-:Y:S01]  /*b440*/  STG.E.U8 desc[UR36][R4.64], R0 ;  /* 0x0000000004007986 */ /* 0x0001e2000c101124 */
[----:B------:R-:W-:Y:S05]  /*b450*/  BRA `(.L_x_6886) ;  /* 0x00000004002c7947 */ /* 0x000fea0003800000 */
.L_x_6904:
        /* <DEDUP_REMOVED lines=21> */
.L_x_6911:
[----:B------:R-:W-:-:S04]  /*b5b0*/  LOP3.LUT R0, R7, 0x80000000, RZ, 0xc0, !PT ;  /* 0x8000000007007812 */ /* 0x000fc800078ec0ff */
[----:B------:R-:W-:-:S04]  /*b5c0*/  SHF.R.U32.HI R0, RZ, 0x18, R0 ;  /* 0x00000018ff007819 */ /* 0x000fc80000011600 */
[----:B------:R-:W-:-:S07]  /*b5d0*/  LOP3.LUT R0, R3, R0, RZ, 0xfc, !PT ;  /* 0x0000000003007212 */ /* 0x000fce00078efcff */
.L_x_6910:
[----:B------:R-:W-:Y:S05]  /*b5e0*/  BSYNC B0 ;  /* 0x0000000000007941 */ /* 0x000fea0003800000 */
.L_x_6909:
[----:B------:R0:W-:Y:S01]  /*b5f0*/  STG.E.U8 desc[UR36][R4.64], R0 ;  /* 0x0000000004007986 */ /* 0x0001e2000c101124 */
[----:B------:R-:W-:Y:S05]  /*b600*/  BRA `(.L_x_6886) ;  /* 0x0000000000c07947 */ /* 0x000fea0003800000 */
.L_x_6903:
        /* <DEDUP_REMOVED lines=26> */
.L_x_6885:
        /* <DEDUP_REMOVED lines=16> */
.L_x_6914:
[----:B------:R-:W-:Y:S05]  /*b8b0*/  BRA `(.L_x_6886) ;  /* 0x0000000000147947 */ /* 0x000fea0003800000 */
.L_x_6913:
[----:B------:R-:W0:Y:S02]  /*b8c0*/  F2I.U64.F64.TRUNC R22, R22 ;  /* 0x0000001600167311 */ /* 0x000e24000030d800 */
[----:B0-----:R2:W-:Y:S01]  /*b8d0*/  STG.E.64 desc[UR36][R4.64], R22 ;  /* 0x0000001604007986 */ /* 0x0015e2000c101b24 */
[----:B------:R-:W-:Y:S05]  /*b8e0*/  BRA `(.L_x_6886) ;  /* 0x0000000000087947 */ /* 0x000fea0003800000 */
.L_x_6912:
[----:B------:R-:W0:Y:S02]  /*b8f0*/  F2I.U32.F64.TRUNC R23, R22 ;  /* 0x0000001600177311 */ /* 0x000e24000030d000 */
[----:B0-----:R0:W-:Y:S02]  /*b900*/  STG.E desc[UR36][R4.64], R23 ;  /* 0x0000001704007986 */ /* 0x0011e4000c101924 */
.L_x_6886:
[----:B------:R-:W-:-:S07]  /*b910*/  VIADD R33, R33, 0x80 ;  /* 0x0000008021217836 */ /* 0x000fce0000000000 */
.L_x_6846:
[----:B------:R-:W-:Y:S05]  /*b920*/  BSYNC B6 ;  /* 0x0000000000067941 */ /* 0x000fea0003800000 */
.L_x_6845:
[----:B------:R-:W-:-:S13]  /*b930*/  ISETP.GE.AND P0, PT, R33, R2, PT ;  /* 0x000000022100720c */ /* 0x000fda0003f06270 */
[----:B------:R-:W-:Y:S05]  /*b940*/  @P0 EXIT ;  /* 0x000000000000094d */ /* 0x000fea0003800000 */
[----:B0-23--:R-:W0:Y:S01]  /*b950*/  LDC.64 R2, c[0x0][0x218] ;  /* 0x00008600ff027b82 */ /* 0x00de220000000a00 */
        /* <DEDUP_REMOVED lines=19> */
.L_x_6918:
[----:B------:R-:W0:Y:S02]  /*ba90*/  F2I.S64.F64.TRUNC R18, R18 ;  /* 0x0000001200127311 */ /* 0x000e24000030d900 */
[----:B0-----:R-:W-:-:S05]  /*baa0*/  IMAD.MOV.U32 R5, RZ, RZ, R18 ;  /* 0x000000ffff057224 */ /* 0x001fca00078e0012 */
[----:B------:R-:W-:Y:S01]  /*bab0*/  STG.E.U8 desc[UR36][R2.64], R5 ;  /* 0x0000000502007986 */ /* 0x000fe2000c101124 */
[----:B------:R-:W-:Y:S05]  /*bac0*/  EXIT ;  /* 0x000000000000794d */ /* 0x000fea0003800000 */
.L_x_6917:
        /* <DEDUP_REMOVED lines=9> */
.L_x_6921:
[----:B------:R-:W0:Y:S02]  /*bb60*/  F2I.F64.TRUNC R19, R18 ;  /* 0x0000001200137311 */ /* 0x000e24000030d100 */
[----:B0-----:R-:W-:Y:S01]  /*bb70*/  STG.E desc[UR36][R2.64], R19 ;  /* 0x0000001302007986 */ /* 0x001fe2000c101924 */
[----:B------:R-:W-:Y:S05]  /*bb80*/  EXIT ;  /* 0x000000000000794d */ /* 0x000fea0003800000 */
.L_x_6920:
[----:B------:R-:W0:Y:S02]  /*bb90*/  F2I.F64.TRUNC R19, R18 ;  /* 0x0000001200137311 */ /* 0x000e24000030d100 */
[----:B0-----:R-:W-:Y:S01]  /*bba0*/  STG.E.U16 desc[UR36][R2.64], R19 ;  /* 0x0000001302007986 */ /* 0x001fe2000c101524 */
[----:B------:R-:W-:Y:S05]  /*bbb0*/  EXIT ;  /* 0x000000000000794d */ /* 0x000fea0003800000 */
.L_x_6916:
        /* <DEDUP_REMOVED lines=8> */
[----:B-1----:R-:W0:Y:S01]  /*bc40*/  F2F.F32.F64 R5, R16 ;  /* 0x0000001000057310 */ /* 0x002e220000301000 */
[----:B------:R-:W-:-:S14]  /*bc50*/  DSETP.GEU.AND P0, PT, |R16|, UR4, PT ;  /* 0x0000000410007e2a */ /* 0x000fdc000bf0e200 */
[----:B0-----:R-:W-:-:S05]  /*bc60*/  @!P0 FMUL R5, R5, 1.175494350822287508e-38 ;  /* 0x0080000005058820 */ /* 0x001fca0000400000 */
[----:B------:R-:W-:Y:S01]  /*bc70*/  STG.E desc[UR36][R2.64], R5 ;  /* 0x0000000502007986 */ /* 0x000fe2000c101924 */
[----:B------:R-:W-:Y:S05]  /*bc80*/  EXIT ;  /* 0x000000000000794d */ /* 0x000fea0003800000 */
.L_x_6923:
[----:B------:R-:W-:Y:S01]  /*bc90*/  UMOV UR4, 0xf0000000 ;  /* 0xf000000000047882 */ /* 0x000fe20000000000 */
[----:B------:R-:W-:Y:S01]  /*bca0*/  UMOV UR5, 0x380fffff ;  /* 0x380fffff00057882 */ /* 0x000fe20000000000 */
[----:B-1----:R-:W0:Y:S01]  /*bcb0*/  F2F.F32.F64 R0, R16 ;  /* 0x0000001000007310 */ /* 0x002e220000301000 */
[----:B------:R-:W-:-:S14]  /*bcc0*/  DSETP.GEU.AND P0, PT, |R16|, UR4, PT ;  /* 0x0000000410007e2a */ /* 0x000fdc000bf0e200 */
[----:B0-----:R-:W-:-:S05]  /*bcd0*/  @!P0 FMUL R0, R0, 1.175494350822287508e-38 ;  /* 0x0080000000008820 */ /* 0x001fca0000400000 */
[----:B------:R-:W-:-:S05]  /*bce0*/  F2FP.F16.F32.PACK_AB R0, RZ, R0 ;  /* 0x00000000ff00723e */ /* 0x000fca00000000ff */
[----:B------:R-:W-:Y:S01]  /*bcf0*/  STG.E.U16 desc[UR36][R2.64], R0 ;  /* 0x0000000002007986 */ /* 0x000fe2000c101524 */
[----:B------:R-:W-:Y:S05]  /*bd00*/  EXIT ;  /* 0x000000000000794d */ /* 0x000fea0003800000 */
.L_x_6922:
        /* <DEDUP_REMOVED lines=8> */
[----:B-1----:R-:W0:Y:S01]  /*bd90*/  F2F.F32.F64 R4, R16 ;  /* 0x0000001000047310 */ /* 0x002e220000301000 */
[----:B------:R-:W-:Y:S01]  /*bda0*/  DSETP.GEU.AND P0, PT, |R16|, UR4, PT ;  /* 0x0000000410007e2a */ /* 0x000fe2000bf0e200 */
[----:B------:R-:W-:-:S13]  /*bdb0*/  IMAD.MOV.U32 R5, RZ, RZ, RZ ;  /* 0x000000ffff057224 */ /* 0x000fda00078e00ff */
[----:B0-----:R-:W-:-:S05]  /*bdc0*/  @!P0 FMUL R4, R4, 1.175494350822287508e-38 ;  /* 0x0080000004048820 */ /* 0x001fca0000400000 */
[----:B------:R-:W-:Y:S01]  /*bdd0*/  STG.E.64 desc[UR36][R2.64], R4 ;  /* 0x0000000402007986 */ /* 0x000fe2000c101b24 */
[----:B------:R-:W-:Y:S05]  /*bde0*/  EXIT ;  /* 0x000000000000794d */ /* 0x000fea0003800000 */
.L_x_6925:
[----:B------:R-:W-:Y:S01]  /*bdf0*/  UMOV UR4, 0xf0000000 ;  /* 0xf000000000047882 */ /* 0x000fe20000000000 */
[----:B------:R-:W-:Y:S01]  /*be00*/  UMOV UR5, 0x380fffff ;  /* 0x380fffff00057882 */ /* 0x000fe20000000000 */
[----:B-1----:R-:W0:Y:S01]  /*be10*/  F2F.F32.F64 R0, R16 ;  /* 0x0000001000007310 */ /* 0x002e220000301000 */
[----:B------:R-:W-:-:S14]  /*be20*/  DSETP.GEU.AND P0, PT, |R16|, UR4, PT ;  /* 0x0000000410007e2a */ /* 0x000fdc000bf0e200 */
[----:B0-----:R-:W-:-:S05]  /*be30*/  @!P0 FMUL R0, R0, 1.175494350822287508e-38 ;  /* 0x0080000000008820 */ /* 0x001fca0000400000 */
[----:B------:R-:W-:-:S04]  /*be40*/  F2FP.F16.F32.PACK_AB R5, RZ, R0 ;  /* 0x00000000ff05723e */ /* 0x000fc800000000ff */
[----:B------:R-:W-:-:S05]  /*be50*/  PRMT R5, R5, 0x5410, RZ ;  /* 0x0000541005057816 */ /* 0x000fca00000000ff */
[----:B------:R-:W-:Y:S01]  /*be60*/  STG.E desc[UR36][R2.64], R5 ;  /* 0x0000000502007986 */ /* 0x000fe2000c101924 */
[----:B------:R-:W-:Y:S05]  /*be70*/  EXIT ;  /* 0x000000000000794d */ /* 0x000fea0003800000 */
.L_x_6924:
[----:B-1----:R-:W-:Y:S01]  /*be80*/  STG.E.64 desc[UR36][R2.64], R16 ;  /* 0x0000001002007986 */ /* 0x002fe2000c101b24 */
[----:B------:R-:W-:Y:S05]  /*be90*/  EXIT ;  /* 0x000000000000794d */ /* 0x000fea0003800000 */
.L_x_6915:
        /* <DEDUP_REMOVED lines=8> */
[----:B-1----:R-:W-:-:S06]  /*bf20*/  DSETP.NEU.AND P0, PT, R16, RZ, PT ;  /* 0x000000ff1000722a */ /* 0x002fcc0003f0d000 */
[----:B------:R-:W-:-:S05]  /*bf30*/  SEL R5, RZ, 0x1, !P0 ;  /* 0x00000001ff057807 */ /* 0x000fca0004000000 */
[----:B------:R-:W-:Y:S01]  /*bf40*/  STG.E.U8 desc[UR36][R2.64], R5 ;  /* 0x0000000502007986 */ /* 0x000fe2000c101124 */
[----:B------:R-:W-:Y:S05]  /*bf50*/  EXIT ;  /* 0x000000000000794d */ /* 0x000fea0003800000 */
.L_x_6928:
[----:B------:R-:W-:-:S05]  /*bf60*/  CS2R R18, SRZ ;  /* 0x0000000000127805 */ /* 0x000fca000001ff00 */
[----:B-1----:R-:W-:Y:S01]  /*bf70*/  STG.E.128 desc[UR36][R2.64], R16 ;  /* 0x0000001002007986 */ /* 0x002fe2000c101d24 */
[----:B------:R-:W-:Y:S05]  /*bf80*/  EXIT ;  /* 0x000000000000794d */ /* 0x000fea0003800000 */
.L_x_6927:
        /* <DEDUP_REMOVED lines=25> */
.L_x_6932:
[----:B------:R-:W-:Y:S05]  /*c120*/  BSYNC B0 ;  /* 0x0000000000007941 */ /* 0x000fea0003800000 */
.L_x_6931:
[----:B------:R-:W-:-:S05]  /*c130*/  LOP3.LUT R5, R0, R5, RZ, 0xfc, !PT ;  /* 0x0000000500057212 */ /* 0x000fca00078efcff */
[----:B------:R-:W-:Y:S01]  /*c140*/  STG.E.U8 desc[UR36][R2.64], R5 ;  /* 0x0000000502007986 */ /* 0x000fe2000c101124 */
[----:B------:R-:W-:Y:S05]  /*c150*/  EXIT ;  /* 0x000000000000794d */ /* 0x000fea0003800000 */
.L_x_6930:
[----:B------:R-:W-:Y:S01]  /*c160*/  UMOV UR4, 0xf0000000 ;  /* 0xf000000000047882 */ /* 0x000fe20000000000 */
[----:B------:R-:W-:Y:S01]  /*c170*/  UMOV UR5, 0x380fffff ;  /* 0x380fffff00057882 */ /* 0x000fe20000000000 */
[----:B-1----:R-:W0:Y:S01]  /*c180*/  F2F.F32.F64 R5, R16 ;  /* 0x0000001000057310 */ /* 0x002e220000301000 */
        /* <DEDUP_REMOVED lines=14> */
.L_x_6934:
[----:B------:R-:W-:Y:S01]  /*c270*/  IMAD.MOV.U32 R0, RZ, RZ, 0x7f ;  /* 0x0000007fff007424 */ /* 0x000fe200078e00ff */
[----:B------:R-:W-:-:S04]  /*c280*/  ISETP.GT.U32.AND P0, PT, R4, 0x7f800000, PT ;  /* 0x7f8000000400780c */ /* 0x000fc80003f04070 */
[----:B------:R-:W-:-:S09]  /*c290*/  SEL R0, R0, 0x7c, P0 ;  /* 0x0000007c00007807 */ /* 0x000fd20000000000 */
.L_x_6935:
[----:B------:R-:W-:Y:S05]  /*c2a0*/  BSYNC B0 ;  /* 0x0000000000007941 */ /* 0x000fea0003800000 */
.L_x_6933:
[----:B------:R-:W-:-:S04]  /*c2b0*/  LOP3.LUT R4, R5, 0x80000000, RZ, 0xc0, !PT ;  /* 0x8000000005047812 */ /* 0x000fc800078ec0ff */
[----:B------:R-:W-:-:S04]  /*c2c0*/  SHF.R.U32.HI R5, RZ, 0x18, R4 ;  /* 0x00000018ff057819 */ /* 0x000fc80000011604 */
[----:B------:R-:W-:-:S05]  /*c2d0*/  LOP3.LUT R5, R0, R5, RZ, 0xfc, !PT ;  /* 0x0000000500057212 */ /* 0x000fca00078efcff */
[----:B------:R-:W-:Y:S01]  /*c2e0*/  STG.E.U8 desc[UR36][R2.64], R5 ;  /* 0x0000000502007986 */ /* 0x000fe2000c101124 */
[----:B------:R-:W-:Y:S05]  /*c2f0*/  EXIT ;  /* 0x000000000000794d */ /* 0x000fea0003800000 */
.L_x_6929:
[----:B------:R-:W-:Y:S01]  /*c300*/  UMOV UR4, 0xf0000000 ;  /* 0xf000000000047882 */ /* 0x000fe20000000000 */
[----:B------:R-:W-:Y:S01]  /*c310*/  UMOV UR5, 0x380fffff ;  /* 0x380fffff00057882 */ /* 0x000fe20000000000 */
[----:B-1----:R-:W0:Y:S01]  /*c320*/  F2F.F32.F64 R0, R16 ;  /* 0x0000001000007310 */ /* 0x002e220000301000 */
[----:B------:R-:W-:-:S14]  /*c330*/  DSETP.GEU.AND P0, PT, |R16|, UR4, PT ;  /* 0x0000000410007e2a */ /* 0x000fdc000bf0e200 */
[----:B0-----:R-:W-:-:S05]  /*c340*/  @!P0 FMUL R0, R0, 1.175494350822287508e-38 ;  /* 0x0080000000008820 */ /* 0x001fca0000400000 */
[----:B------:R-:W-:-:S05]  /*c350*/  F2FP.BF16.F32.PACK_AB R0, RZ, R0 ;  /* 0x00000000ff00723e */ /* 0x000fca00000010ff */
[----:B------:R-:W-:Y:S01]  /*c360*/  STG.E.U16 desc[UR36][R2.64], R0 ;  /* 0x0000000002007986 */ /* 0x000fe2000c101524 */
[----:B------:R-:W-:Y:S05]  /*c370*/  EXIT ;  /* 0x000000000000794d */ /* 0x000fea0003800000 */
.L_x_6926:
        /* <DEDUP_REMOVED lines=11> */
.L_x_6938:
[----:B------:R-:W-:Y:S01]  /*c430*/  UMOV UR4, 0xf0000000 ;  /* 0xf000000000047882 */ /* 0x000fe20000000000 */
[----:B------:R-:W-:Y:S01]  /*c440*/  UMOV UR5, 0x380fffff ;  /* 0x380fffff00057882 */ /* 0x000fe20000000000 */
[----:B-1----:R-:W0:Y:S01]  /*c450*/  F2F.F32.F64 R7, R16 ;  /* 0x0000001000077310 */ /* 0x002e220000301000 */
        /* <DEDUP_REMOVED lines=18> */
.L_x_6941:
[----:B------:R-:W-:-:S04]  /*c580*/  LOP3.LUT R0, R7, 0x80000000, RZ, 0xc0, !PT ;  /* 0x8000000007007812 */ /* 0x000fc800078ec0ff */
[----:B------:R-:W-:-:S04]  /*c590*/  SHF.R.U32.HI R5, RZ, 0x18, R0 ;  /* 0x00000018ff057819 */ /* 0x000fc80000011600 */
[----:B------:R-:W-:-:S04]  /*c5a0*/  LOP3.LUT R4, R4, R5, RZ, 0xfc, !PT ;  /* 0x0000000504047212 */ /* 0x000fc800078efcff */
[----:B------:R-:W-:-:S07]  /*c5b0*/  PRMT R0, R4, 0x7610, R0 ;  /* 0x0000761004007816 */ /* 0x000fce0000000000 */
.L_x_6940:
[----:B------:R-:W-:Y:S05]  /*c5c0*/  BSYNC B0 ;  /* 0x0000000000007941 */ /* 0x000fea0003800000 */
.L_x_6939:
[----:B------:R-:W-:Y:S01]  /*c5d0*/  STG.E.U8 desc[UR36][R2.64], R0 ;  /* 0x0000000002007986 */ /* 0x000fe2000c101124 */
[----:B------:R-:W-:Y:S05]  /*c5e0*/  EXIT ;  /* 0x000000000000794d */ /* 0x000fea0003800000 */
.L_x_6937:
        /* <DEDUP_REMOVED lines=21> */
.L_x_6944:
[----:B------:R-:W-:-:S04]  /*c740*/  LOP3.LUT R0, R7, 0x80000000, RZ, 0xc0, !PT ;  /* 0x8000000007007812 */ /* 0x000fc800078ec0ff */
[----:B------:R-:W-:-:S04]  /*c750*/  SHF.R.U32.HI R5, RZ, 0x18, R0 ;  /* 0x00000018ff057819 */ /* 0x000fc80000011600 */
[----:B------:R-:W-:-:S04]  /*c760*/  LOP3.LUT R4, R4, R5, RZ, 0xfc, !PT ;  /* 0x0000000504047212 */ /* 0x000fc800078efcff */
[----:B------:R-:W-:-:S07]  /*c770*/  PRMT R0, R4, 0x7610, R0 ;  /* 0x0000761004007816 */ /* 0x000fce0000000000 */
.L_x_6943:
[----:B------:R-:W-:Y:S05]  /*c780*/  BSYNC B0 ;  /* 0x0000000000007941 */ /* 0x000fea0003800000 */
.L_x_6942:
[----:B------:R-:W-:Y:S01]  /*c790*/  STG.E.U8 desc[UR36][R2.64], R0 ;  /* 0x0000000002007986 */ /* 0x000fe2000c101124 */
[----:B------:R-:W-:Y:S05]  /*c7a0*/  EXIT ;  /* 0x000000000000794d */ /* 0x000fea0003800000 */
.L_x_6936:
        /* <DEDUP_REMOVED lines=26> */
.L_x_6919:
        /* <DEDUP_REMOVED lines=16> */
.L_x_6947:
[----:B------:R-:W-:Y:S05]  /*ca50*/  EXIT ;  /* 0x000000000000794d */ /* 0x000fea0003800000 */
.L_x_6946:
[----:B------:R-:W0:Y:S02]  /*ca60*/  F2I.U64.F64.TRUNC R18, R18 ;  /* 0x0000001200127311 */ /* 0x000e24000030d800 */
[----:B0-----:R-:W-:Y:S01]  /*ca70*/  STG.E.64 desc[UR36][R2.64], R18 ;  /* 0x0000001202007986 */ /* 0x001fe2000c101b24 */
[----:B------:R-:W-:Y:S05]  /*ca80*/  EXIT ;  /* 0x000000000000794d */ /* 0x000fea0003800000 */
.L_x_6945:
[----:B------:R-:W0:Y:S02]  /*ca90*/  F2I.U32.F64.TRUNC R19, R18 ;  /* 0x0000001200137311 */ /* 0x000e24000030d000 */
[----:B0-----:R-:W-:Y:S01]  /*caa0*/  STG.E desc[UR36][R2.64], R19 ;  /* 0x0000001302007986 */ /* 0x001fe2000c101924 */
[----:B------:R-:W-:Y:S05]  /*cab0*/  EXIT ;  /* 0x000000000000794d */ /* 0x000fea0003800000 */
        .weak           $__internal_1_$__cuda_sm20_div_rn_f64_full
        .type           $__internal_1_$__cuda_sm20_div_rn_f64_full,@function
        .size           $__internal_1_$__cuda_sm20_div_rn_f64_full,(.L_x_22698 - $__internal_1_$__cuda_sm20_div_rn_f64_full)
$__internal_1_$__cuda_sm20_div_rn_f64_full:
[C---:B------:R-:W-:Y:S01]  /*cac0*/  FSETP.GEU.AND P0, PT, |R11|.reuse, 1.469367938527859385e-39, PT ;  /* 0x001000000b00780b */ /* 0x040fe20003f0e200 */
[----:B------:R-:W-:Y:S01]  /*cad0*/  IMAD.MOV.U32 R14, RZ, RZ, 0x1 ;  /* 0x00000001ff0e7424 */ /* 0x000fe200078e00ff */
[----:B------:R-:W-:Y:S01]  /*cae0*/  LOP3.LUT R12, R11, 0x800fffff, RZ, 0xc0, !PT ;  /* 0x800fffff0b0c7812 */ /* 0x000fe200078ec0ff */
[----:B------:R-:W-:Y:S01]  /*caf0*/  BSSY B2, `(.L_x_6948) ;  /* 0x0000054000027945 */ /* 0x000fe20003800000 */
[C---:B------:R-:W-:Y:S02]  /*cb00*/  FSETP.GEU.AND P3, PT, |R9|.reuse, 1.469367938527859385e-39, PT ;  /* 0x001000000900780b */ /* 0x040fe40003f6e200 */
[----:B------:R-:W-:Y:S01]  /*cb10*/  LOP3.LUT R13, R12, 0x3ff00000, RZ, 0xfc, !PT ;  /* 0x3ff000000c0d7812 */ /* 0x000fe200078efcff */
[----:B------:R-:W-:Y:S01]  /*cb20*/  IMAD.MOV.U32 R12, RZ, RZ, R10 ;  /* 0x000000ffff0c7224 */ /* 0x000fe200078e000a */
[----:B------:R-:W-:Y:S02]  /*cb30*/  LOP3.LUT R0, R9, 0x7ff00000, RZ, 0xc0, !PT ;  /* 0x7ff0000009007812 */ /* 0x000fe400078ec0ff */
[----:B------:R-:W-:-:S03]  /*cb40*/  LOP3.LUT R37, R11, 0x7ff00000, RZ, 0xc0, !PT ;  /* 0x7ff000000b257812 */ /* 0x000fc600078ec0ff */
[----:B------:R-:W-:Y:S01]  /*cb50*/  @!P0 DMUL R12, R10, 8.98846567431157953865e+307 ;  /* 0x7fe000000a0c8828 */ /* 0x000fe20000000000 */
[C---:B------:R-:W-:Y:S01]  /*cb60*/  ISETP.GE.U32.AND P2, PT, R0.reuse, R37, PT ;  /* 0x000000250000720c */ /* 0x040fe20003f46070 */
[----:B------:R-:W-:Y:S02]  /*cb70*/  IMAD.MOV.U32 R34, RZ, RZ, R0 ;  /* 0x000000ffff227224 */ /* 0x000fe400078e0000 */
[----:B------:R-:W-:Y:S01]  /*cb80*/  @!P3 LOP3.LUT R3, R11, 0x7ff00000, RZ, 0xc0, !PT ;  /* 0x7ff000000b03b812 */ /* 0x000fe200078ec0ff */
[----:B------:R-:W-:Y:S01]  /*cb90*/  @!P3 IMAD.MOV.U32 R40, RZ, RZ, RZ ;  /* 0x000000ffff28b224 */ /* 0x000fe200078e00ff */
[----:B------:R-:W0:Y:S02]  /*cba0*/  MUFU.RCP64H R15, R13 ;  /* 0x0000000d000f7308 */ /* 0x000e240000001800 */
[----:B------:R-:W-:Y:S01]  /*cbb0*/  @!P3 ISETP.GE.U32.AND P4, PT, R0, R3, PT ;  /* 0x000000030000b20c */ /* 0x000fe20003f86070 */
[----:B------:R-:W-:Y:S01]  /*cbc0*/  IMAD.MOV.U32 R3, RZ, RZ, 0x1ca00000 ;  /* 0x1ca00000ff037424 */ /* 0x000fe200078e00ff */
[----:B------:R-:W-:-:S04]  /*cbd0*/  @!P0 LOP3.LUT R37, R13, 0x7ff00000, RZ, 0xc0, !PT ;  /* 0x7ff000000d258812 */ /* 0x000fc800078ec0ff */
[----:B------:R-:W-:Y:S01]  /*cbe0*/  @!P3 SEL R39, R3, 0x63400000, !P4 ;  /* 0x634000000327b807 */ /* 0x000fe20006000000 */
[----:B0-----:R-:W-:-:S08]  /*cbf0*/  DFMA R20, R14, -R12, 1 ;  /* 0x3ff000000e14742b */ /* 0x001fd0000000080c */
[----:B------:R-:W-:-:S08]  /*cc00*/  DFMA R20, R20, R20, R20 ;  /* 0x000000141414722b */ /* 0x000fd00000000014 */
[----:B------:R-:W-:Y:S01]  /*cc10*/  DFMA R20, R14, R20, R14 ;  /* 0x000000140e14722b */ /* 0x000fe2000000000e */
[--C-:B------:R-:W-:Y:S02]  /*cc20*/  @!P3 LOP3.LUT R14, R39, 0x80000000, R9.reuse, 0xf8, !PT ;  /* 0x80000000270eb812 */ /* 0x100fe400078ef809 */
[----:B------:R-:W-:Y:S02]  /*cc30*/  SEL R15, R3, 0x63400000, !P2 ;  /* 0x63400000030f7807 */ /* 0x000fe40005000000 */
[----:B------:R-:W-:Y:S01]  /*cc40*/  @!P3 LOP3.LUT R41, R14, 0x100000, RZ, 0xfc, !PT ;  /* 0x001000000e29b812 */ /* 0x000fe200078efcff */
[----:B------:R-:W-:Y:S01]  /*cc50*/  IMAD.MOV.U32 R14, RZ, RZ, R8 ;  /* 0x000000ffff0e7224 */ /* 0x000fe200078e0008 */
[----:B------:R-:W-:Y:S01]  /*cc60*/  LOP3.LUT R15, R15, 0x800fffff, R9, 0xf8, !PT ;  /* 0x800fffff0f0f7812 */ /* 0x000fe200078ef809 */
[----:B------:R-:W-:-:S05]  /*cc70*/  DFMA R42, R20, -R12, 1 ;  /* 0x3ff00000142a742b */ /* 0x000fca000000080c */
[----:B------:R-:W-:-:S03]  /*cc80*/  @!P3 DFMA R14, R14, 2, -R40 ;  /* 0x400000000e0eb82b */ /* 0x000fc60000000828 */
[----:B------:R-:W-:-:S07]  /*cc90*/  DFMA R42, R20, R42, R20 ;  /* 0x0000002a142a722b */ /* 0x000fce0000000014 */
[----:B------:R-:W-:Y:S01]  /*cca0*/  @!P3 LOP3.LUT R34, R15, 0x7ff00000, RZ, 0xc0, !PT ;  /* 0x7ff000000f22b812 */ /* 0x000fe200078ec0ff */
[----:B------:R-:W-:-:S04]  /*ccb0*/  DMUL R40, R42, R14 ;  /* 0x0000000e2a287228 */ /* 0x000fc80000000000 */
[----:B------:R-:W-:-:S04]  /*ccc0*/  VIADD R36, R34, 0xffffffff ;  /* 0xffffffff22247836 */ /* 0x000fc80000000000 */
[----:B------:R-:W-:Y:S01]  /*ccd0*/  DFMA R20, R40, -R12, R14 ;  /* 0x8000000c2814722b */ /* 0x000fe2000000000e */
[----:B------:R-:W-:Y:S01]  /*cce0*/  ISETP.GT.U32.AND P0, PT, R36, 0x7feffffe, PT ;  /* 0x7feffffe2400780c */ /* 0x000fe20003f04070 */
[----:B------:R-:W-:-:S05]  /*ccf0*/  VIADD R36, R37, 0xffffffff ;  /* 0xffffffff25247836 */ /* 0x000fca0000000000 */
[----:B------:R-:W-:Y:S01]  /*cd00*/  ISETP.GT.U32.OR P0, PT, R36, 0x7feffffe, P0 ;  /* 0x7feffffe2400780c */ /* 0x000fe20000704470 */
[----:B------:R-:W-:-:S12]  /*cd10*/  DFMA R20, R42, R20, R40 ;  /* 0x000000142a14722b */ /* 0x000fd80000000028 */
[----:B------:R-:W-:Y:S05]  /*cd20*/  @P0 BRA `(.L_x_6949) ;  /* 0x00000000006c0947 */ /* 0x000fea0003800000 */
[----:B------:R-:W-:-:S04]  /*cd30*/  LOP3.LUT R9, R11, 0x7ff00000, RZ, 0xc0, !PT ;  /* 0x7ff000000b097812 */ /* 0x000fc800078ec0ff */
[CC--:B------:R-:W-:Y:S02]  /*cd40*/  VIADDMNMX R8, R0.reuse, -R9.reuse, 0xb9600000, !PT ;  /* 0xb960000000087446 */ /* 0x0c0fe40007800909 */
[----:B------:R-:W-:Y:S02]  /*cd50*/  ISETP.GE.U32.AND P0, PT, R0, R9, PT ;  /* 0x000000090000720c */ /* 0x000fe40003f06070 */
[----:B------:R-:W-:Y:S01]  /*cd60*/  VIMNMX R0, R8, 0x46a00000, PT ;  /* 0x46a0000008007848 */ /* 0x000fe20003fe0100 */
[----:B------:R-:W-:Y:S01]  /*cd70*/  IMAD.MOV.U32 R8, RZ, RZ, RZ ;  /* 0x000000ffff087224 */ /* 0x000fe200078e00ff */
[----:B------:R-:W-:-:S05]  /*cd80*/  SEL R3, R3, 0x63400000, !P0 ;  /* 0x6340000003037807 */ /* 0x000fca0004000000 */
[----:B------:R-:W-:-:S04]  /*cd90*/  IMAD.IADD R0, R0, 0x1, -R3 ;  /* 0x0000000100007824 */ /* 0x000fc800078e0a03 */
        /* <DEDUP_REMOVED lines=20> */
.L_x_6949:
        /* <DEDUP_REMOVED lines=16> */
.L_x_6952:
[----:B------:R-:W-:Y:S01]  /*cfe0*/  LOP3.LUT R41, R11, 0x80000, RZ, 0xfc, !PT ;  /* 0x000800000b297812 */ /* 0x000fe200078efcff */
[----:B------:R-:W-:Y:S01]  /*cff0*/  IMAD.MOV.U32 R40, RZ, RZ, R10 ;  /* 0x000000ffff287224 */ /* 0x000fe200078e000a */
[----:B------:R-:W-:Y:S06]  /*d000*/  BRA `(.L_x_6950) ;  /* 0x0000000000087947 */ /* 0x000fec0003800000 */
.L_x_6951:
[----:B------:R-:W-:Y:S01]  /*d010*/  LOP3.LUT R41, R9, 0x80000, RZ, 0xfc, !PT ;  /* 0x0008000009297812 */ /* 0x000fe200078efcff */
[----:B------:R-:W-:-:S07]  /*d020*/  IMAD.MOV.U32 R40, RZ, RZ, R8 ;  /* 0x000000ffff287224 */ /* 0x000fce00078e0008 */
.L_x_6950:
[----:B------:R-:W-:Y:S05]  /*d030*/  BSYNC B2 ;  /* 0x0000000000027941 */ /* 0x000fea0003800000 */
.L_x_6948:
[----:B------:R-:W-:-:S04]  /*d040*/  IMAD.MOV.U32 R39, RZ, RZ, 0x0 ;  /* 0x00000000ff277424 */ /* 0x000fc800078e00ff */
[----:B------:R-:W-:Y:S05]  /*d050*/  RET.REL.NODEC R38 `(_ZN2at6native27unrolled_elementwise_kernelINS0_13BinaryFunctorIdddZZZNS0_15binary_internal21div_trunc_kernel_cudaERNS_18TensorIteratorBaseEENKUlvE1_clEvENKUlvE_clEvEUlddE_EESt5arrayIPcLm3EELi4E23TrivialOffsetCalculatorILi2EjESD_ILi1EjENS0_6memory12LoadWithCastILi2EEENSG_13StoreWithCastILi1EEEEEviT_T0_T2_T3_T4_T5_) ;  /* 0xffffff2c26e87950 */ /* 0x000fea0003c3ffff */
.L_x_6953:
        /* <DEDUP_REMOVED lines=10> */
.L_x_22698:


//--------------------- .text._ZN2at6native18elementwise_kernelILi128ELi2EZNS0_22gpu_kernel_impl_nocastINS0_13BinaryFunctorIdddZZZNS0_15binary_internal21div_trunc_kernel_cudaERNS_18TensorIteratorBaseEENKUlvE1_clEvENKUlvE_clEvEUlddE_EEEEvS6_RKT_EUliE_EEviT1_ --------------------------
	.section	.text._ZN2at6native18elementwise_kernelILi128ELi2EZNS0_22gpu_kernel_impl_nocastINS0_13BinaryFunctorIdddZZZNS0_15binary_internal21div_trunc_kernel_cudaERNS_18TensorIteratorBaseEENKUlvE1_clEvENKUlvE_clEvEUlddE_EEEEvS6_RKT_EUliE_EEviT1_,"ax",@progbits
	.align	128
        .global         _ZN2at6native18elementwise_kernelILi128ELi2EZNS0_22gpu_kernel_impl_nocastINS0_13BinaryFunctorIdddZZZNS0_15binary_internal21div_trunc_kernel_cudaERNS_18TensorIteratorBaseEENKUlvE1_clEvENKUlvE_clEvEUlddE_EEEEvS6_RKT_EUliE_EEviT1_
        .type           _ZN2at6native18elementwise_kernelILi128ELi2EZNS0_22gpu_kernel_impl_nocastINS0_13BinaryFunctorIdddZZZNS0_15binary_internal21div_trunc_kernel_cudaERNS_18TensorIteratorBaseEENKUlvE1_clEvENKUlvE_clEvEUlddE_EEEEvS6_RKT_EUliE_EEviT1_,@function
        .size           _ZN2at6native18elementwise_kernelILi128ELi2EZNS0_22gpu_kernel_impl_nocastINS0_13BinaryFunctorIdddZZZNS0_15binary_internal21div_trunc_kernel_cudaERNS_18TensorIteratorBaseEENKUlvE1_clEvENKUlvE_clEvEUlddE_EEEEvS6_RKT_EUliE_EEviT1_,(.L_x_22699 - _ZN2at6native18elementwise_kernelILi128ELi2EZNS0_22gpu_kernel_impl_nocastINS0_13BinaryFunctorIdddZZZNS0_15binary_internal21div_trunc_kernel_cudaERNS_18TensorIteratorBaseEENKUlvE1_clEvENKUlvE_clEvEUlddE_EEEEvS6_RKT_EUliE_EEviT1_)
        .other          _ZN2at6native18elementwise_kernelILi128ELi2EZNS0_22gpu_kernel_impl_nocastINS0_13BinaryFunctorIdddZZZNS0_15binary_internal21div_trunc_kernel_cudaERNS_18TensorIteratorBaseEENKUlvE1_clEvENKUlvE_clEvEUlddE_EEEEvS6_RKT_EUliE_EEviT1_,@"STO_CUDA_ENTRY STV_DEFAULT"
_ZN2at6native18elementwise_kernelILi128ELi2EZNS0_22gpu_kernel_impl_nocastINS0_13BinaryFunctorIdddZZZNS0_15binary_internal21div_trunc_kernel_cudaERNS_18TensorIteratorBaseEENKUlvE1_clEvENKUlvE_clEvEUlddE_EEEEvS6_RKT_EUliE_EEviT1_:
.text._ZN2at6native18elementwise_kernelILi128ELi2EZNS0_22gpu_kernel_impl_nocastINS0_13BinaryFunctorIdddZZZNS0_15binary_internal21div_trunc_kernel_cudaERNS_18TensorIteratorBaseEENKUlvE1_clEvENKUlvE_clEvEUlddE_EEEEvS6_RKT_EUliE_EEviT1_:
[----:B------:R-:W-:Y:S01]  /*0000*/  LDC R1, c[0x0][0x28] ;  /* 0x00000a00ff017b82 */ /* 0x000fe20000000800 */
[----:B------:R-:W0:Y:S01]  /*0010*/  S2R R14, SR_CTAID.X ;  /* 0x00000000000e7919 */ /* 0x000e220000002500 */
[----:B------:R-:W-:Y:S01]  /*0020*/  ULDC UR4, c[0x0][0x210] ;  /* 0x0000840000047ab9 */ /* 0x000fe20000000800 */
[----:B------:R-:W-:Y:S01]  /*0030*/  BSSY B0, `(.L_x_6954) ;  /* 0x0000189000007945 */ /* 0x000fe20003800000 */
[----:B------:R-:W0:Y:S02]  /*0040*/  S2R R13, SR_TID.X ;  /* 0x00000000000d7919 */ /* 0x000e240000002100 */
[----:B0-----:R-:W-:-:S04]  /*0050*/  LEA R9, R14, R13, 0x8 ;  /* 0x0000000d0e097211 */ /* 0x001fc800078e40ff */
[----:B------:R-:W-:Y:S01]  /*0060*/  ISETP.GE.AND P0, PT, R9, UR4, PT ;  /* 0x0000000409007c0c */ /* 0x000fe2000bf06270 */
[----:B------:R-:W-:-:S12]  /*0070*/  ULDC.64 UR4, c[0x0][0x208] ;  /* 0x0000820000047ab9 */ /* 0x000fd80000000a00 */
        /* <DEDUP_REMOVED lines=8> */
[----:B------:R-:W-:Y:S01]  /*0100*/  IMAD.MOV.U32 R3, RZ, RZ, R9 ;  /* 0x000000ffff037224 */ /* 0x000fe200078e0009 */
[----:B------:R-:W-:Y:S01]  /*0110*/  ULDC.64 UR6, c[0x0][0x220] ;  /* 0x0000880000067ab9 */ /* 0x000fe20000000a00 */
[----:B------:R-:W-:Y:S01]  /*0120*/  ISETP.NE.AND P0, PT, R4, 0x1, PT ;  /* 0x000000010400780c */ /* 0x000fe20003f05270 */
[----:B------:R-:W-:Y:S01]  /*0130*/  ULDC UR8, c[0x0][0x350] ;  /* 0x0000d40000087ab9 */ /* 0x000fe20000000800 */
        /* <DEDUP_REMOVED lines=327> */
[----:B------:R-:W1:Y:S01]  /*15b0*/  @P0 LDC R15, c[0x0][0x33c] ;  /* 0x0000cf00ff0f0b82 */ /* 0x000e620000000800 */
[----:B------:R-:W-:-:S04]  /*15c0*/  IMAD.MOV R3, RZ, RZ, -R11 ;  /* 0x000000ffff037224 */ /* 0x000fc800078e0a0b */
[----:B------:R-:W-:Y:S01]  /*15d0*/  IMAD R7, R3, UR8, R7 ;  /* 0x0000000803077c24 */ /* 0x000fe2000f8e0207 */
[----:B------:R-:W-:Y:S02]  /*15e0*/  ULDC.64 UR8, c[0x0][0x460] ;  /* 0x0001180000087ab9 */ /* 0x000fe40000000a00 */
        /* <DEDUP_REMOVED lines=12> */
.L_x_6956:
[----:B------:R-:W-:Y:S02]  /*16b0*/  ULDC.64 UR6, c[0x0][0x488] ;  /* 0x0001220000067ab9 */ /* 0x000fe40000000a00 */
[----:B------:R-:W-:-:S04]  /*16c0*/  IADD3 R6, P0, R2, UR6, RZ ;  /* 0x0000000602067c10 */ /* 0x000fc8000ff1e0ff */
[----:B------:R-:W-:Y:S01]  /*16d0*/  IADD3.X R7, RZ, UR7, RZ, P0, !PT ;  /* 0x00000007ff077c10 */ /* 0x000fe200087fe4ff */
[----:B------:R-:W-:-:S05]  /*16e0*/  ULDC.64 UR6, c[0x0][0x480] ;  /* 0x0001200000067ab9 */ /* 0x000fca0000000a00 */
[----:B------:R-:W2:Y:S01]  /*16f0*/  LDG.E.64 R6, desc[UR4][R6.64] ;  /* 0x0000000406067981 */ /* 0x000ea2000c1e1b00 */
[----:B------:R-:W-:-:S04]  /*1700*/  IADD3 R8, P0, R0, UR6, RZ ;  /* 0x0000000600087c10 */ /* 0x000fc8000ff1e0ff */
[----:B------:R-:W-:Y:S01]  /*1710*/  IADD3.X R9, RZ, UR7, RZ, P0, !PT ;  /* 0x00000007ff097c10 */ /* 0x000fe200087fe4ff */
[----:B------:R-:W-:-:S05]  /*1720*/  ULDC.64 UR6, c[0x0][0x478] ;  /* 0x00011e0000067ab9 */ /* 0x000fca0000000a00 */
[----:B------:R-:W3:Y:S01]  /*1730*/  LDG.E.64 R8, desc[UR4][R8.64] ;  /* 0x0000000408087981 */ /* 0x000ee2000c1e1b00 */
[----:B------:R-:W-:Y:S01]  /*1740*/  MOV R2, 0x1 ;  /* 0x0000000100027802 */ /* 0x000fe20000000f00 */
[----:B------:R-:W-:Y:S01]  /*1750*/  BSSY B1, `(.L_x_6957) ;  /* 0x0000012000017945 */ /* 0x000fe20003800000 */
[----:B------:R-:W-:-:S04]  /*1760*/  IADD3 R4, P1, R5, UR6, RZ ;  /* 0x0000000605047c10 */ /* 0x000fc8000ff3e0ff */
[----:B------:R-:W-:Y:S01]  /*1770*/  IADD3.X R5, RZ, UR7, RZ, P1, !PT ;  /* 0x00000007ff057c10 */ /* 0x000fe20008ffe4ff */
[----:B--2---:R-:W0:Y:S01]  /*1780*/  MUFU.RCP64H R3, R7 ;  /* 0x0000000700037308 */ /* 0x004e220000001800 */
[----:B---3--:R-:W-:Y:S01]  /*1790*/  FSETP.GEU.AND P2, PT, |R9|, 6.5827683646048100446e-37, PT ;  /* 0x036000000900780b */ /* 0x008fe20003f4e200 */
[----:B0-----:R-:W-:-:S08]  /*17a0*/  DFMA R10, -R6, R2, 1 ;  /* 0x3ff00000060a742b */ /* 0x001fd00000000102 */
[----:B------:R-:W-:-:S08]  /*17b0*/  DFMA R10, R10, R10, R10 ;  /* 0x0000000a0a0a722b */ /* 0x000fd0000000000a */
[----:B------:R-:W-:-:S08]  /*17c0*/  DFMA R10, R2, R10, R2 ;  /* 0x0000000a020a722b */ /* 0x000fd00000000002 */
[----:B------:R-:W-:-:S08]  /*17d0*/  DFMA R2, -R6, R10, 1 ;  /* 0x3ff000000602742b */ /* 0x000fd0000000010a */
[----:B------:R-:W-:-:S08]  /*17e0*/  DFMA R2, R10, R2, R10 ;  /* 0x000000020a02722b */ /* 0x000fd0000000000a */
[----:B------:R-:W-:-:S08]  /*17f0*/  DMUL R10, R8, R2 ;  /* 0x00000002080a7228 */ /* 0x000fd00000000000 */
[----:B------:R-:W-:-:S08]  /*1800*/  DFMA R16, -R6, R10, R8 ;  /* 0x0000000a0610722b */ /* 0x000fd00000000108 */
[----:B------:R-:W-:-:S10]  /*1810*/  DFMA R2, R2, R16, R10 ;  /* 0x000000100202722b */ /* 0x000fd4000000000a */
[----:B------:R-:W-:-:S05]  /*1820*/  FFMA R0, RZ, R7, R3 ;  /* 0x00000007ff007223 */ /* 0x000fca0000000003 */
[----:B------:R-:W-:-:S13]  /*1830*/  FSETP.GT.AND P0, PT, |R0|, 1.469367938527859385e-39, PT ;  /* 0x001000000000780b */ /* 0x000fda0003f04200 */
[----:B------:R-:W-:Y:S05]  /*1840*/  @P0 BRA P2, `(.L_x_6958) ;  /* 0x0000000000080947 */ /* 0x000fea0001000000 */
[----:B------:R-:W-:-:S07]  /*1850*/  MOV R16, 0x1870 ;  /* 0x0000187000107802 */ /* 0x000fce0000000f00 */
[----:B------:R-:W-:Y:S05]  /*1860*/  CALL.REL.NOINC `($__internal_2_$__cuda_sm20_div_rn_f64_full) ;  /* 0x00000018002c7944 */ /* 0x000fea0003c00000 */
.L_x_6958:
[----:B------:R-:W-:Y:S05]  /*1870*/  BSYNC B1 ;  /* 0x0000000000017941 */ /* 0x000fea0003800000 */
.L_x_6957:
[----:B------:R-:W0:Y:S01]  /*1880*/  FRND.F64.TRUNC R2, R2 ;  /* 0x0000000200027313 */ /* 0x000e22000030d800 */
[----:B------:R-:W-:-:S05]  /*1890*/  IMAD R9, R14, 0x100, R13 ;  /* 0x000001000e097824 */ /* 0x000fca00078e020d */
[----:B------:R-:W-:Y:S01]  /*18a0*/  IADD3 R9, R9, 0x80, RZ ;  /* 0x0000008009097810 */ /* 0x000fe20007ffe0ff */
[----:B0-----:R0:W-:Y:S06]  /*18b0*/  STG.E.64 desc[UR4][R4.64], R2 ;  /* 0x0000000204007986 */ /* 0x0011ec000c101b04 */
.L_x_6955:
[----:B------:R-:W-:Y:S05]  /*18c0*/  BSYNC B0 ;  /* 0x0000000000007941 */ /* 0x000fea0003800000 */
.L_x_6954:
[----:B------:R-:W-:Y:S02]  /*18d0*/  ULDC UR6, c[0x0][0x210] ;  /* 0x0000840000067ab9 */ /* 0x000fe40000000800 */
[----:B------:R-:W-:-:S13]  /*18e0*/  ISETP.GE.AND P0, PT, R9, UR6, PT ;  /* 0x0000000609007c0c */ /* 0x000fda000bf06270 */
[----:B------:R-:W-:Y:S05]  /*18f0*/  @P0 EXIT ;  /* 0x000000000000094d */ /* 0x000fea0003800000 */
[----:B0-----:R-:W0:Y:S01]  /*1900*/  LDC R4, c[0x0][0x218] ;  /* 0x00008600ff047b82 */ /* 0x001e220000000800 */
[----:B------:R-:W-:Y:S01]  /*1910*/  HFMA2.MMA R0, -RZ, RZ, 0, 0 ;  /* 0x00000000ff007435 */ /* 0x000fe200000001ff */
[----:B------:R-:W-:Y:S02]  /*1920*/  MOV R2, RZ ;  /* 0x000000ff00027202 */ /* 0x000fe40000000f00 */
[----:B------:R-:W-:Y:S02]  /*1930*/  MOV R5, RZ ;  /* 0x000000ff00057202 */ /* 0x000fe40000000f00 */
        /* <DEDUP_REMOVED lines=350> */
.L_x_6959:
[----:B------:R-:W-:Y:S02]  /*2f20*/  ULDC.64 UR6, c[0x0][0x488] ;  /* 0x0001220000067ab9 */ /* 0x000fe40000000a00 */
[----:B------:R-:W-:-:S05]  /*2f30*/  IADD3 R6, P0, R2, UR6, RZ ;  /* 0x0000000602067c10 */ /* 0x000fca000ff1e0ff */
[----:B------:R-:W-:Y:S01]  /*2f40*/  IMAD.X R7, RZ, RZ, UR7, P0 ;  /* 0x00000007ff077e24 */ /* 0x000fe200080e06ff */
        /* <DEDUP_REMOVED lines=25> */
.L_x_6961:
[----:B------:R-:W-:Y:S05]  /*30e0*/  BSYNC B0 ;  /* 0x0000000000007941 */ /* 0x000fea0003800000 */
.L_x_6960:
[----:B------:R-:W0:Y:S02]  /*30f0*/  FRND.F64.TRUNC R2, R2 ;  /* 0x0000000200027313 */ /* 0x000e24000030d800 */
[----:B0-----:R-:W-:Y:S01]  /*3100*/  STG.E.64 desc[UR4][R4.64], R2 ;  /* 0x0000000204007986 */ /* 0x001fe2000c101b04 */
[----:B------:R-:W-:Y:S05]  /*3110*/  EXIT ;  /* 0x000000000000794d */ /* 0x000fea0003800000 */
        .weak           $__internal_2_$__cuda_sm20_div_rn_f64_full
        .type           $__internal_2_$__cuda_sm20_div_rn_f64_full,@function
        .size           $__internal_2_$__cuda_sm20_div_rn_f64_full,(.L_x_22699 - $__internal_2_$__cuda_sm20_div_rn_f64_full)
$__internal_2_$__cuda_sm20_div_rn_f64_full:
[C---:B------:R-:W-:Y:S01]  /*3120*/  FSETP.GEU.AND P0, PT, |R7|.reuse, 1.469367938527859385e-39, PT ;  /* 0x001000000700780b */ /* 0x040fe20003f0e200 */
[----:B------:R-:W-:Y:S01]  /*3130*/  BSSY B2, `(.L_x_6962) ;  /* 0x0000056000027945 */ /* 0x000fe20003800000 */
[----:B------:R-:W-:Y:S02]  /*3140*/  LOP3.LUT R2, R7, 0x800fffff, RZ, 0xc0, !PT ;  /* 0x800fffff07027812 */ /* 0x000fe400078ec0ff */
[----:B------:R-:W-:Y:S02]  /*3150*/  FSETP.GEU.AND P2, PT, |R9|, 1.469367938527859385e-39, PT ;  /* 0x001000000900780b */ /* 0x000fe40003f4e200 */
[----:B------:R-:W-:Y:S02]  /*3160*/  LOP3.LUT R3, R2, 0x3ff00000, RZ, 0xfc, !PT ;  /* 0x3ff0000002037812 */ /* 0x000fe400078efcff */
[----:B------:R-:W-:Y:S02]  /*3170*/  MOV R2, R6 ;  /* 0x0000000600027202 */ /* 0x000fe40000000f00 */
[----:B------:R-:W-:-:S02]  /*3180*/  MOV R18, 0x1 ;  /* 0x0000000100127802 */ /* 0x000fc40000000f00 */
[----:B------:R-:W-:Y:S01]  /*3190*/  LOP3.LUT R12, R9, 0x7ff00000, RZ, 0xc0, !PT ;  /* 0x7ff00000090c7812 */ /* 0x000fe200078ec0ff */
[----:B------:R-:W-:Y:S01]  /*31a0*/  @!P0 DMUL R2, R6, 8.98846567431157953865e+307 ;  /* 0x7fe0000006028828 */ /* 0x000fe20000000000 */
[C---:B------:R-:W-:Y:S02]  /*31b0*/  LOP3.LUT R15, R7.reuse, 0x7ff00000, RZ, 0xc0, !PT ;  /* 0x7ff00000070f7812 */ /* 0x040fe400078ec0ff */
[----:B------:R-:W-:Y:S02]  /*31c0*/  MOV R0, 0x1ca00000 ;  /* 0x1ca0000000007802 */ /* 0x000fe40000000f00 */
[----:B------:R-:W-:Y:S01]  /*31d0*/  @!P2 LOP3.LUT R17, R7, 0x7ff00000, RZ, 0xc0, !PT ;  /* 0x7ff000000711a812 */ /* 0x000fe200078ec0ff */
[----:B------:R-:W0:Y:S01]  /*31e0*/  MUFU.RCP64H R19, R3 ;  /* 0x0000000300137308 */ /* 0x000e220000001800 */
[C---:B------:R-:W-:Y:S02]  /*31f0*/  ISETP.GE.U32.AND P1, PT, R12.reuse, R15, PT ;  /* 0x0000000f0c00720c */ /* 0x040fe40003f26070 */
[----:B------:R-:W-:-:S02]  /*3200*/  @!P2 ISETP.GE.U32.AND P3, PT, R12, R17, PT ;  /* 0x000000110c00a20c */ /* 0x000fc40003f66070 */
[----:B------:R-:W-:Y:S02]  /*3210*/  @!P2 MOV R22, RZ ;  /* 0x000000ff0016a202 */ /* 0x000fe40000000f00 */
[----:B------:R-:W-:Y:S02]  /*3220*/  @!P2 SEL R17, R0, 0x63400000, !P3 ;  /* 0x634000000011a807 */ /* 0x000fe40005800000 */
[----:B------:R-:W-:Y:S02]  /*3230*/  @!P0 LOP3.LUT R15, R3, 0x7ff00000, RZ, 0xc0, !PT ;  /* 0x7ff00000030f8812 */ /* 0x000fe400078ec0ff */
[----:B------:R-:W-:Y:S02]  /*3240*/  @!P2 LOP3.LUT R17, R17, 0x80000000, R9, 0xf8, !PT ;  /* 0x800000001111a812 */ /* 0x000fe400078ef809 */
[----:B------:R-:W-:Y:S02]  /*3250*/  IADD3 R25, R15, -0x1, RZ ;  /* 0xffffffff0f197810 */ /* 0x000fe40007ffe0ff */
[----:B------:R-:W-:Y:S01]  /*3260*/  @!P2 LOP3.LUT R23, R17, 0x100000, RZ, 0xfc, !PT ;  /* 0x001000001117a812 */ /* 0x000fe200078efcff */
[----:B0-----:R-:W-:Y:S01]  /*3270*/  DFMA R10, R18, -R2, 1 ;  /* 0x3ff00000120a742b */ /* 0x001fe20000000802 */
[----:B------:R-:W-:-:S07]  /*3280*/  MOV R17, R12 ;  /* 0x0000000c00117202 */ /* 0x000fce0000000f00 */
[----:B------:R-:W-:-:S08]  /*3290*/  DFMA R10, R10, R10, R10 ;  /* 0x0000000a0a0a722b */ /* 0x000fd0000000000a */
[----:B------:R-:W-:Y:S01]  /*32a0*/  DFMA R18, R18, R10, R18 ;  /* 0x0000000a1212722b */ /* 0x000fe20000000012 */
[----:B------:R-:W-:Y:S01]  /*32b0*/  SEL R11, R0, 0x63400000, !P1 ;  /* 0x63400000000b7807 */ /* 0x000fe20004800000 */
[----:B------:R-:W-:-:S03]  /*32c0*/  IMAD.MOV.U32 R10, RZ, RZ, R8 ;  /* 0x000000ffff0a7224 */ /* 0x000fc600078e0008 */
[----:B------:R-:W-:-:S03]  /*32d0*/  LOP3.LUT R11, R11, 0x800fffff, R9, 0xf8, !PT ;  /* 0x800fffff0b0b7812 */ /* 0x000fc600078ef809 */
[----:B------:R-:W-:-:S03]  /*32e0*/  DFMA R20, R18, -R2, 1 ;  /* 0x3ff000001214742b */ /* 0x000fc60000000802 */
[----:B------:R-:W-:-:S05]  /*32f0*/  @!P2 DFMA R10, R10, 2, -R22 ;  /* 0x400000000a0aa82b */ /* 0x000fca0000000816 */
[----:B------:R-:W-:-:S05]  /*3300*/  DFMA R20, R18, R20, R18 ;  /* 0x000000141214722b */ /* 0x000fca0000000012 */
[----:B------:R-:W-:-:S03]  /*3310*/  @!P2 LOP3.LUT R17, R11, 0x7ff00000, RZ, 0xc0, !PT ;  /* 0x7ff000000b11a812 */ /* 0x000fc600078ec0ff */
[----:B------:R-:W-:Y:S01]  /*3320*/  DMUL R18, R20, R10 ;  /* 0x0000000a14127228 */ /* 0x000fe20000000000 */
[----:B------:R-:W-:-:S04]  /*3330*/  IADD3 R24, R17, -0x1, RZ ;  /* 0xffffffff11187810 */ /* 0x000fc80007ffe0ff */
[----:B------:R-:W-:-:S03]  /*3340*/  ISETP.GT.U32.AND P0, PT, R24, 0x7feffffe, PT ;  /* 0x7feffffe1800780c */ /* 0x000fc60003f04070 */
[----:B------:R-:W-:Y:S01]  /*3350*/  DFMA R22, R18, -R2, R10 ;  /* 0x800000021216722b */ /* 0x000fe2000000000a */
[----:B------:R-:W-:-:S07]  /*3360*/  ISETP.GT.U32.OR P0, PT, R25, 0x7feffffe, P0 ;  /* 0x7feffffe1900780c */ /* 0x000fce0000704470 */
[----:B------:R-:W-:-:S06]  /*3370*/  DFMA R22, R20, R22, R18 ;  /* 0x000000161416722b */ /* 0x000fcc0000000012 */
[----:B------:R-:W-:Y:S05]  /*3380*/  @P0 BRA `(.L_x_6963) ;  /* 0x00000000006c0947 */ /* 0x000fea0003800000 */
[----:B------:R-:W-:-:S04]  /*3390*/  LOP3.LUT R9, R7, 0x7ff00000, RZ, 0xc0, !PT ;  /* 0x7ff0000007097812 */ /* 0x000fc800078ec0ff */
[CC--:B------:R-:W-:Y:S02]  /*33a0*/  VIADDMNMX R8, R12.reuse, -R9.reuse, 0xb9600000, !PT ;  /* 0xb96000000c087446 */ /* 0x0c0fe40007800909 */
[----:B------:R-:W-:Y:S02]  /*33b0*/  ISETP.GE.U32.AND P0, PT, R12, R9, PT ;  /* 0x000000090c00720c */ /* 0x000fe40003f06070 */
[----:B------:R-:W-:Y:S02]  /*33c0*/  VIMNMX R8, R8, 0x46a00000, PT ;  /* 0x46a0000008087848 */ /* 0x000fe40003fe0100 */
[----:B------:R-:W-:-:S04]  /*33d0*/  SEL R9, R0, 0x63400000, !P0 ;  /* 0x6340000000097807 */ /* 0x000fc80004000000 */
[----:B------:R-:W-:Y:S01]  /*33e0*/  IADD3 R0, -R9, R8, RZ ;  /* 0x0000000809007210 */ /* 0x000fe20007ffe1ff */
[----:B------:R-:W-:-:S03]  /*33f0*/  IMAD.MOV.U32 R8, RZ, RZ, RZ ;  /* 0x000000ffff087224 */ /* 0x000fc600078e00ff */
[----:B------:R-:W-:-:S06]  /*3400*/  IADD3 R9, R0, 0x7fe00000, RZ ;  /* 0x7fe0000000097810 */ /* 0x000fcc0007ffe0ff */
[----:B------:R-:W-:-:S10]  /*3410*/  DMUL R18, R22, R8 ;  /* 0x0000000816127228 */ /* 0x000fd40000000000 */
[----:B------:R-:W-:-:S13]  /*3420*/  FSETP.GTU.AND P0, PT, |R19|, 1.469367938527859385e-39, PT ;  /* 0x001000001300780b */ /* 0x000fda0003f0c200 */
[----:B------:R-:W-:Y:S05]  /*3430*/  @P0 BRA `(.L_x_6964) ;  /* 0x0000000000940947 */ /* 0x000fea0003800000 */
[----:B------:R-:W-:Y:S01]  /*3440*/  DFMA R2, R22, -R2, R10 ;  /* 0x800000021602722b */ /* 0x000fe2000000000a */
[----:B------:R-:W-:-:S09]  /*3450*/  MOV R8, RZ ;  /* 0x000000ff00087202 */ /* 0x000fd20000000f00 */
[C---:B------:R-:W-:Y:S02]  /*3460*/  FSETP.NEU.AND P0, PT, R3.reuse, RZ, PT ;  /* 0x000000ff0300720b */ /* 0x040fe40003f0d000 */
[----:B------:R-:W-:-:S04]  /*3470*/  LOP3.LUT R7, R3, 0x80000000, R7, 0x48, !PT ;  /* 0x8000000003077812 */ /* 0x000fc800078e4807 */
[----:B------:R-:W-:-:S07]  /*3480*/  LOP3.LUT R9, R7, R9, RZ, 0xfc, !PT ;  /* 0x0000000907097212 */ /* 0x000fce00078efcff */
[----:B------:R-:W-:Y:S05]  /*3490*/  @!P0 BRA `(.L_x_6964) ;  /* 0x00000000007c8947 */ /* 0x000fea0003800000 */
[----:B------:R-:W-:Y:S01]  /*34a0*/  IADD3 R3, -R0, RZ, RZ ;  /* 0x000000ff00037210 */ /* 0x000fe20007ffe1ff */
[----:B------:R-:W-:Y:S01]  /*34b0*/  DMUL.RP R8, R22, R8 ;  /* 0x0000000816087228 */ /* 0x000fe20000008000 */
[----:B------:R-:W-:-:S06]  /*34c0*/  MOV R2, RZ ;  /* 0x000000ff00027202 */ /* 0x000fcc0000000f00 */
[----:B------:R-:W-:-:S03]  /*34d0*/  DFMA R2, R18, -R2, R22 ;  /* 0x800000021202722b */ /* 0x000fc60000000016 */
[----:B------:R-:W-:-:S03]  /*34e0*/  LOP3.LUT R7, R9, R7, RZ, 0x3c, !PT ;  /* 0x0000000709077212 */ /* 0x000fc600078e3cff */
[----:B------:R-:W-:-:S04]  /*34f0*/  IADD3 R2, -R0, -0x43300000, RZ ;  /* 0xbcd0000000027810 */ /* 0x000fc80007ffe1ff */
[----:B------:R-:W-:-:S04]  /*3500*/  FSETP.NEU.AND P0, PT, |R3|, R2, PT ;  /* 0x000000020300720b */ /* 0x000fc80003f0d200 */
[----:B------:R-:W-:Y:S02]  /*3510*/  FSEL R18, R8, R18, !P0 ;  /* 0x0000001208127208 */ /* 0x000fe40004000000 */
[----:B------:R-:W-:Y:S01]  /*3520*/  FSEL R19, R7, R19, !P0 ;  /* 0x0000001307137208 */ /* 0x000fe20004000000 */
[----:B------:R-:W-:Y:S06]  /*3530*/  BRA `(.L_x_6964) ;  /* 0x0000000000547947 */ /* 0x000fec0003800000 */
.L_x_6963:
[----:B------:R-:W-:-:S14]  /*3540*/  DSETP.NAN.AND P0, PT, R8, R8, PT ;  /* 0x000000080800722a */ /* 0x000fdc0003f08000 */
[----:B------:R-:W-:Y:S05]  /*3550*/  @P0 BRA `(.L_x_6965) ;  /* 0x0000000000440947 */ /* 0x000fea0003800000 */
[----:B------:R-:W-:-:S14]  /*3560*/  DSETP.NAN.AND P0, PT, R6, R6, PT ;  /* 0x000000060600722a */ /* 0x000fdc0003f08000 */
[----:B------:R-:W-:Y:S05]  /*3570*/  @P0 BRA `(.L_x_6966) ;  /* 0x0000000000300947 */ /* 0x000fea0003800000 */
[----:B------:R-:W-:Y:S02]  /*3580*/  ISETP.NE.AND P0, PT, R17, R15, PT ;  /* 0x0000000f1100720c */ /* 0x000fe40003f05270 */
[----:B------:R-:W-:Y:S02]  /*3590*/  MOV R18, 0x0 ;  /* 0x0000000000127802 */ /* 0x000fe40000000f00 */
[----:B------:R-:W-:-:S09]  /*35a0*/  MOV R19, 0xfff80000 ;  /* 0xfff8000000137802 */ /* 0x000fd20000000f00 */
[----:B------:R-:W-:Y:S05]  /*35b0*/  @!P0 BRA `(.L_x_6964) ;  /* 0x0000000000348947 */ /* 0x000fea0003800000 */
[----:B------:R-:W-:Y:S02]  /*35c0*/  ISETP.NE.AND P0, PT, R17, 0x7ff00000, PT ;  /* 0x7ff000001100780c */ /* 0x000fe40003f05270 */
[----:B------:R-:W-:Y:S02]  /*35d0*/  LOP3.LUT R19, R9, 0x80000000, R7, 0x48, !PT ;  /* 0x8000000009137812 */ /* 0x000fe400078e4807 */
[----:B------:R-:W-:-:S13]  /*35e0*/  ISETP.EQ.OR P0, PT, R15, RZ, !P0 ;  /* 0x000000ff0f00720c */ /* 0x000fda0004702670 */
[----:B------:R-:W-:Y:S02]  /*35f0*/  @P0 LOP3.LUT R0, R19, 0x7ff00000, RZ, 0xfc, !PT ;  /* 0x7ff0000013000812 */ /* 0x000fe400078efcff */
[----:B------:R-:W-:Y:S01]  /*3600*/  @!P0 MOV R18, RZ ;  /* 0x000000ff00128202 */ /* 0x000fe20000000f00 */
[----:B------:R-:W-:Y:S01]  /*3610*/  @P0 IMAD.MOV.U32 R18, RZ, RZ, RZ ;  /* 0x000000ffff120224 */ /* 0x000fe200078e00ff */
[----:B------:R-:W-:Y:S01]  /*3620*/  @P0 MOV R19, R0 ;  /* 0x0000000000130202 */ /* 0x000fe20000000f00 */
[----:B------:R-:W-:Y:S06]  /*3630*/  BRA `(.L_x_6964) ;  /* 0x0000000000147947 */ /* 0x000fec0003800000 */
.L_x_6966:
[----:B------:R-:W-:Y:S02]  /*3640*/  LOP3.LUT R19, R7, 0x80000, RZ, 0xfc, !PT ;  /* 0x0008000007137812 */ /* 0x000fe400078efcff */
[----:B------:R-:W-:Y:S01]  /*3650*/  MOV R18, R6 ;  /* 0x0000000600127202 */ /* 0x000fe20000000f00 */
[----:B------:R-:W-:Y:S06]  /*3660*/  BRA `(.L_x_6964) ;  /* 0x0000000000087947 */ /* 0x000fec0003800000 */
.L_x_6965:
[----:B------:R-:W-:Y:S02]  /*3670*/  LOP3.LUT R19, R9, 0x80000, RZ, 0xfc, !PT ;  /* 0x0008000009137812 */ /* 0x000fe400078efcff */
[----:B------:R-:W-:-:S07]  /*3680*/  MOV R18, R8 ;  /* 0x0000000800127202 */ /* 0x000fce0000000f00 */
.L_x_6964:
[----:B------:R-:W-:Y:S05]  /*3690*/  BSYNC B2 ;  /* 0x0000000000027941 */ /* 0x000fea0003800000 */
.L_x_6962:
[----:B------:R-:W-:Y:S01]  /*36a0*/  HFMA2.MMA R17, -RZ, RZ, 0, 0 ;  /* 0x00000000ff117435 */ /* 0x000fe200000001ff */
[----:B------:R-:W-:Y:S02]  /*36b0*/  MOV R2, R18 ;  /* 0x0000001200027202 */ /* 0x000fe40000000f00 */
[----:B------:R-:W-:-:S03]  /*36c0*/  MOV R3, R19 ;  /* 0x0000001300037202 */ /* 0x000fc60000000f00 */
[----:B------:R-:W-:Y:S05]  /*36d0*/  RET.REL.NODEC R16 `(_ZN2at6native18elementwise_kernelILi128ELi2EZNS0_22gpu_kernel_impl_nocastINS0_13BinaryFunctorIdddZZZNS0_15binary_internal21div_trunc_kernel_cudaERNS_18TensorIteratorBaseEENKUlvE1_clEvENKUlvE_clEvEUlddE_EEEEvS6_RKT_EUliE_EEviT1_) ;  /* 0xffffffc810487950 */ /* 0x000fea0003c3ffff */
.L_x_6967:
        /* <DEDUP_REMOVED lines=10> */
.L_x_22699:


//--------------------- .text._ZN2at6native27unrolled_elementwise_kernelINS0_13BinaryFunctorIdddZZZNS0_15binary_internal21div_trunc_kernel_cudaERNS_18TensorIteratorBaseEENKUlvE1_clEvENKUlvE_clEvEUlddE_EESt5arrayIPcLm3EELi4E23TrivialOffsetCalculatorILi2EjESD_ILi1EjENS0_6memory15LoadWithoutCastENSG_16StoreWithoutCastEEEviT_T0_T2_T3_T4_T5_ --------------------------
	.section	.text._ZN2at6native27unrolled_elementwise_kernelINS0_13BinaryFunctorIdddZZZNS0_15binary_internal21div_trunc_kernel_cudaERNS_18TensorIteratorBaseEENKUlvE1_clEvENKUlvE_clEvEUlddE_EESt5arrayIPcLm3EELi4E23TrivialOffsetCalculatorILi2EjESD_ILi1EjENS0_6memory15LoadWithoutCastENSG_16StoreWithoutCastEEEviT_T0_T2_T3_T4_T5_,"ax",@progbits
	.align	128
        .global         _ZN2at6native27unrolled_elementwise_kernelINS0_13BinaryFunctorIdddZZZNS0_15binary_internal21div_trunc_kernel_cudaERNS_18TensorIteratorBaseEENKUlvE1_clEvENKUlvE_clEvEUlddE_EESt5arrayIPcLm3EELi4E23TrivialOffsetCalculatorILi2EjESD_ILi1EjENS0_6memory15LoadWithoutCastENSG_16StoreWithoutCastEEEviT_T0_T2_T3_T4_T5_
        .type           _ZN2at6native27unrolled_elementwise_kernelINS0_13BinaryFunctorIdddZZZNS0_15binary_internal21div_trunc_kernel_cudaERNS_18TensorIteratorBaseEENKUlvE1_clEvENKUlvE_clEvEUlddE_EESt5arrayIPcLm3EELi4E23TrivialOffsetCalculatorILi2EjESD_ILi1EjENS0_6memory15LoadWithoutCastENSG_16StoreWithoutCastEEEviT_T0_T2_T3_T4_T5_,@function
        .size           _ZN2at6native27unrolled_elementwise_kernelINS0_13BinaryFunctorIdddZZZNS0_15binary_internal21div_trunc_kernel_cudaERNS_18TensorIteratorBaseEENKUlvE1_clEvENKUlvE_clEvEUlddE_EESt5arrayIPcLm3EELi4E23TrivialOffsetCalculatorILi2EjESD_ILi1EjENS0_6memory15LoadWithoutCastENSG_16StoreWithoutCastEEEviT_T0_T2_T3_T4_T5_,(.L_x_22700 - _ZN2at6native27unrolled_elementwise_kernelINS0_13BinaryFunctorIdddZZZNS0_15binary_internal21div_trunc_kernel_cudaERNS_18TensorIteratorBaseEENKUlvE1_clEvENKUlvE_clEvEUlddE_EESt5arrayIPcLm3EELi4E23TrivialOffsetCalculatorILi2EjESD_ILi1EjENS0_6memory15LoadWithoutCastENSG_16StoreWithoutCastEEEviT_T0_T2_T3_T4_T5_)
        .other          _ZN2at6native27unrolled_elementwise_kernelINS0_13BinaryFunctorIdddZZZNS0_15binary_internal21div_trunc_kernel_cudaERNS_18TensorIteratorBaseEENKUlvE1_clEvENKUlvE_clEvEUlddE_EESt5arrayIPcLm3EELi4E23TrivialOffsetCalculatorILi2EjESD_ILi1EjENS0_6memory15LoadWithoutCastENSG_16StoreWithoutCastEEEviT_T0_T2_T3_T4_T5_,@"STO_CUDA_ENTRY STV_DEFAULT"
_ZN2at6native27unrolled_elementwise_kernelINS0_13BinaryFunctorIdddZZZNS0_15binary_internal21div_trunc_kernel_cudaERNS_18TensorIteratorBaseEENKUlvE1_clEvENKUlvE_clEvEUlddE_EESt5arrayIPcLm3EELi4E23TrivialOffsetCalculatorILi2EjESD_ILi1EjENS0_6memory15LoadWithoutCastENSG_16StoreWithoutCastEEEviT_T0_T2_T3_T4_T5_:
.text._ZN2at6native27unrolled_elementwise_kernelINS0_13BinaryFunctorIdddZZZNS0_15binary_internal21div_trunc_kernel_cudaERNS_18TensorIteratorBaseEENKUlvE1_clEvENKUlvE_clEvEUlddE_EESt5arrayIPcLm3EELi4E23TrivialOffsetCalculatorILi2EjESD_ILi1EjENS0_6memory15LoadWithoutCastENSG_16StoreWithoutCastEEEviT_T0_T2_T3_T4_T5_:
[----:B------:R-:W-:Y:S01]  /*0000*/  LDC R1, c[0x0][0x28] ;  /* 0x00000a00ff017b82 */ /* 0x000fe20000000800 */
[----:B------:R-:W0:Y:S07]  /*0010*/  S2R R5, SR_CTAID.X ;  /* 0x0000000000057919 */ /* 0x000e2e0000002500 */
[----:B------:R-:W0:Y:S01]  /*0020*/  LDC R0, c[0x0][0x210] ;  /* 0x00008400ff007b82 */ /* 0x000e220000000800 */
[----:B------:R-:W-:Y:S02]  /*0030*/  CS2R R8, SRZ ;  /* 0x0000000000087805 */ /* 0x000fe4000001ff00 */
[----:B------:R-:W-:Y:S01]  /*0040*/  CS2R R26, SRZ ;  /* 0x00000000001a7805 */ /* 0x000fe2000001ff00 */
[----:B------:R-:W1:Y:S01]  /*0050*/  S2R R2, SR_TID.X ;  /* 0x0000000000027919 */ /* 0x000e620000002100 */
[----:B------:R-:W-:Y:S01]  /*0060*/  ULDC.64 UR4, c[0x0][0x208] ;  /* 0x0000820000047ab9 */ /* 0x000fe20000000a00 */
[----:B0-----:R-:W-:-:S02]  /*0070*/  IMAD R3, R5, -0x200, R0 ;  /* 0xfffffe0005037824 */ /* 0x001fc400078e0200 */
[----:B-1----:R-:W-:-:S03]  /*0080*/  IMAD.MOV.U32 R0, RZ, RZ, R2 ;  /* 0x000000ffff007224 */ /* 0x002fc600078e0002 */
[----:B------:R-:W-:-:S13]  /*0090*/  ISETP.GE.AND P1, PT, R2, R3, PT ;  /* 0x000000030200720c */ /* 0x000fda0003f26270 */
[----:B------:R-:W-:Y:S01]  /*00a0*/  @!P1 IMAD R7, R5, 0x200, R0 ;  /* 0x0000020005079824 */ /* 0x000fe200078e0200 */
[----:B------:R-:W0:Y:S01]  /*00b0*/  @!P1 LDC.64 R28, c[0x0][0x220] ;  /* 0x00008800ff1c9b82 */ /* 0x000e220000000a00 */
[----:B------:R-:W-:-:S05]  /*00c0*/  @!P1 VIADD R0, R0, 0x80 ;  /* 0x0000008000009836 */ /* 0x000fca0000000000 */
[C---:B------:R-:W-:Y:S02]  /*00d0*/  ISETP.GE.AND P0, PT, R0.reuse, R3, PT ;  /* 0x000000030000720c */ /* 0x040fe40003f06270 */
[----:B------:R-:W1:Y:S11]  /*00e0*/  @!P1 LDC.64 R32, c[0x0][0x228] ;  /* 0x00008a00ff209b82 */ /* 0x000e760000000a00 */
[----:B------:R-:W-:Y:S01]  /*00f0*/  @!P0 IMAD R25, R5, 0x200, R0 ;  /* 0x0000020005198824 */ /* 0x000fe200078e0200 */
[----:B------:R-:W2:Y:S01]  /*0100*/  @!P0 LDC.64 R22, c[0x0][0x220] ;  /* 0x00008800ff168b82 */ /* 0x000ea20000000a00 */
[----:B------:R-:W-:-:S02]  /*0110*/  @!P0 VIADD R0, R0, 0x80 ;  /* 0x0000008000008836 */ /* 0x000fc40000000000 */
[----:B0-----:R-:W-:-:S03]  /*0120*/  @!P1 IMAD.WIDE.U32 R28, R7, 0x8, R28 ;  /* 0x00000008071c9825 */ /* 0x001fc600078e001c */
[----:B------:R-:W-:Y:S02]  /*0130*/  ISETP.GE.AND P3, PT, R0, R3, PT ;  /* 0x000000030000720c */ /* 0x000fe40003f66270 */
[----:B------:R-:W0:Y:S01]  /*0140*/  @!P0 LDC.64 R10, c[0x0][0x228] ;  /* 0x00008a00ff0a8b82 */ /* 0x000e220000000a00 */
[----:B------:R3:W5:Y:S01]  /*0150*/  @!P1 LDG.E.64 R8, desc[UR4][R28.64] ;  /* 0x000000041c089981 */ /* 0x000762000c1e1b00 */
[----:B-1----:R-:W-:Y:S01]  /*0160*/  @!P1 IMAD.WIDE.U32 R32, R7, 0x8, R32 ;  /* 0x0000000807209825 */ /* 0x002fe200078e0020 */
[----:B------:R-:W-:-:S08]  /*0170*/  CS2R R6, SRZ ;  /* 0x0000000000067805 */ /* 0x000fd0000001ff00 */
[----:B------:R-:W-:Y:S01]  /*0180*/  @!P3 IMAD R21, R5, 0x200, R0 ;  /* 0x000002000515b824 */ /* 0x000fe200078e0200 */
[----:B------:R-:W-:Y:S01]  /*0190*/  @!P3 IADD3 R0, R0, 0x80, RZ ;  /* 0x000000800000b810 */ /* 0x000fe20007ffe0ff */
[----:B------:R-:W1:Y:S01]  /*01a0*/  @!P3 LDC.64 R12, c[0x0][0x220] ;  /* 0x00008800ff0cbb82 */ /* 0x000e620000000a00 */
[----:B------:R3:W5:Y:S02]  /*01b0*/  @!P1 LDG.E.64 R6, desc[UR4][R32.64] ;  /* 0x0000000420069981 */ /* 0x000764000c1e1b00 */
[----:B------:R-:W-:Y:S01]  /*01c0*/  ISETP.GE.AND P2, PT, R0, R3, PT ;  /* 0x000000030000720c */ /* 0x000fe20003f46270 */
[----:B--2---:R-:W-:-:S04]  /*01d0*/  @!P0 IMAD.WIDE.U32 R36, R25, 0x8, R22 ;  /* 0x0000000819248825 */ /* 0x004fc800078e0016 */
[----:B------:R-:W2:Y:S01]  /*01e0*/  @!P3 LDC.64 R18, c[0x0][0x228] ;  /* 0x00008a00ff12bb82 */ /* 0x000ea20000000a00 */
[----:B------:R3:W5:Y:S07]  /*01f0*/  @!P0 LDG.E.64 R26, desc[UR4][R36.64] ;  /* 0x00000004241a8981 */ /* 0x00076e000c1e1b00 */
[----:B------:R-:W4:Y:S08]  /*0200*/  @!P2 LDC.64 R16, c[0x0][0x220] ;  /* 0x00008800ff10ab82 */ /* 0x000f300000000a00 */
[----:B------:R-:W3:Y:S01]  /*0210*/  @!P2 LDC.64 R14, c[0x0][0x228] ;  /* 0x00008a00ff0eab82 */ /* 0x000ee20000000a00 */
[----:B------:R-:W-:-:S02]  /*0220*/  @!P2 IMAD R23, R5, 0x200, R0 ;  /* 0x000002000517a824 */ /* 0x000fc400078e0200 */
[----:B0-----:R-:W-:Y:S01]  /*0230*/  @!P0 IMAD.WIDE.U32 R10, R25, 0x8, R10 ;  /* 0x00000008190a8825 */ /* 0x001fe200078e000a */
[----:B------:R-:W-:-:S03]  /*0240*/  CS2R R24, SRZ ;  /* 0x0000000000187805 */ /* 0x000fc6000001ff00 */
[----:B-1----:R-:W-:-:S03]  /*0250*/  @!P3 IMAD.WIDE.U32 R12, R21, 0x8, R12 ;  /* 0x00000008150cb825 */ /* 0x002fc600078e000c */
[----:B------:R0:W5:Y:S01]  /*0260*/  @!P0 LDG.E.64 R24, desc[UR4][R10.64] ;  /* 0x000000040a188981 */ /* 0x000162000c1e1b00 */
[----:B--2---:R-:W-:Y:S01]  /*0270*/  @!P3 IMAD.WIDE.U32 R30, R21, 0x8, R18 ;  /* 0x00000008151eb825 */ /* 0x004fe200078e0012 */
[----:B------:R-:W-:Y:S02]  /*0280*/  CS2R R20, SRZ ;  /* 0x0000000000147805 */ /* 0x000fe4000001ff00 */
[----:B------:R-:W-:Y:S01]  /*0290*/  CS2R R18, SRZ ;  /* 0x0000000000127805 */ /* 0x000fe2000001ff00 */
[C---:B----4-:R-:W-:Y:S01]  /*02a0*/  @!P2 IMAD.WIDE.U32 R34, R23.reuse, 0x8, R16 ;  /* 0x000000081722a825 */ /* 0x050fe200078e0010 */
[----:B------:R-:W-:Y:S02]  /*02b0*/  CS2R R16, SRZ ;  /* 0x0000000000107805 */ /* 0x000fe4000001ff00 */
[----:B------:R0:W5:Y:S04]  /*02c0*/  @!P3 LDG.E.64 R20, desc[UR4][R30.64] ;  /* 0x000000041e14b981 */ /* 0x000168000c1e1b00 */
[----:B------:R0:W5:Y:S01]  /*02d0*/  @!P2 LDG.E.64 R18, desc[UR4][R34.64] ;  /* 0x000000042212a981 */ /* 0x000162000c1e1b00 */
[----:B---3--:R-:W-:Y:S01]  /*02e0*/  @!P2 IMAD.WIDE.U32 R14, R23, 0x8, R14 ;  /* 0x00000008170ea825 */ /* 0x008fe200078e000e */
[----:B------:R-:W-:-:S04]  /*02f0*/  CS2R R22, SRZ ;  /* 0x0000000000167805 */ /* 0x000fc8000001ff00 */
[----:B------:R0:W5:Y:S04]  /*0300*/  @!P2 LDG.E.64 R16, desc[UR4][R14.64] ;  /* 0x000000040e10a981 */ /* 0x000168000c1e1b00 */
[----:B------:R0:W5:Y:S01]  /*0310*/  @!P3 LDG.E.64 R22, desc[UR4][R12.64] ;  /* 0x000000040c16b981 */ /* 0x000162000c1e1b00 */
[----:B------:R-:W-:Y:S04]  /*0320*/  BSSY B0, `(.L_x_6968) ;  /* 0x0000019000007945 */ /* 0x000fe80003800000 */
[----:B------:R-:W-:Y:S05]  /*0330*/  @P1 BRA `(.L_x_6969) ;  /* 0x00000000005c1947 */ /* 0x000fea0003800000 */
[----:B0----5:R-:W0:Y:S01]  /*0340*/  MUFU.RCP64H R11, R7 ;  /* 0x00000007000b7308 */ /* 0x021e220000001800 */
        /* <DEDUP_REMOVED lines=17> */
[----:B------:R-:W-:Y:S05]  /*0460*/  CALL.REL.NOINC `($__internal_3_$__cuda_sm20_div_rn_f64_full) ;  /* 0x0000000400e87944 */ /* 0x000fea0003c00000 */
[----:B------:R-:W-:Y:S02]  /*0470*/  IMAD.MOV.U32 R14, RZ, RZ, R8 ;  /* 0x000000ffff0e7224 */ /* 0x000fe400078e0008 */
[----:B------:R-:W-:-:S07]  /*0480*/  IMAD.MOV.U32 R15, RZ, RZ, R9 ;  /* 0x000000ffff0f7224 */ /* 0x000fce00078e0009 */
.L_x_6971:
[----:B------:R-:W-:Y:S05]  /*0490*/  BSYNC B1 ;  /* 0x0000000000017941 */ /* 0x000fea0003800000 */
.L_x_6970:
[----:B------:R-:W1:Y:S02]  /*04a0*/  FRND.F64.TRUNC R14, R14 ;  /* 0x0000000e000e7313 */ /* 0x000e64000030d800 */
.L_x_6969:
[----:B------:R-:W-:Y:S05]  /*04b0*/  BSYNC B0 ;  /* 0x0000000000007941 */ /* 0x000fea0003800000 */
.L_x_6968:
[----:B------:R-:W-:Y:S01]  /*04c0*/  IADD3 R0, R2, 0x80, RZ ;  /* 0x0000008002007810 */ /* 0x000fe20007ffe0ff */
[----:B------:R-:W-:Y:S03]  /*04d0*/  BSSY B0, `(.L_x_6972) ;  /* 0x000001c000007945 */ /* 0x000fe60003800000 */
[----:B------:R-:W-:-:S13]  /*04e0*/  ISETP.GE.AND P0, PT, R0, R3, PT ;  /* 0x000000030000720c */ /* 0x000fda0003f06270 */
[----:B------:R-:W-:Y:S05]  /*04f0*/  @P0 BRA `(.L_x_6973) ;  /* 0x0000000000640947 */ /* 0x000fea0003800000 */
[----:B-----5:R-:W2:Y:S01]  /*0500*/  MUFU.RCP64H R7, R25 ;  /* 0x0000001900077308 */ /* 0x020ea20000001800 */
[----:B------:R-:W-:Y:S01]  /*0510*/  IMAD.MOV.U32 R6, RZ, RZ, 0x1 ;  /* 0x00000001ff067424 */ /* 0x000fe200078e00ff */
[----:B------:R-:W-:Y:S01]  /*0520*/  FSETP.GEU.AND P2, PT, |R27|, 6.5827683646048100446e-37, PT ;  /* 0x036000001b00780b */ /* 0x000fe20003f4e200 */
[----:B------:R-:W-:Y:S04]  /*0530*/  BSSY B1, `(.L_x_6974) ;  /* 0x0000014000017945 */ /* 0x000fe80003800000 */
[----:B--2---:R-:W-:-:S08]  /*0540*/  DFMA R8, R6, -R24, 1 ;  /* 0x3ff000000608742b */ /* 0x004fd00000000818 */
[----:B------:R-:W-:-:S08]  /*0550*/  DFMA R8, R8, R8, R8 ;  /* 0x000000080808722b */ /* 0x000fd00000000008 */
[----:B------:R-:W-:-:S08]  /*0560*/  DFMA R8, R6, R8, R6 ;  /* 0x000000080608722b */ /* 0x000fd00000000006 */
[----:B------:R-:W-:-:S08]  /*0570*/  DFMA R6, R8, -R24, 1 ;  /* 0x3ff000000806742b */ /* 0x000fd00000000818 */
[----:B------:R-:W-:-:S08]  /*0580*/  DFMA R6, R8, R6, R8 ;  /* 0x000000060806722b */ /* 0x000fd00000000008 */
[----:B------:R-:W-:-:S08]  /*0590*/  DMUL R8, R6, R26 ;  /* 0x0000001a06087228 */ /* 0x000fd00000000000 */
[----:B0-----:R-:W-:-:S08]  /*05a0*/  DFMA R10, R8, -R24, R26 ;  /* 0x80000018080a722b */ /* 0x001fd0000000001a */
        /* <DEDUP_REMOVED lines=9> */
[----:B-1----:R-:W-:Y:S05]  /*0640*/  CALL.REL.NOINC `($__internal_3_$__cuda_sm20_div_rn_f64_full) ;  /* 0x0000000400707944 */ /* 0x002fea0003c00000 */
[----:B------:R-:W-:Y:S01]  /*0650*/  MOV R6, R8 ;  /* 0x0000000800067202 */ /* 0x000fe20000000f00 */
[----:B------:R-:W-:-:S07]  /*0660*/  IMAD.MOV.U32 R7, RZ, RZ, R9 ;  /* 0x000000ffff077224 */ /* 0x000fce00078e0009 */
.L_x_6975:
[----:B------:R-:W-:Y:S05]  /*0670*/  BSYNC B1 ;  /* 0x0000000000017941 */ /* 0x000fea0003800000 */
.L_x_6974:
[----:B------:R2:W3:Y:S02]  /*0680*/  FRND.F64.TRUNC R24, R6 ;  /* 0x0000000600187313 */ /* 0x0004e4000030d800 */
.L_x_6973:
[----:B------:R-:W-:Y:S05]  /*0690*/  BSYNC B0 ;  /* 0x0000000000007941 */ /* 0x000fea0003800000 */
.L_x_6972:
[----:B------:R-:W-:Y:S01]  /*06a0*/  VIADD R4, R2, 0x100 ;  /* 0x0000010002047836 */ /* 0x000fe20000000000 */
[----:B------:R-:W-:Y:S04]  /*06b0*/  BSSY B0, `(.L_x_6976) ;  /* 0x000001c000007945 */ /* 0x000fe80003800000 */
[----:B------:R-:W-:-:S13]  /*06c0*/  ISETP.GE.AND P0, PT, R4, R3, PT ;  /* 0x000000030400720c */ /* 0x000fda0003f06270 */
[----:B------:R-:W-:Y:S05]  /*06d0*/  @P0 BRA `(.L_x_6977) ;  /* 0x0000000000640947 */ /* 0x000fea0003800000 */
[----:B--2--5:R-:W2:Y:S01]  /*06e0*/  MUFU.RCP64H R7, R21 ;  /* 0x0000001500077308 */ /* 0x024ea20000001800 */
        /* <DEDUP_REMOVED lines=15> */
[----:B------:R-:W-:Y:S01]  /*07e0*/  MOV R10, R20 ;  /* 0x00000014000a7202 */ /* 0x000fe20000000f00 */
[----:B------:R-:W-:Y:S01]  /*07f0*/  IMAD.MOV.U32 R9, RZ, RZ, R23 ;  /* 0x000000ffff097224 */ /* 0x000fe200078e0017 */
[----:B------:R-:W-:Y:S01]  /*0800*/  MOV R4, 0x830 ;  /* 0x0000083000047802 */ /* 0x000fe20000000f00 */
[----:B------:R-:W-:-:S07]  /*0810*/  IMAD.MOV.U32 R29, RZ, RZ, R21 ;  /* 0x000000ffff1d7224 */ /* 0x000fce00078e0015 */
[----:B-1-3--:R-:W-:Y:S05]  /*0820*/  CALL.REL.NOINC `($__internal_3_$__cuda_sm20_div_rn_f64_full) ;  /* 0x0000000000f87944 */ /* 0x00afea0003c00000 */
[----:B------:R-:W-:Y:S02]  /*0830*/  IMAD.MOV.U32 R6, RZ, RZ, R8 ;  /* 0x000000ffff067224 */ /* 0x000fe400078e0008 */
[----:B------:R-:W-:-:S07]  /*0840*/  IMAD.MOV.U32 R7, RZ, RZ, R9 ;  /* 0x000000ffff077224 */ /* 0x000fce00078e0009 */
.L_x_6979:
[----:B------:R-:W-:Y:S05]  /*0850*/  BSYNC B1 ;  /* 0x0000000000017941 */ /* 0x000fea0003800000 */
.L_x_6978:
[----:B------:R4:W0:Y:S02]  /*0860*/  FRND.F64.TRUNC R20, R6 ;  /* 0x0000000600147313 */ /* 0x000824000030d800 */
.L_x_6977:
[----:B------:R-:W-:Y:S05]  /*0870*/  BSYNC B0 ;  /* 0x0000000000007941 */ /* 0x000fea0003800000 */
.L_x_6976:
[----:B------:R-:W-:Y:S01]  /*0880*/  VIADD R4, R2, 0x180 ;  /* 0x0000018002047836 */ /* 0x000fe20000000000 */
[----:B------:R-:W-:Y:S04]  /*0890*/  BSSY B0, `(.L_x_6980) ;  /* 0x000001c000007945 */ /* 0x000fe80003800000 */
[----:B------:R-:W-:-:S13]  /*08a0*/  ISETP.GE.AND P0, PT, R4, R3, PT ;  /* 0x000000030400720c */ /* 0x000fda0003f06270 */
[----:B------:R-:W-:Y:S05]  /*08b0*/  @P0 BRA `(.L_x_6981) ;  /* 0x0000000000640947 */ /* 0x000fea0003800000 */
[----:B--2-45:R-:W2:Y:S01]  /*08c0*/  MUFU.RCP64H R7, R17 ;  /* 0x0000001100077308 */ /* 0x034ea20000001800 */
        /* <DEDUP_REMOVED lines=14> */
[----:B------:R-:W-:Y:S01]  /*09b0*/  MOV R8, R18 ;  /* 0x0000001200087202 */ /* 0x000fe20000000f00 */
[----:B------:R-:W-:Y:S01]  /*09c0*/  IMAD.MOV.U32 R9, RZ, RZ, R19 ;  /* 0x000000ffff097224 */ /* 0x000fe200078e0013 */
[----:B------:R-:W-:Y:S01]  /*09d0*/  MOV R4, 0xa10 ;  /* 0x00000a1000047802 */ /* 0x000fe20000000f00 */
[----:B------:R-:W-:Y:S02]  /*09e0*/  IMAD.MOV.U32 R10, RZ, RZ, R16 ;  /* 0x000000ffff0a7224 */ /* 0x000fe400078e0010 */
[----:B------:R-:W-:-:S07]  /*09f0*/  IMAD.MOV.U32 R29, RZ, RZ, R17 ;  /* 0x000000ffff1d7224 */ /* 0x000fce00078e0011 */
[----:B-1-3--:R-:W-:Y:S05]  /*0a00*/  CALL.REL.NOINC `($__internal_3_$__cuda_sm20_div_rn_f64_full) ;  /* 0x0000000000807944 */ /* 0x00afea0003c00000 */
[----:B------:R-:W-:Y:S02]  /*0a10*/  IMAD.MOV.U32 R6, RZ, RZ, R8 ;  /* 0x000000ffff067224 */ /* 0x000fe400078e0008 */
[----:B------:R-:W-:-:S07]  /*0a20*/  IMAD.MOV.U32 R7, RZ, RZ, R9 ;  /* 0x000000ffff077224 */ /* 0x000fce00078e0009 */
.L_x_6983:
[----:B------:R-:W-:Y:S05]  /*0a30*/  BSYNC B1 ;  /* 0x0000000000017941 */ /* 0x000fea0003800000 */
.L_x_6982:
[----:B------:R-:W0:Y:S02]  /*0a40*/  FRND.F64.TRUNC R6, R6 ;  /* 0x0000000600067313 */ /* 0x000e24000030d800 */
.L_x_6981:
[----:B------:R-:W-:Y:S05]  /*0a50*/  BSYNC B0 ;  /* 0x0000000000007941 */ /* 0x000fea0003800000 */
.L_x_6980:
[----:B------:R-:W0:Y:S01]  /*0a60*/  @!P1 S2R R4, SR_TID.X ;  /* 0x0000000000049919 */ /* 0x000e220000002100 */
[----:B-----5:R-:W1:Y:S01]  /*0a70*/  @!P1 LDC.64 R8, c[0x0][0x218] ;  /* 0x00008600ff089b82 */ /* 0x020e620000000a00 */
[----:B------:R-:W-:Y:S01]  /*0a80*/  @!P1 MOV R2, R0 ;  /* 0x0000000000029202 */ /* 0x000fe20000000f00 */
[----:B------:R-:W-:Y:S03]  /*0a90*/  BSSY B0, `(.L_x_6984) ;  /* 0x0000010000007945 */ /* 0x000fe60003800000 */
[----:B------:R-:W-:Y:S01]  /*0aa0*/  ISETP.GE.AND P0, PT, R2, R3, PT ;  /* 0x000000030200720c */ /* 0x000fe20003f06270 */
[----:B0-----:R-:W-:-:S04]  /*0ab0*/  @!P1 IMAD R11, R5, 0x200, R4 ;  /* 0x00000200050b9824 */ /* 0x001fc800078e0204 */
[----:B-1----:R-:W-:-:S05]  /*0ac0*/  @!P1 IMAD.WIDE.U32 R8, R11, 0x8, R8 ;  /* 0x000000080b089825 */ /* 0x002fca00078e0008 */
[----:B------:R0:W-:Y:S03]  /*0ad0*/  @!P1 STG.E.64 desc[UR4][R8.64], R14 ;  /* 0x0000000e08009986 */ /* 0x0001e6000c101b04 */
[----:B------:R-:W-:Y:S05]  /*0ae0*/  @P0 BRA `(.L_x_6985) ;  /* 0x0000000000280947 */ /* 0x000fea0003800000 */
[----:B------:R-:W1:Y:S01]  /*0af0*/  LDC.64 R10, c[0x0][0x218] ;  /* 0x00008600ff0a7b82 */ /* 0x000e620000000a00 */
[----:B0-----:R-:W-:Y:S02]  /*0b00*/  IMAD R9, R5, 0x200, R2 ;  /* 0x0000020005097824 */ /* 0x001fe400078e0202 */
[----:B------:R-:W-:-:S05]  /*0b10*/  VIADD R2, R2, 0x80 ;  /* 0x0000008002027836 */ /* 0x000fca0000000000 */
[----:B------:R-:W-:-:S13]  /*0b20*/  ISETP.GE.AND P0, PT, R2, R3, PT ;  /* 0x000000030200720c */ /* 0x000fda0003f06270 */
[----:B------:R-:W-:Y:S02]  /*0b30*/  @!P0 IMAD R13, R5, 0x200, R2 ;  /* 0x00000200050d8824 */ /* 0x000fe400078e0202 */
[----:B------:R-:W-:Y:S02]  /*0b40*/  @!P0 VIADD R2, R2, 0x80 ;  /* 0x0000008002028836 */ /* 0x000fe40000000000 */
[----:B-1----:R-:W-:-:S04]  /*0b50*/  IMAD.WIDE.U32 R8, R9, 0x8, R10 ;  /* 0x0000000809087825 */ /* 0x002fc800078e000a */
[----:B------:R-:W-:Y:S01]  /*0b60*/  @!P0 IMAD.WIDE.U32 R10, R13, 0x8, R10 ;  /* 0x000000080d0a8825 */ /* 0x000fe200078e000a */
[----:B---3--:R1:W-:Y:S04]  /*0b70*/  STG.E.64 desc[UR4][R8.64], R24 ;  /* 0x0000001808007986 */ /* 0x0083e8000c101b04 */
[----:B------:R1:W-:Y:S02]  /*0b80*/  @!P0 STG.E.64 desc[UR4][R10.64], R20 ;  /* 0x000000140a008986 */ /* 0x0003e4000c101b04 */
.L_x_6985:
[----:B------:R-:W-:Y:S05]  /*0b90*/  BSYNC B0 ;  /* 0x0000000000007941 */ /* 0x000fea0003800000 */
.L_x_6984:
[----:B------:R-:W-:-:S13]  /*0ba0*/  ISETP.GE.AND P0, PT, R2, R3, PT ;  /* 0x000000030200720c */ /* 0x000fda0003f06270 */
[----:B------:R-:W-:Y:S05]  /*0bb0*/  @P0 EXIT ;  /* 0x000000000000094d */ /* 0x000fea0003800000 */
[----:B01----:R-:W0:Y:S01]  /*0bc0*/  LDC.64 R8, c[0x0][0x218] ;  /* 0x00008600ff087b82 */ /* 0x003e220000000a00 */
[----:B------:R-:W-:-:S05]  /*0bd0*/  LEA R3, R5, R2, 0x9 ;  /* 0x0000000205037211 */ /* 0x000fca00078e48ff */
[----:B0-----:R-:W-:-:S05]  /*0be0*/  IMAD.WIDE.U32 R2, R3, 0x8, R8 ;  /* 0x0000000803027825 */ /* 0x001fca00078e0008 */
[----:B------:R-:W-:Y:S01]  /*0bf0*/  STG.E.64 desc[UR4][R2.64], R6 ;  /* 0x0000000602007986 */ /* 0x000fe2000c101b04 */
[----:B------:R-:W-:Y:S05]  /*0c00*/  EXIT ;  /* 0x000000000000794d */ /* 0x000fea0003800000 */
        .weak           $__internal_3_$__cuda_sm20_div_rn_f64_full
        .type           $__internal_3_$__cuda_sm20_div_rn_f64_full,@function
        .size           $__internal_3_$__cuda_sm20_div_rn_f64_full,(.L_x_22700 - $__internal_3_$__cuda_sm20_div_rn_f64_full)
$__internal_3_$__cuda_sm20_div_rn_f64_full:
[----:B------:R-:W-:Y:S01]  /*0c10*/  IMAD.MOV.U32 R13, RZ, RZ, R9 ;  /* 0x000000ffff0d7224 */ /* 0x000fe200078e0009 */
[C---:B------:R-:W-:Y:S01]  /*0c20*/  FSETP.GEU.AND P0, PT, |R29|.reuse, 1.469367938527859385e-39, PT ;  /* 0x001000001d00780b */ /* 0x040fe20003f0e200 */
[----:B------:R-:W-:Y:S01]  /*0c30*/  IMAD.MOV.U32 R9, RZ, RZ, R29 ;  /* 0x000000ffff097224 */ /* 0x000fe200078e001d */
[----:B------:R-:W-:Y:S01]  /*0c40*/  LOP3.LUT R11, R29, 0x800fffff, RZ, 0xc0, !PT ;  /* 0x800fffff1d0b7812 */ /* 0x000fe200078ec0ff */
[----:B------:R-:W-:Y:S01]  /*0c50*/  IMAD.MOV.U32 R12, RZ, RZ, R8 ;  /* 0x000000ffff0c7224 */ /* 0x000fe200078e0008 */
[C---:B------:R-:W-:Y:S01]  /*0c60*/  FSETP.GEU.AND P3, PT, |R13|.reuse, 1.469367938527859385e-39, PT ;  /* 0x001000000d00780b */ /* 0x040fe20003f6e200 */
[----:B------:R-:W-:Y:S01]  /*0c70*/  IMAD.MOV.U32 R8, RZ, RZ, R10 ;  /* 0x000000ffff087224 */ /* 0x000fe200078e000a */
[----:B------:R-:W-:Y:S01]  /*0c80*/  LOP3.LUT R6, R13, 0x7ff00000, RZ, 0xc0, !PT ;  /* 0x7ff000000d067812 */ /* 0x000fe200078ec0ff */
[----:B------:R-:W-:Y:S01]  /*0c90*/  IMAD.MOV.U32 R34, RZ, RZ, 0x1 ;  /* 0x00000001ff227424 */ /* 0x000fe200078e00ff */
[----:B------:R-:W-:Y:S01]  /*0ca0*/  LOP3.LUT R11, R11, 0x3ff00000, RZ, 0xfc, !PT ;  /* 0x3ff000000b0b7812 */ /* 0x000fe200078efcff */
[----:B------:R-:W-:Y:S01]  /*0cb0*/  BSSY B2, `(.L_x_6986) ;  /* 0x0000050000027945 */ /* 0x000fe20003800000 */
[----:B------:R-:W-:Y:S01]  /*0cc0*/  LOP3.LUT R33, R29, 0x7ff00000, RZ, 0xc0, !PT ;  /* 0x7ff000001d217812 */ /* 0x000fe200078ec0ff */
[----:B------:R-:W-:Y:S01]  /*0cd0*/  IMAD.MOV.U32 R32, RZ, RZ, R6 ;  /* 0x000000ffff207224 */ /* 0x000fe200078e0006 */
[----:B------:R-:W-:Y:S01]  /*0ce0*/  MOV R28, R12 ;  /* 0x0000000c001c7202 */ /* 0x000fe20000000f00 */
[----:B------:R-:W-:Y:S01]  /*0cf0*/  @!P0 DMUL R10, R8, 8.98846567431157953865e+307 ;  /* 0x7fe00000080a8828 */ /* 0x000fe20000000000 */
[----:B------:R-:W-:-:S03]  /*0d00*/  ISETP.GE.U32.AND P2, PT, R6, R33, PT ;  /* 0x000000210600720c */ /* 0x000fc60003f46070 */
[----:B------:R-:W-:Y:S02]  /*0d10*/  @!P3 LOP3.LUT R7, R9, 0x7ff00000, RZ, 0xc0, !PT ;  /* 0x7ff000000907b812 */ /* 0x000fe400078ec0ff */
[----:B------:R-:W0:Y:S02]  /*0d20*/  MUFU.RCP64H R35, R11 ;  /* 0x0000000b00237308 */ /* 0x000e240000001800 */
[----:B------:R-:W-:Y:S01]  /*0d30*/  @!P3 ISETP.GE.U32.AND P4, PT, R6, R7, PT ;  /* 0x000000070600b20c */ /* 0x000fe20003f86070 */
[----:B------:R-:W-:Y:S01]  /*0d40*/  IMAD.MOV.U32 R7, RZ, RZ, 0x1ca00000 ;  /* 0x1ca00000ff077424 */ /* 0x000fe200078e00ff */
[----:B------:R-:W-:-:S04]  /*0d50*/  @!P0 LOP3.LUT R33, R11, 0x7ff00000, RZ, 0xc0, !PT ;  /* 0x7ff000000b218812 */ /* 0x000fc800078ec0ff */
[C---:B------:R-:W-:Y:S02]  /*0d60*/  @!P3 SEL R31, R7.reuse, 0x63400000, !P4 ;  /* 0x63400000071fb807 */ /* 0x040fe40006000000 */
[----:B------:R-:W-:Y:S02]  /*0d70*/  SEL R29, R7, 0x63400000, !P2 ;  /* 0x63400000071d7807 */ /* 0x000fe40005000000 */
[--C-:B------:R-:W-:Y:S02]  /*0d80*/  @!P3 LOP3.LUT R30, R31, 0x80000000, R13.reuse, 0xf8, !PT ;  /* 0x800000001f1eb812 */ /* 0x100fe400078ef80d */
[----:B------:R-:W-:Y:S02]  /*0d90*/  LOP3.LUT R29, R29, 0x800fffff, R13, 0xf8, !PT ;  /* 0x800fffff1d1d7812 */ /* 0x000fe400078ef80d */
[----:B------:R-:W-:Y:S01]  /*0da0*/  @!P3 LOP3.LUT R31, R30, 0x100000, RZ, 0xfc, !PT ;  /* 0x001000001e1fb812 */ /* 0x000fe200078efcff */
[----:B------:R-:W-:-:S06]  /*0db0*/  @!P3 IMAD.MOV.U32 R30, RZ, RZ, RZ ;  /* 0x000000ffff1eb224 */ /* 0x000fcc00078e00ff */
[----:B------:R-:W-:Y:S02]  /*0dc0*/  @!P3 DFMA R28, R28, 2, -R30 ;  /* 0x400000001c1cb82b */ /* 0x000fe4000000081e */
[----:B0-----:R-:W-:-:S08]  /*0dd0*/  DFMA R30, R34, -R10, 1 ;  /* 0x3ff00000221e742b */ /* 0x001fd0000000080a */
[----:B------:R-:W-:Y:S01]  /*0de0*/  DFMA R30, R30, R30, R30 ;  /* 0x0000001e1e1e722b */ /* 0x000fe2000000001e */
[----:B------:R-:W-:-:S07]  /*0df0*/  @!P3 LOP3.LUT R32, R29, 0x7ff00000, RZ, 0xc0, !PT ;  /* 0x7ff000001d20b812 */ /* 0x000fce00078ec0ff */
[----:B------:R-:W-:-:S08]  /*0e00*/  DFMA R30, R34, R30, R34 ;  /* 0x0000001e221e722b */ /* 0x000fd00000000022 */
[----:B------:R-:W-:-:S08]  /*0e10*/  DFMA R36, R30, -R10, 1 ;  /* 0x3ff000001e24742b */ /* 0x000fd0000000080a */
[----:B------:R-:W-:-:S08]  /*0e20*/  DFMA R36, R30, R36, R30 ;  /* 0x000000241e24722b */ /* 0x000fd0000000001e */
[----:B------:R-:W-:-:S08]  /*0e30*/  DMUL R34, R36, R28 ;  /* 0x0000001c24227228 */ /* 0x000fd00000000000 */
[----:B------:R-:W-:-:S08]  /*0e40*/  DFMA R30, R34, -R10, R28 ;  /* 0x8000000a221e722b */ /* 0x000fd0000000001c */
[----:B------:R-:W-:Y:S01]  /*0e50*/  DFMA R30, R36, R30, R34 ;  /* 0x0000001e241e722b */ /* 0x000fe20000000022 */
[----:B------:R-:W-:-:S05]  /*0e60*/  VIADD R34, R32, 0xffffffff ;  /* 0xffffffff20227836 */ /* 0x000fca0000000000 */
[----:B------:R-:W-:Y:S01]  /*0e70*/  ISETP.GT.U32.AND P0, PT, R34, 0x7feffffe, PT ;  /* 0x7feffffe2200780c */ /* 0x000fe20003f04070 */
[----:B------:R-:W-:-:S05]  /*0e80*/  VIADD R34, R33, 0xffffffff ;  /* 0xffffffff21227836 */ /* 0x000fca0000000000 */
[----:B------:R-:W-:-:S13]  /*0e90*/  ISETP.GT.U32.OR P0, PT, R34, 0x7feffffe, P0 ;  /* 0x7feffffe2200780c */ /* 0x000fda0000704470 */
[----:B------:R-:W-:Y:S05]  /*0ea0*/  @P0 BRA `(.L_x_6987) ;  /* 0x00000000006c0947 */ /* 0x000fea0003800000 */
[----:B------:R-:W-:-:S04]  /*0eb0*/  LOP3.LUT R13, R9, 0x7ff00000, RZ, 0xc0, !PT ;  /* 0x7ff00000090d7812 */ /* 0x000fc800078ec0ff */
[CC--:B------:R-:W-:Y:S02]  /*0ec0*/  VIADDMNMX R12, R6.reuse, -R13.reuse, 0xb9600000, !PT ;  /* 0xb9600000060c7446 */ /* 0x0c0fe4000780090d */
[----:B------:R-:W-:Y:S02]  /*0ed0*/  ISETP.GE.U32.AND P0, PT, R6, R13, PT ;  /* 0x0000000d0600720c */ /* 0x000fe40003f06070 */
[----:B------:R-:W-:Y:S02]  /*0ee0*/  VIMNMX R12, R12, 0x46a00000, PT ;  /* 0x46a000000c0c7848 */ /* 0x000fe40003fe0100 */
[----:B------:R-:W-:-:S04]  /*0ef0*/  SEL R7, R7, 0x63400000, !P0 ;  /* 0x6340000007077807 */ /* 0x000fc80004000000 */
[----:B------:R-:W-:Y:S01]  /*0f00*/  IADD3 R32, -R7, R12, RZ ;  /* 0x0000000c07207210 */ /* 0x000fe20007ffe1ff */
[----:B------:R-:W-:-:S04]  /*0f10*/  IMAD.MOV.U32 R12, RZ, RZ, RZ ;  /* 0x000000ffff0c7224 */ /* 0x000fc800078e00ff */
        /* <DEDUP_REMOVED lines=20> */
.L_x_6987:
[----:B------:R-:W-:-:S14]  /*1060*/  DSETP.NAN.AND P0, PT, R12, R12, PT ;  /* 0x0000000c0c00722a */ /* 0x000fdc0003f08000 */
[----:B------:R-:W-:Y:S05]  /*1070*/  @P0 BRA `(.L_x_6989) ;  /* 0x0000000000440947 */ /* 0x000fea0003800000 */
[----:B------:R-:W-:-:S14]  /*1080*/  DSETP.NAN.AND P0, PT, R8, R8, PT ;  /* 0x000000080800722a */ /* 0x000fdc0003f08000 */
[----:B------:R-:W-:Y:S05]  /*1090*/  @P0 BRA `(.L_x_6990) ;  /* 0x0000000000300947 */ /* 0x000fea0003800000 */
[----:B------:R-:W-:Y:S01]  /*10a0*/  ISETP.NE.AND P0, PT, R32, R33, PT ;  /* 0x000000212000720c */ /* 0x000fe20003f05270 */
[----:B------:R-:W-:Y:S01]  /*10b0*/  IMAD.MOV.U32 R7, RZ, RZ, -0x80000 ;  /* 0xfff80000ff077424 */ /* 0x000fe200078e00ff */
[----:B------:R-:W-:-:S11]  /*10c0*/  MOV R6, 0x0 ;  /* 0x0000000000067802 */ /* 0x000fd60000000f00 */
        /* <DEDUP_REMOVED lines=9> */
.L_x_6990:
[----:B------:R-:W-:Y:S01]  /*1160*/  LOP3.LUT R7, R9, 0x80000, RZ, 0xfc, !PT ;  /* 0x0008000009077812 */ /* 0x000fe200078efcff */
[----:B------:R-:W-:Y:S01]  /*1170*/  IMAD.MOV.U32 R6, RZ, RZ, R8 ;  /* 0x000000ffff067224 */ /* 0x000fe200078e0008 */
[----:B------:R-:W-:Y:S06]  /*1180*/  BRA `(.L_x_6988) ;  /* 0x0000000000087947 */ /* 0x000fec0003800000 */
.L_x_6989:
[----:B------:R-:W-:Y:S02]  /*1190*/  LOP3.LUT R7, R13, 0x80000, RZ, 0xfc, !PT ;  /* 0x000800000d077812 */ /* 0x000fe400078efcff */
[----:B------:R-:W-:-:S07]  /*11a0*/  MOV R6, R12 ;  /* 0x0000000c00067202 */ /* 0x000fce0000000f00 */
.L_x_6988:
[----:B------:R-:W-:Y:S05]  /*11b0*/  BSYNC B2 ;  /* 0x0000000000027941 */ /* 0x000fea0003800000 */
.L_x_6986:
[----:B------:R-:W-:Y:S02]  /*11c0*/  IMAD.MOV.U32 R8, RZ, RZ, R6 ;  /* 0x000000ffff087224 */ /* 0x000fe400078e0006 */
[----:B------:R-:W-:Y:S02]  /*11d0*/  IMAD.MOV.U32 R9, RZ, RZ, R7 ;  /* 0x000000ffff097224 */ /* 0x000fe400078e0007 */
[----:B------:R-:W-:Y:S02]  /*11e0*/  IMAD.MOV.U32 R6, RZ, RZ, R4 ;  /* 0x000000ffff067224 */ /* 0x000fe400078e0004 */
[----:B------:R-:W-:-:S04]  /*11f0*/  IMAD.MOV.U32 R7, RZ, RZ, 0x0 ;  /* 0x00000000ff077424 */ /* 0x000fc800078e00ff */
[----:B------:R-:W-:Y:S05]  /*1200*/  RET.REL.NODEC R6 `(_ZN2at6native27unrolled_elementwise_kernelINS0_13BinaryFunctorIdddZZZNS0_15binary_internal21div_trunc_kernel_cudaERNS_18TensorIteratorBaseEENKUlvE1_clEvENKUlvE_clEvEUlddE_EESt5arrayIPcLm3EELi4E23TrivialOffsetCalculatorILi2EjESD_ILi1EjENS0_6memory15LoadWithoutCastENSG_16StoreWithoutCastEEEviT_T0_T2_T3_T4_T5_) ;  /* 0xffffffec067c7950 */ /* 0x000fea0003c3ffff */
.L_x_6991:
        /* <DEDUP_REMOVED lines=15> */
.L_x_22700:


//--------------------- .text._ZN2at6native29vectorized_elementwise_kernelILi2ENS0_13BinaryFunctorIdddZZZNS0_15binary_internal21div_trunc_kernel_cudaERNS_18TensorIteratorBaseEENKUlvE1_clEvENKUlvE_clEvEUlddE_EESt5arrayIPcLm3EEEEviT0_T1_ --------------------------
	.section	.text._ZN2at6native29vectorized_elementwise_kernelILi2ENS0_13BinaryFunctorIdddZZZNS0_15binary_internal21div_trunc_kernel_cudaERNS_18TensorIteratorBaseEENKUlvE1_clEvENKUlvE_clEvEUlddE_EESt5arrayIPcLm3EEEEviT0_T1_,"ax",@progbits
	.align	128
        .global         _ZN2at6native29vectorized_elementwise_kernelILi2ENS0_13BinaryFunctorIdddZZZNS0_15binary_internal21div_trunc_kernel_cudaERNS_18TensorIteratorBaseEENKUlvE1_clEvENKUlvE_clEvEUlddE_EESt5arrayIPcLm3EEEEviT0_T1_
        .type           _ZN2at6native29vectorized_elementwise_kernelILi2ENS0_13BinaryFunctorIdddZZZNS0_15binary_internal21div_trunc_kernel_cudaERNS_18TensorIteratorBaseEENKUlvE1_clEvENKUlvE_clEvEUlddE_EESt5arrayIPcLm3EEEEviT0_T1_,@function
        .size           _ZN2at6native29vectorized_elementwise_kernelILi2ENS0_13BinaryFunctorIdddZZZNS0_15binary_internal21div_trunc_kernel_cudaERNS_18TensorIteratorBaseEENKUlvE1_clEvENKUlvE_clEvEUlddE_EESt5arrayIPcLm3EEEEviT0_T1_,(.L_x_22701 - _ZN2at6native29vectorized_elementwise_kernelILi2ENS0_13BinaryFunctorIdddZZZNS0_15binary_internal21div_trunc_kernel_cudaERNS_18TensorIteratorBaseEENKUlvE1_clEvENKUlvE_clEvEUlddE_EESt5arrayIPcLm3EEEEviT0_T1_)
        .other          _ZN2at6native29vectorized_elementwise_kernelILi2ENS0_13BinaryFunctorIdddZZZNS0_15binary_internal21div_trunc_kernel_cudaERNS_18TensorIteratorBaseEENKUlvE1_clEvENKUlvE_clEvEUlddE_EESt5arrayIPcLm3EEEEviT0_T1_,@"STO_CUDA_ENTRY STV_DEFAULT"
_ZN2at6native29vectorized_elementwise_kernelILi2ENS0_13BinaryFunctorIdddZZZNS0_15binary_internal21div_trunc_kernel_cudaERNS_18TensorIteratorBaseEENKUlvE1_clEvENKUlvE_clEvEUlddE_EESt5arrayIPcLm3EEEEviT0_T1_:
.text._ZN2at6native29vectorized_elementwise_kernelILi2ENS0_13BinaryFunctorIdddZZZNS0_15binary_internal21div_trunc_kernel_cudaERNS_18TensorIteratorBaseEENKUlvE1_clEvENKUlvE_clEvEUlddE_EESt5arrayIPcLm3EEEEviT0_T1_:
        /* <DEDUP_REMOVED lines=13> */
[----:B------:R-:W2:Y:S04]  /*00d0*/  LDG.E.128 R8, desc[UR4][R6.64] ;  /* 0x0000000406087981 */ /* 0x000ea8000c1e1d00 */
[----:B------:R-:W5:Y:S04]  /*00e0*/  LDG.E.128 R16, desc[UR4][R6.64+0x800] ;  /* 0x0008000406107981 */ /* 0x000f68000c1e1d00 */
[----:B------:R-:W5:Y:S04]  /*00f0*/  LDG.E.128 R20, desc[UR4][R6.64+0x1000] ;  /* 0x0010000406147981 */ /* 0x000f68000c1e1d00 */
[----:B------:R1:W5:Y:S01]  /*0100*/  LDG.E.128 R24, desc[UR4][R6.64+0x1800] ;  /* 0x0018000406187981 */ /* 0x000362000c1e1d00 */
[----:B0-----:R-:W-:-:S04]  /*0110*/  IMAD.WIDE R2, R0, 0x8, R2 ;  /* 0x0000000800027825 */ /* 0x001fc800078e0202 */
[----:B------:R-:W-:-:S05]  /*0120*/  IMAD.WIDE.U32 R4, R42, 0x10, R2 ;  /* 0x000000102a047825 */ /* 0x000fca00078e0002 */
[----:B------:R-:W1:Y:S01]  /*0130*/  LDG.E.128 R12, desc[UR4][R4.64] ;  /* 0x00000004040c7981 */ /* 0x000e62000c1e1d00 */
[----:B------:R-:W-:-:S03]  /*0140*/  IMAD.MOV.U32 R2, RZ, RZ, 0x1 ;  /* 0x00000001ff027424 */ /* 0x000fc600078e00ff */
[----:B------:R-:W5:Y:S04]  /*0150*/  LDG.E.128 R28, desc[UR4][R4.64+0x800] ;  /* 0x00080004041c7981 */ /* 0x000f68000c1e1d00 */
[----:B------:R-:W5:Y:S04]  /*0160*/  LDG.E.128 R32, desc[UR4][R4.64+0x1000] ;  /* 0x0010000404207981 */ /* 0x000f68000c1e1d00 */
[----:B------:R0:W5:Y:S01]  /*0170*/  LDG.E.128 R36, desc[UR4][R4.64+0x1800] ;  /* 0x0018000404247981 */ /* 0x000162000c1e1d00 */
[----:B------:R-:W-:Y:S01]  /*0180*/  BSSY B1, `(.L_x_6993) ;  /* 0x0000012000017945 */ /* 0x000fe20003800000 */
[----:B--2---:R-:W2:Y:S02]  /*0190*/  MUFU.RCP64H R3, R9 ;  /* 0x0000000900037308 */ /* 0x004ea40000001800 */
[----:B--2---:R-:W-:-:S08]  /*01a0*/  DFMA R40, -R8, R2, 1 ;  /* 0x3ff000000828742b */ /* 0x004fd00000000102 */
[----:B------:R-:W-:-:S08]  /*01b0*/  DFMA R40, R40, R40, R40 ;  /* 0x000000282828722b */ /* 0x000fd00000000028 */
[----:B------:R-:W-:-:S08]  /*01c0*/  DFMA R40, R2, R40, R2 ;  /* 0x000000280228722b */ /* 0x000fd00000000002 */
[----:B------:R-:W-:-:S08]  /*01d0*/  DFMA R2, -R8, R40, 1 ;  /* 0x3ff000000802742b */ /* 0x000fd00000000128 */
[----:B------:R-:W-:-:S08]  /*01e0*/  DFMA R2, R40, R2, R40 ;  /* 0x000000022802722b */ /* 0x000fd00000000028 */
[----:B-1----:R-:W-:-:S08]  /*01f0*/  DMUL R6, R12, R2 ;  /* 0x000000020c067228 */ /* 0x002fd00000000000 */
[----:B------:R-:W-:-:S08]  /*0200*/  DFMA R40, -R8, R6, R12 ;  /* 0x000000060828722b */ /* 0x000fd0000000010c */
[----:B------:R-:W-:Y:S01]  /*0210*/  DFMA R2, R2, R40, R6 ;  /* 0x000000280202722b */ /* 0x000fe20000000006 */
[----:B------:R-:W-:-:S09]  /*0220*/  FSETP.GEU.AND P1, PT, |R13|, 6.5827683646048100446e-37, PT ;  /* 0x036000000d00780b */ /* 0x000fd20003f2e200 */
[----:B0-----:R-:W-:-:S05]  /*0230*/  FFMA R4, RZ, R9, R3 ;  /* 0x00000009ff047223 */ /* 0x001fca0000000003 */
[----:B------:R-:W-:-:S13]  /*0240*/  FSETP.GT.AND P0, PT, |R4|, 1.469367938527859385e-39, PT ;  /* 0x001000000400780b */ /* 0x000fda0003f04200 */
[----:B------:R-:W-:Y:S05]  /*0250*/  @P0 BRA P1, `(.L_x_6994) ;  /* 0x0000000000100947 */ /* 0x000fea0000800000 */
[----:B------:R-:W-:-:S07]  /*0260*/  MOV R4, 0x280 ;  /* 0x0000028000047802 */ /* 0x000fce0000000f00 */
[----:B-----5:R-:W-:Y:S05]  /*0270*/  CALL.REL.NOINC `($__internal_4_$__cuda_sm20_div_rn_f64_full) ;  /* 0x0000002000c47944 */ /* 0x020fea0003c00000 */
[----:B------:R-:W-:Y:S01]  /*0280*/  IMAD.MOV.U32 R2, RZ, RZ, R6 ;  /* 0x000000ffff027224 */ /* 0x000fe200078e0006 */
[----:B------:R-:W-:-:S07]  /*0290*/  MOV R3, R5 ;  /* 0x0000000500037202 */ /* 0x000fce0000000f00 */
.L_x_6994:
[----:B------:R-:W-:Y:S05]  /*02a0*/  BSYNC B1 ;  /* 0x0000000000017941 */ /* 0x000fea0003800000 */
.L_x_6993:
[----:B------:R-:W0:Y:S01]  /*02b0*/  MUFU.RCP64H R5, R11 ;  /* 0x0000000b00057308 */ /* 0x000e220000001800 */
[----:B------:R-:W-:Y:S01]  /*02c0*/  IMAD.MOV.U32 R4, RZ, RZ, 0x1 ;  /* 0x00000001ff047424 */ /* 0x000fe200078e00ff */
[----:B------:R-:W-:Y:S01]  /*02d0*/  FSETP.GEU.AND P1, PT, |R15|, 6.5827683646048100446e-37, PT ;  /* 0x036000000f00780b */ /* 0x000fe20003f2e200 */
[----:B------:R-:W-:Y:S04]  /*02e0*/  BSSY B1, `(.L_x_6995) ;  /* 0x0000014000017945 */ /* 0x000fe80003800000 */
        /* <DEDUP_REMOVED lines=16> */
[----:B-----5:R-:W-:Y:S05]  /*03f0*/  CALL.REL.NOINC `($__internal_4_$__cuda_sm20_div_rn_f64_full) ;  /* 0x0000002000647944 */ /* 0x020fea0003c00000 */
[----:B------:R-:W-:Y:S02]  /*0400*/  IMAD.MOV.U32 R44, RZ, RZ, R6 ;  /* 0x000000ffff2c7224 */ /* 0x000fe400078e0006 */
[----:B------:R-:W-:-:S07]  /*0410*/  IMAD.MOV.U32 R45, RZ, RZ, R5 ;  /* 0x000000ffff2d7224 */ /* 0x000fce00078e0005 */
.L_x_6996:
[----:B------:R-:W-:Y:S05]  /*0420*/  BSYNC B1 ;  /* 0x0000000000017941 */ /* 0x000fea0003800000 */
.L_x_6995:
[----:B-----5:R-:W0:Y:S01]  /*0430*/  MUFU.RCP64H R5, R17 ;  /* 0x0000001100057308 */ /* 0x020e220000001800 */
[----:B------:R-:W-:Y:S01]  /*0440*/  MOV R4, 0x1 ;  /* 0x0000000100047802 */ /* 0x000fe20000000f00 */
[----:B------:R-:W-:Y:S01]  /*0450*/  BSSY B1, `(.L_x_6997) ;  /* 0x0000015000017945 */ /* 0x000fe20003800000 */
[----:B------:R-:W-:-:S04]  /*0460*/  FSETP.GEU.AND P1, PT, |R29|, 6.5827683646048100446e-37, PT ;  /* 0x036000001d00780b */ /* 0x000fc80003f2e200 */
        /* <DEDUP_REMOVED lines=16> */
[----:B------:R-:W-:Y:S05]  /*0570*/  CALL.REL.NOINC `($__internal_4_$__cuda_sm20_div_rn_f64_full) ;  /* 0x0000002000047944 */ /* 0x000fea0003c00000 */
[----:B------:R-:W-:Y:S02]  /*0580*/  IMAD.MOV.U32 R10, RZ, RZ, R6 ;  /* 0x000000ffff0a7224 */ /* 0x000fe400078e0006 */
[----:B------:R-:W-:-:S07]  /*0590*/  IMAD.MOV.U32 R11, RZ, RZ, R5 ;  /* 0x000000ffff0b7224 */ /* 0x000fce00078e0005 */
.L_x_6998:
[----:B------:R-:W-:Y:S05]  /*05a0*/  BSYNC B1 ;  /* 0x0000000000017941 */ /* 0x000fea0003800000 */
.L_x_6997:
        /* <DEDUP_REMOVED lines=20> */
[----:B------:R-:W-:Y:S05]  /*06f0*/  CALL.REL.NOINC `($__internal_4_$__cuda_sm20_div_rn_f64_full) ;  /* 0x0000001c00a47944 */ /* 0x000fea0003c00000 */
[----:B------:R-:W-:Y:S01]  /*0700*/  MOV R14, R6 ;  /* 0x00000006000e7202 */ /* 0x000fe20000000f00 */
[----:B------:R-:W-:-:S07]  /*0710*/  IMAD.MOV.U32 R15, RZ, RZ, R5 ;  /* 0x000000ffff0f7224 */ /* 0x000fce00078e0005 */
.L_x_7000:
[----:B------:R-:W-:Y:S05]  /*0720*/  BSYNC B1 ;  /* 0x0000000000017941 */ /* 0x000fea0003800000 */
.L_x_6999:
        /* <DEDUP_REMOVED lines=21> */
[----:B------:R-:W-:Y:S01]  /*0880*/  IMAD.MOV.U32 R16, RZ, RZ, R6 ;  /* 0x000000ffff107224 */ /* 0x000fe200078e0006 */
[----:B------:R-:W-:-:S07]  /*0890*/  MOV R17, R5 ;  /* 0x0000000500117202 */ /* 0x000fce0000000f00 */
.L_x_7002:
[----:B------:R-:W-:Y:S05]  /*08a0*/  BSYNC B1 ;  /* 0x0000000000017941 */ /* 0x000fea0003800000 */
.L_x_7001:
        /* <DEDUP_REMOVED lines=23> */
.L_x_7004:
[----:B------:R-:W-:Y:S05]  /*0a20*/  BSYNC B1 ;  /* 0x0000000000017941 */ /* 0x000fea0003800000 */
.L_x_7003:
[----:B------:R-:W0:Y:S01]  /*0a30*/  MUFU.RCP64H R5, R25 ;  /* 0x0000001900057308 */ /* 0x000e220000001800 */
        /* <DEDUP_REMOVED lines=22> */
.L_x_7006:
[----:B------:R-:W-:Y:S05]  /*0ba0*/  BSYNC B1 ;  /* 0x0000000000017941 */ /* 0x000fea0003800000 */
.L_x_7005:
        /* <DEDUP_REMOVED lines=21> */
[----:B------:R-:W-:-:S07]  /*0d00*/  MOV R4, R6 ;  /* 0x0000000600047202 */ /* 0x000fce0000000f00 */
.L_x_7008:
[----:B------:R-:W-:Y:S05]  /*0d10*/  BSYNC B1 ;  /* 0x0000000000017941 */ /* 0x000fea0003800000 */
.L_x_7007:
[----:B------:R-:W0:Y:S01]  /*0d20*/  LDC.64 R6, c[0x0][0x218] ;  /* 0x00008600ff067b82 */ /* 0x000e220000000a00 */
[----:B------:R-:W-:Y:S08]  /*0d30*/  FRND.F64.TRUNC R26, R44 ;  /* 0x0000002c001a7313 */ /* 0x000ff0000030d800 */
[----:B------:R-:W1:Y:S08]  /*0d40*/  FRND.F64.TRUNC R24, R2 ;  /* 0x0000000200187313 */ /* 0x000e70000030d800 */
[----:B------:R-:W-:Y:S01]  /*0d50*/  FRND.F64.TRUNC R14, R14 ;  /* 0x0000000e000e7313 */ /* 0x000fe2000030d800 */
[----:B0-----:R-:W-:-:S07]  /*0d60*/  IMAD.WIDE.U32 R6, R0, 0x8, R6 ;  /* 0x0000000800067825 */ /* 0x001fce00078e0006 */
[----:B------:R-:W0:Y:S01]  /*0d70*/  FRND.F64.TRUNC R12, R10 ;  /* 0x0000000a000c7313 */ /* 0x000e22000030d800 */
[----:B------:R-:W-:-:S07]  /*0d80*/  IMAD.WIDE R6, R42, 0x10, R6 ;  /* 0x000000102a067825 */ /* 0x000fce00078e0206 */
[----:B------:R-:W-:Y:S01]  /*0d90*/  FRND.F64.TRUNC R18, R18 ;  /* 0x0000001200127313 */ /* 0x000fe2000030d800 */
[----:B-1----:R-:W-:Y:S04]  /*0da0*/  STG.E.128 desc[UR4][R6.64], R24 ;  /* 0x0000001806007986 */ /* 0x002fe8000c101d04 */
[----:B0-----:R-:W-:Y:S03]  /*0db0*/  STG.E.128 desc[UR4][R6.64+0x800], R12 ;  /* 0x0008000c06007986 */ /* 0x001fe6000c101d04 */
[----:B------:R-:W0:Y:S08]  /*0dc0*/  FRND.F64.TRUNC R16, R16 ;  /* 0x0000001000107313 */ /* 0x000e30000030d800 */
[----:B------:R-:W-:Y:S01]  /*0dd0*/  FRND.F64.TRUNC R22, R4 ;  /* 0x0000000400167313 */ /* 0x000fe2000030d800 */
[----:B0-----:R-:W-:Y:S07]  /*0de0*/  STG.E.128 desc[UR4][R6.64+0x1000], R16 ;  /* 0x0010001006007986 */ /* 0x001fee000c101d04 */
[----:B------:R-:W0:Y:S02]  /*0df0*/  FRND.F64.TRUNC R20, R20 ;  /* 0x0000001400147313 */ /* 0x000e24000030d800 */
[----:B0-----:R-:W-:Y:S01]  /*0e00*/  STG.E.128 desc[UR4][R6.64+0x1800], R20 ;  /* 0x0018001406007986 */ /* 0x001fe2000c101d04 */
[----:B------:R-:W-:Y:S05]  /*0e10*/  EXIT ;  /* 0x000000000000794d */ /* 0x000fea0003800000 */
.L_x_6992:
[----:B------:R-:W0:Y:S01]  /*0e20*/  S2R R33, SR_TID.X ;  /* 0x0000000000217919 */ /* 0x000e220000002100 */
[----:B------:R-:W-:Y:S02]  /*0e30*/  CS2R R44, SRZ ;  /* 0x00000000002c7805 */ /* 0x000fe4000001ff00 */
[----:B------:R-:W-:Y:S02]  /*0e40*/  CS2R R42, SRZ ;  /* 0x00000000002a7805 */ /* 0x000fe4000001ff00 */
[----:B0-----:R-:W-:Y:S01]  /*0e50*/  ISETP.GE.AND P1, PT, R33, R32, PT ;  /* 0x000000202100720c */ /* 0x001fe20003f26270 */
[----:B------:R-:W-:-:S12]  /*0e60*/  IMAD.MOV.U32 R31, RZ, RZ, R33 ;  /* 0x000000ffff1f7224 */ /* 0x000fd800078e0021 */
[----:B------:R-:W-:Y:S01]  /*0e70*/  @!P1 IMAD.IADD R29, R0, 0x1, R31 ;  /* 0x00000001001d9824 */ /* 0x000fe200078e021f */
[----:B------:R-:W0:Y:S01]  /*0e80*/  @!P1 LDC.64 R24, c[0x0][0x220] ;  /* 0x00008800ff189b82 */ /* 0x000e220000000a00 */
[----:B------:R-:W-:-:S05]  /*0e90*/  @!P1 VIADD R31, R31, 0x80 ;  /* 0x000000801f1f9836 */ /* 0x000fca0000000000 */
[CC--:B------:R-:W-:Y:S02]  /*0ea0*/  ISETP.GE.AND P6, PT, R31.reuse, R32.reuse, PT ;  /* 0x000000201f00720c */ /* 0x0c0fe40003fc6270 */
[----:B------:R-:W1:Y:S11]  /*0eb0*/  @!P1 LDC.64 R26, c[0x0][0x228] ;  /* 0x00008a00ff1a9b82 */ /* 0x000e760000000a00 */
[----:B------:R-:W-:Y:S01]  /*0ec0*/  @!P6 IADD3 R7, R0, R31, RZ ;  /* 0x0000001f0007e210 */ /* 0x000fe20007ffe0ff */
[----:B------:R-:W-:Y:S01]  /*0ed0*/  @!P6 VIADD R31, R31, 0x80 ;  /* 0x000000801f1fe836 */ /* 0x000fe20000000000 */
[----:B------:R-:W2:Y:S04]  /*0ee0*/  @!P6 LDC.64 R2, c[0x0][0x220] ;  /* 0x00008800ff02eb82 */ /* 0x000ea80000000a00 */
[----:B------:R-:W-:-:S04]  /*0ef0*/  ISETP.GE.AND P5, PT, R31, R32, PT ;  /* 0x000000201f00720c */ /* 0x000fc80003fa6270 */
[----:B------:R-:W3:Y:S09]  /*0f00*/  @!P6 LDC.64 R4, c[0x0][0x228] ;  /* 0x00008a00ff04eb82 */ /* 0x000ef20000000a00 */
[----:B------:R-:W-:Y:S01]  /*0f10*/  @!P5 IMAD.IADD R11, R0, 0x1, R31 ;  /* 0x00000001000bd824 */ /* 0x000fe200078e021f */
[----:B------:R-:W4:Y:S01]  /*0f20*/  @!P5 LDC.64 R46, c[0x0][0x220] ;  /* 0x00008800ff2edb82 */ /* 0x000f220000000a00 */
[----:B------:R-:W-:-:S05]  /*0f30*/  @!P5 VIADD R31, R31, 0x80 ;  /* 0x000000801f1fd836 */ /* 0x000fca0000000000 */
[----:B------:R-:W-:Y:S01]  /*0f40*/  ISETP.GE.AND P4, PT, R31, R32, PT ;  /* 0x000000201f00720c */ /* 0x000fe20003f86270 */
[C---:B--2---:R-:W-:Y:S01]  /*0f50*/  @!P6 IMAD.WIDE.U32 R2, R7.reuse, 0x8, R2 ;  /* 0x000000080702e825 */ /* 0x044fe200078e0002 */
[----:B------:R-:W2:Y:S04]  /*0f60*/  @!P5 LDC.64 R48, c[0x0][0x228] ;  /* 0x00008a00ff30db82 */ /* 0x000ea80000000a00 */
[----:B------:R-:W5:Y:S01]  /*0f70*/  @!P6 LDG.E.64 R44, desc[UR4][R2.64] ;  /* 0x00000004022ce981 */ /* 0x000f62000c1e1b00 */
[----:B---3--:R-:W-:-:S06]  /*0f80*/  @!P6 IMAD.WIDE.U32 R6, R7, 0x8, R4 ;  /* 0x000000080706e825 */ /* 0x008fcc00078e0004 */
[----:B------:R-:W-:Y:S01]  /*0f90*/  @!P4 IADD3 R53, R0, R31, RZ ;  /* 0x0000001f0035c210 */ /* 0x000fe20007ffe0ff */
[----:B------:R-:W-:Y:S01]  /*0fa0*/  @!P4 VIADD R31, R31, 0x80 ;  /* 0x000000801f1fc836 */ /* 0x000fe20000000000 */
[----:B------:R-:W3:Y:S01]  /*0fb0*/  @!P4 LDC.64 R50, c[0x0][0x220] ;  /* 0x00008800ff32cb82 */ /* 0x000ee20000000a00 */
[----:B------:R0:W5:Y:S03]  /*0fc0*/  @!P6 LDG.E.64 R42, desc[UR4][R6.64] ;  /* 0x00000004062ae981 */ /* 0x000166000c1e1b00 */
[----:B------:R-:W-:-:S04]  /*0fd0*/  ISETP.GE.AND P3, PT, R31, R32, PT ;  /* 0x000000201f00720c */ /* 0x000fc80003f66270 */
[----:B------:R-:W1:Y:S09]  /*0fe0*/  @!P4 LDC.64 R8, c[0x0][0x228] ;  /* 0x00008a00ff08cb82 */ /* 0x000e720000000a00 */
[----:B------:R-:W-:Y:S01]  /*0ff0*/  @!P3 IMAD.IADD R19, R0, 0x1, R31 ;  /* 0x000000010013b824 */ /* 0x000fe200078e021f */
[----:B------:R-:W2:Y:S01]  /*1000*/  @!P3 LDC.64 R16, c[0x0][0x220] ;  /* 0x00008800ff10bb82 */ /* 0x000ea20000000a00 */
[----:B------:R-:W-:-:S05]  /*1010*/  @!P3 VIADD R31, R31, 0x80 ;  /* 0x000000801f1fb836 */ /* 0x000fca0000000000 */
[-C--:B------:R-:W-:Y:S01]  /*1020*/  ISETP.GE.AND P2, PT, R31, R32.reuse, PT ;  /* 0x000000201f00720c */ /* 0x080fe20003f46270 */
[----:B---3--:R-:W-:Y:S01]  /*1030*/  @!P4 IMAD.WIDE.U32 R50, R53, 0x8, R50 ;  /* 0x000000083532c825 */ /* 0x008fe200078e0032 */
[----:B------:R-:W3:Y:S11]  /*1040*/  @!P3 LDC.64 R20, c[0x0][0x228] ;  /* 0x00008a00ff14bb82 */ /* 0x000ef60000000a00 */
[----:B------:R-:W-:Y:S01]  /*1050*/  @!P2 IADD3 R18, R0, R31, RZ ;  /* 0x0000001f0012a210 */ /* 0x000fe20007ffe0ff */
[----:B------:R-:W-:Y:S01]  /*1060*/  @!P2 VIADD R31, R31, 0x80 ;  /* 0x000000801f1fa836 */ /* 0x000fe20000000000 */
[----:B------:R-:W3:Y:S04]  /*1070*/  @!P2 LDC.64 R22, c[0x0][0x220] ;  /* 0x00008800ff16ab82 */ /* 0x000ee80000000a00 */
[----:B------:R-:W-:-:S04]  /*1080*/  ISETP.GE.AND P0, PT, R31, R32, PT ;  /* 0x000000201f00720c */ /* 0x000fc80003f06270 */
[----:B------:R-:W3:Y:S09]  /*1090*/  @!P2 LDC.64 R40, c[0x0][0x228] ;  /* 0x00008a00ff28ab82 */ /* 0x000ef20000000a00 */
[----:B------:R-:W-:Y:S01]  /*10a0*/  @!P0 IMAD.IADD R35, R0, 0x1, R31 ;  /* 0x0000000100238824 */ /* 0x000fe200078e021f */
[----:B------:R-:W3:Y:S01]  /*10b0*/  @!P0 LDC.64 R4, c[0x0][0x220] ;  /* 0x00008800ff048b82 */ /* 0x000ee20000000a00 */
[----:B------:R-:W-:-:S05]  /*10c0*/  @!P0 VIADD R31, R31, 0x80 ;  /* 0x000000801f1f8836 */ /* 0x000fca0000000000 */
[----:B------:R-:W-:Y:S01]  /*10d0*/  ISETP.GE.AND P6, PT, R31, R32, PT ;  /* 0x000000201f00720c */ /* 0x000fe20003fc6270 */
[----:B-1----:R-:W-:Y:S01]  /*10e0*/  @!P4 IMAD.WIDE.U32 R52, R53, 0x8, R8 ;  /* 0x000000083534c825 */ /* 0x002fe200078e0008 */
[----:B0-----:R-:W0:Y:S11]  /*10f0*/  @!P0 LDC.64 R6, c[0x0][0x228] ;  /* 0x00008a00ff068b82 */ /* 0x001e360000000a00 */
[----:B------:R-:W1:Y:S08]  /*1100*/  @!P6 LDC.64 R8, c[0x0][0x220] ;  /* 0x00008800ff08eb82 */ /* 0x000e700000000a00 */
[----:B------:R-:W1:Y:S01]  /*1110*/  @!P6 LDC.64 R12, c[0x0][0x228] ;  /* 0x00008a00ff0ceb82 */ /* 0x000e620000000a00 */
[----:B------:R-:W-:Y:S01]  /*1120*/  CS2R R36, SRZ ;  /* 0x0000000000247805 */ /* 0x000fe2000001ff00 */
[----:B----4-:R-:W-:Y:S01]  /*1130*/  @!P5 IMAD.WIDE.U32 R46, R11, 0x8, R46 ;  /* 0x000000080b2ed825 */ /* 0x010fe200078e002e */
[----:B------:R-:W-:-:S03]  /*1140*/  CS2R R2, SRZ ;  /* 0x0000000000027805 */ /* 0x000fc6000001ff00 */
[----:B--2---:R-:W-:Y:S01]  /*1150*/  @!P5 IMAD.WIDE.U32 R48, R11, 0x8, R48 ;  /* 0x000000080b30d825 */ /* 0x004fe200078e0030 */
[----:B------:R3:W5:Y:S04]  /*1160*/  @!P5 LDG.E.64 R36, desc[UR4][R46.64] ;  /* 0x000000042e24d981 */ /* 0x000768000c1e1b00 */
[----:B------:R0:W5:Y:S01]  /*1170*/  @!P5 LDG.E.64 R2, desc[UR4][R48.64] ;  /* 0x000000043002d981 */ /* 0x000162000c1e1b00 */
[----:B---3--:R-:W-:Y:S01]  /*1180*/  @!P0 IMAD.WIDE.U32 R46, R35, 0x8, R4 ;  /* 0x00000008232e8825 */ /* 0x008fe200078e0004 */
[----:B------:R-:W-:-:S03]  /*1190*/  @!P6 IADD3 R5, R0, R31, RZ ;  /* 0x0000001f0005e210 */ /* 0x000fc60007ffe0ff */
[----:B0-----:R-:W-:Y:S01]  /*11a0*/  @!P0 IMAD.WIDE.U32 R48, R35, 0x8, R6 ;  /* 0x0000000823308825 */ /* 0x001fe200078e0006 */
[----:B------:R-:W-:Y:S02]  /*11b0*/  CS2R R38, SRZ ;  /* 0x0000000000267805 */ /* 0x000fe4000001ff00 */
[----:B------:R-:W-:Y:S01]  /*11c0*/  CS2R R10, SRZ ;  /* 0x00000000000a7805 */ /* 0x000fe2000001ff00 */
[C---:B-1----:R-:W-:Y:S01]  /*11d0*/  @!P6 IMAD.WIDE.U32 R30, R5.reuse, 0x8, R8 ;  /* 0x00000008051ee825 */ /* 0x042fe200078e0008 */
[----:B------:R-:W-:Y:S02]  /*11e0*/  CS2R R14, SRZ ;  /* 0x00000000000e7805 */ /* 0x000fe4000001ff00 */
[----:B------:R-:W-:Y:S01]  /*11f0*/  CS2R R8, SRZ ;  /* 0x0000000000087805 */ /* 0x000fe2000001ff00 */
[----:B------:R0:W5:Y:S01]  /*1200*/  @!P4 LDG.E.64 R38, desc[UR4][R50.64] ;  /* 0x000000043226c981 */ /* 0x000162000c1e1b00 */
[----:B------:R-:W-:Y:S01]  /*1210*/  @!P6 IMAD.WIDE.U32 R34, R5, 0x8, R12 ;  /* 0x000000080522e825 */ /* 0x000fe200078e000c */
[----:B------:R-:W-:-:S02]  /*1220*/  CS2R R12, SRZ ;  /* 0x00000000000c7805 */ /* 0x000fc4000001ff00 */
[----:B------:R0:W5:Y:S01]  /*1230*/  @!P4 LDG.E.64 R10, desc[UR4][R52.64] ;  /* 0x00000004340ac981 */ /* 0x000162000c1e1b00 */
[----:B------:R-:W-:Y:S01]  /*1240*/  @!P3 IMAD.WIDE.U32 R54, R19, 0x8, R16 ;  /* 0x000000081336b825 */ /* 0x000fe200078e0010 */
[----:B------:R-:W-:-:S03]  /*1250*/  CS2R R16, SRZ ;  /* 0x0000000000107805 */ /* 0x000fc6000001ff00 */
[----:B------:R-:W-:Y:S01]  /*1260*/  @!P3 IMAD.WIDE.U32 R56, R19, 0x8, R20 ;  /* 0x000000081338b825 */ /* 0x000fe200078e0014 */
[----:B------:R-:W-:Y:S01]  /*1270*/  CS2R R20, SRZ ;  /* 0x0000000000147805 */ /* 0x000fe2000001ff00 */
[----:B------:R0:W5:Y:S02]  /*1280*/  @!P3 LDG.E.64 R14, desc[UR4][R54.64] ;  /* 0x00000004360eb981 */ /* 0x000164000c1e1b00 */
[C---:B------:R-:W-:Y:S01]  /*1290*/  @!P2 IMAD.WIDE.U32 R58, R18.reuse, 0x8, R22 ;  /* 0x00000008123aa825 */ /* 0x040fe200078e0016 */
[----:B------:R-:W-:Y:S01]  /*12a0*/  CS2R R22, SRZ ;  /* 0x0000000000167805 */ /* 0x000fe2000001ff00 */
[----:B------:R0:W5:Y:S02]  /*12b0*/  @!P3 LDG.E.64 R16, desc[UR4][R56.64] ;  /* 0x000000043810b981 */ /* 0x000164000c1e1b00 */
[----:B------:R-:W-:Y:S01]  /*12c0*/  @!P2 IMAD.WIDE.U32 R40, R18, 0x8, R40 ;  /* 0x000000081228a825 */ /* 0x000fe200078e0028 */
[----:B------:R-:W-:Y:S02]  /*12d0*/  CS2R R18, SRZ ;  /* 0x0000000000127805 */ /* 0x000fe4000001ff00 */
[----:B------:R0:W5:Y:S01]  /*12e0*/  @!P0 LDG.E.64 R22, desc[UR4][R46.64] ;  /* 0x000000042e168981 */ /* 0x000162000c1e1b00 */
[----:B------:R-:W-:Y:S01]  /*12f0*/  @!P1 IMAD.WIDE.U32 R4, R29, 0x8, R24 ;  /* 0x000000081d049825 */ /* 0x000fe200078e0018 */
[----:B------:R-:W-:-:S02]  /*1300*/  CS2R R24, SRZ ;  /* 0x0000000000187805 */ /* 0x000fc4000001ff00 */
[----:B------:R0:W5:Y:S01]  /*1310*/  @!P2 LDG.E.64 R18, desc[UR4][R58.64] ;  /* 0x000000043a12a981 */ /* 0x000162000c1e1b00 */
[----:B------:R-:W-:Y:S01]  /*1320*/  @!P1 IMAD.WIDE.U32 R6, R29, 0x8, R26 ;  /* 0x000000081d069825 */ /* 0x000fe200078e001a */
[----:B------:R-:W-:Y:S02]  /*1330*/  CS2R R26, SRZ ;  /* 0x00000000001a7805 */ /* 0x000fe4000001ff00 */
[----:B------:R-:W-:Y:S01]  /*1340*/  CS2R R28, SRZ ;  /* 0x00000000001c7805 */ /* 0x000fe2000001ff00 */
[----:B------:R0:W5:Y:S04]  /*1350*/  @!P2 LDG.E.64 R20, desc[UR4][R40.64] ;  /* 0x000000042814a981 */ /* 0x000168000c1e1b00 */
[----:B------:R0:W5:Y:S04]  /*1360*/  @!P0 LDG.E.64 R24, desc[UR4][R48.64] ;  /* 0x0000000430188981 */ /* 0x000168000c1e1b00 */
[----:B------:R0:W5:Y:S04]  /*1370*/  @!P6 LDG.E.64 R26, desc[UR4][R30.64] ;  /* 0x000000041e1ae981 */ /* 0x000168000c1e1b00 */
[----:B------:R0:W5:Y:S04]  /*1380*/  @!P6 LDG.E.64 R28, desc[UR4][R34.64] ;  /* 0x00000004221ce981 */ /* 0x000168000c1e1b00 */
        /* <DEDUP_REMOVED lines=19> */
[----:B------:R-:W-:-:S07]  /*14c0*/  MOV R4, 0x14e0 ;  /* 0x000014e000047802 */ /* 0x000fce0000000f00 */
[----:B------:R-:W-:Y:S05]  /*14d0*/  CALL.REL.NOINC `($__internal_4_$__cuda_sm20_div_rn_f64_full) ;  /* 0x00000010002c7944 */ /* 0x000fea0003c00000 */
[----:B------:R-:W-:-:S07]  /*14e0*/  IMAD.MOV.U32 R7, RZ, RZ, R5 ;  /* 0x000000ffff077224 */ /* 0x000fce00078e0005 */
.L_x_7012:
[----:B------:R-:W-:Y:S05]  /*14f0*/  BSYNC B2 ;  /* 0x0000000000027941 */ /* 0x000fea0003800000 */
.L_x_7011:
[----:B------:R1:W2:Y:S02]  /*1500*/  FRND.F64.TRUNC R30, R6 ;  /* 0x00000006001e7313 */ /* 0x0002a4000030d800 */
.L_x_7010:
[----:B------:R-:W-:Y:S05]  /*1510*/  BSYNC B1 ;  /* 0x0000000000017941 */ /* 0x000fea0003800000 */
.L_x_7009:
[----:B0-----:R-:W-:Y:S01]  /*1520*/  VIADD R35, R33, 0x80 ;  /* 0x0000008021237836 */ /* 0x001fe20000000000 */
[----:B------:R-:W-:Y:S04]  /*1530*/  BSSY B1, `(.L_x_7013) ;  /* 0x000001b000017945 */ /* 0x000fe80003800000 */
[----:B------:R-:W-:-:S13]  /*1540*/  ISETP.GE.AND P0, PT, R35, R32, PT ;  /* 0x000000202300720c */ /* 0x000fda0003f06270 */
[----:B------:R-:W-:Y:S05]  /*1550*/  @P0 BRA `(.L_x_7014) ;  /* 0x0000000000600947 */ /* 0x000fea0003800000 */
[----:B-----5:R-:W1:Y:S01]  /*1560*/  MUFU.RCP64H R5, R43 ;  /* 0x0000002b00057308 */ /* 0x020e620000001800 */
[----:B------:R-:W-:Y:S01]  /*1570*/  MOV R4, 0x1 ;  /* 0x0000000100047802 */ /* 0x000fe20000000f00 */
[----:B------:R-:W-:Y:S01]  /*1580*/  BSSY B2, `(.L_x_7015) ;  /* 0x0000014000027945 */ /* 0x000fe20003800000 */
[----:B------:R-:W-:-:S04]  /*1590*/  FSETP.GEU.AND P2, PT, |R45|, 6.5827683646048100446e-37, PT ;  /* 0x036000002d00780b */ /* 0x000fc80003f4e200 */
[----:B-1----:R-:W-:-:S08]  /*15a0*/  DFMA R6, R4, -R42, 1 ;  /* 0x3ff000000406742b */ /* 0x002fd0000000082a */
        /* <DEDUP_REMOVED lines=15> */
[----:B--2---:R-:W-:Y:S05]  /*16a0*/  CALL.REL.NOINC `($__internal_4_$__cuda_sm20_div_rn_f64_full) ;  /* 0x0000000c00b87944 */ /* 0x004fea0003c00000 */
[----:B------:R-:W-:-:S07]  /*16b0*/  IMAD.MOV.U32 R7, RZ, RZ, R5 ;  /* 0x000000ffff077224 */ /* 0x000fce00078e0005 */
.L_x_7016:
[----:B------:R-:W-:Y:S05]  /*16c0*/  BSYNC B2 ;  /* 0x0000000000027941 */ /* 0x000fea0003800000 */
.L_x_7015:
[----:B------:R0:W3:Y:S02]  /*16d0*/  FRND.F64.TRUNC R42, R6 ;  /* 0x00000006002a7313 */ /* 0x0000e4000030d800 */
.L_x_7014:
[----:B------:R-:W-:Y:S05]  /*16e0*/  BSYNC B1 ;  /* 0x0000000000017941 */ /* 0x000fea0003800000 */
.L_x_7013:
[----:B------:R-:W-:Y:S01]  /*16f0*/  VIADD R5, R33, 0x100 ;  /* 0x0000010021057836 */ /* 0x000fe20000000000 */
[----:B------:R-:W-:Y:S04]  /*1700*/  BSSY B1, `(.L_x_7017) ;  /* 0x000001b000017945 */ /* 0x000fe80003800000 */
[----:B------:R-:W-:-:S13]  /*1710*/  ISETP.GE.AND P0, PT, R5, R32, PT ;  /* 0x000000200500720c */ /* 0x000fda0003f06270 */
[----:B------:R-:W-:Y:S05]  /*1720*/  @P0 BRA `(.L_x_7018) ;  /* 0x0000000000600947 */ /* 0x000fea0003800000 */
[----:B-----5:R-:W0:Y:S01]  /*1730*/  MUFU.RCP64H R5, R3 ;  /* 0x0000000300057308 */ /* 0x020e220000001800 */
[----:B------:R-:W-:Y:S01]  /*1740*/  IMAD.MOV.U32 R4, RZ, RZ, 0x1 ;  /* 0x00000001ff047424 */ /* 0x000fe200078e00ff */
[----:B------:R-:W-:Y:S01]  /*1750*/  FSETP.GEU.AND P2, PT, |R37|, 6.5827683646048100446e-37, PT ;  /* 0x036000002500780b */ /* 0x000fe20003f4e200 */
[----:B------:R-:W-:Y:S04]  /*1760*/  BSSY B2, `(.L_x_7019) ;  /* 0x0000013000027945 */ /* 0x000fe80003800000 */
[----:B01----:R-:W-:-:S08]  /*1770*/  DFMA R6, R4, -R2, 1 ;  /* 0x3ff000000406742b */ /* 0x003fd00000000802 */
        /* <DEDUP_REMOVED lines=15> */
[----:B--23--:R-:W-:Y:S05]  /*1870*/  CALL.REL.NOINC `($__internal_4_$__cuda_sm20_div_rn_f64_full) ;  /* 0x0000000c00447944 */ /* 0x00cfea0003c00000 */
[----:B------:R-:W-:-:S07]  /*1880*/  MOV R7, R5 ;  /* 0x0000000500077202 */ /* 0x000fce0000000f00 */
.L_x_7020:
[----:B------:R-:W-:Y:S05]  /*1890*/  BSYNC B2 ;  /* 0x0000000000027941 */ /* 0x000fea0003800000 */
.L_x_7019:
[----:B------:R4:W0:Y:S02]  /*18a0*/  FRND.F64.TRUNC R2, R6 ;  /* 0x0000000600027313 */ /* 0x000824000030d800 */
.L_x_7018:
[----:B------:R-:W-:Y:S05]  /*18b0*/  BSYNC B1 ;  /* 0x0000000000017941 */ /* 0x000fea0003800000 */
.L_x_7017:
        /* <DEDUP_REMOVED lines=8> */
[----:B01--4-:R-:W-:-:S08]  /*1940*/  DFMA R6, R4, -R10, 1 ;  /* 0x3ff000000406742b */ /* 0x013fd0000000080a */
        /* <DEDUP_REMOVED lines=15> */
[----:B--23--:R-:W-:Y:S05]  /*1a40*/  CALL.REL.NOINC `($__internal_4_$__cuda_sm20_div_rn_f64_full) ;  /* 0x0000000800d07944 */ /* 0x00cfea0003c00000 */
[----:B------:R-:W-:-:S07]  /*1a50*/  IMAD.MOV.U32 R7, RZ, RZ, R5 ;  /* 0x000000ffff077224 */ /* 0x000fce00078e0005 */
.L_x_7024:
[----:B------:R-:W-:Y:S05]  /*1a60*/  BSYNC B2 ;  /* 0x0000000000027941 */ /* 0x000fea0003800000 */
.L_x_7023:
[----:B------:R0:W1:Y:S02]  /*1a70*/  FRND.F64.TRUNC R10, R6 ;  /* 0x00000006000a7313 */ /* 0x000064000030d800 */
.L_x_7022:
[----:B------:R-:W-:Y:S05]  /*1a80*/  BSYNC B1 ;  /* 0x0000000000017941 */ /* 0x000fea0003800000 */
.L_x_7021:
[----:B------:R-:W-:Y:S01]  /*1a90*/  IADD3 R5, R33, 0x200, RZ ;  /* 0x0000020021057810 */ /* 0x000fe20007ffe0ff */
[----:B------:R-:W-:Y:S03]  /*1aa0*/  BSSY B1, `(.L_x_7025) ;  /* 0x000001b000017945 */ /* 0x000fe60003800000 */
        /* <DEDUP_REMOVED lines=24> */
.L_x_7028:
[----:B------:R-:W-:Y:S05]  /*1c30*/  BSYNC B2 ;  /* 0x0000000000027941 */ /* 0x000fea0003800000 */
.L_x_7027:
[----:B------:R0:W1:Y:S02]  /*1c40*/  FRND.F64.TRUNC R14, R6 ;  /* 0x00000006000e7313 */ /* 0x000064000030d800 */
.L_x_7026:
[----:B------:R-:W-:Y:S05]  /*1c50*/  BSYNC B1 ;  /* 0x0000000000017941 */ /* 0x000fea0003800000 */
.L_x_7025:
[----:B------:R-:W-:Y:S01]  /*1c60*/  VIADD R5, R33, 0x280 ;  /* 0x0000028021057836 */ /* 0x000fe20000000000 */
[----:B------:R-:W-:Y:S04]  /*1c70*/  BSSY B1, `(.L_x_7029) ;  /* 0x000001b000017945 */ /* 0x000fe80003800000 */
[----:B------:R-:W-:-:S13]  /*1c80*/  ISETP.GE.AND P0, PT, R5, R32, PT ;  /* 0x000000200500720c */ /* 0x000fda0003f06270 */
[----:B------:R-:W-:Y:S05]  /*1c90*/  @P0 BRA `(.L_x_7030) ;  /* 0x0000000000600947 */ /* 0x000fea0003800000 */
[----:B-----5:R-:W0:Y:S01]  /*1ca0*/  MUFU.RCP64H R5, R21 ;  /* 0x0000001500057308 */ /* 0x020e220000001800 */
[----:B------:R-:W-:Y:S01]  /*1cb0*/  MOV R4, 0x1 ;  /* 0x0000000100047802 */ /* 0x000fe20000000f00 */
[----:B------:R-:W-:Y:S01]  /*1cc0*/  BSSY B2, `(.L_x_7031) ;  /* 0x0000014000027945 */ /* 0x000fe20003800000 */
[----:B------:R-:W-:-:S04]  /*1cd0*/  FSETP.GEU.AND P2, PT, |R19|, 6.5827683646048100446e-37, PT ;  /* 0x036000001300780b */ /* 0x000fc80003f4e200 */
        /* <DEDUP_REMOVED lines=18> */
.L_x_7032:
[----:B------:R-:W-:Y:S05]  /*1e00*/  BSYNC B2 ;  /* 0x0000000000027941 */ /* 0x000fea0003800000 */
.L_x_7031:
[----:B------:R0:W1:Y:S02]  /*1e10*/  FRND.F64.TRUNC R16, R6 ;  /* 0x0000000600107313 */ /* 0x000064000030d800 */
.L_x_7030:
[----:B------:R-:W-:Y:S05]  /*1e20*/  BSYNC B1 ;  /* 0x0000000000017941 */ /* 0x000fea0003800000 */
.L_x_7029:
        /* <DEDUP_REMOVED lines=26> */
.L_x_7036:
[----:B------:R-:W-:Y:S05]  /*1fd0*/  BSYNC B2 ;  /* 0x0000000000027941 */ /* 0x000fea0003800000 */
.L_x_7035:
[----:B------:R0:W1:Y:S02]  /*1fe0*/  FRND.F64.TRUNC R18, R6 ;  /* 0x0000000600127313 */ /* 0x000064000030d800 */
.L_x_7034:
[----:B------:R-:W-:Y:S05]  /*1ff0*/  BSYNC B1 ;  /* 0x0000000000017941 */ /* 0x000fea0003800000 */
.L_x_7033:
        /* <DEDUP_REMOVED lines=26> */
.L_x_7040:
[----:B------:R-:W-:Y:S05]  /*21a0*/  BSYNC B2 ;  /* 0x0000000000027941 */ /* 0x000fea0003800000 */
.L_x_7039:
[----:B------:R-:W0:Y:S02]  /*21b0*/  FRND.F64.TRUNC R6, R6 ;  /* 0x0000000600067313 */ /* 0x000e24000030d800 */
.L_x_7038:
[----:B------:R-:W-:Y:S05]  /*21c0*/  BSYNC B1 ;  /* 0x0000000000017941 */ /* 0x000fea0003800000 */
.L_x_7037:
[----:B-----5:R-:W1:Y:S01]  /*21d0*/  @!P1 S2R R9, SR_TID.X ;  /* 0x0000000000099919 */ /* 0x020e620000002100 */
[----:B------:R-:W2:Y:S01]  /*21e0*/  @!P1 LDC.64 R4, c[0x0][0x218] ;  /* 0x00008600ff049b82 */ /* 0x000ea20000000a00 */
[----:B------:R-:W-:Y:S01]  /*21f0*/  @!P1 IMAD.MOV.U32 R33, RZ, RZ, R35 ;  /* 0x000000ffff219224 */ /* 0x000fe200078e0023 */
[----:B------:R-:W-:Y:S04]  /*2200*/  BSSY B0, `(.L_x_7041) ;  /* 0x0000030000007945 */ /* 0x000fe80003800000 */
[----:B------:R-:W-:Y:S01]  /*2210*/  BSSY B1, `(.L_x_7042) ;  /* 0x0000028000017945 */ /* 0x000fe20003800000 */
[----:B------:R-:W-:Y:S02]  /*2220*/  ISETP.GE.AND P0, PT, R33, R32, PT ;  /* 0x000000202100720c */ /* 0x000fe40003f06270 */
[----:B-1----:R-:W-:-:S05]  /*2230*/  @!P1 IADD3 R9, R0, R9, RZ ;  /* 0x0000000900099210 */ /* 0x002fca0007ffe0ff */
[----:B--2---:R-:W-:-:S05]  /*2240*/  @!P1 IMAD.WIDE.U32 R4, R9, 0x8, R4 ;  /* 0x0000000809049825 */ /* 0x004fca00078e0004 */
[----:B------:R1:W-:Y:S01]  /*2250*/  @!P1 STG.E.64 desc[UR4][R4.64], R30 ;  /* 0x0000001e04009986 */ /* 0x0003e2000c101b04 */
[----:B------:R-:W-:Y:S05]  /*2260*/  @P0 BRA `(.L_x_7043) ;  /* 0x0000000000300947 */ /* 0x000fea0003800000 */
[----:B-1----:R-:W1:Y:S01]  /*2270*/  LDC.64 R4, c[0x0][0x218] ;  /* 0x00008600ff047b82 */ /* 0x002e620000000a00 */
[----:B------:R-:W-:Y:S02]  /*2280*/  IMAD.IADD R9, R0, 0x1, R33 ;  /* 0x0000000100097824 */ /* 0x000fe400078e0221 */
[----:B------:R-:W-:-:S05]  /*2290*/  VIADD R33, R33, 0x80 ;  /* 0x0000008021217836 */ /* 0x000fca0000000000 */
[----:B------:R-:W-:Y:S01]  /*22a0*/  ISETP.GE.AND P0, PT, R33, R32, PT ;  /* 0x000000202100720c */ /* 0x000fe20003f06270 */
[----:B-1----:R-:W-:-:S05]  /*22b0*/  IMAD.WIDE.U32 R4, R9, 0x8, R4 ;  /* 0x0000000809047825 */ /* 0x002fca00078e0004 */
[----:B---3--:R1:W-:Y:S07]  /*22c0*/  STG.E.64 desc[UR4][R4.64], R42 ;  /* 0x0000002a04007986 */ /* 0x0083ee000c101b04 */
[----:B------:R-:W-:Y:S05]  /*22d0*/  @P0 BRA `(.L_x_7044) ;  /* 0x0000000000300947 */ /* 0x000fea0003800000 */
[----:B-1----:R-:W1:Y:S01]  /*22e0*/  LDC.64 R4, c[0x0][0x218] ;  /* 0x00008600ff047b82 */ /* 0x002e620000000a00 */
[----:B------:R-:W-:Y:S01]  /*22f0*/  IADD3 R9, R0, R33, RZ ;  /* 0x0000002100097210 */ /* 0x000fe20007ffe0ff */
[----:B------:R-:W-:-:S04]  /*2300*/  VIADD R33, R33, 0x80 ;  /* 0x0000008021217836 */ /* 0x000fc80000000000 */
[----:B-1----:R-:W-:-:S05]  /*2310*/  IMAD.WIDE.U32 R4, R9, 0x8, R4 ;  /* 0x0000000809047825 */ /* 0x002fca00078e0004 */
[----:B0-----:R2:W-:Y:S02]  /*2320*/  STG.E.64 desc[UR4][R4.64], R2 ;  /* 0x0000000204007986 */ /* 0x0015e4000c101b04 */
.L_x_7043:
[----:B------:R-:W-:-:S13]  /*2330*/  ISETP.GE.AND P0, PT, R33, R32, PT ;  /* 0x000000202100720c */ /* 0x000fda0003f06270 */
[----:B------:R-:W-:Y:S05]  /*2340*/  @P0 BRA `(.L_x_7045) ;  /* 0x0000000000300947 */ /* 0x000fea0003800000 */
[----:B0-2---:R-:W0:Y:S01]  /*2350*/  LDC.64 R2, c[0x0][0x218] ;  /* 0x00008600ff027b82 */ /* 0x005e220000000a00 */
[----:B-1----:R-:W-:Y:S02]  /*2360*/  IMAD.IADD R5, R0, 0x1, R33 ;  /* 0x0000000100057824 */ /* 0x002fe400078e0221 */
[----:B------:R-:W-:Y:S02]  /*2370*/  VIADD R33, R33, 0x80 ;  /* 0x0000008021217836 */ /* 0x000fe40000000000 */
[----:B0-----:R-:W-:-:S05]  /*2380*/  IMAD.WIDE.U32 R2, R5, 0x8, R2 ;  /* 0x0000000805027825 */ /* 0x001fca00078e0002 */
[----:B------:R2:W-:Y:S02]  /*2390*/  STG.E.64 desc[UR4][R2.64], R10 ;  /* 0x0000000a02007986 */ /* 0x0005e4000c101b04 */
.L_x_7044:
[----:B------:R-:W-:-:S13]  /*23a0*/  ISETP.GE.AND P0, PT, R33, R32, PT ;  /* 0x000000202100720c */ /* 0x000fda0003f06270 */
[----:B------:R-:W-:Y:S05]  /*23b0*/  @P0 BRA `(.L_x_7046) ;  /* 0x0000000000340947 */ /* 0x000fea0003800000 */
[----:B0-2---:R-:W0:Y:S01]  /*23c0*/  LDC.64 R2, c[0x0][0x218] ;  /* 0x00008600ff027b82 */ /* 0x005e220000000a00 */
[----:B-1----:R-:W-:Y:S01]  /*23d0*/  IADD3 R5, R0, R33, RZ ;  /* 0x0000002100057210 */ /* 0x002fe20007ffe0ff */
[----:B------:R-:W-:-:S04]  /*23e0*/  VIADD R33, R33, 0x80 ;  /* 0x0000008021217836 */ /* 0x000fc80000000000 */
[----:B0-----:R-:W-:-:S05]  /*23f0*/  IMAD.WIDE.U32 R2, R5, 0x8, R2 ;  /* 0x0000000805027825 */ /* 0x001fca00078e0002 */
[----:B------:R0:W-:Y:S02]  /*2400*/  STG.E.64 desc[UR4][R2.64], R14 ;  /* 0x0000000e02007986 */ /* 0x0001e4000c101b04 */
.L_x_7045:
[----:B------:R-:W-:-:S13]  /*2410*/  ISETP.GE.AND P0, PT, R33, R32, PT ;  /* 0x000000202100720c */ /* 0x000fda0003f06270 */
[----:B------:R-:W-:Y:S05]  /*2420*/  @P0 BREAK B1 ;  /* 0x0000000000010942 */ /* 0x000fea0003800000 */
[----:B------:R-:W-:Y:S05]  /*2430*/  @P0 BRA `(.L_x_7047) ;  /* 0x0000000000300947 */ /* 0x000fea0003800000 */
[----:B0-2---:R-:W0:Y:S01]  /*2440*/  LDC.64 R2, c[0x0][0x218] ;  /* 0x00008600ff027b82 */ /* 0x005e220000000a00 */
[----:B-1----:R-:W-:Y:S01]  /*2450*/  IMAD.IADD R5, R0, 0x1, R33 ;  /* 0x0000000100057824 */ /* 0x002fe200078e0221 */
[----:B------:R-:W-:-:S03]  /*2460*/  IADD3 R33, R33, 0x80, RZ ;  /* 0x0000008021217810 */ /* 0x000fc60007ffe0ff */
[----:B0-----:R-:W-:-:S05]  /*2470*/  IMAD.WIDE.U32 R2, R5, 0x8, R2 ;  /* 0x0000000805027825 */ /* 0x001fca00078e0002 */
[----:B------:R0:W-:Y:S02]  /*2480*/  STG.E.64 desc[UR4][R2.64], R16 ;  /* 0x0000001002007986 */ /* 0x0001e4000c101b04 */
.L_x_7046:
[----:B------:R-:W-:Y:S05]  /*2490*/  BSYNC B1 ;  /* 0x0000000000017941 */ /* 0x000fea0003800000 */
.L_x_7042:
[----:B------:R-:W-:-:S13]  /*24a0*/  ISETP.GE.AND P0, PT, R33, R32, PT ;  /* 0x000000202100720c */ /* 0x000fda0003f06270 */
[----:B0-2---:R-:W0:Y:S01]  /*24b0*/  @!P0 LDC.64 R2, c[0x0][0x218] ;  /* 0x00008600ff028b82 */ /* 0x005e220000000a00 */
[----:B-1----:R-:W-:Y:S02]  /*24c0*/  @!P0 IMAD.IADD R5, R0, 0x1, R33 ;  /* 0x0000000100058824 */ /* 0x002fe400078e0221 */
[----:B------:R-:W-:Y:S02]  /*24d0*/  @!P0 VIADD R33, R33, 0x80 ;  /* 0x0000008021218836 */ /* 0x000fe40000000000 */
[----:B0-----:R-:W-:-:S05]  /*24e0*/  @!P0 IMAD.WIDE.U32 R2, R5, 0x8, R2 ;  /* 0x0000000805028825 */ /* 0x001fca00078e0002 */
[----:B------:R0:W-:Y:S02]  /*24f0*/  @!P0 STG.E.64 desc[UR4][R2.64], R18 ;  /* 0x0000001202008986 */ /* 0x0001e4000c101b04 */
.L_x_7047:
[----:B------:R-:W-:Y:S05]  /*2500*/  BSYNC B0 ;  /* 0x0000000000007941 */ /* 0x000fea0003800000 */
.L_x_7041:
[----:B------:R-:W-:Y:S05]  /*2510*/  WARPSYNC.ALL ;  /* 0x0000000000007948 */ /* 0x000fea0003800000 */
[----:B------:R-:W-:-:S13]  /*2520*/  ISETP.GE.AND P0, PT, R33, R32, PT ;  /* 0x000000202100720c */ /* 0x000fda0003f06270 */
[----:B------:R-:W-:Y:S05]  /*2530*/  @P0 EXIT ;  /* 0x000000000000094d */ /* 0x000fea0003800000 */
[----:B0-2---:R-:W0:Y:S01]  /*2540*/  LDC.64 R2, c[0x0][0x218] ;  /* 0x00008600ff027b82 */ /* 0x005e220000000a00 */
[----:B------:R-:W-:-:S05]  /*2550*/  IADD3 R33, R0, R33, RZ ;  /* 0x0000002100217210 */ /* 0x000fca0007ffe0ff */
[----:B0-----:R-:W-:-:S05]  /*2560*/  IMAD.WIDE.U32 R2, R33, 0x8, R2 ;  /* 0x0000000821027825 */ /* 0x001fca00078e0002 */
[----:B------:R-:W-:Y:S01]  /*2570*/  STG.E.64 desc[UR4][R2.64], R6 ;  /* 0x0000000602007986 */ /* 0x000fe2000c101b04 */
[----:B------:R-:W-:Y:S05]  /*2580*/  EXIT ;  /* 0x000000000000794d */ /* 0x000fea0003800000 */
        .weak           $__internal_4_$__cuda_sm20_div_rn_f64_full
        .type           $__internal_4_$__cuda_sm20_div_rn_f64_full,@function
        .size           $__internal_4_$__cuda_sm20_div_rn_f64_full,(.L_x_22701 - $__internal_4_$__cuda_sm20_div_rn_f64_full)
$__internal_4_$__cuda_sm20_div_rn_f64_full:
[----:B------:R-:W-:Y:S01]  /*2590*/  IMAD.MOV.U32 R47, RZ, RZ, R13 ;  /* 0x000000ffff2f7224 */ /* 0x000fe200078e000d */
[C---:B------:R-:W-:Y:S01]  /*25a0*/  FSETP.GEU.AND P0, PT, |R9|.reuse, 1.469367938527859385e-39, PT ;  /* 0x001000000900780b */ /* 0x040fe20003f0e200 */
[----:B------:R-:W-:Y:S01]  /*25b0*/  IMAD.MOV.U32 R46, RZ, RZ, R12 ;  /* 0x000000ffff2e7224 */ /* 0x000fe200078e000c */
[----:B------:R-:W-:Y:S01]  /*25c0*/  LOP3.LUT R12, R9, 0x800fffff, RZ, 0xc0, !PT ;  /* 0x800fffff090c7812 */ /* 0x000fe200078ec0ff */
[----:B------:R-:W-:Y:S01]  /*25d0*/  IMAD.MOV.U32 R41, RZ, RZ, R9 ;  /* 0x000000ffff297224 */ /* 0x000fe200078e0009 */
[C---:B------:R-:W-:Y:S01]  /*25e0*/  FSETP.GEU.AND P3, PT, |R47|.reuse, 1.469367938527859385e-39, PT ;  /* 0x001000002f00780b */ /* 0x040fe20003f6e200 */
[----:B------:R-:W-:Y:S01]  /*25f0*/  IMAD.MOV.U32 R50, RZ, RZ, R46 ;  /* 0x000000ffff327224 */ /* 0x000fe200078e002e */
[----:B------:R-:W-:Y:S01]  /*2600*/  MOV R40, R8 ;  /* 0x0000000800287202 */ /* 0x000fe20000000f00 */
[----:B------:R-:W-:Y:S01]  /*2610*/  BSSY B0, `(.L_x_7048) ;  /* 0x0000058000007945 */ /* 0x000fe20003800000 */
[----:B------:R-:W-:Y:S01]  /*2620*/  LOP3.LUT R13, R12, 0x3ff00000, RZ, 0xfc, !PT ;  /* 0x3ff000000c0d7812 */ /* 0x000fe200078efcff */
[----:B------:R-:W-:Y:S01]  /*2630*/  IMAD.MOV.U32 R12, RZ, RZ, R8 ;  /* 0x000000ffff0c7224 */ /* 0x000fe200078e0008 */
[----:B------:R-:W-:-:S02]  /*2640*/  LOP3.LUT R5, R47, 0x7ff00000, RZ, 0xc0, !PT ;  /* 0x7ff000002f057812 */ /* 0x000fc400078ec0ff */
[----:B------:R-:W-:Y:S01]  /*2650*/  LOP3.LUT R8, R9, 0x7ff00000, RZ, 0xc0, !PT ;  /* 0x7ff0000009087812 */ /* 0x000fe200078ec0ff */
[----:B------:R-:W-:Y:S01]  /*2660*/  @!P0 DMUL R12, R40, 8.98846567431157953865e+307 ;  /* 0x7fe00000280c8828 */ /* 0x000fe20000000000 */
[----:B------:R-:W-:Y:S02]  /*2670*/  MOV R48, 0x1 ;  /* 0x0000000100307802 */ /* 0x000fe40000000f00 */
[----:B------:R-:W-:Y:S01]  /*2680*/  ISETP.GE.U32.AND P2, PT, R5, R8, PT ;  /* 0x000000080500720c */ /* 0x000fe20003f46070 */
[----:B------:R-:W-:Y:S01]  /*2690*/  @!P3 IMAD.MOV.U32 R52, RZ, RZ, RZ ;  /* 0x000000ffff34b224 */ /* 0x000fe200078e00ff */
[----:B------:R-:W-:Y:S01]  /*26a0*/  @!P3 LOP3.LUT R6, R41, 0x7ff00000, RZ, 0xc0, !PT ;  /* 0x7ff000002906b812 */ /* 0x000fe200078ec0ff */
[----:B------:R-:W0:Y:S03]  /*26b0*/  MUFU.RCP64H R49, R13 ;  /* 0x0000000d00317308 */ /* 0x000e260000001800 */
[----:B------:R-:W-:-:S02]  /*26c0*/  @!P3 ISETP.GE.U32.AND P4, PT, R5, R6, PT ;  /* 0x000000060500b20c */ /* 0x000fc40003f86070 */
[----:B------:R-:W-:Y:S02]  /*26d0*/  MOV R6, 0x1ca00000 ;  /* 0x1ca0000000067802 */ /* 0x000fe40000000f00 */
[----:B------:R-:W-:Y:S02]  /*26e0*/  @!P0 LOP3.LUT R8, R13, 0x7ff00000, RZ, 0xc0, !PT ;  /* 0x7ff000000d088812 */ /* 0x000fe400078ec0ff */
[C---:B------:R-:W-:Y:S02]  /*26f0*/  @!P3 SEL R9, R6.reuse, 0x63400000, !P4 ;  /* 0x634000000609b807 */ /* 0x040fe40006000000 */
[----:B------:R-:W-:Y:S02]  /*2700*/  SEL R7, R6, 0x63400000, !P2 ;  /* 0x6340000006077807 */ /* 0x000fe40005000000 */
[--C-:B------:R-:W-:Y:S02]  /*2710*/  @!P3 LOP3.LUT R9, R9, 0x80000000, R47.reuse, 0xf8, !PT ;  /* 0x800000000909b812 */ /* 0x100fe400078ef82f */
[----:B------:R-:W-:Y:S01]  /*2720*/  LOP3.LUT R51, R7, 0x800fffff, R47, 0xf8, !PT ;  /* 0x800fffff07337812 */ /* 0x000fe200078ef82f */
[----:B------:R-:W-:Y:S01]  /*2730*/  IMAD.MOV.U32 R7, RZ, RZ, R5 ;  /* 0x000000ffff077224 */ /* 0x000fe200078e0005 */
[----:B------:R-:W-:-:S06]  /*2740*/  @!P3 LOP3.LUT R53, R9, 0x100000, RZ, 0xfc, !PT ;  /* 0x001000000935b812 */ /* 0x000fcc00078efcff */
[----:B------:R-:W-:Y:S02]  /*2750*/  @!P3 DFMA R50, R50, 2, -R52 ;  /* 0x400000003232b82b */ /* 0x000fe40000000834 */
[----:B0-----:R-:W-:-:S08]  /*2760*/  DFMA R52, R48, -R12, 1 ;  /* 0x3ff000003034742b */ /* 0x001fd0000000080c */
[----:B------:R-:W-:Y:S01]  /*2770*/  DFMA R52, R52, R52, R52 ;  /* 0x000000343434722b */ /* 0x000fe20000000034 */
[----:B------:R-:W-:-:S05]  /*2780*/  @!P3 LOP3.LUT R7, R51, 0x7ff00000, RZ, 0xc0, !PT ;  /* 0x7ff000003307b812 */ /* 0x000fca00078ec0ff */
[----:B------:R-:W-:Y:S02]  /*2790*/  VIADD R9, R7, 0xffffffff ;  /* 0xffffffff07097836 */ /* 0x000fe40000000000 */
[----:B------:R-:W-:-:S03]  /*27a0*/  DFMA R48, R48, R52, R48 ;  /* 0x000000343030722b */ /* 0x000fc60000000030 */
[----:B------:R-:W-:Y:S02]  /*27b0*/  ISETP.GT.U32.AND P0, PT, R9, 0x7feffffe, PT ;  /* 0x7feffffe0900780c */ /* 0x000fe40003f04070 */
[----:B------:R-:W-:-:S03]  /*27c0*/  IADD3 R9, R8, -0x1, RZ ;  /* 0xffffffff08097810 */ /* 0x000fc60007ffe0ff */
[----:B------:R-:W-:Y:S01]  /*27d0*/  DFMA R54, R48, -R12, 1 ;  /* 0x3ff000003036742b */ /* 0x000fe2000000080c */
[----:B------:R-:W-:-:S07]  /*27e0*/  ISETP.GT.U32.OR P0, PT, R9, 0x7feffffe, P0 ;  /* 0x7feffffe0900780c */ /* 0x000fce0000704470 */
[----:B------:R-:W-:-:S08]  /*27f0*/  DFMA R54, R48, R54, R48 ;  /* 0x000000363036722b */ /* 0x000fd00000000030 */
[----:B------:R-:W-:-:S08]  /*2800*/  DMUL R52, R54, R50 ;  /* 0x0000003236347228 */ /* 0x000fd00000000000 */
[----:B------:R-:W-:-:S08]  /*2810*/  DFMA R48, R52, -R12, R50 ;  /* 0x8000000c3430722b */ /* 0x000fd00000000032 */
[----:B------:R-:W-:Y:S01]  /*2820*/  DFMA R48, R54, R48, R52 ;  /* 0x000000303630722b */ /* 0x000fe20000000034 */
[----:B------:R-:W-:Y:S10]  /*2830*/  @P0 BRA `(.L_x_7049) ;  /* 0x0000000000740947 */ /* 0x000ff40003800000 */
[----:B------:R-:W-:-:S04]  /*2840*/  LOP3.LUT R8, R41, 0x7ff00000, RZ, 0xc0, !PT ;  /* 0x7ff0000029087812 */ /* 0x000fc800078ec0ff */
[CC--:B------:R-:W-:Y:S02]  /*2850*/  ISETP.GE.U32.AND P0, PT, R5.reuse, R8.reuse, PT ;  /* 0x000000080500720c */ /* 0x0c0fe40003f06070 */
[----:B------:R-:W-:Y:S02]  /*2860*/  VIADDMNMX R5, R5, -R8, 0xb9600000, !PT ;  /* 0xb960000005057446 */ /* 0x000fe40007800908 */
[----:B------:R-:W-:Y:S02]  /*2870*/  SEL R6, R6, 0x63400000, !P0 ;  /* 0x6340000006067807 */ /* 0x000fe40004000000 */
[----:B------:R-:W-:-:S05]  /*2880*/  VIMNMX R5, R5, 0x46a00000, PT ;  /* 0x46a0000005057848 */ /* 0x000fca0003fe0100 */
[----:B------:R-:W-:Y:S01]  /*2890*/  IMAD.IADD R5, R5, 0x1, -R6 ;  /* 0x0000000105057824 */ /* 0x000fe200078e0a06 */
[----:B------:R-:W-:-:S03]  /*28a0*/  MOV R6, RZ ;  /* 0x000000ff00067202 */ /* 0x000fc60000000f00 */
        /* <DEDUP_REMOVED lines=11> */
[----:B------:R-:W-:Y:S01]  /*2960*/  MOV R8, RZ ;  /* 0x000000ff00087202 */ /* 0x000fe20000000f00 */
[----:B------:R-:W-:Y:S01]  /*2970*/  DMUL.RP R6, R48, R6 ;  /* 0x0000000630067228 */ /* 0x000fe20000008000 */
[----:B------:R-:W-:-:S04]  /*2980*/  IADD3 R5, -R5, -0x43300000, RZ ;  /* 0xbcd0000005057810 */ /* 0x000fc80007ffe1ff */
[----:B------:R-:W-:-:S05]  /*2990*/  DFMA R8, R52, -R8, R48 ;  /* 0x800000083408722b */ /* 0x000fca0000000030 */
[----:B------:R-:W-:-:S05]  /*29a0*/  LOP3.LUT R40, R7, R40, RZ, 0x3c, !PT ;  /* 0x0000002807287212 */ /* 0x000fca00078e3cff */
[----:B------:R-:W-:-:S04]  /*29b0*/  FSETP.NEU.AND P0, PT, |R9|, R5, PT ;  /* 0x000000050900720b */ /* 0x000fc80003f0d200 */
[----:B------:R-:W-:Y:S02]  /*29c0*/  FSEL R6, R6, R52, !P0 ;  /* 0x0000003406067208 */ /* 0x000fe40004000000 */
[----:B------:R-:W-:-:S03]  /*29d0*/  FSEL R7, R40, R53, !P0 ;  /* 0x0000003528077208 */ /* 0x000fc60004000000 */
[----:B------:R-:W-:Y:S02]  /*29e0*/  IMAD.MOV.U32 R52, RZ, RZ, R6 ;  /* 0x000000ffff347224 */ /* 0x000fe400078e0006 */
[----:B------:R-:W-:Y:S01]  /*29f0*/  IMAD.MOV.U32 R53, RZ, RZ, R7 ;  /* 0x000000ffff357224 */ /* 0x000fe200078e0007 */
[----:B------:R-:W-:Y:S06]  /*2a00*/  BRA `(.L_x_7050) ;  /* 0x0000000000607947 */ /* 0x000fec0003800000 */
.L_x_7049:
        /* <DEDUP_REMOVED lines=12> */
[----:B------:R-:W-:Y:S01]  /*2ad0*/  @!P0 IMAD.MOV.U32 R52, RZ, RZ, RZ ;  /* 0x000000ffff348224 */ /* 0x000fe200078e00ff */
[----:B------:R-:W-:Y:S01]  /*2ae0*/  @!P0 MOV R53, R41 ;  /* 0x0000002900358202 */ /* 0x000fe20000000f00 */
[----:B------:R-:W-:Y:S02]  /*2af0*/  @P0 IMAD.MOV.U32 R52, RZ, RZ, RZ ;  /* 0x000000ffff340224 */ /* 0x000fe400078e00ff */
[----:B------:R-:W-:Y:S01]  /*2b00*/  @P0 IMAD.MOV.U32 R53, RZ, RZ, R5 ;  /* 0x000000ffff350224 */ /* 0x000fe200078e0005 */
[----:B------:R-:W-:Y:S06]  /*2b10*/  BRA `(.L_x_7050) ;  /* 0x00000000001c7947 */ /* 0x000fec0003800000 */
.L_x_7052:
[----:B------:R-:W-:Y:S02]  /*2b20*/  LOP3.LUT R5, R41, 0x80000, RZ, 0xfc, !PT ;  /* 0x0008000029057812 */ /* 0x000fe400078efcff */
[----:B------:R-:W-:-:S03]  /*2b30*/  MOV R52, R40 ;  /* 0x0000002800347202 */ /* 0x000fc60000000f00 */
[----:B------:R-:W-:Y:S01]  /*2b40*/  IMAD.MOV.U32 R53, RZ, RZ, R5 ;  /* 0x000000ffff357224 */ /* 0x000fe200078e0005 */
[----:B------:R-:W-:Y:S06]  /*2b50*/  BRA `(.L_x_7050) ;  /* 0x00000000000c7947 */ /* 0x000fec0003800000 */
.L_x_7051:
[----:B------:R-:W-:Y:S01]  /*2b60*/  LOP3.LUT R5, R47, 0x80000, RZ, 0xfc, !PT ;  /* 0x000800002f057812 */ /* 0x000fe200078efcff */
[----:B------:R-:W-:-:S03]  /*2b70*/  IMAD.MOV.U32 R52, RZ, RZ, R46 ;  /* 0x000000ffff347224 */ /* 0x000fc600078e002e */
[----:B------:R-:W-:-:S07]  /*2b80*/  MOV R53, R5 ;  /* 0x0000000500357202 */ /* 0x000fce0000000f00 */
.L_x_7050:
[----:B------:R-:W-:Y:S05]  /*2b90*/  BSYNC B0 ;  /* 0x0000000000007941 */ /* 0x000fea0003800000 */
.L_x_7048:
[----:B------:R-:W-:Y:S01]  /*2ba0*/  MOV R8, R4 ;  /* 0x0000000400087202 */ /* 0x000fe20000000f00 */
[----:B------:R-:W-:Y:S02]  /*2bb0*/  IMAD.MOV.U32 R9, RZ, RZ, 0x0 ;  /* 0x00000000ff097424 */ /* 0x000fe400078e00ff */
[----:B------:R-:W-:Y:S02]  /*2bc0*/  IMAD.MOV.U32 R6, RZ, RZ, R52 ;  /* 0x000000ffff067224 */ /* 0x000fe400078e0034 */
[----:B------:R-:W-:Y:S01]  /*2bd0*/  IMAD.MOV.U32 R5, RZ, RZ, R53 ;  /* 0x000000ffff057224 */ /* 0x000fe200078e0035 */
[----:B------:R-:W-:Y:S06]  /*2be0*/  RET.REL.NODEC R8 `(_ZN2at6native29vectorized_elementwise_kernelILi2ENS0_13BinaryFunctorIdddZZZNS0_15binary_internal21div_trunc_kernel_cudaERNS_18TensorIteratorBaseEENKUlvE1_clEvENKUlvE_clEvEUlddE_EESt5arrayIPcLm3EEEEviT0_T1_) ;  /* 0xffffffd408047950 */ /* 0x000fec0003c3ffff */
.L_x_7053:
        /* <DEDUP_REMOVED lines=9> */
.L_x_22701:


//--------------------- .text._ZN2at6native29vectorized_elementwise_kernelILi4ENS0_13BinaryFunctorIdddZZZNS0_15binary_internal21div_trunc_kernel_cudaERNS_18TensorIteratorBaseEENKUlvE1_clEvENKUlvE_clEvEUlddE_EESt5arrayIPcLm3EEEEviT0_T1_ --------------------------
	.section	.text._ZN2at6native29vectorized_elementwise_kernelILi4ENS0_13BinaryFunctorIdddZZZNS0_15binary_internal21div_trunc_kernel_cudaERNS_18TensorIteratorBaseEENKUlvE1_clEvENKUlvE_clEvEUlddE_EESt5arrayIPcLm3EEEEviT0_T1_,"ax",@progbits
	.align	128
        .global         _ZN2at6native29vectorized_elementwise_kernelILi4ENS0_13BinaryFunctorIdddZZZNS0_15binary_internal21div_trunc_kernel_cudaERNS_18TensorIteratorBaseEENKUlvE1_clEvENKUlvE_clEvEUlddE_EESt5arrayIPcLm3EEEEviT0_T1_
        .type           _ZN2at6native29vectorized_elementwise_kernelILi4ENS0_13BinaryFunctorIdddZZZNS0_15binary_internal21div_trunc_kernel_cudaERNS_18TensorIteratorBaseEENKUlvE1_clEvENKUlvE_clEvEUlddE_EESt5arrayIPcLm3EEEEviT0_T1_,@function
        .size           _ZN2at6native29vectorized_elementwise_kernelILi4ENS0_13BinaryFunctorIdddZZZNS0_15binary_internal21div_trunc_kernel_cudaERNS_18TensorIteratorBaseEENKUlvE1_clEvENKUlvE_clEvEUlddE_EESt5arrayIPcLm3EEEEviT0_T1_,(.L_x_22702 - _ZN2at6native29vectorized_elementwise_kernelILi4ENS0_13BinaryFunctorIdddZZZNS0_15binary_internal21div_trunc_kernel_cudaERNS_18TensorIteratorBaseEENKUlvE1_clEvENKUlvE_clEvEUlddE_EESt5arrayIPcLm3EEEEviT0_T1_)
        .other          _ZN2at6native29vectorized_elementwise_kernelILi4ENS0_13BinaryFunctorIdddZZZNS0_15binary_internal21div_trunc_kernel_cudaERNS_18TensorIteratorBaseEENKUlvE1_clEvENKUlvE_clEvEUlddE_EESt5arrayIPcLm3EEEEviT0_T1_,@"STO_CUDA_ENTRY STV_DEFAULT"
_ZN2at6native29vectorized_elementwise_kernelILi4ENS0_13BinaryFunctorIdddZZZNS0_15binary_internal21div_trunc_kernel_cudaERNS_18TensorIteratorBaseEENKUlvE1_clEvENKUlvE_clEvEUlddE_EESt5arrayIPcLm3EEEEviT0_T1_:
.text._ZN2at6native29vectorized_elementwise_kernelILi4ENS0_13BinaryFunctorIdddZZZNS0_15binary_internal21div_trunc_kernel_cudaERNS_18TensorIteratorBaseEENKUlvE1_clEvENKUlvE_clEvEUlddE_EESt5arrayIPcLm3EEEEviT0_T1_:
        /* <DEDUP_REMOVED lines=39> */
[----:B-----5:R-:W-:Y:S05]  /*0270*/  CALL.REL.NOINC `($__internal_5_$__cuda_sm20_div_rn_f64_full) ;  /* 0x0000002000c47944 */ /* 0x020fea0003c00000 */
[----:B------:R-:W-:Y:S01]  /*0280*/  IMAD.MOV.U32 R2, RZ, RZ, R6 ;  /* 0x000000ffff027224 */ /* 0x000fe200078e0006 */
[----:B------:R-:W-:-:S07]  /*0290*/  MOV R3, R5 ;  /* 0x0000000500037202 */ /* 0x000fce0000000f00 */
.L_x_7056:
[----:B------:R-:W-:Y:S05]  /*02a0*/  BSYNC B1 ;  /* 0x0000000000017941 */ /* 0x000fea0003800000 */
.L_x_7055:
        /* <DEDUP_REMOVED lines=20> */
[----:B-----5:R-:W-:Y:S05]  /*03f0*/  CALL.REL.NOINC `($__internal_5_$__cuda_sm20_div_rn_f64_full) ;  /* 0x0000002000647944 */ /* 0x020fea0003c00000 */
[----:B------:R-:W-:Y:S02]  /*0400*/  IMAD.MOV.U32 R44, RZ, RZ, R6 ;  /* 0x000000ffff2c7224 */ /* 0x000fe400078e0006 */
[----:B------:R-:W-:-:S07]  /*0410*/  IMAD.MOV.U32 R45, RZ, RZ, R5 ;  /* 0x000000ffff2d7224 */ /* 0x000fce00078e0005 */
.L_x_7058:
[----:B------:R-:W-:Y:S05]  /*0420*/  BSYNC B1 ;  /* 0x0000000000017941 */ /* 0x000fea0003800000 */
.L_x_7057:
        /* <DEDUP_REMOVED lines=20> */
[----:B------:R-:W-:Y:S05]  /*0570*/  CALL.REL.NOINC `($__internal_5_$__cuda_sm20_div_rn_f64_full) ;  /* 0x0000002000047944 */ /* 0x000fea0003c00000 */
[----:B------:R-:W-:Y:S02]  /*0580*/  IMAD.MOV.U32 R10, RZ, RZ, R6 ;  /* 0x000000ffff0a7224 */ /* 0x000fe400078e0006 */
[----:B------:R-:W-:-:S07]  /*0590*/  IMAD.MOV.U32 R11, RZ, RZ, R5 ;  /* 0x000000ffff0b7224 */ /* 0x000fce00078e0005 */
.L_x_7060:
[----:B------:R-:W-:Y:S05]  /*05a0*/  BSYNC B1 ;  /* 0x0000000000017941 */ /* 0x000fea0003800000 */
.L_x_7059:
        /* <DEDUP_REMOVED lines=20> */
[----:B------:R-:W-:Y:S05]  /*06f0*/  CALL.REL.NOINC `($__internal_5_$__cuda_sm20_div_rn_f64_full) ;  /* 0x0000001c00a47944 */ /* 0x000fea0003c00000 */
[----:B------:R-:W-:Y:S01]  /*0700*/  MOV R14, R6 ;  /* 0x00000006000e7202 */ /* 0x000fe20000000f00 */
[----:B------:R-:W-:-:S07]  /*0710*/  IMAD.MOV.U32 R15, RZ, RZ, R5 ;  /* 0x000000ffff0f7224 */ /* 0x000fce00078e0005 */
.L_x_7062:
[----:B------:R-:W-:Y:S05]  /*0720*/  BSYNC B1 ;  /* 0x0000000000017941 */ /* 0x000fea0003800000 */
.L_x_7061:
        /* <DEDUP_REMOVED lines=21> */
[----:B------:R-:W-:Y:S01]  /*0880*/  IMAD.MOV.U32 R16, RZ, RZ, R6 ;  /* 0x000000ffff107224 */ /* 0x000fe200078e0006 */
[----:B------:R-:W-:-:S07]  /*0890*/  MOV R17, R5 ;  /* 0x0000000500117202 */ /* 0x000fce0000000f00 */
.L_x_7064:
[----:B------:R-:W-:Y:S05]  /*08a0*/  BSYNC B1 ;  /* 0x0000000000017941 */ /* 0x000fea0003800000 */
.L_x_7063:
        /* <DEDUP_REMOVED lines=23> */
.L_x_7066:
[----:B------:R-:W-:Y:S05]  /*0a20*/  BSYNC B1 ;  /* 0x0000000000017941 */ /* 0x000fea0003800000 */
.L_x_7065:
        /* <DEDUP_REMOVED lines=23> */
.L_x_7068:
[----:B------:R-:W-:Y:S05]  /*0ba0*/  BSYNC B1 ;  /* 0x0000000000017941 */ /* 0x000fea0003800000 */
.L_x_7067:
        /* <DEDUP_REMOVED lines=21> */
[----:B------:R-:W-:-:S07]  /*0d00*/  MOV R4, R6 ;  /* 0x0000000600047202 */ /* 0x000fce0000000f00 */
.L_x_7070:
[----:B------:R-:W-:Y:S05]  /*0d10*/  BSYNC B1 ;  /* 0x0000000000017941 */ /* 0x000fea0003800000 */
.L_x_7069:
        /* <DEDUP_REMOVED lines=16> */
.L_x_7054:
        /* <DEDUP_REMOVED lines=107> */
[----:B------:R-:W-:Y:S05]  /*14d0*/  CALL.REL.NOINC `($__internal_5_$__cuda_sm20_div_rn_f64_full) ;  /* 0x00000010002c7944 */ /* 0x000fea0003c00000 */
[----:B------:R-:W-:-:S07]  /*14e0*/  IMAD.MOV.U32 R7, RZ, RZ, R5 ;  /* 0x000000ffff077224 */ /* 0x000fce00078e0005 */
.L_x_7074:
[----:B------:R-:W-:Y:S05]  /*14f0*/  BSYNC B2 ;  /* 0x0000000000027941 */ /* 0x000fea0003800000 */
.L_x_7073:
[----:B------:R1:W2:Y:S02]  /*1500*/  FRND.F64.TRUNC R30, R6 ;  /* 0x00000006001e7313 */ /* 0x0002a4000030d800 */
.L_x_7072:
[----:B------:R-:W-:Y:S05]  /*1510*/  BSYNC B1 ;  /* 0x0000000000017941 */ /* 0x000fea0003800000 */
.L_x_7071:
        /* <DEDUP_REMOVED lines=24> */
[----:B--2---:R-:W-:Y:S05]  /*16a0*/  CALL.REL.NOINC `($__internal_5_$__cuda_sm20_div_rn_f64_full) ;  /* 0x0000000c00b87944 */ /* 0x004fea0003c00000 */
[----:B------:R-:W-:-:S07]  /*16b0*/  IMAD.MOV.U32 R7, RZ, RZ, R5 ;  /* 0x000000ffff077224 */ /* 0x000fce00078e0005 */
.L_x_7078:
[----:B------:R-:W-:Y:S05]  /*16c0*/  BSYNC B2 ;  /* 0x0000000000027941 */ /* 0x000fea0003800000 */
.L_x_7077:
[----:B------:R0:W3:Y:S02]  /*16d0*/  FRND.F64.TRUNC R42, R6 ;  /* 0x00000006002a7313 */ /* 0x0000e4000030d800 */
.L_x_7076:
[----:B------:R-:W-:Y:S05]  /*16e0*/  BSYNC B1 ;  /* 0x0000000000017941 */ /* 0x000fea0003800000 */
.L_x_7075:
        /* <DEDUP_REMOVED lines=24> */
[----:B--23--:R-:W-:Y:S05]  /*1870*/  CALL.REL.NOINC `($__internal_5_$__cuda_sm20_div_rn_f64_full) ;  /* 0x0000000c00447944 */ /* 0x00cfea0003c00000 */
[----:B------:R-:W-:-:S07]  /*1880*/  MOV R7, R5 ;  /* 0x0000000500077202 */ /* 0x000fce0000000f00 */
.L_x_7082:
[----:B------:R-:W-:Y:S05]  /*1890*/  BSYNC B2 ;  /* 0x0000000000027941 */ /* 0x000fea0003800000 */
.L_x_7081:
[----:B------:R4:W0:Y:S02]  /*18a0*/  FRND.F64.TRUNC R2, R6 ;  /* 0x0000000600027313 */ /* 0x000824000030d800 */
.L_x_7080:
[----:B------:R-:W-:Y:S05]  /*18b0*/  BSYNC B1 ;  /* 0x0000000000017941 */ /* 0x000fea0003800000 */
.L_x_7079:
        /* <DEDUP_REMOVED lines=24> */
[----:B--23--:R-:W-:Y:S05]  /*1a40*/  CALL.REL.NOINC `($__internal_5_$__cuda_sm20_div_rn_f64_full) ;  /* 0x0000000800d07944 */ /* 0x00cfea0003c00000 */
[----:B------:R-:W-:-:S07]  /*1a50*/  IMAD.MOV.U32 R7, RZ, RZ, R5 ;  /* 0x000000ffff077224 */ /* 0x000fce00078e0005 */
.L_x_7086:
[----:B------:R-:W-:Y:S05]  /*1a60*/  BSYNC B2 ;  /* 0x0000000000027941 */ /* 0x000fea0003800000 */
.L_x_7085:
[----:B------:R0:W1:Y:S02]  /*1a70*/  FRND.F64.TRUNC R10, R6 ;  /* 0x00000006000a7313 */ /* 0x000064000030d800 */
.L_x_7084:
[----:B------:R-:W-:Y:S05]  /*1a80*/  BSYNC B1 ;  /* 0x0000000000017941 */ /* 0x000fea0003800000 */
.L_x_7083:
        /* <DEDUP_REMOVED lines=26> */
.L_x_7090:
[----:B------:R-:W-:Y:S05]  /*1c30*/  BSYNC B2 ;  /* 0x0000000000027941 */ /* 0x000fea0003800000 */
.L_x_7089:
[----:B------:R0:W1:Y:S02]  /*1c40*/  FRND.F64.TRUNC R14, R6 ;  /* 0x00000006000e7313 */ /* 0x000064000030d800 */
.L_x_7088:
[----:B------:R-:W-:Y:S05]  /*1c50*/  BSYNC B1 ;  /* 0x0000000000017941 */ /* 0x000fea0003800000 */
.L_x_7087:
        /* <DEDUP_REMOVED lines=26> */
.L_x_7094:
[----:B------:R-:W-:Y:S05]  /*1e00*/  BSYNC B2 ;  /* 0x0000000000027941 */ /* 0x000fea0003800000 */
.L_x_7093:
[----:B------:R0:W1:Y:S02]  /*1e10*/  FRND.F64.TRUNC R16, R6 ;  /* 0x0000000600107313 */ /* 0x000064000030d800 */
.L_x_7092:
[----:B------:R-:W-:Y:S05]  /*1e20*/  BSYNC B1 ;  /* 0x0000000000017941 */ /* 0x000fea0003800000 */
.L_x_7091:
        /* <DEDUP_REMOVED lines=26> */
.L_x_7098:
[----:B------:R-:W-:Y:S05]  /*1fd0*/  BSYNC B2 ;  /* 0x0000000000027941 */ /* 0x000fea0003800000 */
.L_x_7097:
[----:B------:R0:W1:Y:S02]  /*1fe0*/  FRND.F64.TRUNC R18, R6 ;  /* 0x0000000600127313 */ /* 0x000064000030d800 */
.L_x_7096:
[----:B------:R-:W-:Y:S05]  /*1ff0*/  BSYNC B1 ;  /* 0x0000000000017941 */ /* 0x000fea0003800000 */
.L_x_7095:
        /* <DEDUP_REMOVED lines=26> */
.L_x_7102:
[----:B------:R-:W-:Y:S05]  /*21a0*/  BSYNC B2 ;  /* 0x0000000000027941 */ /* 0x000fea0003800000 */
.L_x_7101:
[----:B------:R-:W0:Y:S02]  /*21b0*/  FRND.F64.TRUNC R6, R6 ;  /* 0x0000000600067313 */ /* 0x000e24000030d800 */
.L_x_7100:
[----:B------:R-:W-:Y:S05]  /*21c0*/  BSYNC B1 ;  /* 0x0000000000017941 */ /* 0x000fea0003800000 */
.L_x_7099:
        /* <DEDUP_REMOVED lines=22> */
.L_x_7105:
[----:B------:R-:W-:-:S13]  /*2330*/  ISETP.GE.AND P0, PT, R33, R32, PT ;  /* 0x000000202100720c */ /* 0x000fda0003f06270 */
[----:B------:R-:W-:Y:S05]  /*2340*/  @P0 BRA `(.L_x_7107) ;  /* 0x0000000000300947 */ /* 0x000fea0003800000 */
[----:B0-2---:R-:W0:Y:S01]  /*2350*/  LDC.64 R2, c[0x0][0x218] ;  /* 0x00008600ff027b82 */ /* 0x005e220000000a00 */
[----:B-1----:R-:W-:Y:S02]  /*2360*/  IMAD.IADD R5, R0, 0x1, R33 ;  /* 0x0000000100057824 */ /* 0x002fe400078e0221 */
[----:B------:R-:W-:Y:S02]  /*2370*/  VIADD R33, R33, 0x80 ;  /* 0x0000008021217836 */ /* 0x000fe40000000000 */
[----:B0-----:R-:W-:-:S05]  /*2380*/  IMAD.WIDE.U32 R2, R5, 0x8, R2 ;  /* 0x0000000805027825 */ /* 0x001fca00078e0002 */
[----:B------:R2:W-:Y:S02]  /*2390*/  STG.E.64 desc[UR4][R2.64], R10 ;  /* 0x0000000a02007986 */ /* 0x0005e4000c101b04 */
.L_x_7106:
[----:B------:R-:W-:-:S13]  /*23a0*/  ISETP.GE.AND P0, PT, R33, R32, PT ;  /* 0x000000202100720c */ /* 0x000fda0003f06270 */
[----:B------:R-:W-:Y:S05]  /*23b0*/  @P0 BRA `(.L_x_7108) ;  /* 0x0000000000340947 */ /* 0x000fea0003800000 */
[----:B0-2---:R-:W0:Y:S01]  /*23c0*/  LDC.64 R2, c[0x0][0x218] ;  /* 0x00008600ff027b82 */ /* 0x005e220000000a00 */
[----:B-1----:R-:W-:Y:S01]  /*23d0*/  IADD3 R5, R0, R33, RZ ;  /* 0x0000002100057210 */ /* 0x002fe20007ffe0ff */
[----:B------:R-:W-:-:S04]  /*23e0*/  VIADD R33, R33, 0x80 ;  /* 0x0000008021217836 */ /* 0x000fc80000000000 */
[----:B0-----:R-:W-:-:S05]  /*23f0*/  IMAD.WIDE.U32 R2, R5, 0x8, R2 ;  /* 0x0000000805027825 */ /* 0x001fca00078e0002 */
[----:B------:R0:W-:Y:S02]  /*2400*/  STG.E.64 desc[UR4][R2.64], R14 ;  /* 0x0000000e02007986 */ /* 0x0001e4000c101b04 */
.L_x_7107:
        /* <DEDUP_REMOVED lines=8> */
.L_x_7108:
[----:B------:R-:W-:Y:S05]  /*2490*/  BSYNC B1 ;  /* 0x0000000000017941 */ /* 0x000fea0003800000 */
.L_x_7104:
[----:B------:R-:W-:-:S13]  /*24a0*/  ISETP.GE.AND P0, PT, R33, R32, PT ;  /* 0x000000202100720c */ /* 0x000fda0003f06270 */
[----:B0-2---:R-:W0:Y:S01]  /*24b0*/  @!P0 LDC.64 R2, c[0x0][0x218] ;  /* 0x00008600ff028b82 */ /* 0x005e220000000a00 */
[----:B-1----:R-:W-:Y:S02]  /*24c0*/  @!P0 IMAD.IADD R5, R0, 0x1, R33 ;  /* 0x0000000100058824 */ /* 0x002fe400078e0221 */
[----:B------:R-:W-:Y:S02]  /*24d0*/  @!P0 VIADD R33, R33, 0x80 ;  /* 0x0000008021218836 */ /* 0x000fe40000000000 */
[----:B0-----:R-:W-:-:S05]  /*24e0*/  @!P0 IMAD.WIDE.U32 R2, R5, 0x8, R2 ;  /* 0x0000000805028825 */ /* 0x001fca00078e0002 */
[----:B------:R0:W-:Y:S02]  /*24f0*/  @!P0 STG.E.64 desc[UR4][R2.64], R18 ;  /* 0x0000001202008986 */ /* 0x0001e4000c101b04 */
.L_x_7109:
[----:B------:R-:W-:Y:S05]  /*2500*/  BSYNC B0 ;  /* 0x0000000000007941 */ /* 0x000fea0003800000 */
.L_x_7103:
        /* <DEDUP_REMOVED lines=8> */
        .weak           $__internal_5_$__cuda_sm20_div_rn_f64_full
        .type           $__internal_5_$__cuda_sm20_div_rn_f64_full,@function
        .size           $__internal_5_$__cuda_sm20_div_rn_f64_full,(.L_x_22702 - $__internal_5_$__cuda_sm20_div_rn_f64_full)
$__internal_5_$__cuda_sm20_div_rn_f64_full:
        /* <DEDUP_REMOVED lines=72> */
.L_x_7111:
        /* <DEDUP_REMOVED lines=17> */
.L_x_7114:
[----:B------:R-:W-:Y:S02]  /*2b20*/  LOP3.LUT R5, R41, 0x80000, RZ, 0xfc, !PT ;  /* 0x0008000029057812 */ /* 0x000fe400078efcff */
[----:B------:R-:W-:-:S03]  /*2b30*/  MOV R52, R40 ;  /* 0x0000002800347202 */ /* 0x000fc60000000f00 */
[----:B------:R-:W-:Y:S01]  /*2b40*/  IMAD.MOV.U32 R53, RZ, RZ, R5 ;  /* 0x000000ffff357224 */ /* 0x000fe200078e0005 */
[----:B------:R-:W-:Y:S06]  /*2b50*/  BRA `(.L_x_7112) ;  /* 0x00000000000c7947 */ /* 0x000fec0003800000 */
.L_x_7113:
[----:B------:R-:W-:Y:S01]  /*2b60*/  LOP3.LUT R5, R47, 0x80000, RZ, 0xfc, !PT ;  /* 0x000800002f057812 */ /* 0x000fe200078efcff */
[----:B------:R-:W-:-:S03]  /*2b70*/  IMAD.MOV.U32 R52, RZ, RZ, R46 ;  /* 0x000000ffff347224 */ /* 0x000fc600078e002e */
[----:B------:R-:W-:-:S07]  /*2b80*/  MOV R53, R5 ;  /* 0x0000000500357202 */ /* 0x000fce0000000f00 */
.L_x_7112:
[----:B------:R-:W-:Y:S05]  /*2b90*/  BSYNC B0 ;  /* 0x0000000000007941 */ /* 0x000fea0003800000 */
.L_x_7110:
[----:B------:R-:W-:Y:S01]  /*2ba0*/  MOV R8, R4 ;  /* 0x0000000400087202 */ /* 0x000fe20000000f00 */
[----:B------:R-:W-:Y:S02]  /*2bb0*/  IMAD.MOV.U32 R9, RZ, RZ, 0x0 ;  /* 0x00000000ff097424 */ /* 0x000fe400078e00ff */
[----:B------:R-:W-:Y:S02]  /*2bc0*/  IMAD.MOV.U32 R6, RZ, RZ, R52 ;  /* 0x000000ffff067224 */ /* 0x000fe400078e0034 */
[----:B------:R-:W-:Y:S01]  /*2bd0*/  IMAD.MOV.U32 R5, RZ, RZ, R53 ;  /* 0x000000ffff057224 */ /* 0x000fe200078e0035 */
[----:B------:R-:W-:Y:S06]  /*2be0*/  RET.REL.NODEC R8 `(_ZN2at6native29vectorized_elementwise_kernelILi4ENS0_13BinaryFunctorIdddZZZNS0_15binary_internal21div_trunc_kernel_cudaERNS_18TensorIteratorBaseEENKUlvE1_clEvENKUlvE_clEvEUlddE_EESt5arrayIPcLm3EEEEviT0_T1_) ;  /* 0xffffffd408047950 */ /* 0x000fec0003c3ffff */
.L_x_7115:
        /* <DEDUP_REMOVED lines=9> */
.L_x_22702:


//--------------------- .text._ZN2at6native29vectorized_elementwise_kernelILi8ENS0_13BinaryFunctorIdddZZZNS0_15binary_internal21div_trunc_kernel_cudaERNS_18TensorIteratorBaseEENKUlvE1_clEvENKUlvE_clEvEUlddE_EESt5arrayIPcLm3EEEEviT0_T1_ --------------------------
	.section	.text._ZN2at6native29vectorized_elementwise_kernelILi8ENS0_13BinaryFunctorIdddZZZNS0_15binary_internal21div_trunc_kernel_cudaERNS_18TensorIteratorBaseEENKUlvE1_clEvENKUlvE_clEvEUlddE_EESt5arrayIPcLm3EEEEviT0_T1_,"ax",@progbits
	.align	128
        .global         _ZN2at6native29vectorized_elementwise_kernelILi8ENS0_13BinaryFunctorIdddZZZNS0_15binary_internal21div_trunc_kernel_cudaERNS_18TensorIteratorBaseEENKUlvE1_clEvENKUlvE_clEvEUlddE_EESt5arrayIPcLm3EEEEviT0_T1_
        .type           _ZN2at6native29vectorized_elementwise_kernelILi8ENS0_13BinaryFunctorIdddZZZNS0_15binary_internal21div_trunc_kernel_cudaERNS_18TensorIteratorBaseEENKUlvE1_clEvENKUlvE_clEvEUlddE_EESt5arrayIPcLm3EEEEviT0_T1_,@function
        .size           _ZN2at6native29vectorized_elementwise_kernelILi8ENS0_13BinaryFunctorIdddZZZNS0_15binary_internal21div_trunc_kernel_cudaERNS_18TensorIteratorBaseEENKUlvE1_clEvENKUlvE_clEvEUlddE_EESt5arrayIPcLm3EEEEviT0_T1_,(.L_x_22703 - _ZN2at6native29vectorized_elementwise_kernelILi8ENS0_13BinaryFunctorIdddZZZNS0_15binary_internal21div_trunc_kernel_cudaERNS_18TensorIteratorBaseEENKUlvE1_clEvENKUlvE_clEvEUlddE_EESt5arrayIPcLm3EEEEviT0_T1_)
        .other          _ZN2at6native29vectorized_elementwise_kernelILi8ENS0_13BinaryFunctorIdddZZZNS0_15binary_internal21div_trunc_kernel_cudaERNS_18TensorIteratorBaseEENKUlvE1_clEvENKUlvE_clEvEUlddE_EESt5arrayIPcLm3EEEEviT0_T1_,@"STO_CUDA_ENTRY STV_DEFAULT"
_ZN2at6native29vectorized_elementwise_kernelILi8ENS0_13BinaryFunctorIdddZZZNS0_15binary_internal21div_trunc_kernel_cudaERNS_18TensorIteratorBaseEENKUlvE1_clEvENKUlvE_clEvEUlddE_EESt5arrayIPcLm3EEEEviT0_T1_:
.text._ZN2at6native29vectorized_elementwise_kernelILi8ENS0_13BinaryFunctorIdddZZZNS0_15binary_internal21div_trunc_kernel_cudaERNS_18TensorIteratorBaseEENKUlvE1_clEvENKUlvE_clEvEUlddE_EESt5arrayIPcLm3EEEEviT0_T1_:
        /* <DEDUP_REMOVED lines=39> */
[----:B-----5:R-:W-:Y:S05]  /*0270*/  CALL.REL.NOINC `($__internal_6_$__cuda_sm20_div_rn_f64_full) ;  /* 0x0000002000c47944 */ /* 0x020fea0003c00000 */
[----:B------:R-:W-:Y:S01]  /*0280*/  IMAD.MOV.U32 R2, RZ, RZ, R6 ;  /* 0x000000ffff027224 */ /* 0x000fe200078e0006 */
[----:B------:R-:W-:-:S07]  /*0290*/  MOV R3, R5 ;  /* 0x0000000500037202 */ /* 0x000fce0000000f00 */
.L_x_7118:
[----:B------:R-:W-:Y:S05]  /*02a0*/  BSYNC B1 ;  /* 0x0000000000017941 */ /* 0x000fea0003800000 */
.L_x_7117:
        /* <DEDUP_REMOVED lines=20> */
[----:B-----5:R-:W-:Y:S05]  /*03f0*/  CALL.REL.NOINC `($__internal_6_$__cuda_sm20_div_rn_f64_full) ;  /* 0x0000002000647944 */ /* 0x020fea0003c00000 */
[----:B------:R-:W-:Y:S02]  /*0400*/  IMAD.MOV.U32 R44, RZ, RZ, R6 ;  /* 0x000000ffff2c7224 */ /* 0x000fe400078e0006 */
[----:B------:R-:W-:-:S07]  /*0410*/  IMAD.MOV.U32 R45, RZ, RZ, R5 ;  /* 0x000000ffff2d7224 */ /* 0x000fce00078e0005 */
.L_x_7120:
[----:B------:R-:W-:Y:S05]  /*0420*/  BSYNC B1 ;  /* 0x0000000000017941 */ /* 0x000fea0003800000 */
.L_x_7119:
        /* <DEDUP_REMOVED lines=20> */
[----:B------:R-:W-:Y:S05]  /*0570*/  CALL.REL.NOINC `($__internal_6_$__cuda_sm20_div_rn_f64_full) ;  /* 0x0000002000047944 */ /* 0x000fea0003c00000 */
[----:B------:R-:W-:Y:S02]  /*0580*/  IMAD.MOV.U32 R10, RZ, RZ, R6 ;  /* 0x000000ffff0a7224 */ /* 0x000fe400078e0006 */
[----:B------:R-:W-:-:S07]  /*0590*/  IMAD.MOV.U32 R11, RZ, RZ, R5 ;  /* 0x000000ffff0b7224 */ /* 0x000fce00078e0005 */
.L_x_7122:
[----:B------:R-:W-:Y:S05]  /*05a0*/  BSYNC B1 ;  /* 0x0000000000017941 */ /* 0x000fea0003800000 */
.L_x_7121:
        /* <DEDUP_REMOVED lines=20> */
[----:B------:R-:W-:Y:S05]  /*06f0*/  CALL.REL.NOINC `($__internal_6_$__cuda_sm20_div_rn_f64_full) ;  /* 0x0000001c00a47944 */ /* 0x000fea0003c00000 */
[----:B------:R-:W-:Y:S01]  /*0700*/  MOV R14, R6 ;  /* 0x00000006000e7202 */ /* 0x000fe20000000f00 */
[----:B------:R-:W-:-:S07]  /*0710*/  IMAD.MOV.U32 R15, RZ, RZ, R5 ;  /* 0x000000ffff0f7224 */ /* 0x000fce00078e0005 */
.L_x_7124:
[----:B------:R-:W-:Y:S05]  /*0720*/  BSYNC B1 ;  /* 0x0000000000017941 */ /* 0x000fea0003800000 */
.L_x_7123:
        /* <DEDUP_REMOVED lines=21> */
[----:B------:R-:W-:Y:S01]  /*0880*/  IMAD.MOV.U32 R16, RZ, RZ, R6 ;  /* 0x000000ffff107224 */ /* 0x000fe200078e0006 */
[----:B------:R-:W-:-:S07]  /*0890*/  MOV R17, R5 ;  /* 0x0000000500117202 */ /* 0x000fce0000000f00 */
.L_x_7126:
[----:B------:R-:W-:Y:S05]  /*08a0*/  BSYNC B1 ;  /* 0x0000000000017941 */ /* 0x000fea0003800000 */
.L_x_7125:
        /* <DEDUP_REMOVED lines=23> */
.L_x_7128:
[----:B------:R-:W-:Y:S05]  /*0a20*/  BSYNC B1 ;  /* 0x0000000000017941 */ /* 0x000fea0003800000 */
.L_x_7127:
        /* <DEDUP_REMOVED lines=23> */
.L_x_7130:
[----:B------:R-:W-:Y:S05]  /*0ba0*/  BSYNC B1 ;  /* 0x0000000000017941 */ /* 0x000fea0003800000 */
.L_x_7129:
        /* <DEDUP_REMOVED lines=21> */
[----:B------:R-:W-:-:S07]  /*0d00*/  MOV R4, R6 ;  /* 0x0000000600047202 */ /* 0x000fce0000000f00 */
.L_x_7132:
[----:B------:R-:W-:Y:S05]  /*0d10*/  BSYNC B1 ;  /* 0x0000000000017941 */ /* 0x000fea0003800000 */
.L_x_7131:
        /* <DEDUP_REMOVED lines=16> */
.L_x_7116:
        /* <DEDUP_REMOVED lines=107> */
[----:B------:R-:W-:Y:S05]  /*14d0*/  CALL.REL.NOINC `($__internal_6_$__cuda_sm20_div_rn_f64_full) ;  /* 0x00000010002c7944 */ /* 0x000fea0003c00000 */
[----:B------:R-:W-:-:S07]  /*14e0*/  IMAD.MOV.U32 R7, RZ, RZ, R5 ;  /* 0x000000ffff077224 */ /* 0x000fce00078e0005 */
.L_x_7136:
[----:B------:R-:W-:Y:S05]  /*14f0*/  BSYNC B2 ;  /* 0x0000000000027941 */ /* 0x000fea0003800000 */
.L_x_7135:
[----:B------:R1:W2:Y:S02]  /*1500*/  FRND.F64.TRUNC R30, R6 ;  /* 0x00000006001e7313 */ /* 0x0002a4000030d800 */
.L_x_7134:
[----:B------:R-:W-:Y:S05]  /*1510*/  BSYNC B1 ;  /* 0x0000000000017941 */ /* 0x000fea0003800000 */
.L_x_7133:
        /* <DEDUP_REMOVED lines=24> */
[----:B--2---:R-:W-:Y:S05]  /*16a0*/  CALL.REL.NOINC `($__internal_6_$__cuda_sm20_div_rn_f64_full) ;  /* 0x0000000c00b87944 */ /* 0x004fea0003c00000 */
[----:B------:R-:W-:-:S07]  /*16b0*/  IMAD.MOV.U32 R7, RZ, RZ, R5 ;  /* 0x000000ffff077224 */ /* 0x000fce00078e0005 */
.L_x_7140:
[----:B------:R-:W-:Y:S05]  /*16c0*/  BSYNC B2 ;  /* 0x0000000000027941 */ /* 0x000fea0003800000 */
.L_x_7139:
[----:B------:R0:W3:Y:S02]  /*16d0*/  FRND.F64.TRUNC R42, R6 ;  /* 0x00000006002a7313 */ /* 0x0000e4000030d800 */
.L_x_7138:
[----:B------:R-:W-:Y:S05]  /*16e0*/  BSYNC B1 ;  /* 0x0000000000017941 */ /* 0x000fea0003800000 */
.L_x_7137:
        /* <DEDUP_REMOVED lines=24> */
[----:B--23--:R-:W-:Y:S05]  /*1870*/  CALL.REL.NOINC `($__internal_6_$__cuda_sm20_div_rn_f64_full) ;  /* 0x0000000c00447944 */ /* 0x00cfea0003c00000 */
[----:B------:R-:W-:-:S07]  /*1880*/  MOV R7, R5 ;  /* 0x0000000500077202 */ /* 0x000fce0000000f00 */
.L_x_7144:
[----:B------:R-:W-:Y:S05]  /*1890*/  BSYNC B2 ;  /* 0x0000000000027941 */ /* 0x000fea0003800000 */
.L_x_7143:
[----:B------:R4:W0:Y:S02]  /*18a0*/  FRND.F64.TRUNC R2, R6 ;  /* 0x0000000600027313 */ /* 0x000824000030d800 */
.L_x_7142:
[----:B------:R-:W-:Y:S05]  /*18b0*/  BSYNC B1 ;  /* 0x0000000000017941 */ /* 0x000fea0003800000 */
.L_x_7141:
        /* <DEDUP_REMOVED lines=24> */
[----:B--23--:R-:W-:Y:S05]  /*1a40*/  CALL.REL.NOINC `($__internal_6_$__cuda_sm20_div_rn_f64_full) ;  /* 0x0000000800d07944 */ /* 0x00cfea0003c00000 */
[----:B------:R-:W-:-:S07]  /*1a50*/  IMAD.MOV.U32 R7, RZ, RZ, R5 ;  /* 0x000000ffff077224 */ /* 0x000fce00078e0005 */
.L_x_7148:
[----:B------:R-:W-:Y:S05]  /*1a60*/  BSYNC B2 ;  /* 0x0000000000027941 */ /* 0x000fea0003800000 */
.L_x_7147:
[----:B------:R0:W1:Y:S02]  /*1a70*/  FRND.F64.TRUNC R10, R6 ;  /* 0x00000006000a7313 */ /* 0x000064000030d800 */
.L_x_7146:
[----:B------:R-:W-:Y:S05]  /*1a80*/  BSYNC B1 ;  /* 0x0000000000017941 */ /* 0x000fea0003800000 */
.L_x_7145:
        /* <DEDUP_REMOVED lines=26> */
.L_x_7152:
[----:B------:R-:W-:Y:S05]  /*1c30*/  BSYNC B2 ;  /* 0x0000000000027941 */ /* 0x000fea0003800000 */
.L_x_7151:
[----:B------:R0:W1:Y:S02]  /*1c40*/  FRND.F64.TRUNC R14, R6 ;  /* 0x00000006000e7313 */ /* 0x000064000030d800 */
.L_x_7150:
[----:B------:R-:W-:Y:S05]  /*1c50*/  BSYNC B1 ;  /* 0x0000000000017941 */ /* 0x000fea0003800000 */
.L_x_7149:
        /* <DEDUP_REMOVED lines=26> */
.L_x_7156:
[----:B------:R-:W-:Y:S05]  /*1e00*/  BSYNC B2 ;  /* 0x0000000000027941 */ /* 0x000fea0003800000 */
.L_x_7155:
[----:B------:R0:W1:Y:S02]  /*1e10*/  FRND.F64.TRUNC R16, R6 ;  /* 0x0000000600107313 */ /* 0x000064000030d800 */
.L_x_7154:
[----:B------:R-:W-:Y:S05]  /*1e20*/  BSYNC B1 ;  /* 0x0000000000017941 */ /* 0x000fea0003800000 */
.L_x_7153:
        /* <DEDUP_REMOVED lines=26> */
.L_x_7160:
[----:B------:R-:W-:Y:S05]  /*1fd0*/  BSYNC B2 ;  /* 0x0000000000027941 */ /* 0x000fea0003800000 */
.L_x_7159:
[----:B------:R0:W1:Y:S02]  /*1fe0*/  FRND.F64.TRUNC R18, R6 ;  /* 0x0000000600127313 */ /* 0x000064000030d800 */
.L_x_7158:
[----:B------:R-:W-:Y:S05]  /*1ff0*/  BSYNC B1 ;  /* 0x0000000000017941 */ /* 0x000fea0003800000 */
.L_x_7157:
        /* <DEDUP_REMOVED lines=26> */
.L_x_7164:
[----:B------:R-:W-:Y:S05]  /*21a0*/  BSYNC B2 ;  /* 0x0000000000027941 */ /* 0x000fea0003800000 */
.L_x_7163:
[----:B------:R-:W0:Y:S02]  /*21b0*/  FRND.F64.TRUNC R6, R6 ;  /* 0x0000000600067313 */ /* 0x000e24000030d800 */
.L_x_7162:
[----:B------:R-:W-:Y:S05]  /*21c0*/  BSYNC B1 ;  /* 0x0000000000017941 */ /* 0x000fea0003800000 */
.L_x_7161:
        /* <DEDUP_REMOVED lines=22> */
.L_x_7167:
[----:B------:R-:W-:-:S13]  /*2330*/  ISETP.GE.AND P0, PT, R33, R32, PT ;  /* 0x000000202100720c */ /* 0x000fda0003f06270 */
[----:B------:R-:W-:Y:S05]  /*2340*/  @P0 BRA `(.L_x_7169) ;  /* 0x0000000000300947 */ /* 0x000fea0003800000 */
[----:B0-2---:R-:W0:Y:S01]  /*2350*/  LDC.64 R2, c[0x0][0x218] ;  /* 0x00008600ff027b82 */ /* 0x005e220000000a00 */
[----:B-1----:R-:W-:Y:S02]  /*2360*/  IMAD.IADD R5, R0, 0x1, R33 ;  /* 0x0000000100057824 */ /* 0x002fe400078e0221 */
[----:B------:R-:W-:Y:S02]  /*2370*/  VIADD R33, R33, 0x80 ;  /* 0x0000008021217836 */ /* 0x000fe40000000000 */
[----:B0-----:R-:W-:-:S05]  /*2380*/  IMAD.WIDE.U32 R2, R5, 0x8, R2 ;  /* 0x0000000805027825 */ /* 0x001fca00078e0002 */
[----:B------:R2:W-:Y:S02]  /*2390*/  STG.E.64 desc[UR4][R2.64], R10 ;  /* 0x0000000a02007986 */ /* 0x0005e4000c101b04 */
.L_x_7168:
[----:B------:R-:W-:-:S13]  /*23a0*/  ISETP.GE.AND P0, PT, R33, R32, PT ;  /* 0x000000202100720c */ /* 0x000fda0003f06270 */
[----:B------:R-:W-:Y:S05]  /*23b0*/  @P0 BRA `(.L_x_7170) ;  /* 0x0000000000340947 */ /* 0x000fea0003800000 */
[----:B0-2---:R-:W0:Y:S01]  /*23c0*/  LDC.64 R2, c[0x0][0x218] ;  /* 0x00008600ff027b82 */ /* 0x005e220000000a00 */
[----:B-1----:R-:W-:Y:S01]  /*23d0*/  IADD3 R5, R0, R33, RZ ;  /* 0x0000002100057210 */ /* 0x002fe20007ffe0ff */
[----:B------:R-:W-:-:S04]  /*23e0*/  VIADD R33, R33, 0x80 ;  /* 0x0000008021217836 */ /* 0x000fc80000000000 */
[----:B0-----:R-:W-:-:S05]  /*23f0*/  IMAD.WIDE.U32 R2, R5, 0x8, R2 ;  /* 0x0000000805027825 */ /* 0x001fca00078e0002 */
[----:B------:R0:W-:Y:S02]  /*2400*/  STG.E.64 desc[UR4][R2.64], R14 ;  /* 0x0000000e02007986 */ /* 0x0001e4000c101b04 */
.L_x_7169:
        /* <DEDUP_REMOVED lines=8> */
.L_x_7170:
[----:B------:R-:W-:Y:S05]  /*2490*/  BSYNC B1 ;  /* 0x0000000000017941 */ /* 0x000fea0003800000 */
.L_x_7166:
[----:B------:R-:W-:-:S13]  /*24a0*/  ISETP.GE.AND P0, PT, R33, R32, PT ;  /* 0x000000202100720c */ /* 0x000fda0003f06270 */
[----:B0-2---:R-:W0:Y:S01]  /*24b0*/  @!P0 LDC.64 R2, c[0x0][0x218] ;  /* 0x00008600ff028b82 */ /* 0x005e220000000a00 */
[----:B-1----:R-:W-:Y:S02]  /*24c0*/  @!P0 IMAD.IADD R5, R0, 0x1, R33 ;  /* 0x0000000100058824 */ /* 0x002fe400078e0221 */
[----:B------:R-:W-:Y:S02]  /*24d0*/  @!P0 VIADD R33, R33, 0x80 ;  /* 0x0000008021218836 */ /* 0x000fe40000000000 */
[----:B0-----:R-:W-:-:S05]  /*24e0*/  @!P0 IMAD.WIDE.U32 R2, R5, 0x8, R2 ;  /* 0x0000000805028825 */ /* 0x001fca00078e0002 */
[----:B------:R0:W-:Y:S02]  /*24f0*/  @!P0 STG.E.64 desc[UR4][R2.64], R18 ;  /* 0x0000001202008986 */ /* 0x0001e4000c101b04 */
.L_x_7171:
[----:B------:R-:W-:Y:S05]  /*2500*/  BSYNC B0 ;  /* 0x0000000000007941 */ /* 0x000fea0003800000 */
.L_x_7165:
        /* <DEDUP_REMOVED lines=8> */
        .weak           $__internal_6_$__cuda_sm20_div_rn_f64_full
        .type           $__internal_6_$__cuda_sm20_div_rn_f64_full,@function
        .size           $__internal_6_$__cuda_sm20_div_rn_f64_full,(.L_x_22703 - $__internal_6_$__cuda_sm20_div_rn_f64_full)
$__internal_6_$__cuda_sm20_div_rn_f64_full:
        /* <DEDUP_REMOVED lines=72> */
.L_x_7173:
        /* <DEDUP_REMOVED lines=17> */
.L_x_7176:
[----:B------:R-:W-:Y:S02]  /*2b20*/  LOP3.LUT R5, R41, 0x80000, RZ, 0xfc, !PT ;  /* 0x0008000029057812 */ /* 0x000fe400078efcff */
[----:B------:R-:W-:-:S03]  /*2b30*/  MOV R52, R40 ;  /* 0x0000002800347202 */ /* 0x000fc60000000f00 */
[----:B------:R-:W-:Y:S01]  /*2b40*/  IMAD.MOV.U32 R53, RZ, RZ, R5 ;  /* 0x000000ffff357224 */ /* 0x000fe200078e0005 */
[----:B------:R-:W-:Y:S06]  /*2b50*/  BRA `(.L_x_7174) ;  /* 0x00000000000c7947 */ /* 0x000fec0003800000 */
.L_x_7175:
[----:B------:R-:W-:Y:S01]  /*2b60*/  LOP3.LUT R5, R47, 0x80000, RZ, 0xfc, !PT ;  /* 0x000800002f057812 */ /* 0x000fe200078efcff */
[----:B------:R-:W-:-:S03]  /*2b70*/  IMAD.MOV.U32 R52, RZ, RZ, R46 ;  /* 0x000000ffff347224 */ /* 0x000fc600078e002e */
[----:B------:R-:W-:-:S07]  /*2b80*/  MOV R53, R5 ;  /* 0x0000000500357202 */ /* 0x000fce0000000f00 */
.L_x_7174:
[----:B------:R-:W-:Y:S05]  /*2b90*/  BSYNC B0 ;  /* 0x0000000000007941 */ /* 0x000fea0003800000 */
.L_x_7172:
[----:B------:R-:W-:Y:S01]  /*2ba0*/  MOV R8, R4 ;  /* 0x0000000400087202 */ /* 0x000fe20000000f00 */
[----:B------:R-:W-:Y:S02]  /*2bb0*/  IMAD.MOV.U32 R9, RZ, RZ, 0x0 ;  /* 0x00000000ff097424 */ /* 0x000fe400078e00ff */
[----:B------:R-:W-:Y:S02]  /*2bc0*/  IMAD.MOV.U32 R6, RZ, RZ, R52 ;  /* 0x000000ffff067224 */ /* 0x000fe400078e0034 */
[----:B------:R-:W-:Y:S01]  /*2bd0*/  IMAD.MOV.U32 R5, RZ, RZ, R53 ;  /* 0x000000ffff057224 */ /* 0x000fe200078e0035 */
[----:B------:R-:W-:Y:S06]  /*2be0*/  RET.REL.NODEC R8 `(_ZN2at6native29vectorized_elementwise_kernelILi8ENS0_13BinaryFunctorIdddZZZNS0_15binary_internal21div_trunc_kernel_cudaERNS_18TensorIteratorBaseEENKUlvE1_clEvENKUlvE_clEvEUlddE_EESt5arrayIPcLm3EEEEviT0_T1_) ;  /* 0xffffffd408047950 */ /* 0x000fec0003c3ffff */
.L_x_7177:
        /* <DEDUP_REMOVED lines=9> */
.L_x_22703:


//--------------------- .text._ZN2at6native18elementwise_kernelILi128ELi4EZNS0_15gpu_kernel_implINS0_13BUnaryFunctorIdddZZZNS0_15binary_internal21div_trunc_kernel_cudaERNS_18TensorIteratorBaseEENKUlvE1_clEvENKUlvE_clEvEUlddE_EEEEvS6_RKT_EUliE_EEviT1_ --------------------------
	.section	.text._ZN2at6native18elementwise_kernelILi128ELi4EZNS0_15gpu_kernel_implINS0_13BUnaryFunctorIdddZZZNS0_15binary_internal21div_trunc_kernel_cudaERNS_18TensorIteratorBaseEENKUlvE1_clEvENKUlvE_clEvEUlddE_EEEEvS6_RKT_EUliE_EEviT1_,"ax",@progbits
	.align	128
        .global         _ZN2at6native18elementwise_kernelILi128ELi4EZNS0_15gpu_kernel_implINS0_13BUnaryFunctorIdddZZZNS0_15binary_internal21div_trunc_kernel_cudaERNS_18TensorIteratorBaseEENKUlvE1_clEvENKUlvE_clEvEUlddE_EEEEvS6_RKT_EUliE_EEviT1_
        .type           _ZN2at6native18elementwise_kernelILi128ELi4EZNS0_15gpu_kernel_implINS0_13BUnaryFunctorIdddZZZNS0_15binary_internal21div_trunc_kernel_cudaERNS_18TensorIteratorBaseEENKUlvE1_clEvENKUlvE_clEvEUlddE_EEEEvS6_RKT_EUliE_EEviT1_,@function
        .size           _ZN2at6native18elementwise_kernelILi128ELi4EZNS0_15gpu_kernel_implINS0_13BUnaryFunctorIdddZZZNS0_15binary_internal21div_trunc_kernel_cudaERNS_18TensorIteratorBaseEENKUlvE1_clEvENKUlvE_clEvEUlddE_EEEEvS6_RKT_EUliE_EEviT1_,(.L_x_22704 - _ZN2at6native18elementwise_kernelILi128ELi4EZNS0_15gpu_kernel_implINS0_13BUnaryFunctorIdddZZZNS0_15binary_internal21div_trunc_kernel_cudaERNS_18TensorIteratorBaseEENKUlvE1_clEvENKUlvE_clEvEUlddE_EEEEvS6_RKT_EUliE_EEviT1_)
        .other          _ZN2at6native18elementwise_kernelILi128ELi4EZNS0_15gpu_kernel_implINS0_13BUnaryFunctorIdddZZZNS0_15binary_internal21div_trunc_kernel_cudaERNS_18TensorIteratorBaseEENKUlvE1_clEvENKUlvE_clEvEUlddE_EEEEvS6_RKT_EUliE_EEviT1_,@"STO_CUDA_ENTRY STV_DEFAULT"
_ZN2at6native18elementwise_kernelILi128ELi4EZNS0_15gpu_kernel_implINS0_13BUnaryFunctorIdddZZZNS0_15binary_internal21div_trunc_kernel_cudaERNS_18TensorIteratorBaseEENKUlvE1_clEvENKUlvE_clEvEUlddE_EEEEvS6_RKT_EUliE_EEviT1_:
.text._ZN2at6native18elementwise_kernelILi128ELi4EZNS0_15gpu_kernel_implINS0_13BUnaryFunctorIdddZZZNS0_15binary_internal21div_trunc_kernel_cudaERNS_18TensorIteratorBaseEENKUlvE1_clEvENKUlvE_clEvEUlddE_EEEEvS6_RKT_EUliE_EEviT1_:
[----:B------:R-:W0:Y:S01]  /*0000*/  LDC R1, c[0x0][0x28] ;  /* 0x00000a00ff017b82 */ /* 0x000e220000000800 */
[----:B------:R-:W1:Y:S07]  /*0010*/  S2R R2, SR_CTAID.X ;  /* 0x0000000000027919 */ /* 0x000e6e0000002500 */
[----:B------:R-:W2:Y:S01]  /*0020*/  LDC R19, c[0x0][0x42c] ;  /* 0x00010b00ff137b82 */ /* 0x000ea20000000800 */
[----:B------:R-:W-:Y:S01]  /*0030*/  ULDC UR4, c[0x0][0x210] ;  /* 0x0000840000047ab9 */ /* 0x000fe20000000800 */
[----:B------:R-:W-:Y:S01]  /*0040*/  ULDC.64 UR36, c[0x0][0x208] ;  /* 0x0000820000247ab9 */ /* 0x000fe20000000a00 */
[----:B------:R-:W1:Y:S01]  /*0050*/  S2R R25, SR_TID.X ;  /* 0x0000000000197919 */ /* 0x000e620000002100 */
[----:B------:R-:W-:Y:S01]  /*0060*/  ULDC UR38, c[0x0][0x428] ;  /* 0x00010a0000267ab9 */ /* 0x000fe20000000800 */
[----:B------:R-:W-:Y:S01]  /*0070*/  BSSY B6, `(.L_x_7178) ;  /* 0x0000352000067945 */ /* 0x000fe20003800000 */
[----:B-1----:R-:W-:-:S05]  /*0080*/  IMAD R23, R2, 0x200, R25 ;  /* 0x0000020002177824 */ /* 0x002fca00078e0219 */
[----:B------:R-:W-:-:S13]  /*0090*/  ISETP.GE.AND P0, PT, R23, UR4, PT ;  /* 0x0000000417007c0c */ /* 0x000fda000bf06270 */
[----:B0-2---:R-:W-:Y:S05]  /*00a0*/  @P0 BRA `(.L_x_7179) ;  /* 0x0000003400380947 */ /* 0x005fea0003800000 */
[----:B------:R-:W0:Y:S01]  /*00b0*/  LDC R3, c[0x0][0x218] ;  /* 0x00008600ff037b82 */ /* 0x000e220000000800 */
[----:B------:R-:W-:Y:S02]  /*00c0*/  IMAD.MOV.U32 R0, RZ, RZ, RZ ;  /* 0x000000ffff007224 */ /* 0x000fe400078e00ff */
[----:B------:R-:W-:Y:S01]  /*00d0*/  IMAD.MOV.U32 R16, RZ, RZ, RZ ;  /* 0x000000ffff107224 */ /* 0x000fe200078e00ff */
        /* <DEDUP_REMOVED lines=301> */
.L_x_7180:
        /* <DEDUP_REMOVED lines=21> */
.L_x_7184:
[----:B------:R-:W2:Y:S02]  /*1500*/  LDG.E.U8 R4, desc[UR36][R4.64] ;  /* 0x0000002404047981 */ /* 0x000ea4000c1e1100 */
[----:B--2---:R0:W1:Y:S01]  /*1510*/  I2F.F64.U16 R6, R4 ;  /* 0x0000000400067312 */ /* 0x0040620000101800 */
[----:B------:R-:W-:Y:S05]  /*1520*/  BRA `(.L_x_7186) ;  /* 0x0000000c00707947 */ /* 0x000fea0003800000 */
.L_x_7183:
        /* <DEDUP_REMOVED lines=9> */
.L_x_7188:
[----:B------:R-:W2:Y:S02]  /*15c0*/  LDG.E R4, desc[UR36][R4.64] ;  /* 0x0000002404047981 */ /* 0x000ea4000c1e1900 */
[----:B--2---:R0:W1:Y:S01]  /*15d0*/  I2F.F64 R6, R4 ;  /* 0x0000000400067312 */ /* 0x0040620000201c00 */
[----:B------:R-:W-:Y:S05]  /*15e0*/  BRA `(.L_x_7186) ;  /* 0x0000000c00407947 */ /* 0x000fea0003800000 */
.L_x_7187:
[----:B------:R-:W2:Y:S02]  /*15f0*/  LDG.E.U16 R4, desc[UR36][R4.64] ;  /* 0x0000002404047981 */ /* 0x000ea4000c1e1500 */
[----:B--2---:R0:W1:Y:S01]  /*1600*/  I2F.F64.S16 R6, R4 ;  /* 0x0000000400067312 */ /* 0x0040620000101c00 */
[----:B------:R-:W-:Y:S05]  /*1610*/  BRA `(.L_x_7186) ;  /* 0x0000000c00347947 */ /* 0x000fea0003800000 */
.L_x_7182:
        /* <DEDUP_REMOVED lines=10> */
.L_x_7190:
[----:B------:R-:W2:Y:S02]  /*16c0*/  LDG.E.U16 R0, desc[UR36][R4.64] ;  /* 0x0000002404007981 */ /* 0x000ea4000c1e1500 */
[----:B--2---:R-:W-:-:S05]  /*16d0*/  HADD2.F32 R0, -RZ, R0.H0_H0 ;  /* 0x20000000ff007230 */ /* 0x004fca0000004100 */
[----:B------:R-:W-:-:S04]  /*16e0*/  FMUL.FTZ R0, R0, 1 ;  /* 0x3f80000000007820 */ /* 0x000fc80000410000 */
[----:B------:R0:W1:Y:S01]  /*16f0*/  F2F.F64.F32 R6, R0 ;  /* 0x0000000000067310 */ /* 0x0000620000201800 */
[----:B------:R-:W-:Y:S05]  /*1700*/  BRA `(.L_x_7186) ;  /* 0x0000000800f87947 */ /* 0x000fea0003800000 */
.L_x_7189:
        /* <DEDUP_REMOVED lines=10> */
.L_x_7192:
[----:B------:R-:W2:Y:S02]  /*17b0*/  LDG.E.U16 R4, desc[UR36][R4.64] ;  /* 0x0000002404047981 */ /* 0x000ea4000c1e1500 */
[----:B--2---:R-:W-:-:S05]  /*17c0*/  HADD2.F32 R0, -RZ, R4.H0_H0 ;  /* 0x20000004ff007230 */ /* 0x004fca0000004100 */
[----:B------:R-:W-:-:S04]  /*17d0*/  FMUL.FTZ R0, R0, 1 ;  /* 0x3f80000000007820 */ /* 0x000fc80000410000 */
[----:B------:R0:W1:Y:S01]  /*17e0*/  F2F.F64.F32 R6, R0 ;  /* 0x0000000000067310 */ /* 0x0000620000201800 */
[----:B------:R-:W-:Y:S05]  /*17f0*/  BRA `(.L_x_7186) ;  /* 0x0000000800bc7947 */ /* 0x000fea0003800000 */
.L_x_7191:
[----:B------:R0:W5:Y:S01]  /*1800*/  LDG.E.64 R6, desc[UR36][R4.64] ;  /* 0x0000002404067981 */ /* 0x000162000c1e1b00 */
[----:B------:R-:W-:Y:S05]  /*1810*/  BRA `(.L_x_7186) ;  /* 0x0000000800b47947 */ /* 0x000fea0003800000 */
.L_x_7181:
        /* <DEDUP_REMOVED lines=13> */
.L_x_7195:
[----:B------:R0:W5:Y:S01]  /*18f0*/  LDG.E.64 R6, desc[UR36][R4.64] ;  /* 0x0000002404067981 */ /* 0x000162000c1e1b00 */
[----:B------:R-:W-:Y:S05]  /*1900*/  BRA `(.L_x_7186) ;  /* 0x0000000800787947 */ /* 0x000fea0003800000 */
.L_x_7194:
        /* <DEDUP_REMOVED lines=28> */
.L_x_7197:
        /* <DEDUP_REMOVED lines=15> */
.L_x_7196:
[----:B------:R-:W2:Y:S02]  /*1bc0*/  LDG.E.U16 R0, desc[UR36][R4.64] ;  /* 0x0000002404007981 */ /* 0x000ea4000c1e1500 */
[----:B--2---:R-:W-:-:S04]  /*1bd0*/  IMAD.U32 R0, R0, 0x10000, RZ ;  /* 0x0001000000007824 */ /* 0x004fc800078e00ff */
[----:B------:R-:W-:-:S04]  /*1be0*/  FMUL.FTZ R0, R0, 1 ;  /* 0x3f80000000007820 */ /* 0x000fc80000410000 */
[----:B------:R0:W1:Y:S01]  /*1bf0*/  F2F.F64.F32 R6, R0 ;  /* 0x0000000000067310 */ /* 0x0000620000201800 */
[----:B------:R-:W-:Y:S05]  /*1c00*/  BRA `(.L_x_7186) ;  /* 0x0000000400b87947 */ /* 0x000fea0003800000 */
.L_x_7193:
        /* <DEDUP_REMOVED lines=11> */
.L_x_7200:
        /* <DEDUP_REMOVED lines=21> */
.L_x_7204:
[----:B------:R-:W-:Y:S05]  /*1e10*/  BSYNC B1 ;  /* 0x0000000000017941 */ /* 0x000fea0003800000 */
.L_x_7203:
[----:B------:R-:W-:Y:S01]  /*1e20*/  LEA R5, R0, 0x3b800000, 0x17 ;  /* 0x3b80000000057811 */ /* 0x000fe200078eb8ff */
[----:B------:R-:W-:-:S05]  /*1e30*/  IMAD.SHL.U32 R0, R3, 0x100000, RZ ;  /* 0x0010000003007824 */ /* 0x000fca00078e00ff */
[----:B------:R-:W-:-:S07]  /*1e40*/  LOP3.LUT R0, R5, R0, R6, 0xfe, !PT ;  /* 0x0000000005007212 */ /* 0x000fce00078efe06 */
.L_x_7202:
[----:B------:R-:W-:Y:S05]  /*1e50*/  BSYNC B0 ;  /* 0x0000000000007941 */ /* 0x000fea0003800000 */
.L_x_7201:
[----:B------:R-:W-:-:S04]  /*1e60*/  FMUL.FTZ R0, R0, 1 ;  /* 0x3f80000000007820 */ /* 0x000fc80000410000 */
[----:B------:R2:W3:Y:S01]  /*1e70*/  F2F.F64.F32 R6, R0 ;  /* 0x0000000000067310 */ /* 0x0004e20000201800 */
[----:B------:R-:W-:Y:S05]  /*1e80*/  BRA `(.L_x_7186) ;  /* 0x0000000400187947 */ /* 0x000fea0003800000 */
.L_x_7199:
        /* <DEDUP_REMOVED lines=21> */
.L_x_7208:
[----:B------:R-:W-:Y:S05]  /*1fe0*/  BSYNC B1 ;  /* 0x0000000000017941 */ /* 0x000fea0003800000 */
.L_x_7207:
[----:B------:R-:W-:Y:S01]  /*1ff0*/  LEA R5, R0, 0x37800000, 0x17 ;  /* 0x3780000000057811 */ /* 0x000fe200078eb8ff */
[----:B------:R-:W-:-:S05]  /*2000*/  IMAD.SHL.U32 R0, R3, 0x200000, RZ ;  /* 0x0020000003007824 */ /* 0x000fca00078e00ff */
[----:B------:R-:W-:-:S07]  /*2010*/  LOP3.LUT R0, R5, R0, R6, 0xfe, !PT ;  /* 0x0000000005007212 */ /* 0x000fce00078efe06 */
.L_x_7206:
[----:B------:R-:W-:Y:S05]  /*2020*/  BSYNC B0 ;  /* 0x0000000000007941 */ /* 0x000fea0003800000 */
.L_x_7205:
[----:B------:R-:W-:-:S04]  /*2030*/  FMUL.FTZ R0, R0, 1 ;  /* 0x3f80000000007820 */ /* 0x000fc80000410000 */
[----:B------:R4:W0:Y:S01]  /*2040*/  F2F.F64.F32 R6, R0 ;  /* 0x0000000000067310 */ /* 0x0008220000201800 */
[----:B------:R-:W-:Y:S05]  /*2050*/  BRA `(.L_x_7186) ;  /* 0x0000000000a47947 */ /* 0x000fea0003800000 */
.L_x_7198:
        /* <DEDUP_REMOVED lines=8> */
[----:B------:R-:W-:Y:S02]  /*20e0*/  MOV R0, 0x400000 ;  /* 0x0040000000007802 */ /* 0x000fe40000000f00 */
[----:B--2---:R-:W-:-:S13]  /*20f0*/  ISETP.NE.AND P0, PT, R4, RZ, PT ;  /* 0x000000ff0400720c */ /* 0x004fda0003f05270 */
[----:B------:R-:W-:Y:S05]  /*2100*/  @!P0 BRA `(.L_x_7212) ;  /* 0x00000000000c8947 */ /* 0x000fea0003800000 */
[----:B------:R-:W-:-:S13]  /*2110*/  ISETP.NE.AND P0, PT, R4, 0xff, PT ;  /* 0x000000ff0400780c */ /* 0x000fda0003f05270 */
[----:B------:R-:W-:Y:S02]  /*2120*/  @!P0 IMAD.MOV.U32 R0, RZ, RZ, 0x7f800001 ;  /* 0x7f800001ff008424 */ /* 0x000fe400078e00ff */
[----:B------:R-:W-:-:S07]  /*2130*/  @P0 IMAD.SHL.U32 R0, R4, 0x800000, RZ ;  /* 0x0080000004000824 */ /* 0x000fce00078e00ff */
.L_x_7212:
[----:B------:R-:W-:Y:S05]  /*2140*/  BSYNC B0 ;  /* 0x0000000000007941 */ /* 0x000fea0003800000 */
.L_x_7211:
[----:B------:R-:W-:-:S04]  /*2150*/  FMUL.FTZ R0, R0, 1 ;  /* 0x3f80000000007820 */ /* 0x000fc80000410000 */
[----:B------:R0:W1:Y:S01]  /*2160*/  F2F.F64.F32 R6, R0 ;  /* 0x0000000000067310 */ /* 0x0000620000201800 */
[----:B------:R-:W-:Y:S05]  /*2170*/  BRA `(.L_x_7186) ;  /* 0x00000000005c7947 */ /* 0x000fea0003800000 */
.L_x_7185:
        /* <DEDUP_REMOVED lines=16> */
.L_x_7213:
[----:B------:R-:W-:Y:S01]  /*2280*/  CS2R R6, SRZ ;  /* 0x0000000000067805 */ /* 0x000fe2000001ff00 */
[----:B------:R-:W-:Y:S06]  /*2290*/  BRA `(.L_x_7186) ;  /* 0x0000000000147947 */ /* 0x000fec0003800000 */
.L_x_7210:
[----:B------:R-:W2:Y:S02]  /*22a0*/  LDG.E.64 R6, desc[UR36][R4.64] ;  /* 0x0000002404067981 */ /* 0x000ea4000c1e1b00 */
[----:B--2---:R-:W0:Y:S01]  /*22b0*/  I2F.F64.U64 R6, R6 ;  /* 0x0000000600067312 */ /* 0x004e220000301800 */
[----:B------:R-:W-:Y:S05]  /*22c0*/  BRA `(.L_x_7186) ;  /* 0x0000000000087947 */ /* 0x000fea0003800000 */
.L_x_7209:
[----:B------:R-:W2:Y:S02]  /*22d0*/  LDG.E R4, desc[UR36][R4.64] ;  /* 0x0000002404047981 */ /* 0x000ea4000c1e1900 */
[----:B--2---:R0:W1:Y:S02]  /*22e0*/  I2F.F64.U32 R6, R4 ;  /* 0x0000000400067312 */ /* 0x0040640000201800 */
.L_x_7186:
[----:B------:R-:W2:Y:S01]  /*22f0*/  LDC.64 R10, c[0x0][0x428] ;  /* 0x00010a00ff0a7b82 */ /* 0x000ea20000000a00 */
[----:B------:R-:W-:Y:S01]  /*2300*/  ULDC UR4, c[0x0][0x42c] ;  /* 0x00010b0000047ab9 */ /* 0x000fe20000000800 */
[----:B0-----:R-:W-:Y:S01]  /*2310*/  IMAD.MOV.U32 R4, RZ, RZ, 0x1 ;  /* 0x00000001ff047424 */ /* 0x001fe200078e00ff */
[----:B------:R-:W2:Y:S01]  /*2320*/  MUFU.RCP64H R5, UR4 ;  /* 0x0000000400057d08 */ /* 0x000ea20008001800 */
[----:B-1-3-5:R-:W-:Y:S01]  /*2330*/  FSETP.GEU.AND P1, PT, |R7|, 6.5827683646048100446e-37, PT ;  /* 0x036000000700780b */ /* 0x02afe20003f2e200 */
[----:B------:R-:W-:Y:S03]  /*2340*/  BSSY B0, `(.L_x_7214) ;  /* 0x0000012000007945 */ /* 0x000fe60003800000 */
[----:B--2---:R-:W-:-:S08]  /*2350*/  DFMA R8, R4, -R10, 1 ;  /* 0x3ff000000408742b */ /* 0x004fd0000000080a */
[----:B------:R-:W-:-:S08]  /*2360*/  DFMA R8, R8, R8, R8 ;  /* 0x000000080808722b */ /* 0x000fd00000000008 */
[----:B------:R-:W-:-:S08]  /*2370*/  DFMA R8, R4, R8, R4 ;  /* 0x000000080408722b */ /* 0x000fd00000000004 */
[----:B------:R-:W-:-:S08]  /*2380*/  DFMA R4, R8, -R10, 1 ;  /* 0x3ff000000804742b */ /* 0x000fd0000000080a */
[----:B------:R-:W-:-:S08]  /*2390*/  DFMA R4, R8, R4, R8 ;  /* 0x000000040804722b */ /* 0x000fd00000000008 */
[----:B------:R-:W-:-:S08]  /*23a0*/  DMUL R8, R4, R6 ;  /* 0x0000000604087228 */ /* 0x000fd00000000000 */
[----:B------:R-:W-:-:S08]  /*23b0*/  DFMA R10, R8, -R10, R6 ;  /* 0x8000000a080a722b */ /* 0x000fd00000000006 */
[----:B------:R-:W-:-:S10]  /*23c0*/  DFMA R4, R4, R10, R8 ;  /* 0x0000000a0404722b */ /* 0x000fd40000000008 */
[----:B----4-:R-:W-:-:S05]  /*23d0*/  FFMA R0, RZ, UR4, R5 ;  /* 0x00000004ff007c23 */ /* 0x010fca0008000005 */
[----:B------:R-:W-:-:S13]  /*23e0*/  FSETP.GT.AND P0, PT, |R0|, 1.469367938527859385e-39, PT ;  /* 0x001000000000780b */ /* 0x000fda0003f04200 */
[----:B------:R-:W-:Y:S05]  /*23f0*/  @P0 BRA P1, `(.L_x_7215) ;  /* 0x0000000000180947 */ /* 0x000fea0000800000 */
[----:B------:R-:W-:Y:S01]  /*2400*/  IMAD.MOV.U32 R4, RZ, RZ, R6 ;  /* 0x000000ffff047224 */ /* 0x000fe200078e0006 */
[----:B------:R-:W-:Y:S01]  /*2410*/  MOV R0, 0x2440 ;  /* 0x0000244000007802 */ /* 0x000fe20000000f00 */
[----:B------:R-:W-:-:S07]  /*2420*/  IMAD.MOV.U32 R5, RZ, RZ, R7 ;  /* 0x000000ffff057224 */ /* 0x000fce00078e0007 */
[----:B------:R-:W-:Y:S05]  /*2430*/  CALL.REL.NOINC `($__internal_7_$__cuda_sm20_div_rn_f64_full) ;  /* 0x000000b000107944 */ /* 0x000fea0003c00000 */
[----:B------:R-:W-:Y:S02]  /*2440*/  IMAD.MOV.U32 R4, RZ, RZ, R8 ;  /* 0x000000ffff047224 */ /* 0x000fe400078e0008 */
[----:B------:R-:W-:-:S07]  /*2450*/  IMAD.MOV.U32 R5, RZ, RZ, R3 ;  /* 0x000000ffff057224 */ /* 0x000fce00078e0003 */
.L_x_7215:
[----:B------:R-:W-:Y:S05]  /*2460*/  BSYNC B0 ;  /* 0x0000000000007941 */ /* 0x000fea0003800000 */
.L_x_7214:
        /* <DEDUP_REMOVED lines=16> */
.L_x_7219:
[----:B------:R-:W0:Y:S02]  /*2570*/  F2I.S64.F64.TRUNC R4, R4 ;  /* 0x0000000400047311 */ /* 0x000e24000030d900 */
[----:B0-----:R-:W-:-:S05]  /*2580*/  IMAD.MOV.U32 R3, RZ, RZ, R4 ;  /* 0x000000ffff037224 */ /* 0x001fca00078e0004 */
[----:B------:R0:W-:Y:S01]  /*2590*/  STG.E.U8 desc[UR36][R16.64], R3 ;  /* 0x0000000310007986 */ /* 0x0001e2000c101124 */
[----:B------:R-:W-:Y:S05]  /*25a0*/  BRA `(.L_x_7221) ;  /* 0x0000000c00f07947 */ /* 0x000fea0003800000 */
.L_x_7218:
        /* <DEDUP_REMOVED lines=9> */
.L_x_7223:
[----:B------:R-:W0:Y:S02]  /*2640*/  F2I.F64.TRUNC R5, R4 ;  /* 0x0000000400057311 */ /* 0x000e24000030d100 */
[----:B0-----:R0:W-:Y:S01]  /*2650*/  STG.E desc[UR36][R16.64], R5 ;  /* 0x0000000510007986 */ /* 0x0011e2000c101924 */
[----:B------:R-:W-:Y:S05]  /*2660*/  BRA `(.L_x_7221) ;  /* 0x0000000c00c07947 */ /* 0x000fea0003800000 */
.L_x_7222:
[----:B------:R-:W0:Y:S02]  /*2670*/  F2I.F64.TRUNC R5, R4 ;  /* 0x0000000400057311 */ /* 0x000e24000030d100 */
[----:B0-----:R0:W-:Y:S01]  /*2680*/  STG.E.U16 desc[UR36][R16.64], R5 ;  /* 0x0000000510007986 */ /* 0x0011e2000c101524 */
[----:B------:R-:W-:Y:S05]  /*2690*/  BRA `(.L_x_7221) ;  /* 0x0000000c00b47947 */ /* 0x000fea0003800000 */
.L_x_7217:
        /* <DEDUP_REMOVED lines=13> */
.L_x_7225:
        /* <DEDUP_REMOVED lines=8> */
.L_x_7224:
        /* <DEDUP_REMOVED lines=14> */
.L_x_7227:
        /* <DEDUP_REMOVED lines=9> */
.L_x_7226:
[----:B------:R0:W-:Y:S01]  /*2960*/  STG.E.64 desc[UR36][R16.64], R8 ;  /* 0x0000000810007986 */ /* 0x0001e2000c101b24 */
[----:B------:R-:W-:Y:S05]  /*2970*/  BRA `(.L_x_7221) ;  /* 0x0000000800fc7947 */ /* 0x000fea0003800000 */
.L_x_7216:
        /* <DEDUP_REMOVED lines=12> */
.L_x_7230:
[----:B------:R-:W-:-:S05]  /*2a40*/  CS2R R10, SRZ ;  /* 0x00000000000a7805 */ /* 0x000fca000001ff00 */
[----:B------:R0:W-:Y:S01]  /*2a50*/  STG.E.128 desc[UR36][R16.64], R8 ;  /* 0x0000000810007986 */ /* 0x0001e2000c101d24 */
[----:B------:R-:W-:Y:S05]  /*2a60*/  BRA `(.L_x_7221) ;  /* 0x0000000800c07947 */ /* 0x000fea0003800000 */
.L_x_7229:
        /* <DEDUP_REMOVED lines=25> */
.L_x_7234:
[----:B------:R-:W-:Y:S05]  /*2c00*/  BSYNC B0 ;  /* 0x0000000000007941 */ /* 0x000fea0003800000 */
.L_x_7233:
[----:B------:R-:W-:-:S05]  /*2c10*/  LOP3.LUT R5, R0, R5, RZ, 0xfc, !PT ;  /* 0x0000000500057212 */ /* 0x000fca00078efcff */
[----:B------:R0:W-:Y:S01]  /*2c20*/  STG.E.U8 desc[UR36][R16.64], R5 ;  /* 0x0000000510007986 */ /* 0x0001e2000c101124 */
[----:B------:R-:W-:Y:S05]  /*2c30*/  BRA `(.L_x_7221) ;  /* 0x00000008004c7947 */ /* 0x000fea0003800000 */
.L_x_7232:
        /* <DEDUP_REMOVED lines=17> */
.L_x_7236:
[----:B------:R-:W-:Y:S01]  /*2d50*/  IMAD.MOV.U32 R0, RZ, RZ, 0x7f ;  /* 0x0000007fff007424 */ /* 0x000fe200078e00ff */
[----:B------:R-:W-:-:S04]  /*2d60*/  ISETP.GT.U32.AND P0, PT, R3, 0x7f800000, PT ;  /* 0x7f8000000300780c */ /* 0x000fc80003f04070 */
[----:B------:R-:W-:-:S09]  /*2d70*/  SEL R0, R0, 0x7c, P0 ;  /* 0x0000007c00007807 */ /* 0x000fd20000000000 */
.L_x_7237:
[----:B------:R-:W-:Y:S05]  /*2d80*/  BSYNC B0 ;  /* 0x0000000000007941 */ /* 0x000fea0003800000 */
.L_x_7235:
[----:B------:R-:W-:-:S04]  /*2d90*/  LOP3.LUT R3, R5, 0x80000000, RZ, 0xc0, !PT ;  /* 0x8000000005037812 */ /* 0x000fc800078ec0ff */
[----:B------:R-:W-:-:S04]  /*2da0*/  SHF.R.U32.HI R3, RZ, 0x18, R3 ;  /* 0x00000018ff037819 */ /* 0x000fc80000011603 */
[----:B------:R-:W-:-:S05]  /*2db0*/  LOP3.LUT R3, R0, R3, RZ, 0xfc, !PT ;  /* 0x0000000300037212 */ /* 0x000fca00078efcff */
[----:B------:R0:W-:Y:S01]  /*2dc0*/  STG.E.U8 desc[UR36][R16.64], R3 ;  /* 0x0000000310007986 */ /* 0x0001e2000c101124 */
[----:B------:R-:W-:Y:S05]  /*2dd0*/  BRA `(.L_x_7221) ;  /* 0x0000000400e47947 */ /* 0x000fea0003800000 */
.L_x_7231:
        /* <DEDUP_REMOVED lines=8> */
.L_x_7228:
        /* <DEDUP_REMOVED lines=11> */
.L_x_7240:
        /* <DEDUP_REMOVED lines=21> */
.L_x_7243:
[----:B------:R-:W-:-:S04]  /*3060*/  LOP3.LUT R0, R5, 0x80000000, RZ, 0xc0, !PT ;  /* 0x8000000005007812 */ /* 0x000fc800078ec0ff */
[----:B------:R-:W-:-:S04]  /*3070*/  SHF.R.U32.HI R0, RZ, 0x18, R0 ;  /* 0x00000018ff007819 */ /* 0x000fc80000011600 */
[----:B------:R-:W-:-:S07]  /*3080*/  LOP3.LUT R0, R3, R0, RZ, 0xfc, !PT ;  /* 0x0000000003007212 */ /* 0x000fce00078efcff */
.L_x_7242:
[----:B------:R-:W-:Y:S05]  /*3090*/  BSYNC B0 ;  /* 0x0000000000007941 */ /* 0x000fea0003800000 */
.L_x_7241:
[----:B------:R3:W-:Y:S01]  /*30a0*/  STG.E.U8 desc[UR36][R16.64], R0 ;  /* 0x0000000010007986 */ /* 0x0007e2000c101124 */
[----:B------:R-:W-:Y:S05]  /*30b0*/  BRA `(.L_x_7221) ;  /* 0x00000004002c7947 */ /* 0x000fea0003800000 */
.L_x_7239:
        /* <DEDUP_REMOVED lines=21> */
.L_x_7246:
[----:B------:R-:W-:-:S04]  /*3210*/  LOP3.LUT R0, R5, 0x80000000, RZ, 0xc0, !PT ;  /* 0x8000000005007812 */ /* 0x000fc800078ec0ff */
[----:B------:R-:W-:-:S04]  /*3220*/  SHF.R.U32.HI R0, RZ, 0x18, R0 ;  /* 0x00000018ff007819 */ /* 0x000fc80000011600 */
[----:B------:R-:W-:-:S07]  /*3230*/  LOP3.LUT R0, R3, R0, RZ, 0xfc, !PT ;  /* 0x0000000003007212 */ /* 0x000fce00078efcff */
.L_x_7245:
[----:B------:R-:W-:Y:S05]  /*3240*/  BSYNC B0 ;  /* 0x0000000000007941 */ /* 0x000fea0003800000 */
.L_x_7244:
[----:B------:R0:W-:Y:S01]  /*3250*/  STG.E.U8 desc[UR36][R16.64], R0 ;  /* 0x0000000010007986 */ /* 0x0001e2000c101124 */
[----:B------:R-:W-:Y:S05]  /*3260*/  BRA `(.L_x_7221) ;  /* 0x0000000000c07947 */ /* 0x000fea0003800000 */
.L_x_7238:
        /* <DEDUP_REMOVED lines=26> */
.L_x_7220:
        /* <DEDUP_REMOVED lines=16> */
.L_x_7249:
[----:B------:R-:W-:Y:S05]  /*3510*/  BRA `(.L_x_7221) ;  /* 0x0000000000147947 */ /* 0x000fea0003800000 */
.L_x_7248:
[----:B------:R-:W0:Y:S02]  /*3520*/  F2I.U64.F64.TRUNC R4, R4 ;  /* 0x0000000400047311 */ /* 0x000e24000030d800 */
[----:B0-----:R1:W-:Y:S01]  /*3530*/  STG.E.64 desc[UR36][R16.64], R4 ;  /* 0x0000000410007986 */ /* 0x0013e2000c101b24 */
[----:B------:R-:W-:Y:S05]  /*3540*/  BRA `(.L_x_7221) ;  /* 0x0000000000087947 */ /* 0x000fea0003800000 */
.L_x_7247:
[----:B------:R-:W0:Y:S02]  /*3550*/  F2I.U32.F64.TRUNC R5, R4 ;  /* 0x0000000400057311 */ /* 0x000e24000030d000 */
[----:B0-----:R0:W-:Y:S02]  /*3560*/  STG.E desc[UR36][R16.64], R5 ;  /* 0x0000000510007986 */ /* 0x0011e4000c101924 */
.L_x_7221:
[----:B------:R-:W-:-:S05]  /*3570*/  LEA R2, R2, R25, 0x9 ;  /* 0x0000001902027211 */ /* 0x000fca00078e48ff */
[----:B------:R-:W-:-:S07]  /*3580*/  VIADD R23, R2, 0x80 ;  /* 0x0000008002177836 */ /* 0x000fce0000000000 */
.L_x_7179:
[----:B------:R-:W-:Y:S05]  /*3590*/  BSYNC B6 ;  /* 0x0000000000067941 */ /* 0x000fea0003800000 */
.L_x_7178:
[----:B------:R-:W-:Y:S01]  /*35a0*/  ULDC UR4, c[0x0][0x210] ;  /* 0x0000840000047ab9 */ /* 0x000fe20000000800 */
[----:B------:R-:W-:Y:S01]  /*35b0*/  BSSY B6, `(.L_x_7250) ;  /* 0x000034e000067945 */ /* 0x000fe20003800000 */
[----:B------:R-:W-:-:S13]  /*35c0*/  ISETP.GE.AND P0, PT, R23, UR4, PT ;  /* 0x0000000417007c0c */ /* 0x000fda000bf06270 */
[----:B------:R-:W-:Y:S05]  /*35d0*/  @P0 BRA `(.L_x_7251) ;  /* 0x00000034002c0947 */ /* 0x000fea0003800000 */
[----:B------:R-:W5:Y:S01]  /*35e0*/  LDC R6, c[0x0][0x218] ;  /* 0x00008600ff067b82 */ /* 0x000f620000000800 */
[----:B0--3--:R-:W-:Y:S02]  /*35f0*/  IMAD.MOV.U32 R0, RZ, RZ, RZ ;  /* 0x000000ffff007224 */ /* 0x009fe400078e00ff */
[----:B-12-4-:R-:W-:Y:S01]  /*3600*/  IMAD.MOV.U32 R16, RZ, RZ, RZ ;  /* 0x000000ffff107224 */ /* 0x016fe200078e00ff */
[----:B-----5:R-:W-:-:S13]  /*3610*/  ISETP.NE.AND P0, PT, R6, RZ, PT ;  /* 0x000000ff0600720c */ /* 0x020fda0003f05270 */
        /* <DEDUP_REMOVED lines=299> */
.L_x_7252:
        /* <DEDUP_REMOVED lines=21> */
.L_x_7256:
[----:B------:R-:W2:Y:S02]  /*4a20*/  LDG.E.U8 R2, desc[UR36][R2.64] ;  /* 0x0000002402027981 */ /* 0x000ea4000c1e1100 */
[----:B--2---:R0:W1:Y:S01]  /*4a30*/  I2F.F64.U16 R4, R2 ;  /* 0x0000000200047312 */ /* 0x0040620000101800 */
[----:B------:R-:W-:Y:S05]  /*4a40*/  BRA `(.L_x_7258) ;  /* 0x0000000c00707947 */ /* 0x000fea0003800000 */
.L_x_7255:
        /* <DEDUP_REMOVED lines=9> */
.L_x_7260:
[----:B------:R-:W2:Y:S02]  /*4ae0*/  LDG.E R2, desc[UR36][R2.64] ;  /* 0x0000002402027981 */ /* 0x000ea4000c1e1900 */
[----:B--2---:R1:W2:Y:S01]  /*4af0*/  I2F.F64 R4, R2 ;  /* 0x0000000200047312 */ /* 0x0042a20000201c00 */
[----:B------:R-:W-:Y:S05]  /*4b00*/  BRA `(.L_x_7258) ;  /* 0x0000000c00407947 */ /* 0x000fea0003800000 */
.L_x_7259:
[----:B------:R-:W2:Y:S02]  /*4b10*/  LDG.E.U16 R2, desc[UR36][R2.64] ;  /* 0x0000002402027981 */ /* 0x000ea4000c1e1500 */
[----:B--2---:R3:W4:Y:S01]  /*4b20*/  I2F.F64.S16 R4, R2 ;  /* 0x0000000200047312 */ /* 0x0047220000101c00 */
[----:B------:R-:W-:Y:S05]  /*4b30*/  BRA `(.L_x_7258) ;  /* 0x0000000c00347947 */ /* 0x000fea0003800000 */
.L_x_7254:
        /* <DEDUP_REMOVED lines=10> */
.L_x_7262:
[----:B------:R-:W2:Y:S02]  /*4be0*/  LDG.E.U16 R0, desc[UR36][R2.64] ;  /* 0x0000002402007981 */ /* 0x000ea4000c1e1500 */
[----:B--2---:R-:W-:-:S05]  /*4bf0*/  HADD2.F32 R0, -RZ, R0.H0_H0 ;  /* 0x20000000ff007230 */ /* 0x004fca0000004100 */
[----:B------:R-:W-:-:S04]  /*4c00*/  FMUL.FTZ R0, R0, 1 ;  /* 0x3f80000000007820 */ /* 0x000fc80000410000 */
[----:B------:R0:W1:Y:S01]  /*4c10*/  F2F.F64.F32 R4, R0 ;  /* 0x0000000000047310 */ /* 0x0000620000201800 */
[----:B------:R-:W-:Y:S05]  /*4c20*/  BRA `(.L_x_7258) ;  /* 0x0000000800f87947 */ /* 0x000fea0003800000 */
.L_x_7261:
        /* <DEDUP_REMOVED lines=10> */
.L_x_7264:
[----:B------:R-:W2:Y:S02]  /*4cd0*/  LDG.E.U16 R2, desc[UR36][R2.64] ;  /* 0x0000002402027981 */ /* 0x000ea4000c1e1500 */
[----:B--2---:R-:W-:-:S05]  /*4ce0*/  HADD2.F32 R0, -RZ, R2.H0_H0 ;  /* 0x20000002ff007230 */ /* 0x004fca0000004100 */
[----:B------:R-:W-:-:S04]  /*4cf0*/  FMUL.FTZ R0, R0, 1 ;  /* 0x3f80000000007820 */ /* 0x000fc80000410000 */
[----:B------:R0:W1:Y:S01]  /*4d00*/  F2F.F64.F32 R4, R0 ;  /* 0x0000000000047310 */ /* 0x0000620000201800 */
[----:B------:R-:W-:Y:S05]  /*4d10*/  BRA `(.L_x_7258) ;  /* 0x0000000800bc7947 */ /* 0x000fea0003800000 */
.L_x_7263:
[----:B------:R0:W5:Y:S01]  /*4d20*/  LDG.E.64 R4, desc[UR36][R2.64] ;  /* 0x0000002402047981 */ /* 0x000162000c1e1b00 */
[----:B------:R-:W-:Y:S05]  /*4d30*/  BRA `(.L_x_7258) ;  /* 0x0000000800b47947 */ /* 0x000fea0003800000 */
.L_x_7253:
        /* <DEDUP_REMOVED lines=13> */
.L_x_7267:
[----:B------:R0:W5:Y:S01]  /*4e10*/  LDG.E.64 R4, desc[UR36][R2.64] ;  /* 0x0000002402047981 */ /* 0x000162000c1e1b00 */
[----:B------:R-:W-:Y:S05]  /*4e20*/  BRA `(.L_x_7258) ;  /* 0x0000000800787947 */ /* 0x000fea0003800000 */
.L_x_7266:
[----:B------:R-:W-:-:S13]  /*4e30*/  ISETP.NE.AND P0, PT, R4, 0xf, PT ;  /* 0x0000000f0400780c */ /* 0x000fda0003f05270 */
[----:B------:R-:W-:Y:S05]  /*4e40*/  @!P0 BRA `(.L_x_7268) ;  /* 0x0000000000a48947 */ /* 0x000fea0003800000 */
[----:B------:R-:W-:-:S13]  /*4e50*/  ISETP.NE.AND P0, PT, R4, 0x17, PT ;  /* 0x000000170400780c */ /* 0x000fda0003f05270 */
[----:B------:R-:W-:Y:S05]  /*4e60*/  @!P0 BRA `(.L_x_7269) ;  /* 0x0000000000608947 */ /* 0x000fea0003800000 */
[----:B------:R-:W-:-:S13]  /*4e70*/  ISETP.NE.AND P0, PT, R4, 0x18, PT ;  /* 0x000000180400780c */ /* 0x000fda0003f05270 */
[----:B------:R-:W-:Y:S05]  /*4e80*/  @P0 BRA `(.L_x_7257) ;  /* 0x0000000800040947 */ /* 0x000fea0003800000 */
[----:B------:R-:W2:Y:S01]  /*4e90*/  LDG.E.U8 R0, desc[UR36][R2.64] ;  /* 0x0000002402007981 */ /* 0x000ea2000c1e1100 */
[----:B------:R-:W-:Y:S01]  /*4ea0*/  IMAD.MOV.U32 R8, RZ, RZ, -0x800000 ;  /* 0xff800000ff087424 */ /* 0x000fe200078e00ff */
[----:B--2---:R-:W-:-:S04]  /*4eb0*/  SHF.L.U32 R0, R0, 0x18, RZ ;  /* 0x0000001800007819 */ /* 0x004fc800000006ff */
        /* <DEDUP_REMOVED lines=19> */
.L_x_7269:
        /* <DEDUP_REMOVED lines=15> */
.L_x_7268:
[----:B------:R-:W2:Y:S02]  /*50e0*/  LDG.E.U16 R0, desc[UR36][R2.64] ;  /* 0x0000002402007981 */ /* 0x000ea4000c1e1500 */
[----:B--2---:R-:W-:-:S04]  /*50f0*/  IMAD.U32 R0, R0, 0x10000, RZ ;  /* 0x0001000000007824 */ /* 0x004fc800078e00ff */
[----:B------:R-:W-:-:S04]  /*5100*/  FMUL.FTZ R0, R0, 1 ;  /* 0x3f80000000007820 */ /* 0x000fc80000410000 */
[----:B------:R0:W1:Y:S01]  /*5110*/  F2F.F64.F32 R4, R0 ;  /* 0x0000000000047310 */ /* 0x0000620000201800 */
[----:B------:R-:W-:Y:S05]  /*5120*/  BRA `(.L_x_7258) ;  /* 0x0000000400b87947 */ /* 0x000fea0003800000 */
.L_x_7265:
        /* <DEDUP_REMOVED lines=11> */
.L_x_7272:
        /* <DEDUP_REMOVED lines=21> */
.L_x_7276:
[----:B------:R-:W-:Y:S05]  /*5330*/  BSYNC B1 ;  /* 0x0000000000017941 */ /* 0x000fea0003800000 */
.L_x_7275:
[----:B------:R-:W-:Y:S01]  /*5340*/  LEA R3, R0, 0x3b800000, 0x17 ;  /* 0x3b80000000037811 */ /* 0x000fe200078eb8ff */
[----:B------:R-:W-:-:S05]  /*5350*/  IMAD.SHL.U32 R0, R2, 0x100000, RZ ;  /* 0x0010000002007824 */ /* 0x000fca00078e00ff */
[----:B------:R-:W-:-:S07]  /*5360*/  LOP3.LUT R0, R3, R0, R4, 0xfe, !PT ;  /* 0x0000000003007212 */ /* 0x000fce00078efe04 */
.L_x_7274:
[----:B------:R-:W-:Y:S05]  /*5370*/  BSYNC B0 ;  /* 0x0000000000007941 */ /* 0x000fea0003800000 */
.L_x_7273:
[----:B------:R-:W-:-:S04]  /*5380*/  FMUL.FTZ R0, R0, 1 ;  /* 0x3f80000000007820 */ /* 0x000fc80000410000 */
[----:B------:R0:W1:Y:S01]  /*5390*/  F2F.F64.F32 R4, R0 ;  /* 0x0000000000047310 */ /* 0x0000620000201800 */
[----:B------:R-:W-:Y:S05]  /*53a0*/  BRA `(.L_x_7258) ;  /* 0x0000000400187947 */ /* 0x000fea0003800000 */
.L_x_7271:
        /* <DEDUP_REMOVED lines=21> */
.L_x_7280:
[----:B------:R-:W-:Y:S05]  /*5500*/  BSYNC B1 ;  /* 0x0000000000017941 */ /* 0x000fea0003800000 */
.L_x_7279:
[----:B------:R-:W-:Y:S02]  /*5510*/  LEA R3, R0, 0x37800000, 0x17 ;  /* 0x3780000000037811 */ /* 0x000fe400078eb8ff */
[----:B------:R-:W-:-:S04]  /*5520*/  SHF.L.U32 R0, R2, 0x15, RZ ;  /* 0x0000001502007819 */ /* 0x000fc800000006ff */
[----:B------:R-:W-:-:S07]  /*5530*/  LOP3.LUT R0, R3, R0, R4, 0xfe, !PT ;  /* 0x0000000003007212 */ /* 0x000fce00078efe04 */
.L_x_7278:
[----:B------:R-:W-:Y:S05]  /*5540*/  BSYNC B0 ;  /* 0x0000000000007941 */ /* 0x000fea0003800000 */
.L_x_7277:
[----:B------:R-:W-:-:S04]  /*5550*/  FMUL.FTZ R0, R0, 1 ;  /* 0x3f80000000007820 */ /* 0x000fc80000410000 */
[----:B------:R0:W1:Y:S01]  /*5560*/  F2F.F64.F32 R4, R0 ;  /* 0x0000000000047310 */ /* 0x0000620000201800 */
[----:B------:R-:W-:Y:S05]  /*5570*/  BRA `(.L_x_7258) ;  /* 0x0000000000a47947 */ /* 0x000fea0003800000 */
.L_x_7270:
        /* <DEDUP_REMOVED lines=14> */
.L_x_7284:
[----:B------:R-:W-:Y:S05]  /*5660*/  BSYNC B0 ;  /* 0x0000000000007941 */ /* 0x000fea0003800000 */
.L_x_7283:
[----:B------:R-:W-:-:S04]  /*5670*/  FMUL.FTZ R0, R0, 1 ;  /* 0x3f80000000007820 */ /* 0x000fc80000410000 */
[----:B------:R0:W1:Y:S01]  /*5680*/  F2F.F64.F32 R4, R0 ;  /* 0x0000000000047310 */ /* 0x0000620000201800 */
[----:B------:R-:W-:Y:S05]  /*5690*/  BRA `(.L_x_7258) ;  /* 0x00000000005c7947 */ /* 0x000fea0003800000 */
.L_x_7257:
        /* <DEDUP_REMOVED lines=16> */
.L_x_7285:
[----:B------:R-:W-:Y:S01]  /*57a0*/  CS2R R4, SRZ ;  /* 0x0000000000047805 */ /* 0x000fe2000001ff00 */
[----:B------:R-:W-:Y:S06]  /*57b0*/  BRA `(.L_x_7258) ;  /* 0x0000000000147947 */ /* 0x000fec0003800000 */
.L_x_7282:
[----:B------:R-:W2:Y:S02]  /*57c0*/  LDG.E.64 R4, desc[UR36][R2.64] ;  /* 0x0000002402047981 */ /* 0x000ea4000c1e1b00 */
[----:B--2---:R-:W0:Y:S01]  /*57d0*/  I2F.F64.U64 R4, R4 ;  /* 0x0000000400047312 */ /* 0x004e220000301800 */
[----:B------:R-:W-:Y:S05]  /*57e0*/  BRA `(.L_x_7258) ;  /* 0x0000000000087947 */ /* 0x000fea0003800000 */
.L_x_7281:
[----:B------:R-:W2:Y:S02]  /*57f0*/  LDG.E R2, desc[UR36][R2.64] ;  /* 0x0000002402027981 */ /* 0x000ea4000c1e1900 */
[----:B--2---:R0:W1:Y:S02]  /*5800*/  I2F.F64.U32 R4, R2 ;  /* 0x0000000200047312 */ /* 0x0040640000201800 */
.L_x_7258:
[----:B------:R-:W2:Y:S01]  /*5810*/  LDC.64 R6, c[0x0][0x428] ;  /* 0x00010a00ff067b82 */ /* 0x000ea20000000a00 */
[----:B------:R-:W-:Y:S01]  /*5820*/  ULDC UR4, c[0x0][0x42c] ;  /* 0x00010b0000047ab9 */ /* 0x000fe20000000800 */
[----:B01-3--:R-:W-:Y:S01]  /*5830*/  IMAD.MOV.U32 R2, RZ, RZ, 0x1 ;  /* 0x00000001ff027424 */ /* 0x00bfe200078e00ff */
[----:B------:R-:W0:Y:S01]  /*5840*/  MUFU.RCP64H R3, UR4 ;  /* 0x0000000400037d08 */ /* 0x000e220008001800 */
[----:B--2-45:R-:W-:Y:S01]  /*5850*/  FSETP.GEU.AND P1, PT, |R5|, 6.5827683646048100446e-37, PT ;  /* 0x036000000500780b */ /* 0x034fe20003f2e200 */
[----:B------:R-:W-:Y:S03]  /*5860*/  BSSY B0, `(.L_x_7286) ;  /* 0x000000f000007945 */ /* 0x000fe60003800000 */
        /* <DEDUP_REMOVED lines=8> */
[----:B------:R-:W-:-:S05]  /*58f0*/  FFMA R0, RZ, UR4, R3 ;  /* 0x00000004ff007c23 */ /* 0x000fca0008000003 */
[----:B------:R-:W-:-:S13]  /*5900*/  FSETP.GT.AND P0, PT, |R0|, 1.469367938527859385e-39, PT ;  /* 0x001000000000780b */ /* 0x000fda0003f04200 */
[----:B------:R-:W-:Y:S05]  /*5910*/  @P0 BRA P1, `(.L_x_7287) ;  /* 0x00000000000c0947 */ /* 0x000fea0000800000 */
[----:B------:R-:W-:-:S07]  /*5920*/  MOV R0, 0x5940 ;  /* 0x0000594000007802 */ /* 0x000fce0000000f00 */
[----:B------:R-:W-:Y:S05]  /*5930*/  CALL.REL.NOINC `($__internal_7_$__cuda_sm20_div_rn_f64_full) ;  /* 0x0000007800d07944 */ /* 0x000fea0003c00000 */
[----:B------:R-:W-:-:S07]  /*5940*/  IMAD.MOV.U32 R2, RZ, RZ, R8 ;  /* 0x000000ffff027224 */ /* 0x000fce00078e0008 */
.L_x_7287:
[----:B------:R-:W-:Y:S05]  /*5950*/  BSYNC B0 ;  /* 0x0000000000007941 */ /* 0x000fea0003800000 */
.L_x_7286:
        /* <DEDUP_REMOVED lines=16> */
.L_x_7291:
[----:B------:R-:W0:Y:S02]  /*5a60*/  F2I.S64.F64.TRUNC R2, R2 ;  /* 0x0000000200027311 */ /* 0x000e24000030d900 */
[----:B0-----:R-:W-:-:S05]  /*5a70*/  IMAD.MOV.U32 R5, RZ, RZ, R2 ;  /* 0x000000ffff057224 */ /* 0x001fca00078e0002 */
[----:B------:R0:W-:Y:S01]  /*5a80*/  STG.E.U8 desc[UR36][R16.64], R5 ;  /* 0x0000000510007986 */ /* 0x0001e2000c101124 */
[----:B------:R-:W-:Y:S05]  /*5a90*/  BRA `(.L_x_7293) ;  /* 0x0000000c00f87947 */ /* 0x000fea0003800000 */
.L_x_7290:
        /* <DEDUP_REMOVED lines=9> */
.L_x_7295:
[----:B------:R-:W0:Y:S02]  /*5b30*/  F2I.F64.TRUNC R3, R2 ;  /* 0x0000000200037311 */ /* 0x000e24000030d100 */
[----:B0-----:R0:W-:Y:S01]  /*5b40*/  STG.E desc[UR36][R16.64], R3 ;  /* 0x0000000310007986 */ /* 0x0011e2000c101924 */
[----:B------:R-:W-:Y:S05]  /*5b50*/  BRA `(.L_x_7293) ;  /* 0x0000000c00c87947 */ /* 0x000fea0003800000 */
.L_x_7294:
[----:B------:R-:W0:Y:S02]  /*5b60*/  F2I.F64.TRUNC R3, R2 ;  /* 0x0000000200037311 */ /* 0x000e24000030d100 */
[----:B0-----:R0:W-:Y:S01]  /*5b70*/  STG.E.U16 desc[UR36][R16.64], R3 ;  /* 0x0000000310007986 */ /* 0x0011e2000c101524 */
[----:B------:R-:W-:Y:S05]  /*5b80*/  BRA `(.L_x_7293) ;  /* 0x0000000c00bc7947 */ /* 0x000fea0003800000 */
.L_x_7289:
        /* <DEDUP_REMOVED lines=13> */
.L_x_7297:
        /* <DEDUP_REMOVED lines=8> */
.L_x_7296:
        /* <DEDUP_REMOVED lines=14> */
.L_x_7299:
        /* <DEDUP_REMOVED lines=9> */
.L_x_7298:
[----:B------:R0:W-:Y:S01]  /*5e50*/  STG.E.64 desc[UR36][R16.64], R4 ;  /* 0x0000000410007986 */ /* 0x0001e2000c101b24 */
[----:B------:R-:W-:Y:S05]  /*5e60*/  BRA `(.L_x_7293) ;  /* 0x0000000c00047947 */ /* 0x000fea0003800000 */
.L_x_7288:
        /* <DEDUP_REMOVED lines=12> */
.L_x_7302:
[----:B------:R-:W-:-:S05]  /*5f30*/  CS2R R6, SRZ ;  /* 0x0000000000067805 */ /* 0x000fca000001ff00 */
[----:B------:R0:W-:Y:S01]  /*5f40*/  STG.E.128 desc[UR36][R16.64], R4 ;  /* 0x0000000410007986 */ /* 0x0001e2000c101d24 */
[----:B------:R-:W-:Y:S05]  /*5f50*/  BRA `(.L_x_7293) ;  /* 0x0000000800c87947 */ /* 0x000fea0003800000 */
.L_x_7301:
        /* <DEDUP_REMOVED lines=25> */
.L_x_7306:
[----:B------:R-:W-:Y:S05]  /*60f0*/  BSYNC B0 ;  /* 0x0000000000007941 */ /* 0x000fea0003800000 */
.L_x_7305:
[----:B------:R-:W-:-:S05]  /*6100*/  LOP3.LUT R3, R0, R3, RZ, 0xfc, !PT ;  /* 0x0000000300037212 */ /* 0x000fca00078efcff */
[----:B------:R0:W-:Y:S01]  /*6110*/  STG.E.U8 desc[UR36][R16.64], R3 ;  /* 0x0000000310007986 */ /* 0x0001e2000c101124 */
[----:B------:R-:W-:Y:S05]  /*6120*/  BRA `(.L_x_7293) ;  /* 0x0000000800547947 */ /* 0x000fea0003800000 */
.L_x_7304:
        /* <DEDUP_REMOVED lines=14> */
[----:B------:R-:W-:Y:S02]  /*6210*/  @P0 SHF.R.U32.HI R0, RZ, 0x15, R0 ;  /* 0x00000015ff000819 */ /* 0x000fe40000011600 */
[----:B------:R-:W-:Y:S01]  /*6220*/  @!P0 IADD3 R0, R2, -0x43000000, RZ ;  /* 0xbd00000002008810 */ /* 0x000fe20007ffe0ff */
[----:B------:R-:W-:Y:S06]  /*6230*/  BRA `(.L_x_7309) ;  /* 0x00000000000c7947 */ /* 0x000fec0003800000 */
.L_x_7308:
[----:B------:R-:W-:Y:S01]  /*6240*/  IMAD.MOV.U32 R0, RZ, RZ, 0x7f ;  /* 0x0000007fff007424 */ /* 0x000fe200078e00ff */
[----:B------:R-:W-:-:S04]  /*6250*/  ISETP.GT.U32.AND P0, PT, R2, 0x7f800000, PT ;  /* 0x7f8000000200780c */ /* 0x000fc80003f04070 */
[----:B------:R-:W-:-:S09]  /*6260*/  SEL R0, R0, 0x7c, P0 ;  /* 0x0000007c00007807 */ /* 0x000fd20000000000 */
.L_x_7309:
[----:B------:R-:W-:Y:S05]  /*6270*/  BSYNC B0 ;  /* 0x0000000000007941 */ /* 0x000fea0003800000 */
.L_x_7307:
[----:B------:R-:W-:-:S04]  /*6280*/  LOP3.LUT R2, R3, 0x80000000, RZ, 0xc0, !PT ;  /* 0x8000000003027812 */ /* 0x000fc800078ec0ff */
[----:B------:R-:W-:-:S04]  /*6290*/  SHF.R.U32.HI R3, RZ, 0x18, R2 ;  /* 0x00000018ff037819 */ /* 0x000fc80000011602 */
[----:B------:R-:W-:-:S05]  /*62a0*/  LOP3.LUT R3, R0, R3, RZ, 0xfc, !PT ;  /* 0x0000000300037212 */ /* 0x000fca00078efcff */
[----:B------:R0:W-:Y:S01]  /*62b0*/  STG.E.U8 desc[UR36][R16.64], R3 ;  /* 0x0000000310007986 */ /* 0x0001e2000c101124 */
[----:B------:R-:W-:Y:S05]  /*62c0*/  BRA `(.L_x_7293) ;  /* 0x0000000400ec7947 */ /* 0x000fea0003800000 */
.L_x_7303:
        /* <DEDUP_REMOVED lines=8> */
.L_x_7300:
        /* <DEDUP_REMOVED lines=11> */
.L_x_7312:
        /* <DEDUP_REMOVED lines=21> */
.L_x_7315:
[----:B------:R-:W-:-:S04]  /*6550*/  LOP3.LUT R2, R3, 0x80000000, RZ, 0xc0, !PT ;  /* 0x8000000003027812 */ /* 0x000fc800078ec0ff */
[----:B------:R-:W-:-:S04]  /*6560*/  SHF.R.U32.HI R3, RZ, 0x18, R2 ;  /* 0x00000018ff037819 */ /* 0x000fc80000011602 */
[----:B------:R-:W-:-:S04]  /*6570*/  LOP3.LUT R0, R0, R3, RZ, 0xfc, !PT ;  /* 0x0000000300007212 */ /* 0x000fc800078efcff */
[----:B------:R-:W-:-:S07]  /*6580*/  PRMT R8, R0, 0x7610, R8 ;  /* 0x0000761000087816 */ /* 0x000fce0000000008 */
.L_x_7314:
[----:B------:R-:W-:Y:S05]  /*6590*/  BSYNC B0 ;  /* 0x0000000000007941 */ /* 0x000fea0003800000 */
.L_x_7313:
[----:B------:R3:W-:Y:S01]  /*65a0*/  STG.E.U8 desc[UR36][R16.64], R8 ;  /* 0x0000000810007986 */ /* 0x0007e2000c101124 */
[----:B------:R-:W-:Y:S05]  /*65b0*/  BRA `(.L_x_7293) ;  /* 0x0000000400307947 */ /* 0x000fea0003800000 */
.L_x_7311:
        /* <DEDUP_REMOVED lines=21> */
.L_x_7318:
[----:B------:R-:W-:-:S04]  /*6710*/  LOP3.LUT R2, R3, 0x80000000, RZ, 0xc0, !PT ;  /* 0x8000000003027812 */ /* 0x000fc800078ec0ff */
[----:B------:R-:W-:-:S04]  /*6720*/  SHF.R.U32.HI R3, RZ, 0x18, R2 ;  /* 0x00000018ff037819 */ /* 0x000fc80000011602 */
[----:B------:R-:W-:-:S04]  /*6730*/  LOP3.LUT R0, R0, R3, RZ, 0xfc, !PT ;  /* 0x0000000300007212 */ /* 0x000fc800078efcff */
[----:B------:R-:W-:-:S07]  /*6740*/  PRMT R8, R0, 0x7610, R8 ;  /* 0x0000761000087816 */ /* 0x000fce0000000008 */
.L_x_7317:
[----:B------:R-:W-:Y:S05]  /*6750*/  BSYNC B0 ;  /* 0x0000000000007941 */ /* 0x000fea0003800000 */
.L_x_7316:
[----:B------:R0:W-:Y:S01]  /*6760*/  STG.E.U8 desc[UR36][R16.64], R8 ;  /* 0x0000000810007986 */ /* 0x0001e2000c101124 */
[----:B------:R-:W-:Y:S05]  /*6770*/  BRA `(.L_x_7293) ;  /* 0x0000000000c07947 */ /* 0x000fea0003800000 */
.L_x_7310:
        /* <DEDUP_REMOVED lines=26> */
.L_x_7292:
        /* <DEDUP_REMOVED lines=16> */
.L_x_7321:
[----:B------:R-:W-:Y:S05]  /*6a20*/  BRA `(.L_x_7293) ;  /* 0x0000000000147947 */ /* 0x000fea0003800000 */
.L_x_7320:
[----:B------:R-:W0:Y:S02]  /*6a30*/  F2I.U64.F64.TRUNC R2, R2 ;  /* 0x0000000200027311 */ /* 0x000e24000030d800 */
[----:B0-----:R2:W-:Y:S01]  /*6a40*/  STG.E.64 desc[UR36][R16.64], R2 ;  /* 0x0000000210007986 */ /* 0x0015e2000c101b24 */
[----:B------:R-:W-:Y:S05]  /*6a50*/  BRA `(.L_x_7293) ;  /* 0x0000000000087947 */ /* 0x000fea0003800000 */
.L_x_7319:
[----:B------:R-:W0:Y:S02]  /*6a60*/  F2I.U32.F64.TRUNC R3, R2 ;  /* 0x0000000200037311 */ /* 0x000e24000030d000 */
[----:B0-----:R0:W-:Y:S02]  /*6a70*/  STG.E desc[UR36][R16.64], R3 ;  /* 0x0000000310007986 */ /* 0x0011e4000c101924 */
.L_x_7293:
[----:B------:R-:W-:-:S07]  /*6a80*/  VIADD R23, R23, 0x80 ;  /* 0x0000008017177836 */ /* 0x000fce0000000000 */
.L_x_7251:
[----:B------:R-:W-:Y:S05]  /*6a90*/  BSYNC B6 ;  /* 0x0000000000067941 */ /* 0x000fea0003800000 */
.L_x_7250:
[----:B------:R-:W-:Y:S01]  /*6aa0*/  ULDC UR4, c[0x0][0x210] ;  /* 0x0000840000047ab9 */ /* 0x000fe20000000800 */
[----:B------:R-:W-:Y:S01]  /*6ab0*/  BSSY B6, `(.L_x_7322) ;  /* 0x000034e000067945 */ /* 0x000fe20003800000 */
[----:B------:R-:W-:-:S13]  /*6ac0*/  ISETP.GE.AND P0, PT, R23, UR4, PT ;  /* 0x0000000417007c0c */ /* 0x000fda000bf06270 */
[----:B------:R-:W-:Y:S05]  /*6ad0*/  @P0 BRA `(.L_x_7323) ;  /* 0x00000034002c0947 */ /* 0x000fea0003800000 */
[----:B0-----:R-:W0:Y:S01]  /*6ae0*/  LDC R6, c[0x0][0x218] ;  /* 0x00008600ff067b82 */ /* 0x001e220000000800 */
[----:B-1234-:R-:W-:Y:S01]  /*6af0*/  HFMA2.MMA R16, -RZ, RZ, 0, 0 ;  /* 0x00000000ff107435 */ /* 0x01efe200000001ff */
        /* <DEDUP_REMOVED lines=301> */
.L_x_7324:
        /* <DEDUP_REMOVED lines=21> */
.L_x_7328:
[----:B------:R-:W2:Y:S02]  /*7f20*/  LDG.E.U8 R2, desc[UR36][R2.64] ;  /* 0x0000002402027981 */ /* 0x000ea4000c1e1100 */
[----:B--2---:R0:W1:Y:S01]  /*7f30*/  I2F.F64.U16 R4, R2 ;  /* 0x0000000200047312 */ /* 0x0040620000101800 */
[----:B------:R-:W-:Y:S05]  /*7f40*/  BRA `(.L_x_7330) ;  /* 0x0000000c00707947 */ /* 0x000fea0003800000 */
.L_x_7327:
        /* <DEDUP_REMOVED lines=9> */
.L_x_7332:
[----:B------:R-:W2:Y:S02]  /*7fe0*/  LDG.E R2, desc[UR36][R2.64] ;  /* 0x0000002402027981 */ /* 0x000ea4000c1e1900 */
[----:B--2---:R0:W1:Y:S01]  /*7ff0*/  I2F.F64 R4, R2 ;  /* 0x0000000200047312 */ /* 0x0040620000201c00 */
[----:B------:R-:W-:Y:S05]  /*8000*/  BRA `(.L_x_7330) ;  /* 0x0000000c00407947 */ /* 0x000fea0003800000 */
.L_x_7331:
[----:B------:R-:W2:Y:S02]  /*8010*/  LDG.E.U16 R2, desc[UR36][R2.64] ;  /* 0x0000002402027981 */ /* 0x000ea4000c1e1500 */
[----:B--2---:R0:W1:Y:S01]  /*8020*/  I2F.F64.S16 R4, R2 ;  /* 0x0000000200047312 */ /* 0x0040620000101c00 */
[----:B------:R-:W-:Y:S05]  /*8030*/  BRA `(.L_x_7330) ;  /* 0x0000000c00347947 */ /* 0x000fea0003800000 */
.L_x_7326:
        /* <DEDUP_REMOVED lines=10> */
.L_x_7334:
[----:B------:R-:W2:Y:S02]  /*80e0*/  LDG.E.U16 R0, desc[UR36][R2.64] ;  /* 0x0000002402007981 */ /* 0x000ea4000c1e1500 */
[----:B--2---:R-:W-:-:S05]  /*80f0*/  HADD2.F32 R0, -RZ, R0.H0_H0 ;  /* 0x20000000ff007230 */ /* 0x004fca0000004100 */
[----:B------:R-:W-:-:S04]  /*8100*/  FMUL.FTZ R0, R0, 1 ;  /* 0x3f80000000007820 */ /* 0x000fc80000410000 */
[----:B------:R0:W1:Y:S01]  /*8110*/  F2F.F64.F32 R4, R0 ;  /* 0x0000000000047310 */ /* 0x0000620000201800 */
[----:B------:R-:W-:Y:S05]  /*8120*/  BRA `(.L_x_7330) ;  /* 0x0000000800f87947 */ /* 0x000fea0003800000 */
.L_x_7333:
        /* <DEDUP_REMOVED lines=10> */
.L_x_7336:
[----:B------:R-:W2:Y:S02]  /*81d0*/  LDG.E.U16 R2, desc[UR36][R2.64] ;  /* 0x0000002402027981 */ /* 0x000ea4000c1e1500 */
[----:B--2---:R-:W-:-:S05]  /*81e0*/  HADD2.F32 R0, -RZ, R2.H0_H0 ;  /* 0x20000002ff007230 */ /* 0x004fca0000004100 */
[----:B------:R-:W-:-:S04]  /*81f0*/  FMUL.FTZ R0, R0, 1 ;  /* 0x3f80000000007820 */ /* 0x000fc80000410000 */
[----:B------:R0:W1:Y:S01]  /*8200*/  F2F.F64.F32 R4, R0 ;  /* 0x0000000000047310 */ /* 0x0000620000201800 */
[----:B------:R-:W-:Y:S05]  /*8210*/  BRA `(.L_x_7330) ;  /* 0x0000000800bc7947 */ /* 0x000fea0003800000 */
.L_x_7335:
[----:B------:R0:W5:Y:S01]  /*8220*/  LDG.E.64 R4, desc[UR36][R2.64] ;  /* 0x0000002402047981 */ /* 0x000162000c1e1b00 */
[----:B------:R-:W-:Y:S05]  /*8230*/  BRA `(.L_x_7330) ;  /* 0x0000000800b47947 */ /* 0x000fea0003800000 */
.L_x_7325:
        /* <DEDUP_REMOVED lines=13> */
.L_x_7339:
[----:B------:R0:W5:Y:S01]  /*8310*/  LDG.E.64 R4, desc[UR36][R2.64] ;  /* 0x0000002402047981 */ /* 0x000162000c1e1b00 */
[----:B------:R-:W-:Y:S05]  /*8320*/  BRA `(.L_x_7330) ;  /* 0x0000000800787947 */ /* 0x000fea0003800000 */
.L_x_7338:
        /* <DEDUP_REMOVED lines=11> */
[C---:B------:R-:W-:Y:S01]  /*83e0*/  IADD3 R6, R4.reuse, 0x1000000, RZ ;  /* 0x0100000004067810 */ /* 0x040fe20007ffe0ff */
        /* <DEDUP_REMOVED lines=14> */
[----:B------:R-:W4:Y:S01]  /*84d0*/  F2F.F64.F32 R4, R5 ;  /* 0x0000000500047310 */ /* 0x000f220000201800 */
[----:B------:R-:W-:Y:S05]  /*84e0*/  BRA `(.L_x_7330) ;  /* 0x0000000800087947 */ /* 0x000fea0003800000 */
.L_x_7341:
        /* <DEDUP_REMOVED lines=13> */
[----:B------:R-:W3:Y:S01]  /*85c0*/  F2F.F64.F32 R4, R4 ;  /* 0x0000000400047310 */ /* 0x000ee20000201800 */
[----:B------:R-:W-:Y:S05]  /*85d0*/  BRA `(.L_x_7330) ;  /* 0x0000000400cc7947 */ /* 0x000fea0003800000 */
.L_x_7340:
[----:B------:R-:W2:Y:S02]  /*85e0*/  LDG.E.U16 R0, desc[UR36][R2.64] ;  /* 0x0000002402007981 */ /* 0x000ea4000c1e1500 */
[----:B--2---:R-:W-:-:S04]  /*85f0*/  IMAD.U32 R0, R0, 0x10000, RZ ;  /* 0x0001000000007824 */ /* 0x004fc800078e00ff */
[----:B------:R-:W-:-:S04]  /*8600*/  FMUL.FTZ R0, R0, 1 ;  /* 0x3f80000000007820 */ /* 0x000fc80000410000 */
[----:B------:R1:W2:Y:S01]  /*8610*/  F2F.F64.F32 R4, R0 ;  /* 0x0000000000047310 */ /* 0x0002a20000201800 */
[----:B------:R-:W-:Y:S05]  /*8620*/  BRA `(.L_x_7330) ;  /* 0x0000000400b87947 */ /* 0x000fea0003800000 */
.L_x_7337:
        /* <DEDUP_REMOVED lines=11> */
.L_x_7344:
        /* <DEDUP_REMOVED lines=21> */
.L_x_7348:
[----:B------:R-:W-:Y:S05]  /*8830*/  BSYNC B1 ;  /* 0x0000000000017941 */ /* 0x000fea0003800000 */
.L_x_7347:
[----:B------:R-:W-:Y:S01]  /*8840*/  LEA R3, R0, 0x3b800000, 0x17 ;  /* 0x3b80000000037811 */ /* 0x000fe200078eb8ff */
[----:B------:R-:W-:-:S05]  /*8850*/  IMAD.SHL.U32 R0, R2, 0x100000, RZ ;  /* 0x0010000002007824 */ /* 0x000fca00078e00ff */
[----:B------:R-:W-:-:S07]  /*8860*/  LOP3.LUT R0, R3, R0, R4, 0xfe, !PT ;  /* 0x0000000003007212 */ /* 0x000fce00078efe04 */
.L_x_7346:
[----:B------:R-:W-:Y:S05]  /*8870*/  BSYNC B0 ;  /* 0x0000000000007941 */ /* 0x000fea0003800000 */
.L_x_7345:
[----:B------:R-:W-:-:S04]  /*8880*/  FMUL.FTZ R0, R0, 1 ;  /* 0x3f80000000007820 */ /* 0x000fc80000410000 */
[----:B------:R0:W1:Y:S01]  /*8890*/  F2F.F64.F32 R4, R0 ;  /* 0x0000000000047310 */ /* 0x0000620000201800 */
[----:B------:R-:W-:Y:S05]  /*88a0*/  BRA `(.L_x_7330) ;  /* 0x0000000400187947 */ /* 0x000fea0003800000 */
.L_x_7343:
        /* <DEDUP_REMOVED lines=21> */
.L_x_7352:
[----:B------:R-:W-:Y:S05]  /*8a00*/  BSYNC B1 ;  /* 0x0000000000017941 */ /* 0x000fea0003800000 */
.L_x_7351:
[----:B------:R-:W-:Y:S01]  /*8a10*/  LEA R3, R0, 0x37800000, 0x17 ;  /* 0x3780000000037811 */ /* 0x000fe200078eb8ff */
[----:B------:R-:W-:-:S05]  /*8a20*/  IMAD.SHL.U32 R0, R2, 0x200000, RZ ;  /* 0x0020000002007824 */ /* 0x000fca00078e00ff */
[----:B------:R-:W-:-:S07]  /*8a30*/  LOP3.LUT R0, R3, R0, R4, 0xfe, !PT ;  /* 0x0000000003007212 */ /* 0x000fce00078efe04 */
.L_x_7350:
[----:B------:R-:W-:Y:S05]  /*8a40*/  BSYNC B0 ;  /* 0x0000000000007941 */ /* 0x000fea0003800000 */
.L_x_7349:
[----:B------:R-:W-:-:S04]  /*8a50*/  FMUL.FTZ R0, R0, 1 ;  /* 0x3f80000000007820 */ /* 0x000fc80000410000 */
[----:B------:R0:W1:Y:S01]  /*8a60*/  F2F.F64.F32 R4, R0 ;  /* 0x0000000000047310 */ /* 0x0000620000201800 */
[----:B------:R-:W-:Y:S05]  /*8a70*/  BRA `(.L_x_7330) ;  /* 0x0000000000a47947 */ /* 0x000fea0003800000 */
.L_x_7342:
        /* <DEDUP_REMOVED lines=12> */
[----:B------:R-:W-:Y:S01]  /*8b40*/  @!P0 IMAD.MOV.U32 R0, RZ, RZ, 0x7f800001 ;  /* 0x7f800001ff008424 */ /* 0x000fe200078e00ff */
[----:B------:R-:W-:-:S07]  /*8b50*/  @P0 SHF.L.U32 R0, R2, 0x17, RZ ;  /* 0x0000001702000819 */ /* 0x000fce00000006ff */
.L_x_7356:
[----:B------:R-:W-:Y:S05]  /*8b60*/  BSYNC B0 ;  /* 0x0000000000007941 */ /* 0x000fea0003800000 */
.L_x_7355:
[----:B------:R-:W-:-:S04]  /*8b70*/  FMUL.FTZ R0, R0, 1 ;  /* 0x3f80000000007820 */ /* 0x000fc80000410000 */
[----:B------:R0:W1:Y:S01]  /*8b80*/  F2F.F64.F32 R4, R0 ;  /* 0x0000000000047310 */ /* 0x0000620000201800 */
[----:B------:R-:W-:Y:S05]  /*8b90*/  BRA `(.L_x_7330) ;  /* 0x00000000005c7947 */ /* 0x000fea0003800000 */
.L_x_7329:
        /* <DEDUP_REMOVED lines=16> */
.L_x_7357:
[----:B------:R-:W-:Y:S01]  /*8ca0*/  CS2R R4, SRZ ;  /* 0x0000000000047805 */ /* 0x000fe2000001ff00 */
[----:B------:R-:W-:Y:S06]  /*8cb0*/  BRA `(.L_x_7330) ;  /* 0x0000000000147947 */ /* 0x000fec0003800000 */
.L_x_7354:
[----:B------:R-:W2:Y:S02]  /*8cc0*/  LDG.E.64 R4, desc[UR36][R2.64] ;  /* 0x0000002402047981 */ /* 0x000ea4000c1e1b00 */
[----:B--2---:R-:W0:Y:S01]  /*8cd0*/  I2F.F64.U64 R4, R4 ;  /* 0x0000000400047312 */ /* 0x004e220000301800 */
[----:B------:R-:W-:Y:S05]  /*8ce0*/  BRA `(.L_x_7330) ;  /* 0x0000000000087947 */ /* 0x000fea0003800000 */
.L_x_7353:
[----:B------:R-:W2:Y:S02]  /*8cf0*/  LDG.E R2, desc[UR36][R2.64] ;  /* 0x0000002402027981 */ /* 0x000ea4000c1e1900 */
[----:B--2---:R0:W1:Y:S02]  /*8d00*/  I2F.F64.U32 R4, R2 ;  /* 0x0000000200047312 */ /* 0x0040640000201800 */
.L_x_7330:
[----:B------:R-:W1:Y:S01]  /*8d10*/  LDC.64 R6, c[0x0][0x428] ;  /* 0x00010a00ff067b82 */ /* 0x000e620000000a00 */
[----:B------:R-:W-:Y:S01]  /*8d20*/  ULDC UR4, c[0x0][0x42c] ;  /* 0x00010b0000047ab9 */ /* 0x000fe20000000800 */
[----:B0-----:R-:W-:Y:S01]  /*8d30*/  IMAD.MOV.U32 R2, RZ, RZ, 0x1 ;  /* 0x00000001ff027424 */ /* 0x001fe200078e00ff */
[----:B------:R-:W0:Y:S01]  /*8d40*/  MUFU.RCP64H R3, UR4 ;  /* 0x0000000400037d08 */ /* 0x000e220008001800 */
[----:B-12345:R-:W-:Y:S01]  /*8d50*/  FSETP.GEU.AND P1, PT, |R5|, 6.5827683646048100446e-37, PT ;  /* 0x036000000500780b */ /* 0x03efe20003f2e200 */
        /* <DEDUP_REMOVED lines=15> */
.L_x_7359:
[----:B------:R-:W-:Y:S05]  /*8e50*/  BSYNC B0 ;  /* 0x0000000000007941 */ /* 0x000fea0003800000 */
.L_x_7358:
        /* <DEDUP_REMOVED lines=16> */
.L_x_7363:
[----:B------:R-:W0:Y:S02]  /*8f60*/  F2I.S64.F64.TRUNC R2, R2 ;  /* 0x0000000200027311 */ /* 0x000e24000030d900 */
[----:B0-----:R-:W-:-:S05]  /*8f70*/  IMAD.MOV.U32 R5, RZ, RZ, R2 ;  /* 0x000000ffff057224 */ /* 0x001fca00078e0002 */
[----:B------:R0:W-:Y:S01]  /*8f80*/  STG.E.U8 desc[UR36][R16.64], R5 ;  /* 0x0000000510007986 */ /* 0x0001e2000c101124 */
[----:B------:R-:W-:Y:S05]  /*8f90*/  BRA `(.L_x_7365) ;  /* 0x0000000c00f87947 */ /* 0x000fea0003800000 */
.L_x_7362:
        /* <DEDUP_REMOVED lines=9> */
.L_x_7367:
[----:B------:R-:W0:Y:S02]  /*9030*/  F2I.F64.TRUNC R3, R2 ;  /* 0x0000000200037311 */ /* 0x000e24000030d100 */
[----:B0-----:R0:W-:Y:S01]  /*9040*/  STG.E desc[UR36][R16.64], R3 ;  /* 0x0000000310007986 */ /* 0x0011e2000c101924 */
[----:B------:R-:W-:Y:S05]  /*9050*/  BRA `(.L_x_7365) ;  /* 0x0000000c00c87947 */ /* 0x000fea0003800000 */
.L_x_7366:
[----:B------:R-:W0:Y:S02]  /*9060*/  F2I.F64.TRUNC R3, R2 ;  /* 0x0000000200037311 */ /* 0x000e24000030d100 */
[----:B0-----:R0:W-:Y:S01]  /*9070*/  STG.E.U16 desc[UR36][R16.64], R3 ;  /* 0x0000000310007986 */ /* 0x0011e2000c101524 */
[----:B------:R-:W-:Y:S05]  /*9080*/  BRA `(.L_x_7365) ;  /* 0x0000000c00bc7947 */ /* 0x000fea0003800000 */
.L_x_7361:
        /* <DEDUP_REMOVED lines=13> */
.L_x_7369:
        /* <DEDUP_REMOVED lines=8> */
.L_x_7368:
        /* <DEDUP_REMOVED lines=14> */
.L_x_7371:
        /* <DEDUP_REMOVED lines=9> */
.L_x_7370:
[----:B------:R0:W-:Y:S01]  /*9350*/  STG.E.64 desc[UR36][R16.64], R4 ;  /* 0x0000000410007986 */ /* 0x0001e2000c101b24 */
[----:B------:R-:W-:Y:S05]  /*9360*/  BRA `(.L_x_7365) ;  /* 0x0000000c00047947 */ /* 0x000fea0003800000 */
.L_x_7360:
        /* <DEDUP_REMOVED lines=12> */
.L_x_7374:
[----:B------:R-:W-:-:S05]  /*9430*/  CS2R R6, SRZ ;  /* 0x0000000000067805 */ /* 0x000fca000001ff00 */
[----:B------:R0:W-:Y:S01]  /*9440*/  STG.E.128 desc[UR36][R16.64], R4 ;  /* 0x0000000410007986 */ /* 0x0001e2000c101d24 */
[----:B------:R-:W-:Y:S05]  /*9450*/  BRA `(.L_x_7365) ;  /* 0x0000000800c87947 */ /* 0x000fea0003800000 */
.L_x_7373:
        /* <DEDUP_REMOVED lines=25> */
.L_x_7378:
[----:B------:R-:W-:Y:S05]  /*95f0*/  BSYNC B0 ;  /* 0x0000000000007941 */ /* 0x000fea0003800000 */
.L_x_7377:
[----:B------:R-:W-:-:S05]  /*9600*/  LOP3.LUT R3, R0, R3, RZ, 0xfc, !PT ;  /* 0x0000000300037212 */ /* 0x000fca00078efcff */
[----:B------:R0:W-:Y:S01]  /*9610*/  STG.E.U8 desc[UR36][R16.64], R3 ;  /* 0x0000000310007986 */ /* 0x0001e2000c101124 */
[----:B------:R-:W-:Y:S05]  /*9620*/  BRA `(.L_x_7365) ;  /* 0x0000000800547947 */ /* 0x000fea0003800000 */
.L_x_7376:
        /* <DEDUP_REMOVED lines=17> */
.L_x_7380:
[----:B------:R-:W-:Y:S01]  /*9740*/  IMAD.MOV.U32 R0, RZ, RZ, 0x7f ;  /* 0x0000007fff007424 */ /* 0x000fe200078e00ff */
[----:B------:R-:W-:-:S04]  /*9750*/  ISETP.GT.U32.AND P0, PT, R2, 0x7f800000, PT ;  /* 0x7f8000000200780c */ /* 0x000fc80003f04070 */
[----:B------:R-:W-:-:S09]  /*9760*/  SEL R0, R0, 0x7c, P0 ;  /* 0x0000007c00007807 */ /* 0x000fd20000000000 */
.L_x_7381:
[----:B------:R-:W-:Y:S05]  /*9770*/  BSYNC B0 ;  /* 0x0000000000007941 */ /* 0x000fea0003800000 */
.L_x_7379:
[----:B------:R-:W-:-:S04]  /*9780*/  LOP3.LUT R2, R3, 0x80000000, RZ, 0xc0, !PT ;  /* 0x8000000003027812 */ /* 0x000fc800078ec0ff */
[----:B------:R-:W-:-:S04]  /*9790*/  SHF.R.U32.HI R3, RZ, 0x18, R2 ;  /* 0x00000018ff037819 */ /* 0x000fc80000011602 */
[----:B------:R-:W-:-:S05]  /*97a0*/  LOP3.LUT R3, R0, R3, RZ, 0xfc, !PT ;  /* 0x0000000300037212 */ /* 0x000fca00078efcff */
[----:B------:R0:W-:Y:S01]  /*97b0*/  STG.E.U8 desc[UR36][R16.64], R3 ;  /* 0x0000000310007986 */ /* 0x0001e2000c101124 */
[----:B------:R-:W-:Y:S05]  /*97c0*/  BRA `(.L_x_7365) ;  /* 0x0000000400ec7947 */ /* 0x000fea0003800000 */
.L_x_7375:
        /* <DEDUP_REMOVED lines=8> */
.L_x_7372:
        /* <DEDUP_REMOVED lines=11> */
.L_x_7384:
        /* <DEDUP_REMOVED lines=21> */
.L_x_7387:
[----:B------:R-:W-:-:S04]  /*9a50*/  LOP3.LUT R2, R3, 0x80000000, RZ, 0xc0, !PT ;  /* 0x8000000003027812 */ /* 0x000fc800078ec0ff */
[----:B------:R-:W-:-:S04]  /*9a60*/  SHF.R.U32.HI R3, RZ, 0x18, R2 ;  /* 0x00000018ff037819 */ /* 0x000fc80000011602 */
[----:B------:R-:W-:-:S04]  /*9a70*/  LOP3.LUT R0, R0, R3, RZ, 0xfc, !PT ;  /* 0x0000000300007212 */ /* 0x000fc800078efcff */
[----:B------:R-:W-:-:S07]  /*9a80*/  PRMT R8, R0, 0x7610, R8 ;  /* 0x0000761000087816 */ /* 0x000fce0000000008 */
.L_x_7386:
[----:B------:R-:W-:Y:S05]  /*9a90*/  BSYNC B0 ;  /* 0x0000000000007941 */ /* 0x000fea0003800000 */
.L_x_7385:
[----:B------:R3:W-:Y:S01]  /*9aa0*/  STG.E.U8 desc[UR36][R16.64], R8 ;  /* 0x0000000810007986 */ /* 0x0007e2000c101124 */
[----:B------:R-:W-:Y:S05]  /*9ab0*/  BRA `(.L_x_7365) ;  /* 0x0000000400307947 */ /* 0x000fea0003800000 */
.L_x_7383:
[----:B------:R-:W-:Y:S01]  /*9ac0*/  UMOV UR4, 0xf0000000 ;  /* 0xf000000000047882 */ /* 0x000fe20000000000 */
[----:B------:R-:W-:Y:S01]  /*9ad0*/  UMOV UR5, 0x380fffff ;  /* 0x380fffff00057882 */ /* 0x000fe20000000000 */
[----:B------:R-:W0:Y:S01]  /*9ae0*/  F2F.F32.F64 R3, R4 ;  /* 0x0000000400037310 */ /* 0x000e220000301000 */
[----:B------:R-:W-:Y:S01]  /*9af0*/  DSETP.GEU.AND P0, PT, |R4|, UR4, PT ;  /* 0x0000000404007e2a */ /* 0x000fe2000bf0e200 */
[----:B------:R-:W-:Y:S01]  /*9b00*/  BSSY B0, `(.L_x_7388) ;  /* 0x0000015000007945 */ /* 0x000fe20003800000 */
[----:B------:R-:W-:-:S12]  /*9b10*/  MOV R8, 0x80 ;  /* 0x0000008000087802 */ /* 0x000fd80000000f00 */
        /* <DEDUP_REMOVED lines=15> */
.L_x_7390:
[----:B------:R-:W-:-:S04]  /*9c10*/  LOP3.LUT R2, R3, 0x80000000, RZ, 0xc0, !PT ;  /* 0x8000000003027812 */ /* 0x000fc800078ec0ff */
[----:B------:R-:W-:-:S04]  /*9c20*/  SHF.R.U32.HI R3, RZ, 0x18, R2 ;  /* 0x00000018ff037819 */ /* 0x000fc80000011602 */
[----:B------:R-:W-:-:S04]  /*9c30*/  LOP3.LUT R0, R0, R3, RZ, 0xfc, !PT ;  /* 0x0000000300007212 */ /* 0x000fc800078efcff */
[----:B------:R-:W-:-:S07]  /*9c40*/  PRMT R8, R0, 0x7610, R8 ;  /* 0x0000761000087816 */ /* 0x000fce0000000008 */
.L_x_7389:
[----:B------:R-:W-:Y:S05]  /*9c50*/  BSYNC B0 ;  /* 0x0000000000007941 */ /* 0x000fea0003800000 */
.L_x_7388:
[----:B------:R0:W-:Y:S01]  /*9c60*/  STG.E.U8 desc[UR36][R16.64], R8 ;  /* 0x0000000810007986 */ /* 0x0001e2000c101124 */
[----:B------:R-:W-:Y:S05]  /*9c70*/  BRA `(.L_x_7365) ;  /* 0x0000000000c07947 */ /* 0x000fea0003800000 */
.L_x_7382:
        /* <DEDUP_REMOVED lines=26> */
.L_x_7364:
        /* <DEDUP_REMOVED lines=16> */
.L_x_7393:
[----:B------:R-:W-:Y:S05]  /*9f20*/  BRA `(.L_x_7365) ;  /* 0x0000000000147947 */ /* 0x000fea0003800000 */
.L_x_7392:
[----:B------:R-:W0:Y:S02]  /*9f30*/  F2I.U64.F64.TRUNC R2, R2 ;  /* 0x0000000200027311 */ /* 0x000e24000030d800 */
[----:B0-----:R1:W-:Y:S01]  /*9f40*/  STG.E.64 desc[UR36][R16.64], R2 ;  /* 0x0000000210007986 */ /* 0x0013e2000c101b24 */
[----:B------:R-:W-:Y:S05]  /*9f50*/  BRA `(.L_x_7365) ;  /* 0x0000000000087947 */ /* 0x000fea0003800000 */
.L_x_7391:
[----:B------:R-:W0:Y:S02]  /*9f60*/  F2I.U32.F64.TRUNC R3, R2 ;  /* 0x0000000200037311 */ /* 0x000e24000030d000 */
[----:B0-----:R2:W-:Y:S02]  /*9f70*/  STG.E desc[UR36][R16.64], R3 ;  /* 0x0000000310007986 */ /* 0x0015e4000c101924 */
.L_x_7365:
[----:B------:R-:W-:-:S07]  /*9f80*/  VIADD R23, R23, 0x80 ;  /* 0x0000008017177836 */ /* 0x000fce0000000000 */
.L_x_7323:
[----:B------:R-:W-:Y:S05]  /*9f90*/  BSYNC B6 ;  /* 0x0000000000067941 */ /* 0x000fea0003800000 */
.L_x_7322:
[----:B------:R-:W-:Y:S02]  /*9fa0*/  ULDC UR4, c[0x0][0x210] ;  /* 0x0000840000047ab9 */ /* 0x000fe40000000800 */
[----:B------:R-:W-:-:S13]  /*9fb0*/  ISETP.GE.AND P0, PT, R23, UR4, PT ;  /* 0x0000000417007c0c */ /* 0x000fda000bf06270 */
[----:B------:R-:W-:Y:S05]  /*9fc0*/  @P0 EXIT ;  /* 0x000000000000094d */ /* 0x000fea0003800000 */
[----:B0-----:R-:W0:Y:S01]  /*9fd0*/  LDC R6, c[0x0][0x218] ;  /* 0x00008600ff067b82 */ /* 0x001e220000000800 */
[----:B---3--:R-:W-:Y:S02]  /*9fe0*/  IMAD.MOV.U32 R0, RZ, RZ, RZ ;  /* 0x000000ffff007224 */ /* 0x008fe400078e00ff */
[----:B-12-4-:R-:W-:Y:S01]  /*9ff0*/  IMAD.MOV.U32 R16, RZ, RZ, RZ ;  /* 0x000000ffff107224 */ /* 0x016fe200078e00ff */
        /* <DEDUP_REMOVED lines=300> */
.L_x_7394:
        /* <DEDUP_REMOVED lines=21> */
.L_x_7398:
[----:B------:R-:W2:Y:S02]  /*b410*/  LDG.E.U8 R2, desc[UR36][R2.64] ;  /* 0x0000002402027981 */ /* 0x000ea4000c1e1100 */
[----:B--2---:R0:W1:Y:S01]  /*b420*/  I2F.F64.U16 R4, R2 ;  /* 0x0000000200047312 */ /* 0x0040620000101800 */
[----:B------:R-:W-:Y:S05]  /*b430*/  BRA `(.L_x_7400) ;  /* 0x0000000c00707947 */ /* 0x000fea0003800000 */
.L_x_7397:
        /* <DEDUP_REMOVED lines=9> */
.L_x_7402:
[----:B------:R-:W2:Y:S02]  /*b4d0*/  LDG.E R2, desc[UR36][R2.64] ;  /* 0x0000002402027981 */ /* 0x000ea4000c1e1900 */
[----:B--2---:R0:W1:Y:S01]  /*b4e0*/  I2F.F64 R4, R2 ;  /* 0x0000000200047312 */ /* 0x0040620000201c00 */
[----:B------:R-:W-:Y:S05]  /*b4f0*/  BRA `(.L_x_7400) ;  /* 0x0000000c00407947 */ /* 0x000fea0003800000 */
.L_x_7401:
[----:B------:R-:W2:Y:S02]  /*b500*/  LDG.E.U16 R2, desc[UR36][R2.64] ;  /* 0x0000002402027981 */ /* 0x000ea4000c1e1500 */
[----:B--2---:R0:W1:Y:S01]  /*b510*/  I2F.F64.S16 R4, R2 ;  /* 0x0000000200047312 */ /* 0x0040620000101c00 */
[----:B------:R-:W-:Y:S05]  /*b520*/  BRA `(.L_x_7400) ;  /* 0x0000000c00347947 */ /* 0x000fea0003800000 */
.L_x_7396:
        /* <DEDUP_REMOVED lines=10> */
.L_x_7404:
[----:B------:R-:W2:Y:S02]  /*b5d0*/  LDG.E.U16 R0, desc[UR36][R2.64] ;  /* 0x0000002402007981 */ /* 0x000ea4000c1e1500 */
[----:B--2---:R-:W-:-:S05]  /*b5e0*/  HADD2.F32 R0, -RZ, R0.H0_H0 ;  /* 0x20000000ff007230 */ /* 0x004fca0000004100 */
[----:B------:R-:W-:-:S04]  /*b5f0*/  FMUL.FTZ R0, R0, 1 ;  /* 0x3f80000000007820 */ /* 0x000fc80000410000 */
[----:B------:R0:W1:Y:S01]  /*b600*/  F2F.F64.F32 R4, R0 ;  /* 0x0000000000047310 */ /* 0x0000620000201800 */
[----:B------:R-:W-:Y:S05]  /*b610*/  BRA `(.L_x_7400) ;  /* 0x0000000800f87947 */ /* 0x000fea0003800000 */
.L_x_7403:
        /* <DEDUP_REMOVED lines=10> */
.L_x_7406:
[----:B------:R-:W2:Y:S02]  /*b6c0*/  LDG.E.U16 R2, desc[UR36][R2.64] ;  /* 0x0000002402027981 */ /* 0x000ea4000c1e1500 */
[----:B--2---:R-:W-:-:S05]  /*b6d0*/  HADD2.F32 R0, -RZ, R2.H0_H0 ;  /* 0x20000002ff007230 */ /* 0x004fca0000004100 */
[----:B------:R-:W-:-:S04]  /*b6e0*/  FMUL.FTZ R0, R0, 1 ;  /* 0x3f80000000007820 */ /* 0x000fc80000410000 */
[----:B------:R0:W1:Y:S01]  /*b6f0*/  F2F.F64.F32 R4, R0 ;  /* 0x0000000000047310 */ /* 0x0000620000201800 */
[----:B------:R-:W-:Y:S05]  /*b700*/  BRA `(.L_x_7400) ;  /* 0x0000000800bc7947 */ /* 0x000fea0003800000 */
.L_x_7405:
[----:B------:R0:W5:Y:S01]  /*b710*/  LDG.E.64 R4, desc[UR36][R2.64] ;  /* 0x0000002402047981 */ /* 0x000162000c1e1b00 */
[----:B------:R-:W-:Y:S05]  /*b720*/  BRA `(.L_x_7400) ;  /* 0x0000000800b47947 */ /* 0x000fea0003800000 */
.L_x_7395:
        /* <DEDUP_REMOVED lines=13> */
.L_x_7409:
[----:B------:R0:W5:Y:S01]  /*b800*/  LDG.E.64 R4, desc[UR36][R2.64] ;  /* 0x0000002402047981 */ /* 0x000162000c1e1b00 */
[----:B------:R-:W-:Y:S05]  /*b810*/  BRA `(.L_x_7400) ;  /* 0x0000000800787947 */ /* 0x000fea0003800000 */
.L_x_7408:
        /* <DEDUP_REMOVED lines=28> */
.L_x_7411:
[----:B------:R-:W2:Y:S02]  /*b9e0*/  LDG.E.U8 R2, desc[UR36][R2.64] ;  /* 0x0000002402027981 */ /* 0x000ea4000c1e1100 */
[C---:B--2---:R-:W-:Y:S02]  /*b9f0*/  IMAD.SHL.U32 R0, R2.reuse, 0x2000000, RZ ;  /* 0x0200000002007824 */ /* 0x044fe400078e00ff */
[----:B------:R-:W-:-:S03]  /*ba00*/  IMAD.SHL.U32 R5, R2, 0x1000000, RZ ;  /* 0x0100000002057824 */ /* 0x000fc600078e00ff */
[----:B------:R-:W-:-:S13]  /*ba10*/  ISETP.GE.U32.AND P0, PT, R0, 0x8000000, PT ;  /* 0x080000000000780c */ /* 0x000fda0003f06070 */
[C---:B------:R-:W-:Y:S01]  /*ba20*/  @!P0 IMAD.SHL.U32 R0, R2.reuse, 0x100, RZ ;  /* 0x0000010002008824 */ /* 0x040fe200078e00ff */
[----:B------:R-:W-:-:S04]  /*ba30*/  @P0 SHF.L.U32 R4, R2, 0x15, RZ ;  /* 0x0000001502040819 */ /* 0x000fc800000006ff */
        /* <DEDUP_REMOVED lines=9> */
.L_x_7410:
[----:B------:R-:W2:Y:S02]  /*bad0*/  LDG.E.U16 R0, desc[UR36][R2.64] ;  /* 0x0000002402007981 */ /* 0x000ea4000c1e1500 */
[----:B--2---:R-:W-:-:S04]  /*bae0*/  IMAD.U32 R0, R0, 0x10000, RZ ;  /* 0x0001000000007824 */ /* 0x004fc800078e00ff */
[----:B------:R-:W-:-:S04]  /*baf0*/  FMUL.FTZ R0, R0, 1 ;  /* 0x3f80000000007820 */ /* 0x000fc80000410000 */
[----:B------:R0:W1:Y:S01]  /*bb00*/  F2F.F64.F32 R4, R0 ;  /* 0x0000000000047310 */ /* 0x0000620000201800 */
[----:B------:R-:W-:Y:S05]  /*bb10*/  BRA `(.L_x_7400) ;  /* 0x0000000400b87947 */ /* 0x000fea0003800000 */
.L_x_7407:
        /* <DEDUP_REMOVED lines=9> */
[----:B--2---:R2:W3:Y:S01]  /*bbb0*/  I2F.F64.U16 R4, R2 ;  /* 0x0000000200047312 */ /* 0x0044e20000101800 */
[----:B------:R-:W-:Y:S05]  /*bbc0*/  BRA `(.L_x_7400) ;  /* 0x00000004008c7947 */ /* 0x000fea0003800000 */
.L_x_7414:
        /* <DEDUP_REMOVED lines=21> */
.L_x_7418:
[----:B------:R-:W-:Y:S05]  /*bd20*/  BSYNC B1 ;  /* 0x0000000000017941 */ /* 0x000fea0003800000 */
.L_x_7417:
[----:B------:R-:W-:Y:S01]  /*bd30*/  LEA R3, R0, 0x3b800000, 0x17 ;  /* 0x3b80000000037811 */ /* 0x000fe200078eb8ff */
[----:B------:R-:W-:-:S05]  /*bd40*/  IMAD.SHL.U32 R0, R2, 0x100000, RZ ;  /* 0x0010000002007824 */ /* 0x000fca00078e00ff */
[----:B------:R-:W-:-:S07]  /*bd50*/  LOP3.LUT R0, R3, R0, R4, 0xfe, !PT ;  /* 0x0000000003007212 */ /* 0x000fce00078efe04 */
.L_x_7416:
[----:B------:R-:W-:Y:S05]  /*bd60*/  BSYNC B0 ;  /* 0x0000000000007941 */ /* 0x000fea0003800000 */
.L_x_7415:
[----:B------:R-:W-:-:S04]  /*bd70*/  FMUL.FTZ R0, R0, 1 ;  /* 0x3f80000000007820 */ /* 0x000fc80000410000 */
[----:B------:R4:W0:Y:S01]  /*bd80*/  F2F.F64.F32 R4, R0 ;  /* 0x0000000000047310 */ /* 0x0008220000201800 */
[----:B------:R-:W-:Y:S05]  /*bd90*/  BRA `(.L_x_7400) ;  /* 0x0000000400187947 */ /* 0x000fea0003800000 */
.L_x_7413:
        /* <DEDUP_REMOVED lines=21> */
.L_x_7422:
[----:B------:R-:W-:Y:S05]  /*bef0*/  BSYNC B1 ;  /* 0x0000000000017941 */ /* 0x000fea0003800000 */
.L_x_7421:
[----:B------:R-:W-:Y:S01]  /*bf00*/  LEA R3, R0, 0x37800000, 0x17 ;  /* 0x3780000000037811 */ /* 0x000fe200078eb8ff */
[----:B------:R-:W-:-:S05]  /*bf10*/  IMAD.SHL.U32 R0, R2, 0x200000, RZ ;  /* 0x0020000002007824 */ /* 0x000fca00078e00ff */
[----:B------:R-:W-:-:S07]  /*bf20*/  LOP3.LUT R0, R3, R0, R4, 0xfe, !PT ;  /* 0x0000000003007212 */ /* 0x000fce00078efe04 */
.L_x_7420:
[----:B------:R-:W-:Y:S05]  /*bf30*/  BSYNC B0 ;  /* 0x0000000000007941 */ /* 0x000fea0003800000 */
.L_x_7419:
[----:B------:R-:W-:-:S04]  /*bf40*/  FMUL.FTZ R0, R0, 1 ;  /* 0x3f80000000007820 */ /* 0x000fc80000410000 */
[----:B------:R0:W1:Y:S01]  /*bf50*/  F2F.F64.F32 R4, R0 ;  /* 0x0000000000047310 */ /* 0x0000620000201800 */
[----:B------:R-:W-:Y:S05]  /*bf60*/  BRA `(.L_x_7400) ;  /* 0x0000000000a47947 */ /* 0x000fea0003800000 */
.L_x_7412:
        /* <DEDUP_REMOVED lines=14> */
.L_x_7426:
[----:B------:R-:W-:Y:S05]  /*c050*/  BSYNC B0 ;  /* 0x0000000000007941 */ /* 0x000fea0003800000 */
.L_x_7425:
[----:B------:R-:W-:-:S04]  /*c060*/  FMUL.FTZ R0, R0, 1 ;  /* 0x3f80000000007820 */ /* 0x000fc80000410000 */
[----:B------:R0:W1:Y:S01]  /*c070*/  F2F.F64.F32 R4, R0 ;  /* 0x0000000000047310 */ /* 0x0000620000201800 */
[----:B------:R-:W-:Y:S05]  /*c080*/  BRA `(.L_x_7400) ;  /* 0x00000000005c7947 */ /* 0x000fea0003800000 */
.L_x_7399:
[----:B------:R-:W-:Y:S01]  /*c090*/  MOV R2, 0x0 ;  /* 0x0000000000027802 */ /* 0x000fe20000000f00 */
[----:B------:R-:W-:Y:S01]  /*c0a0*/  ULDC.64 UR4, c[0x4][0x178] ;  /* 0x01005e0000047ab9 */ /* 0x000fe20000000a00 */
[----:B------:R-:W-:Y:S01]  /*c0b0*/  ULDC.64 UR6, c[0x4][0x58] ;  /* 0x0100160000067ab9 */ /* 0x000fe20000000a00 */
[----:B------:R-:W-:Y:S02]  /*c0c0*/  IMAD.U32 R4, RZ, RZ, UR4 ;  /* 0x00000004ff047e24 */ /* 0x000fe4000f8e00ff */
[----:B------:R-:W-:Y:S01]  /*c0d0*/  IMAD.U32 R5, RZ, RZ, UR5 ;  /* 0x00000005ff057e24 */ /* 0x000fe2000f8e00ff */
[----:B------:R-:W0:Y:S01]  /*c0e0*/  LDC.64 R2, c[0x4][R2] ;  /* 0x0100000002027b82 */ /* 0x000e220000000a00 */
[----:B------:R-:W-:Y:S01]  /*c0f0*/  ULDC.64 UR4, c[0x4][0x180] ;  /* 0x0100600000047ab9 */ /* 0x000fe20000000a00 */
[----:B------:R-:W-:Y:S01]  /*c100*/  IMAD.U32 R10, RZ, RZ, UR6 ;  /* 0x00000006ff0a7e24 */ /* 0x000fe2000f8e00ff */
[----:B------:R-:W-:Y:S01]  /*c110*/  MOV R6, UR4 ;  /* 0x0000000400067c02 */ /* 0x000fe20008000f00 */
[----:B------:R-:W-:-:S02]  /*c120*/  IMAD.U32 R7, RZ, RZ, UR5 ;  /* 0x00000005ff077e24 */ /* 0x000fc4000f8e00ff */
[----:B------:R-:W-:Y:S02]  /*c130*/  IMAD.U32 R11, RZ, RZ, UR7 ;  /* 0x00000007ff0b7e24 */ /* 0x000fe4000f8e00ff */
[----:B------:R-:W-:Y:S02]  /*c140*/  IMAD.MOV.U32 R8, RZ, RZ, 0x4e ;  /* 0x0000004eff087424 */ /* 0x000fe400078e00ff */
[----:B------:R-:W-:Y:S02]  /*c150*/  IMAD.MOV.U32 R12, RZ, RZ, 0x1 ;  /* 0x00000001ff0c7424 */ /* 0x000fe400078e00ff */
[----:B------:R-:W-:-:S07]  /*c160*/  IMAD.MOV.U32 R13, RZ, RZ, RZ ;  /* 0x000000ffff0d7224 */ /* 0x000fce00078e00ff */
[----:B------:R-:W-:-:S07]  /*c170*/  LEPC R20, `(.L_x_7427) ;  /* 0x000000001014794e */ /* 0x000fce0000000000 */
[----:B0-----:R-:W-:Y:S05]  /*c180*/  CALL.ABS.NOINC R2 ;  /* 0x0000000002007343 */ /* 0x001fea0003c00000 */
.L_x_7427:
[----:B------:R-:W-:Y:S01]  /*c190*/  CS2R R4, SRZ ;  /* 0x0000000000047805 */ /* 0x000fe2000001ff00 */
[----:B------:R-:W-:Y:S06]  /*c1a0*/  BRA `(.L_x_7400) ;  /* 0x0000000000147947 */ /* 0x000fec0003800000 */
.L_x_7424:
[----:B------:R-:W2:Y:S02]  /*c1b0*/  LDG.E.64 R4, desc[UR36][R2.64] ;  /* 0x0000002402047981 */ /* 0x000ea4000c1e1b00 */
[----:B--2---:R-:W0:Y:S01]  /*c1c0*/  I2F.F64.U64 R4, R4 ;  /* 0x0000000400047312 */ /* 0x004e220000301800 */
[----:B------:R-:W-:Y:S05]  /*c1d0*/  BRA `(.L_x_7400) ;  /* 0x0000000000087947 */ /* 0x000fea0003800000 */
.L_x_7423:
[----:B------:R-:W2:Y:S02]  /*c1e0*/  LDG.E R2, desc[UR36][R2.64] ;  /* 0x0000002402027981 */ /* 0x000ea4000c1e1900 */
[----:B--2---:R0:W1:Y:S02]  /*c1f0*/  I2F.F64.U32 R4, R2 ;  /* 0x0000000200047312 */ /* 0x0040640000201800 */
.L_x_7400:
[----:B------:R-:W4:Y:S01]  /*c200*/  LDC.64 R6, c[0x0][0x428] ;  /* 0x00010a00ff067b82 */ /* 0x000f220000000a00 */
[----:B------:R-:W-:Y:S01]  /*c210*/  ULDC UR4, c[0x0][0x42c] ;  /* 0x00010b0000047ab9 */ /* 0x000fe20000000800 */
[----:B0-2---:R-:W-:Y:S01]  /*c220*/  IMAD.MOV.U32 R2, RZ, RZ, 0x1 ;  /* 0x00000001ff027424 */ /* 0x005fe200078e00ff */
[----:B------:R-:W4:Y:S01]  /*c230*/  MUFU.RCP64H R3, UR4 ;  /* 0x0000000400037d08 */ /* 0x000f220008001800 */
[----:B-1-3-5:R-:W-:Y:S01]  /*c240*/  FSETP.GEU.AND P1, PT, |R5|, 6.5827683646048100446e-37, PT ;  /* 0x036000000500780b */ /* 0x02afe20003f2e200 */
[----:B------:R-:W-:Y:S03]  /*c250*/  BSSY B0, `(.L_x_7428) ;  /* 0x000000f000007945 */ /* 0x000fe60003800000 */
[----:B----4-:R-:W-:-:S08]  /*c260*/  DFMA R8, R2, -R6, 1 ;  /* 0x3ff000000208742b */ /* 0x010fd00000000806 */
        /* <DEDUP_REMOVED lines=13> */
.L_x_7429:
[----:B------:R-:W-:Y:S05]  /*c340*/  BSYNC B0 ;  /* 0x0000000000007941 */ /* 0x000fea0003800000 */
.L_x_7428:
        /* <DEDUP_REMOVED lines=16> */
.L_x_7433:
[----:B------:R-:W0:Y:S02]  /*c450*/  F2I.S64.F64.TRUNC R2, R2 ;  /* 0x0000000200027311 */ /* 0x000e24000030d900 */
[----:B0-----:R-:W-:-:S05]  /*c460*/  IMAD.MOV.U32 R5, RZ, RZ, R2 ;  /* 0x000000ffff057224 */ /* 0x001fca00078e0002 */
[----:B------:R-:W-:Y:S01]  /*c470*/  STG.E.U8 desc[UR36][R16.64], R5 ;  /* 0x0000000510007986 */ /* 0x000fe2000c101124 */
[----:B------:R-:W-:Y:S05]  /*c480*/  EXIT ;  /* 0x000000000000794d */ /* 0x000fea0003800000 */
.L_x_7432:
        /* <DEDUP_REMOVED lines=9> */
.L_x_7436:
[----:B------:R-:W0:Y:S02]  /*c520*/  F2I.F64.TRUNC R3, R2 ;  /* 0x0000000200037311 */ /* 0x000e24000030d100 */
[----:B0-----:R-:W-:Y:S01]  /*c530*/  STG.E desc[UR36][R16.64], R3 ;  /* 0x0000000310007986 */ /* 0x001fe2000c101924 */
[----:B------:R-:W-:Y:S05]  /*c540*/  EXIT ;  /* 0x000000000000794d */ /* 0x000fea0003800000 */
.L_x_7435:
[----:B------:R-:W0:Y:S02]  /*c550*/  F2I.F64.TRUNC R3, R2 ;  /* 0x0000000200037311 */ /* 0x000e24000030d100 */
[----:B0-----:R-:W-:Y:S01]  /*c560*/  STG.E.U16 desc[UR36][R16.64], R3 ;  /* 0x0000000310007986 */ /* 0x001fe2000c101524 */
[----:B------:R-:W-:Y:S05]  /*c570*/  EXIT ;  /* 0x000000000000794d */ /* 0x000fea0003800000 */
.L_x_7431:
        /* <DEDUP_REMOVED lines=13> */
.L_x_7438:
        /* <DEDUP_REMOVED lines=8> */
.L_x_7437:
        /* <DEDUP_REMOVED lines=14> */
.L_x_7440:
        /* <DEDUP_REMOVED lines=9> */
.L_x_7439:
[----:B------:R-:W-:Y:S01]  /*c840*/  STG.E.64 desc[UR36][R16.64], R4 ;  /* 0x0000000410007986 */ /* 0x000fe2000c101b24 */
[----:B------:R-:W-:Y:S05]  /*c850*/  EXIT ;  /* 0x000000000000794d */ /* 0x000fea0003800000 */
.L_x_7430:
        /* <DEDUP_REMOVED lines=12> */
.L_x_7443:
[----:B------:R-:W-:-:S05]  /*c920*/  CS2R R6, SRZ ;  /* 0x0000000000067805 */ /* 0x000fca000001ff00 */
[----:B------:R-:W-:Y:S01]  /*c930*/  STG.E.128 desc[UR36][R16.64], R4 ;  /* 0x0000000410007986 */ /* 0x000fe2000c101d24 */
[----:B------:R-:W-:Y:S05]  /*c940*/  EXIT ;  /* 0x000000000000794d */ /* 0x000fea0003800000 */
.L_x_7442:
        /* <DEDUP_REMOVED lines=25> */
.L_x_7447:
[----:B------:R-:W-:Y:S05]  /*cae0*/  BSYNC B0 ;  /* 0x0000000000007941 */ /* 0x000fea0003800000 */
.L_x_7446:
[----:B------:R-:W-:-:S05]  /*caf0*/  LOP3.LUT R3, R0, R3, RZ, 0xfc, !PT ;  /* 0x0000000300037212 */ /* 0x000fca00078efcff */
[----:B------:R-:W-:Y:S01]  /*cb00*/  STG.E.U8 desc[UR36][R16.64], R3 ;  /* 0x0000000310007986 */ /* 0x000fe2000c101124 */
[----:B------:R-:W-:Y:S05]  /*cb10*/  EXIT ;  /* 0x000000000000794d */ /* 0x000fea0003800000 */
.L_x_7445:
        /* <DEDUP_REMOVED lines=17> */
.L_x_7449:
[----:B------:R-:W-:Y:S01]  /*cc30*/  IMAD.MOV.U32 R0, RZ, RZ, 0x7f ;  /* 0x0000007fff007424 */ /* 0x000fe200078e00ff */
[----:B------:R-:W-:-:S04]  /*cc40*/  ISETP.GT.U32.AND P0, PT, R2, 0x7f800000, PT ;  /* 0x7f8000000200780c */ /* 0x000fc80003f04070 */
[----:B------:R-:W-:-:S09]  /*cc50*/  SEL R0, R0, 0x7c, P0 ;  /* 0x0000007c00007807 */ /* 0x000fd20000000000 */
.L_x_7450:
[----:B------:R-:W-:Y:S05]  /*cc60*/  BSYNC B0 ;  /* 0x0000000000007941 */ /* 0x000fea0003800000 */
.L_x_7448:
[----:B------:R-:W-:-:S04]  /*cc70*/  LOP3.LUT R2, R3, 0x80000000, RZ, 0xc0, !PT ;  /* 0x8000000003027812 */ /* 0x000fc800078ec0ff */
[----:B------:R-:W-:-:S04]  /*cc80*/  SHF.R.U32.HI R3, RZ, 0x18, R2 ;  /* 0x00000018ff037819 */ /* 0x000fc80000011602 */
[----:B------:R-:W-:-:S05]  /*cc90*/  LOP3.LUT R3, R0, R3, RZ, 0xfc, !PT ;  /* 0x0000000300037212 */ /* 0x000fca00078efcff */
[----:B------:R-:W-:Y:S01]  /*cca0*/  STG.E.U8 desc[UR36][R16.64], R3 ;  /* 0x0000000310007986 */ /* 0x000fe2000c101124 */
[----:B------:R-:W-:Y:S05]  /*ccb0*/  EXIT ;  /* 0x000000000000794d */ /* 0x000fea0003800000 */
.L_x_7444:
        /* <DEDUP_REMOVED lines=8> */
.L_x_7441:
        /* <DEDUP_REMOVED lines=11> */
.L_x_7453:
        /* <DEDUP_REMOVED lines=21> */
.L_x_7456:
[----:B------:R-:W-:-:S04]  /*cf40*/  LOP3.LUT R2, R3, 0x80000000, RZ, 0xc0, !PT ;  /* 0x8000000003027812 */ /* 0x000fc800078ec0ff */
[----:B------:R-:W-:-:S04]  /*cf50*/  SHF.R.U32.HI R3, RZ, 0x18, R2 ;  /* 0x00000018ff037819 */ /* 0x000fc80000011602 */
[----:B------:R-:W-:-:S04]  /*cf60*/  LOP3.LUT R0, R0, R3, RZ, 0xfc, !PT ;  /* 0x0000000300007212 */ /* 0x000fc800078efcff */
[----:B------:R-:W-:-:S07]  /*cf70*/  PRMT R8, R0, 0x7610, R8 ;  /* 0x0000761000087816 */ /* 0x000fce0000000008 */
.L_x_7455:
[----:B------:R-:W-:Y:S05]  /*cf80*/  BSYNC B0 ;  /* 0x0000000000007941 */ /* 0x000fea0003800000 */
.L_x_7454:
[----:B------:R-:W-:Y:S01]  /*cf90*/  STG.E.U8 desc[UR36][R16.64], R8 ;  /* 0x0000000810007986 */ /* 0x000fe2000c101124 */
[----:B------:R-:W-:Y:S05]  /*cfa0*/  EXIT ;  /* 0x000000000000794d */ /* 0x000fea0003800000 */
.L_x_7452:
        /* <DEDUP_REMOVED lines=21> */
.L_x_7459:
[----:B------:R-:W-:-:S04]  /*d100*/  LOP3.LUT R2, R3, 0x80000000, RZ, 0xc0, !PT ;  /* 0x8000000003027812 */ /* 0x000fc800078ec0ff */
[----:B------:R-:W-:-:S04]  /*d110*/  SHF.R.U32.HI R3, RZ, 0x18, R2 ;  /* 0x00000018ff037819 */ /* 0x000fc80000011602 */
[----:B------:R-:W-:-:S04]  /*d120*/  LOP3.LUT R0, R0, R3, RZ, 0xfc, !PT ;  /* 0x0000000300007212 */ /* 0x000fc800078efcff */
[----:B------:R-:W-:-:S07]  /*d130*/  PRMT R8, R0, 0x7610, R8 ;  /* 0x0000761000087816 */ /* 0x000fce0000000008 */
.L_x_7458:
[----:B------:R-:W-:Y:S05]  /*d140*/  BSYNC B0 ;  /* 0x0000000000007941 */ /* 0x000fea0003800000 */
.L_x_7457:
[----:B------:R-:W-:Y:S01]  /*d150*/  STG.E.U8 desc[UR36][R16.64], R8 ;  /* 0x0000000810007986 */ /* 0x000fe2000c101124 */
[----:B------:R-:W-:Y:S05]  /*d160*/  EXIT ;  /* 0x000000000000794d */ /* 0x000fea0003800000 */
.L_x_7451:
        /* <DEDUP_REMOVED lines=22> */
[----:B------:R-:W-:-:S05]  /*d2d0*/  @!P0 IADD3 R0, R2, RZ, RZ ;  /* 0x000000ff02008210 */ /* 0x000fca0007ffe0ff */
[----:B------:R-:W-:-:S05]  /*d2e0*/  @P2 IMAD.MOV.U32 R3, RZ, RZ, R0 ;  /* 0x000000ffff032224 */ /* 0x000fca00078e0000 */
[----:B------:R-:W-:Y:S01]  /*d2f0*/  STG.E.U8 desc[UR36][R16.64], R3 ;  /* 0x0000000310007986 */ /* 0x000fe2000c101124 */
[----:B------:R-:W-:Y:S05]  /*d300*/  EXIT ;  /* 0x000000000000794d */ /* 0x000fea0003800000 */
.L_x_7434:
        /* <DEDUP_REMOVED lines=16> */
.L_x_7462:
[----:B------:R-:W-:Y:S05]  /*d410*/  EXIT ;  /* 0x000000000000794d */ /* 0x000fea0003800000 */
.L_x_7461:
[----:B------:R-:W0:Y:S02]  /*d420*/  F2I.U64.F64.TRUNC R2, R2 ;  /* 0x0000000200027311 */ /* 0x000e24000030d800 */
[----:B0-----:R-:W-:Y:S01]  /*d430*/  STG.E.64 desc[UR36][R16.64], R2 ;  /* 0x0000000210007986 */ /* 0x001fe2000c101b24 */
[----:B------:R-:W-:Y:S05]  /*d440*/  EXIT ;  /* 0x000000000000794d */ /* 0x000fea0003800000 */
.L_x_7460:
[----:B------:R-:W0:Y:S02]  /*d450*/  F2I.U32.F64.TRUNC R3, R2 ;  /* 0x0000000200037311 */ /* 0x000e24000030d000 */
[----:B0-----:R-:W-:Y:S01]  /*d460*/  STG.E desc[UR36][R16.64], R3 ;  /* 0x0000000310007986 */ /* 0x001fe2000c101924 */
[----:B------:R-:W-:Y:S05]  /*d470*/  EXIT ;  /* 0x000000000000794d */ /* 0x000fea0003800000 */
        .weak           $__internal_7_$__cuda_sm20_div_rn_f64_full
        .type           $__internal_7_$__cuda_sm20_div_rn_f64_full,@function
        .size           $__internal_7_$__cuda_sm20_div_rn_f64_full,(.L_x_22704 - $__internal_7_$__cuda_sm20_div_rn_f64_full)
$__internal_7_$__cuda_sm20_div_rn_f64_full:
[C---:B------:R-:W-:Y:S01]  /*d480*/  FSETP.GEU.AND P0, PT, |R19|.reuse, 1.469367938527859385e-39, PT ;  /* 0x001000001300780b */ /* 0x040fe20003f0e200 */
[----:B------:R-:W-:Y:S01]  /*d490*/  IMAD.U32 R28, RZ, RZ, UR38 ;  /* 0x00000026ff1c7e24 */ /* 0x000fe2000f8e00ff */
[----:B------:R-:W-:Y:S01]  /*d4a0*/  LOP3.LUT R3, R19, 0x800fffff, RZ, 0xc0, !PT ;  /* 0x800fffff13037812 */ /* 0x000fe200078ec0ff */
[----:B------:R-:W-:Y:S01]  /*d4b0*/  IMAD.MOV.U32 R29, RZ, RZ, R19 ;  /* 0x000000ffff1d7224 */ /* 0x000fe200078e0013 */
[----:B------:R-:W-:Y:S01]  /*d4c0*/  FSETP.GEU.AND P2, PT, |R5|, 1.469367938527859385e-39, PT ;  /* 0x001000000500780b */ /* 0x000fe20003f4e200 */
[----:B------:R-:W-:Y:S01]  /*d4d0*/  IMAD.U32 R26, RZ, RZ, UR38 ;  /* 0x00000026ff1a7e24 */ /* 0x000fe2000f8e00ff */
[----:B------:R-:W-:Y:S01]  /*d4e0*/  LOP3.LUT R27, R3, 0x3ff00000, RZ, 0xfc, !PT ;  /* 0x3ff00000031b7812 */ /* 0x000fe200078efcff */
[----:B------:R-:W-:Y:S01]  /*d4f0*/  IMAD.MOV.U32 R6, RZ, RZ, 0x1 ;  /* 0x00000001ff067424 */ /* 0x000fe200078e00ff */
[----:B------:R-:W-:Y:S01]  /*d500*/  LOP3.LUT R3, R5, 0x7ff00000, RZ, 0xc0, !PT ;  /* 0x7ff0000005037812 */ /* 0x000fe200078ec0ff */
[----:B------:R-:W-:Y:S01]  /*d510*/  IMAD.MOV.U32 R14, RZ, RZ, 0x1ca00000 ;  /* 0x1ca00000ff0e7424 */ /* 0x000fe200078e00ff */
[----:B------:R-:W-:Y:S01]  /*d520*/  LOP3.LUT R18, R19, 0x7ff00000, RZ, 0xc0, !PT ;  /* 0x7ff0000013127812 */ /* 0x000fe200078ec0ff */
[----:B------:R-:W-:Y:S02]  /*d530*/  BSSY B1, `(.L_x_7463) ;  /* 0x000004e000017945 */ /* 0x000fe40003800000 */
[----:B------:R-:W-:Y:S01]  /*d540*/  @!P0 DMUL R26, R28, 8.98846567431157953865e+307 ;  /* 0x7fe000001c1a8828 */ /* 0x000fe20000000000 */
[----:B------:R-:W-:Y:S01]  /*d550*/  ISETP.GE.U32.AND P1, PT, R3, R18, PT ;  /* 0x000000120300720c */ /* 0x000fe20003f26070 */
[----:B------:R-:W-:-:S02]  /*d560*/  IMAD.MOV.U32 R15, RZ, RZ, R3 ;  /* 0x000000ffff0f7224 */ /* 0x000fc400078e0003 */
[----:B------:R-:W-:Y:S02]  /*d570*/  @!P2 LOP3.LUT R8, R29, 0x7ff00000, RZ, 0xc0, !PT ;  /* 0x7ff000001d08a812 */ /* 0x000fe400078ec0ff */
[----:B------:R-:W0:Y:S02]  /*d580*/  MUFU.RCP64H R7, R27 ;  /* 0x0000001b00077308 */ /* 0x000e240000001800 */
[----:B------:R-:W-:Y:S02]  /*d590*/  @!P2 ISETP.GE.U32.AND P3, PT, R3, R8, PT ;  /* 0x000000080300a20c */ /* 0x000fe40003f66070 */
[----:B------:R-:W-:Y:S02]  /*d5a0*/  @!P0 LOP3.LUT R18, R27, 0x7ff00000, RZ, 0xc0, !PT ;  /* 0x7ff000001b128812 */ /* 0x000fe400078ec0ff */
[----:B------:R-:W-:-:S03]  /*d5b0*/  @!P2 SEL R9, R14, 0x63400000, !P3 ;  /* 0x634000000e09a807 */ /* 0x000fc60005800000 */
[----:B------:R-:W-:Y:S01]  /*d5c0*/  VIADD R21, R18, 0xffffffff ;  /* 0xffffffff12157836 */ /* 0x000fe20000000000 */
[----:B------:R-:W-:-:S04]  /*d5d0*/  @!P2 LOP3.LUT R12, R9, 0x80000000, R5, 0xf8, !PT ;  /* 0x80000000090ca812 */ /* 0x000fc800078ef805 */
[----:B------:R-:W-:Y:S01]  /*d5e0*/  @!P2 LOP3.LUT R13, R12, 0x100000, RZ, 0xfc, !PT ;  /* 0x001000000c0da812 */ /* 0x000fe200078efcff */
[----:B------:R-:W-:Y:S01]  /*d5f0*/  @!P2 IMAD.MOV.U32 R12, RZ, RZ, RZ ;  /* 0x000000ffff0ca224 */ /* 0x000fe200078e00ff */
[----:B0-----:R-:W-:-:S08]  /*d600*/  DFMA R10, R6, -R26, 1 ;  /* 0x3ff00000060a742b */ /* 0x001fd0000000081a */
        /* <DEDUP_REMOVED lines=35> */
[----:B------:R-:W-:Y:S01]  /*d840*/  IMAD.MOV.U32 R6, RZ, RZ, RZ ;  /* 0x000000ffff067224 */ /* 0x000fe200078e00ff */
[----:B------:R-:W-:-:S05]  /*d850*/  IADD3 R3, -R3, -0x43300000, RZ ;  /* 0xbcd0000003037810 */ /* 0x000fca0007ffe1ff */
[----:B------:R-:W-:-:S03]  /*d860*/  DFMA R6, R8, -R6, R12 ;  /* 0x800000060806722b */ /* 0x000fc6000000000c */
[----:B------:R-:W-:-:S07]  /*d870*/  LOP3.LUT R11, R5, R11, RZ, 0x3c, !PT ;  /* 0x0000000b050b7212 */ /* 0x000fce00078e3cff */
[----:B------:R-:W-:-:S04]  /*d880*/  FSETP.NEU.AND P0, PT, |R7|, R3, PT ;  /* 0x000000030700720b */ /* 0x000fc80003f0d200 */
[----:B------:R-:W-:Y:S02]  /*d890*/  FSEL R8, R4, R8, !P0 ;  /* 0x0000000804087208 */ /* 0x000fe40004000000 */
[----:B------:R-:W-:Y:S01]  /*d8a0*/  FSEL R9, R11, R9, !P0 ;  /* 0x000000090b097208 */ /* 0x000fe20004000000 */
[----:B------:R-:W-:Y:S06]  /*d8b0*/  BRA `(.L_x_7465) ;  /* 0x0000000000547947 */ /* 0x000fec0003800000 */
.L_x_7464:
        /* <DEDUP_REMOVED lines=16> */
.L_x_7467:
[----:B------:R-:W-:Y:S01]  /*d9c0*/  LOP3.LUT R9, R29, 0x80000, RZ, 0xfc, !PT ;  /* 0x000800001d097812 */ /* 0x000fe200078efcff */
[----:B------:R-:W-:Y:S01]  /*d9d0*/  IMAD.MOV.U32 R8, RZ, RZ, R28 ;  /* 0x000000ffff087224 */ /* 0x000fe200078e001c */
[----:B------:R-:W-:Y:S06]  /*d9e0*/  BRA `(.L_x_7465) ;  /* 0x0000000000087947 */ /* 0x000fec0003800000 */
.L_x_7466:
[----:B------:R-:W-:Y:S01]  /*d9f0*/  LOP3.LUT R9, R5, 0x80000, RZ, 0xfc, !PT ;  /* 0x0008000005097812 */ /* 0x000fe200078efcff */
[----:B------:R-:W-:-:S07]  /*da00*/  IMAD.MOV.U32 R8, RZ, RZ, R4 ;  /* 0x000000ffff087224 */ /* 0x000fce00078e0004 */
.L_x_7465:
[----:B------:R-:W-:Y:S05]  /*da10*/  BSYNC B1 ;  /* 0x0000000000017941 */ /* 0x000fea0003800000 */
.L_x_7463:
[----:B------:R-:W-:Y:S02]  /*da20*/  IMAD.MOV.U32 R4, RZ, RZ, R0 ;  /* 0x000000ffff047224 */ /* 0x000fe400078e0000 */
[----:B------:R-:W-:Y:S02]  /*da30*/  IMAD.MOV.U32 R5, RZ, RZ, 0x0 ;  /* 0x00000000ff057424 */ /* 0x000fe400078e00ff */
[----:B------:R-:W-:Y:S02]  /*da40*/  IMAD.MOV.U32 R3, RZ, RZ, R9 ;  /* 0x000000ffff037224 */ /* 0x000fe400078e0009 */
[----:B------:R-:W-:Y:S05]  /*da50*/  RET.REL.NODEC R4 `(_ZN2at6native18elementwise_kernelILi128ELi4EZNS0_15gpu_kernel_implINS0_13BUnaryFunctorIdddZZZNS0_15binary_internal21div_trunc_kernel_cudaERNS_18TensorIteratorBaseEENKUlvE1_clEvENKUlvE_clEvEUlddE_EEEEvS6_RKT_EUliE_EEviT1_) ;  /* 0xffffff2404687950 */ /* 0x000fea0003c3ffff */
.L_x_7468:
        /* <DEDUP_REMOVED lines=10> */
.L_x_22704:


//--------------------- .text._ZN2at6native27unrolled_elementwise_kernelINS0_13BUnaryFunctorIdddZZZNS0_15binary_internal21div_trunc_kernel_cudaERNS_18TensorIteratorBaseEENKUlvE1_clEvENKUlvE_clEvEUlddE_EESt5arrayIPcLm2EELi4E23TrivialOffsetCalculatorILi1EjESE_NS0_6memory12LoadWithCastILi1EEENSF_13StoreWithCastILi1EEEEEviT_T0_T2_T3_T4_T5_ --------------------------
	.section	.text._ZN2at6native27unrolled_elementwise_kernelINS0_13BUnaryFunctorIdddZZZNS0_15binary_internal21div_trunc_kernel_cudaERNS_18TensorIteratorBaseEENKUlvE1_clEvENKUlvE_clEvEUlddE_EESt5arrayIPcLm2EELi4E23TrivialOffsetCalculatorILi1EjESE_NS0_6memory12LoadWithCastILi1EEENSF_13StoreWithCastILi1EEEEEviT_T0_T2_T3_T4_T5_,"ax",@progbits
	.align	128
        .global         _ZN2at6native27unrolled_elementwise_kernelINS0_13BUnaryFunctorIdddZZZNS0_15binary_internal21div_trunc_kernel_cudaERNS_18TensorIteratorBaseEENKUlvE1_clEvENKUlvE_clEvEUlddE_EESt5arrayIPcLm2EELi4E23TrivialOffsetCalculatorILi1EjESE_NS0_6memory12LoadWithCastILi1EEENSF_13StoreWithCastILi1EEEEEviT_T0_T2_T3_T4_T5_
        .type           _ZN2at6native27unrolled_elementwise_kernelINS0_13BUnaryFunctorIdddZZZNS0_15binary_internal21div_trunc_kernel_cudaERNS_18TensorIteratorBaseEENKUlvE1_clEvENKUlvE_clEvEUlddE_EESt5arrayIPcLm2EELi4E23TrivialOffsetCalculatorILi1EjESE_NS0_6memory12LoadWithCastILi1EEENSF_13StoreWithCastILi1EEEEEviT_T0_T2_T3_T4_T5_,@function
        .size           _ZN2at6native27unrolled_elementwise_kernelINS0_13BUnaryFunctorIdddZZZNS0_15binary_internal21div_trunc_kernel_cudaERNS_18TensorIteratorBaseEENKUlvE1_clEvENKUlvE_clEvEUlddE_EESt5arrayIPcLm2EELi4E23TrivialOffsetCalculatorILi1EjESE_NS0_6memory12LoadWithCastILi1EEENSF_13StoreWithCastILi1EEEEEviT_T0_T2_T3_T4_T5_,(.L_x_22705 - _ZN2at6native27unrolled_elementwise_kernelINS0_13BUnaryFunctorIdddZZZNS0_15binary_internal21div_trunc_kernel_cudaERNS_18TensorIteratorBaseEENKUlvE1_clEvENKUlvE_clEvEUlddE_EESt5arrayIPcLm2EELi4E23TrivialOffsetCalculatorILi1EjESE_NS0_6memory12LoadWithCastILi1EEENSF_13StoreWithCastILi1EEEEEviT_T0_T2_T3_T4_T5_)
        .other          _ZN2at6native27unrolled_elementwise_kernelINS0_13BUnaryFunctorIdddZZZNS0_15binary_internal21div_trunc_kernel_cudaERNS_18TensorIteratorBaseEENKUlvE1_clEvENKUlvE_clEvEUlddE_EESt5arrayIPcLm2EELi4E23TrivialOffsetCalculatorILi1EjESE_NS0_6memory12LoadWithCastILi1EEENSF_13StoreWithCastILi1EEEEEviT_T0_T2_T3_T4_T5_,@"STO_CUDA_ENTRY STV_DEFAULT"
_ZN2at6native27unrolled_elementwise_kernelINS0_13BUnaryFunctorIdddZZZNS0_15binary_internal21div_trunc_kernel_cudaERNS_18TensorIteratorBaseEENKUlvE1_clEvENKUlvE_clEvEUlddE_EESt5arrayIPcLm2EELi4E23TrivialOffsetCalculatorILi1EjESE_NS0_6memory12LoadWithCastILi1EEENSF_13StoreWithCastILi1EEEEEviT_T0_T2_T3_T4_T5_:
.text._ZN2at6native27unrolled_elementwise_kernelINS0_13BUnaryFunctorIdddZZZNS0_15binary_internal21div_trunc_kernel_cudaERNS_18TensorIteratorBaseEENKUlvE1_clEvENKUlvE_clEvEUlddE_EESt5arrayIPcLm2EELi4E23TrivialOffsetCalculatorILi1EjESE_NS0_6memory12LoadWithCastILi1EEENSF_13StoreWithCastILi1EEEEEviT_T0_T2_T3_T4_T5_:
        /* <DEDUP_REMOVED lines=32> */
.L_x_7474:
[----:B------:R-:W2:Y:S02]  /*0200*/  LDG.E.U8 R4, desc[UR36][R4.64] ;  /* 0x0000002404047981 */ /* 0x000ea4000c1e1100 */
[----:B--2---:R0:W1:Y:S01]  /*0210*/  I2F.F64.U16 R24, R4 ;  /* 0x0000000400187312 */ /* 0x0040620000101800 */
[----:B------:R-:W-:Y:S05]  /*0220*/  BRA `(.L_x_7476) ;  /* 0x0000000c00747947 */ /* 0x000fea0003800000 */
.L_x_7473:
        /* <DEDUP_REMOVED lines=9> */
.L_x_7478:
[----:B------:R-:W2:Y:S02]  /*02c0*/  LDG.E R4, desc[UR36][R4.64] ;  /* 0x0000002404047981 */ /* 0x000ea4000c1e1900 */
[----:B--2---:R1:W2:Y:S01]  /*02d0*/  I2F.F64 R24, R4 ;  /* 0x0000000400187312 */ /* 0x0042a20000201c00 */
[----:B------:R-:W-:Y:S05]  /*02e0*/  BRA `(.L_x_7476) ;  /* 0x0000000c00447947 */ /* 0x000fea0003800000 */
.L_x_7477:
[----:B------:R-:W2:Y:S02]  /*02f0*/  LDG.E.U16 R4, desc[UR36][R4.64] ;  /* 0x0000002404047981 */ /* 0x000ea4000c1e1500 */
[----:B--2---:R3:W4:Y:S01]  /*0300*/  I2F.F64.S16 R24, R4 ;  /* 0x0000000400187312 */ /* 0x0047220000101c00 */
[----:B------:R-:W-:Y:S05]  /*0310*/  BRA `(.L_x_7476) ;  /* 0x0000000c00387947 */ /* 0x000fea0003800000 */
.L_x_7472:
        /* <DEDUP_REMOVED lines=10> */
.L_x_7480:
[----:B------:R-:W2:Y:S02]  /*03c0*/  LDG.E.U16 R0, desc[UR36][R4.64] ;  /* 0x0000002404007981 */ /* 0x000ea4000c1e1500 */
[----:B--2---:R-:W-:-:S05]  /*03d0*/  HADD2.F32 R0, -RZ, R0.H0_H0 ;  /* 0x20000000ff007230 */ /* 0x004fca0000004100 */
[----:B------:R-:W-:-:S04]  /*03e0*/  FMUL.FTZ R0, R0, 1 ;  /* 0x3f80000000007820 */ /* 0x000fc80000410000 */
[----:B------:R0:W1:Y:S01]  /*03f0*/  F2F.F64.F32 R24, R0 ;  /* 0x0000000000187310 */ /* 0x0000620000201800 */
[----:B------:R-:W-:Y:S05]  /*0400*/  BRA `(.L_x_7476) ;  /* 0x0000000800fc7947 */ /* 0x000fea0003800000 */
.L_x_7479:
        /* <DEDUP_REMOVED lines=10> */
.L_x_7482:
[----:B------:R-:W2:Y:S02]  /*04b0*/  LDG.E.U16 R4, desc[UR36][R4.64] ;  /* 0x0000002404047981 */ /* 0x000ea4000c1e1500 */
[----:B--2---:R-:W-:-:S05]  /*04c0*/  HADD2.F32 R0, -RZ, R4.H0_H0 ;  /* 0x20000004ff007230 */ /* 0x004fca0000004100 */
[----:B------:R-:W-:-:S04]  /*04d0*/  FMUL.FTZ R0, R0, 1 ;  /* 0x3f80000000007820 */ /* 0x000fc80000410000 */
[----:B------:R0:W1:Y:S01]  /*04e0*/  F2F.F64.F32 R24, R0 ;  /* 0x0000000000187310 */ /* 0x0000620000201800 */
[----:B------:R-:W-:Y:S05]  /*04f0*/  BRA `(.L_x_7476) ;  /* 0x0000000800c07947 */ /* 0x000fea0003800000 */
.L_x_7481:
[----:B------:R0:W5:Y:S01]  /*0500*/  LDG.E.64 R24, desc[UR36][R4.64] ;  /* 0x0000002404187981 */ /* 0x000162000c1e1b00 */
[----:B------:R-:W-:Y:S05]  /*0510*/  BRA `(.L_x_7476) ;  /* 0x0000000800b87947 */ /* 0x000fea0003800000 */
.L_x_7471:
        /* <DEDUP_REMOVED lines=13> */
.L_x_7485:
[----:B------:R0:W5:Y:S01]  /*05f0*/  LDG.E.64 R24, desc[UR36][R4.64] ;  /* 0x0000002404187981 */ /* 0x000162000c1e1b00 */
[----:B------:R-:W-:Y:S05]  /*0600*/  BRA `(.L_x_7476) ;  /* 0x00000008007c7947 */ /* 0x000fea0003800000 */
.L_x_7484:
        /* <DEDUP_REMOVED lines=28> */
.L_x_7487:
        /* <DEDUP_REMOVED lines=16> */
.L_x_7486:
[----:B------:R-:W2:Y:S02]  /*08d0*/  LDG.E.U16 R0, desc[UR36][R4.64] ;  /* 0x0000002404007981 */ /* 0x000ea4000c1e1500 */
[----:B--2---:R-:W-:-:S04]  /*08e0*/  IMAD.U32 R0, R0, 0x10000, RZ ;  /* 0x0001000000007824 */ /* 0x004fc800078e00ff */
[----:B------:R-:W-:-:S04]  /*08f0*/  FMUL.FTZ R0, R0, 1 ;  /* 0x3f80000000007820 */ /* 0x000fc80000410000 */
[----:B------:R0:W1:Y:S01]  /*0900*/  F2F.F64.F32 R24, R0 ;  /* 0x0000000000187310 */ /* 0x0000620000201800 */
[----:B------:R-:W-:Y:S05]  /*0910*/  BRA `(.L_x_7476) ;  /* 0x0000000400b87947 */ /* 0x000fea0003800000 */
.L_x_7483:
        /* <DEDUP_REMOVED lines=11> */
.L_x_7490:
        /* <DEDUP_REMOVED lines=21> */
.L_x_7494:
[----:B------:R-:W-:Y:S05]  /*0b20*/  BSYNC B1 ;  /* 0x0000000000017941 */ /* 0x000fea0003800000 */
.L_x_7493:
[----:B------:R-:W-:Y:S01]  /*0b30*/  LEA R5, R0, 0x3b800000, 0x17 ;  /* 0x3b80000000057811 */ /* 0x000fe200078eb8ff */
[----:B------:R-:W-:-:S05]  /*0b40*/  IMAD.SHL.U32 R0, R3, 0x100000, RZ ;  /* 0x0010000003007824 */ /* 0x000fca00078e00ff */
[----:B------:R-:W-:-:S07]  /*0b50*/  LOP3.LUT R0, R5, R0, R6, 0xfe, !PT ;  /* 0x0000000005007212 */ /* 0x000fce00078efe06 */
.L_x_7492:
[----:B------:R-:W-:Y:S05]  /*0b60*/  BSYNC B0 ;  /* 0x0000000000007941 */ /* 0x000fea0003800000 */
.L_x_7491:
[----:B------:R-:W-:-:S04]  /*0b70*/  FMUL.FTZ R0, R0, 1 ;  /* 0x3f80000000007820 */ /* 0x000fc80000410000 */
[----:B------:R0:W1:Y:S01]  /*0b80*/  F2F.F64.F32 R24, R0 ;  /* 0x0000000000187310 */ /* 0x0000620000201800 */
[----:B------:R-:W-:Y:S05]  /*0b90*/  BRA `(.L_x_7476) ;  /* 0x0000000400187947 */ /* 0x000fea0003800000 */
.L_x_7489:
        /* <DEDUP_REMOVED lines=21> */
.L_x_7498:
[----:B------:R-:W-:Y:S05]  /*0cf0*/  BSYNC B1 ;  /* 0x0000000000017941 */ /* 0x000fea0003800000 */
.L_x_7497:
[----:B------:R-:W-:Y:S01]  /*0d00*/  LEA R5, R0, 0x37800000, 0x17 ;  /* 0x3780000000057811 */ /* 0x000fe200078eb8ff */
[----:B------:R-:W-:-:S05]  /*0d10*/  IMAD.SHL.U32 R0, R3, 0x200000, RZ ;  /* 0x0020000003007824 */ /* 0x000fca00078e00ff */
[----:B------:R-:W-:-:S07]  /*0d20*/  LOP3.LUT R0, R5, R0, R6, 0xfe, !PT ;  /* 0x0000000005007212 */ /* 0x000fce00078efe06 */
.L_x_7496:
[----:B------:R-:W-:Y:S05]  /*0d30*/  BSYNC B0 ;  /* 0x0000000000007941 */ /* 0x000fea0003800000 */
.L_x_7495:
[----:B------:R-:W-:-:S04]  /*0d40*/  FMUL.FTZ R0, R0, 1 ;  /* 0x3f80000000007820 */ /* 0x000fc80000410000 */
[----:B------:R0:W1:Y:S01]  /*0d50*/  F2F.F64.F32 R24, R0 ;  /* 0x0000000000187310 */ /* 0x0000620000201800 */
[----:B------:R-:W-:Y:S05]  /*0d60*/  BRA `(.L_x_7476) ;  /* 0x0000000000a47947 */ /* 0x000fea0003800000 */
.L_x_7488:
        /* <DEDUP_REMOVED lines=14> */
.L_x_7502:
[----:B------:R-:W-:Y:S05]  /*0e50*/  BSYNC B0 ;  /* 0x0000000000007941 */ /* 0x000fea0003800000 */
.L_x_7501:
[----:B------:R-:W-:-:S04]  /*0e60*/  FMUL.FTZ R0, R0, 1 ;  /* 0x3f80000000007820 */ /* 0x000fc80000410000 */
[----:B------:R0:W1:Y:S01]  /*0e70*/  F2F.F64.F32 R24, R0 ;  /* 0x0000000000187310 */ /* 0x0000620000201800 */
[----:B------:R-:W-:Y:S05]  /*0e80*/  BRA `(.L_x_7476) ;  /* 0x00000000005c7947 */ /* 0x000fea0003800000 */
.L_x_7475:
        /* <DEDUP_REMOVED lines=16> */
.L_x_7503:
[----:B------:R-:W-:Y:S01]  /*0f90*/  CS2R R24, SRZ ;  /* 0x0000000000187805 */ /* 0x000fe2000001ff00 */
[----:B------:R-:W-:Y:S06]  /*0fa0*/  BRA `(.L_x_7476) ;  /* 0x0000000000147947 */ /* 0x000fec0003800000 */
.L_x_7500:
[----:B------:R-:W2:Y:S02]  /*0fb0*/  LDG.E.64 R24, desc[UR36][R4.64] ;  /* 0x0000002404187981 */ /* 0x000ea4000c1e1b00 */
[----:B--2---:R-:W0:Y:S01]  /*0fc0*/  I2F.F64.U64 R24, R24 ;  /* 0x0000001800187312 */ /* 0x004e220000301800 */
[----:B------:R-:W-:Y:S05]  /*0fd0*/  BRA `(.L_x_7476) ;  /* 0x0000000000087947 */ /* 0x000fea0003800000 */
.L_x_7499:
[----:B------:R-:W2:Y:S02]  /*0fe0*/  LDG.E R4, desc[UR36][R4.64] ;  /* 0x0000002404047981 */ /* 0x000ea4000c1e1900 */
[----:B--2---:R0:W1:Y:S02]  /*0ff0*/  I2F.F64.U32 R24, R4 ;  /* 0x0000000400187312 */ /* 0x0040640000201800 */
.L_x_7476:
[----:B------:R-:W3:Y:S02]  /*1000*/  S2R R27, SR_TID.X ;  /* 0x00000000001b7919 */ /* 0x000ee40000002100 */
[----:B---3--:R-:W-:-:S07]  /*1010*/  VIADD R27, R27, 0x80 ;  /* 0x000000801b1b7836 */ /* 0x008fce0000000000 */
.L_x_7470:
[----:B------:R-:W-:Y:S05]  /*1020*/  BSYNC B6 ;  /* 0x0000000000067941 */ /* 0x000fea0003800000 */
.L_x_7469:
        /* <DEDUP_REMOVED lines=24> */
.L_x_7509:
[----:B------:R-:W3:Y:S02]  /*11b0*/  LDG.E.U8 R4, desc[UR36][R4.64] ;  /* 0x0000002404047981 */ /* 0x000ee4000c1e1100 */
[----:B---3--:R0:W1:Y:S01]  /*11c0*/  I2F.F64.U16 R22, R4 ;  /* 0x0000000400167312 */ /* 0x0080620000101800 */
[----:B------:R-:W-:Y:S05]  /*11d0*/  BRA `(.L_x_7511) ;  /* 0x0000000c00707947 */ /* 0x000fea0003800000 */
.L_x_7508:
        /* <DEDUP_REMOVED lines=9> */
.L_x_7513:
[----:B------:R-:W3:Y:S02]  /*1270*/  LDG.E R4, desc[UR36][R4.64] ;  /* 0x0000002404047981 */ /* 0x000ee4000c1e1900 */
[----:B---3--:R0:W1:Y:S01]  /*1280*/  I2F.F64 R22, R4 ;  /* 0x0000000400167312 */ /* 0x0080620000201c00 */
[----:B------:R-:W-:Y:S05]  /*1290*/  BRA `(.L_x_7511) ;  /* 0x0000000c00407947 */ /* 0x000fea0003800000 */
.L_x_7512:
[----:B------:R-:W3:Y:S02]  /*12a0*/  LDG.E.U16 R4, desc[UR36][R4.64] ;  /* 0x0000002404047981 */ /* 0x000ee4000c1e1500 */
[----:B---3--:R0:W1:Y:S01]  /*12b0*/  I2F.F64.S16 R22, R4 ;  /* 0x0000000400167312 */ /* 0x0080620000101c00 */
[----:B------:R-:W-:Y:S05]  /*12c0*/  BRA `(.L_x_7511) ;  /* 0x0000000c00347947 */ /* 0x000fea0003800000 */
.L_x_7507:
        /* <DEDUP_REMOVED lines=10> */
.L_x_7515:
[----:B------:R-:W3:Y:S02]  /*1370*/  LDG.E.U16 R0, desc[UR36][R4.64] ;  /* 0x0000002404007981 */ /* 0x000ee4000c1e1500 */
[----:B---3--:R-:W-:-:S05]  /*1380*/  HADD2.F32 R0, -RZ, R0.H0_H0 ;  /* 0x20000000ff007230 */ /* 0x008fca0000004100 */
[----:B------:R-:W-:-:S04]  /*1390*/  FMUL.FTZ R0, R0, 1 ;  /* 0x3f80000000007820 */ /* 0x000fc80000410000 */
[----:B------:R0:W1:Y:S01]  /*13a0*/  F2F.F64.F32 R22, R0 ;  /* 0x0000000000167310 */ /* 0x0000620000201800 */
[----:B------:R-:W-:Y:S05]  /*13b0*/  BRA `(.L_x_7511) ;  /* 0x0000000800f87947 */ /* 0x000fea0003800000 */
.L_x_7514:
        /* <DEDUP_REMOVED lines=10> */
.L_x_7517:
[----:B------:R-:W3:Y:S02]  /*1460*/  LDG.E.U16 R4, desc[UR36][R4.64] ;  /* 0x0000002404047981 */ /* 0x000ee4000c1e1500 */
[----:B---3--:R-:W-:-:S05]  /*1470*/  HADD2.F32 R0, -RZ, R4.H0_H0 ;  /* 0x20000004ff007230 */ /* 0x008fca0000004100 */
[----:B------:R-:W-:-:S04]  /*1480*/  FMUL.FTZ R0, R0, 1 ;  /* 0x3f80000000007820 */ /* 0x000fc80000410000 */
[----:B------:R0:W1:Y:S01]  /*1490*/  F2F.F64.F32 R22, R0 ;  /* 0x0000000000167310 */ /* 0x0000620000201800 */
[----:B------:R-:W-:Y:S05]  /*14a0*/  BRA `(.L_x_7511) ;  /* 0x0000000800bc7947 */ /* 0x000fea0003800000 */
.L_x_7516:
[----:B------:R0:W5:Y:S01]  /*14b0*/  LDG.E.64 R22, desc[UR36][R4.64] ;  /* 0x0000002404167981 */ /* 0x000162000c1e1b00 */
[----:B------:R-:W-:Y:S05]  /*14c0*/  BRA `(.L_x_7511) ;  /* 0x0000000800b47947 */ /* 0x000fea0003800000 */
.L_x_7506:
        /* <DEDUP_REMOVED lines=13> */
.L_x_7520:
[----:B------:R0:W5:Y:S01]  /*15a0*/  LDG.E.64 R22, desc[UR36][R4.64] ;  /* 0x0000002404167981 */ /* 0x000162000c1e1b00 */
[----:B------:R-:W-:Y:S05]  /*15b0*/  BRA `(.L_x_7511) ;  /* 0x0000000800787947 */ /* 0x000fea0003800000 */
.L_x_7519:
        /* <DEDUP_REMOVED lines=28> */
.L_x_7522:
        /* <DEDUP_REMOVED lines=13> */
[----:B------:R3:W0:Y:S01]  /*1850*/  F2F.F64.F32 R22, R0 ;  /* 0x0000000000167310 */ /* 0x0006220000201800 */
[----:B------:R-:W-:Y:S05]  /*1860*/  BRA `(.L_x_7511) ;  /* 0x0000000400cc7947 */ /* 0x000fea0003800000 */
.L_x_7521:
[----:B------:R-:W3:Y:S02]  /*1870*/  LDG.E.U16 R0, desc[UR36][R4.64] ;  /* 0x0000002404007981 */ /* 0x000ee4000c1e1500 */
[----:B---3--:R-:W-:-:S04]  /*1880*/  IMAD.U32 R0, R0, 0x10000, RZ ;  /* 0x0001000000007824 */ /* 0x008fc800078e00ff */
[----:B------:R-:W-:-:S04]  /*1890*/  FMUL.FTZ R0, R0, 1 ;  /* 0x3f80000000007820 */ /* 0x000fc80000410000 */
[----:B------:R0:W1:Y:S01]  /*18a0*/  F2F.F64.F32 R22, R0 ;  /* 0x0000000000167310 */ /* 0x0000620000201800 */
[----:B------:R-:W-:Y:S05]  /*18b0*/  BRA `(.L_x_7511) ;  /* 0x0000000400b87947 */ /* 0x000fea0003800000 */
.L_x_7518:
        /* <DEDUP_REMOVED lines=11> */
.L_x_7525:
        /* <DEDUP_REMOVED lines=21> */
.L_x_7529:
[----:B------:R-:W-:Y:S05]  /*1ac0*/  BSYNC B1 ;  /* 0x0000000000017941 */ /* 0x000fea0003800000 */
.L_x_7528:
[----:B------:R-:W-:Y:S01]  /*1ad0*/  LEA R5, R0, 0x3b800000, 0x17 ;  /* 0x3b80000000057811 */ /* 0x000fe200078eb8ff */
[----:B------:R-:W-:-:S05]  /*1ae0*/  IMAD.SHL.U32 R0, R3, 0x100000, RZ ;  /* 0x0010000003007824 */ /* 0x000fca00078e00ff */
[----:B------:R-:W-:-:S07]  /*1af0*/  LOP3.LUT R0, R5, R0, R6, 0xfe, !PT ;  /* 0x0000000005007212 */ /* 0x000fce00078efe06 */
.L_x_7527:
[----:B------:R-:W-:Y:S05]  /*1b00*/  BSYNC B0 ;  /* 0x0000000000007941 */ /* 0x000fea0003800000 */
.L_x_7526:
[----:B------:R-:W-:-:S04]  /*1b10*/  FMUL.FTZ R0, R0, 1 ;  /* 0x3f80000000007820 */ /* 0x000fc80000410000 */
[----:B------:R0:W1:Y:S01]  /*1b20*/  F2F.F64.F32 R22, R0 ;  /* 0x0000000000167310 */ /* 0x0000620000201800 */
[----:B------:R-:W-:Y:S05]  /*1b30*/  BRA `(.L_x_7511) ;  /* 0x0000000400187947 */ /* 0x000fea0003800000 */
.L_x_7524:
        /* <DEDUP_REMOVED lines=21> */
.L_x_7533:
[----:B------:R-:W-:Y:S05]  /*1c90*/  BSYNC B1 ;  /* 0x0000000000017941 */ /* 0x000fea0003800000 */
.L_x_7532:
[----:B------:R-:W-:Y:S01]  /*1ca0*/  LEA R5, R0, 0x37800000, 0x17 ;  /* 0x3780000000057811 */ /* 0x000fe200078eb8ff */
[----:B------:R-:W-:-:S05]  /*1cb0*/  IMAD.SHL.U32 R0, R3, 0x200000, RZ ;  /* 0x0020000003007824 */ /* 0x000fca00078e00ff */
[----:B------:R-:W-:-:S07]  /*1cc0*/  LOP3.LUT R0, R5, R0, R6, 0xfe, !PT ;  /* 0x0000000005007212 */ /* 0x000fce00078efe06 */
.L_x_7531:
[----:B------:R-:W-:Y:S05]  /*1cd0*/  BSYNC B0 ;  /* 0x0000000000007941 */ /* 0x000fea0003800000 */
.L_x_7530:
[----:B------:R-:W-:-:S04]  /*1ce0*/  FMUL.FTZ R0, R0, 1 ;  /* 0x3f80000000007820 */ /* 0x000fc80000410000 */
[----:B------:R0:W1:Y:S01]  /*1cf0*/  F2F.F64.F32 R22, R0 ;  /* 0x0000000000167310 */ /* 0x0000620000201800 */
[----:B------:R-:W-:Y:S05]  /*1d00*/  BRA `(.L_x_7511) ;  /* 0x0000000000a47947 */ /* 0x000fea0003800000 */
.L_x_7523:
        /* <DEDUP_REMOVED lines=14> */
.L_x_7537:
[----:B------:R-:W-:Y:S05]  /*1df0*/  BSYNC B0 ;  /* 0x0000000000007941 */ /* 0x000fea0003800000 */
.L_x_7536:
[----:B------:R-:W-:-:S04]  /*1e00*/  FMUL.FTZ R0, R0, 1 ;  /* 0x3f80000000007820 */ /* 0x000fc80000410000 */
[----:B------:R0:W1:Y:S01]  /*1e10*/  F2F.F64.F32 R22, R0 ;  /* 0x0000000000167310 */ /* 0x0000620000201800 */
[----:B------:R-:W-:Y:S05]  /*1e20*/  BRA `(.L_x_7511) ;  /* 0x00000000005c7947 */ /* 0x000fea0003800000 */
.L_x_7510:
        /* <DEDUP_REMOVED lines=16> */
.L_x_7538:
[----:B------:R-:W-:Y:S01]  /*1f30*/  CS2R R22, SRZ ;  /* 0x0000000000167805 */ /* 0x000fe2000001ff00 */
[----:B------:R-:W-:Y:S06]  /*1f40*/  BRA `(.L_x_7511) ;  /* 0x0000000000147947 */ /* 0x000fec0003800000 */
.L_x_7535:
[----:B------:R-:W3:Y:S02]  /*1f50*/  LDG.E.64 R22, desc[UR36][R4.64] ;  /* 0x0000002404167981 */ /* 0x000ee4000c1e1b00 */
[----:B---3--:R-:W0:Y:S01]  /*1f60*/  I2F.F64.U64 R22, R22 ;  /* 0x0000001600167312 */ /* 0x008e220000301800 */
[----:B------:R-:W-:Y:S05]  /*1f70*/  BRA `(.L_x_7511) ;  /* 0x0000000000087947 */ /* 0x000fea0003800000 */
.L_x_7534:
[----:B------:R-:W3:Y:S02]  /*1f80*/  LDG.E R4, desc[UR36][R4.64] ;  /* 0x0000002404047981 */ /* 0x000ee4000c1e1900 */
[----:B---3--:R0:W1:Y:S02]  /*1f90*/  I2F.F64.U32 R22, R4 ;  /* 0x0000000400167312 */ /* 0x0080640000201800 */
.L_x_7511:
[----:B------:R-:W-:-:S07]  /*1fa0*/  VIADD R27, R27, 0x80 ;  /* 0x000000801b1b7836 */ /* 0x000fce0000000000 */
.L_x_7505:
[----:B------:R-:W-:Y:S05]  /*1fb0*/  BSYNC B6 ;  /* 0x0000000000067941 */ /* 0x000fea0003800000 */
.L_x_7504:
[----:B------:R-:W-:Y:S01]  /*1fc0*/  ISETP.GE.AND P0, PT, R27, R2, PT ;  /* 0x000000021b00720c */ /* 0x000fe20003f06270 */
[----:B------:R-:W-:Y:S01]  /*1fd0*/  BSSY B6, `(.L_x_7539) ;  /* 0x00000f9000067945 */ /* 0x000fe20003800000 */
[----:B------:R-:W-:Y:S02]  /*1fe0*/  CS2R R16, SRZ ;  /* 0x0000000000107805 */ /* 0x000fe4000001ff00 */
[----:B------:R-:W-:-:S09]  /*1ff0*/  CS2R R18, SRZ ;  /* 0x0000000000127805 */ /* 0x000fd2000001ff00 */
[----:B------:R-:W-:Y:S05]  /*2000*/  @P0 BRA `(.L_x_7540) ;  /* 0x0000000c00d40947 */ /* 0x000fea0003800000 */
[----:B01----:R-:W0:Y:S01]  /*2010*/  LDC.64 R4, c[0x0][0x230] ;  /* 0x00008c00ff047b82 */ /* 0x003e220000000a00 */
[----:B---3--:R-:W-:Y:S01]  /*2020*/  IMAD R0, R32, 0x200, R27 ;  /* 0x0000020020007824 */ /* 0x008fe200078e021b */
        /* <DEDUP_REMOVED lines=19> */
.L_x_7544:
[----:B------:R-:W3:Y:S02]  /*2160*/  LDG.E.U8 R4, desc[UR36][R4.64] ;  /* 0x0000002404047981 */ /* 0x000ee4000c1e1100 */
[----:B---3--:R0:W1:Y:S01]  /*2170*/  I2F.F64.U16 R18, R4 ;  /* 0x0000000400127312 */ /* 0x0080620000101800 */
[----:B------:R-:W-:Y:S05]  /*2180*/  BRA `(.L_x_7546) ;  /* 0x0000000c00707947 */ /* 0x000fea0003800000 */
.L_x_7543:
        /* <DEDUP_REMOVED lines=9> */
.L_x_7548:
[----:B------:R-:W3:Y:S02]  /*2220*/  LDG.E R4, desc[UR36][R4.64] ;  /* 0x0000002404047981 */ /* 0x000ee4000c1e1900 */
[----:B---3--:R0:W1:Y:S01]  /*2230*/  I2F.F64 R18, R4 ;  /* 0x0000000400127312 */ /* 0x0080620000201c00 */
[----:B------:R-:W-:Y:S05]  /*2240*/  BRA `(.L_x_7546) ;  /* 0x0000000c00407947 */ /* 0x000fea0003800000 */
.L_x_7547:
[----:B------:R-:W3:Y:S02]  /*2250*/  LDG.E.U16 R4, desc[UR36][R4.64] ;  /* 0x0000002404047981 */ /* 0x000ee4000c1e1500 */
[----:B---3--:R0:W1:Y:S01]  /*2260*/  I2F.F64.S16 R18, R4 ;  /* 0x0000000400127312 */ /* 0x0080620000101c00 */
[----:B------:R-:W-:Y:S05]  /*2270*/  BRA `(.L_x_7546) ;  /* 0x0000000c00347947 */ /* 0x000fea0003800000 */
.L_x_7542:
        /* <DEDUP_REMOVED lines=10> */
.L_x_7550:
[----:B------:R-:W3:Y:S02]  /*2320*/  LDG.E.U16 R0, desc[UR36][R4.64] ;  /* 0x0000002404007981 */ /* 0x000ee4000c1e1500 */
[----:B---3--:R-:W-:-:S05]  /*2330*/  HADD2.F32 R0, -RZ, R0.H0_H0 ;  /* 0x20000000ff007230 */ /* 0x008fca0000004100 */
[----:B------:R-:W-:-:S04]  /*2340*/  FMUL.FTZ R0, R0, 1 ;  /* 0x3f80000000007820 */ /* 0x000fc80000410000 */
[----:B------:R0:W1:Y:S01]  /*2350*/  F2F.F64.F32 R18, R0 ;  /* 0x0000000000127310 */ /* 0x0000620000201800 */
[----:B------:R-:W-:Y:S05]  /*2360*/  BRA `(.L_x_7546) ;  /* 0x0000000800f87947 */ /* 0x000fea0003800000 */
.L_x_7549:
        /* <DEDUP_REMOVED lines=10> */
.L_x_7552:
[----:B------:R-:W3:Y:S02]  /*2410*/  LDG.E.U16 R4, desc[UR36][R4.64] ;  /* 0x0000002404047981 */ /* 0x000ee4000c1e1500 */
[----:B---3--:R-:W-:-:S05]  /*2420*/  HADD2.F32 R0, -RZ, R4.H0_H0 ;  /* 0x20000004ff007230 */ /* 0x008fca0000004100 */
[----:B------:R-:W-:-:S04]  /*2430*/  FMUL.FTZ R0, R0, 1 ;  /* 0x3f80000000007820 */ /* 0x000fc80000410000 */
[----:B------:R0:W1:Y:S01]  /*2440*/  F2F.F64.F32 R18, R0 ;  /* 0x0000000000127310 */ /* 0x0000620000201800 */
[----:B------:R-:W-:Y:S05]  /*2450*/  BRA `(.L_x_7546) ;  /* 0x0000000800bc7947 */ /* 0x000fea0003800000 */
.L_x_7551:
[----:B------:R0:W5:Y:S01]  /*2460*/  LDG.E.64 R18, desc[UR36][R4.64] ;  /* 0x0000002404127981 */ /* 0x000162000c1e1b00 */
[----:B------:R-:W-:Y:S05]  /*2470*/  BRA `(.L_x_7546) ;  /* 0x0000000800b47947 */ /* 0x000fea0003800000 */
.L_x_7541:
        /* <DEDUP_REMOVED lines=13> */
.L_x_7555:
[----:B------:R0:W5:Y:S01]  /*2550*/  LDG.E.64 R18, desc[UR36][R4.64] ;  /* 0x0000002404127981 */ /* 0x000162000c1e1b00 */
[----:B------:R-:W-:Y:S05]  /*2560*/  BRA `(.L_x_7546) ;  /* 0x0000000800787947 */ /* 0x000fea0003800000 */
.L_x_7554:
        /* <DEDUP_REMOVED lines=28> */
.L_x_7557:
        /* <DEDUP_REMOVED lines=15> */
.L_x_7556:
[----:B------:R-:W3:Y:S02]  /*2820*/  LDG.E.U16 R0, desc[UR36][R4.64] ;  /* 0x0000002404007981 */ /* 0x000ee4000c1e1500 */
[----:B---3--:R-:W-:-:S04]  /*2830*/  IMAD.U32 R0, R0, 0x10000, RZ ;  /* 0x0001000000007824 */ /* 0x008fc800078e00ff */
[----:B------:R-:W-:-:S04]  /*2840*/  FMUL.FTZ R0, R0, 1 ;  /* 0x3f80000000007820 */ /* 0x000fc80000410000 */
[----:B------:R0:W1:Y:S01]  /*2850*/  F2F.F64.F32 R18, R0 ;  /* 0x0000000000127310 */ /* 0x0000620000201800 */
[----:B------:R-:W-:Y:S05]  /*2860*/  BRA `(.L_x_7546) ;  /* 0x0000000400b87947 */ /* 0x000fea0003800000 */
.L_x_7553:
        /* <DEDUP_REMOVED lines=11> */
.L_x_7560:
        /* <DEDUP_REMOVED lines=21> */
.L_x_7564:
[----:B------:R-:W-:Y:S05]  /*2a70*/  BSYNC B1 ;  /* 0x0000000000017941 */ /* 0x000fea0003800000 */
.L_x_7563:
[----:B------:R-:W-:Y:S01]  /*2a80*/  LEA R5, R0, 0x3b800000, 0x17 ;  /* 0x3b80000000057811 */ /* 0x000fe200078eb8ff */
[----:B------:R-:W-:-:S05]  /*2a90*/  IMAD.SHL.U32 R0, R3, 0x100000, RZ ;  /* 0x0010000003007824 */ /* 0x000fca00078e00ff */
[----:B------:R-:W-:-:S07]  /*2aa0*/  LOP3.LUT R0, R5, R0, R6, 0xfe, !PT ;  /* 0x0000000005007212 */ /* 0x000fce00078efe06 */
.L_x_7562:
[----:B------:R-:W-:Y:S05]  /*2ab0*/  BSYNC B0 ;  /* 0x0000000000007941 */ /* 0x000fea0003800000 */
.L_x_7561:
[----:B------:R-:W-:-:S04]  /*2ac0*/  FMUL.FTZ R0, R0, 1 ;  /* 0x3f80000000007820 */ /* 0x000fc80000410000 */
[----:B------:R3:W0:Y:S01]  /*2ad0*/  F2F.F64.F32 R18, R0 ;  /* 0x0000000000127310 */ /* 0x0006220000201800 */
[----:B------:R-:W-:Y:S05]  /*2ae0*/  BRA `(.L_x_7546) ;  /* 0x0000000400187947 */ /* 0x000fea0003800000 */
.L_x_7559:
        /* <DEDUP_REMOVED lines=21> */
.L_x_7568:
[----:B------:R-:W-:Y:S05]  /*2c40*/  BSYNC B1 ;  /* 0x0000000000017941 */ /* 0x000fea0003800000 */
.L_x_7567:
[----:B------:R-:W-:Y:S01]  /*2c50*/  LEA R5, R0, 0x37800000, 0x17 ;  /* 0x3780000000057811 */ /* 0x000fe200078eb8ff */
[----:B------:R-:W-:-:S05]  /*2c60*/  IMAD.SHL.U32 R0, R3, 0x200000, RZ ;  /* 0x0020000003007824 */ /* 0x000fca00078e00ff */
[----:B------:R-:W-:-:S07]  /*2c70*/  LOP3.LUT R0, R5, R0, R6, 0xfe, !PT ;  /* 0x0000000005007212 */ /* 0x000fce00078efe06 */
.L_x_7566:
[----:B------:R-:W-:Y:S05]  /*2c80*/  BSYNC B0 ;  /* 0x0000000000007941 */ /* 0x000fea0003800000 */
.L_x_7565:
[----:B------:R-:W-:-:S04]  /*2c90*/  FMUL.FTZ R0, R0, 1 ;  /* 0x3f80000000007820 */ /* 0x000fc80000410000 */
[----:B------:R0:W1:Y:S01]  /*2ca0*/  F2F.F64.F32 R18, R0 ;  /* 0x0000000000127310 */ /* 0x0000620000201800 */
[----:B------:R-:W-:Y:S05]  /*2cb0*/  BRA `(.L_x_7546) ;  /* 0x0000000000a47947 */ /* 0x000fea0003800000 */
.L_x_7558:
        /* <DEDUP_REMOVED lines=14> */
.L_x_7572:
[----:B------:R-:W-:Y:S05]  /*2da0*/  BSYNC B0 ;  /* 0x0000000000007941 */ /* 0x000fea0003800000 */
.L_x_7571:
[----:B------:R-:W-:-:S04]  /*2db0*/  FMUL.FTZ R0, R0, 1 ;  /* 0x3f80000000007820 */ /* 0x000fc80000410000 */
[----:B------:R0:W1:Y:S01]  /*2dc0*/  F2F.F64.F32 R18, R0 ;  /* 0x0000000000127310 */ /* 0x0000620000201800 */
[----:B------:R-:W-:Y:S05]  /*2dd0*/  BRA `(.L_x_7546) ;  /* 0x00000000005c7947 */ /* 0x000fea0003800000 */
.L_x_7545:
        /* <DEDUP_REMOVED lines=16> */
.L_x_7573:
[----:B------:R-:W-:Y:S01]  /*2ee0*/  CS2R R18, SRZ ;  /* 0x0000000000127805 */ /* 0x000fe2000001ff00 */
[----:B------:R-:W-:Y:S06]  /*2ef0*/  BRA `(.L_x_7546) ;  /* 0x0000000000147947 */ /* 0x000fec0003800000 */
.L_x_7570:
[----:B------:R-:W3:Y:S02]  /*2f00*/  LDG.E.64 R18, desc[UR36][R4.64] ;  /* 0x0000002404127981 */ /* 0x000ee4000c1e1b00 */
[----:B---3--:R-:W0:Y:S01]  /*2f10*/  I2F.F64.U64 R18, R18 ;  /* 0x0000001200127312 */ /* 0x008e220000301800 */
[----:B------:R-:W-:Y:S05]  /*2f20*/  BRA `(.L_x_7546) ;  /* 0x0000000000087947 */ /* 0x000fea0003800000 */
.L_x_7569:
[----:B------:R-:W3:Y:S02]  /*2f30*/  LDG.E R4, desc[UR36][R4.64] ;  /* 0x0000002404047981 */ /* 0x000ee4000c1e1900 */
[----:B---3--:R0:W1:Y:S02]  /*2f40*/  I2F.F64.U32 R18, R4 ;  /* 0x0000000400127312 */ /* 0x0080640000201800 */
.L_x_7546:
[----:B------:R-:W-:-:S07]  /*2f50*/  VIADD R27, R27, 0x80 ;  /* 0x000000801b1b7836 */ /* 0x000fce0000000000 */
.L_x_7540:
[----:B------:R-:W-:Y:S05]  /*2f60*/  BSYNC B6 ;  /* 0x0000000000067941 */ /* 0x000fea0003800000 */
.L_x_7539:
[----:B------:R-:W-:Y:S01]  /*2f70*/  ISETP.GE.AND P0, PT, R27, R2, PT ;  /* 0x000000021b00720c */ /* 0x000fe20003f06270 */
[----:B------:R-:W-:-:S12]  /*2f80*/  BSSY B6, `(.L_x_7574) ;  /* 0x00000f4000067945 */ /* 0x000fd80003800000 */
[----:B------:R-:W-:Y:S05]  /*2f90*/  @P0 BRA `(.L_x_7575) ;  /* 0x0000000c00c80947 */ /* 0x000fea0003800000 */
[----:B01----:R-:W0:Y:S01]  /*2fa0*/  LDC.64 R4, c[0x0][0x230] ;  /* 0x00008c00ff047b82 */ /* 0x003e220000000a00 */
[----:B---3--:R-:W-:Y:S01]  /*2fb0*/  PRMT R0, R26, 0x9910, RZ ;  /* 0x000099101a007816 */ /* 0x008fe200000000ff */
        /* <DEDUP_REMOVED lines=18> */
.L_x_7579:
[----:B------:R-:W3:Y:S02]  /*30e0*/  LDG.E.U8 R4, desc[UR36][R4.64] ;  /* 0x0000002404047981 */ /* 0x000ee4000c1e1100 */
[----:B---3--:R0:W1:Y:S01]  /*30f0*/  I2F.F64.U16 R16, R4 ;  /* 0x0000000400107312 */ /* 0x0080620000101800 */
[----:B------:R-:W-:Y:S05]  /*3100*/  BRA `(.L_x_7575) ;  /* 0x0000000c006c7947 */ /* 0x000fea0003800000 */
.L_x_7578:
        /* <DEDUP_REMOVED lines=9> */
.L_x_7582:
[----:B------:R-:W3:Y:S02]  /*31a0*/  LDG.E R4, desc[UR36][R4.64] ;  /* 0x0000002404047981 */ /* 0x000ee4000c1e1900 */
[----:B---3--:R0:W1:Y:S01]  /*31b0*/  I2F.F64 R16, R4 ;  /* 0x0000000400107312 */ /* 0x0080620000201c00 */
[----:B------:R-:W-:Y:S05]  /*31c0*/  BRA `(.L_x_7575) ;  /* 0x0000000c003c7947 */ /* 0x000fea0003800000 */
.L_x_7581:
[----:B------:R-:W3:Y:S02]  /*31d0*/  LDG.E.U16 R4, desc[UR36][R4.64] ;  /* 0x0000002404047981 */ /* 0x000ee4000c1e1500 */
[----:B---3--:R0:W1:Y:S01]  /*31e0*/  I2F.F64.S16 R16, R4 ;  /* 0x0000000400107312 */ /* 0x0080620000101c00 */
[----:B------:R-:W-:Y:S05]  /*31f0*/  BRA `(.L_x_7575) ;  /* 0x0000000c00307947 */ /* 0x000fea0003800000 */
.L_x_7577:
        /* <DEDUP_REMOVED lines=10> */
.L_x_7584:
[----:B------:R-:W3:Y:S02]  /*32a0*/  LDG.E.U16 R0, desc[UR36][R4.64] ;  /* 0x0000002404007981 */ /* 0x000ee4000c1e1500 */
[----:B---3--:R-:W-:-:S05]  /*32b0*/  HADD2.F32 R0, -RZ, R0.H0_H0 ;  /* 0x20000000ff007230 */ /* 0x008fca0000004100 */
[----:B------:R-:W-:-:S04]  /*32c0*/  FMUL.FTZ R0, R0, 1 ;  /* 0x3f80000000007820 */ /* 0x000fc80000410000 */
[----:B------:R0:W1:Y:S01]  /*32d0*/  F2F.F64.F32 R16, R0 ;  /* 0x0000000000107310 */ /* 0x0000620000201800 */
[----:B------:R-:W-:Y:S05]  /*32e0*/  BRA `(.L_x_7575) ;  /* 0x0000000800f47947 */ /* 0x000fea0003800000 */
.L_x_7583:
        /* <DEDUP_REMOVED lines=10> */
.L_x_7586:
[----:B------:R-:W3:Y:S02]  /*3390*/  LDG.E.U16 R4, desc[UR36][R4.64] ;  /* 0x0000002404047981 */ /* 0x000ee4000c1e1500 */
[----:B---3--:R-:W-:-:S05]  /*33a0*/  HADD2.F32 R0, -RZ, R4.H0_H0 ;  /* 0x20000004ff007230 */ /* 0x008fca0000004100 */
[----:B------:R-:W-:-:S04]  /*33b0*/  FMUL.FTZ R0, R0, 1 ;  /* 0x3f80000000007820 */ /* 0x000fc80000410000 */
[----:B------:R0:W1:Y:S01]  /*33c0*/  F2F.F64.F32 R16, R0 ;  /* 0x0000000000107310 */ /* 0x0000620000201800 */
[----:B------:R-:W-:Y:S05]  /*33d0*/  BRA `(.L_x_7575) ;  /* 0x0000000800b87947 */ /* 0x000fea0003800000 */
.L_x_7585:
[----:B------:R0:W5:Y:S01]  /*33e0*/  LDG.E.64 R16, desc[UR36][R4.64] ;  /* 0x0000002404107981 */ /* 0x000162000c1e1b00 */
[----:B------:R-:W-:Y:S05]  /*33f0*/  BRA `(.L_x_7575) ;  /* 0x0000000800b07947 */ /* 0x000fea0003800000 */
.L_x_7576:
        /* <DEDUP_REMOVED lines=13> */
.L_x_7589:
[----:B------:R0:W5:Y:S01]  /*34d0*/  LDG.E.64 R16, desc[UR36][R4.64] ;  /* 0x0000002404107981 */ /* 0x000162000c1e1b00 */
[----:B------:R-:W-:Y:S05]  /*34e0*/  BRA `(.L_x_7575) ;  /* 0x0000000800747947 */ /* 0x000fea0003800000 */
.L_x_7588:
        /* <DEDUP_REMOVED lines=28> */
.L_x_7591:
        /* <DEDUP_REMOVED lines=15> */
.L_x_7590:
[----:B------:R-:W3:Y:S02]  /*37a0*/  LDG.E.U16 R0, desc[UR36][R4.64] ;  /* 0x0000002404007981 */ /* 0x000ee4000c1e1500 */
[----:B---3--:R-:W-:-:S04]  /*37b0*/  IMAD.U32 R0, R0, 0x10000, RZ ;  /* 0x0001000000007824 */ /* 0x008fc800078e00ff */
[----:B------:R-:W-:-:S04]  /*37c0*/  FMUL.FTZ R0, R0, 1 ;  /* 0x3f80000000007820 */ /* 0x000fc80000410000 */
[----:B------:R0:W1:Y:S01]  /*37d0*/  F2F.F64.F32 R16, R0 ;  /* 0x0000000000107310 */ /* 0x0000620000201800 */
[----:B------:R-:W-:Y:S05]  /*37e0*/  BRA `(.L_x_7575) ;  /* 0x0000000400b47947 */ /* 0x000fea0003800000 */
.L_x_7587:
        /* <DEDUP_REMOVED lines=11> */
.L_x_7594:
        /* <DEDUP_REMOVED lines=21> */
.L_x_7598:
[----:B------:R-:W-:Y:S05]  /*39f0*/  BSYNC B1 ;  /* 0x0000000000017941 */ /* 0x000fea0003800000 */
.L_x_7597:
[----:B------:R-:W-:Y:S01]  /*3a00*/  LEA R5, R0, 0x3b800000, 0x17 ;  /* 0x3b80000000057811 */ /* 0x000fe200078eb8ff */
[----:B------:R-:W-:-:S05]  /*3a10*/  IMAD.SHL.U32 R0, R3, 0x100000, RZ ;  /* 0x0010000003007824 */ /* 0x000fca00078e00ff */
[----:B------:R-:W-:-:S07]  /*3a20*/  LOP3.LUT R0, R5, R0, R6, 0xfe, !PT ;  /* 0x0000000005007212 */ /* 0x000fce00078efe06 */
.L_x_7596:
[----:B------:R-:W-:Y:S05]  /*3a30*/  BSYNC B0 ;  /* 0x0000000000007941 */ /* 0x000fea0003800000 */
.L_x_7595:
[----:B------:R-:W-:-:S04]  /*3a40*/  FMUL.FTZ R0, R0, 1 ;  /* 0x3f80000000007820 */ /* 0x000fc80000410000 */
[----:B------:R0:W1:Y:S01]  /*3a50*/  F2F.F64.F32 R16, R0 ;  /* 0x0000000000107310 */ /* 0x0000620000201800 */
[----:B------:R-:W-:Y:S05]  /*3a60*/  BRA `(.L_x_7575) ;  /* 0x0000000400147947 */ /* 0x000fea0003800000 */
.L_x_7593:
        /* <DEDUP_REMOVED lines=21> */
.L_x_7602:
[----:B------:R-:W-:Y:S05]  /*3bc0*/  BSYNC B1 ;  /* 0x0000000000017941 */ /* 0x000fea0003800000 */
.L_x_7601:
[----:B------:R-:W-:Y:S01]  /*3bd0*/  LEA R5, R0, 0x37800000, 0x17 ;  /* 0x3780000000057811 */ /* 0x000fe200078eb8ff */
[----:B------:R-:W-:-:S05]  /*3be0*/  IMAD.SHL.U32 R0, R3, 0x200000, RZ ;  /* 0x0020000003007824 */ /* 0x000fca00078e00ff */
[----:B------:R-:W-:-:S07]  /*3bf0*/  LOP3.LUT R0, R5, R0, R6, 0xfe, !PT ;  /* 0x0000000005007212 */ /* 0x000fce00078efe06 */
.L_x_7600:
[----:B------:R-:W-:Y:S05]  /*3c00*/  BSYNC B0 ;  /* 0x0000000000007941 */ /* 0x000fea0003800000 */
.L_x_7599:
[----:B------:R-:W-:-:S04]  /*3c10*/  FMUL.FTZ R0, R0, 1 ;  /* 0x3f80000000007820 */ /* 0x000fc80000410000 */
[----:B------:R0:W1:Y:S01]  /*3c20*/  F2F.F64.F32 R16, R0 ;  /* 0x0000000000107310 */ /* 0x0000620000201800 */
[----:B------:R-:W-:Y:S05]  /*3c30*/  BRA `(.L_x_7575) ;  /* 0x0000000000a07947 */ /* 0x000fea0003800000 */
.L_x_7592:
        /* <DEDUP_REMOVED lines=14> */
.L_x_7606:
[----:B------:R-:W-:Y:S05]  /*3d20*/  BSYNC B0 ;  /* 0x0000000000007941 */ /* 0x000fea0003800000 */
.L_x_7605:
[----:B------:R-:W-:-:S04]  /*3d30*/  FMUL.FTZ R0, R0, 1 ;  /* 0x3f80000000007820 */ /* 0x000fc80000410000 */
[----:B------:R0:W1:Y:S01]  /*3d40*/  F2F.F64.F32 R16, R0 ;  /* 0x0000000000107310 */ /* 0x0000620000201800 */
[----:B------:R-:W-:Y:S05]  /*3d50*/  BRA `(.L_x_7575) ;  /* 0x0000000000587947 */ /* 0x000fea0003800000 */
.L_x_7580:
        /* <DEDUP_REMOVED lines=16> */
.L_x_7607:
[----:B------:R-:W-:Y:S05]  /*3e60*/  BRA `(.L_x_7575) ;  /* 0x0000000000147947 */ /* 0x000fea0003800000 */
.L_x_7604:
[----:B------:R-:W3:Y:S02]  /*3e70*/  LDG.E.64 R16, desc[UR36][R4.64] ;  /* 0x0000002404107981 */ /* 0x000ee4000c1e1b00 */
[----:B---3--:R-:W0:Y:S01]  /*3e80*/  I2F.F64.U64 R16, R16 ;  /* 0x0000001000107312 */ /* 0x008e220000301800 */
[----:B------:R-:W-:Y:S05]  /*3e90*/  BRA `(.L_x_7575) ;  /* 0x0000000000087947 */ /* 0x000fea0003800000 */
.L_x_7603:
[----:B------:R-:W3:Y:S02]  /*3ea0*/  LDG.E R4, desc[UR36][R4.64] ;  /* 0x0000002404047981 */ /* 0x000ee4000c1e1900 */
[----:B---3--:R0:W1:Y:S02]  /*3eb0*/  I2F.F64.U32 R16, R4 ;  /* 0x0000000400107312 */ /* 0x0080640000201800 */
.L_x_7575:
[----:B------:R-:W-:Y:S05]  /*3ec0*/  BSYNC B6 ;  /* 0x0000000000067941 */ /* 0x000fea0003800000 */
.L_x_7574:
[----:B------:R-:W2:Y:S01]  /*3ed0*/  S2R R33, SR_TID.X ;  /* 0x0000000000217919 */ /* 0x000ea20000002100 */
[----:B0--3--:R-:W0:Y:S01]  /*3ee0*/  LDC R0, c[0x0][0x220] ;  /* 0x00008800ff007b82 */ /* 0x009e220000000800 */
[----:B------:R-:W-:Y:S07]  /*3ef0*/  BSSY B0, `(.L_x_7608) ;  /* 0x000001d000007945 */ /* 0x000fee0003800000 */
[----:B------:R-:W3:Y:S01]  /*3f00*/  LDC R11, c[0x0][0x224] ;  /* 0x00008900ff0b7b82 */ /* 0x000ee20000000800 */
[----:B--2---:R-:W-:-:S13]  /*3f10*/  ISETP.GE.AND P1, PT, R33, R2, PT ;  /* 0x000000022100720c */ /* 0x004fda0003f26270 */
[----:B------:R-:W-:Y:S05]  /*3f20*/  @P1 BRA `(.L_x_7609) ;  /* 0x0000000000641947 */ /* 0x000fea0003800000 */
[----:B------:R-:W2:Y:S01]  /*3f30*/  LDC.64 R8, c[0x0][0x220] ;  /* 0x00008800ff087b82 */ /* 0x000ea20000000a00 */
[----:B------:R-:W-:Y:S01]  /*3f40*/  ULDC UR4, c[0x0][0x224] ;  /* 0x0000890000047ab9 */ /* 0x000fe20000000800 */
[----:B-1----:R-:W-:Y:S01]  /*3f50*/  IMAD.MOV.U32 R4, RZ, RZ, 0x1 ;  /* 0x00000001ff047424 */ /* 0x002fe200078e00ff */
[----:B------:R-:W2:Y:S01]  /*3f60*/  MUFU.RCP64H R5, UR4 ;  /* 0x0000000400057d08 */ /* 0x000ea20008001800 */
[----:B----45:R-:W-:Y:S01]  /*3f70*/  FSETP.GEU.AND P2, PT, |R25|, 6.5827683646048100446e-37, PT ;  /* 0x036000001900780b */ /* 0x030fe20003f4e200 */
        /* <DEDUP_REMOVED lines=12> */
[----:B------:R-:W-:Y:S01]  /*4040*/  IMAD.MOV.U32 R12, RZ, RZ, R24 ;  /* 0x000000ffff0c7224 */ /* 0x000fe200078e0018 */
[----:B------:R-:W-:Y:S01]  /*4050*/  MOV R42, 0x4080 ;  /* 0x00004080002a7802 */ /* 0x000fe20000000f00 */
[----:B------:R-:W-:-:S07]  /*4060*/  IMAD.MOV.U32 R13, RZ, RZ, R25 ;  /* 0x000000ffff0d7224 */ /* 0x000fce00078e0019 */
[----:B0--3--:R-:W-:Y:S05]  /*4070*/  CALL.REL.NOINC `($__internal_8_$__cuda_sm20_div_rn_f64_full) ;  /* 0x0000004c00687944 */ /* 0x009fea0003c00000 */
[----:B------:R-:W-:Y:S02]  /*4080*/  IMAD.MOV.U32 R6, RZ, RZ, R20 ;  /* 0x000000ffff067224 */ /* 0x000fe400078e0014 */
[----:B------:R-:W-:-:S07]  /*4090*/  IMAD.MOV.U32 R7, RZ, RZ, R21 ;  /* 0x000000ffff077224 */ /* 0x000fce00078e0015 */
.L_x_7611:
[----:B------:R-:W-:Y:S05]  /*40a0*/  BSYNC B1 ;  /* 0x0000000000017941 */ /* 0x000fea0003800000 */
.L_x_7610:
[----:B------:R2:W1:Y:S02]  /*40b0*/  FRND.F64.TRUNC R4, R6 ;  /* 0x0000000600047313 */ /* 0x000464000030d800 */
.L_x_7609:
[----:B------:R-:W-:Y:S05]  /*40c0*/  BSYNC B0 ;  /* 0x0000000000007941 */ /* 0x000fea0003800000 */
.L_x_7608:
[----:B------:R-:W-:Y:S01]  /*40d0*/  VIADD R31, R33, 0x80 ;  /* 0x00000080211f7836 */ /* 0x000fe20000000000 */
[----:B------:R-:W-:Y:S04]  /*40e0*/  BSSY B0, `(.L_x_7612) ;  /* 0x000001c000007945 */ /* 0x000fe80003800000 */
[----:B------:R-:W-:-:S13]  /*40f0*/  ISETP.GE.AND P0, PT, R31, R2, PT ;  /* 0x000000021f00720c */ /* 0x000fda0003f06270 */
[----:B------:R-:W-:Y:S05]  /*4100*/  @P0 BRA `(.L_x_7613) ;  /* 0x0000000000640947 */ /* 0x000fea0003800000 */
[----:B------:R-:W0:Y:S01]  /*4110*/  LDC.64 R12, c[0x0][0x220] ;  /* 0x00008800ff0c7b82 */ /* 0x000e220000000a00 */
[----:B------:R-:W-:Y:S01]  /*4120*/  ULDC UR4, c[0x0][0x224] ;  /* 0x0000890000047ab9 */ /* 0x000fe20000000800 */
[----:B------:R-:W-:Y:S01]  /*4130*/  IMAD.MOV.U32 R8, RZ, RZ, 0x1 ;  /* 0x00000001ff087424 */ /* 0x000fe200078e00ff */
[----:B------:R-:W0:Y:S01]  /*4140*/  MUFU.RCP64H R9, UR4 ;  /* 0x0000000400097d08 */ /* 0x000e220008001800 */
[----:B-1---5:R-:W-:Y:S01]  /*4150*/  FSETP.GEU.AND P2, PT, |R23|, 6.5827683646048100446e-37, PT ;  /* 0x036000001700780b */ /* 0x022fe20003f4e200 */
        /* <DEDUP_REMOVED lines=15> */
[----:B--234-:R-:W-:Y:S05]  /*4250*/  CALL.REL.NOINC `($__internal_8_$__cuda_sm20_div_rn_f64_full) ;  /* 0x0000004800f07944 */ /* 0x01cfea0003c00000 */
[----:B------:R-:W-:Y:S02]  /*4260*/  IMAD.MOV.U32 R26, RZ, RZ, R20 ;  /* 0x000000ffff1a7224 */ /* 0x000fe400078e0014 */
[----:B------:R-:W-:-:S07]  /*4270*/  IMAD.MOV.U32 R27, RZ, RZ, R21 ;  /* 0x000000ffff1b7224 */ /* 0x000fce00078e0015 */
.L_x_7615:
[----:B------:R-:W-:Y:S05]  /*4280*/  BSYNC B1 ;  /* 0x0000000000017941 */ /* 0x000fea0003800000 */
.L_x_7614:
[----:B------:R0:W1:Y:S02]  /*4290*/  FRND.F64.TRUNC R28, R26 ;  /* 0x0000001a001c7313 */ /* 0x000064000030d800 */
.L_x_7613:
[----:B------:R-:W-:Y:S05]  /*42a0*/  BSYNC B0 ;  /* 0x0000000000007941 */ /* 0x000fea0003800000 */
.L_x_7612:
        /* <DEDUP_REMOVED lines=27> */
.L_x_7619:
[----:B------:R-:W-:Y:S05]  /*4460*/  BSYNC B1 ;  /* 0x0000000000017941 */ /* 0x000fea0003800000 */
.L_x_7618:
[----:B----4-:R0:W1:Y:S02]  /*4470*/  FRND.F64.TRUNC R24, R22 ;  /* 0x0000001600187313 */ /* 0x010064000030d800 */
.L_x_7617:
[----:B------:R-:W-:Y:S05]  /*4480*/  BSYNC B0 ;  /* 0x0000000000007941 */ /* 0x000fea0003800000 */
.L_x_7616:
        /* <DEDUP_REMOVED lines=27> */
.L_x_7623:
[----:B------:R-:W-:Y:S05]  /*4640*/  BSYNC B1 ;  /* 0x0000000000017941 */ /* 0x000fea0003800000 */
.L_x_7622:
[----:B------:R0:W1:Y:S02]  /*4650*/  FRND.F64.TRUNC R16, R18 ;  /* 0x0000001200107313 */ /* 0x000064000030d800 */
.L_x_7621:
[----:B------:R-:W-:Y:S05]  /*4660*/  BSYNC B0 ;  /* 0x0000000000007941 */ /* 0x000fea0003800000 */
.L_x_7620:
[----:B------:R-:W0:Y:S01]  /*4670*/  LDC.U8 R34, c[0x0][0x244] ;  /* 0x00009100ff227b82 */ /* 0x000e220000000000 */
[----:B------:R-:W-:Y:S04]  /*4680*/  BSSY B6, `(.L_x_7624) ;  /* 0x000012e000067945 */ /* 0x000fe80003800000 */
[----:B------:R-:W-:Y:S05]  /*4690*/  @P1 BRA `(.L_x_7625) ;  /* 0x0000001000b01947 */ /* 0x000fea0003800000 */
[----:B------:R-:W1:Y:S01]  /*46a0*/  S2R R3, SR_TID.X ;  /* 0x0000000000037919 */ /* 0x000e620000002100 */
[----:B------:R-:W2:Y:S01]  /*46b0*/  LDC.64 R8, c[0x0][0x228] ;  /* 0x00008a00ff087b82 */ /* 0x000ea20000000a00 */
[----:B0-----:R-:W-:Y:S01]  /*46c0*/  PRMT R10, R34, 0x9910, RZ ;  /* 0x00009910220a7816 */ /* 0x001fe200000000ff */
[----:B------:R-:W-:Y:S01]  /*46d0*/  ULDC UR4, c[0x0][0x248] ;  /* 0x0000920000047ab9 */ /* 0x000fe20000000800 */
[----:B-1----:R-:W-:-:S04]  /*46e0*/  IMAD R0, R32, 0x200, R3 ;  /* 0x0000020020007824 */ /* 0x002fc800078e0203 */
[----:B------:R-:W-:Y:S02]  /*46f0*/  IMAD R3, R0, UR4, RZ ;  /* 0x0000000400037c24 */ /* 0x000fe4000f8e02ff */
[----:B------:R-:W-:-:S03]  /*4700*/  IMAD.MOV.U32 R0, RZ, RZ, R10 ;  /* 0x000000ffff007224 */ /* 0x000fc600078e000a */
[----:B--2---:R-:W-:Y:S02]  /*4710*/  IADD3 R8, P1, R3, R8, RZ ;  /* 0x0000000803087210 */ /* 0x004fe40007f3e0ff */
        /* <DEDUP_REMOVED lines=11> */
[----:B------:R-:W0:Y:S01]  /*47d0*/  F2I.F64.TRUNC R7, R6 ;  /* 0x0000000600077311 */ /* 0x000e22000030d100 */
[----:B------:R-:W-:Y:S01]  /*47e0*/  IMAD.MOV.U32 R33, RZ, RZ, R31 ;  /* 0x000000ffff217224 */ /* 0x000fe200078e001f */
[----:B0-----:R0:W-:Y:S01]  /*47f0*/  STG.E.U8 desc[UR36][R8.64], R7 ;  /* 0x0000000708007986 */ /* 0x0011e2000c101124 */
[----:B------:R-:W-:Y:S05]  /*4800*/  BRA `(.L_x_7625) ;  /* 0x0000001000547947 */ /* 0x000fea0003800000 */
.L_x_7629:
[----:B------:R-:W0:Y:S01]  /*4810*/  F2I.S64.F64.TRUNC R6, R6 ;  /* 0x0000000600067311 */ /* 0x000e22000030d900 */
[----:B------:R-:W-:Y:S02]  /*4820*/  IMAD.MOV.U32 R33, RZ, RZ, R31 ;  /* 0x000000ffff217224 */ /* 0x000fe400078e001f */
[----:B0-----:R-:W-:-:S05]  /*4830*/  IMAD.MOV.U32 R3, RZ, RZ, R6 ;  /* 0x000000ffff037224 */ /* 0x001fca00078e0006 */
[----:B------:R0:W-:Y:S01]  /*4840*/  STG.E.U8 desc[UR36][R8.64], R3 ;  /* 0x0000000308007986 */ /* 0x0001e2000c101124 */
[----:B------:R-:W-:Y:S05]  /*4850*/  BRA `(.L_x_7625) ;  /* 0x0000001000407947 */ /* 0x000fea0003800000 */
.L_x_7628:
[----:B------:R-:W-:-:S13]  /*4860*/  ISETP.NE.AND P0, PT, R0, 0x2, PT ;  /* 0x000000020000780c */ /* 0x000fda0003f05270 */
[----:B------:R-:W-:Y:S05]  /*4870*/  @!P0 BRA `(.L_x_7631) ;  /* 0x0000000000308947 */ /* 0x000fea0003800000 */
[----:B------:R-:W-:-:S13]  /*4880*/  ISETP.NE.AND P0, PT, R0, 0x3, PT ;  /* 0x000000030000780c */ /* 0x000fda0003f05270 */
[----:B------:R-:W-:Y:S05]  /*4890*/  @!P0 BRA `(.L_x_7632) ;  /* 0x0000000000188947 */ /* 0x000fea0003800000 */
[----:B------:R-:W-:-:S13]  /*48a0*/  ISETP.NE.AND P0, PT, R0, 0x4, PT ;  /* 0x000000040000780c */ /* 0x000fda0003f05270 */
[----:B------:R-:W-:Y:S05]  /*48b0*/  @P0 BRA `(.L_x_7630) ;  /* 0x0000000c00c40947 */ /* 0x000fea0003800000 */
[----:B------:R-:W0:Y:S01]  /*48c0*/  F2I.S64.F64.TRUNC R6, R6 ;  /* 0x0000000600067311 */ /* 0x000e22000030d900 */
[----:B------:R-:W-:Y:S01]  /*48d0*/  IMAD.MOV.U32 R33, RZ, RZ, R31 ;  /* 0x000000ffff217224 */ /* 0x000fe200078e001f */
[----:B0-----:R0:W-:Y:S01]  /*48e0*/  STG.E.64 desc[UR36][R8.64], R6 ;  /* 0x0000000608007986 */ /* 0x0011e2000c101b24 */
[----:B------:R-:W-:Y:S05]  /*48f0*/  BRA `(.L_x_7625) ;  /* 0x0000001000187947 */ /* 0x000fea0003800000 */
.L_x_7632:
[----:B------:R-:W0:Y:S01]  /*4900*/  F2I.F64.TRUNC R7, R6 ;  /* 0x0000000600077311 */ /* 0x000e22000030d100 */
[----:B------:R-:W-:Y:S01]  /*4910*/  IMAD.MOV.U32 R33, RZ, RZ, R31 ;  /* 0x000000ffff217224 */ /* 0x000fe200078e001f */
[----:B0-----:R0:W-:Y:S01]  /*4920*/  STG.E desc[UR36][R8.64], R7 ;  /* 0x0000000708007986 */ /* 0x0011e2000c101924 */
[----:B------:R-:W-:Y:S05]  /*4930*/  BRA `(.L_x_7625) ;  /* 0x0000001000087947 */ /* 0x000fea0003800000 */
.L_x_7631:
[----:B------:R-:W0:Y:S01]  /*4940*/  F2I.F64.TRUNC R7, R6 ;  /* 0x0000000600077311 */ /* 0x000e22000030d100 */
[----:B------:R-:W-:Y:S01]  /*4950*/  IMAD.MOV.U32 R33, RZ, RZ, R31 ;  /* 0x000000ffff217224 */ /* 0x000fe200078e001f */
[----:B0-----:R0:W-:Y:S01]  /*4960*/  STG.E.U16 desc[UR36][R8.64], R7 ;  /* 0x0000000708007986 */ /* 0x0011e2000c101524 */
[----:B------:R-:W-:Y:S05]  /*4970*/  BRA `(.L_x_7625) ;  /* 0x0000000c00f87947 */ /* 0x000fea0003800000 */
.L_x_7627:
        /* <DEDUP_REMOVED lines=14> */
.L_x_7634:
        /* <DEDUP_REMOVED lines=9> */
.L_x_7633:
        /* <DEDUP_REMOVED lines=10> */
[----:B------:R-:W-:Y:S02]  /*4b90*/  IMAD.MOV.U32 R7, RZ, RZ, RZ ;  /* 0x000000ffff077224 */ /* 0x000fe400078e00ff */
[----:B------:R-:W-:-:S11]  /*4ba0*/  IMAD.MOV.U32 R33, RZ, RZ, R31 ;  /* 0x000000ffff217224 */ /* 0x000fd600078e001f */
[----:B0-----:R-:W-:-:S05]  /*4bb0*/  @!P0 FMUL R6, R6, 1.175494350822287508e-38 ;  /* 0x0080000006068820 */ /* 0x001fca0000400000 */
[----:B------:R0:W-:Y:S01]  /*4bc0*/  STG.E.64 desc[UR36][R8.64], R6 ;  /* 0x0000000608007986 */ /* 0x0001e2000c101b24 */
[----:B------:R-:W-:Y:S05]  /*4bd0*/  BRA `(.L_x_7625) ;  /* 0x0000000c00607947 */ /* 0x000fea0003800000 */
.L_x_7636:
        /* <DEDUP_REMOVED lines=10> */
.L_x_7635:
[----:B------:R0:W-:Y:S01]  /*4c80*/  STG.E.64 desc[UR36][R8.64], R4 ;  /* 0x0000000408007986 */ /* 0x0001e2000c101b24 */
[----:B------:R-:W-:Y:S01]  /*4c90*/  IMAD.MOV.U32 R33, RZ, RZ, R31 ;  /* 0x000000ffff217224 */ /* 0x000fe200078e001f */
[----:B------:R-:W-:Y:S06]  /*4ca0*/  BRA `(.L_x_7625) ;  /* 0x0000000c002c7947 */ /* 0x000fec0003800000 */
.L_x_7626:
        /* <DEDUP_REMOVED lines=13> */
.L_x_7639:
[----:B------:R-:W-:Y:S01]  /*4d80*/  CS2R R6, SRZ ;  /* 0x0000000000067805 */ /* 0x000fe2000001ff00 */
[----:B------:R-:W-:-:S04]  /*4d90*/  IMAD.MOV.U32 R33, RZ, RZ, R31 ;  /* 0x000000ffff217224 */ /* 0x000fc800078e001f */
[----:B------:R0:W-:Y:S01]  /*4da0*/  STG.E.128 desc[UR36][R8.64], R4 ;  /* 0x0000000408007986 */ /* 0x0001e2000c101d24 */
[----:B------:R-:W-:Y:S05]  /*4db0*/  BRA `(.L_x_7625) ;  /* 0x0000000800e87947 */ /* 0x000fea0003800000 */
.L_x_7638:
        /* <DEDUP_REMOVED lines=8> */
[----:B---3--:R-:W0:Y:S01]  /*4e40*/  F2F.F32.F64 R11, R4 ;  /* 0x00000004000b7310 */ /* 0x008e220000301000 */
        /* <DEDUP_REMOVED lines=16> */
.L_x_7643:
[----:B------:R-:W-:Y:S05]  /*4f50*/  BSYNC B0 ;  /* 0x0000000000007941 */ /* 0x000fea0003800000 */
.L_x_7642:
[----:B------:R-:W-:Y:S01]  /*4f60*/  LOP3.LUT R7, R0, R7, RZ, 0xfc, !PT ;  /* 0x0000000700077212 */ /* 0x000fe200078efcff */
[----:B------:R-:W-:-:S04]  /*4f70*/  IMAD.MOV.U32 R33, RZ, RZ, R31 ;  /* 0x000000ffff217224 */ /* 0x000fc800078e001f */
[----:B------:R0:W-:Y:S01]  /*4f80*/  STG.E.U8 desc[UR36][R8.64], R7 ;  /* 0x0000000708007986 */ /* 0x0001e2000c101124 */
[----:B------:R-:W-:Y:S05]  /*4f90*/  BRA `(.L_x_7625) ;  /* 0x0000000800707947 */ /* 0x000fea0003800000 */
.L_x_7641:
        /* <DEDUP_REMOVED lines=17> */
.L_x_7645:
[----:B------:R-:W-:Y:S01]  /*50b0*/  IMAD.MOV.U32 R0, RZ, RZ, 0x7f ;  /* 0x0000007fff007424 */ /* 0x000fe200078e00ff */
[----:B------:R-:W-:-:S04]  /*50c0*/  ISETP.GT.U32.AND P0, PT, R3, 0x7f800000, PT ;  /* 0x7f8000000300780c */ /* 0x000fc80003f04070 */
[----:B------:R-:W-:-:S09]  /*50d0*/  SEL R0, R0, 0x7c, P0 ;  /* 0x0000007c00007807 */ /* 0x000fd20000000000 */
.L_x_7646:
[----:B------:R-:W-:Y:S05]  /*50e0*/  BSYNC B0 ;  /* 0x0000000000007941 */ /* 0x000fea0003800000 */
.L_x_7644:
[----:B------:R-:W-:Y:S01]  /*50f0*/  LOP3.LUT R3, R7, 0x80000000, RZ, 0xc0, !PT ;  /* 0x8000000007037812 */ /* 0x000fe200078ec0ff */
[----:B------:R-:W-:-:S03]  /*5100*/  IMAD.MOV.U32 R33, RZ, RZ, R31 ;  /* 0x000000ffff217224 */ /* 0x000fc600078e001f */
[----:B------:R-:W-:-:S04]  /*5110*/  SHF.R.U32.HI R3, RZ, 0x18, R3 ;  /* 0x00000018ff037819 */ /* 0x000fc80000011603 */
[----:B------:R-:W-:-:S05]  /*5120*/  LOP3.LUT R3, R0, R3, RZ, 0xfc, !PT ;  /* 0x0000000300037212 */ /* 0x000fca00078efcff */
[----:B------:R0:W-:Y:S01]  /*5130*/  STG.E.U8 desc[UR36][R8.64], R3 ;  /* 0x0000000308007986 */ /* 0x0001e2000c101124 */
[----:B------:R-:W-:Y:S05]  /*5140*/  BRA `(.L_x_7625) ;  /* 0x0000000800047947 */ /* 0x000fea0003800000 */
.L_x_7640:
        /* <DEDUP_REMOVED lines=9> */
.L_x_7637:
        /* <DEDUP_REMOVED lines=8> */
[----:B------:R-:W0:Y:S01]  /*5260*/  F2I.U32.F64.TRUNC R7, R6 ;  /* 0x0000000600077311 */ /* 0x000e22000030d000 */
[----:B------:R-:W-:Y:S01]  /*5270*/  IMAD.MOV.U32 R33, RZ, RZ, R31 ;  /* 0x000000ffff217224 */ /* 0x000fe200078e001f */
[----:B0-----:R0:W-:Y:S01]  /*5280*/  STG.E.U16 desc[UR36][R8.64], R7 ;  /* 0x0000000708007986 */ /* 0x0011e2000c101524 */
[----:B------:R-:W-:Y:S05]  /*5290*/  BRA `(.L_x_7625) ;  /* 0x0000000400b07947 */ /* 0x000fea0003800000 */
.L_x_7649:
        /* <DEDUP_REMOVED lines=21> */
.L_x_7652:
[----:B------:R-:W-:-:S04]  /*53f0*/  LOP3.LUT R0, R7, 0x80000000, RZ, 0xc0, !PT ;  /* 0x8000000007007812 */ /* 0x000fc800078ec0ff */
[----:B------:R-:W-:-:S04]  /*5400*/  SHF.R.U32.HI R0, RZ, 0x18, R0 ;  /* 0x00000018ff007819 */ /* 0x000fc80000011600 */
[----:B------:R-:W-:-:S07]  /*5410*/  LOP3.LUT R0, R3, R0, RZ, 0xfc, !PT ;  /* 0x0000000003007212 */ /* 0x000fce00078efcff */
.L_x_7651:
[----:B------:R-:W-:Y:S05]  /*5420*/  BSYNC B0 ;  /* 0x0000000000007941 */ /* 0x000fea0003800000 */
.L_x_7650:
[----:B------:R0:W-:Y:S01]  /*5430*/  STG.E.U8 desc[UR36][R8.64], R0 ;  /* 0x0000000008007986 */ /* 0x0001e2000c101124 */
[----:B------:R-:W-:Y:S01]  /*5440*/  IMAD.MOV.U32 R33, RZ, RZ, R31 ;  /* 0x000000ffff217224 */ /* 0x000fe200078e001f */
[----:B------:R-:W-:Y:S06]  /*5450*/  BRA `(.L_x_7625) ;  /* 0x0000000400407947 */ /* 0x000fec0003800000 */
.L_x_7648:
        /* <DEDUP_REMOVED lines=21> */
.L_x_7655:
[----:B------:R-:W-:-:S04]  /*55b0*/  LOP3.LUT R0, R7, 0x80000000, RZ, 0xc0, !PT ;  /* 0x8000000007007812 */ /* 0x000fc800078ec0ff */
[----:B------:R-:W-:-:S04]  /*55c0*/  SHF.R.U32.HI R0, RZ, 0x18, R0 ;  /* 0x00000018ff007819 */ /* 0x000fc80000011600 */
[----:B------:R-:W-:-:S07]  /*55d0*/  LOP3.LUT R0, R3, R0, RZ, 0xfc, !PT ;  /* 0x0000000003007212 */ /* 0x000fce00078efcff */
.L_x_7654:
[----:B------:R-:W-:Y:S05]  /*55e0*/  BSYNC B0 ;  /* 0x0000000000007941 */ /* 0x000fea0003800000 */
.L_x_7653:
[----:B------:R0:W-:Y:S01]  /*55f0*/  STG.E.U8 desc[UR36][R8.64], R0 ;  /* 0x0000000008007986 */ /* 0x0001e2000c101124 */
[----:B------:R-:W-:Y:S01]  /*5600*/  IMAD.MOV.U32 R33, RZ, RZ, R31 ;  /* 0x000000ffff217224 */ /* 0x000fe200078e001f */
[----:B------:R-:W-:Y:S06]  /*5610*/  BRA `(.L_x_7625) ;  /* 0x0000000000d07947 */ /* 0x000fec0003800000 */
.L_x_7647:
        /* <DEDUP_REMOVED lines=27> */
.L_x_7630:
        /* <DEDUP_REMOVED lines=10> */
[----:B---3--:R-:W-:Y:S02]  /*5870*/  IMAD.U32 R11, RZ, RZ, UR5 ;  /* 0x00000005ff0b7e24 */ /* 0x008fe4000f8e00ff */
[----:B------:R-:W-:Y:S02]  /*5880*/  IMAD.MOV.U32 R8, RZ, RZ, 0x65 ;  /* 0x00000065ff087424 */ /* 0x000fe400078e00ff */
[----:B------:R-:W-:Y:S02]  /*5890*/  IMAD.MOV.U32 R12, RZ, RZ, 0x1 ;  /* 0x00000001ff0c7424 */ /* 0x000fe400078e00ff */
[----:B------:R-:W-:-:S07]  /*58a0*/  IMAD.MOV.U32 R13, RZ, RZ, RZ ;  /* 0x000000ffff0d7224 */ /* 0x000fce00078e00ff */
[----:B------:R-:W-:-:S07]  /*58b0*/  LEPC R20, `(.L_x_7658) ;  /* 0x000000001014794e */ /* 0x000fce0000000000 */
[----:B0---45:R-:W-:Y:S05]  /*58c0*/  CALL.ABS.NOINC R14 ;  /* 0x000000000e007343 */ /* 0x031fea0003c00000 */
.L_x_7658:
[----:B------:R-:W-:Y:S01]  /*58d0*/  IMAD.MOV.U32 R33, RZ, RZ, R31 ;  /* 0x000000ffff217224 */ /* 0x000fe200078e001f */
[----:B------:R-:W-:Y:S06]  /*58e0*/  BRA `(.L_x_7625) ;  /* 0x00000000001c7947 */ /* 0x000fec0003800000 */
.L_x_7657:
[----:B------:R-:W0:Y:S01]  /*58f0*/  F2I.U64.F64.TRUNC R6, R6 ;  /* 0x0000000600067311 */ /* 0x000e22000030d800 */
[----:B------:R-:W-:Y:S01]  /*5900*/  IMAD.MOV.U32 R33, RZ, RZ, R31 ;  /* 0x000000ffff217224 */ /* 0x000fe200078e001f */
[----:B0-----:R0:W-:Y:S01]  /*5910*/  STG.E.64 desc[UR36][R8.64], R6 ;  /* 0x0000000608007986 */ /* 0x0011e2000c101b24 */
[----:B------:R-:W-:Y:S05]  /*5920*/  BRA `(.L_x_7625) ;  /* 0x00000000000c7947 */ /* 0x000fea0003800000 */
.L_x_7656:
[----:B------:R-:W0:Y:S01]  /*5930*/  F2I.U32.F64.TRUNC R7, R6 ;  /* 0x0000000600077311 */ /* 0x000e22000030d000 */
[----:B------:R-:W-:Y:S01]  /*5940*/  IMAD.MOV.U32 R33, RZ, RZ, R31 ;  /* 0x000000ffff217224 */ /* 0x000fe200078e001f */
[----:B0-----:R0:W-:Y:S06]  /*5950*/  STG.E desc[UR36][R8.64], R7 ;  /* 0x0000000708007986 */ /* 0x0011ec000c101924 */
.L_x_7625:
[----:B------:R-:W-:Y:S05]  /*5960*/  BSYNC B6 ;  /* 0x0000000000067941 */ /* 0x000fea0003800000 */
.L_x_7624:
[----:B------:R-:W-:Y:S01]  /*5970*/  ISETP.GE.AND P0, PT, R33, R2, PT ;  /* 0x000000022100720c */ /* 0x000fe20003f06270 */
[----:B------:R-:W-:-:S12]  /*5980*/  BSSY B6, `(.L_x_7659) ;  /* 0x0000230000067945 */ /* 0x000fd80003800000 */
[----:B------:R-:W-:Y:S05]  /*5990*/  @P0 BRA `(.L_x_7660) ;  /* 0x0000002000b80947 */ /* 0x000fea0003800000 */
[----:B01----:R-:W0:Y:S01]  /*59a0*/  LDC.64 R4, c[0x0][0x228] ;  /* 0x00008a00ff047b82 */ /* 0x003e220000000a00 */
        /* <DEDUP_REMOVED lines=20> */
.L_x_7664:
[----:B------:R-:W0:Y:S02]  /*5af0*/  F2I.S64.F64.TRUNC R26, R26 ;  /* 0x0000001a001a7311 */ /* 0x000e24000030d900 */
[----:B0-----:R-:W-:-:S05]  /*5b00*/  IMAD.MOV.U32 R3, RZ, RZ, R26 ;  /* 0x000000ffff037224 */ /* 0x001fca00078e001a */
[----:B------:R0:W-:Y:S01]  /*5b10*/  STG.E.U8 desc[UR36][R4.64], R3 ;  /* 0x0000000304007986 */ /* 0x0001e2000c101124 */
[----:B------:R-:W-:Y:S05]  /*5b20*/  BRA `(.L_x_7666) ;  /* 0x0000000c00f07947 */ /* 0x000fea0003800000 */
.L_x_7663:
        /* <DEDUP_REMOVED lines=9> */
.L_x_7668:
[----:B------:R-:W0:Y:S02]  /*5bc0*/  F2I.F64.TRUNC R27, R26 ;  /* 0x0000001a001b7311 */ /* 0x000e24000030d100 */
[----:B0-----:R0:W-:Y:S01]  /*5bd0*/  STG.E desc[UR36][R4.64], R27 ;  /* 0x0000001b04007986 */ /* 0x0011e2000c101924 */
[----:B------:R-:W-:Y:S05]  /*5be0*/  BRA `(.L_x_7666) ;  /* 0x0000000c00c07947 */ /* 0x000fea0003800000 */
.L_x_7667:
[----:B------:R-:W0:Y:S02]  /*5bf0*/  F2I.F64.TRUNC R27, R26 ;  /* 0x0000001a001b7311 */ /* 0x000e24000030d100 */
[----:B0-----:R0:W-:Y:S01]  /*5c00*/  STG.E.U16 desc[UR36][R4.64], R27 ;  /* 0x0000001b04007986 */ /* 0x0011e2000c101524 */
[----:B------:R-:W-:Y:S05]  /*5c10*/  BRA `(.L_x_7666) ;  /* 0x0000000c00b47947 */ /* 0x000fea0003800000 */
.L_x_7662:
        /* <DEDUP_REMOVED lines=13> */
.L_x_7670:
        /* <DEDUP_REMOVED lines=8> */
.L_x_7669:
        /* <DEDUP_REMOVED lines=14> */
.L_x_7672:
        /* <DEDUP_REMOVED lines=9> */
.L_x_7671:
[----:B------:R0:W-:Y:S01]  /*5ee0*/  STG.E.64 desc[UR36][R4.64], R28 ;  /* 0x0000001c04007986 */ /* 0x0001e2000c101b24 */
[----:B------:R-:W-:Y:S05]  /*5ef0*/  BRA `(.L_x_7666) ;  /* 0x0000000800fc7947 */ /* 0x000fea0003800000 */
.L_x_7661:
        /* <DEDUP_REMOVED lines=12> */
.L_x_7675:
[----:B------:R-:W-:-:S05]  /*5fc0*/  CS2R R30, SRZ ;  /* 0x00000000001e7805 */ /* 0x000fca000001ff00 */
[----:B------:R0:W-:Y:S01]  /*5fd0*/  STG.E.128 desc[UR36][R4.64], R28 ;  /* 0x0000001c04007986 */ /* 0x0001e2000c101d24 */
[----:B------:R-:W-:Y:S05]  /*5fe0*/  BRA `(.L_x_7666) ;  /* 0x0000000800c07947 */ /* 0x000fea0003800000 */
.L_x_7674:
        /* <DEDUP_REMOVED lines=25> */
.L_x_7679:
[----:B------:R-:W-:Y:S05]  /*6180*/  BSYNC B0 ;  /* 0x0000000000007941 */ /* 0x000fea0003800000 */
.L_x_7678:
[----:B------:R-:W-:-:S05]  /*6190*/  LOP3.LUT R7, R0, R7, RZ, 0xfc, !PT ;  /* 0x0000000700077212 */ /* 0x000fca00078efcff */
[----:B------:R0:W-:Y:S01]  /*61a0*/  STG.E.U8 desc[UR36][R4.64], R7 ;  /* 0x0000000704007986 */ /* 0x0001e2000c101124 */
[----:B------:R-:W-:Y:S05]  /*61b0*/  BRA `(.L_x_7666) ;  /* 0x00000008004c7947 */ /* 0x000fea0003800000 */
.L_x_7677:
        /* <DEDUP_REMOVED lines=17> */
.L_x_7681:
[----:B------:R-:W-:Y:S01]  /*62d0*/  IMAD.MOV.U32 R0, RZ, RZ, 0x7f ;  /* 0x0000007fff007424 */ /* 0x000fe200078e00ff */
[----:B------:R-:W-:-:S04]  /*62e0*/  ISETP.GT.U32.AND P0, PT, R3, 0x7f800000, PT ;  /* 0x7f8000000300780c */ /* 0x000fc80003f04070 */
[----:B------:R-:W-:-:S09]  /*62f0*/  SEL R0, R0, 0x7c, P0 ;  /* 0x0000007c00007807 */ /* 0x000fd20000000000 */
.L_x_7682:
[----:B------:R-:W-:Y:S05]  /*6300*/  BSYNC B0 ;  /* 0x0000000000007941 */ /* 0x000fea0003800000 */
.L_x_7680:
[----:B------:R-:W-:-:S04]  /*6310*/  LOP3.LUT R3, R7, 0x80000000, RZ, 0xc0, !PT ;  /* 0x8000000007037812 */ /* 0x000fc800078ec0ff */
[----:B------:R-:W-:-:S04]  /*6320*/  SHF.R.U32.HI R3, RZ, 0x18, R3 ;  /* 0x00000018ff037819 */ /* 0x000fc80000011603 */
[----:B------:R-:W-:-:S05]  /*6330*/  LOP3.LUT R3, R0, R3, RZ, 0xfc, !PT ;  /* 0x0000000300037212 */ /* 0x000fca00078efcff */
[----:B------:R0:W-:Y:S01]  /*6340*/  STG.E.U8 desc[UR36][R4.64], R3 ;  /* 0x0000000304007986 */ /* 0x0001e2000c101124 */
[----:B------:R-:W-:Y:S05]  /*6350*/  BRA `(.L_x_7666) ;  /* 0x0000000400e47947 */ /* 0x000fea0003800000 */
.L_x_7676:
        /* <DEDUP_REMOVED lines=8> */
.L_x_7673:
        /* <DEDUP_REMOVED lines=11> */
.L_x_7685:
        /* <DEDUP_REMOVED lines=21> */
.L_x_7688:
[----:B------:R-:W-:-:S04]  /*65e0*/  LOP3.LUT R0, R7, 0x80000000, RZ, 0xc0, !PT ;  /* 0x8000000007007812 */ /* 0x000fc800078ec0ff */
[----:B------:R-:W-:-:S04]  /*65f0*/  SHF.R.U32.HI R0, RZ, 0x18, R0 ;  /* 0x00000018ff007819 */ /* 0x000fc80000011600 */
[----:B------:R-:W-:-:S07]  /*6600*/  LOP3.LUT R0, R3, R0, RZ, 0xfc, !PT ;  /* 0x0000000003007212 */ /* 0x000fce00078efcff */
.L_x_7687:
[----:B------:R-:W-:Y:S05]  /*6610*/  BSYNC B0 ;  /* 0x0000000000007941 */ /* 0x000fea0003800000 */
.L_x_7686:
[----:B------:R0:W-:Y:S01]  /*6620*/  STG.E.U8 desc[UR36][R4.64], R0 ;  /* 0x0000000004007986 */ /* 0x0001e2000c101124 */
[----:B------:R-:W-:Y:S05]  /*6630*/  BRA `(.L_x_7666) ;  /* 0x00000004002c7947 */ /* 0x000fea0003800000 */
.L_x_7684:
        /* <DEDUP_REMOVED lines=21> */
.L_x_7691:
[----:B------:R-:W-:-:S04]  /*6790*/  LOP3.LUT R0, R7, 0x80000000, RZ, 0xc0, !PT ;  /* 0x8000000007007812 */ /* 0x000fc800078ec0ff */
[----:B------:R-:W-:-:S04]  /*67a0*/  SHF.R.U32.HI R0, RZ, 0x18, R0 ;  /* 0x00000018ff007819 */ /* 0x000fc80000011600 */
[----:B------:R-:W-:-:S07]  /*67b0*/  LOP3.LUT R0, R3, R0, RZ, 0xfc, !PT ;  /* 0x0000000003007212 */ /* 0x000fce00078efcff */
.L_x_7690:
[----:B------:R-:W-:Y:S05]  /*67c0*/  BSYNC B0 ;  /* 0x0000000000007941 */ /* 0x000fea0003800000 */
.L_x_7689:
[----:B------:R0:W-:Y:S01]  /*67d0*/  STG.E.U8 desc[UR36][R4.64], R0 ;  /* 0x0000000004007986 */ /* 0x0001e2000c101124 */
[----:B------:R-:W-:Y:S05]  /*67e0*/  BRA `(.L_x_7666) ;  /* 0x0000000000c07947 */ /* 0x000fea0003800000 */
.L_x_7683:
        /* <DEDUP_REMOVED lines=26> */
.L_x_7665:
        /* <DEDUP_REMOVED lines=10> */
[----:B---3--:R-:W-:Y:S02]  /*6a30*/  IMAD.U32 R11, RZ, RZ, UR7 ;  /* 0x00000007ff0b7e24 */ /* 0x008fe4000f8e00ff */
[----:B------:R-:W-:Y:S02]  /*6a40*/  IMAD.MOV.U32 R8, RZ, RZ, 0x65 ;  /* 0x00000065ff087424 */ /* 0x000fe400078e00ff */
[----:B------:R-:W-:Y:S02]  /*6a50*/  IMAD.MOV.U32 R12, RZ, RZ, 0x1 ;  /* 0x00000001ff0c7424 */ /* 0x000fe400078e00ff */
[----:B0-----:R-:W-:-:S07]  /*6a60*/  IMAD.MOV.U32 R13, RZ, RZ, RZ ;  /* 0x000000ffff0d7224 */ /* 0x001fce00078e00ff */
[----:B------:R-:W-:-:S07]  /*6a70*/  LEPC R20, `(.L_x_7694) ;  /* 0x000000001014794e */ /* 0x000fce0000000000 */
[----:B-1--45:R-:W-:Y:S05]  /*6a80*/  CALL.ABS.NOINC R14 ;  /* 0x000000000e007343 */ /* 0x032fea0003c00000 */
.L_x_7694:
[----:B------:R-:W-:Y:S05]  /*6a90*/  BRA `(.L_x_7666) ;  /* 0x0000000000147947 */ /* 0x000fea0003800000 */
.L_x_7693:
[----:B------:R-:W0:Y:S02]  /*6aa0*/  F2I.U64.F64.TRUNC R26, R26 ;  /* 0x0000001a001a7311 */ /* 0x000e24000030d800 */
[----:B0-----:R2:W-:Y:S01]  /*6ab0*/  STG.E.64 desc[UR36][R4.64], R26 ;  /* 0x0000001a04007986 */ /* 0x0015e2000c101b24 */
[----:B------:R-:W-:Y:S05]  /*6ac0*/  BRA `(.L_x_7666) ;  /* 0x0000000000087947 */ /* 0x000fea0003800000 */
.L_x_7692:
[----:B------:R-:W0:Y:S02]  /*6ad0*/  F2I.U32.F64.TRUNC R27, R26 ;  /* 0x0000001a001b7311 */ /* 0x000e24000030d000 */
[----:B0-----:R0:W-:Y:S02]  /*6ae0*/  STG.E desc[UR36][R4.64], R27 ;  /* 0x0000001b04007986 */ /* 0x0011e4000c101924 */
.L_x_7666:
[----:B------:R-:W-:-:S05]  /*6af0*/  VIADD R33, R33, 0x80 ;  /* 0x0000008021217836 */ /* 0x000fca0000000000 */
[----:B------:R-:W-:-:S13]  /*6b00*/  ISETP.GE.AND P0, PT, R33, R2, PT ;  /* 0x000000022100720c */ /* 0x000fda0003f06270 */
        /* <DEDUP_REMOVED lines=19> */
[----:B-----5:R-:W0:Y:S02]  /*6c40*/  F2I.F64.TRUNC R23, R22 ;  /* 0x0000001600177311 */ /* 0x020e24000030d100 */
[----:B0-----:R0:W-:Y:S01]  /*6c50*/  STG.E.U8 desc[UR36][R4.64], R23 ;  /* 0x0000001704007986 */ /* 0x0011e2000c101124 */
[----:B------:R-:W-:Y:S05]  /*6c60*/  BRA `(.L_x_7700) ;  /* 0x0000001000007947 */ /* 0x000fea0003800000 */
.L_x_7698:
[----:B-----5:R-:W0:Y:S02]  /*6c70*/  F2I.S64.F64.TRUNC R22, R22 ;  /* 0x0000001600167311 */ /* 0x020e24000030d900 */
[----:B0-----:R-:W-:-:S05]  /*6c80*/  IMAD.MOV.U32 R3, RZ, RZ, R22 ;  /* 0x000000ffff037224 */ /* 0x001fca00078e0016 */
[----:B------:R0:W-:Y:S01]  /*6c90*/  STG.E.U8 desc[UR36][R4.64], R3 ;  /* 0x0000000304007986 */ /* 0x0001e2000c101124 */
[----:B------:R-:W-:Y:S05]  /*6ca0*/  BRA `(.L_x_7700) ;  /* 0x0000000c00f07947 */ /* 0x000fea0003800000 */
.L_x_7697:
[----:B------:R-:W-:-:S13]  /*6cb0*/  ISETP.NE.AND P0, PT, R0, 0x2, PT ;  /* 0x000000020000780c */ /* 0x000fda0003f05270 */
[----:B------:R-:W-:Y:S05]  /*6cc0*/  @!P0 BRA `(.L_x_7701) ;  /* 0x0000000000288947 */ /* 0x000fea0003800000 */
[----:B------:R-:W-:-:S13]  /*6cd0*/  ISETP.NE.AND P0, PT, R0, 0x3, PT ;  /* 0x000000030000780c */ /* 0x000fda0003f05270 */
[----:B------:R-:W-:Y:S05]  /*6ce0*/  @!P0 BRA `(.L_x_7702) ;  /* 0x0000000000148947 */ /* 0x000fea0003800000 */
[----:B------:R-:W-:-:S13]  /*6cf0*/  ISETP.NE.AND P0, PT, R0, 0x4, PT ;  /* 0x000000040000780c */ /* 0x000fda0003f05270 */
[----:B------:R-:W-:Y:S05]  /*6d00*/  @P0 BRA `(.L_x_7699) ;  /* 0x0000000c00800947 */ /* 0x000fea0003800000 */
[----:B-----5:R-:W0:Y:S02]  /*6d10*/  F2I.S64.F64.TRUNC R22, R22 ;  /* 0x0000001600167311 */ /* 0x020e24000030d900 */
[----:B0-----:R1:W-:Y:S01]  /*6d20*/  STG.E.64 desc[UR36][R4.64], R22 ;  /* 0x0000001604007986 */ /* 0x0013e2000c101b24 */
[----:B------:R-:W-:Y:S05]  /*6d30*/  BRA `(.L_x_7700) ;  /* 0x0000000c00cc7947 */ /* 0x000fea0003800000 */
.L_x_7702:
[----:B-----5:R-:W0:Y:S02]  /*6d40*/  F2I.F64.TRUNC R23, R22 ;  /* 0x0000001600177311 */ /* 0x020e24000030d100 */
[----:B0-----:R2:W-:Y:S01]  /*6d50*/  STG.E desc[UR36][R4.64], R23 ;  /* 0x0000001704007986 */ /* 0x0015e2000c101924 */
[----:B------:R-:W-:Y:S05]  /*6d60*/  BRA `(.L_x_7700) ;  /* 0x0000000c00c07947 */ /* 0x000fea0003800000 */
.L_x_7701:
[----:B-----5:R-:W0:Y:S02]  /*6d70*/  F2I.F64.TRUNC R23, R22 ;  /* 0x0000001600177311 */ /* 0x020e24000030d100 */
[----:B0-----:R0:W-:Y:S01]  /*6d80*/  STG.E.U16 desc[UR36][R4.64], R23 ;  /* 0x0000001704007986 */ /* 0x0011e2000c101524 */
[----:B------:R-:W-:Y:S05]  /*6d90*/  BRA `(.L_x_7700) ;  /* 0x0000000c00b47947 */ /* 0x000fea0003800000 */
.L_x_7696:
        /* <DEDUP_REMOVED lines=8> */
[----:B----45:R-:W0:Y:S01]  /*6e20*/  F2F.F32.F64 R3, R24 ;  /* 0x0000001800037310 */ /* 0x030e220000301000 */
[----:B------:R-:W-:-:S14]  /*6e30*/  DSETP.GEU.AND P0, PT, |R24|, UR4, PT ;  /* 0x0000000418007e2a */ /* 0x000fdc000bf0e200 */
[----:B0-----:R-:W-:-:S05]  /*6e40*/  @!P0 FMUL R3, R3, 1.175494350822287508e-38 ;  /* 0x0080000003038820 */ /* 0x001fca0000400000 */
[----:B------:R0:W-:Y:S01]  /*6e50*/  STG.E desc[UR36][R4.64], R3 ;  /* 0x0000000304007986 */ /* 0x0001e2000c101924 */
[----:B------:R-:W-:Y:S05]  /*6e60*/  BRA `(.L_x_7700) ;  /* 0x0000000c00807947 */ /* 0x000fea0003800000 */
.L_x_7704:
[----:B------:R-:W-:Y:S01]  /*6e70*/  UMOV UR4, 0xf0000000 ;  /* 0xf000000000047882 */ /* 0x000fe20000000000 */
[----:B------:R-:W-:Y:S01]  /*6e80*/  UMOV UR5, 0x380fffff ;  /* 0x380fffff00057882 */ /* 0x000fe20000000000 */
[----:B----45:R-:W0:Y:S01]  /*6e90*/  F2F.F32.F64 R0, R24 ;  /* 0x0000001800007310 */ /* 0x030e220000301000 */
[----:B------:R-:W-:-:S14]  /*6ea0*/  DSETP.GEU.AND P0, PT, |R24|, UR4, PT ;  /* 0x0000000418007e2a */ /* 0x000fdc000bf0e200 */
[----:B0-----:R-:W-:-:S05]  /*6eb0*/  @!P0 FMUL R0, R0, 1.175494350822287508e-38 ;  /* 0x0080000000008820 */ /* 0x001fca0000400000 */
[----:B------:R-:W-:-:S05]  /*6ec0*/  F2FP.F16.F32.PACK_AB R0, RZ, R0 ;  /* 0x00000000ff00723e */ /* 0x000fca00000000ff */
[----:B------:R0:W-:Y:S01]  /*6ed0*/  STG.E.U16 desc[UR36][R4.64], R0 ;  /* 0x0000000004007986 */ /* 0x0001e2000c101524 */
[----:B------:R-:W-:Y:S05]  /*6ee0*/  BRA `(.L_x_7700) ;  /* 0x0000000c00607947 */ /* 0x000fea0003800000 */
.L_x_7703:
        /* <DEDUP_REMOVED lines=8> */
[----:B----45:R-:W0:Y:S01]  /*6f70*/  F2F.F32.F64 R6, R24 ;  /* 0x0000001800067310 */ /* 0x030e220000301000 */
[----:B------:R-:W-:Y:S01]  /*6f80*/  DSETP.GEU.AND P0, PT, |R24|, UR4, PT ;  /* 0x0000000418007e2a */ /* 0x000fe2000bf0e200 */
[----:B------:R-:W-:-:S13]  /*6f90*/  IMAD.MOV.U32 R7, RZ, RZ, RZ ;  /* 0x000000ffff077224 */ /* 0x000fda00078e00ff */
[----:B0-----:R-:W-:-:S05]  /*6fa0*/  @!P0 FMUL R6, R6, 1.175494350822287508e-38 ;  /* 0x0080000006068820 */ /* 0x001fca0000400000 */
[----:B------:R0:W-:Y:S01]  /*6fb0*/  STG.E.64 desc[UR36][R4.64], R6 ;  /* 0x0000000604007986 */ /* 0x0001e2000c101b24 */
[----:B------:R-:W-:Y:S05]  /*6fc0*/  BRA `(.L_x_7700) ;  /* 0x0000000c00287947 */ /* 0x000fea0003800000 */
.L_x_7706:
[----:B------:R-:W-:Y:S01]  /*6fd0*/  UMOV UR4, 0xf0000000 ;  /* 0xf000000000047882 */ /* 0x000fe20000000000 */
[----:B------:R-:W-:Y:S01]  /*6fe0*/  UMOV UR5, 0x380fffff ;  /* 0x380fffff00057882 */ /* 0x000fe20000000000 */
[----:B----45:R-:W0:Y:S01]  /*6ff0*/  F2F.F32.F64 R0, R24 ;  /* 0x0000001800007310 */ /* 0x030e220000301000 */
[----:B------:R-:W-:-:S14]  /*7000*/  DSETP.GEU.AND P0, PT, |R24|, UR4, PT ;  /* 0x0000000418007e2a */ /* 0x000fdc000bf0e200 */
[----:B0-----:R-:W-:-:S05]  /*7010*/  @!P0 FMUL R0, R0, 1.175494350822287508e-38 ;  /* 0x0080000000008820 */ /* 0x001fca0000400000 */
[----:B------:R-:W-:-:S04]  /*7020*/  F2FP.F16.F32.PACK_AB R3, RZ, R0 ;  /* 0x00000000ff03723e */ /* 0x000fc800000000ff */
[----:B------:R-:W-:-:S05]  /*7030*/  PRMT R3, R3, 0x5410, RZ ;  /* 0x0000541003037816 */ /* 0x000fca00000000ff */
[----:B------:R0:W-:Y:S01]  /*7040*/  STG.E desc[UR36][R4.64], R3 ;  /* 0x0000000304007986 */ /* 0x0001e2000c101924 */
[----:B------:R-:W-:Y:S05]  /*7050*/  BRA `(.L_x_7700) ;  /* 0x0000000c00047947 */ /* 0x000fea0003800000 */
.L_x_7705:
[----:B----45:R0:W-:Y:S01]  /*7060*/  STG.E.64 desc[UR36][R4.64], R24 ;  /* 0x0000001804007986 */ /* 0x0301e2000c101b24 */
[----:B------:R-:W-:Y:S05]  /*7070*/  BRA `(.L_x_7700) ;  /* 0x0000000800fc7947 */ /* 0x000fea0003800000 */
.L_x_7695:
        /* <DEDUP_REMOVED lines=8> */
[----:B----45:R-:W-:-:S06]  /*7100*/  DSETP.NEU.AND P0, PT, R24, RZ, PT ;  /* 0x000000ff1800722a */ /* 0x030fcc0003f0d000 */
[----:B------:R-:W-:-:S05]  /*7110*/  SEL R3, RZ, 0x1, !P0 ;  /* 0x00000001ff037807 */ /* 0x000fca0004000000 */
[----:B------:R0:W-:Y:S01]  /*7120*/  STG.E.U8 desc[UR36][R4.64], R3 ;  /* 0x0000000304007986 */ /* 0x0001e2000c101124 */
[----:B------:R-:W-:Y:S05]  /*7130*/  BRA `(.L_x_7700) ;  /* 0x0000000800cc7947 */ /* 0x000fea0003800000 */
.L_x_7709:
[----:B------:R-:W-:-:S05]  /*7140*/  CS2R R26, SRZ ;  /* 0x00000000001a7805 */ /* 0x000fca000001ff00 */
[----:B----45:R0:W-:Y:S01]  /*7150*/  STG.E.128 desc[UR36][R4.64], R24 ;  /* 0x0000001804007986 */ /* 0x0301e2000c101d24 */
[----:B------:R-:W-:Y:S05]  /*7160*/  BRA `(.L_x_7700) ;  /* 0x0000000800c07947 */ /* 0x000fea0003800000 */
.L_x_7708:
        /* <DEDUP_REMOVED lines=25> */
.L_x_7713:
[----:B------:R-:W-:Y:S05]  /*7300*/  BSYNC B0 ;  /* 0x0000000000007941 */ /* 0x000fea0003800000 */
.L_x_7712:
[----:B------:R-:W-:-:S05]  /*7310*/  LOP3.LUT R7, R0, R7, RZ, 0xfc, !PT ;  /* 0x0000000700077212 */ /* 0x000fca00078efcff */
[----:B------:R0:W-:Y:S01]  /*7320*/  STG.E.U8 desc[UR36][R4.64], R7 ;  /* 0x0000000704007986 */ /* 0x0001e2000c101124 */
[----:B------:R-:W-:Y:S05]  /*7330*/  BRA `(.L_x_7700) ;  /* 0x00000008004c7947 */ /* 0x000fea0003800000 */
.L_x_7711:
[----:B------:R-:W-:Y:S01]  /*7340*/  UMOV UR4, 0xf0000000 ;  /* 0xf000000000047882 */ /* 0x000fe20000000000 */
[----:B------:R-:W-:Y:S01]  /*7350*/  UMOV UR5, 0x380fffff ;  /* 0x380fffff00057882 */ /* 0x000fe20000000000 */
[----:B----45:R-:W0:Y:S01]  /*7360*/  F2F.F32.F64 R7, R24 ;  /* 0x0000001800077310 */ /* 0x030e220000301000 */
        /* <DEDUP_REMOVED lines=14> */
.L_x_7715:
[----:B------:R-:W-:Y:S01]  /*7450*/  IMAD.MOV.U32 R0, RZ, RZ, 0x7f ;  /* 0x0000007fff007424 */ /* 0x000fe200078e00ff */
[----:B------:R-:W-:-:S04]  /*7460*/  ISETP.GT.U32.AND P0, PT, R3, 0x7f800000, PT ;  /* 0x7f8000000300780c */ /* 0x000fc80003f04070 */
[----:B------:R-:W-:-:S09]  /*7470*/  SEL R0, R0, 0x7c, P0 ;  /* 0x0000007c00007807 */ /* 0x000fd20000000000 */
.L_x_7716:
[----:B------:R-:W-:Y:S05]  /*7480*/  BSYNC B0 ;  /* 0x0000000000007941 */ /* 0x000fea0003800000 */
.L_x_7714:
[----:B------:R-:W-:-:S04]  /*7490*/  LOP3.LUT R3, R7, 0x80000000, RZ, 0xc0, !PT ;  /* 0x8000000007037812 */ /* 0x000fc800078ec0ff */
[----:B------:R-:W-:-:S04]  /*74a0*/  SHF.R.U32.HI R3, RZ, 0x18, R3 ;  /* 0x00000018ff037819 */ /* 0x000fc80000011603 */
[----:B------:R-:W-:-:S05]  /*74b0*/  LOP3.LUT R3, R0, R3, RZ, 0xfc, !PT ;  /* 0x0000000300037212 */ /* 0x000fca00078efcff */
[----:B------:R0:W-:Y:S01]  /*74c0*/  STG.E.U8 desc[UR36][R4.64], R3 ;  /* 0x0000000304007986 */ /* 0x0001e2000c101124 */
[----:B------:R-:W-:Y:S05]  /*74d0*/  BRA `(.L_x_7700) ;  /* 0x0000000400e47947 */ /* 0x000fea0003800000 */
.L_x_7710:
[----:B------:R-:W-:Y:S01]  /*74e0*/  UMOV UR4, 0xf0000000 ;  /* 0xf000000000047882 */ /* 0x000fe20000000000 */
[----:B------:R-:W-:Y:S01]  /*74f0*/  UMOV UR5, 0x380fffff ;  /* 0x380fffff00057882 */ /* 0x000fe20000000000 */
[----:B----45:R-:W0:Y:S01]  /*7500*/  F2F.F32.F64 R0, R24 ;  /* 0x0000001800007310 */ /* 0x030e220000301000 */
[----:B------:R-:W-:-:S14]  /*7510*/  DSETP.GEU.AND P0, PT, |R24|, UR4, PT ;  /* 0x0000000418007e2a */ /* 0x000fdc000bf0e200 */
[----:B0-----:R-:W-:-:S05]  /*7520*/  @!P0 FMUL R0, R0, 1.175494350822287508e-38 ;  /* 0x0080000000008820 */ /* 0x001fca0000400000 */
[----:B------:R-:W-:-:S05]  /*7530*/  F2FP.BF16.F32.PACK_AB R0, RZ, R0 ;  /* 0x00000000ff00723e */ /* 0x000fca00000010ff */
[----:B------:R0:W-:Y:S01]  /*7540*/  STG.E.U16 desc[UR36][R4.64], R0 ;  /* 0x0000000004007986 */ /* 0x0001e2000c101524 */
[----:B------:R-:W-:Y:S05]  /*7550*/  BRA `(.L_x_7700) ;  /* 0x0000000400c47947 */ /* 0x000fea0003800000 */
.L_x_7707:
        /* <DEDUP_REMOVED lines=8> */
[----:B-----5:R-:W0:Y:S02]  /*75e0*/  F2I.U32.F64.TRUNC R23, R22 ;  /* 0x0000001600177311 */ /* 0x020e24000030d000 */
[----:B0-----:R0:W-:Y:S01]  /*75f0*/  STG.E.U16 desc[UR36][R4.64], R23 ;  /* 0x0000001704007986 */ /* 0x0011e2000c101524 */
[----:B------:R-:W-:Y:S05]  /*7600*/  BRA `(.L_x_7700) ;  /* 0x0000000400987947 */ /* 0x000fea0003800000 */
.L_x_7719:
[----:B------:R-:W-:Y:S01]  /*7610*/  UMOV UR4, 0xf0000000 ;  /* 0xf000000000047882 */ /* 0x000fe20000000000 */
[----:B------:R-:W-:Y:S01]  /*7620*/  UMOV UR5, 0x380fffff ;  /* 0x380fffff00057882 */ /* 0x000fe20000000000 */
[----:B----45:R-:W0:Y:S01]  /*7630*/  F2F.F32.F64 R7, R24 ;  /* 0x0000001800077310 */ /* 0x030e220000301000 */
        /* <DEDUP_REMOVED lines=18> */
.L_x_7722:
[----:B------:R-:W-:-:S04]  /*7760*/  LOP3.LUT R0, R7, 0x80000000, RZ, 0xc0, !PT ;  /* 0x8000000007007812 */ /* 0x000fc800078ec0ff */
[----:B------:R-:W-:-:S04]  /*7770*/  SHF.R.U32.HI R0, RZ, 0x18, R0 ;  /* 0x00000018ff007819 */ /* 0x000fc80000011600 */
[----:B------:R-:W-:-:S07]  /*7780*/  LOP3.LUT R0, R3, R0, RZ, 0xfc, !PT ;  /* 0x0000000003007212 */ /* 0x000fce00078efcff */
.L_x_7721:
[----:B------:R-:W-:Y:S05]  /*7790*/  BSYNC B0 ;  /* 0x0000000000007941 */ /* 0x000fea0003800000 */
.L_x_7720:
[----:B------:R0:W-:Y:S01]  /*77a0*/  STG.E.U8 desc[UR36][R4.64], R0 ;  /* 0x0000000004007986 */ /* 0x0001e2000c101124 */
[----:B------:R-:W-:Y:S05]  /*77b0*/  BRA `(.L_x_7700) ;  /* 0x00000004002c7947 */ /* 0x000fea0003800000 */
.L_x_7718:
        /* <DEDUP_REMOVED lines=21> */
.L_x_7725:
[----:B------:R-:W-:-:S04]  /*7910*/  LOP3.LUT R0, R7, 0x80000000, RZ, 0xc0, !PT ;  /* 0x8000000007007812 */ /* 0x000fc800078ec0ff */
[----:B------:R-:W-:-:S04]  /*7920*/  SHF.R.U32.HI R0, RZ, 0x18, R0 ;  /* 0x00000018ff007819 */ /* 0x000fc80000011600 */
[----:B------:R-:W-:-:S07]  /*7930*/  LOP3.LUT R0, R3, R0, RZ, 0xfc, !PT ;  /* 0x0000000003007212 */ /* 0x000fce00078efcff */
.L_x_7724:
[----:B------:R-:W-:Y:S05]  /*7940*/  BSYNC B0 ;  /* 0x0000000000007941 */ /* 0x000fea0003800000 */
.L_x_7723:
[----:B------:R0:W-:Y:S01]  /*7950*/  STG.E.U8 desc[UR36][R4.64], R0 ;  /* 0x0000000004007986 */ /* 0x0001e2000c101124 */
[----:B------:R-:W-:Y:S05]  /*7960*/  BRA `(.L_x_7700) ;  /* 0x0000000000c07947 */ /* 0x000fea0003800000 */
.L_x_7717:
        /* <DEDUP_REMOVED lines=26> */
.L_x_7699:
        /* <DEDUP_REMOVED lines=16> */
.L_x_7728:
[----:B------:R-:W-:Y:S05]  /*7c10*/  BRA `(.L_x_7700) ;  /* 0x0000000000147947 */ /* 0x000fea0003800000 */
.L_x_7727:
[----:B-----5:R-:W0:Y:S02]  /*7c20*/  F2I.U64.F64.TRUNC R22, R22 ;  /* 0x0000001600167311 */ /* 0x020e24000030d800 */
[----:B0-----:R0:W-:Y:S01]  /*7c30*/  STG.E.64 desc[UR36][R4.64], R22 ;  /* 0x0000001604007986 */ /* 0x0011e2000c101b24 */
[----:B------:R-:W-:Y:S05]  /*7c40*/  BRA `(.L_x_7700) ;  /* 0x0000000000087947 */ /* 0x000fea0003800000 */
.L_x_7726:
[----:B-----5:R-:W0:Y:S02]  /*7c50*/  F2I.U32.F64.TRUNC R23, R22 ;  /* 0x0000001600177311 */ /* 0x020e24000030d000 */
[----:B0-----:R0:W-:Y:S02]  /*7c60*/  STG.E desc[UR36][R4.64], R23 ;  /* 0x0000001704007986 */ /* 0x0011e4000c101924 */
.L_x_7700:
[----:B------:R-:W-:-:S07]  /*7c70*/  VIADD R33, R33, 0x80 ;  /* 0x0000008021217836 */ /* 0x000fce0000000000 */
.L_x_7660:
[----:B------:R-:W-:Y:S05]  /*7c80*/  BSYNC B6 ;  /* 0x0000000000067941 */ /* 0x000fea0003800000 */
.L_x_7659:
[----:B------:R-:W-:-:S13]  /*7c90*/  ISETP.GE.AND P0, PT, R33, R2, PT ;  /* 0x000000022100720c */ /* 0x000fda0003f06270 */
[----:B------:R-:W-:Y:S05]  /*7ca0*/  @P0 EXIT ;  /* 0x000000000000094d */ /* 0x000fea0003800000 */
[----:B01----:R-:W0:Y:S01]  /*7cb0*/  LDC.64 R2, c[0x0][0x228] ;  /* 0x00008a00ff027b82 */ /* 0x003e220000000a00 */
[----:B------:R-:W-:Y:S01]  /*7cc0*/  PRMT R0, R34, 0x9910, RZ ;  /* 0x0000991022007816 */ /* 0x000fe200000000ff */
[----:B------:R-:W-:Y:S01]  /*7cd0*/  IMAD R32, R32, 0x200, R33 ;  /* 0x0000020020207824 */ /* 0x000fe200078e0221 */
[----:B------:R-:W-:Y:S02]  /*7ce0*/  ULDC UR4, c[0x0][0x248] ;  /* 0x0000920000047ab9 */ /* 0x000fe40000000800 */
[----:B------:R-:W-:Y:S01]  /*7cf0*/  ISETP.GT.AND P1, PT, R0, 0x9, PT ;  /* 0x000000090000780c */ /* 0x000fe20003f24270 */
[----:B--2---:R-:W-:-:S05]  /*7d00*/  IMAD R5, R32, UR4, RZ ;  /* 0x0000000420057c24 */ /* 0x004fca000f8e02ff */
        /* <DEDUP_REMOVED lines=12> */
[----:B0-----:R-:W-:Y:S01]  /*7dd0*/  STG.E.U8 desc[UR36][R2.64], R19 ;  /* 0x0000001302007986 */ /* 0x001fe2000c101124 */
[----:B------:R-:W-:Y:S05]  /*7de0*/  EXIT ;  /* 0x000000000000794d */ /* 0x000fea0003800000 */
.L_x_7732:
[----:B-----5:R-:W0:Y:S02]  /*7df0*/  F2I.S64.F64.TRUNC R18, R18 ;  /* 0x0000001200127311 */ /* 0x020e24000030d900 */
[----:B0-----:R-:W-:-:S05]  /*7e00*/  IMAD.MOV.U32 R5, RZ, RZ, R18 ;  /* 0x000000ffff057224 */ /* 0x001fca00078e0012 */
[----:B------:R-:W-:Y:S01]  /*7e10*/  STG.E.U8 desc[UR36][R2.64], R5 ;  /* 0x0000000502007986 */ /* 0x000fe2000c101124 */
[----:B------:R-:W-:Y:S05]  /*7e20*/  EXIT ;  /* 0x000000000000794d */ /* 0x000fea0003800000 */
.L_x_7731:
[----:B------:R-:W-:-:S13]  /*7e30*/  ISETP.NE.AND P0, PT, R0, 0x2, PT ;  /* 0x000000020000780c */ /* 0x000fda0003f05270 */
[----:B------:R-:W-:Y:S05]  /*7e40*/  @!P0 BRA `(.L_x_7734) ;  /* 0x0000000000288947 */ /* 0x000fea0003800000 */
[----:B------:R-:W-:-:S13]  /*7e50*/  ISETP.NE.AND P0, PT, R0, 0x3, PT ;  /* 0x000000030000780c */ /* 0x000fda0003f05270 */
[----:B------:R-:W-:Y:S05]  /*7e60*/  @!P0 BRA `(.L_x_7735) ;  /* 0x0000000000148947 */ /* 0x000fea0003800000 */
[----:B------:R-:W-:-:S13]  /*7e70*/  ISETP.NE.AND P0, PT, R0, 0x4, PT ;  /* 0x000000040000780c */ /* 0x000fda0003f05270 */
[----:B------:R-:W-:Y:S05]  /*7e80*/  @P0 BRA `(.L_x_7733) ;  /* 0x0000000c00880947 */ /* 0x000fea0003800000 */
[----:B-----5:R-:W0:Y:S02]  /*7e90*/  F2I.S64.F64.TRUNC R18, R18 ;  /* 0x0000001200127311 */ /* 0x020e24000030d900 */
[----:B0-----:R-:W-:Y:S01]  /*7ea0*/  STG.E.64 desc[UR36][R2.64], R18 ;  /* 0x0000001202007986 */ /* 0x001fe2000c101b24 */
[----:B------:R-:W-:Y:S05]  /*7eb0*/  EXIT ;  /* 0x000000000000794d */ /* 0x000fea0003800000 */
.L_x_7735:
[----:B-----5:R-:W0:Y:S02]  /*7ec0*/  F2I.F64.TRUNC R19, R18 ;  /* 0x0000001200137311 */ /* 0x020e24000030d100 */
[----:B0-----:R-:W-:Y:S01]  /*7ed0*/  STG.E desc[UR36][R2.64], R19 ;  /* 0x0000001302007986 */ /* 0x001fe2000c101924 */
[----:B------:R-:W-:Y:S05]  /*7ee0*/  EXIT ;  /* 0x000000000000794d */ /* 0x000fea0003800000 */
.L_x_7734:
[----:B-----5:R-:W0:Y:S02]  /*7ef0*/  F2I.F64.TRUNC R19, R18 ;  /* 0x0000001200137311 */ /* 0x020e24000030d100 */
[----:B0-----:R-:W-:Y:S01]  /*7f00*/  STG.E.U16 desc[UR36][R2.64], R19 ;  /* 0x0000001302007986 */ /* 0x001fe2000c101524 */
[----:B------:R-:W-:Y:S05]  /*7f10*/  EXIT ;  /* 0x000000000000794d */ /* 0x000fea0003800000 */
.L_x_7730:
        /* <DEDUP_REMOVED lines=8> */
[----:B-----5:R-:W0:Y:S01]  /*7fa0*/  F2F.F32.F64 R5, R16 ;  /* 0x0000001000057310 */ /* 0x020e220000301000 */
[----:B------:R-:W-:-:S14]  /*7fb0*/  DSETP.GEU.AND P0, PT, |R16|, UR4, PT ;  /* 0x0000000410007e2a */ /* 0x000fdc000bf0e200 */
[----:B0-----:R-:W-:-:S05]  /*7fc0*/  @!P0 FMUL R5, R5, 1.175494350822287508e-38 ;  /* 0x0080000005058820 */ /* 0x001fca0000400000 */
[----:B------:R-:W-:Y:S01]  /*7fd0*/  STG.E desc[UR36][R2.64], R5 ;  /* 0x0000000502007986 */ /* 0x000fe2000c101924 */
[----:B------:R-:W-:Y:S05]  /*7fe0*/  EXIT ;  /* 0x000000000000794d */ /* 0x000fea0003800000 */
.L_x_7737:
[----:B------:R-:W-:Y:S01]  /*7ff0*/  UMOV UR4, 0xf0000000 ;  /* 0xf000000000047882 */ /* 0x000fe20000000000 */
[----:B------:R-:W-:Y:S01]  /*8000*/  UMOV UR5, 0x380fffff ;  /* 0x380fffff00057882 */ /* 0x000fe20000000000 */
[----:B-----5:R-:W0:Y:S01]  /*8010*/  F2F.F32.F64 R0, R16 ;  /* 0x0000001000007310 */ /* 0x020e220000301000 */
[----:B------:R-:W-:-:S14]  /*8020*/  DSETP.GEU.AND P0, PT, |R16|, UR4, PT ;  /* 0x0000000410007e2a */ /* 0x000fdc000bf0e200 */
[----:B0-----:R-:W-:-:S05]  /*8030*/  @!P0 FMUL R0, R0, 1.175494350822287508e-38 ;  /* 0x0080000000008820 */ /* 0x001fca0000400000 */
[----:B------:R-:W-:-:S05]  /*8040*/  F2FP.F16.F32.PACK_AB R0, RZ, R0 ;  /* 0x00000000ff00723e */ /* 0x000fca00000000ff */
[----:B------:R-:W-:Y:S01]  /*8050*/  STG.E.U16 desc[UR36][R2.64], R0 ;  /* 0x0000000002007986 */ /* 0x000fe2000c101524 */
[----:B------:R-:W-:Y:S05]  /*8060*/  EXIT ;  /* 0x000000000000794d */ /* 0x000fea0003800000 */
.L_x_7736:
        /* <DEDUP_REMOVED lines=8> */
[----:B-----5:R-:W0:Y:S01]  /*80f0*/  F2F.F32.F64 R4, R16 ;  /* 0x0000001000047310 */ /* 0x020e220000301000 */
[----:B------:R-:W-:Y:S01]  /*8100*/  DSETP.GEU.AND P0, PT, |R16|, UR4, PT ;  /* 0x0000000410007e2a */ /* 0x000fe2000bf0e200 */
[----:B------:R-:W-:-:S13]  /*8110*/  IMAD.MOV.U32 R5, RZ, RZ, RZ ;  /* 0x000000ffff057224 */ /* 0x000fda00078e00ff */
[----:B0-----:R-:W-:-:S05]  /*8120*/  @!P0 FMUL R4, R4, 1.175494350822287508e-38 ;  /* 0x0080000004048820 */ /* 0x001fca0000400000 */
[----:B------:R-:W-:Y:S01]  /*8130*/  STG.E.64 desc[UR36][R2.64], R4 ;  /* 0x0000000402007986 */ /* 0x000fe2000c101b24 */
[----:B------:R-:W-:Y:S05]  /*8140*/  EXIT ;  /* 0x000000000000794d */ /* 0x000fea0003800000 */
.L_x_7739:
[----:B------:R-:W-:Y:S01]  /*8150*/  UMOV UR4, 0xf0000000 ;  /* 0xf000000000047882 */ /* 0x000fe20000000000 */
[----:B------:R-:W-:Y:S01]  /*8160*/  UMOV UR5, 0x380fffff ;  /* 0x380fffff00057882 */ /* 0x000fe20000000000 */
[----:B-----5:R-:W0:Y:S01]  /*8170*/  F2F.F32.F64 R0, R16 ;  /* 0x0000001000007310 */ /* 0x020e220000301000 */
[----:B------:R-:W-:-:S14]  /*8180*/  DSETP.GEU.AND P0, PT, |R16|, UR4, PT ;  /* 0x0000000410007e2a */ /* 0x000fdc000bf0e200 */
[----:B0-----:R-:W-:-:S05]  /*8190*/  @!P0 FMUL R0, R0, 1.175494350822287508e-38 ;  /* 0x0080000000008820 */ /* 0x001fca0000400000 */
[----:B------:R-:W-:-:S04]  /*81a0*/  F2FP.F16.F32.PACK_AB R5, RZ, R0 ;  /* 0x00000000ff05723e */ /* 0x000fc800000000ff */
[----:B------:R-:W-:-:S05]  /*81b0*/  PRMT R5, R5, 0x5410, RZ ;  /* 0x0000541005057816 */ /* 0x000fca00000000ff */
[----:B------:R-:W-:Y:S01]  /*81c0*/  STG.E desc[UR36][R2.64], R5 ;  /* 0x0000000502007986 */ /* 0x000fe2000c101924 */
[----:B------:R-:W-:Y:S05]  /*81d0*/  EXIT ;  /* 0x000000000000794d */ /* 0x000fea0003800000 */
.L_x_7738:
[----:B-----5:R-:W-:Y:S01]  /*81e0*/  STG.E.64 desc[UR36][R2.64], R16 ;  /* 0x0000001002007986 */ /* 0x020fe2000c101b24 */
[----:B------:R-:W-:Y:S05]  /*81f0*/  EXIT ;  /* 0x000000000000794d */ /* 0x000fea0003800000 */
.L_x_7729:
        /* <DEDUP_REMOVED lines=8> */
[----:B-----5:R-:W-:-:S06]  /*8280*/  DSETP.NEU.AND P0, PT, R16, RZ, PT ;  /* 0x000000ff1000722a */ /* 0x020fcc0003f0d000 */
[----:B------:R-:W-:-:S05]  /*8290*/  SEL R5, RZ, 0x1, !P0 ;  /* 0x00000001ff057807 */ /* 0x000fca0004000000 */
[----:B------:R-:W-:Y:S01]  /*82a0*/  STG.E.U8 desc[UR36][R2.64], R5 ;  /* 0x0000000502007986 */ /* 0x000fe2000c101124 */
[----:B------:R-:W-:Y:S05]  /*82b0*/  EXIT ;  /* 0x000000000000794d */ /* 0x000fea0003800000 */
.L_x_7742:
[----:B-----5:R-:W-:-:S05]  /*82c0*/  CS2R R18, SRZ ;  /* 0x0000000000127805 */ /* 0x020fca000001ff00 */
[----:B------:R-:W-:Y:S01]  /*82d0*/  STG.E.128 desc[UR36][R2.64], R16 ;  /* 0x0000001002007986 */ /* 0x000fe2000c101d24 */
[----:B------:R-:W-:Y:S05]  /*82e0*/  EXIT ;  /* 0x000000000000794d */ /* 0x000fea0003800000 */
.L_x_7741:
        /* <DEDUP_REMOVED lines=25> */
.L_x_7746:
[----:B------:R-:W-:Y:S05]  /*8480*/  BSYNC B0 ;  /* 0x0000000000007941 */ /* 0x000fea0003800000 */
.L_x_7745:
[----:B------:R-:W-:-:S05]  /*8490*/  LOP3.LUT R5, R0, R5, RZ, 0xfc, !PT ;  /* 0x0000000500057212 */ /* 0x000fca00078efcff */
[----:B------:R-:W-:Y:S01]  /*84a0*/  STG.E.U8 desc[UR36][R2.64], R5 ;  /* 0x0000000502007986 */ /* 0x000fe2000c101124 */
[----:B------:R-:W-:Y:S05]  /*84b0*/  EXIT ;  /* 0x000000000000794d */ /* 0x000fea0003800000 */
.L_x_7744:
[----:B------:R-:W-:Y:S01]  /*84c0*/  UMOV UR4, 0xf0000000 ;  /* 0xf000000000047882 */ /* 0x000fe20000000000 */
[----:B------:R-:W-:Y:S01]  /*84d0*/  UMOV UR5, 0x380fffff ;  /* 0x380fffff00057882 */ /* 0x000fe20000000000 */
[----:B-----5:R-:W0:Y:S01]  /*84e0*/  F2F.F32.F64 R5, R16 ;  /* 0x0000001000057310 */ /* 0x020e220000301000 */
        /* <DEDUP_REMOVED lines=14> */
.L_x_7748:
[----:B------:R-:W-:Y:S01]  /*85d0*/  IMAD.MOV.U32 R0, RZ, RZ, 0x7f ;  /* 0x0000007fff007424 */ /* 0x000fe200078e00ff */
[----:B------:R-:W-:-:S04]  /*85e0*/  ISETP.GT.U32.AND P0, PT, R4, 0x7f800000, PT ;  /* 0x7f8000000400780c */ /* 0x000fc80003f04070 */
[----:B------:R-:W-:-:S09]  /*85f0*/  SEL R0, R0, 0x7c, P0 ;  /* 0x0000007c00007807 */ /* 0x000fd20000000000 */
.L_x_7749:
[----:B------:R-:W-:Y:S05]  /*8600*/  BSYNC B0 ;  /* 0x0000000000007941 */ /* 0x000fea0003800000 */
.L_x_7747:
[----:B------:R-:W-:-:S04]  /*8610*/  LOP3.LUT R4, R5, 0x80000000, RZ, 0xc0, !PT ;  /* 0x8000000005047812 */ /* 0x000fc800078ec0ff */
[----:B------:R-:W-:-:S04]  /*8620*/  SHF.R.U32.HI R5, RZ, 0x18, R4 ;  /* 0x00000018ff057819 */ /* 0x000fc80000011604 */
[----:B------:R-:W-:-:S05]  /*8630*/  LOP3.LUT R5, R0, R5, RZ, 0xfc, !PT ;  /* 0x0000000500057212 */ /* 0x000fca00078efcff */
[----:B------:R-:W-:Y:S01]  /*8640*/  STG.E.U8 desc[UR36][R2.64], R5 ;  /* 0x0000000502007986 */ /* 0x000fe2000c101124 */
[----:B------:R-:W-:Y:S05]  /*8650*/  EXIT ;  /* 0x000000000000794d */ /* 0x000fea0003800000 */
.L_x_7743:
[----:B------:R-:W-:Y:S01]  /*8660*/  UMOV UR4, 0xf0000000 ;  /* 0xf000000000047882 */ /* 0x000fe20000000000 */
[----:B------:R-:W-:Y:S01]  /*8670*/  UMOV UR5, 0x380fffff ;  /* 0x380fffff00057882 */ /* 0x000fe20000000000 */
[----:B-----5:R-:W0:Y:S01]  /*8680*/  F2F.F32.F64 R0, R16 ;  /* 0x0000001000007310 */ /* 0x020e220000301000 */
[----:B------:R-:W-:-:S14]  /*8690*/  DSETP.GEU.AND P0, PT, |R16|, UR4, PT ;  /* 0x0000000410007e2a */ /* 0x000fdc000bf0e200 */
[----:B0-----:R-:W-:-:S05]  /*86a0*/  @!P0 FMUL R0, R0, 1.175494350822287508e-38 ;  /* 0x0080000000008820 */ /* 0x001fca0000400000 */
[----:B------:R-:W-:-:S05]  /*86b0*/  F2FP.BF16.F32.PACK_AB R0, RZ, R0 ;  /* 0x00000000ff00723e */ /* 0x000fca00000010ff */
[----:B------:R-:W-:Y:S01]  /*86c0*/  STG.E.U16 desc[UR36][R2.64], R0 ;  /* 0x0000000002007986 */ /* 0x000fe2000c101524 */
[----:B------:R-:W-:Y:S05]  /*86d0*/  EXIT ;  /* 0x000000000000794d */ /* 0x000fea0003800000 */
.L_x_7740:
        /* <DEDUP_REMOVED lines=9> */
[----:B0-----:R-:W-:Y:S01]  /*8770*/  STG.E.U16 desc[UR36][R2.64], R19 ;  /* 0x0000001302007986 */ /* 0x001fe2000c101524 */
[----:B------:R-:W-:Y:S05]  /*8780*/  EXIT ;  /* 0x000000000000794d */ /* 0x000fea0003800000 */
.L_x_7752:
[----:B------:R-:W-:Y:S01]  /*8790*/  UMOV UR4, 0xf0000000 ;  /* 0xf000000000047882 */ /* 0x000fe20000000000 */
[----:B------:R-:W-:Y:S01]  /*87a0*/  UMOV UR5, 0x380fffff ;  /* 0x380fffff00057882 */ /* 0x000fe20000000000 */
[----:B-----5:R-:W0:Y:S01]  /*87b0*/  F2F.F32.F64 R7, R16 ;  /* 0x0000001000077310 */ /* 0x020e220000301000 */
        /* <DEDUP_REMOVED lines=18> */
.L_x_7755:
[----:B------:R-:W-:-:S04]  /*88e0*/  LOP3.LUT R0, R7, 0x80000000, RZ, 0xc0, !PT ;  /* 0x8000000007007812 */ /* 0x000fc800078ec0ff */
[----:B------:R-:W-:-:S04]  /*88f0*/  SHF.R.U32.HI R5, RZ, 0x18, R0 ;  /* 0x00000018ff057819 */ /* 0x000fc80000011600 */
[----:B------:R-:W-:-:S04]  /*8900*/  LOP3.LUT R4, R4, R5, RZ, 0xfc, !PT ;  /* 0x0000000504047212 */ /* 0x000fc800078efcff */
[----:B------:R-:W-:-:S07]  /*8910*/  PRMT R0, R4, 0x7610, R0 ;  /* 0x0000761004007816 */ /* 0x000fce0000000000 */
.L_x_7754:
[----:B------:R-:W-:Y:S05]  /*8920*/  BSYNC B0 ;  /* 0x0000000000007941 */ /* 0x000fea0003800000 */
.L_x_7753:
[----:B------:R-:W-:Y:S01]  /*8930*/  STG.E.U8 desc[UR36][R2.64], R0 ;  /* 0x0000000002007986 */ /* 0x000fe2000c101124 */
[----:B------:R-:W-:Y:S05]  /*8940*/  EXIT ;  /* 0x000000000000794d */ /* 0x000fea0003800000 */
.L_x_7751:
        /* <DEDUP_REMOVED lines=21> */
.L_x_7758:
[----:B------:R-:W-:-:S04]  /*8aa0*/  LOP3.LUT R0, R7, 0x80000000, RZ, 0xc0, !PT ;  /* 0x8000000007007812 */ /* 0x000fc800078ec0ff */
[----:B------:R-:W-:-:S04]  /*8ab0*/  SHF.R.U32.HI R5, RZ, 0x18, R0 ;  /* 0x00000018ff057819 */ /* 0x000fc80000011600 */
[----:B------:R-:W-:-:S04]  /*8ac0*/  LOP3.LUT R4, R4, R5, RZ, 0xfc, !PT ;  /* 0x0000000504047212 */ /* 0x000fc800078efcff */
[----:B------:R-:W-:-:S07]  /*8ad0*/  PRMT R0, R4, 0x7610, R0 ;  /* 0x0000761004007816 */ /* 0x000fce0000000000 */
.L_x_7757:
[----:B------:R-:W-:Y:S05]  /*8ae0*/  BSYNC B0 ;  /* 0x0000000000007941 */ /* 0x000fea0003800000 */
.L_x_7756:
[----:B------:R-:W-:Y:S01]  /*8af0*/  STG.E.U8 desc[UR36][R2.64], R0 ;  /* 0x0000000002007986 */ /* 0x000fe2000c101124 */
[----:B------:R-:W-:Y:S05]  /*8b00*/  EXIT ;  /* 0x000000000000794d */ /* 0x000fea0003800000 */
.L_x_7750:
        /* <DEDUP_REMOVED lines=26> */
.L_x_7733:
        /* <DEDUP_REMOVED lines=16> */
.L_x_7761:
[----:B------:R-:W-:Y:S05]  /*8db0*/  EXIT ;  /* 0x000000000000794d */ /* 0x000fea0003800000 */
.L_x_7760:
[----:B-----5:R-:W0:Y:S02]  /*8dc0*/  F2I.U64.F64.TRUNC R18, R18 ;  /* 0x0000001200127311 */ /* 0x020e24000030d800 */
[----:B0-----:R-:W-:Y:S01]  /*8dd0*/  STG.E.64 desc[UR36][R2.64], R18 ;  /* 0x0000001202007986 */ /* 0x001fe2000c101b24 */
[----:B------:R-:W-:Y:S05]  /*8de0*/  EXIT ;  /* 0x000000000000794d */ /* 0x000fea0003800000 */
.L_x_7759:
[----:B-----5:R-:W0:Y:S02]  /*8df0*/  F2I.U32.F64.TRUNC R19, R18 ;  /* 0x0000001200137311 */ /* 0x020e24000030d000 */
[----:B0-----:R-:W-:Y:S01]  /*8e00*/  STG.E desc[UR36][R2.64], R19 ;  /* 0x0000001302007986 */ /* 0x001fe2000c101924 */
[----:B------:R-:W-:Y:S05]  /*8e10*/  EXIT ;  /* 0x000000000000794d */ /* 0x000fea0003800000 */
        .weak           $__internal_8_$__cuda_sm20_div_rn_f64_full
        .type           $__internal_8_$__cuda_sm20_div_rn_f64_full,@function
        .size           $__internal_8_$__cuda_sm20_div_rn_f64_full,(.L_x_22705 - $__internal_8_$__cuda_sm20_div_rn_f64_full)
$__internal_8_$__cuda_sm20_div_rn_f64_full:
[C---:B------:R-:W-:Y:S01]  /*8e20*/  FSETP.GEU.AND P0, PT, |R11|.reuse, 1.469367938527859385e-39, PT ;  /* 0x001000000b00780b */ /* 0x040fe20003f0e200 */
[--C-:B------:R-:W-:Y:S01]  /*8e30*/  IMAD.MOV.U32 R10, RZ, RZ, R0.reuse ;  /* 0x000000ffff0a7224 */ /* 0x100fe200078e0000 */
[----:B------:R-:W-:Y:S01]  /*8e40*/  LOP3.LUT R8, R11, 0x800fffff, RZ, 0xc0, !PT ;  /* 0x800fffff0b087812 */ /* 0x000fe200078ec0ff */
[----:B------:R-:W-:Y:S01]  /*8e50*/  IMAD.MOV.U32 R14, RZ, RZ, 0x1 ;  /* 0x00000001ff0e7424 */ /* 0x000fe200078e00ff */
[C---:B------:R-:W-:Y:S01]  /*8e60*/  FSETP.GEU.AND P3, PT, |R13|.reuse, 1.469367938527859385e-39, PT ;  /* 0x001000000d00780b */ /* 0x040fe20003f6e200 */
[----:B------:R-:W-:Y:S01]  /*8e70*/  IMAD.MOV.U32 R30, RZ, RZ, 0x1ca00000 ;  /* 0x1ca00000ff1e7424 */ /* 0x000fe200078e00ff */
[----:B------:R-:W-:Y:S01]  /*8e80*/  LOP3.LUT R9, R8, 0x3ff00000, RZ, 0xfc, !PT ;  /* 0x3ff0000008097812 */ /* 0x000fe200078efcff */
[----:B------:R-:W-:Y:S01]  /*8e90*/  IMAD.MOV.U32 R8, RZ, RZ, R0 ;  /* 0x000000ffff087224 */ /* 0x000fe200078e0000 */
[----:B------:R-:W-:Y:S01]  /*8ea0*/  LOP3.LUT R3, R13, 0x7ff00000, RZ, 0xc0, !PT ;  /* 0x7ff000000d037812 */ /* 0x000fe200078ec0ff */
[----:B------:R-:W-:Y:S01]  /*8eb0*/  BSSY B2, `(.L_x_7762) ;  /* 0x000004f000027945 */ /* 0x000fe20003800000 */
[----:B------:R-:W-:-:S03]  /*8ec0*/  LOP3.LUT R39, R11, 0x7ff00000, RZ, 0xc0, !PT ;  /* 0x7ff000000b277812 */ /* 0x000fc600078ec0ff */
[----:B------:R-:W-:Y:S01]  /*8ed0*/  @!P0 DMUL R8, R10, 8.98846567431157953865e+307 ;  /* 0x7fe000000a088828 */ /* 0x000fe20000000000 */
[----:B------:R-:W-:Y:S01]  /*8ee0*/  ISETP.GE.U32.AND P2, PT, R3, R39, PT ;  /* 0x000000270300720c */ /* 0x000fe20003f46070 */
[----:B------:R-:W-:Y:S02]  /*8ef0*/  IMAD.MOV.U32 R38, RZ, RZ, R3 ;  /* 0x000000ffff267224 */ /* 0x000fe400078e0003 */
[----:B------:R-:W-:Y:S02]  /*8f00*/  @!P3 LOP3.LUT R20, R11, 0x7ff00000, RZ, 0xc0, !PT ;  /* 0x7ff000000b14b812 */ /* 0x000fe400078ec0ff */
[----:B------:R-:W0:Y:S02]  /*8f10*/  MUFU.RCP64H R15, R9 ;  /* 0x00000009000f7308 */ /* 0x000e240000001800 */
[----:B------:R-:W-:Y:S02]  /*8f20*/  @!P3 ISETP.GE.U32.AND P4, PT, R3, R20, PT ;  /* 0x000000140300b20c */ /* 0x000fe40003f86070 */
[----:B------:R-:W-:-:S02]  /*8f30*/  @!P0 LOP3.LUT R39, R9, 0x7ff00000, RZ, 0xc0, !PT ;  /* 0x7ff0000009278812 */ /* 0x000fc400078ec0ff */
[----:B------:R-:W-:-:S04]  /*8f40*/  @!P3 SEL R21, R30, 0x63400000, !P4 ;  /* 0x634000001e15b807 */ /* 0x000fc80006000000 */
        /* <DEDUP_REMOVED lines=13> */
[----:B------:R-:W-:Y:S02]  /*9020*/  DMUL R34, R20, R14 ;  /* 0x0000000e14227228 */ /* 0x000fe40000000000 */
[----:B------:R-:W-:-:S05]  /*9030*/  VIADD R40, R38, 0xffffffff ;  /* 0xffffffff26287836 */ /* 0x000fca0000000000 */
[----:B------:R-:W-:Y:S01]  /*9040*/  ISETP.GT.U32.AND P0, PT, R40, 0x7feffffe, PT ;  /* 0x7feffffe2800780c */ /* 0x000fe20003f04070 */
[----:B------:R-:W-:Y:S01]  /*9050*/  VIADD R40, R39, 0xffffffff ;  /* 0xffffffff27287836 */ /* 0x000fe20000000000 */
[----:B------:R-:W-:-:S04]  /*9060*/  DFMA R36, R34, -R8, R14 ;  /* 0x800000082224722b */ /* 0x000fc8000000000e */
[----:B------:R-:W-:-:S04]  /*9070*/  ISETP.GT.U32.OR P0, PT, R40, 0x7feffffe, P0 ;  /* 0x7feffffe2800780c */ /* 0x000fc80000704470 */
[----:B------:R-:W-:-:S09]  /*9080*/  DFMA R36, R20, R36, R34 ;  /* 0x000000241424722b */ /* 0x000fd20000000022 */
        /* <DEDUP_REMOVED lines=28> */
.L_x_7763:
        /* <DEDUP_REMOVED lines=16> */
.L_x_7766:
[----:B------:R-:W-:Y:S01]  /*9350*/  LOP3.LUT R21, R11, 0x80000, RZ, 0xfc, !PT ;  /* 0x000800000b157812 */ /* 0x000fe200078efcff */
[----:B------:R-:W-:Y:S01]  /*9360*/  IMAD.MOV.U32 R20, RZ, RZ, R10 ;  /* 0x000000ffff147224 */ /* 0x000fe200078e000a */
[----:B------:R-:W-:Y:S06]  /*9370*/  BRA `(.L_x_7764) ;  /* 0x0000000000087947 */ /* 0x000fec0003800000 */
.L_x_7765:
[----:B------:R-:W-:Y:S01]  /*9380*/  LOP3.LUT R21, R13, 0x80000, RZ, 0xfc, !PT ;  /* 0x000800000d157812 */ /* 0x000fe200078efcff */
[----:B------:R-:W-:-:S07]  /*9390*/  IMAD.MOV.U32 R20, RZ, RZ, R12 ;  /* 0x000000ffff147224 */ /* 0x000fce00078e000c */
.L_x_7764:
[----:B------:R-:W-:Y:S05]  /*93a0*/  BSYNC B2 ;  /* 0x0000000000027941 */ /* 0x000fea0003800000 */
.L_x_7762:
[----:B------:R-:W-:-:S04]  /*93b0*/  IMAD.MOV.U32 R43, RZ, RZ, 0x0 ;  /* 0x00000000ff2b7424 */ /* 0x000fc800078e00ff */
[----:B------:R-:W-:Y:S05]  /*93c0*/  RET.REL.NODEC R42 `(_ZN2at6native27unrolled_elementwise_kernelINS0_13BUnaryFunctorIdddZZZNS0_15binary_internal21div_trunc_kernel_cudaERNS_18TensorIteratorBaseEENKUlvE1_clEvENKUlvE_clEvEUlddE_EESt5arrayIPcLm2EELi4E23TrivialOffsetCalculatorILi1EjESE_NS0_6memory12LoadWithCastILi1EEENSF_13StoreWithCastILi1EEEEEviT_T0_T2_T3_T4_T5_) ;  /* 0xffffff6c2a0c7950 */ /* 0x000fea0003c3ffff */
.L_x_7767:
        /* <DEDUP_REMOVED lines=11> */
.L_x_22705:


//--------------------- .text._ZN2at6native18elementwise_kernelILi128ELi2EZNS0_22gpu_kernel_impl_nocastINS0_13BUnaryFunctorIdddZZZNS0_15binary_internal21div_trunc_kernel_cudaERNS_18TensorIteratorBaseEENKUlvE1_clEvENKUlvE_clEvEUlddE_EEEEvS6_RKT_EUliE_EEviT1_ --------------------------
	.section	.text._ZN2at6native18elementwise_kernelILi128ELi2EZNS0_22gpu_kernel_impl_nocastINS0_13BUnaryFunctorIdddZZZNS0_15binary_internal21div_trunc_kernel_cudaERNS_18TensorIteratorBaseEENKUlvE1_clEvENKUlvE_clEvEUlddE_EEEEvS6_RKT_EUliE_EEviT1_,"ax",@progbits
	.align	128
        .global         _ZN2at6native18elementwise_kernelILi128ELi2EZNS0_22gpu_kernel_impl_nocastINS0_13BUnaryFunctorIdddZZZNS0_15binary_internal21div_trunc_kernel_cudaERNS_18TensorIteratorBaseEENKUlvE1_clEvENKUlvE_clEvEUlddE_EEEEvS6_RKT_EUliE_EEviT1_
        .type           _ZN2at6native18elementwise_kernelILi128ELi2EZNS0_22gpu_kernel_impl_nocastINS0_13BUnaryFunctorIdddZZZNS0_15binary_internal21div_trunc_kernel_cudaERNS_18TensorIteratorBaseEENKUlvE1_clEvENKUlvE_clEvEUlddE_EEEEvS6_RKT_EUliE_EEviT1_,@function
        .size           _ZN2at6native18elementwise_kernelILi128ELi2EZNS0_22gpu_kernel_impl_nocastINS0_13BUnaryFunctorIdddZZZNS0_15binary_internal21div_trunc_kernel_cudaERNS_18TensorIteratorBaseEENKUlvE1_clEvENKUlvE_clEvEUlddE_EEEEvS6_RKT_EUliE_EEviT1_,(.L_x_22706 - _ZN2at6native18elementwise_kernelILi128ELi2EZNS0_22gpu_kernel_impl_nocastINS0_13BUnaryFunctorIdddZZZNS0_15binary_internal21div_trunc_kernel_cudaERNS_18TensorIteratorBaseEENKUlvE1_clEvENKUlvE_clEvEUlddE_EEEEvS6_RKT_EUliE_EEviT1_)
        .other          _ZN2at6native18elementwise_kernelILi128ELi2EZNS0_22gpu_kernel_impl_nocastINS0_13BUnaryFunctorIdddZZZNS0_15binary_internal21div_trunc_kernel_cudaERNS_18TensorIteratorBaseEENKUlvE1_clEvENKUlvE_clEvEUlddE_EEEEvS6_RKT_EUliE_EEviT1_,@"STO_CUDA_ENTRY STV_DEFAULT"
_ZN2at6native18elementwise_kernelILi128ELi2EZNS0_22gpu_kernel_impl_nocastINS0_13BUnaryFunctorIdddZZZNS0_15binary_internal21div_trunc_kernel_cudaERNS_18TensorIteratorBaseEENKUlvE1_clEvENKUlvE_clEvEUlddE_EEEEvS6_RKT_EUliE_EEviT1_:
.text._ZN2at6native18elementwise_kernelILi128ELi2EZNS0_22gpu_kernel_impl_nocastINS0_13BUnaryFunctorIdddZZZNS0_15binary_internal21div_trunc_kernel_cudaERNS_18TensorIteratorBaseEENKUlvE1_clEvENKUlvE_clEvEUlddE_EEEEvS6_RKT_EUliE_EEviT1_:
[----:B------:R-:W-:Y:S01]  /*0000*/  LDC R1, c[0x0][0x28] ;  /* 0x00000a00ff017b82 */ /* 0x000fe20000000800 */
[----:B------:R-:W0:Y:S07]  /*0010*/  S2R R21, SR_CTAID.X ;  /* 0x0000000000157919 */ /* 0x000e2e0000002500 */
[----:B------:R-:W1:Y:S01]  /*0020*/  LDC R5, c[0x0][0x42c] ;  /* 0x00010b00ff057b82 */ /* 0x000e620000000800 */
[----:B------:R-:W-:Y:S01]  /*0030*/  ULDC UR4, c[0x0][0x210] ;  /* 0x0000840000047ab9 */ /* 0x000fe20000000800 */
[----:B------:R-:W-:Y:S01]  /*0040*/  ULDC UR6, c[0x0][0x428] ;  /* 0x00010a0000067ab9 */ /* 0x000fe20000000800 */
[----:B------:R-:W0:Y:S01]  /*0050*/  S2R R20, SR_TID.X ;  /* 0x0000000000147919 */ /* 0x000e220000002100 */
[----:B------:R-:W-:Y:S01]  /*0060*/  BSSY B0, `(.L_x_7768) ;  /* 0x0000155000007945 */ /* 0x000fe20003800000 */
[----:B0-----:R-:W-:-:S04]  /*0070*/  LEA R7, R21, R20, 0x8 ;  /* 0x0000001415077211 */ /* 0x001fc800078e40ff */
[----:B------:R-:W-:Y:S01]  /*0080*/  ISETP.GE.AND P0, PT, R7, UR4, PT ;  /* 0x0000000407007c0c */ /* 0x000fe2000bf06270 */
[----:B------:R-:W-:-:S12]  /*0090*/  ULDC.64 UR4, c[0x0][0x208] ;  /* 0x0000820000047ab9 */ /* 0x000fd80000000a00 */
[----:B-1----:R-:W-:Y:S05]  /*00a0*/  @P0 BRA `(.L_x_7769) ;  /* 0x0000001400400947 */ /* 0x002fea0003800000 */
[----:B------:R-:W0:Y:S01]  /*00b0*/  LDC R4, c[0x0][0x218] ;  /* 0x00008600ff047b82 */ /* 0x000e220000000800 */
[----:B------:R-:W-:Y:S01]  /*00c0*/  HFMA2.MMA R0, -RZ, RZ, 0, 0 ;  /* 0x00000000ff007435 */ /* 0x000fe200000001ff */
[----:B------:R-:W-:Y:S01]  /*00d0*/  IMAD.MOV.U32 R11, RZ, RZ, RZ ;  /* 0x000000ffff0b7224 */ /* 0x000fe200078e00ff */
        /* <DEDUP_REMOVED lines=9> */
[----:B------:R-:W-:-:S04]  /*0170*/  ULDC.64 UR8, c[0x0][0x348] ;  /* 0x0000d20000087ab9 */ /* 0x000fc80000000a00 */
[----:B------:R-:W-:-:S04]  /*0180*/  IMAD.MOV R0, RZ, RZ, -R3 ;  /* 0x000000ffff007224 */ /* 0x000fc800078e0a03 */
        /* <DEDUP_REMOVED lines=269> */
[----:B------:R-:W-:Y:S01]  /*1260*/  IMAD.MOV.U32 R2, RZ, RZ, RZ ;  /* 0x000000ffff027224 */ /* 0x000fe200078e00ff */
[----:B------:R-:W-:Y:S01]  /*1270*/  ULDC.64 UR8, c[0x0][0x330] ;  /* 0x0000cc0000087ab9 */ /* 0x000fe20000000a00 */
[----:B------:R-:W-:Y:S02]  /*1280*/  ULDC UR7, c[0x0][0x338] ;  /* 0x0000ce0000077ab9 */ /* 0x000fe40000000800 */
[----:B------:R-:W-:-:S05]  /*1290*/  IMAD.HI.U32 R8, R3, UR9, R2 ;  /* 0x0000000903087c27 */ /* 0x000fca000f8e0002 */
[----:B------:R-:W-:-:S03]  /*12a0*/  SHF.R.U32.HI R9, RZ, UR7, R8 ;  /* 0x00000007ff097c19 */ /* 0x000fc60008011608 */
        /* <DEDUP_REMOVED lines=8> */
[----:B------:R-:W-:-:S03]  /*1330*/  ULDC.64 UR8, c[0x0][0x400] ;  /* 0x0001000000087ab9 */ /* 0x000fc60000000a00 */
[----:B------:R-:W-:Y:S02]  /*1340*/  @P0 IMAD.MOV R8, RZ, RZ, -R4 ;  /* 0x000000ffff080224 */ /* 0x000fe400078e0a04 */
[----:B------:R-:W-:Y:S02]  /*1350*/  IMAD R11, R2, UR8, R11 ;  /* 0x00000008020b7c24 */ /* 0x000fe4000f8e020b */
[----:B-1----:R-:W-:Y:S02]  /*1360*/  @P0 IMAD R8, R8, R17, R9 ;  /* 0x0000001108080224 */ /* 0x002fe400078e0209 */
[----:B------:R-:W-:Y:S02]  /*1370*/  IMAD R0, R2, UR9, R0 ;  /* 0x0000000902007c24 */ /* 0x000fe4000f8e0200 */
[C---:B--2---:R-:W-:Y:S02]  /*1380*/  @P0 IMAD R11, R8.reuse, R6, R11 ;  /* 0x00000006080b0224 */ /* 0x044fe400078e020b */
[----:B------:R-:W-:-:S07]  /*1390*/  @P0 IMAD R0, R8, R7, R0 ;  /* 0x0000000708000224 */ /* 0x000fce00078e0200 */
.L_x_7770:
[----:B------:R-:W-:Y:S01]  /*13a0*/  ULDC.64 UR8, c[0x0][0x418] ;  /* 0x0001060000087ab9 */ /* 0x000fe20000000a00 */
[----:B------:R-:W0:Y:S01]  /*13b0*/  LDC.64 R12, c[0x0][0x428] ;  /* 0x00010a00ff0c7b82 */ /* 0x000e220000000a00 */
[----:B------:R-:W-:Y:S01]  /*13c0*/  IADD3 R6, P0, R0, UR8, RZ ;  /* 0x0000000800067c10 */ /* 0x000fe2000ff1e0ff */
[----:B------:R-:W-:-:S03]  /*13d0*/  ULDC UR7, c[0x0][0x42c] ;  /* 0x00010b0000077ab9 */ /* 0x000fc60000000800 */
[----:B------:R-:W-:Y:S01]  /*13e0*/  IADD3.X R7, RZ, UR9, RZ, P0, !PT ;  /* 0x00000009ff077c10 */ /* 0x000fe200087fe4ff */
[----:B------:R-:W0:Y:S01]  /*13f0*/  MUFU.RCP64H R3, UR7 ;  /* 0x0000000700037d08 */ /* 0x000e220008001800 */
[----:B------:R-:W-:Y:S01]  /*1400*/  MOV R2, 0x1 ;  /* 0x0000000100027802 */ /* 0x000fe20000000f00 */
[----:B------:R-:W-:-:S03]  /*1410*/  ULDC.64 UR8, c[0x0][0x410] ;  /* 0x0001040000087ab9 */ /* 0x000fc60000000a00 */
[----:B------:R-:W2:Y:S01]  /*1420*/  LDG.E.64 R6, desc[UR4][R6.64] ;  /* 0x0000000406067981 */ /* 0x000ea2000c1e1b00 */
[----:B------:R-:W-:Y:S01]  /*1430*/  IADD3 R10, P1, R11, UR8, RZ ;  /* 0x000000080b0a7c10 */ /* 0x000fe2000ff3e0ff */
[----:B------:R-:W-:Y:S04]  /*1440*/  BSSY B1, `(.L_x_7771) ;  /* 0x0000012000017945 */ /* 0x000fe80003800000 */
[----:B------:R-:W-:Y:S01]  /*1450*/  IMAD.X R11, RZ, RZ, UR9, P1 ;  /* 0x00000009ff0b7e24 */ /* 0x000fe200088e06ff */
[----:B0-----:R-:W-:-:S08]  /*1460*/  DFMA R8, R2, -R12, 1 ;  /* 0x3ff000000208742b */ /* 0x001fd0000000080c */
[----:B------:R-:W-:-:S08]  /*1470*/  DFMA R8, R8, R8, R8 ;  /* 0x000000080808722b */ /* 0x000fd00000000008 */
[----:B------:R-:W-:-:S08]  /*1480*/  DFMA R8, R2, R8, R2 ;  /* 0x000000080208722b */ /* 0x000fd00000000002 */
[----:B------:R-:W-:-:S08]  /*1490*/  DFMA R2, R8, -R12, 1 ;  /* 0x3ff000000802742b */ /* 0x000fd0000000080c */
[----:B------:R-:W-:-:S08]  /*14a0*/  DFMA R2, R8, R2, R8 ;  /* 0x000000020802722b */ /* 0x000fd00000000008 */
[----:B--2---:R-:W-:Y:S01]  /*14b0*/  DMUL R8, R6, R2 ;  /* 0x0000000206087228 */ /* 0x004fe20000000000 */
[----:B------:R-:W-:-:S07]  /*14c0*/  FSETP.GEU.AND P2, PT, |R7|, 6.5827683646048100446e-37, PT ;  /* 0x036000000700780b */ /* 0x000fce0003f4e200 */
[----:B------:R-:W-:-:S08]  /*14d0*/  DFMA R12, R8, -R12, R6 ;  /* 0x8000000c080c722b */ /* 0x000fd00000000006 */
[----:B------:R-:W-:-:S10]  /*14e0*/  DFMA R2, R2, R12, R8 ;  /* 0x0000000c0202722b */ /* 0x000fd40000000008 */
[----:B------:R-:W-:-:S05]  /*14f0*/  FFMA R0, RZ, UR7, R3 ;  /* 0x00000007ff007c23 */ /* 0x000fca0008000003 */
[----:B------:R-:W-:-:S13]  /*1500*/  FSETP.GT.AND P0, PT, |R0|, 1.469367938527859385e-39, PT ;  /* 0x001000000000780b */ /* 0x000fda0003f04200 */
[----:B------:R-:W-:Y:S05]  /*1510*/  @P0 BRA P2, `(.L_x_7772) ;  /* 0x0000000000100947 */ /* 0x000fea0001000000 */
[----:B------:R-:W-:-:S07]  /*1520*/  MOV R0, 0x1540 ;  /* 0x0000154000007802 */ /* 0x000fce0000000f00 */
[----:B------:R-:W-:Y:S05]  /*1530*/  CALL.REL.NOINC `($__internal_9_$__cuda_sm20_div_rn_f64_full) ;  /* 0x0000001400687944 */ /* 0x000fea0003c00000 */
[----:B------:R-:W-:Y:S02]  /*1540*/  MOV R2, R12 ;  /* 0x0000000c00027202 */ /* 0x000fe40000000f00 */
[----:B------:R-:W-:-:S07]  /*1550*/  MOV R3, R13 ;  /* 0x0000000d00037202 */ /* 0x000fce0000000f00 */
.L_x_7772:
[----:B------:R-:W-:Y:S05]  /*1560*/  BSYNC B1 ;  /* 0x0000000000017941 */ /* 0x000fea0003800000 */
.L_x_7771:
[----:B------:R-:W0:Y:S01]  /*1570*/  FRND.F64.TRUNC R2, R2 ;  /* 0x0000000200027313 */ /* 0x000e22000030d800 */
[----:B------:R-:W-:-:S05]  /*1580*/  IMAD R7, R21, 0x100, R20 ;  /* 0x0000010015077824 */ /* 0x000fca00078e0214 */
[----:B------:R-:W-:Y:S01]  /*1590*/  IADD3 R7, R7, 0x80, RZ ;  /* 0x0000008007077810 */ /* 0x000fe20007ffe0ff */
[----:B0-----:R0:W-:Y:S06]  /*15a0*/  STG.E.64 desc[UR4][R10.64], R2 ;  /* 0x000000020a007986 */ /* 0x0011ec000c101b04 */
.L_x_7769:
[----:B------:R-:W-:Y:S05]  /*15b0*/  BSYNC B0 ;  /* 0x0000000000007941 */ /* 0x000fea0003800000 */
.L_x_7768:
[----:B------:R-:W-:Y:S02]  /*15c0*/  ULDC UR7, c[0x0][0x210] ;  /* 0x0000840000077ab9 */ /* 0x000fe40000000800 */
[----:B------:R-:W-:-:S13]  /*15d0*/  ISETP.GE.AND P0, PT, R7, UR7, PT ;  /* 0x0000000707007c0c */ /* 0x000fda000bf06270 */
[----:B------:R-:W-:Y:S05]  /*15e0*/  @P0 EXIT ;  /* 0x000000000000094d */ /* 0x000fea0003800000 */
[----:B------:R-:W1:Y:S01]  /*15f0*/  LDC R4, c[0x0][0x218] ;  /* 0x00008600ff047b82 */ /* 0x000e620000000800 */
[----:B------:R-:W-:Y:S01]  /*1600*/  HFMA2.MMA R0, -RZ, RZ, 0, 0 ;  /* 0x00000000ff007435 */ /* 0x000fe200000001ff */
[----:B0-----:R-:W-:Y:S01]  /*1610*/  IMAD.MOV.U32 R11, RZ, RZ, RZ ;  /* 0x000000ffff0b7224 */ /* 0x001fe200078e00ff */
        /* <DEDUP_REMOVED lines=295> */
[C---:B------:R-:W-:Y:S02]  /*2890*/  IMAD R11, R2.reuse, UR8, R11 ;  /* 0x00000008020b7c24 */ /* 0x040fe4000f8e020b */
[----:B-1----:R-:W-:Y:S02]  /*28a0*/  @P0 IMAD R8, R17, R8, R9 ;  /* 0x0000000811080224 */ /* 0x002fe400078e0209 */
[----:B------:R-:W-:Y:S02]  /*28b0*/  IMAD R0, R2, UR9, R0 ;  /* 0x0000000902007c24 */ /* 0x000fe4000f8e0200 */
[C---:B--2---:R-:W-:Y:S02]  /*28c0*/  @P0 IMAD R11, R8.reuse, R6, R11 ;  /* 0x00000006080b0224 */ /* 0x044fe400078e020b */
[----:B------:R-:W-:-:S07]  /*28d0*/  @P0 IMAD R0, R8, R7, R0 ;  /* 0x0000000708000224 */ /* 0x000fce00078e0200 */
.L_x_7773:
        /* <DEDUP_REMOVED lines=28> */
.L_x_7775:
[----:B------:R-:W-:Y:S05]  /*2aa0*/  BSYNC B0 ;  /* 0x0000000000007941 */ /* 0x000fea0003800000 */
.L_x_7774:
[----:B------:R-:W0:Y:S02]  /*2ab0*/  FRND.F64.TRUNC R2, R2 ;  /* 0x0000000200027313 */ /* 0x000e24000030d800 */
[----:B0-----:R-:W-:Y:S01]  /*2ac0*/  STG.E.64 desc[UR4][R10.64], R2 ;  /* 0x000000020a007986 */ /* 0x001fe2000c101b04 */
[----:B------:R-:W-:Y:S05]  /*2ad0*/  EXIT ;  /* 0x000000000000794d */ /* 0x000fea0003800000 */
        .weak           $__internal_9_$__cuda_sm20_div_rn_f64_full
        .type           $__internal_9_$__cuda_sm20_div_rn_f64_full,@function
        .size           $__internal_9_$__cuda_sm20_div_rn_f64_full,(.L_x_22706 - $__internal_9_$__cuda_sm20_div_rn_f64_full)
$__internal_9_$__cuda_sm20_div_rn_f64_full:
[C---:B------:R-:W-:Y:S01]  /*2ae0*/  FSETP.GEU.AND P0, PT, |R5|.reuse, 1.469367938527859385e-39, PT ;  /* 0x001000000500780b */ /* 0x040fe20003f0e200 */
[----:B------:R-:W-:Y:S01]  /*2af0*/  IMAD.U32 R2, RZ, RZ, UR6 ;  /* 0x00000006ff027e24 */ /* 0x000fe2000f8e00ff */
[----:B------:R-:W-:Y:S01]  /*2b00*/  MOV R4, UR6 ;  /* 0x0000000600047c02 */ /* 0x000fe20008000f00 */
[----:B------:R-:W-:Y:S01]  /*2b10*/  BSSY B2, `(.L_x_7776) ;  /* 0x0000055000027945 */ /* 0x000fe20003800000 */
[----:B------:R-:W-:Y:S02]  /*2b20*/  LOP3.LUT R3, R5, 0x800fffff, RZ, 0xc0, !PT ;  /* 0x800fffff05037812 */ /* 0x000fe400078ec0ff */
[----:B------:R-:W-:Y:S02]  /*2b30*/  FSETP.GEU.AND P2, PT, |R7|, 1.469367938527859385e-39, PT ;  /* 0x001000000700780b */ /* 0x000fe40003f4e200 */
[----:B------:R-:W-:Y:S02]  /*2b40*/  LOP3.LUT R3, R3, 0x3ff00000, RZ, 0xfc, !PT ;  /* 0x3ff0000003037812 */ /* 0x000fe400078efcff */
[----:B------:R-:W-:-:S02]  /*2b50*/  MOV R14, 0x1 ;  /* 0x00000001000e7802 */ /* 0x000fc40000000f00 */
[----:B------:R-:W-:Y:S01]  /*2b60*/  LOP3.LUT R12, R7, 0x7ff00000, RZ, 0xc0, !PT ;  /* 0x7ff00000070c7812 */ /* 0x000fe200078ec0ff */
[----:B------:R-:W-:Y:S01]  /*2b70*/  @!P0 DMUL R2, R4, 8.98846567431157953865e+307 ;  /* 0x7fe0000004028828 */ /* 0x000fe20000000000 */
[----:B------:R-:W-:-:S03]  /*2b80*/  LOP3.LUT R23, R5, 0x7ff00000, RZ, 0xc0, !PT ;  /* 0x7ff0000005177812 */ /* 0x000fc600078ec0ff */
[----:B------:R-:W-:Y:S01]  /*2b90*/  IMAD.MOV.U32 R22, RZ, RZ, R12 ;  /* 0x000000ffff167224 */ /* 0x000fe200078e000c */
[----:B------:R-:W-:Y:S01]  /*2ba0*/  ISETP.GE.U32.AND P1, PT, R12, R23, PT ;  /* 0x000000170c00720c */ /* 0x000fe20003f26070 */
[----:B------:R-:W0:Y:S01]  /*2bb0*/  MUFU.RCP64H R15, R3 ;  /* 0x00000003000f7308 */ /* 0x000e220000001800 */
[----:B------:R-:W-:-:S03]  /*2bc0*/  @!P2 LOP3.LUT R13, R5, 0x7ff00000, RZ, 0xc0, !PT ;  /* 0x7ff00000050da812 */ /* 0x000fc600078ec0ff */
[----:B------:R-:W-:Y:S02]  /*2bd0*/  @!P0 LOP3.LUT R23, R3, 0x7ff00000, RZ, 0xc0, !PT ;  /* 0x7ff0000003178812 */ /* 0x000fe400078ec0ff */
[----:B------:R-:W-:Y:S01]  /*2be0*/  @!P2 ISETP.GE.U32.AND P3, PT, R12, R13, PT ;  /* 0x0000000d0c00a20c */ /* 0x000fe20003f66070 */
[----:B------:R-:W-:Y:S01]  /*2bf0*/  IMAD.MOV.U32 R13, RZ, RZ, 0x1ca00000 ;  /* 0x1ca00000ff0d7424 */ /* 0x000fe200078e00ff */
[----:B------:R-:W-:-:S04]  /*2c00*/  IADD3 R25, R23, -0x1, RZ ;  /* 0xffffffff17197810 */ /* 0x000fc80007ffe0ff */
[----:B------:R-:W-:-:S04]  /*2c10*/  @!P2 SEL R17, R13, 0x63400000, !P3 ;  /* 0x634000000d11a807 */ /* 0x000fc80005800000 */
[----:B------:R-:W-:Y:S01]  /*2c20*/  @!P2 LOP3.LUT R18, R17, 0x80000000, R7, 0xf8, !PT ;  /* 0x800000001112a812 */ /* 0x000fe200078ef807 */
[----:B0-----:R-:W-:-:S03]  /*2c30*/  DFMA R8, R14, -R2, 1 ;  /* 0x3ff000000e08742b */ /* 0x001fc60000000802 */
[----:B------:R-:W-:Y:S02]  /*2c40*/  @!P2 LOP3.LUT R19, R18, 0x100000, RZ, 0xfc, !PT ;  /* 0x001000001213a812 */ /* 0x000fe400078efcff */
[----:B------:R-:W-:-:S03]  /*2c50*/  @!P2 MOV R18, RZ ;  /* 0x000000ff0012a202 */ /* 0x000fc60000000f00 */
[----:B------:R-:W-:-:S08]  /*2c60*/  DFMA R8, R8, R8, R8 ;  /* 0x000000080808722b */ /* 0x000fd00000000008 */
[----:B------:R-:W-:Y:S01]  /*2c70*/  DFMA R14, R14, R8, R14 ;  /* 0x000000080e0e722b */ /* 0x000fe2000000000e */
[----:B------:R-:W-:Y:S02]  /*2c80*/  SEL R9, R13, 0x63400000, !P1 ;  /* 0x634000000d097807 */ /* 0x000fe40004800000 */
[----:B------:R-:W-:Y:S02]  /*2c90*/  MOV R8, R6 ;  /* 0x0000000600087202 */ /* 0x000fe40000000f00 */
        /* <DEDUP_REMOVED lines=12> */
[----:B------:R-:W-:Y:S02]  /*2d60*/  LOP3.LUT R7, R5, 0x7ff00000, RZ, 0xc0, !PT ;  /* 0x7ff0000005077812 */ /* 0x000fe400078ec0ff */
[----:B------:R-:W-:Y:S02]  /*2d70*/  MOV R14, RZ ;  /* 0x000000ff000e7202 */ /* 0x000fe40000000f00 */
[CC--:B------:R-:W-:Y:S02]  /*2d80*/  VIADDMNMX R6, R12.reuse, -R7.reuse, 0xb9600000, !PT ;  /* 0xb96000000c067446 */ /* 0x0c0fe40007800907 */
[----:B------:R-:W-:Y:S02]  /*2d90*/  ISETP.GE.U32.AND P0, PT, R12, R7, PT ;  /* 0x000000070c00720c */ /* 0x000fe40003f06070 */
[----:B------:R-:W-:Y:S02]  /*2da0*/  VIMNMX R6, R6, 0x46a00000, PT ;  /* 0x46a0000006067848 */ /* 0x000fe40003fe0100 */
[----:B------:R-:W-:-:S05]  /*2db0*/  SEL R13, R13, 0x63400000, !P0 ;  /* 0x634000000d0d7807 */ /* 0x000fca0004000000 */
[----:B------:R-:W-:-:S05]  /*2dc0*/  IMAD.IADD R6, R6, 0x1, -R13 ;  /* 0x0000000106067824 */ /* 0x000fca00078e0a0d */
[----:B------:R-:W-:-:S06]  /*2dd0*/  IADD3 R15, R6, 0x7fe00000, RZ ;  /* 0x7fe00000060f7810 */ /* 0x000fcc0007ffe0ff */
        /* <DEDUP_REMOVED lines=19> */
.L_x_7777:
        /* <DEDUP_REMOVED lines=11> */
[----:B------:R-:W-:Y:S02]  /*2fc0*/  @P0 LOP3.LUT R2, R13, 0x7ff00000, RZ, 0xfc, !PT ;  /* 0x7ff000000d020812 */ /* 0x000fe400078efcff */
[----:B------:R-:W-:Y:S02]  /*2fd0*/  @!P0 MOV R12, RZ ;  /* 0x000000ff000c8202 */ /* 0x000fe40000000f00 */
[----:B------:R-:W-:Y:S02]  /*2fe0*/  @P0 MOV R12, RZ ;  /* 0x000000ff000c0202 */ /* 0x000fe40000000f00 */
[----:B------:R-:W-:Y:S01]  /*2ff0*/  @P0 MOV R13, R2 ;  /* 0x00000002000d0202 */ /* 0x000fe20000000f00 */
[----:B------:R-:W-:Y:S06]  /*3000*/  BRA `(.L_x_7778) ;  /* 0x0000000000147947 */ /* 0x000fec0003800000 */
.L_x_7780:
[----:B------:R-:W-:Y:S01]  /*3010*/  LOP3.LUT R13, R5, 0x80000, RZ, 0xfc, !PT ;  /* 0x00080000050d7812 */ /* 0x000fe200078efcff */
[----:B------:R-:W-:Y:S01]  /*3020*/  IMAD.MOV.U32 R12, RZ, RZ, R4 ;  /* 0x000000ffff0c7224 */ /* 0x000fe200078e0004 */
[----:B------:R-:W-:Y:S06]  /*3030*/  BRA `(.L_x_7778) ;  /* 0x0000000000087947 */ /* 0x000fec0003800000 */
.L_x_7779:
[----:B------:R-:W-:Y:S02]  /*3040*/  LOP3.LUT R13, R7, 0x80000, RZ, 0xfc, !PT ;  /* 0x00080000070d7812 */ /* 0x000fe400078efcff */
[----:B------:R-:W-:-:S07]  /*3050*/  MOV R12, R6 ;  /* 0x00000006000c7202 */ /* 0x000fce0000000f00 */
.L_x_7778:
[----:B------:R-:W-:Y:S05]  /*3060*/  BSYNC B2 ;  /* 0x0000000000027941 */ /* 0x000fea0003800000 */
.L_x_7776:
[----:B------:R-:W-:Y:S01]  /*3070*/  HFMA2.MMA R3, -RZ, RZ, 0, 0 ;  /* 0x00000000ff037435 */ /* 0x000fe200000001ff */
[----:B------:R-:W-:-:S05]  /*3080*/  MOV R2, R0 ;  /* 0x0000000000027202 */ /* 0x000fca0000000f00 */
[----:B------:R-:W-:Y:S05]  /*3090*/  RET.REL.NODEC R2 `(_ZN2at6native18elementwise_kernelILi128ELi2EZNS0_22gpu_kernel_impl_nocastINS0_13BUnaryFunctorIdddZZZNS0_15binary_internal21div_trunc_kernel_cudaERNS_18TensorIteratorBaseEENKUlvE1_clEvENKUlvE_clEvEUlddE_EEEEvS6_RKT_EUliE_EEviT1_) ;  /* 0xffffffcc02d87950 */ /* 0x000fea0003c3ffff */
.L_x_7781:
        /* <DEDUP_REMOVED lines=14> */
.L_x_22706:


//--------------------- .text._ZN2at6native27unrolled_elementwise_kernelINS0_13BUnaryFunctorIdddZZZNS0_15binary_internal21div_trunc_kernel_cudaERNS_18TensorIteratorBaseEENKUlvE1_clEvENKUlvE_clEvEUlddE_EESt5arrayIPcLm2EELi4E23TrivialOffsetCalculatorILi1EjESE_NS0_6memory15LoadWithoutCastENSF_16StoreWithoutCastEEEviT_T0_T2_T3_T4_T5_ --------------------------
	.section	.text._ZN2at6native27unrolled_elementwise_kernelINS0_13BUnaryFunctorIdddZZZNS0_15binary_internal21div_trunc_kernel_cudaERNS_18TensorIteratorBaseEENKUlvE1_clEvENKUlvE_clEvEUlddE_EESt5arrayIPcLm2EELi4E23TrivialOffsetCalculatorILi1EjESE_NS0_6memory15LoadWithoutCastENSF_16StoreWithoutCastEEEviT_T0_T2_T3_T4_T5_,"ax",@progbits
	.align	128
        .global         _ZN2at6native27unrolled_elementwise_kernelINS0_13BUnaryFunctorIdddZZZNS0_15binary_internal21div_trunc_kernel_cudaERNS_18TensorIteratorBaseEENKUlvE1_clEvENKUlvE_clEvEUlddE_EESt5arrayIPcLm2EELi4E23TrivialOffsetCalculatorILi1EjESE_NS0_6memory15LoadWithoutCastENSF_16StoreWithoutCastEEEviT_T0_T2_T3_T4_T5_
        .type           _ZN2at6native27unrolled_elementwise_kernelINS0_13BUnaryFunctorIdddZZZNS0_15binary_internal21div_trunc_kernel_cudaERNS_18TensorIteratorBaseEENKUlvE1_clEvENKUlvE_clEvEUlddE_EESt5arrayIPcLm2EELi4E23TrivialOffsetCalculatorILi1EjESE_NS0_6memory15LoadWithoutCastENSF_16StoreWithoutCastEEEviT_T0_T2_T3_T4_T5_,@function
        .size           _ZN2at6native27unrolled_elementwise_kernelINS0_13BUnaryFunctorIdddZZZNS0_15binary_internal21div_trunc_kernel_cudaERNS_18TensorIteratorBaseEENKUlvE1_clEvENKUlvE_clEvEUlddE_EESt5arrayIPcLm2EELi4E23TrivialOffsetCalculatorILi1EjESE_NS0_6memory15LoadWithoutCastENSF_16StoreWithoutCastEEEviT_T0_T2_T3_T4_T5_,(.L_x_22707 - _ZN2at6native27unrolled_elementwise_kernelINS0_13BUnaryFunctorIdddZZZNS0_15binary_internal21div_trunc_kernel_cudaERNS_18TensorIteratorBaseEENKUlvE1_clEvENKUlvE_clEvEUlddE_EESt5arrayIPcLm2EELi4E23TrivialOffsetCalculatorILi1EjESE_NS0_6memory15LoadWithoutCastENSF_16StoreWithoutCastEEEviT_T0_T2_T3_T4_T5_)
        .other          _ZN2at6native27unrolled_elementwise_kernelINS0_13BUnaryFunctorIdddZZZNS0_15binary_internal21div_trunc_kernel_cudaERNS_18TensorIteratorBaseEENKUlvE1_clEvENKUlvE_clEvEUlddE_EESt5arrayIPcLm2EELi4E23TrivialOffsetCalculatorILi1EjESE_NS0_6memory15LoadWithoutCastENSF_16StoreWithoutCastEEEviT_T0_T2_T3_T4_T5_,@"STO_CUDA_ENTRY STV_DEFAULT"
_ZN2at6native27unrolled_elementwise_kernelINS0_13BUnaryFunctorIdddZZZNS0_15binary_internal21div_trunc_kernel_cudaERNS_18TensorIteratorBaseEENKUlvE1_clEvENKUlvE_clEvEUlddE_EESt5arrayIPcLm2EELi4E23TrivialOffsetCalculatorILi1EjESE_NS0_6memory15LoadWithoutCastENSF_16StoreWithoutCastEEEviT_T0_T2_T3_T4_T5_:
.text._ZN2at6native27unrolled_elementwise_kernelINS0_13BUnaryFunctorIdddZZZNS0_15binary_internal21div_trunc_kernel_cudaERNS_18TensorIteratorBaseEENKUlvE1_clEvENKUlvE_clEvEUlddE_EESt5arrayIPcLm2EELi4E23TrivialOffsetCalculatorILi1EjESE_NS0_6memory15LoadWithoutCastENSF_16StoreWithoutCastEEEviT_T0_T2_T3_T4_T5_:
[----:B------:R-:W-:Y:S01]  /*0000*/  LDC R1, c[0x0][0x28] ;  /* 0x00000a00ff017b82 */ /* 0x000fe20000000800 */
[----:B------:R-:W0:Y:S07]  /*0010*/  S2R R2, SR_CTAID.X ;  /* 0x0000000000027919 */ /* 0x000e2e0000002500 */
[----:B------:R-:W0:Y:S01]  /*0020*/  LDC R5, c[0x0][0x210] ;  /* 0x00008400ff057b82 */ /* 0x000e220000000800 */
[----:B------:R-:W-:Y:S01]  /*0030*/  CS2R R28, SRZ ;  /* 0x00000000001c7805 */ /* 0x000fe2000001ff00 */
[----:B------:R-:W-:Y:S01]  /*0040*/  ULDC.64 UR4, c[0x0][0x208] ;  /* 0x0000820000047ab9 */ /* 0x000fe20000000a00 */
[----:B------:R-:W1:Y:S01]  /*0050*/  S2R R3, SR_TID.X ;  /* 0x0000000000037919 */ /* 0x000e620000002100 */
[----:B0-----:R-:W-:-:S02]  /*0060*/  IMAD R4, R2, -0x200, R5 ;  /* 0xfffffe0002047824 */ /* 0x001fc400078e0205 */
[----:B-1----:R-:W-:-:S03]  /*0070*/  IMAD.MOV.U32 R5, RZ, RZ, R3 ;  /* 0x000000ffff057224 */ /* 0x002fc600078e0003 */
[----:B------:R-:W-:-:S13]  /*0080*/  ISETP.GE.AND P1, PT, R3, R4, PT ;  /* 0x000000040300720c */ /* 0x000fda0003f26270 */
[----:B------:R-:W-:Y:S01]  /*0090*/  @!P1 IMAD R11, R2, 0x200, R5 ;  /* 0x00000200020b9824 */ /* 0x000fe200078e0205 */
[----:B------:R-:W0:Y:S01]  /*00a0*/  @!P1 LDC.64 R12, c[0x0][0x230] ;  /* 0x00008c00ff0c9b82 */ /* 0x000e220000000a00 */
[----:B------:R-:W-:-:S05]  /*00b0*/  @!P1 VIADD R5, R5, 0x80 ;  /* 0x0000008005059836 */ /* 0x000fca0000000000 */
[----:B------:R-:W-:-:S13]  /*00c0*/  ISETP.GE.AND P0, PT, R5, R4, PT ;  /* 0x000000040500720c */ /* 0x000fda0003f06270 */
[----:B------:R-:W-:Y:S01]  /*00d0*/  @!P0 IMAD R17, R2, 0x200, R5 ;  /* 0x0000020002118824 */ /* 0x000fe200078e0205 */
[----:B------:R-:W1:Y:S01]  /*00e0*/  @!P0 LDC.64 R6, c[0x0][0x230] ;  /* 0x00008c00ff068b82 */ /* 0x000e620000000a00 */
[----:B------:R-:W-:Y:S02]  /*00f0*/  @!P0 VIADD R5, R5, 0x80 ;  /* 0x0000008005058836 */ /* 0x000fe40000000000 */
[----:B0-----:R-:W-:Y:S01]  /*0100*/  @!P1 IMAD.WIDE.U32 R12, R11, 0x8, R12 ;  /* 0x000000080b0c9825 */ /* 0x001fe200078e000c */
[----:B------:R-:W-:Y:S02]  /*0110*/  CS2R R10, SRZ ;  /* 0x00000000000a7805 */ /* 0x000fe4000001ff00 */
[----:B------:R-:W-:-:S13]  /*0120*/  ISETP.GE.AND P3, PT, R5, R4, PT ;  /* 0x000000040500720c */ /* 0x000fda0003f66270 */
[C---:B------:R-:W-:Y:S01]  /*0130*/  @!P3 IMAD R19, R2.reuse, 0x200, R5 ;  /* 0x000002000213b824 */ /* 0x040fe200078e0205 */
[----:B------:R-:W0:Y:S01]  /*0140*/  @!P3 LDC.64 R8, c[0x0][0x230] ;  /* 0x00008c00ff08bb82 */ /* 0x000e220000000a00 */
[----:B------:R-:W-:Y:S02]  /*0150*/  @!P3 VIADD R5, R5, 0x80 ;  /* 0x000000800505b836 */ /* 0x000fe40000000000 */
[----:B-1----:R-:W-:Y:S01]  /*0160*/  @!P0 IMAD.WIDE.U32 R16, R17, 0x8, R6 ;  /* 0x0000000811108825 */ /* 0x002fe200078e0006 */
[----:B------:R-:W-:Y:S02]  /*0170*/  CS2R R6, SRZ ;  /* 0x0000000000067805 */ /* 0x000fe4000001ff00 */
[----:B------:R-:W-:Y:S02]  /*0180*/  ISETP.GE.AND P2, PT, R5, R4, PT ;  /* 0x000000040500720c */ /* 0x000fe40003f46270 */
[----:B------:R1:W5:Y:S04]  /*0190*/  @!P0 LDG.E.64 R28, desc[UR4][R16.64] ;  /* 0x00000004101c8981 */ /* 0x000368000c1e1b00 */
[----:B------:R1:W5:Y:S07]  /*01a0*/  @!P1 LDG.E.64 R6, desc[UR4][R12.64] ;  /* 0x000000040c069981 */ /* 0x00036e000c1e1b00 */
[----:B------:R-:W2:Y:S01]  /*01b0*/  @!P2 LDC.64 R14, c[0x0][0x230] ;  /* 0x00008c00ff0eab82 */ /* 0x000ea20000000a00 */
[----:B------:R-:W-:-:S02]  /*01c0*/  @!P2 IMAD R5, R2, 0x200, R5 ;  /* 0x000002000205a824 */ /* 0x000fc400078e0205 */
[----:B0-----:R-:W-:Y:S01]  /*01d0*/  @!P3 IMAD.WIDE.U32 R18, R19, 0x8, R8 ;  /* 0x000000081312b825 */ /* 0x001fe200078e0008 */
[----:B------:R-:W-:-:S06]  /*01e0*/  CS2R R8, SRZ ;  /* 0x0000000000087805 */ /* 0x000fcc000001ff00 */
[----:B------:R1:W5:Y:S01]  /*01f0*/  @!P3 LDG.E.64 R8, desc[UR4][R18.64] ;  /* 0x000000041208b981 */ /* 0x000362000c1e1b00 */
[----:B--2---:R-:W-:-:S05]  /*0200*/  @!P2 IMAD.WIDE.U32 R14, R5, 0x8, R14 ;  /* 0x00000008050ea825 */ /* 0x004fca00078e000e */
[----:B------:R1:W5:Y:S01]  /*0210*/  @!P2 LDG.E.64 R10, desc[UR4][R14.64] ;  /* 0x000000040e0aa981 */ /* 0x000362000c1e1b00 */
[----:B------:R-:W0:Y:S01]  /*0220*/  LDC R5, c[0x0][0x224] ;  /* 0x00008900ff057b82 */ /* 0x000e220000000800 */
[----:B------:R-:W-:Y:S01]  /*0230*/  ULDC UR6, c[0x0][0x220] ;  /* 0x0000880000067ab9 */ /* 0x000fe20000000800 */
[----:B------:R-:W-:Y:S04]  /*0240*/  BSSY B0, `(.L_x_7782) ;  /* 0x0000019000007945 */ /* 0x000fe80003800000 */
[----:B------:R-:W-:Y:S05]  /*0250*/  @P1 BRA `(.L_x_7783) ;  /* 0x00000000005c1947 */ /* 0x000fea0003800000 */
[----:B-1----:R-:W1:Y:S01]  /*0260*/  LDC.64 R16, c[0x0][0x220] ;  /* 0x00008800ff107b82 */ /* 0x002e620000000a00 */
[----:B------:R-:W-:Y:S01]  /*0270*/  ULDC UR7, c[0x0][0x224] ;  /* 0x0000890000077ab9 */ /* 0x000fe20000000800 */
[----:B------:R-:W-:Y:S01]  /*0280*/  HFMA2.MMA R12, -RZ, RZ, 0, 5.9604644775390625e-08 ;  /* 0x00000001ff0c7435 */ /* 0x000fe200000001ff */
[----:B------:R-:W1:Y:S01]  /*0290*/  MUFU.RCP64H R13, UR7 ;  /* 0x00000007000d7d08 */ /* 0x000e620008001800 */
[----:B-----5:R-:W-:Y:S01]  /*02a0*/  FSETP.GEU.AND P2, PT, |R7|, 6.5827683646048100446e-37, PT ;  /* 0x036000000700780b */ /* 0x020fe20003f4e200 */
[----:B------:R-:W-:Y:S05]  /*02b0*/  BSSY B1, `(.L_x_7784) ;  /* 0x0000010000017945 */ /* 0x000fea0003800000 */
        /* <DEDUP_REMOVED lines=12> */
[----:B0-----:R-:W-:Y:S05]  /*0380*/  CALL.REL.NOINC `($__internal_10_$__cuda_sm20_div_rn_f64_full) ;  /* 0x0000000400e87944 */ /* 0x001fea0003c00000 */
[----:B------:R-:W-:Y:S02]  /*0390*/  IMAD.MOV.U32 R12, RZ, RZ, R14 ;  /* 0x000000ffff0c7224 */ /* 0x000fe400078e000e */
[----:B------:R-:W-:-:S07]  /*03a0*/  IMAD.MOV.U32 R13, RZ, RZ, R15 ;  /* 0x000000ffff0d7224 */ /* 0x000fce00078e000f */
.L_x_7785:
[----:B------:R-:W-:Y:S05]  /*03b0*/  BSYNC B1 ;  /* 0x0000000000017941 */ /* 0x000fea0003800000 */
.L_x_7784:
[----:B------:R-:W2:Y:S02]  /*03c0*/  FRND.F64.TRUNC R12, R12 ;  /* 0x0000000c000c7313 */ /* 0x000ea4000030d800 */
.L_x_7783:
[----:B------:R-:W-:Y:S05]  /*03d0*/  BSYNC B0 ;  /* 0x0000000000007941 */ /* 0x000fea0003800000 */
.L_x_7782:
[----:B-----5:R-:W-:Y:S01]  /*03e0*/  VIADD R7, R3, 0x80 ;  /* 0x0000008003077836 */ /* 0x020fe20000000000 */
[----:B------:R-:W-:Y:S04]  /*03f0*/  BSSY B0, `(.L_x_7786) ;  /* 0x000001c000007945 */ /* 0x000fe80003800000 */
[----:B------:R-:W-:-:S13]  /*0400*/  ISETP.GE.AND P0, PT, R7, R4, PT ;  /* 0x000000040700720c */ /* 0x000fda0003f06270 */
[----:B------:R-:W-:Y:S05]  /*0410*/  @P0 BRA `(.L_x_7787) ;  /* 0x0000000000640947 */ /* 0x000fea0003800000 */
[----:B-1----:R-:W1:Y:S01]  /*0420*/  LDC.64 R14, c[0x0][0x220] ;  /* 0x00008800ff0e7b82 */ /* 0x002e620000000a00 */
[----:B------:R-:W-:Y:S01]  /*0430*/  ULDC UR7, c[0x0][0x224] ;  /* 0x0000890000077ab9 */ /* 0x000fe20000000800 */
[----:B------:R-:W-:Y:S01]  /*0440*/  IMAD.MOV.U32 R6, RZ, RZ, 0x1 ;  /* 0x00000001ff067424 */ /* 0x000fe200078e00ff */
[----:B------:R-:W1:Y:S01]  /*0450*/  MUFU.RCP64H R7, UR7 ;  /* 0x0000000700077d08 */ /* 0x000e620008001800 */
[----:B------:R-:W-:Y:S01]  /*0460*/  FSETP.GEU.AND P2, PT, |R29|, 6.5827683646048100446e-37, PT ;  /* 0x036000001d00780b */ /* 0x000fe20003f4e200 */
[----:B------:R-:W-:Y:S03]  /*0470*/  BSSY B1, `(.L_x_7788) ;  /* 0x0000012000017945 */ /* 0x000fe60003800000 */
        /* <DEDUP_REMOVED lines=14> */
[----:B0-2---:R-:W-:Y:S05]  /*0560*/  CALL.REL.NOINC `($__internal_10_$__cuda_sm20_div_rn_f64_full) ;  /* 0x0000000400707944 */ /* 0x005fea0003c00000 */
[----:B------:R-:W-:Y:S01]  /*0570*/  IMAD.MOV.U32 R6, RZ, RZ, R14 ;  /* 0x000000ffff067224 */ /* 0x000fe200078e000e */
[----:B------:R-:W-:-:S07]  /*0580*/  MOV R7, R15 ;  /* 0x0000000f00077202 */ /* 0x000fce0000000f00 */
.L_x_7789:
[----:B------:R-:W-:Y:S05]  /*0590*/  BSYNC B1 ;  /* 0x0000000000017941 */ /* 0x000fea0003800000 */
.L_x_7788:
[----:B------:R3:W4:Y:S02]  /*05a0*/  FRND.F64.TRUNC R28, R6 ;  /* 0x00000006001c7313 */ /* 0x000724000030d800 */
.L_x_7787:
[----:B------:R-:W-:Y:S05]  /*05b0*/  BSYNC B0 ;  /* 0x0000000000007941 */ /* 0x000fea0003800000 */
.L_x_7786:
[----:B---3--:R-:W-:Y:S01]  /*05c0*/  VIADD R7, R3, 0x100 ;  /* 0x0000010003077836 */ /* 0x008fe20000000000 */
        /* <DEDUP_REMOVED lines=23> */
[----:B0-2-4-:R-:W-:Y:S05]  /*0740*/  CALL.REL.NOINC `($__internal_10_$__cuda_sm20_div_rn_f64_full) ;  /* 0x0000000000f87944 */ /* 0x015fea0003c00000 */
[----:B------:R-:W-:Y:S02]  /*0750*/  IMAD.MOV.U32 R6, RZ, RZ, R14 ;  /* 0x000000ffff067224 */ /* 0x000fe400078e000e */
[----:B------:R-:W-:-:S07]  /*0760*/  IMAD.MOV.U32 R7, RZ, RZ, R15 ;  /* 0x000000ffff077224 */ /* 0x000fce00078e000f */
.L_x_7793:
[----:B------:R-:W-:Y:S05]  /*0770*/  BSYNC B1 ;  /* 0x0000000000017941 */ /* 0x000fea0003800000 */
.L_x_7792:
[----:B------:R3:W1:Y:S02]  /*0780*/  FRND.F64.TRUNC R8, R6 ;  /* 0x0000000600087313 */ /* 0x000664000030d800 */
.L_x_7791:
[----:B------:R-:W-:Y:S05]  /*0790*/  BSYNC B0 ;  /* 0x0000000000007941 */ /* 0x000fea0003800000 */
.L_x_7790:
[----:B---3--:R-:W-:Y:S01]  /*07a0*/  VIADD R7, R3, 0x180 ;  /* 0x0000018003077836 */ /* 0x008fe20000000000 */
[----:B------:R-:W-:Y:S04]  /*07b0*/  BSSY B0, `(.L_x_7794) ;  /* 0x000001c000007945 */ /* 0x000fe80003800000 */
[----:B------:R-:W-:-:S13]  /*07c0*/  ISETP.GE.AND P0, PT, R7, R4, PT ;  /* 0x000000040700720c */ /* 0x000fda0003f06270 */
[----:B------:R-:W-:Y:S05]  /*07d0*/  @P0 BRA `(.L_x_7795) ;  /* 0x0000000000640947 */ /* 0x000fea0003800000 */
[----:B-1----:R-:W1:Y:S01]  /*07e0*/  LDC.64 R14, c[0x0][0x220] ;  /* 0x00008800ff0e7b82 */ /* 0x002e620000000a00 */
[----:B------:R-:W-:Y:S01]  /*07f0*/  ULDC UR7, c[0x0][0x224] ;  /* 0x0000890000077ab9 */ /* 0x000fe20000000800 */
[----:B------:R-:W-:Y:S01]  /*0800*/  MOV R6, 0x1 ;  /* 0x0000000100067802 */ /* 0x000fe20000000f00 */
        /* <DEDUP_REMOVED lines=20> */
.L_x_7797:
[----:B------:R-:W-:Y:S05]  /*0950*/  BSYNC B1 ;  /* 0x0000000000017941 */ /* 0x000fea0003800000 */
.L_x_7796:
[----:B------:R-:W3:Y:S02]  /*0960*/  FRND.F64.TRUNC R6, R6 ;  /* 0x0000000600067313 */ /* 0x000ee4000030d800 */
.L_x_7795:
[----:B------:R-:W-:Y:S05]  /*0970*/  BSYNC B0 ;  /* 0x0000000000007941 */ /* 0x000fea0003800000 */
.L_x_7794:
[----:B0-----:R-:W0:Y:S01]  /*0980*/  @!P1 S2R R5, SR_TID.X ;  /* 0x0000000000059919 */ /* 0x001e220000002100 */
[----:B------:R-:W5:Y:S01]  /*0990*/  @!P1 LDC.64 R10, c[0x0][0x228] ;  /* 0x00008a00ff0a9b82 */ /* 0x000f620000000a00 */
[----:B------:R-:W-:Y:S01]  /*09a0*/  BSSY B0, `(.L_x_7798) ;  /* 0x0000011000007945 */ /* 0x000fe20003800000 */
[----:B0-----:R-:W-:Y:S02]  /*09b0*/  @!P1 VIADD R3, R5, 0x80 ;  /* 0x0000008005039836 */ /* 0x001fe40000000000 */
[----:B------:R-:W-:-:S03]  /*09c0*/  @!P1 IMAD R5, R2, 0x200, R5 ;  /* 0x0000020002059824 */ /* 0x000fc600078e0205 */
[----:B------:R-:W-:Y:S01]  /*09d0*/  ISETP.GE.AND P0, PT, R3, R4, PT ;  /* 0x000000040300720c */ /* 0x000fe20003f06270 */
[----:B-----5:R-:W-:-:S05]  /*09e0*/  @!P1 IMAD.WIDE.U32 R10, R5, 0x8, R10 ;  /* 0x00000008050a9825 */ /* 0x020fca00078e000a */
[----:B--2---:R0:W-:Y:S07]  /*09f0*/  @!P1 STG.E.64 desc[UR4][R10.64], R12 ;  /* 0x0000000c0a009986 */ /* 0x0041ee000c101b04 */
[----:B------:R-:W-:Y:S05]  /*0a00*/  @P0 BRA `(.L_x_7799) ;  /* 0x0000000000280947 */ /* 0x000fea0003800000 */
[----:B01----:R-:W0:Y:S01]  /*0a10*/  LDC.64 R12, c[0x0][0x228] ;  /* 0x00008a00ff0c7b82 */ /* 0x003e220000000a00 */
[----:B------:R-:W-:Y:S01]  /*0a20*/  LEA R11, R2, R3, 0x9 ;  /* 0x00000003020b7211 */ /* 0x000fe200078e48ff */
[----:B------:R-:W-:-:S05]  /*0a30*/  VIADD R3, R3, 0x80 ;  /* 0x0000008003037836 */ /* 0x000fca0000000000 */
[----:B------:R-:W-:-:S13]  /*0a40*/  ISETP.GE.AND P0, PT, R3, R4, PT ;  /* 0x000000040300720c */ /* 0x000fda0003f06270 */
[----:B------:R-:W-:Y:S02]  /*0a50*/  @!P0 IMAD R5, R2, 0x200, R3 ;  /* 0x0000020002058824 */ /* 0x000fe400078e0203 */
[----:B------:R-:W-:Y:S02]  /*0a60*/  @!P0 VIADD R3, R3, 0x80 ;  /* 0x0000008003038836 */ /* 0x000fe40000000000 */
[----:B0-----:R-:W-:-:S04]  /*0a70*/  IMAD.WIDE.U32 R10, R11, 0x8, R12 ;  /* 0x000000080b0a7825 */ /* 0x001fc800078e000c */
[----:B------:R-:W-:Y:S01]  /*0a80*/  @!P0 IMAD.WIDE.U32 R12, R5, 0x8, R12 ;  /* 0x00000008050c8825 */ /* 0x000fe200078e000c */
[----:B----4-:R2:W-:Y:S04]  /*0a90*/  STG.E.64 desc[UR4][R10.64], R28 ;  /* 0x0000001c0a007986 */ /* 0x0105e8000c101b04 */
[----:B------:R2:W-:Y:S02]  /*0aa0*/  @!P0 STG.E.64 desc[UR4][R12.64], R8 ;  /* 0x000000080c008986 */ /* 0x0005e4000c101b04 */
.L_x_7799:
[----:B------:R-:W-:Y:S05]  /*0ab0*/  BSYNC B0 ;  /* 0x0000000000007941 */ /* 0x000fea0003800000 */
.L_x_7798:
[----:B------:R-:W-:-:S13]  /*0ac0*/  ISETP.GE.AND P0, PT, R3, R4, PT ;  /* 0x000000040300720c */ /* 0x000fda0003f06270 */
[----:B------:R-:W-:Y:S05]  /*0ad0*/  @P0 EXIT ;  /* 0x000000000000094d */ /* 0x000fea0003800000 */
[----:B------:R-:W5:Y:S01]  /*0ae0*/  LDC.64 R4, c[0x0][0x228] ;  /* 0x00008a00ff047b82 */ /* 0x000f620000000a00 */
[----:B------:R-:W-:-:S04]  /*0af0*/  IMAD R3, R2, 0x200, R3 ;  /* 0x0000020002037824 */ /* 0x000fc800078e0203 */
[----:B-----5:R-:W-:-:S05]  /*0b00*/  IMAD.WIDE.U32 R2, R3, 0x8, R4 ;  /* 0x0000000803027825 */ /* 0x020fca00078e0004 */
[----:B---3--:R-:W-:Y:S01]  /*0b10*/  STG.E.64 desc[UR4][R2.64], R6 ;  /* 0x0000000602007986 */ /* 0x008fe2000c101b04 */
[----:B------:R-:W-:Y:S05]  /*0b20*/  EXIT ;  /* 0x000000000000794d */ /* 0x000fea0003800000 */
        .weak           $__internal_10_$__cuda_sm20_div_rn_f64_full
        .type           $__internal_10_$__cuda_sm20_div_rn_f64_full,@function
        .size           $__internal_10_$__cuda_sm20_div_rn_f64_full,(.L_x_22707 - $__internal_10_$__cuda_sm20_div_rn_f64_full)
$__internal_10_$__cuda_sm20_div_rn_f64_full:
[C---:B------:R-:W-:Y:S01]  /*0b30*/  FSETP.GEU.AND P0, PT, |R5|.reuse, 1.469367938527859385e-39, PT ;  /* 0x001000000500780b */ /* 0x040fe20003f0e200 */
[----:B------:R-:W-:Y:S01]  /*0b40*/  IMAD.U32 R16, RZ, RZ, UR6 ;  /* 0x00000006ff107e24 */ /* 0x000fe2000f8e00ff */
[----:B------:R-:W-:Y:S01]  /*0b50*/  MOV R17, R5 ;  /* 0x0000000500117202 */ /* 0x000fe20000000f00 */
[----:B------:R-:W-:Y:S01]  /*0b60*/  IMAD.U32 R14, RZ, RZ, UR6 ;  /* 0x00000006ff0e7e24 */ /* 0x000fe2000f8e00ff */
[C---:B------:R-:W-:Y:S01]  /*0b70*/  LOP3.LUT R15, R5.reuse, 0x800fffff, RZ, 0xc0, !PT ;  /* 0x800fffff050f7812 */ /* 0x040fe200078ec0ff */
[----:B------:R-:W-:Y:S01]  /*0b80*/  IMAD.MOV.U32 R19, RZ, RZ, R7 ;  /* 0x000000ffff137224 */ /* 0x000fe200078e0007 */
[----:B------:R-:W-:Y:S01]  /*0b90*/  LOP3.LUT R31, R5, 0x7ff00000, RZ, 0xc0, !PT ;  /* 0x7ff00000051f7812 */ /* 0x000fe200078ec0ff */
[----:B------:R-:W-:Y:S01]  /*0ba0*/  IMAD.MOV.U32 R20, RZ, RZ, 0x1 ;  /* 0x00000001ff147424 */ /* 0x000fe200078e00ff */
[----:B------:R-:W-:Y:S01]  /*0bb0*/  LOP3.LUT R15, R15, 0x3ff00000, RZ, 0xfc, !PT ;  /* 0x3ff000000f0f7812 */ /* 0x000fe200078efcff */
[----:B------:R-:W-:Y:S01]  /*0bc0*/  IMAD.MOV.U32 R18, RZ, RZ, R6 ;  /* 0x000000ffff127224 */ /* 0x000fe200078e0006 */
[C---:B------:R-:W-:Y:S01]  /*0bd0*/  FSETP.GEU.AND P3, PT, |R19|.reuse, 1.469367938527859385e-39, PT ;  /* 0x001000001300780b */ /* 0x040fe20003f6e200 */
[----:B------:R-:W-:Y:S01]  /*0be0*/  BSSY B2, `(.L_x_7800) ;  /* 0x0000050000027945 */ /* 0x000fe20003800000 */
[----:B------:R-:W-:Y:S01]  /*0bf0*/  LOP3.LUT R6, R19, 0x7ff00000, RZ, 0xc0, !PT ;  /* 0x7ff0000013067812 */ /* 0x000fe200078ec0ff */
[----:B------:R-:W-:-:S03]  /*0c00*/  @!P0 DMUL R14, R16, 8.98846567431157953865e+307 ;  /* 0x7fe00000100e8828 */ /* 0x000fc60000000000 */
[C---:B------:R-:W-:Y:S02]  /*0c10*/  ISETP.GE.U32.AND P2, PT, R6.reuse, R31, PT ;  /* 0x0000001f0600720c */ /* 0x040fe40003f46070 */
[----:B------:R-:W-:Y:S01]  /*0c20*/  MOV R30, R6 ;  /* 0x00000006001e7202 */ /* 0x000fe20000000f00 */
[----:B------:R-:W0:Y:S04]  /*0c30*/  MUFU.RCP64H R21, R15 ;  /* 0x0000000f00157308 */ /* 0x000e280000001800 */
[----:B------:R-:W-:Y:S01]  /*0c40*/  @!P3 LOP3.LUT R7, R17, 0x7ff00000, RZ, 0xc0, !PT ;  /* 0x7ff000001107b812 */ /* 0x000fe200078ec0ff */
[----:B------:R-:W-:Y:S01]  /*0c50*/  @!P3 IMAD.MOV.U32 R24, RZ, RZ, RZ ;  /* 0x000000ffff18b224 */ /* 0x000fe200078e00ff */
[----:B------:R-:W-:Y:S02]  /*0c60*/  @!P0 LOP3.LUT R31, R15, 0x7ff00000, RZ, 0xc0, !PT ;  /* 0x7ff000000f1f8812 */ /* 0x000fe400078ec0ff */
[----:B------:R-:W-:Y:S01]  /*0c70*/  @!P3 ISETP.GE.U32.AND P4, PT, R6, R7, PT ;  /* 0x000000070600b20c */ /* 0x000fe20003f86070 */
[----:B------:R-:W-:-:S02]  /*0c80*/  IMAD.MOV.U32 R7, RZ, RZ, 0x1ca00000 ;  /* 0x1ca00000ff077424 */ /* 0x000fc400078e00ff */
[----:B------:R-:W-:-:S03]  /*0c90*/  VIADD R32, R31, 0xffffffff ;  /* 0xffffffff1f207836 */ /* 0x000fc60000000000 */
[----:B------:R-:W-:Y:S01]  /*0ca0*/  @!P3 SEL R25, R7, 0x63400000, !P4 ;  /* 0x634000000719b807 */ /* 0x000fe20006000000 */
[----:B0-----:R-:W-:-:S03]  /*0cb0*/  DFMA R22, R20, -R14, 1 ;  /* 0x3ff000001416742b */ /* 0x001fc6000000080e */
[----:B------:R-:W-:-:S04]  /*0cc0*/  @!P3 LOP3.LUT R25, R25, 0x80000000, R19, 0xf8, !PT ;  /* 0x800000001919b812 */ /* 0x000fc800078ef813 */
[----:B------:R-:W-:Y:S01]  /*0cd0*/  @!P3 LOP3.LUT R25, R25, 0x100000, RZ, 0xfc, !PT ;  /* 0x001000001919b812 */ /* 0x000fe200078efcff */
        /* <DEDUP_REMOVED lines=12> */
[----:B------:R-:W-:-:S03]  /*0da0*/  DFMA R24, R22, -R14, R20 ;  /* 0x8000000e1618722b */ /* 0x000fc60000000014 */
[----:B------:R-:W-:-:S05]  /*0db0*/  ISETP.GT.U32.OR P0, PT, R32, 0x7feffffe, P0 ;  /* 0x7feffffe2000780c */ /* 0x000fca0000704470 */
[----:B------:R-:W-:-:S08]  /*0dc0*/  DFMA R24, R26, R24, R22 ;  /* 0x000000181a18722b */ /* 0x000fd00000000016 */
        /* <DEDUP_REMOVED lines=19> */
[----:B------:R-:W-:Y:S01]  /*0f00*/  IMAD.MOV.U32 R14, RZ, RZ, RZ ;  /* 0x000000ffff0e7224 */ /* 0x000fe200078e00ff */
[----:B------:R-:W-:-:S05]  /*0f10*/  DMUL.RP R18, R24, R18 ;  /* 0x0000001218127228 */ /* 0x000fca0000008000 */
[----:B------:R-:W-:-:S05]  /*0f20*/  DFMA R14, R6, -R14, R24 ;  /* 0x8000000e060e722b */ /* 0x000fca0000000018 */
[----:B------:R-:W-:Y:S02]  /*0f30*/  LOP3.LUT R17, R19, R17, RZ, 0x3c, !PT ;  /* 0x0000001113117212 */ /* 0x000fe400078e3cff */
[----:B------:R-:W-:-:S04]  /*0f40*/  IADD3 R14, -R22, -0x43300000, RZ ;  /* 0xbcd00000160e7810 */ /* 0x000fc80007ffe1ff */
[----:B------:R-:W-:-:S04]  /*0f50*/  FSETP.NEU.AND P0, PT, |R15|, R14, PT ;  /* 0x0000000e0f00720b */ /* 0x000fc80003f0d200 */
[----:B------:R-:W-:Y:S02]  /*0f60*/  FSEL R6, R18, R6, !P0 ;  /* 0x0000000612067208 */ /* 0x000fe40004000000 */
[----:B------:R-:W-:Y:S01]  /*0f70*/  FSEL R7, R17, R7, !P0 ;  /* 0x0000000711077208 */ /* 0x000fe20004000000 */
[----:B------:R-:W-:Y:S06]  /*0f80*/  BRA `(.L_x_7802) ;  /* 0x0000000000547947 */ /* 0x000fec0003800000 */
.L_x_7801:
        /* <DEDUP_REMOVED lines=16> */
.L_x_7804:
[----:B------:R-:W-:Y:S02]  /*1090*/  LOP3.LUT R7, R17, 0x80000, RZ, 0xfc, !PT ;  /* 0x0008000011077812 */ /* 0x000fe400078efcff */
[----:B------:R-:W-:Y:S01]  /*10a0*/  MOV R6, R16 ;  /* 0x0000001000067202 */ /* 0x000fe20000000f00 */
[----:B------:R-:W-:Y:S06]  /*10b0*/  BRA `(.L_x_7802) ;  /* 0x0000000000087947 */ /* 0x000fec0003800000 */
.L_x_7803:
[----:B------:R-:W-:Y:S01]  /*10c0*/  LOP3.LUT R7, R19, 0x80000, RZ, 0xfc, !PT ;  /* 0x0008000013077812 */ /* 0x000fe200078efcff */
[----:B------:R-:W-:-:S07]  /*10d0*/  IMAD.MOV.U32 R6, RZ, RZ, R18 ;  /* 0x000000ffff067224 */ /* 0x000fce00078e0012 */
.L_x_7802:
[----:B------:R-:W-:Y:S05]  /*10e0*/  BSYNC B2 ;  /* 0x0000000000027941 */ /* 0x000fea0003800000 */
.L_x_7800:
[----:B------:R-:W-:Y:S02]  /*10f0*/  IMAD.MOV.U32 R14, RZ, RZ, R6 ;  /* 0x000000ffff0e7224 */ /* 0x000fe400078e0006 */
[----:B------:R-:W-:Y:S02]  /*1100*/  IMAD.MOV.U32 R15, RZ, RZ, R7 ;  /* 0x000000ffff0f7224 */ /* 0x000fe400078e0007 */
[----:B------:R-:W-:Y:S02]  /*1110*/  IMAD.MOV.U32 R6, RZ, RZ, R0 ;  /* 0x000000ffff067224 */ /* 0x000fe400078e0000 */
[----:B------:R-:W-:-:S04]  /*1120*/  IMAD.MOV.U32 R7, RZ, RZ, 0x0 ;  /* 0x00000000ff077424 */ /* 0x000fc800078e00ff */
[----:B------:R-:W-:Y:S05]  /*1130*/  RET.REL.NODEC R6 `(_ZN2at6native27unrolled_elementwise_kernelINS0_13BUnaryFunctorIdddZZZNS0_15binary_internal21div_trunc_kernel_cudaERNS_18TensorIteratorBaseEENKUlvE1_clEvENKUlvE_clEvEUlddE_EESt5arrayIPcLm2EELi4E23TrivialOffsetCalculatorILi1EjESE_NS0_6memory15LoadWithoutCastENSF_16StoreWithoutCastEEEviT_T0_T2_T3_T4_T5_) ;  /* 0xffffffec06b07950 */ /* 0x000fea0003c3ffff */
.L_x_7805:
        /* <DEDUP_REMOVED lines=12> */
.L_x_22707:


//--------------------- .text._ZN2at6native29vectorized_elementwise_kernelILi2ENS0_13BUnaryFunctorIdddZZZNS0_15binary_internal21div_trunc_kernel_cudaERNS_18TensorIteratorBaseEENKUlvE1_clEvENKUlvE_clEvEUlddE_EESt5arrayIPcLm2EEEEviT0_T1_ --------------------------
	.section	.text._ZN2at6native29vectorized_elementwise_kernelILi2ENS0_13BUnaryFunctorIdddZZZNS0_15binary_internal21div_trunc_kernel_cudaERNS_18TensorIteratorBaseEENKUlvE1_clEvENKUlvE_clEvEUlddE_EESt5arrayIPcLm2EEEEviT0_T1_,"ax",@progbits
	.align	128
        .global         _ZN2at6native29vectorized_elementwise_kernelILi2ENS0_13BUnaryFunctorIdddZZZNS0_15binary_internal21div_trunc_kernel_cudaERNS_18TensorIteratorBaseEENKUlvE1_clEvENKUlvE_clEvEUlddE_EESt5arrayIPcLm2EEEEviT0_T1_
        .type           _ZN2at6native29vectorized_elementwise_kernelILi2ENS0_13BUnaryFunctorIdddZZZNS0_15binary_internal21div_trunc_kernel_cudaERNS_18TensorIteratorBaseEENKUlvE1_clEvENKUlvE_clEvEUlddE_EESt5arrayIPcLm2EEEEviT0_T1_,@function
        .size           _ZN2at6native29vectorized_elementwise_kernelILi2ENS0_13BUnaryFunctorIdddZZZNS0_15binary_internal21div_trunc_kernel_cudaERNS_18TensorIteratorBaseEENKUlvE1_clEvENKUlvE_clEvEUlddE_EESt5arrayIPcLm2EEEEviT0_T1_,(.L_x_22708 - _ZN2at6native29vectorized_elementwise_kernelILi2ENS0_13BUnaryFunctorIdddZZZNS0_15binary_internal21div_trunc_kernel_cudaERNS_18TensorIteratorBaseEENKUlvE1_clEvENKUlvE_clEvEUlddE_EESt5arrayIPcLm2EEEEviT0_T1_)
        .other          _ZN2at6native29vectorized_elementwise_kernelILi2ENS0_13BUnaryFunctorIdddZZZNS0_15binary_internal21div_trunc_kernel_cudaERNS_18TensorIteratorBaseEENKUlvE1_clEvENKUlvE_clEvEUlddE_EESt5arrayIPcLm2EEEEviT0_T1_,@"STO_CUDA_ENTRY STV_DEFAULT"
_ZN2at6native29vectorized_elementwise_kernelILi2ENS0_13BUnaryFunctorIdddZZZNS0_15binary_internal21div_trunc_kernel_cudaERNS_18TensorIteratorBaseEENKUlvE1_clEvENKUlvE_clEvEUlddE_EESt5arrayIPcLm2EEEEviT0_T1_:
.text._ZN2at6native29vectorized_elementwise_kernelILi2ENS0_13BUnaryFunctorIdddZZZNS0_15binary_internal21div_trunc_kernel_cudaERNS_18TensorIteratorBaseEENKUlvE1_clEvENKUlvE_clEvEUlddE_EESt5arrayIPcLm2EEEEviT0_T1_:
[----:B------:R-:W-:Y:S01]  /*0000*/  LDC R1, c[0x0][0x28] ;  /* 0x00000a00ff017b82 */ /* 0x000fe20000000800 */
[----:B------:R-:W0:Y:S01]  /*0010*/  S2R R40, SR_CTAID.X ;  /* 0x0000000000287919 */ /* 0x000e220000002500 */
[----:B------:R-:W-:-:S06]  /*0020*/  ULDC UR4, c[0x0][0x210] ;  /* 0x0000840000047ab9 */ /* 0x000fcc0000000800 */
[----:B------:R-:W1:Y:S01]  /*0030*/  LDC R44, c[0x0][0x224] ;  /* 0x00008900ff2c7b82 */ /* 0x000e620000000800 */
[----:B------:R-:W-:Y:S01]  /*0040*/  ULDC UR6, c[0x0][0x220] ;  /* 0x0000880000067ab9 */ /* 0x000fe20000000800 */
[----:B0-----:R-:W-:-:S05]  /*0050*/  IMAD.SHL.U32 R40, R40, 0x400, RZ ;  /* 0x0000040028287824 */ /* 0x001fca00078e00ff */
[----:B------:R-:W-:Y:S01]  /*0060*/  IADD3 R19, -R40, UR4, RZ ;  /* 0x0000000428137c10 */ /* 0x000fe2000fffe1ff */
[----:B------:R-:W-:-:S03]  /*0070*/  ULDC.64 UR4, c[0x0][0x208] ;  /* 0x0000820000047ab9 */ /* 0x000fc60000000a00 */
[----:B------:R-:W-:-:S13]  /*0080*/  ISETP.GE.U32.AND P0, PT, R19, 0x400, PT ;  /* 0x000004001300780c */ /* 0x000fda0003f06070 */
[----:B------:R-:W-:Y:S05]  /*0090*/  @!P0 BRA `(.L_x_7806) ;  /* 0x0000000c00588947 */ /* 0x000fea0003800000 */
[----:B------:R-:W0:Y:S01]  /*00a0*/  S2R R38, SR_TID.X ;  /* 0x0000000000267919 */ /* 0x000e220000002100 */
[----:B------:R-:W2:Y:S01]  /*00b0*/  LDC.64 R2, c[0x0][0x230] ;  /* 0x00008c00ff027b82 */ /* 0x000ea20000000a00 */
[----:B------:R-:W-:-:S07]  /*00c0*/  ULDC UR7, c[0x0][0x224] ;  /* 0x0000890000077ab9 */ /* 0x000fce0000000800 */
[----:B------:R-:W3:Y:S01]  /*00d0*/  LDC.64 R24, c[0x0][0x220] ;  /* 0x00008800ff187b82 */ /* 0x000ee20000000a00 */
[----:B--2---:R-:W-:-:S04]  /*00e0*/  IMAD.WIDE R2, R40, 0x8, R2 ;  /* 0x0000000828027825 */ /* 0x004fc800078e0202 */
[----:B0-----:R-:W-:-:S05]  /*00f0*/  IMAD.WIDE.U32 R2, R38, 0x10, R2 ;  /* 0x0000001026027825 */ /* 0x001fca00078e0002 */
[----:B------:R-:W2:Y:S01]  /*0100*/  LDG.E.128 R4, desc[UR4][R2.64] ;  /* 0x0000000402047981 */ /* 0x000ea2000c1e1d00 */
[----:B------:R-:W3:Y:S01]  /*0110*/  MUFU.RCP64H R13, UR7 ;  /* 0x00000007000d7d08 */ /* 0x000ee20008001800 */
[----:B------:R-:W-:Y:S02]  /*0120*/  IMAD.MOV.U32 R12, RZ, RZ, 0x1 ;  /* 0x00000001ff0c7424 */ /* 0x000fe400078e00ff */
[----:B------:R-:W5:Y:S04]  /*0130*/  LDG.E.128 R8, desc[UR4][R2.64+0x800] ;  /* 0x0008000402087981 */ /* 0x000f68000c1e1d00 */
[----:B------:R-:W5:Y:S04]  /*0140*/  LDG.E.128 R20, desc[UR4][R2.64+0x1000] ;  /* 0x0010000402147981 */ /* 0x000f68000c1e1d00 */
[----:B------:R0:W5:Y:S01]  /*0150*/  LDG.E.128 R16, desc[UR4][R2.64+0x1800] ;  /* 0x0018000402107981 */ /* 0x000162000c1e1d00 */
[----:B------:R-:W-:Y:S01]  /*0160*/  BSSY B1, `(.L_x_7807) ;  /* 0x0000013000017945 */ /* 0x000fe20003800000 */
[----:B---3--:R-:W-:-:S08]  /*0170*/  DFMA R14, R12, -R24, 1 ;  /* 0x3ff000000c0e742b */ /* 0x008fd00000000818 */
[----:B------:R-:W-:-:S08]  /*0180*/  DFMA R14, R14, R14, R14 ;  /* 0x0000000e0e0e722b */ /* 0x000fd0000000000e */
[----:B------:R-:W-:-:S08]  /*0190*/  DFMA R14, R12, R14, R12 ;  /* 0x0000000e0c0e722b */ /* 0x000fd0000000000c */
[----:B------:R-:W-:-:S08]  /*01a0*/  DFMA R12, R14, -R24, 1 ;  /* 0x3ff000000e0c742b */ /* 0x000fd00000000818 */
[----:B------:R-:W-:-:S08]  /*01b0*/  DFMA R12, R14, R12, R14 ;  /* 0x0000000c0e0c722b */ /* 0x000fd0000000000e */
[----:B--2---:R-:W-:Y:S01]  /*01c0*/  DMUL R34, R4, R12 ;  /* 0x0000000c04227228 */ /* 0x004fe20000000000 */
[----:B------:R-:W-:-:S07]  /*01d0*/  FSETP.GEU.AND P1, PT, |R5|, 6.5827683646048100446e-37, PT ;  /* 0x036000000500780b */ /* 0x000fce0003f2e200 */
[----:B0-----:R-:W-:-:S08]  /*01e0*/  DFMA R2, R34, -R24, R4 ;  /* 0x800000182202722b */ /* 0x001fd00000000004 */
[----:B------:R-:W-:-:S10]  /*01f0*/  DFMA R34, R12, R2, R34 ;  /* 0x000000020c22722b */ /* 0x000fd40000000022 */
[----:B------:R-:W-:-:S05]  /*0200*/  FFMA R0, RZ, UR7, R35 ;  /* 0x00000007ff007c23 */ /* 0x000fca0008000023 */
[----:B------:R-:W-:-:S13]  /*0210*/  FSETP.GT.AND P0, PT, |R0|, 1.469367938527859385e-39, PT ;  /* 0x001000000000780b */ /* 0x000fda0003f04200 */
[----:B------:R-:W-:Y:S05]  /*0220*/  @P0 BRA P1, `(.L_x_7808) ;  /* 0x0000000000180947 */ /* 0x000fea0000800000 */
[----:B------:R-:W-:Y:S01]  /*0230*/  IMAD.MOV.U32 R14, RZ, RZ, R4 ;  /* 0x000000ffff0e7224 */ /* 0x000fe200078e0004 */
[----:B------:R-:W-:Y:S01]  /*0240*/  MOV R0, 0x270 ;  /* 0x0000027000007802 */ /* 0x000fe20000000f00 */
[----:B------:R-:W-:-:S07]  /*0250*/  IMAD.MOV.U32 R15, RZ, RZ, R5 ;  /* 0x000000ffff0f7224 */ /* 0x000fce00078e0005 */
[----:B-1---5:R-:W-:Y:S05]  /*0260*/  CALL.REL.NOINC `($__internal_11_$__cuda_sm20_div_rn_f64_full) ;  /* 0x0000002000307944 */ /* 0x022fea0003c00000 */
[----:B------:R-:W-:Y:S01]  /*0270*/  MOV R34, R14 ;  /* 0x0000000e00227202 */ /* 0x000fe20000000f00 */
[----:B------:R-:W-:-:S07]  /*0280*/  IMAD.MOV.U32 R35, RZ, RZ, R15 ;  /* 0x000000ffff237224 */ /* 0x000fce00078e000f */
.L_x_7808:
[----:B------:R-:W-:Y:S05]  /*0290*/  BSYNC B1 ;  /* 0x0000000000017941 */ /* 0x000fea0003800000 */
.L_x_7807:
[----:B------:R-:W0:Y:S01]  /*02a0*/  LDC.64 R4, c[0x0][0x220] ;  /* 0x00008800ff047b82 */ /* 0x000e220000000a00 */
[----:B------:R-:W-:Y:S01]  /*02b0*/  ULDC UR7, c[0x0][0x224] ;  /* 0x0000890000077ab9 */ /* 0x000fe20000000800 */
[----:B------:R-:W-:Y:S01]  /*02c0*/  IMAD.MOV.U32 R2, RZ, RZ, 0x1 ;  /* 0x00000001ff027424 */ /* 0x000fe200078e00ff */
[----:B------:R-:W0:Y:S01]  /*02d0*/  MUFU.RCP64H R3, UR7 ;  /* 0x0000000700037d08 */ /* 0x000e220008001800 */
[----:B------:R-:W-:Y:S01]  /*02e0*/  FSETP.GEU.AND P1, PT, |R7|, 6.5827683646048100446e-37, PT ;  /* 0x036000000700780b */ /* 0x000fe20003f2e200 */
        /* <DEDUP_REMOVED lines=18> */
.L_x_7810:
[----:B------:R-:W-:Y:S05]  /*0410*/  BSYNC B1 ;  /* 0x0000000000017941 */ /* 0x000fea0003800000 */
.L_x_7809:
[----:B------:R-:W0:Y:S01]  /*0420*/  LDC.64 R6, c[0x0][0x220] ;  /* 0x00008800ff067b82 */ /* 0x000e220000000a00 */
[----:B------:R-:W-:Y:S01]  /*0430*/  ULDC UR7, c[0x0][0x224] ;  /* 0x0000890000077ab9 */ /* 0x000fe20000000800 */
[----:B------:R-:W-:Y:S01]  /*0440*/  IMAD.MOV.U32 R4, RZ, RZ, 0x1 ;  /* 0x00000001ff047424 */ /* 0x000fe200078e00ff */
[----:B------:R-:W0:Y:S01]  /*0450*/  MUFU.RCP64H R5, UR7 ;  /* 0x0000000700057d08 */ /* 0x000e220008001800 */
[----:B-----5:R-:W-:Y:S01]  /*0460*/  FSETP.GEU.AND P1, PT, |R9|, 6.5827683646048100446e-37, PT ;  /* 0x036000000900780b */ /* 0x020fe20003f2e200 */
        /* <DEDUP_REMOVED lines=15> */
[----:B-1----:R-:W-:Y:S05]  /*0560*/  CALL.REL.NOINC `($__internal_11_$__cuda_sm20_div_rn_f64_full) ;  /* 0x0000001c00707944 */ /* 0x002fea0003c00000 */
[----:B------:R-:W-:Y:S01]  /*0570*/  MOV R4, R14 ;  /* 0x0000000e00047202 */ /* 0x000fe20000000f00 */
[----:B------:R-:W-:-:S07]  /*0580*/  IMAD.MOV.U32 R5, RZ, RZ, R15 ;  /* 0x000000ffff057224 */ /* 0x000fce00078e000f */
.L_x_7812:
[----:B------:R-:W-:Y:S05]  /*0590*/  BSYNC B1 ;  /* 0x0000000000017941 */ /* 0x000fea0003800000 */
.L_x_7811:
        /* <DEDUP_REMOVED lines=23> */
.L_x_7814:
[----:B------:R-:W-:Y:S05]  /*0710*/  BSYNC B1 ;  /* 0x0000000000017941 */ /* 0x000fea0003800000 */
.L_x_7813:
        /* <DEDUP_REMOVED lines=23> */
.L_x_7816:
[----:B------:R-:W-:Y:S05]  /*0890*/  BSYNC B1 ;  /* 0x0000000000017941 */ /* 0x000fea0003800000 */
.L_x_7815:
        /* <DEDUP_REMOVED lines=23> */
.L_x_7818:
[----:B------:R-:W-:Y:S05]  /*0a10*/  BSYNC B1 ;  /* 0x0000000000017941 */ /* 0x000fea0003800000 */
.L_x_7817:
        /* <DEDUP_REMOVED lines=23> */
.L_x_7820:
[----:B------:R-:W-:Y:S05]  /*0b90*/  BSYNC B1 ;  /* 0x0000000000017941 */ /* 0x000fea0003800000 */
.L_x_7819:
        /* <DEDUP_REMOVED lines=21> */
.L_x_7822:
[----:B------:R-:W-:Y:S05]  /*0cf0*/  BSYNC B1 ;  /* 0x0000000000017941 */ /* 0x000fea0003800000 */
.L_x_7821:
[----:B------:R-:W0:Y:S01]  /*0d00*/  LDC.64 R20, c[0x0][0x228] ;  /* 0x00008a00ff147b82 */ /* 0x000e220000000a00 */
[----:B------:R-:W-:Y:S08]  /*0d10*/  FRND.F64.TRUNC R18, R2 ;  /* 0x0000000200127313 */ /* 0x000ff0000030d800 */
[----:B------:R-:W2:Y:S08]  /*0d20*/  FRND.F64.TRUNC R16, R34 ;  /* 0x0000002200107313 */ /* 0x000eb0000030d800 */
[----:B------:R-:W-:Y:S01]  /*0d30*/  FRND.F64.TRUNC R6, R6 ;  /* 0x0000000600067313 */ /* 0x000fe2000030d800 */
[----:B0-----:R-:W-:-:S07]  /*0d40*/  IMAD.WIDE.U32 R40, R40, 0x8, R20 ;  /* 0x0000000828287825 */ /* 0x001fce00078e0014 */
[----:B------:R-:W0:Y:S01]  /*0d50*/  FRND.F64.TRUNC R4, R4 ;  /* 0x0000000400047313 */ /* 0x000e22000030d800 */
[----:B------:R-:W-:-:S07]  /*0d60*/  IMAD.WIDE R40, R38, 0x10, R40 ;  /* 0x0000001026287825 */ /* 0x000fce00078e0228 */
[----:B------:R-:W-:Y:S01]  /*0d70*/  FRND.F64.TRUNC R10, R10 ;  /* 0x0000000a000a7313 */ /* 0x000fe2000030d800 */
[----:B--2---:R-:W-:Y:S04]  /*0d80*/  STG.E.128 desc[UR4][R40.64], R16 ;  /* 0x0000001028007986 */ /* 0x004fe8000c101d04 */
[----:B0-----:R-:W-:Y:S03]  /*0d90*/  STG.E.128 desc[UR4][R40.64+0x800], R4 ;  /* 0x0008000428007986 */ /* 0x001fe6000c101d04 */
[----:B------:R-:W0:Y:S08]  /*0da0*/  FRND.F64.TRUNC R8, R8 ;  /* 0x0000000800087313 */ /* 0x000e30000030d800 */
[----:B------:R-:W-:Y:S01]  /*0db0*/  FRND.F64.TRUNC R14, R14 ;  /* 0x0000000e000e7313 */ /* 0x000fe2000030d800 */
[----:B0-----:R-:W-:Y:S07]  /*0dc0*/  STG.E.128 desc[UR4][R40.64+0x1000], R8 ;  /* 0x0010000828007986 */ /* 0x001fee000c101d04 */
[----:B------:R-:W0:Y:S02]  /*0dd0*/  FRND.F64.TRUNC R12, R12 ;  /* 0x0000000c000c7313 */ /* 0x000e24000030d800 */
[----:B0-----:R-:W-:Y:S01]  /*0de0*/  STG.E.128 desc[UR4][R40.64+0x1800], R12 ;  /* 0x0018000c28007986 */ /* 0x001fe2000c101d04 */
[----:B------:R-:W-:Y:S05]  /*0df0*/  EXIT ;  /* 0x000000000000794d */ /* 0x000fea0003800000 */
.L_x_7806:
[----:B------:R-:W0:Y:S01]  /*0e00*/  S2R R18, SR_TID.X ;  /* 0x0000000000127919 */ /* 0x000e220000002100 */
[----:B------:R-:W-:Y:S02]  /*0e10*/  CS2R R2, SRZ ;  /* 0x0000000000027805 */ /* 0x000fe4000001ff00 */
[----:B0-----:R-:W-:Y:S02]  /*0e20*/  ISETP.GE.AND P1, PT, R18, R19, PT ;  /* 0x000000131200720c */ /* 0x001fe40003f26270 */
[----:B------:R-:W-:-:S11]  /*0e30*/  MOV R25, R18 ;  /* 0x0000001200197202 */ /* 0x000fd60000000f00 */
[----:B------:R-:W-:Y:S01]  /*0e40*/  @!P1 IMAD.IADD R13, R40, 0x1, R25 ;  /* 0x00000001280d9824 */ /* 0x000fe200078e0219 */
[----:B------:R-:W0:Y:S01]  /*0e50*/  @!P1 LDC.64 R8, c[0x0][0x230] ;  /* 0x00008c00ff089b82 */ /* 0x000e220000000a00 */
[----:B------:R-:W-:-:S05]  /*0e60*/  @!P1 VIADD R25, R25, 0x80 ;  /* 0x0000008019199836 */ /* 0x000fca0000000000 */
[----:B------:R-:W-:-:S13]  /*0e70*/  ISETP.GE.AND P6, PT, R25, R19, PT ;  /* 0x000000131900720c */ /* 0x000fda0003fc6270 */
[----:B------:R-:W-:Y:S01]  /*0e80*/  @!P6 IMAD.IADD R7, R40, 0x1, R25 ;  /* 0x000000012807e824 */ /* 0x000fe200078e0219 */
[----:B------:R-:W2:Y:S01]  /*0e90*/  @!P6 LDC.64 R4, c[0x0][0x230] ;  /* 0x00008c00ff04eb82 */ /* 0x000ea20000000a00 */
[----:B------:R-:W-:-:S05]  /*0ea0*/  @!P6 VIADD R25, R25, 0x80 ;  /* 0x000000801919e836 */ /* 0x000fca0000000000 */
[----:B------:R-:W-:-:S13]  /*0eb0*/  ISETP.GE.AND P5, PT, R25, R19, PT ;  /* 0x000000131900720c */ /* 0x000fda0003fa6270 */
[----:B------:R-:W-:Y:S01]  /*0ec0*/  @!P5 IADD3 R29, R40, R25, RZ ;  /* 0x00000019281dd210 */ /* 0x000fe20007ffe0ff */
[----:B------:R-:W-:Y:S02]  /*0ed0*/  @!P5 VIADD R25, R25, 0x80 ;  /* 0x000000801919d836 */ /* 0x000fe40000000000 */
[----:B--2---:R-:W-:-:S03]  /*0ee0*/  @!P6 IMAD.WIDE.U32 R6, R7, 0x8, R4 ;  /* 0x000000080706e825 */ /* 0x004fc600078e0004 */
[C---:B------:R-:W-:Y:S01]  /*0ef0*/  ISETP.GE.AND P4, PT, R25.reuse, R19, PT ;  /* 0x000000131900720c */ /* 0x040fe20003f86270 */
[----:B------:R-:W2:Y:S01]  /*0f00*/  @!P5 LDC.64 R4, c[0x0][0x230] ;  /* 0x00008c00ff04db82 */ /* 0x000ea20000000a00 */
[----:B------:R3:W5:Y:S11]  /*0f10*/  @!P6 LDG.E.64 R2, desc[UR4][R6.64] ;  /* 0x000000040602e981 */ /* 0x000776000c1e1b00 */
[----:B------:R-:W-:Y:S01]  /*0f20*/  @!P4 IMAD.IADD R31, R40, 0x1, R25 ;  /* 0x00000001281fc824 */ /* 0x000fe200078e0219 */
[----:B------:R-:W4:Y:S01]  /*0f30*/  @!P4 LDC.64 R22, c[0x0][0x230] ;  /* 0x00008c00ff16cb82 */ /* 0x000f220000000a00 */
[----:B------:R-:W-:-:S05]  /*0f40*/  @!P4 VIADD R25, R25, 0x80 ;  /* 0x000000801919c836 */ /* 0x000fca0000000000 */
[----:B------:R-:W-:-:S13]  /*0f50*/  ISETP.GE.AND P3, PT, R25, R19, PT ;  /* 0x000000131900720c */ /* 0x000fda0003f66270 */
[----:B------:R-:W-:Y:S01]  /*0f60*/  @!P3 IMAD.IADD R33, R40, 0x1, R25 ;  /* 0x000000012821b824 */ /* 0x000fe200078e0219 */
[----:B------:R-:W-:Y:S01]  /*0f70*/  @!P3 IADD3 R25, R25, 0x80, RZ ;  /* 0x000000801919b810 */ /* 0x000fe20007ffe0ff */
[----:B------:R-:W1:Y:S03]  /*0f80*/  @!P3 LDC.64 R14, c[0x0][0x230] ;  /* 0x00008c00ff0ebb82 */ /* 0x000e660000000a00 */
[----:B------:R-:W-:-:S13]  /*0f90*/  ISETP.GE.AND P2, PT, R25, R19, PT ;  /* 0x000000131900720c */ /* 0x000fda0003f46270 */
[----:B------:R-:W-:Y:S01]  /*0fa0*/  @!P2 IMAD.IADD R35, R40, 0x1, R25 ;  /* 0x000000012823a824 */ /* 0x000fe200078e0219 */
[----:B------:R-:W0:Y:S01]  /*0fb0*/  @!P2 LDC.64 R20, c[0x0][0x230] ;  /* 0x00008c00ff14ab82 */ /* 0x000e220000000a00 */
[----:B------:R-:W-:-:S05]  /*0fc0*/  @!P2 VIADD R25, R25, 0x80 ;  /* 0x000000801919a836 */ /* 0x000fca0000000000 */
[----:B------:R-:W-:-:S13]  /*0fd0*/  ISETP.GE.AND P0, PT, R25, R19, PT ;  /* 0x000000131900720c */ /* 0x000fda0003f06270 */
[----:B------:R-:W-:Y:S01]  /*0fe0*/  @!P0 IMAD.IADD R37, R40, 0x1, R25 ;  /* 0x0000000128258824 */ /* 0x000fe200078e0219 */
[----:B------:R-:W0:Y:S01]  /*0ff0*/  @!P0 LDC.64 R16, c[0x0][0x230] ;  /* 0x00008c00ff108b82 */ /* 0x000e220000000a00 */
[----:B------:R-:W-:-:S05]  /*1000*/  @!P0 VIADD R25, R25, 0x80 ;  /* 0x0000008019198836 */ /* 0x000fca0000000000 */
[----:B------:R-:W-:-:S13]  /*1010*/  ISETP.GE.AND P6, PT, R25, R19, PT ;  /* 0x000000131900720c */ /* 0x000fda0003fc6270 */
[----:B------:R-:W0:Y:S01]  /*1020*/  @!P6 LDC.64 R10, c[0x0][0x230] ;  /* 0x00008c00ff0aeb82 */ /* 0x000e220000000a00 */
[----:B------:R-:W-:Y:S01]  /*1030*/  @!P6 IADD3 R27, R40, R25, RZ ;  /* 0x00000019281be210 */ /* 0x000fe20007ffe0ff */
[----:B----4-:R-:W-:Y:S01]  /*1040*/  @!P4 IMAD.WIDE.U32 R30, R31, 0x8, R22 ;  /* 0x000000081f1ec825 */ /* 0x010fe200078e0016 */
[----:B---3--:R-:W-:-:S03]  /*1050*/  CS2R R6, SRZ ;  /* 0x0000000000067805 */ /* 0x008fc6000001ff00 */
[----:B-1----:R-:W-:-:S03]  /*1060*/  @!P3 IMAD.WIDE.U32 R14, R33, 0x8, R14 ;  /* 0x00000008210eb825 */ /* 0x002fc600078e000e */
[----:B------:R1:W5:Y:S01]  /*1070*/  @!P4 LDG.E.64 R6, desc[UR4][R30.64] ;  /* 0x000000041e06c981 */ /* 0x000362000c1e1b00 */
[----:B--2---:R-:W-:Y:S01]  /*1080*/  @!P5 IMAD.WIDE.U32 R28, R29, 0x8, R4 ;  /* 0x000000081d1cd825 */ /* 0x004fe200078e0004 */
[----:B------:R-:W-:-:S03]  /*1090*/  CS2R R4, SRZ ;  /* 0x0000000000047805 */ /* 0x000fc6000001ff00 */
[----:B0-----:R-:W-:Y:S01]  /*10a0*/  @!P2 IMAD.WIDE.U32 R22, R35, 0x8, R20 ;  /* 0x000000082316a825 */ /* 0x001fe200078e0014 */
[----:B------:R-:W-:Y:S02]  /*10b0*/  CS2R R20, SRZ ;  /* 0x0000000000147805 */ /* 0x000fe4000001ff00 */
[----:B------:R1:W5:Y:S01]  /*10c0*/  @!P5 LDG.E.64 R4, desc[UR4][R28.64] ;  /* 0x000000041c04d981 */ /* 0x000362000c1e1b00 */
[----:B------:R-:W-:Y:S01]  /*10d0*/  @!P0 IMAD.WIDE.U32 R32, R37, 0x8, R16 ;  /* 0x0000000825208825 */ /* 0x000fe200078e0010 */
[----:B------:R-:W-:-:S03]  /*10e0*/  CS2R R16, SRZ ;  /* 0x0000000000107805 */ /* 0x000fc6000001ff00 */
[----:B------:R-:W-:Y:S01]  /*10f0*/  @!P1 IMAD.WIDE.U32 R24, R13, 0x8, R8 ;  /* 0x000000080d189825 */ /* 0x000fe200078e0008 */
[----:B------:R-:W-:Y:S02]  /*1100*/  CS2R R8, SRZ ;  /* 0x0000000000087805 */ /* 0x000fe4000001ff00 */
[----:B------:R-:W-:Y:S01]  /*1110*/  CS2R R12, SRZ ;  /* 0x00000000000c7805 */ /* 0x000fe2000001ff00 */
[----:B------:R-:W-:Y:S01]  /*1120*/  @!P6 IMAD.WIDE.U32 R26, R27, 0x8, R10 ;  /* 0x000000081b1ae825 */ /* 0x000fe200078e000a */
[----:B------:R-:W-:Y:S01]  /*1130*/  CS2R R10, SRZ ;  /* 0x00000000000a7805 */ /* 0x000fe2000001ff00 */
[----:B------:R1:W5:Y:S04]  /*1140*/  @!P1 LDG.E.64 R20, desc[UR4][R24.64] ;  /* 0x0000000418149981 */ /* 0x000368000c1e1b00 */
[----:B------:R1:W5:Y:S04]  /*1150*/  @!P3 LDG.E.64 R8, desc[UR4][R14.64] ;  /* 0x000000040e08b981 */ /* 0x000368000c1e1b00 */
[----:B------:R1:W5:Y:S04]  /*1160*/  @!P2 LDG.E.64 R10, desc[UR4][R22.64] ;  /* 0x00000004160aa981 */ /* 0x000368000c1e1b00 */
[----:B------:R1:W5:Y:S04]  /*1170*/  @!P0 LDG.E.64 R12, desc[UR4][R32.64] ;  /* 0x00000004200c8981 */ /* 0x000368000c1e1b00 */
[----:B------:R1:W5:Y:S01]  /*1180*/  @!P6 LDG.E.64 R16, desc[UR4][R26.64] ;  /* 0x000000041a10e981 */ /* 0x000362000c1e1b00 */
[----:B------:R-:W-:Y:S04]  /*1190*/  BSSY B1, `(.L_x_7823) ;  /* 0x0000019000017945 */ /* 0x000fe80003800000 */
[----:B------:R-:W-:Y:S05]  /*11a0*/  @P1 BRA `(.L_x_7824) ;  /* 0x00000000005c1947 */ /* 0x000fea0003800000 */
[----:B-1----:R-:W0:Y:S01]  /*11b0*/  LDC.64 R22, c[0x0][0x220] ;  /* 0x00008800ff167b82 */ /* 0x002e220000000a00 */
        /* <DEDUP_REMOVED lines=19> */
[----:B------:R-:W-:Y:S05]  /*12f0*/  CALL.REL.NOINC `($__internal_11_$__cuda_sm20_div_rn_f64_full) ;  /* 0x00000010000c7944 */ /* 0x000fea0003c00000 */
.L_x_7826:
[----:B------:R-:W-:Y:S05]  /*1300*/  BSYNC B2 ;  /* 0x0000000000027941 */ /* 0x000fea0003800000 */
.L_x_7825:
[----:B------:R0:W2:Y:S02]  /*1310*/  FRND.F64.TRUNC R38, R14 ;  /* 0x0000000e00267313 */ /* 0x0000a4000030d800 */
.L_x_7824:
[----:B------:R-:W-:Y:S05]  /*1320*/  BSYNC B1 ;  /* 0x0000000000017941 */ /* 0x000fea0003800000 */
.L_x_7823:
[----:B------:R-:W-:Y:S01]  /*1330*/  VIADD R0, R18, 0x80 ;  /* 0x0000008012007836 */ /* 0x000fe20000000000 */
[----:B------:R-:W-:Y:S04]  /*1340*/  BSSY B1, `(.L_x_7827) ;  /* 0x000001a000017945 */ /* 0x000fe80003800000 */
[----:B------:R-:W-:-:S13]  /*1350*/  ISETP.GE.AND P0, PT, R0, R19, PT ;  /* 0x000000130000720c */ /* 0x000fda0003f06270 */
[----:B------:R-:W-:Y:S05]  /*1360*/  @P0 BRA `(.L_x_7828) ;  /* 0x00000000005c0947 */ /* 0x000fea0003800000 */
[----:B-----5:R-:W3:Y:S01]  /*1370*/  LDC.64 R20, c[0x0][0x220] ;  /* 0x00008800ff147b82 */ /* 0x020ee20000000a00 */
[----:B------:R-:W-:Y:S01]  /*1380*/  ULDC UR7, c[0x0][0x224] ;  /* 0x0000890000077ab9 */ /* 0x000fe20000000800 */
[----:B01----:R-:W-:Y:S01]  /*1390*/  MOV R14, 0x1 ;  /* 0x00000001000e7802 */ /* 0x003fe20000000f00 */
[----:B------:R-:W3:Y:S01]  /*13a0*/  MUFU.RCP64H R15, UR7 ;  /* 0x00000007000f7d08 */ /* 0x000ee20008001800 */
[----:B------:R-:W-:Y:S01]  /*13b0*/  FSETP.GEU.AND P2, PT, |R3|, 6.5827683646048100446e-37, PT ;  /* 0x036000000300780b */ /* 0x000fe20003f4e200 */
[----:B------:R-:W-:Y:S03]  /*13c0*/  BSSY B2, `(.L_x_7829) ;  /* 0x0000010000027945 */ /* 0x000fe60003800000 */
[----:B---3--:R-:W-:-:S08]  /*13d0*/  DFMA R22, R14, -R20, 1 ;  /* 0x3ff000000e16742b */ /* 0x008fd00000000814 */
        /* <DEDUP_REMOVED lines=13> */
[----:B--2---:R-:W-:Y:S05]  /*14b0*/  CALL.REL.NOINC `($__internal_11_$__cuda_sm20_div_rn_f64_full) ;  /* 0x0000000c009c7944 */ /* 0x004fea0003c00000 */
.L_x_7830:
[----:B------:R-:W-:Y:S05]  /*14c0*/  BSYNC B2 ;  /* 0x0000000000027941 */ /* 0x000fea0003800000 */
.L_x_7829:
[----:B------:R3:W4:Y:S02]  /*14d0*/  FRND.F64.TRUNC R34, R14 ;  /* 0x0000000e00227313 */ /* 0x000724000030d800 */
.L_x_7828:
[----:B------:R-:W-:Y:S05]  /*14e0*/  BSYNC B1 ;  /* 0x0000000000017941 */ /* 0x000fea0003800000 */
.L_x_7827:
[----:B------:R-:W-:Y:S01]  /*14f0*/  VIADD R0, R18, 0x100 ;  /* 0x0000010012007836 */ /* 0x000fe20000000000 */
[----:B------:R-:W-:Y:S04]  /*1500*/  BSSY B1, `(.L_x_7831) ;  /* 0x000001a000017945 */ /* 0x000fe80003800000 */
[----:B------:R-:W-:-:S13]  /*1510*/  ISETP.GE.AND P0, PT, R0, R19, PT ;  /* 0x000000130000720c */ /* 0x000fda0003f06270 */
[----:B------:R-:W-:Y:S05]  /*1520*/  @P0 BRA `(.L_x_7832) ;  /* 0x00000000005c0947 */ /* 0x000fea0003800000 */
[----:B-----5:R-:W0:Y:S01]  /*1530*/  LDC.64 R20, c[0x0][0x220] ;  /* 0x00008800ff147b82 */ /* 0x020e220000000a00 */
[----:B------:R-:W-:Y:S01]  /*1540*/  ULDC UR7, c[0x0][0x224] ;  /* 0x0000890000077ab9 */ /* 0x000fe20000000800 */
[----:B------:R-:W-:Y:S01]  /*1550*/  IMAD.MOV.U32 R2, RZ, RZ, 0x1 ;  /* 0x00000001ff027424 */ /* 0x000fe200078e00ff */
[----:B------:R-:W0:Y:S01]  /*1560*/  MUFU.RCP64H R3, UR7 ;  /* 0x0000000700037d08 */ /* 0x000e220008001800 */
[----:B------:R-:W-:Y:S01]  /*1570*/  FSETP.GEU.AND P2, PT, |R5|, 6.5827683646048100446e-37, PT ;  /* 0x036000000500780b */ /* 0x000fe20003f4e200 */
[----:B------:R-:W-:Y:S03]  /*1580*/  BSSY B2, `(.L_x_7833) ;  /* 0x0000010000027945 */ /* 0x000fe60003800000 */
[----:B01-3--:R-:W-:-:S08]  /*1590*/  DFMA R14, R2, -R20, 1 ;  /* 0x3ff00000020e742b */ /* 0x00bfd00000000814 */
        /* <DEDUP_REMOVED lines=10> */
[----:B------:R-:W-:Y:S01]  /*1640*/  MOV R14, R4 ;  /* 0x00000004000e7202 */ /* 0x000fe20000000f00 */
[----:B------:R-:W-:Y:S01]  /*1650*/  IMAD.MOV.U32 R15, RZ, RZ, R5 ;  /* 0x000000ffff0f7224 */ /* 0x000fe200078e0005 */
[----:B------:R-:W-:-:S07]  /*1660*/  MOV R0, 0x1680 ;  /* 0x0000168000007802 */ /* 0x000fce0000000f00 */
[----:B--2-4-:R-:W-:Y:S05]  /*1670*/  CALL.REL.NOINC `($__internal_11_$__cuda_sm20_div_rn_f64_full) ;  /* 0x0000000c002c7944 */ /* 0x014fea0003c00000 */
.L_x_7834:
[----:B------:R-:W-:Y:S05]  /*1680*/  BSYNC B2 ;  /* 0x0000000000027941 */ /* 0x000fea0003800000 */
.L_x_7833:
[----:B------:R0:W1:Y:S02]  /*1690*/  FRND.F64.TRUNC R22, R14 ;  /* 0x0000000e00167313 */ /* 0x000064000030d800 */
.L_x_7832:
[----:B------:R-:W-:Y:S05]  /*16a0*/  BSYNC B1 ;  /* 0x0000000000017941 */ /* 0x000fea0003800000 */
.L_x_7831:
        /* <DEDUP_REMOVED lines=22> */
[----:B------:R-:W-:Y:S02]  /*1810*/  MOV R15, R7 ;  /* 0x00000007000f7202 */ /* 0x000fe40000000f00 */
[----:B------:R-:W-:-:S07]  /*1820*/  MOV R0, 0x1840 ;  /* 0x0000184000007802 */ /* 0x000fce0000000f00 */
[----:B--2-4-:R-:W-:Y:S05]  /*1830*/  CALL.REL.NOINC `($__internal_11_$__cuda_sm20_div_rn_f64_full) ;  /* 0x0000000800bc7944 */ /* 0x014fea0003c00000 */
.L_x_7838:
[----:B------:R-:W-:Y:S05]  /*1840*/  BSYNC B2 ;  /* 0x0000000000027941 */ /* 0x000fea0003800000 */
.L_x_7837:
[----:B------:R0:W1:Y:S02]  /*1850*/  FRND.F64.TRUNC R20, R14 ;  /* 0x0000000e00147313 */ /* 0x000064000030d800 */
.L_x_7836:
[----:B------:R-:W-:Y:S05]  /*1860*/  BSYNC B1 ;  /* 0x0000000000017941 */ /* 0x000fea0003800000 */
.L_x_7835:
        /* <DEDUP_REMOVED lines=15> */
[----:B-1-3--:R-:W-:-:S08]  /*1960*/  DMUL R14, R6, R8 ;  /* 0x00000008060e7228 */ /* 0x00afd00000000000 */
        /* <DEDUP_REMOVED lines=8> */
[----:B--2-4-:R-:W-:Y:S05]  /*19f0*/  CALL.REL.NOINC `($__internal_11_$__cuda_sm20_div_rn_f64_full) ;  /* 0x00000008004c7944 */ /* 0x014fea0003c00000 */
.L_x_7842:
[----:B------:R-:W-:Y:S05]  /*1a00*/  BSYNC B2 ;  /* 0x0000000000027941 */ /* 0x000fea0003800000 */
.L_x_7841:
[----:B------:R0:W1:Y:S02]  /*1a10*/  FRND.F64.TRUNC R6, R14 ;  /* 0x0000000e00067313 */ /* 0x000064000030d800 */
.L_x_7840:
[----:B------:R-:W-:Y:S05]  /*1a20*/  BSYNC B1 ;  /* 0x0000000000017941 */ /* 0x000fea0003800000 */
.L_x_7839:
[----:B------:R-:W-:Y:S01]  /*1a30*/  IADD3 R0, R18, 0x280, RZ ;  /* 0x0000028012007810 */ /* 0x000fe20007ffe0ff */
[----:B------:R-:W-:Y:S03]  /*1a40*/  BSSY B1, `(.L_x_7843) ;  /* 0x000001a000017945 */ /* 0x000fe60003800000 */
        /* <DEDUP_REMOVED lines=23> */
.L_x_7846:
[----:B------:R-:W-:Y:S05]  /*1bc0*/  BSYNC B2 ;  /* 0x0000000000027941 */ /* 0x000fea0003800000 */
.L_x_7845:
[----:B------:R0:W1:Y:S02]  /*1bd0*/  FRND.F64.TRUNC R4, R14 ;  /* 0x0000000e00047313 */ /* 0x000064000030d800 */
.L_x_7844:
[----:B------:R-:W-:Y:S05]  /*1be0*/  BSYNC B1 ;  /* 0x0000000000017941 */ /* 0x000fea0003800000 */
.L_x_7843:
[----:B------:R-:W-:Y:S01]  /*1bf0*/  VIADD R0, R18, 0x300 ;  /* 0x0000030012007836 */ /* 0x000fe20000000000 */
[----:B------:R-:W-:Y:S04]  /*1c00*/  BSSY B1, `(.L_x_7847) ;  /* 0x000001a000017945 */ /* 0x000fe80003800000 */
[----:B------:R-:W-:-:S13]  /*1c10*/  ISETP.GE.AND P0, PT, R0, R19, PT ;  /* 0x000000130000720c */ /* 0x000fda0003f06270 */
[----:B------:R-:W-:Y:S05]  /*1c20*/  @P0 BRA `(.L_x_7848) ;  /* 0x00000000005c0947 */ /* 0x000fea0003800000 */
[----:B-----5:R-:W0:Y:S01]  /*1c30*/  LDC.64 R8, c[0x0][0x220] ;  /* 0x00008800ff087b82 */ /* 0x020e220000000a00 */
[----:B------:R-:W-:Y:S01]  /*1c40*/  ULDC UR7, c[0x0][0x224] ;  /* 0x0000890000077ab9 */ /* 0x000fe20000000800 */
[----:B------:R-:W-:Y:S01]  /*1c50*/  MOV R2, 0x1 ;  /* 0x0000000100027802 */ /* 0x000fe20000000f00 */
        /* <DEDUP_REMOVED lines=18> */
.L_x_7850:
[----:B------:R-:W-:Y:S05]  /*1d80*/  BSYNC B2 ;  /* 0x0000000000027941 */ /* 0x000fea0003800000 */
.L_x_7849:
[----:B------:R0:W1:Y:S02]  /*1d90*/  FRND.F64.TRUNC R2, R14 ;  /* 0x0000000e00027313 */ /* 0x000064000030d800 */
.L_x_7848:
[----:B------:R-:W-:Y:S05]  /*1da0*/  BSYNC B1 ;  /* 0x0000000000017941 */ /* 0x000fea0003800000 */
.L_x_7847:
        /* <DEDUP_REMOVED lines=25> */
.L_x_7854:
[----:B------:R-:W-:Y:S05]  /*1f40*/  BSYNC B2 ;  /* 0x0000000000027941 */ /* 0x000fea0003800000 */
.L_x_7853:
[----:B------:R-:W0:Y:S02]  /*1f50*/  FRND.F64.TRUNC R14, R14 ;  /* 0x0000000e000e7313 */ /* 0x000e24000030d800 */
.L_x_7852:
[----:B------:R-:W-:Y:S05]  /*1f60*/  BSYNC B1 ;  /* 0x0000000000017941 */ /* 0x000fea0003800000 */
.L_x_7851:
[----:B-----5:R-:W1:Y:S01]  /*1f70*/  @!P1 S2R R13, SR_TID.X ;  /* 0x00000000000d9919 */ /* 0x020e620000002100 */
[----:B------:R-:W2:Y:S01]  /*1f80*/  @!P1 LDC.64 R8, c[0x0][0x228] ;  /* 0x00008a00ff089b82 */ /* 0x000ea20000000a00 */
[----:B------:R-:W-:Y:S04]  /*1f90*/  BSSY B0, `(.L_x_7855) ;  /* 0x0000031000007945 */ /* 0x000fe80003800000 */
[----:B------:R-:W-:Y:S01]  /*1fa0*/  BSSY B1, `(.L_x_7856) ;  /* 0x0000029000017945 */ /* 0x000fe20003800000 */
[----:B-1----:R-:W-:Y:S02]  /*1fb0*/  @!P1 IMAD.IADD R11, R40, 0x1, R13 ;  /* 0x00000001280b9824 */ /* 0x002fe400078e020d */
[----:B------:R-:W-:Y:S02]  /*1fc0*/  @!P1 VIADD R18, R13, 0x80 ;  /* 0x000000800d129836 */ /* 0x000fe40000000000 */
[----:B--2---:R-:W-:-:S03]  /*1fd0*/  @!P1 IMAD.WIDE.U32 R8, R11, 0x8, R8 ;  /* 0x000000080b089825 */ /* 0x004fc600078e0008 */
[----:B------:R-:W-:Y:S02]  /*1fe0*/  ISETP.GE.AND P0, PT, R18, R19, PT ;  /* 0x000000131200720c */ /* 0x000fe40003f06270 */
[----:B------:R1:W-:Y:S11]  /*1ff0*/  @!P1 STG.E.64 desc[UR4][R8.64], R38 ;  /* 0x0000002608009986 */ /* 0x0003f6000c101b04 */
[----:B------:R-:W-:Y:S05]  /*2000*/  @P0 BRA `(.L_x_7857) ;  /* 0x0000000000300947 */ /* 0x000fea0003800000 */
[----:B-1----:R-:W1:Y:S01]  /*2010*/  LDC.64 R8, c[0x0][0x228] ;  /* 0x00008a00ff087b82 */ /* 0x002e620000000a00 */
[----:B------:R-:W-:Y:S01]  /*2020*/  IMAD.IADD R11, R40, 0x1, R18 ;  /* 0x00000001280b7824 */ /* 0x000fe200078e0212 */
[----:B------:R-:W-:-:S04]  /*2030*/  IADD3 R18, R18, 0x80, RZ ;  /* 0x0000008012127810 */ /* 0x000fc80007ffe0ff */
[----:B------:R-:W-:Y:S01]  /*2040*/  ISETP.GE.AND P0, PT, R18, R19, PT ;  /* 0x000000131200720c */ /* 0x000fe20003f06270 */
[----:B-1----:R-:W-:-:S05]  /*2050*/  IMAD.WIDE.U32 R8, R11, 0x8, R8 ;  /* 0x000000080b087825 */ /* 0x002fca00078e0008 */
[----:B----4-:R1:W-:Y:S07]  /*2060*/  STG.E.64 desc[UR4][R8.64], R34 ;  /* 0x0000002208007986 */ /* 0x0103ee000c101b04 */
[----:B------:R-:W-:Y:S05]  /*2070*/  @P0 BRA `(.L_x_7858) ;  /* 0x0000000000300947 */ /* 0x000fea0003800000 */
[----:B-1----:R-:W1:Y:S01]  /*2080*/  LDC.64 R8, c[0x0][0x228] ;  /* 0x00008a00ff087b82 */ /* 0x002e620000000a00 */
[----:B------:R-:W-:Y:S02]  /*2090*/  IMAD.IADD R11, R40, 0x1, R18 ;  /* 0x00000001280b7824 */ /* 0x000fe400078e0212 */
[----:B------:R-:W-:Y:S02]  /*20a0*/  VIADD R18, R18, 0x80 ;  /* 0x0000008012127836 */ /* 0x000fe40000000000 */
[----:B-1----:R-:W-:-:S05]  /*20b0*/  IMAD.WIDE.U32 R8, R11, 0x8, R8 ;  /* 0x000000080b087825 */ /* 0x002fca00078e0008 */
[----:B------:R2:W-:Y:S02]  /*20c0*/  STG.E.64 desc[UR4][R8.64], R22 ;  /* 0x0000001608007986 */ /* 0x0005e4000c101b04 */
.L_x_7857:
[----:B------:R-:W-:-:S13]  /*20d0*/  ISETP.GE.AND P0, PT, R18, R19, PT ;  /* 0x000000131200720c */ /* 0x000fda0003f06270 */
[----:B------:R-:W-:Y:S05]  /*20e0*/  @P0 BRA `(.L_x_7859) ;  /* 0x0000000000300947 */ /* 0x000fea0003800000 */
[----:B-12---:R-:W1:Y:S01]  /*20f0*/  LDC.64 R8, c[0x0][0x228] ;  /* 0x00008a00ff087b82 */ /* 0x006e620000000a00 */
[----:B------:R-:W-:Y:S02]  /*2100*/  IMAD.IADD R11, R40, 0x1, R18 ;  /* 0x00000001280b7824 */ /* 0x000fe400078e0212 */
[----:B------:R-:W-:Y:S02]  /*2110*/  VIADD R18, R18, 0x80 ;  /* 0x0000008012127836 */ /* 0x000fe40000000000 */
[----:B-1----:R-:W-:-:S05]  /*2120*/  IMAD.WIDE.U32 R8, R11, 0x8, R8 ;  /* 0x000000080b087825 */ /* 0x002fca00078e0008 */
[----:B------:R2:W-:Y:S02]  /*2130*/  STG.E.64 desc[UR4][R8.64], R20 ;  /* 0x0000001408007986 */ /* 0x0005e4000c101b04 */
.L_x_7858:
[----:B------:R-:W-:-:S13]  /*2140*/  ISETP.GE.AND P0, PT, R18, R19, PT ;  /* 0x000000131200720c */ /* 0x000fda0003f06270 */
[----:B------:R-:W-:Y:S05]  /*2150*/  @P0 BRA `(.L_x_7860) ;  /* 0x0000000000340947 */ /* 0x000fea0003800000 */
[----:B-12---:R-:W1:Y:S01]  /*2160*/  LDC.64 R8, c[0x0][0x228] ;  /* 0x00008a00ff087b82 */ /* 0x006e620000000a00 */
[----:B------:R-:W-:Y:S01]  /*2170*/  IADD3 R11, R40, R18, RZ ;  /* 0x00000012280b7210 */ /* 0x000fe20007ffe0ff */
[----:B------:R-:W-:-:S04]  /*2180*/  VIADD R18, R18, 0x80 ;  /* 0x0000008012127836 */ /* 0x000fc80000000000 */
[----:B-1----:R-:W-:-:S05]  /*2190*/  IMAD.WIDE.U32 R8, R11, 0x8, R8 ;  /* 0x000000080b087825 */ /* 0x002fca00078e0008 */
[----:B------:R1:W-:Y:S02]  /*21a0*/  STG.E.64 desc[UR4][R8.64], R6 ;  /* 0x0000000608007986 */ /* 0x0003e4000c101b04 */
.L_x_7859:
[----:B------:R-:W-:-:S13]  /*21b0*/  ISETP.GE.AND P0, PT, R18, R19, PT ;  /* 0x000000131200720c */ /* 0x000fda0003f06270 */
[----:B------:R-:W-:Y:S05]  /*21c0*/  @P0 BREAK B1 ;  /* 0x0000000000010942 */ /* 0x000fea0003800000 */
[----:B------:R-:W-:Y:S05]  /*21d0*/  @P0 BRA `(.L_x_7861) ;  /* 0x0000000000300947 */ /* 0x000fea0003800000 */
[----:B-1----:R-:W1:Y:S01]  /*21e0*/  LDC.64 R6, c[0x0][0x228] ;  /* 0x00008a00ff067b82 */ /* 0x002e620000000a00 */
[----:B--2---:R-:W-:Y:S02]  /*21f0*/  IMAD.IADD R9, R40, 0x1, R18 ;  /* 0x0000000128097824 */ /* 0x004fe400078e0212 */
[----:B------:R-:W-:Y:S02]  /*2200*/  VIADD R18, R18, 0x80 ;  /* 0x0000008012127836 */ /* 0x000fe40000000000 */
[----:B-1----:R-:W-:-:S05]  /*2210*/  IMAD.WIDE.U32 R6, R9, 0x8, R6 ;  /* 0x0000000809067825 */ /* 0x002fca00078e0006 */
[----:B------:R1:W-:Y:S02]  /*2220*/  STG.E.64 desc[UR4][R6.64], R4 ;  /* 0x0000000406007986 */ /* 0x0003e4000c101b04 */
.L_x_7860:
[----:B------:R-:W-:Y:S05]  /*2230*/  BSYNC B1 ;  /* 0x0000000000017941 */ /* 0x000fea0003800000 */
.L_x_7856:
[----:B------:R-:W-:-:S13]  /*2240*/  ISETP.GE.AND P0, PT, R18, R19, PT ;  /* 0x000000131200720c */ /* 0x000fda0003f06270 */
[----:B-1----:R-:W1:Y:S01]  /*2250*/  @!P0 LDC.64 R4, c[0x0][0x228] ;  /* 0x00008a00ff048b82 */ /* 0x002e620000000a00 */
[----:B------:R-:W-:Y:S01]  /*2260*/  @!P0 IMAD.IADD R7, R40, 0x1, R18 ;  /* 0x0000000128078824 */ /* 0x000fe200078e0212 */
[----:B------:R-:W-:-:S03]  /*2270*/  @!P0 IADD3 R18, R18, 0x80, RZ ;  /* 0x0000008012128810 */ /* 0x000fc60007ffe0ff */
[----:B-1----:R-:W-:-:S05]  /*2280*/  @!P0 IMAD.WIDE.U32 R4, R7, 0x8, R4 ;  /* 0x0000000807048825 */ /* 0x002fca00078e0004 */
[----:B------:R1:W-:Y:S02]  /*2290*/  @!P0 STG.E.64 desc[UR4][R4.64], R2 ;  /* 0x0000000204008986 */ /* 0x0003e4000c101b04 */
.L_x_7861:
[----:B------:R-:W-:Y:S05]  /*22a0*/  BSYNC B0 ;  /* 0x0000000000007941 */ /* 0x000fea0003800000 */
.L_x_7855:
[----:B------:R-:W-:Y:S05]  /*22b0*/  WARPSYNC.ALL ;  /* 0x0000000000007948 */ /* 0x000fea0003800000 */
[----:B------:R-:W-:-:S13]  /*22c0*/  ISETP.GE.AND P0, PT, R18, R19, PT ;  /* 0x000000131200720c */ /* 0x000fda0003f06270 */
[----:B------:R-:W-:Y:S05]  /*22d0*/  @P0 EXIT ;  /* 0x000000000000094d */ /* 0x000fea0003800000 */
[----:B-1----:R-:W1:Y:S01]  /*22e0*/  LDC.64 R2, c[0x0][0x228] ;  /* 0x00008a00ff027b82 */ /* 0x002e620000000a00 */
[----:B------:R-:W-:-:S04]  /*22f0*/  IMAD.IADD R5, R40, 0x1, R18 ;  /* 0x0000000128057824 */ /* 0x000fc800078e0212 */
[----:B-1----:R-:W-:-:S05]  /*2300*/  IMAD.WIDE.U32 R2, R5, 0x8, R2 ;  /* 0x0000000805027825 */ /* 0x002fca00078e0002 */
[----:B0-----:R-:W-:Y:S01]  /*2310*/  STG.E.64 desc[UR4][R2.64], R14 ;  /* 0x0000000e02007986 */ /* 0x001fe2000c101b04 */
[----:B------:R-:W-:Y:S05]  /*2320*/  EXIT ;  /* 0x000000000000794d */ /* 0x000fea0003800000 */
        .weak           $__internal_11_$__cuda_sm20_div_rn_f64_full
        .type           $__internal_11_$__cuda_sm20_div_rn_f64_full,@function
        .size           $__internal_11_$__cuda_sm20_div_rn_f64_full,(.L_x_22708 - $__internal_11_$__cuda_sm20_div_rn_f64_full)
$__internal_11_$__cuda_sm20_div_rn_f64_full:
[C---:B------:R-:W-:Y:S01]  /*2330*/  FSETP.GEU.AND P0, PT, |R44|.reuse, 1.469367938527859385e-39, PT ;  /* 0x001000002c00780b */ /* 0x040fe20003f0e200 */
[----:B------:R-:W-:Y:S01]  /*2340*/  IMAD.U32 R24, RZ, RZ, UR6 ;  /* 0x00000006ff187e24 */ /* 0x000fe2000f8e00ff */
[C---:B------:R-:W-:Y:S01]  /*2350*/  LOP3.LUT R25, R44.reuse, 0x800fffff, RZ, 0xc0, !PT ;  /* 0x800fffff2c197812 */ /* 0x040fe200078ec0ff */
[----:B------:R-:W-:Y:S01]  /*2360*/  IMAD.U32 R26, RZ, RZ, UR6 ;  /* 0x00000006ff1a7e24 */ /* 0x000fe2000f8e00ff */
[----:B------:R-:W-:Y:S01]  /*2370*/  MOV R30, R14 ;  /* 0x0000000e001e7202 */ /* 0x000fe20000000f00 */
[----:B------:R-:W-:Y:S01]  /*2380*/  IMAD.MOV.U32 R31, RZ, RZ, R15 ;  /* 0x000000ffff1f7224 */ /* 0x000fe200078e000f */
[----:B------:R-:W-:Y:S01]  /*2390*/  LOP3.LUT R27, R25, 0x3ff00000, RZ, 0xfc, !PT ;  /* 0x3ff00000191b7812 */ /* 0x000fe200078efcff */
[----:B------:R-:W-:Y:S01]  /*23a0*/  IMAD.MOV.U32 R25, RZ, RZ, R44 ;  /* 0x000000ffff197224 */ /* 0x000fe200078e002c */
[----:B------:R-:W-:Y:S01]  /*23b0*/  LOP3.LUT R42, R44, 0x7ff00000, RZ, 0xc0, !PT ;  /* 0x7ff000002c2a7812 */ /* 0x000fe200078ec0ff */
[----:B------:R-:W-:Y:S01]  /*23c0*/  IMAD.MOV.U32 R28, RZ, RZ, 0x1 ;  /* 0x00000001ff1c7424 */ /* 0x000fe200078e00ff */
[C---:B------:R-:W-:Y:S01]  /*23d0*/  FSETP.GEU.AND P3, PT, |R31|.reuse, 1.469367938527859385e-39, PT ;  /* 0x001000001f00780b */ /* 0x040fe20003f6e200 */
[----:B------:R-:W-:Y:S01]  /*23e0*/  IMAD.MOV.U32 R43, RZ, RZ, 0x1ca00000 ;  /* 0x1ca00000ff2b7424 */ /* 0x000fe200078e00ff */
[----:B------:R-:W-:Y:S01]  /*23f0*/  LOP3.LUT R41, R31, 0x7ff00000, RZ, 0xc0, !PT ;  /* 0x7ff000001f297812 */ /* 0x000fe200078ec0ff */
[----:B------:R-:W-:Y:S01]  /*2400*/  @!P0 DMUL R26, R24, 8.98846567431157953865e+307 ;  /* 0x7fe00000181a8828 */ /* 0x000fe20000000000 */
[----:B------:R-:W-:Y:S02]  /*2410*/  BSSY B0, `(.L_x_7862) ;  /* 0x0000053000007945 */ /* 0x000fe40003800000 */
[----:B------:R-:W-:-:S03]  /*2420*/  ISETP.GE.U32.AND P2, PT, R41, R42, PT ;  /* 0x0000002a2900720c */ /* 0x000fc60003f46070 */
[----:B------:R-:W0:Y:S04]  /*2430*/  MUFU.RCP64H R29, R27 ;  /* 0x0000001b001d7308 */ /* 0x000e280000001800 */
[----:B------:R-:W-:-:S04]  /*2440*/  @!P3 LOP3.LUT R32, R25, 0x7ff00000, RZ, 0xc0, !PT ;  /* 0x7ff000001920b812 */ /* 0x000fc800078ec0ff */
[----:B------:R-:W-:Y:S02]  /*2450*/  @!P3 ISETP.GE.U32.AND P4, PT, R41, R32, PT ;  /* 0x000000202900b20c */ /* 0x000fe40003f86070 */
[----:B------:R-:W-:-:S04]  /*2460*/  SEL R32, R43, 0x63400000, !P2 ;  /* 0x634000002b207807 */ /* 0x000fc80005000000 */
[----:B------:R-:W-:Y:S01]  /*2470*/  LOP3.LUT R33, R32, 0x800fffff, R31, 0xf8, !PT ;  /* 0x800fffff20217812 */ /* 0x000fe200078ef81f */
[----:B------:R-:W-:Y:S01]  /*2480*/  IMAD.MOV.U32 R32, RZ, RZ, R30 ;  /* 0x000000ffff207224 */ /* 0x000fe200078e001e */
[----:B0-----:R-:W-:-:S08]  /*2490*/  DFMA R14, R28, -R26, 1 ;  /* 0x3ff000001c0e742b */ /* 0x001fd0000000081a */
[----:B------:R-:W-:-:S08]  /*24a0*/  DFMA R14, R14, R14, R14 ;  /* 0x0000000e0e0e722b */ /* 0x000fd0000000000e */
[----:B------:R-:W-:Y:S01]  /*24b0*/  DFMA R28, R28, R14, R28 ;  /* 0x0000000e1c1c722b */ /* 0x000fe2000000001c */
[----:B------:R-:W-:-:S04]  /*24c0*/  @!P3 SEL R14, R43, 0x63400000, !P4 ;  /* 0x634000002b0eb807 */ /* 0x000fc80006000000 */
[----:B------:R-:W-:-:S03]  /*24d0*/  @!P3 LOP3.LUT R14, R14, 0x80000000, R31, 0xf8, !PT ;  /* 0x800000000e0eb812 */ /* 0x000fc600078ef81f */
[----:B------:R-:W-:Y:S01]  /*24e0*/  DFMA R36, R28, -R26, 1 ;  /* 0x3ff000001c24742b */ /* 0x000fe2000000081a */
[----:B------:R-:W-:Y:S02]  /*24f0*/  @!P3 LOP3.LUT R15, R14, 0x100000, RZ, 0xfc, !PT ;  /* 0x001000000e0fb812 */ /* 0x000fe400078efcff */
[----:B------:R-:W-:-:S06]  /*2500*/  @!P3 MOV R14, RZ ;  /* 0x000000ff000eb202 */ /* 0x000fcc0000000f00 */
[----:B------:R-:W-:Y:S02]  /*2510*/  @!P3 DFMA R32, R32, 2, -R14 ;  /* 0x400000002020b82b */ /* 0x000fe4000000080e */
[----:B------:R-:W-:-:S08]  /*2520*/  DFMA R14, R28, R36, R28 ;  /* 0x000000241c0e722b */ /* 0x000fd0000000001c */
[----:B------:R-:W-:-:S08]  /*2530*/  DMUL R28, R14, R32 ;  /* 0x000000200e1c7228 */ /* 0x000fd00000000000 */
[----:B------:R-:W-:-:S08]  /*2540*/  DFMA R36, R28, -R26, R32 ;  /* 0x8000001a1c24722b */ /* 0x000fd00000000020 */
[----:B------:R-:W-:Y:S01]  /*2550*/  DFMA R28, R14, R36, R28 ;  /* 0x000000240e1c722b */ /* 0x000fe2000000001c */
[----:B------:R-:W-:Y:S01]  /*2560*/  IMAD.MOV.U32 R36, RZ, RZ, R41 ;  /* 0x000000ffff247224 */ /* 0x000fe200078e0029 */
[----:B------:R-:W-:Y:S01]  /*2570*/  @!P3 LOP3.LUT R36, R33, 0x7ff00000, RZ, 0xc0, !PT ;  /* 0x7ff000002124b812 */ /* 0x000fe200078ec0ff */
[----:B------:R-:W-:Y:S01]  /*2580*/  IMAD.MOV.U32 R37, RZ, RZ, R42 ;  /* 0x000000ffff257224 */ /* 0x000fe200078e002a */
[----:B------:R-:W-:-:S03]  /*2590*/  @!P0 LOP3.LUT R37, R27, 0x7ff00000, RZ, 0xc0, !PT ;  /* 0x7ff000001b258812 */ /* 0x000fc600078ec0ff */
[----:B------:R-:W-:Y:S02]  /*25a0*/  VIADD R15, R36, 0xffffffff ;  /* 0xffffffff240f7836 */ /* 0x000fe40000000000 */
[----:B------:R-:W-:-:S03]  /*25b0*/  VIADD R14, R37, 0xffffffff ;  /* 0xffffffff250e7836 */ /* 0x000fc60000000000 */
[----:B------:R-:W-:-:S04]  /*25c0*/  ISETP.GT.U32.AND P0, PT, R15, 0x7feffffe, PT ;  /* 0x7feffffe0f00780c */ /* 0x000fc80003f04070 */
[----:B------:R-:W-:-:S13]  /*25d0*/  ISETP.GT.U32.OR P0, PT, R14, 0x7feffffe, P0 ;  /* 0x7feffffe0e00780c */ /* 0x000fda0000704470 */
[----:B------:R-:W-:Y:S05]  /*25e0*/  @P0 BRA `(.L_x_7863) ;  /* 0x0000000000740947 */ /* 0x000fea0003800000 */
[----:B------:R-:W-:Y:S01]  /*25f0*/  LOP3.LUT R14, R25, 0x7ff00000, RZ, 0xc0, !PT ;  /* 0x7ff00000190e7812 */ /* 0x000fe200078ec0ff */
[----:B------:R-:W-:-:S03]  /*2600*/  IMAD.MOV.U32 R30, RZ, RZ, RZ ;  /* 0x000000ffff1e7224 */ /* 0x000fc600078e00ff */
[CC--:B------:R-:W-:Y:S02]  /*2610*/  VIADDMNMX R15, R41.reuse, -R14.reuse, 0xb9600000, !PT ;  /* 0xb9600000290f7446 */ /* 0x0c0fe4000780090e */
[----:B------:R-:W-:Y:S02]  /*2620*/  ISETP.GE.U32.AND P0, PT, R41, R14, PT ;  /* 0x0000000e2900720c */ /* 0x000fe40003f06070 */
[----:B------:R-:W-:Y:S02]  /*2630*/  VIMNMX R14, R15, 0x46a00000, PT ;  /* 0x46a000000f0e7848 */ /* 0x000fe40003fe0100 */
[----:B------:R-:W-:-:S04]  /*2640*/  SEL R36, R43, 0x63400000, !P0 ;  /* 0x634000002b247807 */ /* 0x000fc80004000000 */
[----:B------:R-:W-:-:S05]  /*2650*/  IADD3 R36, -R36, R14, RZ ;  /* 0x0000000e24247210 */ /* 0x000fca0007ffe1ff */
        /* <DEDUP_REMOVED lines=11> */
[----:B------:R-:W-:Y:S02]  /*2710*/  MOV R24, RZ ;  /* 0x000000ff00187202 */ /* 0x000fe40000000f00 */
[----:B------:R-:W-:-:S04]  /*2720*/  IADD3 R36, -R36, -0x43300000, RZ ;  /* 0xbcd0000024247810 */ /* 0x000fc80007ffe1ff */
[----:B------:R-:W-:Y:S02]  /*2730*/  DFMA R24, R14, -R24, R28 ;  /* 0x800000180e18722b */ /* 0x000fe4000000001c */
[----:B------:R-:W-:-:S08]  /*2740*/  DMUL.RP R28, R28, R30 ;  /* 0x0000001e1c1c7228 */ /* 0x000fd00000008000 */
[----:B------:R-:W-:Y:S02]  /*2750*/  FSETP.NEU.AND P0, PT, |R25|, R36, PT ;  /* 0x000000241900720b */ /* 0x000fe40003f0d200 */
[----:B------:R-:W-:Y:S02]  /*2760*/  LOP3.LUT R26, R29, R26, RZ, 0x3c, !PT ;  /* 0x0000001a1d1a7212 */ /* 0x000fe400078e3cff */
[----:B------:R-:W-:Y:S02]  /*2770*/  FSEL R28, R28, R14, !P0 ;  /* 0x0000000e1c1c7208 */ /* 0x000fe40004000000 */
[----:B------:R-:W-:-:S05]  /*2780*/  FSEL R14, R26, R15, !P0 ;  /* 0x0000000f1a0e7208 */ /* 0x000fca0004000000 */
[----:B------:R-:W-:Y:S02]  /*2790*/  IMAD.MOV.U32 R15, RZ, RZ, R14 ;  /* 0x000000ffff0f7224 */ /* 0x000fe400078e000e */
[----:B------:R-:W-:Y:S01]  /*27a0*/  IMAD.MOV.U32 R14, RZ, RZ, R28 ;  /* 0x000000ffff0e7224 */ /* 0x000fe200078e001c */
[----:B------:R-:W-:Y:S06]  /*27b0*/  BRA `(.L_x_7864) ;  /* 0x0000000000607947 */ /* 0x000fec0003800000 */
.L_x_7863:
[----:B------:R-:W-:-:S14]  /*27c0*/  DSETP.NAN.AND P0, PT, R30, R30, PT ;  /* 0x0000001e1e00722a */ /* 0x000fdc0003f08000 */
[----:B------:R-:W-:Y:S05]  /*27d0*/  @P0 BRA `(.L_x_7865) ;  /* 0x00000000004c0947 */ /* 0x000fea0003800000 */
[----:B------:R-:W-:-:S14]  /*27e0*/  DSETP.NAN.AND P0, PT, R24, R24, PT ;  /* 0x000000181800722a */ /* 0x000fdc0003f08000 */
[----:B------:R-:W-:Y:S05]  /*27f0*/  @P0 BRA `(.L_x_7866) ;  /* 0x0000000000340947 */ /* 0x000fea0003800000 */
[----:B------:R-:W-:Y:S01]  /*2800*/  ISETP.NE.AND P0, PT, R36, R37, PT ;  /* 0x000000252400720c */ /* 0x000fe20003f05270 */
[----:B------:R-:W-:Y:S01]  /*2810*/  IMAD.MOV.U32 R14, RZ, RZ, 0x0 ;  /* 0x00000000ff0e7424 */ /* 0x000fe200078e00ff */
[----:B------:R-:W-:-:S11]  /*2820*/  MOV R15, 0xfff80000 ;  /* 0xfff80000000f7802 */ /* 0x000fd60000000f00 */
[----:B------:R-:W-:Y:S05]  /*2830*/  @!P0 BRA `(.L_x_7864) ;  /* 0x0000000000408947 */ /* 0x000fea0003800000 */
[----:B------:R-:W-:Y:S02]  /*2840*/  ISETP.NE.AND P0, PT, R36, 0x7ff00000, PT ;  /* 0x7ff000002400780c */ /* 0x000fe40003f05270 */
[----:B------:R-:W-:Y:S02]  /*2850*/  LOP3.LUT R14, R31, 0x80000000, R25, 0x48, !PT ;  /* 0x800000001f0e7812 */ /* 0x000fe400078e4819 */
[----:B------:R-:W-:-:S13]  /*2860*/  ISETP.EQ.OR P0, PT, R37, RZ, !P0 ;  /* 0x000000ff2500720c */ /* 0x000fda0004702670 */
[----:B------:R-:W-:Y:S01]  /*2870*/  @P0 LOP3.LUT R24, R14, 0x7ff00000, RZ, 0xfc, !PT ;  /* 0x7ff000000e180812 */ /* 0x000fe200078efcff */
[----:B------:R-:W-:Y:S02]  /*2880*/  @!P0 IMAD.MOV.U32 R15, RZ, RZ, R14 ;  /* 0x000000ffff0f8224 */ /* 0x000fe400078e000e */
[----:B------:R-:W-:Y:S01]  /*2890*/  @!P0 IMAD.MOV.U32 R14, RZ, RZ, RZ ;  /* 0x000000ffff0e8224 */ /* 0x000fe200078e00ff */
[----:B------:R-:W-:Y:S01]  /*28a0*/  @P0 MOV R15, R24 ;  /* 0x00000018000f0202 */ /* 0x000fe20000000f00 */
[----:B------:R-:W-:Y:S01]  /*28b0*/  @P0 IMAD.MOV.U32 R14, RZ, RZ, RZ ;  /* 0x000000ffff0e0224 */ /* 0x000fe200078e00ff */
[----:B------:R-:W-:Y:S06]  /*28c0*/  BRA `(.L_x_7864) ;  /* 0x00000000001c7947 */ /* 0x000fec0003800000 */
.L_x_7866:
[----:B------:R-:W-:-:S05]  /*28d0*/  LOP3.LUT R14, R25, 0x80000, RZ, 0xfc, !PT ;  /* 0x00080000190e7812 */ /* 0x000fca00078efcff */
[----:B------:R-:W-:Y:S02]  /*28e0*/  IMAD.MOV.U32 R15, RZ, RZ, R14 ;  /* 0x000000ffff0f7224 */ /* 0x000fe400078e000e */
[----:B------:R-:W-:Y:S01]  /*28f0*/  IMAD.MOV.U32 R14, RZ, RZ, R24 ;  /* 0x000000ffff0e7224 */ /* 0x000fe200078e0018 */
[----:B------:R-:W-:Y:S06]  /*2900*/  BRA `(.L_x_7864) ;  /* 0x00000000000c7947 */ /* 0x000fec0003800000 */
.L_x_7865:
[----:B------:R-:W-:-:S05]  /*2910*/  LOP3.LUT R14, R31, 0x80000, RZ, 0xfc, !PT ;  /* 0x000800001f0e7812 */ /* 0x000fca00078efcff */
[----:B------:R-:W-:Y:S01]  /*2920*/  IMAD.MOV.U32 R15, RZ, RZ, R14 ;  /* 0x000000ffff0f7224 */ /* 0x000fe200078e000e */
[----:B------:R-:W-:-:S07]  /*2930*/  MOV R14, R30 ;  /* 0x0000001e000e7202 */ /* 0x000fce0000000f00 */
.L_x_7864:
[----:B------:R-:W-:Y:S05]  /*2940*/  BSYNC B0 ;  /* 0x0000000000007941 */ /* 0x000fea0003800000 */
.L_x_7862:
[----:B------:R-:W-:Y:S02]  /*2950*/  IMAD.MOV.U32 R24, RZ, RZ, R0 ;  /* 0x000000ffff187224 */ /* 0x000fe400078e0000 */
[----:B------:R-:W-:-:S04]  /*2960*/  IMAD.MOV.U32 R25, RZ, RZ, 0x0 ;  /* 0x00000000ff197424 */ /* 0x000fc800078e00ff */
[----:B------:R-:W-:Y:S05]  /*2970*/  RET.REL.NODEC R24 `(_ZN2at6native29vectorized_elementwise_kernelILi2ENS0_13BUnaryFunctorIdddZZZNS0_15binary_internal21div_trunc_kernel_cudaERNS_18TensorIteratorBaseEENKUlvE1_clEvENKUlvE_clEvEUlddE_EESt5arrayIPcLm2EEEEviT0_T1_) ;  /* 0xffffffd418a07950 */ /* 0x000fea0003c3ffff */
.L_x_7867:
        /* <DEDUP_REMOVED lines=16> */
.L_x_22708:


//--------------------- .text._ZN2at6native29vectorized_elementwise_kernelILi4ENS0_13BUnaryFunctorIdddZZZNS0_15binary_internal21div_trunc_kernel_cudaERNS_18TensorIteratorBaseEENKUlvE1_clEvENKUlvE_clEvEUlddE_EESt5arrayIPcLm2EEEEviT0_T1_ --------------------------
	.section	.text._ZN2at6native29vectorized_elementwise_kernelILi4ENS0_13BUnaryFunctorIdddZZZNS0_15binary_internal21div_trunc_kernel_cudaERNS_18TensorIteratorBaseEENKUlvE1_clEvENKUlvE_clEvEUlddE_EESt5arrayIPcLm2EEEEviT0_T1_,"ax",@progbits
	.align	128
        .global         _ZN2at6native29vectorized_elementwise_kernelILi4ENS0_13BUnaryFunctorIdddZZZNS0_15binary_internal21div_trunc_kernel_cudaERNS_18TensorIteratorBaseEENKUlvE1_clEvENKUlvE_clEvEUlddE_EESt5arrayIPcLm2EEEEviT0_T1_
        .type           _ZN2at6native29vectorized_elementwise_kernelILi4ENS0_13BUnaryFunctorIdddZZZNS0_15binary_internal21div_trunc_kernel_cudaERNS_18TensorIteratorBaseEENKUlvE1_clEvENKUlvE_clEvEUlddE_EESt5arrayIPcLm2EEEEviT0_T1_,@function
        .size           _ZN2at6native29vectorized_elementwise_kernelILi4ENS0_13BUnaryFunctorIdddZZZNS0_15binary_internal21div_trunc_kernel_cudaERNS_18TensorIteratorBaseEENKUlvE1_clEvENKUlvE_clEvEUlddE_EESt5arrayIPcLm2EEEEviT0_T1_,(.L_x_22709 - _ZN2at6native29vectorized_elementwise_kernelILi4ENS0_13BUnaryFunctorIdddZZZNS0_15binary_internal21div_trunc_kernel_cudaERNS_18TensorIteratorBaseEENKUlvE1_clEvENKUlvE_clEvEUlddE_EESt5arrayIPcLm2EEEEviT0_T1_)
        .other          _ZN2at6native29vectorized_elementwise_kernelILi4ENS0_13BUnaryFunctorIdddZZZNS0_15binary_internal21div_trunc_kernel_cudaERNS_18TensorIteratorBaseEENKUlvE1_clEvENKUlvE_clEvEUlddE_EESt5arrayIPcLm2EEEEviT0_T1_,@"STO_CUDA_ENTRY STV_DEFAULT"
_ZN2at6native29vectorized_elementwise_kernelILi4ENS0_13BUnaryFunctorIdddZZZNS0_15binary_internal21div_trunc_kernel_cudaERNS_18TensorIteratorBaseEENKUlvE1_clEvENKUlvE_clEvEUlddE_EESt5arrayIPcLm2EEEEviT0_T1_:
.text._ZN2at6native29vectorized_elementwise_kernelILi4ENS0_13BUnaryFunctorIdddZZZNS0_15binary_internal21div_trunc_kernel_cudaERNS_18TensorIteratorBaseEENKUlvE1_clEvENKUlvE_clEvEUlddE_EESt5arrayIPcLm2EEEEviT0_T1_:
        /* <DEDUP_REMOVED lines=38> */
[----:B-1---5:R-:W-:Y:S05]  /*0260*/  CALL.REL.NOINC `($__internal_12_$__cuda_sm20_div_rn_f64_full) ;  /* 0x0000002000307944 */ /* 0x022fea0003c00000 */
[----:B------:R-:W-:Y:S01]  /*0270*/  MOV R34, R14 ;  /* 0x0000000e00227202 */ /* 0x000fe20000000f00 */
[----:B------:R-:W-:-:S07]  /*0280*/  IMAD.MOV.U32 R35, RZ, RZ, R15 ;  /* 0x000000ffff237224 */ /* 0x000fce00078e000f */
.L_x_7870:
[----:B------:R-:W-:Y:S05]  /*0290*/  BSYNC B1 ;  /* 0x0000000000017941 */ /* 0x000fea0003800000 */
.L_x_7869:
        /* <DEDUP_REMOVED lines=23> */
.L_x_7872:
[----:B------:R-:W-:Y:S05]  /*0410*/  BSYNC B1 ;  /* 0x0000000000017941 */ /* 0x000fea0003800000 */
.L_x_7871:
        /* <DEDUP_REMOVED lines=20> */
[----:B-1----:R-:W-:Y:S05]  /*0560*/  CALL.REL.NOINC `($__internal_12_$__cuda_sm20_div_rn_f64_full) ;  /* 0x0000001c00707944 */ /* 0x002fea0003c00000 */
[----:B------:R-:W-:Y:S01]  /*0570*/  MOV R4, R14 ;  /* 0x0000000e00047202 */ /* 0x000fe20000000f00 */
[----:B------:R-:W-:-:S07]  /*0580*/  IMAD.MOV.U32 R5, RZ, RZ, R15 ;  /* 0x000000ffff057224 */ /* 0x000fce00078e000f */
.L_x_7874:
[----:B------:R-:W-:Y:S05]  /*0590*/  BSYNC B1 ;  /* 0x0000000000017941 */ /* 0x000fea0003800000 */
.L_x_7873:
        /* <DEDUP_REMOVED lines=23> */
.L_x_7876:
[----:B------:R-:W-:Y:S05]  /*0710*/  BSYNC B1 ;  /* 0x0000000000017941 */ /* 0x000fea0003800000 */
.L_x_7875:
        /* <DEDUP_REMOVED lines=23> */
.L_x_7878:
[----:B------:R-:W-:Y:S05]  /*0890*/  BSYNC B1 ;  /* 0x0000000000017941 */ /* 0x000fea0003800000 */
.L_x_7877:
        /* <DEDUP_REMOVED lines=23> */
.L_x_7880:
[----:B------:R-:W-:Y:S05]  /*0a10*/  BSYNC B1 ;  /* 0x0000000000017941 */ /* 0x000fea0003800000 */
.L_x_7879:
        /* <DEDUP_REMOVED lines=23> */
.L_x_7882:
[----:B------:R-:W-:Y:S05]  /*0b90*/  BSYNC B1 ;  /* 0x0000000000017941 */ /* 0x000fea0003800000 */
.L_x_7881:
        /* <DEDUP_REMOVED lines=21> */
.L_x_7884:
[----:B------:R-:W-:Y:S05]  /*0cf0*/  BSYNC B1 ;  /* 0x0000000000017941 */ /* 0x000fea0003800000 */
.L_x_7883:
        /* <DEDUP_REMOVED lines=16> */
.L_x_7868:
        /* <DEDUP_REMOVED lines=79> */
[----:B------:R-:W-:Y:S05]  /*12f0*/  CALL.REL.NOINC `($__internal_12_$__cuda_sm20_div_rn_f64_full) ;  /* 0x00000010000c7944 */ /* 0x000fea0003c00000 */
.L_x_7888:
[----:B------:R-:W-:Y:S05]  /*1300*/  BSYNC B2 ;  /* 0x0000000000027941 */ /* 0x000fea0003800000 */
.L_x_7887:
[----:B------:R0:W2:Y:S02]  /*1310*/  FRND.F64.TRUNC R38, R14 ;  /* 0x0000000e00267313 */ /* 0x0000a4000030d800 */
.L_x_7886:
[----:B------:R-:W-:Y:S05]  /*1320*/  BSYNC B1 ;  /* 0x0000000000017941 */ /* 0x000fea0003800000 */
.L_x_7885:
        /* <DEDUP_REMOVED lines=24> */
[----:B--2---:R-:W-:Y:S05]  /*14b0*/  CALL.REL.NOINC `($__internal_12_$__cuda_sm20_div_rn_f64_full) ;  /* 0x0000000c009c7944 */ /* 0x004fea0003c00000 */
.L_x_7892:
[----:B------:R-:W-:Y:S05]  /*14c0*/  BSYNC B2 ;  /* 0x0000000000027941 */ /* 0x000fea0003800000 */
.L_x_7891:
[----:B------:R3:W4:Y:S02]  /*14d0*/  FRND.F64.TRUNC R34, R14 ;  /* 0x0000000e00227313 */ /* 0x000724000030d800 */
.L_x_7890:
[----:B------:R-:W-:Y:S05]  /*14e0*/  BSYNC B1 ;  /* 0x0000000000017941 */ /* 0x000fea0003800000 */
.L_x_7889:
        /* <DEDUP_REMOVED lines=24> */
[----:B--2-4-:R-:W-:Y:S05]  /*1670*/  CALL.REL.NOINC `($__internal_12_$__cuda_sm20_div_rn_f64_full) ;  /* 0x0000000c002c7944 */ /* 0x014fea0003c00000 */
.L_x_7896:
[----:B------:R-:W-:Y:S05]  /*1680*/  BSYNC B2 ;  /* 0x0000000000027941 */ /* 0x000fea0003800000 */
.L_x_7895:
[----:B------:R0:W1:Y:S02]  /*1690*/  FRND.F64.TRUNC R22, R14 ;  /* 0x0000000e00167313 */ /* 0x000064000030d800 */
.L_x_7894:
[----:B------:R-:W-:Y:S05]  /*16a0*/  BSYNC B1 ;  /* 0x0000000000017941 */ /* 0x000fea0003800000 */
.L_x_7893:
        /* <DEDUP_REMOVED lines=24> */
[----:B--2-4-:R-:W-:Y:S05]  /*1830*/  CALL.REL.NOINC `($__internal_12_$__cuda_sm20_div_rn_f64_full) ;  /* 0x0000000800bc7944 */ /* 0x014fea0003c00000 */
.L_x_7900:
[----:B------:R-:W-:Y:S05]  /*1840*/  BSYNC B2 ;  /* 0x0000000000027941 */ /* 0x000fea0003800000 */
.L_x_7899:
[----:B------:R0:W1:Y:S02]  /*1850*/  FRND.F64.TRUNC R20, R14 ;  /* 0x0000000e00147313 */ /* 0x000064000030d800 */
.L_x_7898:
[----:B------:R-:W-:Y:S05]  /*1860*/  BSYNC B1 ;  /* 0x0000000000017941 */ /* 0x000fea0003800000 */
.L_x_7897:
        /* <DEDUP_REMOVED lines=24> */
[----:B--2-4-:R-:W-:Y:S05]  /*19f0*/  CALL.REL.NOINC `($__internal_12_$__cuda_sm20_div_rn_f64_full) ;  /* 0x00000008004c7944 */ /* 0x014fea0003c00000 */
.L_x_7904:
[----:B------:R-:W-:Y:S05]  /*1a00*/  BSYNC B2 ;  /* 0x0000000000027941 */ /* 0x000fea0003800000 */
.L_x_7903:
[----:B------:R0:W1:Y:S02]  /*1a10*/  FRND.F64.TRUNC R6, R14 ;  /* 0x0000000e00067313 */ /* 0x000064000030d800 */
.L_x_7902:
[----:B------:R-:W-:Y:S05]  /*1a20*/  BSYNC B1 ;  /* 0x0000000000017941 */ /* 0x000fea0003800000 */
.L_x_7901:
        /* <DEDUP_REMOVED lines=25> */
.L_x_7908:
[----:B------:R-:W-:Y:S05]  /*1bc0*/  BSYNC B2 ;  /* 0x0000000000027941 */ /* 0x000fea0003800000 */
.L_x_7907:
[----:B------:R0:W1:Y:S02]  /*1bd0*/  FRND.F64.TRUNC R4, R14 ;  /* 0x0000000e00047313 */ /* 0x000064000030d800 */
.L_x_7906:
[----:B------:R-:W-:Y:S05]  /*1be0*/  BSYNC B1 ;  /* 0x0000000000017941 */ /* 0x000fea0003800000 */
.L_x_7905:
        /* <DEDUP_REMOVED lines=25> */
.L_x_7912:
[----:B------:R-:W-:Y:S05]  /*1d80*/  BSYNC B2 ;  /* 0x0000000000027941 */ /* 0x000fea0003800000 */
.L_x_7911:
[----:B------:R0:W1:Y:S02]  /*1d90*/  FRND.F64.TRUNC R2, R14 ;  /* 0x0000000e00027313 */ /* 0x000064000030d800 */
.L_x_7910:
[----:B------:R-:W-:Y:S05]  /*1da0*/  BSYNC B1 ;  /* 0x0000000000017941 */ /* 0x000fea0003800000 */
.L_x_7909:
        /* <DEDUP_REMOVED lines=25> */
.L_x_7916:
[----:B------:R-:W-:Y:S05]  /*1f40*/  BSYNC B2 ;  /* 0x0000000000027941 */ /* 0x000fea0003800000 */
.L_x_7915:
[----:B------:R-:W0:Y:S02]  /*1f50*/  FRND.F64.TRUNC R14, R14 ;  /* 0x0000000e000e7313 */ /* 0x000e24000030d800 */
.L_x_7914:
[----:B------:R-:W-:Y:S05]  /*1f60*/  BSYNC B1 ;  /* 0x0000000000017941 */ /* 0x000fea0003800000 */
.L_x_7913:
        /* <DEDUP_REMOVED lines=22> */
.L_x_7919:
[----:B------:R-:W-:-:S13]  /*20d0*/  ISETP.GE.AND P0, PT, R18, R19, PT ;  /* 0x000000131200720c */ /* 0x000fda0003f06270 */
[----:B------:R-:W-:Y:S05]  /*20e0*/  @P0 BRA `(.L_x_7921) ;  /* 0x0000000000300947 */ /* 0x000fea0003800000 */
[----:B-12---:R-:W1:Y:S01]  /*20f0*/  LDC.64 R8, c[0x0][0x228] ;  /* 0x00008a00ff087b82 */ /* 0x006e620000000a00 */
[----:B------:R-:W-:Y:S02]  /*2100*/  IMAD.IADD R11, R40, 0x1, R18 ;  /* 0x00000001280b7824 */ /* 0x000fe400078e0212 */
[----:B------:R-:W-:Y:S02]  /*2110*/  VIADD R18, R18, 0x80 ;  /* 0x0000008012127836 */ /* 0x000fe40000000000 */
[----:B-1----:R-:W-:-:S05]  /*2120*/  IMAD.WIDE.U32 R8, R11, 0x8, R8 ;  /* 0x000000080b087825 */ /* 0x002fca00078e0008 */
[----:B------:R2:W-:Y:S02]  /*2130*/  STG.E.64 desc[UR4][R8.64], R20 ;  /* 0x0000001408007986 */ /* 0x0005e4000c101b04 */
.L_x_7920:
[----:B------:R-:W-:-:S13]  /*2140*/  ISETP.GE.AND P0, PT, R18, R19, PT ;  /* 0x000000131200720c */ /* 0x000fda0003f06270 */
[----:B------:R-:W-:Y:S05]  /*2150*/  @P0 BRA `(.L_x_7922) ;  /* 0x0000000000340947 */ /* 0x000fea0003800000 */
[----:B-12---:R-:W1:Y:S01]  /*2160*/  LDC.64 R8, c[0x0][0x228] ;  /* 0x00008a00ff087b82 */ /* 0x006e620000000a00 */
[----:B------:R-:W-:Y:S01]  /*2170*/  IADD3 R11, R40, R18, RZ ;  /* 0x00000012280b7210 */ /* 0x000fe20007ffe0ff */
[----:B------:R-:W-:-:S04]  /*2180*/  VIADD R18, R18, 0x80 ;  /* 0x0000008012127836 */ /* 0x000fc80000000000 */
[----:B-1----:R-:W-:-:S05]  /*2190*/  IMAD.WIDE.U32 R8, R11, 0x8, R8 ;  /* 0x000000080b087825 */ /* 0x002fca00078e0008 */
[----:B------:R1:W-:Y:S02]  /*21a0*/  STG.E.64 desc[UR4][R8.64], R6 ;  /* 0x0000000608007986 */ /* 0x0003e4000c101b04 */
.L_x_7921:
        /* <DEDUP_REMOVED lines=8> */
.L_x_7922:
[----:B------:R-:W-:Y:S05]  /*2230*/  BSYNC B1 ;  /* 0x0000000000017941 */ /* 0x000fea0003800000 */
.L_x_7918:
[----:B------:R-:W-:-:S13]  /*2240*/  ISETP.GE.AND P0, PT, R18, R19, PT ;  /* 0x000000131200720c */ /* 0x000fda0003f06270 */
[----:B-1----:R-:W1:Y:S01]  /*2250*/  @!P0 LDC.64 R4, c[0x0][0x228] ;  /* 0x00008a00ff048b82 */ /* 0x002e620000000a00 */
[----:B------:R-:W-:Y:S01]  /*2260*/  @!P0 IMAD.IADD R7, R40, 0x1, R18 ;  /* 0x0000000128078824 */ /* 0x000fe200078e0212 */
[----:B------:R-:W-:-:S03]  /*2270*/  @!P0 IADD3 R18, R18, 0x80, RZ ;  /* 0x0000008012128810 */ /* 0x000fc60007ffe0ff */
[----:B-1----:R-:W-:-:S05]  /*2280*/  @!P0 IMAD.WIDE.U32 R4, R7, 0x8, R4 ;  /* 0x0000000807048825 */ /* 0x002fca00078e0004 */
[----:B------:R1:W-:Y:S02]  /*2290*/  @!P0 STG.E.64 desc[UR4][R4.64], R2 ;  /* 0x0000000204008986 */ /* 0x0003e4000c101b04 */
.L_x_7923:
[----:B------:R-:W-:Y:S05]  /*22a0*/  BSYNC B0 ;  /* 0x0000000000007941 */ /* 0x000fea0003800000 */
.L_x_7917:
        /* <DEDUP_REMOVED lines=8> */
        .weak           $__internal_12_$__cuda_sm20_div_rn_f64_full
        .type           $__internal_12_$__cuda_sm20_div_rn_f64_full,@function
        .size           $__internal_12_$__cuda_sm20_div_rn_f64_full,(.L_x_22709 - $__internal_12_$__cuda_sm20_div_rn_f64_full)
$__internal_12_$__cuda_sm20_div_rn_f64_full:
        /* <DEDUP_REMOVED lines=73> */
.L_x_7925:
        /* <DEDUP_REMOVED lines=17> */
.L_x_7928:
[----:B------:R-:W-:-:S05]  /*28d0*/  LOP3.LUT R14, R25, 0x80000, RZ, 0xfc, !PT ;  /* 0x00080000190e7812 */ /* 0x000fca00078efcff */
[----:B------:R-:W-:Y:S02]  /*28e0*/  IMAD.MOV.U32 R15, RZ, RZ, R14 ;  /* 0x000000ffff0f7224 */ /* 0x000fe400078e000e */
[----:B------:R-:W-:Y:S01]  /*28f0*/  IMAD.MOV.U32 R14, RZ, RZ, R24 ;  /* 0x000000ffff0e7224 */ /* 0x000fe200078e0018 */
[----:B------:R-:W-:Y:S06]  /*2900*/  BRA `(.L_x_7926) ;  /* 0x00000000000c7947 */ /* 0x000fec0003800000 */
.L_x_7927:
[----:B------:R-:W-:-:S05]  /*2910*/  LOP3.LUT R14, R31, 0x80000, RZ, 0xfc, !PT ;  /* 0x000800001f0e7812 */ /* 0x000fca00078efcff */
[----:B------:R-:W-:Y:S01]  /*2920*/  IMAD.MOV.U32 R15, RZ, RZ, R14 ;  /* 0x000000ffff0f7224 */ /* 0x000fe200078e000e */
[----:B------:R-:W-:-:S07]  /*2930*/  MOV R14, R30 ;  /* 0x0000001e000e7202 */ /* 0x000fce0000000f00 */
.L_x_7926:
[----:B------:R-:W-:Y:S05]  /*2940*/  BSYNC B0 ;  /* 0x0000000000007941 */ /* 0x000fea0003800000 */
.L_x_7924:
[----:B------:R-:W-:Y:S02]  /*2950*/  IMAD.MOV.U32 R24, RZ, RZ, R0 ;  /* 0x000000ffff187224 */ /* 0x000fe400078e0000 */
[----:B------:R-:W-:-:S04]  /*2960*/  IMAD.MOV.U32 R25, RZ, RZ, 0x0 ;  /* 0x00000000ff197424 */ /* 0x000fc800078e00ff */
[----:B------:R-:W-:Y:S05]  /*2970*/  RET.REL.NODEC R24 `(_ZN2at6native29vectorized_elementwise_kernelILi4ENS0_13BUnaryFunctorIdddZZZNS0_15binary_internal21div_trunc_kernel_cudaERNS_18TensorIteratorBaseEENKUlvE1_clEvENKUlvE_clEvEUlddE_EESt5arrayIPcLm2EEEEviT0_T1_) ;  /* 0xffffffd418a07950 */ /* 0x000fea0003c3ffff */
.L_x_7929:
        /* <DEDUP_REMOVED lines=16> */
.L_x_22709:


//--------------------- .text._ZN2at6native29vectorized_elementwise_kernelILi8ENS0_13BUnaryFunctorIdddZZZNS0_15binary_internal21div_trunc_kernel_cudaERNS_18TensorIteratorBaseEENKUlvE1_clEvENKUlvE_clEvEUlddE_EESt5arrayIPcLm2EEEEviT0_T1_ --------------------------
	.section	.text._ZN2at6native29vectorized_elementwise_kernelILi8ENS0_13BUnaryFunctorIdddZZZNS0_15binary_internal21div_trunc_kernel_cudaERNS_18TensorIteratorBaseEENKUlvE1_clEvENKUlvE_clEvEUlddE_EESt5arrayIPcLm2EEEEviT0_T1_,"ax",@progbits
	.align	128
        .global         _ZN2at6native29vectorized_elementwise_kernelILi8ENS0_13BUnaryFunctorIdddZZZNS0_15binary_internal21div_trunc_kernel_cudaERNS_18TensorIteratorBaseEENKUlvE1_clEvENKUlvE_clEvEUlddE_EESt5arrayIPcLm2EEEEviT0_T1_
        .type           _ZN2at6native29vectorized_elementwise_kernelILi8ENS0_13BUnaryFunctorIdddZZZNS0_15binary_internal21div_trunc_kernel_cudaERNS_18TensorIteratorBaseEENKUlvE1_clEvENKUlvE_clEvEUlddE_EESt5arrayIPcLm2EEEEviT0_T1_,@function
        .size           _ZN2at6native29vectorized_elementwise_kernelILi8ENS0_13BUnaryFunctorIdddZZZNS0_15binary_internal21div_trunc_kernel_cudaERNS_18TensorIteratorBaseEENKUlvE1_clEvENKUlvE_clEvEUlddE_EESt5arrayIPcLm2EEEEviT0_T1_,(.L_x_22710 - _ZN2at6native29vectorized_elementwise_kernelILi8ENS0_13BUnaryFunctorIdddZZZNS0_15binary_internal21div_trunc_kernel_cudaERNS_18TensorIteratorBaseEENKUlvE1_clEvENKUlvE_clEvEUlddE_EESt5arrayIPcLm2EEEEviT0_T1_)
        .other          _ZN2at6native29vectorized_elementwise_kernelILi8ENS0_13BUnaryFunctorIdddZZZNS0_15binary_internal21div_trunc_kernel_cudaERNS_18TensorIteratorBaseEENKUlvE1_clEvENKUlvE_clEvEUlddE_EESt5arrayIPcLm2EEEEviT0_T1_,@"STO_CUDA_ENTRY STV_DEFAULT"
_ZN2at6native29vectorized_elementwise_kernelILi8ENS0_13BUnaryFunctorIdddZZZNS0_15binary_internal21div_trunc_kernel_cudaERNS_18TensorIteratorBaseEENKUlvE1_clEvENKUlvE_clEvEUlddE_EESt5arrayIPcLm2EEEEviT0_T1_:
.text._ZN2at6native29vectorized_elementwise_kernelILi8ENS0_13BUnaryFunctorIdddZZZNS0_15binary_internal21div_trunc_kernel_cudaERNS_18TensorIteratorBaseEENKUlvE1_clEvENKUlvE_clEvEUlddE_EESt5arrayIPcLm2EEEEviT0_T1_:
        /* <DEDUP_REMOVED lines=38> */
[----:B-1---5:R-:W-:Y:S05]  /*0260*/  CALL.REL.NOINC `($__internal_13_$__cuda_sm20_div_rn_f64_full) ;  /* 0x0000002000307944 */ /* 0x022fea0003c00000 */
[----:B------:R-:W-:Y:S01]  /*0270*/  MOV R34, R14 ;  /* 0x0000000e00227202 */ /* 0x000fe20000000f00 */
[----:B------:R-:W-:-:S07]  /*0280*/  IMAD.MOV.U32 R35, RZ, RZ, R15 ;  /* 0x000000ffff237224 */ /* 0x000fce00078e000f */
.L_x_7932:
[----:B------:R-:W-:Y:S05]  /*0290*/  BSYNC B1 ;  /* 0x0000000000017941 */ /* 0x000fea0003800000 */
.L_x_7931:
        /* <DEDUP_REMOVED lines=23> */
.L_x_7934:
[----:B------:R-:W-:Y:S05]  /*0410*/  BSYNC B1 ;  /* 0x0000000000017941 */ /* 0x000fea0003800000 */
.L_x_7933:
        /* <DEDUP_REMOVED lines=20> */
[----:B-1----:R-:W-:Y:S05]  /*0560*/  CALL.REL.NOINC `($__internal_13_$__cuda_sm20_div_rn_f64_full) ;  /* 0x0000001c00707944 */ /* 0x002fea0003c00000 */
[----:B------:R-:W-:Y:S01]  /*0570*/  MOV R4, R14 ;  /* 0x0000000e00047202 */ /* 0x000fe20000000f00 */
[----:B------:R-:W-:-:S07]  /*0580*/  IMAD.MOV.U32 R5, RZ, RZ, R15 ;  /* 0x000000ffff057224 */ /* 0x000fce00078e000f */
.L_x_7936:
[----:B------:R-:W-:Y:S05]  /*0590*/  BSYNC B1 ;  /* 0x0000000000017941 */ /* 0x000fea0003800000 */
.L_x_7935:
        /* <DEDUP_REMOVED lines=23> */
.L_x_7938:
[----:B------:R-:W-:Y:S05]  /*0710*/  BSYNC B1 ;  /* 0x0000000000017941 */ /* 0x000fea0003800000 */
.L_x_7937:
        /* <DEDUP_REMOVED lines=23> */
.L_x_7940:
[----:B------:R-:W-:Y:S05]  /*0890*/  BSYNC B1 ;  /* 0x0000000000017941 */ /* 0x000fea0003800000 */
.L_x_7939:
        /* <DEDUP_REMOVED lines=23> */
.L_x_7942:
[----:B------:R-:W-:Y:S05]  /*0a10*/  BSYNC B1 ;  /* 0x0000000000017941 */ /* 0x000fea0003800000 */
.L_x_7941:
        /* <DEDUP_REMOVED lines=23> */
.L_x_7944:
[----:B------:R-:W-:Y:S05]  /*0b90*/  BSYNC B1 ;  /* 0x0000000000017941 */ /* 0x000fea0003800000 */
.L_x_7943:
        /* <DEDUP_REMOVED lines=21> */
.L_x_7946:
[----:B------:R-:W-:Y:S05]  /*0cf0*/  BSYNC B1 ;  /* 0x0000000000017941 */ /* 0x000fea0003800000 */
.L_x_7945:
        /* <DEDUP_REMOVED lines=16> */
.L_x_7930:
        /* <DEDUP_REMOVED lines=79> */
[----:B------:R-:W-:Y:S05]  /*12f0*/  CALL.REL.NOINC `($__internal_13_$__cuda_sm20_div_rn_f64_full) ;  /* 0x00000010000c7944 */ /* 0x000fea0003c00000 */
.L_x_7950:
[----:B------:R-:W-:Y:S05]  /*1300*/  BSYNC B2 ;  /* 0x0000000000027941 */ /* 0x000fea0003800000 */
.L_x_7949:
[----:B------:R0:W2:Y:S02]  /*1310*/  FRND.F64.TRUNC R38, R14 ;  /* 0x0000000e00267313 */ /* 0x0000a4000030d800 */
.L_x_7948:
[----:B------:R-:W-:Y:S05]  /*1320*/  BSYNC B1 ;  /* 0x0000000000017941 */ /* 0x000fea0003800000 */
.L_x_7947:
        /* <DEDUP_REMOVED lines=24> */
[----:B--2---:R-:W-:Y:S05]  /*14b0*/  CALL.REL.NOINC `($__internal_13_$__cuda_sm20_div_rn_f64_full) ;  /* 0x0000000c009c7944 */ /* 0x004fea0003c00000 */
.L_x_7954:
[----:B------:R-:W-:Y:S05]  /*14c0*/  BSYNC B2 ;  /* 0x0000000000027941 */ /* 0x000fea0003800000 */
.L_x_7953:
[----:B------:R3:W4:Y:S02]  /*14d0*/  FRND.F64.TRUNC R34, R14 ;  /* 0x0000000e00227313 */ /* 0x000724000030d800 */
.L_x_7952:
[----:B------:R-:W-:Y:S05]  /*14e0*/  BSYNC B1 ;  /* 0x0000000000017941 */ /* 0x000fea0003800000 */
.L_x_7951:
        /* <DEDUP_REMOVED lines=24> */
[----:B--2-4-:R-:W-:Y:S05]  /*1670*/  CALL.REL.NOINC `($__internal_13_$__cuda_sm20_div_rn_f64_full) ;  /* 0x0000000c002c7944 */ /* 0x014fea0003c00000 */
.L_x_7958:
[----:B------:R-:W-:Y:S05]  /*1680*/  BSYNC B2 ;  /* 0x0000000000027941 */ /* 0x000fea0003800000 */
.L_x_7957:
[----:B------:R0:W1:Y:S02]  /*1690*/  FRND.F64.TRUNC R22, R14 ;  /* 0x0000000e00167313 */ /* 0x000064000030d800 */
.L_x_7956:
[----:B------:R-:W-:Y:S05]  /*16a0*/  BSYNC B1 ;  /* 0x0000000000017941 */ /* 0x000fea0003800000 */
.L_x_7955:
        /* <DEDUP_REMOVED lines=24> */
[----:B--2-4-:R-:W-:Y:S05]  /*1830*/  CALL.REL.NOINC `($__internal_13_$__cuda_sm20_div_rn_f64_full) ;  /* 0x0000000800bc7944 */ /* 0x014fea0003c00000 */
.L_x_7962:
[----:B------:R-:W-:Y:S05]  /*1840*/  BSYNC B2 ;  /* 0x0000000000027941 */ /* 0x000fea0003800000 */
.L_x_7961:
[----:B------:R0:W1:Y:S02]  /*1850*/  FRND.F64.TRUNC R20, R14 ;  /* 0x0000000e00147313 */ /* 0x000064000030d800 */
.L_x_7960:
[----:B------:R-:W-:Y:S05]  /*1860*/  BSYNC B1 ;  /* 0x0000000000017941 */ /* 0x000fea0003800000 */
.L_x_7959:
        /* <DEDUP_REMOVED lines=24> */
[----:B--2-4-:R-:W-:Y:S05]  /*19f0*/  CALL.REL.NOINC `($__internal_13_$__cuda_sm20_div_rn_f64_full) ;  /* 0x00000008004c7944 */ /* 0x014fea0003c00000 */
.L_x_7966:
[----:B------:R-:W-:Y:S05]  /*1a00*/  BSYNC B2 ;  /* 0x0000000000027941 */ /* 0x000fea0003800000 */
.L_x_7965:
[----:B------:R0:W1:Y:S02]  /*1a10*/  FRND.F64.TRUNC R6, R14 ;  /* 0x0000000e00067313 */ /* 0x000064000030d800 */
.L_x_7964:
[----:B------:R-:W-:Y:S05]  /*1a20*/  BSYNC B1 ;  /* 0x0000000000017941 */ /* 0x000fea0003800000 */
.L_x_7963:
        /* <DEDUP_REMOVED lines=25> */
.L_x_7970:
[----:B------:R-:W-:Y:S05]  /*1bc0*/  BSYNC B2 ;  /* 0x0000000000027941 */ /* 0x000fea0003800000 */
.L_x_7969:
[----:B------:R0:W1:Y:S02]  /*1bd0*/  FRND.F64.TRUNC R4, R14 ;  /* 0x0000000e00047313 */ /* 0x000064000030d800 */
.L_x_7968:
[----:B------:R-:W-:Y:S05]  /*1be0*/  BSYNC B1 ;  /* 0x0000000000017941 */ /* 0x000fea0003800000 */
.L_x_7967:
        /* <DEDUP_REMOVED lines=25> */
.L_x_7974:
[----:B------:R-:W-:Y:S05]  /*1d80*/  BSYNC B2 ;  /* 0x0000000000027941 */ /* 0x000fea0003800000 */
.L_x_7973:
[----:B------:R0:W1:Y:S02]  /*1d90*/  FRND.F64.TRUNC R2, R14 ;  /* 0x0000000e00027313 */ /* 0x000064000030d800 */
.L_x_7972:
[----:B------:R-:W-:Y:S05]  /*1da0*/  BSYNC B1 ;  /* 0x0000000000017941 */ /* 0x000fea0003800000 */
.L_x_7971:
        /* <DEDUP_REMOVED lines=25> */
.L_x_7978:
[----:B------:R-:W-:Y:S05]  /*1f40*/  BSYNC B2 ;  /* 0x0000000000027941 */ /* 0x000fea0003800000 */
.L_x_7977:
[----:B------:R-:W0:Y:S02]  /*1f50*/  FRND.F64.TRUNC R14, R14 ;  /* 0x0000000e000e7313 */ /* 0x000e24000030d800 */
.L_x_7976:
[----:B------:R-:W-:Y:S05]  /*1f60*/  BSYNC B1 ;  /* 0x0000000000017941 */ /* 0x000fea0003800000 */
.L_x_7975:
        /* <DEDUP_REMOVED lines=22> */
.L_x_7981:
[----:B------:R-:W-:-:S13]  /*20d0*/  ISETP.GE.AND P0, PT, R18, R19, PT ;  /* 0x000000131200720c */ /* 0x000fda0003f06270 */
[----:B------:R-:W-:Y:S05]  /*20e0*/  @P0 BRA `(.L_x_7983) ;  /* 0x0000000000300947 */ /* 0x000fea0003800000 */
[----:B-12---:R-:W1:Y:S01]  /*20f0*/  LDC.64 R8, c[0x0][0x228] ;  /* 0x00008a00ff087b82 */ /* 0x006e620000000a00 */
[----:B------:R-:W-:Y:S02]  /*2100*/  IMAD.IADD R11, R40, 0x1, R18 ;  /* 0x00000001280b7824 */ /* 0x000fe400078e0212 */
[----:B------:R-:W-:Y:S02]  /*2110*/  VIADD R18, R18, 0x80 ;  /* 0x0000008012127836 */ /* 0x000fe40000000000 */
[----:B-1----:R-:W-:-:S05]  /*2120*/  IMAD.WIDE.U32 R8, R11, 0x8, R8 ;  /* 0x000000080b087825 */ /* 0x002fca00078e0008 */
[----:B------:R2:W-:Y:S02]  /*2130*/  STG.E.64 desc[UR4][R8.64], R20 ;  /* 0x0000001408007986 */ /* 0x0005e4000c101b04 */
.L_x_7982:
[----:B------:R-:W-:-:S13]  /*2140*/  ISETP.GE.AND P0, PT, R18, R19, PT ;  /* 0x000000131200720c */ /* 0x000fda0003f06270 */
[----:B------:R-:W-:Y:S05]  /*2150*/  @P0 BRA `(.L_x_7984) ;  /* 0x0000000000340947 */ /* 0x000fea0003800000 */
[----:B-12---:R-:W1:Y:S01]  /*2160*/  LDC.64 R8, c[0x0][0x228] ;  /* 0x00008a00ff087b82 */ /* 0x006e620000000a00 */
[----:B------:R-:W-:Y:S01]  /*2170*/  IADD3 R11, R40, R18, RZ ;  /* 0x00000012280b7210 */ /* 0x000fe20007ffe0ff */
[----:B------:R-:W-:-:S04]  /*2180*/  VIADD R18, R18, 0x80 ;  /* 0x0000008012127836 */ /* 0x000fc80000000000 */
[----:B-1----:R-:W-:-:S05]  /*2190*/  IMAD.WIDE.U32 R8, R11, 0x8, R8 ;  /* 0x000000080b087825 */ /* 0x002fca00078e0008 */
[----:B------:R1:W-:Y:S02]  /*21a0*/  STG.E.64 desc[UR4][R8.64], R6 ;  /* 0x0000000608007986 */ /* 0x0003e4000c101b04 */
.L_x_7983:
        /* <DEDUP_REMOVED lines=8> */
.L_x_7984:
[----:B------:R-:W-:Y:S05]  /*2230*/  BSYNC B1 ;  /* 0x0000000000017941 */ /* 0x000fea0003800000 */
.L_x_7980:
[----:B------:R-:W-:-:S13]  /*2240*/  ISETP.GE.AND P0, PT, R18, R19, PT ;  /* 0x000000131200720c */ /* 0x000fda0003f06270 */
[----:B-1----:R-:W1:Y:S01]  /*2250*/  @!P0 LDC.64 R4, c[0x0][0x228] ;  /* 0x00008a00ff048b82 */ /* 0x002e620000000a00 */
[----:B------:R-:W-:Y:S01]  /*2260*/  @!P0 IMAD.IADD R7, R40, 0x1, R18 ;  /* 0x0000000128078824 */ /* 0x000fe200078e0212 */
[----:B------:R-:W-:-:S03]  /*2270*/  @!P0 IADD3 R18, R18, 0x80, RZ ;  /* 0x0000008012128810 */ /* 0x000fc60007ffe0ff */
[----:B-1----:R-:W-:-:S05]  /*2280*/  @!P0 IMAD.WIDE.U32 R4, R7, 0x8, R4 ;  /* 0x0000000807048825 */ /* 0x002fca00078e0004 */
[----:B------:R1:W-:Y:S02]  /*2290*/  @!P0 STG.E.64 desc[UR4][R4.64], R2 ;  /* 0x0000000204008986 */ /* 0x0003e4000c101b04 */
.L_x_7985:
[----:B------:R-:W-:Y:S05]  /*22a0*/  BSYNC B0 ;  /* 0x0000000000007941 */ /* 0x000fea0003800000 */
.L_x_7979:
        /* <DEDUP_REMOVED lines=8> */
        .weak           $__internal_13_$__cuda_sm20_div_rn_f64_full
        .type           $__internal_13_$__cuda_sm20_div_rn_f64_full,@function
        .size           $__internal_13_$__cuda_sm20_div_rn_f64_full,(.L_x_22710 - $__internal_13_$__cuda_sm20_div_rn_f64_full)
$__internal_13_$__cuda_sm20_div_rn_f64_full:
        /* <DEDUP_REMOVED lines=73> */
.L_x_7987:
        /* <DEDUP_REMOVED lines=17> */
.L_x_7990:
[----:B------:R-:W-:-:S05]  /*28d0*/  LOP3.LUT R14, R25, 0x80000, RZ, 0xfc, !PT ;  /* 0x00080000190e7812 */ /* 0x000fca00078efcff */
[----:B------:R-:W-:Y:S02]  /*28e0*/  IMAD.MOV.U32 R15, RZ, RZ, R14 ;  /* 0x000000ffff0f7224 */ /* 0x000fe400078e000e */
[----:B------:R-:W-:Y:S01]  /*28f0*/  IMAD.MOV.U32 R14, RZ, RZ, R24 ;  /* 0x000000ffff0e7224 */ /* 0x000fe200078e0018 */
[----:B------:R-:W-:Y:S06]  /*2900*/  BRA `(.L_x_7988) ;  /* 0x00000000000c7947 */ /* 0x000fec0003800000 */
.L_x_7989:
[----:B------:R-:W-:-:S05]  /*2910*/  LOP3.LUT R14, R31, 0x80000, RZ, 0xfc, !PT ;  /* 0x000800001f0e7812 */ /* 0x000fca00078efcff */
[----:B------:R-:W-:Y:S01]  /*2920*/  IMAD.MOV.U32 R15, RZ, RZ, R14 ;  /* 0x000000ffff0f7224 */ /* 0x000fe200078e000e */
[----:B------:R-:W-:-:S07]  /*2930*/  MOV R14, R30 ;  /* 0x0000001e000e7202 */ /* 0x000fce0000000f00 */
.L_x_7988:
[----:B------:R-:W-:Y:S05]  /*2940*/  BSYNC B0 ;  /* 0x0000000000007941 */ /* 0x000fea0003800000 */
.L_x_7986:
[----:B------:R-:W-:Y:S02]  /*2950*/  IMAD.MOV.U32 R24, RZ, RZ, R0 ;  /* 0x000000ffff187224 */ /* 0x000fe400078e0000 */
[----:B------:R-:W-:-:S04]  /*2960*/  IMAD.MOV.U32 R25, RZ, RZ, 0x0 ;  /* 0x00000000ff197424 */ /* 0x000fc800078e00ff */
[----:B------:R-:W-:Y:S05]  /*2970*/  RET.REL.NODEC R24 `(_ZN2at6native29vectorized_elementwise_kernelILi8ENS0_13BUnaryFunctorIdddZZZNS0_15binary_internal21div_trunc_kernel_cudaERNS_18TensorIteratorBaseEENKUlvE1_clEvENKUlvE_clEvEUlddE_EESt5arrayIPcLm2EEEEviT0_T1_) ;  /* 0xffffffd418a07950 */ /* 0x000fea0003c3ffff */
.L_x_7991:
        /* <DEDUP_REMOVED lines=16> */
.L_x_22710:


//--------------------- .text._ZN2at6native18elementwise_kernelILi128ELi4EZNS0_15gpu_kernel_implINS0_13AUnaryFunctorIdddZZZNS0_15binary_internal21div_trunc_kernel_cudaERNS_18TensorIteratorBaseEENKUlvE1_clEvENKUlvE_clEvEUlddE_EEEEvS6_RKT_EUliE_EEviT1_ --------------------------
	.section	.text._ZN2at6native18elementwise_kernelILi128ELi4EZNS0_15gpu_kernel_implINS0_13AUnaryFunctorIdddZZZNS0_15binary_internal21div_trunc_kernel_cudaERNS_18TensorIteratorBaseEENKUlvE1_clEvENKUlvE_clEvEUlddE_EEEEvS6_RKT_EUliE_EEviT1_,"ax",@progbits
	.align	128
        .global         _ZN2at6native18elementwise_kernelILi128ELi4EZNS0_15gpu_kernel_implINS0_13AUnaryFunctorIdddZZZNS0_15binary_internal21div_trunc_kernel_cudaERNS_18TensorIteratorBaseEENKUlvE1_clEvENKUlvE_clEvEUlddE_EEEEvS6_RKT_EUliE_EEviT1_
        .type           _ZN2at6native18elementwise_kernelILi128ELi4EZNS0_15gpu_kernel_implINS0_13AUnaryFunctorIdddZZZNS0_15binary_internal21div_trunc_kernel_cudaERNS_18TensorIteratorBaseEENKUlvE1_clEvENKUlvE_clEvEUlddE_EEEEvS6_RKT_EUliE_EEviT1_,@function
        .size           _ZN2at6native18elementwise_kernelILi128ELi4EZNS0_15gpu_kernel_implINS0_13AUnaryFunctorIdddZZZNS0_15binary_internal21div_trunc_kernel_cudaERNS_18TensorIteratorBaseEENKUlvE1_clEvENKUlvE_clEvEUlddE_EEEEvS6_RKT_EUliE_EEviT1_,(.L_x_22711 - _ZN2at6native18elementwise_kernelILi128ELi4EZNS0_15gpu_kernel_implINS0_13AUnaryFunctorIdddZZZNS0_15binary_internal21div_trunc_kernel_cudaERNS_18TensorIteratorBaseEENKUlvE1_clEvENKUlvE_clEvEUlddE_EEEEvS6_RKT_EUliE_EEviT1_)
        .other          _ZN2at6native18elementwise_kernelILi128ELi4EZNS0_15gpu_kernel_implINS0_13AUnaryFunctorIdddZZZNS0_15binary_internal21div_trunc_kernel_cudaERNS_18TensorIteratorBaseEENKUlvE1_clEvENKUlvE_clEvEUlddE_EEEEvS6_RKT_EUliE_EEviT1_,@"STO_CUDA_ENTRY STV_DEFAULT"
_ZN2at6native18elementwise_kernelILi128ELi4EZNS0_15gpu_kernel_implINS0_13AUnaryFunctorIdddZZZNS0_15binary_internal21div_trunc_kernel_cudaERNS_18TensorIteratorBaseEENKUlvE1_clEvENKUlvE_clEvEUlddE_EEEEvS6_RKT_EUliE_EEviT1_:
.text._ZN2at6native18elementwise_kernelILi128ELi4EZNS0_15gpu_kernel_implINS0_13AUnaryFunctorIdddZZZNS0_15binary_internal21div_trunc_kernel_cudaERNS_18TensorIteratorBaseEENKUlvE1_clEvENKUlvE_clEvEUlddE_EEEEvS6_RKT_EUliE_EEviT1_:
[----:B------:R-:W0:Y:S01]  /*0000*/  LDC R1, c[0x0][0x28] ;  /* 0x00000a00ff017b82 */ /* 0x000e220000000800 */
[----:B------:R-:W1:Y:S01]  /*0010*/  S2R R23, SR_CTAID.X ;  /* 0x0000000000177919 */ /* 0x000e620000002500 */
[----:B------:R-:W-:Y:S01]  /*0020*/  ULDC UR4, c[0x0][0x210] ;  /* 0x0000840000047ab9 */ /* 0x000fe20000000800 */
[----:B------:R-:W-:Y:S01]  /*0030*/  ULDC.64 UR36, c[0x0][0x208] ;  /* 0x0000820000247ab9 */ /* 0x000fe20000000a00 */
[----:B------:R-:W-:Y:S01]  /*0040*/  ULDC.64 UR38, c[0x0][0x428] ;  /* 0x00010a0000267ab9 */ /* 0x000fe20000000a00 */
[----:B------:R-:W1:Y:S01]  /*0050*/  S2R R2, SR_TID.X ;  /* 0x0000000000027919 */ /* 0x000e620000002100 */
[----:B------:R-:W-:Y:S01]  /*0060*/  BSSY B6, `(.L_x_7992) ;  /* 0x0000352000067945 */ /* 0x000fe20003800000 */
        /* <DEDUP_REMOVED lines=307> */
.L_x_7994:
        /* <DEDUP_REMOVED lines=21> */
.L_x_7998:
[----:B------:R-:W2:Y:S02]  /*14f0*/  LDG.E.U8 R4, desc[UR36][R4.64] ;  /* 0x0000002404047981 */ /* 0x000ea4000c1e1100 */
[----:B--2---:R0:W1:Y:S01]  /*1500*/  I2F.F64.U16 R6, R4 ;  /* 0x0000000400067312 */ /* 0x0040620000101800 */
[----:B------:R-:W-:Y:S05]  /*1510*/  BRA `(.L_x_8000) ;  /* 0x0000000c00707947 */ /* 0x000fea0003800000 */
.L_x_7997:
        /* <DEDUP_REMOVED lines=9> */
.L_x_8002:
[----:B------:R-:W2:Y:S02]  /*15b0*/  LDG.E R4, desc[UR36][R4.64] ;  /* 0x0000002404047981 */ /* 0x000ea4000c1e1900 */
[----:B--2---:R0:W1:Y:S01]  /*15c0*/  I2F.F64 R6, R4 ;  /* 0x0000000400067312 */ /* 0x0040620000201c00 */
[----:B------:R-:W-:Y:S05]  /*15d0*/  BRA `(.L_x_8000) ;  /* 0x0000000c00407947 */ /* 0x000fea0003800000 */
.L_x_8001:
[----:B------:R-:W2:Y:S02]  /*15e0*/  LDG.E.U16 R4, desc[UR36][R4.64] ;  /* 0x0000002404047981 */ /* 0x000ea4000c1e1500 */
[----:B--2---:R0:W1:Y:S01]  /*15f0*/  I2F.F64.S16 R6, R4 ;  /* 0x0000000400067312 */ /* 0x0040620000101c00 */
[----:B------:R-:W-:Y:S05]  /*1600*/  BRA `(.L_x_8000) ;  /* 0x0000000c00347947 */ /* 0x000fea0003800000 */
.L_x_7996:
        /* <DEDUP_REMOVED lines=10> */
.L_x_8004:
[----:B------:R-:W2:Y:S02]  /*16b0*/  LDG.E.U16 R0, desc[UR36][R4.64] ;  /* 0x0000002404007981 */ /* 0x000ea4000c1e1500 */
[----:B--2---:R-:W-:-:S05]  /*16c0*/  HADD2.F32 R0, -RZ, R0.H0_H0 ;  /* 0x20000000ff007230 */ /* 0x004fca0000004100 */
[----:B------:R-:W-:-:S04]  /*16d0*/  FMUL.FTZ R0, R0, 1 ;  /* 0x3f80000000007820 */ /* 0x000fc80000410000 */
[----:B------:R0:W1:Y:S01]  /*16e0*/  F2F.F64.F32 R6, R0 ;  /* 0x0000000000067310 */ /* 0x0000620000201800 */
[----:B------:R-:W-:Y:S05]  /*16f0*/  BRA `(.L_x_8000) ;  /* 0x0000000800f87947 */ /* 0x000fea0003800000 */
.L_x_8003:
        /* <DEDUP_REMOVED lines=10> */
.L_x_8006:
[----:B------:R-:W2:Y:S02]  /*17a0*/  LDG.E.U16 R4, desc[UR36][R4.64] ;  /* 0x0000002404047981 */ /* 0x000ea4000c1e1500 */
[----:B--2---:R-:W-:-:S05]  /*17b0*/  HADD2.F32 R0, -RZ, R4.H0_H0 ;  /* 0x20000004ff007230 */ /* 0x004fca0000004100 */
[----:B------:R-:W-:-:S04]  /*17c0*/  FMUL.FTZ R0, R0, 1 ;  /* 0x3f80000000007820 */ /* 0x000fc80000410000 */
[----:B------:R0:W1:Y:S01]  /*17d0*/  F2F.F64.F32 R6, R0 ;  /* 0x0000000000067310 */ /* 0x0000620000201800 */
[----:B------:R-:W-:Y:S05]  /*17e0*/  BRA `(.L_x_8000) ;  /* 0x0000000800bc7947 */ /* 0x000fea0003800000 */
.L_x_8005:
[----:B------:R0:W5:Y:S01]  /*17f0*/  LDG.E.64 R6, desc[UR36][R4.64] ;  /* 0x0000002404067981 */ /* 0x000162000c1e1b00 */
[----:B------:R-:W-:Y:S05]  /*1800*/  BRA `(.L_x_8000) ;  /* 0x0000000800b47947 */ /* 0x000fea0003800000 */
.L_x_7995:
        /* <DEDUP_REMOVED lines=13> */
.L_x_8009:
[----:B------:R0:W5:Y:S01]  /*18e0*/  LDG.E.64 R6, desc[UR36][R4.64] ;  /* 0x0000002404067981 */ /* 0x000162000c1e1b00 */
[----:B------:R-:W-:Y:S05]  /*18f0*/  BRA `(.L_x_8000) ;  /* 0x0000000800787947 */ /* 0x000fea0003800000 */
.L_x_8008:
        /* <DEDUP_REMOVED lines=28> */
.L_x_8011:
        /* <DEDUP_REMOVED lines=15> */
.L_x_8010:
[----:B------:R-:W2:Y:S02]  /*1bb0*/  LDG.E.U16 R0, desc[UR36][R4.64] ;  /* 0x0000002404007981 */ /* 0x000ea4000c1e1500 */
[----:B--2---:R-:W-:-:S04]  /*1bc0*/  IMAD.U32 R0, R0, 0x10000, RZ ;  /* 0x0001000000007824 */ /* 0x004fc800078e00ff */
[----:B------:R-:W-:-:S04]  /*1bd0*/  FMUL.FTZ R0, R0, 1 ;  /* 0x3f80000000007820 */ /* 0x000fc80000410000 */
[----:B------:R0:W1:Y:S01]  /*1be0*/  F2F.F64.F32 R6, R0 ;  /* 0x0000000000067310 */ /* 0x0000620000201800 */
[----:B------:R-:W-:Y:S05]  /*1bf0*/  BRA `(.L_x_8000) ;  /* 0x0000000400b87947 */ /* 0x000fea0003800000 */
.L_x_8007:
        /* <DEDUP_REMOVED lines=11> */
.L_x_8014:
        /* <DEDUP_REMOVED lines=21> */
.L_x_8018:
[----:B------:R-:W-:Y:S05]  /*1e00*/  BSYNC B1 ;  /* 0x0000000000017941 */ /* 0x000fea0003800000 */
.L_x_8017:
[----:B------:R-:W-:Y:S01]  /*1e10*/  LEA R5, R0, 0x3b800000, 0x17 ;  /* 0x3b80000000057811 */ /* 0x000fe200078eb8ff */
[----:B------:R-:W-:-:S05]  /*1e20*/  IMAD.SHL.U32 R0, R3, 0x100000, RZ ;  /* 0x0010000003007824 */ /* 0x000fca00078e00ff */
[----:B------:R-:W-:-:S07]  /*1e30*/  LOP3.LUT R0, R5, R0, R6, 0xfe, !PT ;  /* 0x0000000005007212 */ /* 0x000fce00078efe06 */
.L_x_8016:
[----:B------:R-:W-:Y:S05]  /*1e40*/  BSYNC B0 ;  /* 0x0000000000007941 */ /* 0x000fea0003800000 */
.L_x_8015:
[----:B------:R-:W-:-:S04]  /*1e50*/  FMUL.FTZ R0, R0, 1 ;  /* 0x3f80000000007820 */ /* 0x000fc80000410000 */
[----:B------:R2:W3:Y:S01]  /*1e60*/  F2F.F64.F32 R6, R0 ;  /* 0x0000000000067310 */ /* 0x0004e20000201800 */
[----:B------:R-:W-:Y:S05]  /*1e70*/  BRA `(.L_x_8000) ;  /* 0x0000000400187947 */ /* 0x000fea0003800000 */
.L_x_8013:
        /* <DEDUP_REMOVED lines=21> */
.L_x_8022:
[----:B------:R-:W-:Y:S05]  /*1fd0*/  BSYNC B1 ;  /* 0x0000000000017941 */ /* 0x000fea0003800000 */
.L_x_8021:
[----:B------:R-:W-:Y:S01]  /*1fe0*/  LEA R5, R0, 0x37800000, 0x17 ;  /* 0x3780000000057811 */ /* 0x000fe200078eb8ff */
[----:B------:R-:W-:-:S05]  /*1ff0*/  IMAD.SHL.U32 R0, R3, 0x200000, RZ ;  /* 0x0020000003007824 */ /* 0x000fca00078e00ff */
[----:B------:R-:W-:-:S07]  /*2000*/  LOP3.LUT R0, R5, R0, R6, 0xfe, !PT ;  /* 0x0000000005007212 */ /* 0x000fce00078efe06 */
.L_x_8020:
[----:B------:R-:W-:Y:S05]  /*2010*/  BSYNC B0 ;  /* 0x0000000000007941 */ /* 0x000fea0003800000 */
.L_x_8019:
[----:B------:R-:W-:-:S04]  /*2020*/  FMUL.FTZ R0, R0, 1 ;  /* 0x3f80000000007820 */ /* 0x000fc80000410000 */
[----:B------:R4:W0:Y:S01]  /*2030*/  F2F.F64.F32 R6, R0 ;  /* 0x0000000000067310 */ /* 0x0008220000201800 */
[----:B------:R-:W-:Y:S05]  /*2040*/  BRA `(.L_x_8000) ;  /* 0x0000000000a47947 */ /* 0x000fea0003800000 */
.L_x_8012:
        /* <DEDUP_REMOVED lines=14> */
.L_x_8026:
[----:B------:R-:W-:Y:S05]  /*2130*/  BSYNC B0 ;  /* 0x0000000000007941 */ /* 0x000fea0003800000 */
.L_x_8025:
[----:B------:R-:W-:-:S04]  /*2140*/  FMUL.FTZ R0, R0, 1 ;  /* 0x3f80000000007820 */ /* 0x000fc80000410000 */
[----:B------:R0:W1:Y:S01]  /*2150*/  F2F.F64.F32 R6, R0 ;  /* 0x0000000000067310 */ /* 0x0000620000201800 */
[----:B------:R-:W-:Y:S05]  /*2160*/  BRA `(.L_x_8000) ;  /* 0x00000000005c7947 */ /* 0x000fea0003800000 */
.L_x_7999:
        /* <DEDUP_REMOVED lines=16> */
.L_x_8027:
[----:B------:R-:W-:Y:S01]  /*2270*/  CS2R R6, SRZ ;  /* 0x0000000000067805 */ /* 0x000fe2000001ff00 */
[----:B------:R-:W-:Y:S06]  /*2280*/  BRA `(.L_x_8000) ;  /* 0x0000000000147947 */ /* 0x000fec0003800000 */
.L_x_8024:
[----:B------:R-:W2:Y:S02]  /*2290*/  LDG.E.64 R6, desc[UR36][R4.64] ;  /* 0x0000002404067981 */ /* 0x000ea4000c1e1b00 */
[----:B--2---:R-:W0:Y:S01]  /*22a0*/  I2F.F64.U64 R6, R6 ;  /* 0x0000000600067312 */ /* 0x004e220000301800 */
[----:B------:R-:W-:Y:S05]  /*22b0*/  BRA `(.L_x_8000) ;  /* 0x0000000000087947 */ /* 0x000fea0003800000 */
.L_x_8023:
[----:B------:R-:W2:Y:S02]  /*22c0*/  LDG.E R4, desc[UR36][R4.64] ;  /* 0x0000002404047981 */ /* 0x000ea4000c1e1900 */
[----:B--2---:R0:W1:Y:S02]  /*22d0*/  I2F.F64.U32 R6, R4 ;  /* 0x0000000400067312 */ /* 0x0040640000201800 */
.L_x_8000:
[----:B01-3-5:R-:W0:Y:S01]  /*22e0*/  MUFU.RCP64H R5, R7 ;  /* 0x0000000700057308 */ /* 0x02be220000001800 */
[----:B------:R-:W-:Y:S01]  /*22f0*/  IMAD.MOV.U32 R4, RZ, RZ, 0x1 ;  /* 0x00000001ff047424 */ /* 0x000fe200078e00ff */
[----:B------:R-:W-:Y:S01]  /*2300*/  ULDC.64 UR4, c[0x0][0x428] ;  /* 0x00010a0000047ab9 */ /* 0x000fe20000000a00 */
[----:B--2-4-:R-:W1:Y:S01]  /*2310*/  LDC R0, c[0x0][0x42c] ;  /* 0x00010b00ff007b82 */ /* 0x014e620000000800 */
[----:B------:R-:W-:Y:S03]  /*2320*/  BSSY B0, `(.L_x_8028) ;  /* 0x0000013000007945 */ /* 0x000fe60003800000 */
[----:B0-----:R-:W-:-:S08]  /*2330*/  DFMA R8, R4, -R6, 1 ;  /* 0x3ff000000408742b */ /* 0x001fd00000000806 */
[----:B------:R-:W-:Y:S01]  /*2340*/  DFMA R8, R8, R8, R8 ;  /* 0x000000080808722b */ /* 0x000fe20000000008 */
[----:B-1----:R-:W-:-:S07]  /*2350*/  FSETP.GEU.AND P1, PT, |R0|, 6.5827683646048100446e-37, PT ;  /* 0x036000000000780b */ /* 0x002fce0003f2e200 */
[----:B------:R-:W-:-:S08]  /*2360*/  DFMA R8, R4, R8, R4 ;  /* 0x000000080408722b */ /* 0x000fd00000000004 */
[----:B------:R-:W-:-:S08]  /*2370*/  DFMA R4, R8, -R6, 1 ;  /* 0x3ff000000804742b */ /* 0x000fd00000000806 */
[----:B------:R-:W-:-:S08]  /*2380*/  DFMA R4, R8, R4, R8 ;  /* 0x000000040804722b */ /* 0x000fd00000000008 */
[----:B------:R-:W-:-:S08]  /*2390*/  DMUL R8, R4, UR4 ;  /* 0x0000000404087c28 */ /* 0x000fd00008000000 */
[----:B------:R-:W-:-:S08]  /*23a0*/  DFMA R10, R8, -R6, UR4 ;  /* 0x00000004080a7e2b */ /* 0x000fd00008000806 */
[----:B------:R-:W-:-:S10]  /*23b0*/  DFMA R4, R4, R10, R8 ;  /* 0x0000000a0404722b */ /* 0x000fd40000000008 */
[----:B------:R-:W-:-:S05]  /*23c0*/  FFMA R3, RZ, R7, R5 ;  /* 0x00000007ff037223 */ /* 0x000fca0000000005 */
[----:B------:R-:W-:-:S13]  /*23d0*/  FSETP.GT.AND P0, PT, |R3|, 1.469367938527859385e-39, PT ;  /* 0x001000000300780b */ /* 0x000fda0003f04200 */
[----:B------:R-:W-:Y:S05]  /*23e0*/  @P0 BRA P1, `(.L_x_8029) ;  /* 0x0000000000180947 */ /* 0x000fea0000800000 */
[----:B------:R-:W-:Y:S01]  /*23f0*/  IMAD.MOV.U32 R4, RZ, RZ, R6 ;  /* 0x000000ffff047224 */ /* 0x000fe200078e0006 */
[----:B------:R-:W-:Y:S01]  /*2400*/  MOV R0, 0x2430 ;  /* 0x0000243000007802 */ /* 0x000fe20000000f00 */
[----:B------:R-:W-:-:S07]  /*2410*/  IMAD.MOV.U32 R5, RZ, RZ, R7 ;  /* 0x000000ffff057224 */ /* 0x000fce00078e0007 */
[----:B------:R-:W-:Y:S05]  /*2420*/  CALL.REL.NOINC `($__internal_14_$__cuda_sm20_div_rn_f64_full) ;  /* 0x000000b000107944 */ /* 0x000fea0003c00000 */
[----:B------:R-:W-:Y:S02]  /*2430*/  IMAD.MOV.U32 R4, RZ, RZ, R8 ;  /* 0x000000ffff047224 */ /* 0x000fe400078e0008 */
[----:B------:R-:W-:-:S07]  /*2440*/  IMAD.MOV.U32 R5, RZ, RZ, R3 ;  /* 0x000000ffff057224 */ /* 0x000fce00078e0003 */
.L_x_8029:
[----:B------:R-:W-:Y:S05]  /*2450*/  BSYNC B0 ;  /* 0x0000000000007941 */ /* 0x000fea0003800000 */
.L_x_8028:
        /* <DEDUP_REMOVED lines=16> */
.L_x_8033:
[----:B------:R-:W0:Y:S02]  /*2560*/  F2I.S64.F64.TRUNC R4, R4 ;  /* 0x0000000400047311 */ /* 0x000e24000030d900 */
[----:B0-----:R-:W-:-:S05]  /*2570*/  IMAD.MOV.U32 R3, RZ, RZ, R4 ;  /* 0x000000ffff037224 */ /* 0x001fca00078e0004 */
[----:B------:R0:W-:Y:S01]  /*2580*/  STG.E.U8 desc[UR36][R16.64], R3 ;  /* 0x0000000310007986 */ /* 0x0001e2000c101124 */
[----:B------:R-:W-:Y:S05]  /*2590*/  BRA `(.L_x_8035) ;  /* 0x0000000c00f07947 */ /* 0x000fea0003800000 */
.L_x_8032:
        /* <DEDUP_REMOVED lines=9> */
.L_x_8037:
[----:B------:R-:W0:Y:S02]  /*2630*/  F2I.F64.TRUNC R5, R4 ;  /* 0x0000000400057311 */ /* 0x000e24000030d100 */
[----:B0-----:R0:W-:Y:S01]  /*2640*/  STG.E desc[UR36][R16.64], R5 ;  /* 0x0000000510007986 */ /* 0x0011e2000c101924 */
[----:B------:R-:W-:Y:S05]  /*2650*/  BRA `(.L_x_8035) ;  /* 0x0000000c00c07947 */ /* 0x000fea0003800000 */
.L_x_8036:
[----:B------:R-:W0:Y:S02]  /*2660*/  F2I.F64.TRUNC R5, R4 ;  /* 0x0000000400057311 */ /* 0x000e24000030d100 */
[----:B0-----:R0:W-:Y:S01]  /*2670*/  STG.E.U16 desc[UR36][R16.64], R5 ;  /* 0x0000000510007986 */ /* 0x0011e2000c101524 */
[----:B------:R-:W-:Y:S05]  /*2680*/  BRA `(.L_x_8035) ;  /* 0x0000000c00b47947 */ /* 0x000fea0003800000 */
.L_x_8031:
        /* <DEDUP_REMOVED lines=13> */
.L_x_8039:
        /* <DEDUP_REMOVED lines=8> */
.L_x_8038:
        /* <DEDUP_REMOVED lines=14> */
.L_x_8041:
        /* <DEDUP_REMOVED lines=9> */
.L_x_8040:
[----:B------:R0:W-:Y:S01]  /*2950*/  STG.E.64 desc[UR36][R16.64], R8 ;  /* 0x0000000810007986 */ /* 0x0001e2000c101b24 */
[----:B------:R-:W-:Y:S05]  /*2960*/  BRA `(.L_x_8035) ;  /* 0x0000000800fc7947 */ /* 0x000fea0003800000 */
.L_x_8030:
        /* <DEDUP_REMOVED lines=12> */
.L_x_8044:
[----:B------:R-:W-:-:S05]  /*2a30*/  CS2R R10, SRZ ;  /* 0x00000000000a7805 */ /* 0x000fca000001ff00 */
[----:B------:R0:W-:Y:S01]  /*2a40*/  STG.E.128 desc[UR36][R16.64], R8 ;  /* 0x0000000810007986 */ /* 0x0001e2000c101d24 */
[----:B------:R-:W-:Y:S05]  /*2a50*/  BRA `(.L_x_8035) ;  /* 0x0000000800c07947 */ /* 0x000fea0003800000 */
.L_x_8043:
        /* <DEDUP_REMOVED lines=25> */
.L_x_8048:
[----:B------:R-:W-:Y:S05]  /*2bf0*/  BSYNC B0 ;  /* 0x0000000000007941 */ /* 0x000fea0003800000 */
.L_x_8047:
[----:B------:R-:W-:-:S05]  /*2c00*/  LOP3.LUT R5, R0, R5, RZ, 0xfc, !PT ;  /* 0x0000000500057212 */ /* 0x000fca00078efcff */
[----:B------:R0:W-:Y:S01]  /*2c10*/  STG.E.U8 desc[UR36][R16.64], R5 ;  /* 0x0000000510007986 */ /* 0x0001e2000c101124 */
[----:B------:R-:W-:Y:S05]  /*2c20*/  BRA `(.L_x_8035) ;  /* 0x00000008004c7947 */ /* 0x000fea0003800000 */
.L_x_8046:
        /* <DEDUP_REMOVED lines=17> */
.L_x_8050:
[----:B------:R-:W-:Y:S01]  /*2d40*/  IMAD.MOV.U32 R0, RZ, RZ, 0x7f ;  /* 0x0000007fff007424 */ /* 0x000fe200078e00ff */
[----:B------:R-:W-:-:S04]  /*2d50*/  ISETP.GT.U32.AND P0, PT, R3, 0x7f800000, PT ;  /* 0x7f8000000300780c */ /* 0x000fc80003f04070 */
[----:B------:R-:W-:-:S09]  /*2d60*/  SEL R0, R0, 0x7c, P0 ;  /* 0x0000007c00007807 */ /* 0x000fd20000000000 */
.L_x_8051:
[----:B------:R-:W-:Y:S05]  /*2d70*/  BSYNC B0 ;  /* 0x0000000000007941 */ /* 0x000fea0003800000 */
.L_x_8049:
[----:B------:R-:W-:-:S04]  /*2d80*/  LOP3.LUT R3, R5, 0x80000000, RZ, 0xc0, !PT ;  /* 0x8000000005037812 */ /* 0x000fc800078ec0ff */
[----:B------:R-:W-:-:S04]  /*2d90*/  SHF.R.U32.HI R3, RZ, 0x18, R3 ;  /* 0x00000018ff037819 */ /* 0x000fc80000011603 */
[----:B------:R-:W-:-:S05]  /*2da0*/  LOP3.LUT R3, R0, R3, RZ, 0xfc, !PT ;  /* 0x0000000300037212 */ /* 0x000fca00078efcff */
[----:B------:R0:W-:Y:S01]  /*2db0*/  STG.E.U8 desc[UR36][R16.64], R3 ;  /* 0x0000000310007986 */ /* 0x0001e2000c101124 */
[----:B------:R-:W-:Y:S05]  /*2dc0*/  BRA `(.L_x_8035) ;  /* 0x0000000400e47947 */ /* 0x000fea0003800000 */
.L_x_8045:
        /* <DEDUP_REMOVED lines=8> */
.L_x_8042:
        /* <DEDUP_REMOVED lines=11> */
.L_x_8054:
        /* <DEDUP_REMOVED lines=21> */
.L_x_8057:
[----:B------:R-:W-:-:S04]  /*3050*/  LOP3.LUT R0, R5, 0x80000000, RZ, 0xc0, !PT ;  /* 0x8000000005007812 */ /* 0x000fc800078ec0ff */
[----:B------:R-:W-:-:S04]  /*3060*/  SHF.R.U32.HI R0, RZ, 0x18, R0 ;  /* 0x00000018ff007819 */ /* 0x000fc80000011600 */
[----:B------:R-:W-:-:S07]  /*3070*/  LOP3.LUT R0, R3, R0, RZ, 0xfc, !PT ;  /* 0x0000000003007212 */ /* 0x000fce00078efcff */
.L_x_8056:
[----:B------:R-:W-:Y:S05]  /*3080*/  BSYNC B0 ;  /* 0x0000000000007941 */ /* 0x000fea0003800000 */
.L_x_8055:
[----:B------:R3:W-:Y:S01]  /*3090*/  STG.E.U8 desc[UR36][R16.64], R0 ;  /* 0x0000000010007986 */ /* 0x0007e2000c101124 */
[----:B------:R-:W-:Y:S05]  /*30a0*/  BRA `(.L_x_8035) ;  /* 0x00000004002c7947 */ /* 0x000fea0003800000 */
.L_x_8053:
        /* <DEDUP_REMOVED lines=21> */
.L_x_8060:
[----:B------:R-:W-:-:S04]  /*3200*/  LOP3.LUT R0, R5, 0x80000000, RZ, 0xc0, !PT ;  /* 0x8000000005007812 */ /* 0x000fc800078ec0ff */
[----:B------:R-:W-:-:S04]  /*3210*/  SHF.R.U32.HI R0, RZ, 0x18, R0 ;  /* 0x00000018ff007819 */ /* 0x000fc80000011600 */
[----:B------:R-:W-:-:S07]  /*3220*/  LOP3.LUT R0, R3, R0, RZ, 0xfc, !PT ;  /* 0x0000000003007212 */ /* 0x000fce00078efcff */
.L_x_8059:
[----:B------:R-:W-:Y:S05]  /*3230*/  BSYNC B0 ;  /* 0x0000000000007941 */ /* 0x000fea0003800000 */
.L_x_8058:
[----:B------:R0:W-:Y:S01]  /*3240*/  STG.E.U8 desc[UR36][R16.64], R0 ;  /* 0x0000000010007986 */ /* 0x0001e2000c101124 */
[----:B------:R-:W-:Y:S05]  /*3250*/  BRA `(.L_x_8035) ;  /* 0x0000000000c07947 */ /* 0x000fea0003800000 */
.L_x_8052:
        /* <DEDUP_REMOVED lines=26> */
.L_x_8034:
        /* <DEDUP_REMOVED lines=16> */
.L_x_8063:
[----:B------:R-:W-:Y:S05]  /*3500*/  BRA `(.L_x_8035) ;  /* 0x0000000000147947 */ /* 0x000fea0003800000 */
.L_x_8062:
[----:B------:R-:W0:Y:S02]  /*3510*/  F2I.U64.F64.TRUNC R4, R4 ;  /* 0x0000000400047311 */ /* 0x000e24000030d800 */
[----:B0-----:R1:W-:Y:S01]  /*3520*/  STG.E.64 desc[UR36][R16.64], R4 ;  /* 0x0000000410007986 */ /* 0x0013e2000c101b24 */
[----:B------:R-:W-:Y:S05]  /*3530*/  BRA `(.L_x_8035) ;  /* 0x0000000000087947 */ /* 0x000fea0003800000 */
.L_x_8061:
[----:B------:R-:W0:Y:S02]  /*3540*/  F2I.U32.F64.TRUNC R5, R4 ;  /* 0x0000000400057311 */ /* 0x000e24000030d000 */
[----:B0-----:R0:W-:Y:S02]  /*3550*/  STG.E desc[UR36][R16.64], R5 ;  /* 0x0000000510007986 */ /* 0x0011e4000c101924 */
.L_x_8035:
[----:B------:R-:W-:-:S05]  /*3560*/  LEA R2, R23, R2, 0x9 ;  /* 0x0000000217027211 */ /* 0x000fca00078e48ff */
[----:B------:R-:W-:-:S07]  /*3570*/  VIADD R19, R2, 0x80 ;  /* 0x0000008002137836 */ /* 0x000fce0000000000 */
.L_x_7993:
[----:B------:R-:W-:Y:S05]  /*3580*/  BSYNC B6 ;  /* 0x0000000000067941 */ /* 0x000fea0003800000 */
.L_x_7992:
        /* <DEDUP_REMOVED lines=307> */
.L_x_8066:
        /* <DEDUP_REMOVED lines=21> */
.L_x_8070:
[----:B------:R-:W2:Y:S02]  /*4a10*/  LDG.E.U8 R2, desc[UR36][R2.64] ;  /* 0x0000002402027981 */ /* 0x000ea4000c1e1100 */
[----:B--2---:R0:W1:Y:S01]  /*4a20*/  I2F.F64.U16 R4, R2 ;  /* 0x0000000200047312 */ /* 0x0040620000101800 */
[----:B------:R-:W-:Y:S05]  /*4a30*/  BRA `(.L_x_8072) ;  /* 0x0000000c00707947 */ /* 0x000fea0003800000 */
.L_x_8069:
        /* <DEDUP_REMOVED lines=9> */
.L_x_8074:
[----:B------:R-:W2:Y:S02]  /*4ad0*/  LDG.E R2, desc[UR36][R2.64] ;  /* 0x0000002402027981 */ /* 0x000ea4000c1e1900 */
[----:B--2---:R1:W2:Y:S01]  /*4ae0*/  I2F.F64 R4, R2 ;  /* 0x0000000200047312 */ /* 0x0042a20000201c00 */
[----:B------:R-:W-:Y:S05]  /*4af0*/  BRA `(.L_x_8072) ;  /* 0x0000000c00407947 */ /* 0x000fea0003800000 */
.L_x_8073:
[----:B------:R-:W2:Y:S02]  /*4b00*/  LDG.E.U16 R2, desc[UR36][R2.64] ;  /* 0x0000002402027981 */ /* 0x000ea4000c1e1500 */
[----:B--2---:R3:W4:Y:S01]  /*4b10*/  I2F.F64.S16 R4, R2 ;  /* 0x0000000200047312 */ /* 0x0047220000101c00 */
[----:B------:R-:W-:Y:S05]  /*4b20*/  BRA `(.L_x_8072) ;  /* 0x0000000c00347947 */ /* 0x000fea0003800000 */
.L_x_8068:
        /* <DEDUP_REMOVED lines=10> */
.L_x_8076:
[----:B------:R-:W2:Y:S02]  /*4bd0*/  LDG.E.U16 R0, desc[UR36][R2.64] ;  /* 0x0000002402007981 */ /* 0x000ea4000c1e1500 */
[----:B--2---:R-:W-:-:S05]  /*4be0*/  HADD2.F32 R0, -RZ, R0.H0_H0 ;  /* 0x20000000ff007230 */ /* 0x004fca0000004100 */
[----:B------:R-:W-:-:S04]  /*4bf0*/  FMUL.FTZ R0, R0, 1 ;  /* 0x3f80000000007820 */ /* 0x000fc80000410000 */
[----:B------:R0:W1:Y:S01]  /*4c00*/  F2F.F64.F32 R4, R0 ;  /* 0x0000000000047310 */ /* 0x0000620000201800 */
[----:B------:R-:W-:Y:S05]  /*4c10*/  BRA `(.L_x_8072) ;  /* 0x0000000800f87947 */ /* 0x000fea0003800000 */
.L_x_8075:
        /* <DEDUP_REMOVED lines=10> */
.L_x_8078:
[----:B------:R-:W2:Y:S02]  /*4cc0*/  LDG.E.U16 R2, desc[UR36][R2.64] ;  /* 0x0000002402027981 */ /* 0x000ea4000c1e1500 */
[----:B--2---:R-:W-:-:S05]  /*4cd0*/  HADD2.F32 R0, -RZ, R2.H0_H0 ;  /* 0x20000002ff007230 */ /* 0x004fca0000004100 */
[----:B------:R-:W-:-:S04]  /*4ce0*/  FMUL.FTZ R0, R0, 1 ;  /* 0x3f80000000007820 */ /* 0x000fc80000410000 */
[----:B------:R0:W1:Y:S01]  /*4cf0*/  F2F.F64.F32 R4, R0 ;  /* 0x0000000000047310 */ /* 0x0000620000201800 */
[----:B------:R-:W-:Y:S05]  /*4d00*/  BRA `(.L_x_8072) ;  /* 0x0000000800bc7947 */ /* 0x000fea0003800000 */
.L_x_8077:
[----:B------:R0:W5:Y:S01]  /*4d10*/  LDG.E.64 R4, desc[UR36][R2.64] ;  /* 0x0000002402047981 */ /* 0x000162000c1e1b00 */
[----:B------:R-:W-:Y:S05]  /*4d20*/  BRA `(.L_x_8072) ;  /* 0x0000000800b47947 */ /* 0x000fea0003800000 */
.L_x_8067:
        /* <DEDUP_REMOVED lines=13> */
.L_x_8081:
[----:B------:R0:W5:Y:S01]  /*4e00*/  LDG.E.64 R4, desc[UR36][R2.64] ;  /* 0x0000002402047981 */ /* 0x000162000c1e1b00 */
[----:B------:R-:W-:Y:S05]  /*4e10*/  BRA `(.L_x_8072) ;  /* 0x0000000800787947 */ /* 0x000fea0003800000 */
.L_x_8080:
        /* <DEDUP_REMOVED lines=28> */
.L_x_8083:
        /* <DEDUP_REMOVED lines=15> */
.L_x_8082:
[----:B------:R-:W2:Y:S02]  /*50d0*/  LDG.E.U16 R0, desc[UR36][R2.64] ;  /* 0x0000002402007981 */ /* 0x000ea4000c1e1500 */
[----:B--2---:R-:W-:-:S04]  /*50e0*/  IMAD.U32 R0, R0, 0x10000, RZ ;  /* 0x0001000000007824 */ /* 0x004fc800078e00ff */
[----:B------:R-:W-:-:S04]  /*50f0*/  FMUL.FTZ R0, R0, 1 ;  /* 0x3f80000000007820 */ /* 0x000fc80000410000 */
[----:B------:R0:W1:Y:S01]  /*5100*/  F2F.F64.F32 R4, R0 ;  /* 0x0000000000047310 */ /* 0x0000620000201800 */
[----:B------:R-:W-:Y:S05]  /*5110*/  BRA `(.L_x_8072) ;  /* 0x0000000400b87947 */ /* 0x000fea0003800000 */
.L_x_8079:
        /* <DEDUP_REMOVED lines=11> */
.L_x_8086:
        /* <DEDUP_REMOVED lines=21> */
.L_x_8090:
[----:B------:R-:W-:Y:S05]  /*5320*/  BSYNC B1 ;  /* 0x0000000000017941 */ /* 0x000fea0003800000 */
.L_x_8089:
[----:B------:R-:W-:Y:S01]  /*5330*/  LEA R3, R0, 0x3b800000, 0x17 ;  /* 0x3b80000000037811 */ /* 0x000fe200078eb8ff */
[----:B------:R-:W-:-:S05]  /*5340*/  IMAD.SHL.U32 R0, R2, 0x100000, RZ ;  /* 0x0010000002007824 */ /* 0x000fca00078e00ff */
[----:B------:R-:W-:-:S07]  /*5350*/  LOP3.LUT R0, R3, R0, R4, 0xfe, !PT ;  /* 0x0000000003007212 */ /* 0x000fce00078efe04 */
.L_x_8088:
[----:B------:R-:W-:Y:S05]  /*5360*/  BSYNC B0 ;  /* 0x0000000000007941 */ /* 0x000fea0003800000 */
.L_x_8087:
[----:B------:R-:W-:-:S04]  /*5370*/  FMUL.FTZ R0, R0, 1 ;  /* 0x3f80000000007820 */ /* 0x000fc80000410000 */
[----:B------:R0:W1:Y:S01]  /*5380*/  F2F.F64.F32 R4, R0 ;  /* 0x0000000000047310 */ /* 0x0000620000201800 */
[----:B------:R-:W-:Y:S05]  /*5390*/  BRA `(.L_x_8072) ;  /* 0x0000000400187947 */ /* 0x000fea0003800000 */
.L_x_8085:
        /* <DEDUP_REMOVED lines=21> */
.L_x_8094:
[----:B------:R-:W-:Y:S05]  /*54f0*/  BSYNC B1 ;  /* 0x0000000000017941 */ /* 0x000fea0003800000 */
.L_x_8093:
[----:B------:R-:W-:Y:S02]  /*5500*/  LEA R3, R0, 0x37800000, 0x17 ;  /* 0x3780000000037811 */ /* 0x000fe400078eb8ff */
[----:B------:R-:W-:-:S04]  /*5510*/  SHF.L.U32 R0, R2, 0x15, RZ ;  /* 0x0000001502007819 */ /* 0x000fc800000006ff */
[----:B------:R-:W-:-:S07]  /*5520*/  LOP3.LUT R0, R3, R0, R4, 0xfe, !PT ;  /* 0x0000000003007212 */ /* 0x000fce00078efe04 */
.L_x_8092:
[----:B------:R-:W-:Y:S05]  /*5530*/  BSYNC B0 ;  /* 0x0000000000007941 */ /* 0x000fea0003800000 */
.L_x_8091:
[----:B------:R-:W-:-:S04]  /*5540*/  FMUL.FTZ R0, R0, 1 ;  /* 0x3f80000000007820 */ /* 0x000fc80000410000 */
[----:B------:R0:W1:Y:S01]  /*5550*/  F2F.F64.F32 R4, R0 ;  /* 0x0000000000047310 */ /* 0x0000620000201800 */
[----:B------:R-:W-:Y:S05]  /*5560*/  BRA `(.L_x_8072) ;  /* 0x0000000000a47947 */ /* 0x000fea0003800000 */
.L_x_8084:
        /* <DEDUP_REMOVED lines=14> */
.L_x_8098:
[----:B------:R-:W-:Y:S05]  /*5650*/  BSYNC B0 ;  /* 0x0000000000007941 */ /* 0x000fea0003800000 */
.L_x_8097:
[----:B------:R-:W-:-:S04]  /*5660*/  FMUL.FTZ R0, R0, 1 ;  /* 0x3f80000000007820 */ /* 0x000fc80000410000 */
[----:B------:R0:W1:Y:S01]  /*5670*/  F2F.F64.F32 R4, R0 ;  /* 0x0000000000047310 */ /* 0x0000620000201800 */
[----:B------:R-:W-:Y:S05]  /*5680*/  BRA `(.L_x_8072) ;  /* 0x00000000005c7947 */ /* 0x000fea0003800000 */
.L_x_8071:
        /* <DEDUP_REMOVED lines=16> */
.L_x_8099:
[----:B------:R-:W-:Y:S01]  /*5790*/  CS2R R4, SRZ ;  /* 0x0000000000047805 */ /* 0x000fe2000001ff00 */
[----:B------:R-:W-:Y:S06]  /*57a0*/  BRA `(.L_x_8072) ;  /* 0x0000000000147947 */ /* 0x000fec0003800000 */
.L_x_8096:
[----:B------:R-:W2:Y:S02]  /*57b0*/  LDG.E.64 R4, desc[UR36][R2.64] ;  /* 0x0000002402047981 */ /* 0x000ea4000c1e1b00 */
[----:B--2---:R-:W0:Y:S01]  /*57c0*/  I2F.F64.U64 R4, R4 ;  /* 0x0000000400047312 */ /* 0x004e220000301800 */
[----:B------:R-:W-:Y:S05]  /*57d0*/  BRA `(.L_x_8072) ;  /* 0x0000000000087947 */ /* 0x000fea0003800000 */
.L_x_8095:
[----:B------:R-:W2:Y:S02]  /*57e0*/  LDG.E R2, desc[UR36][R2.64] ;  /* 0x0000002402027981 */ /* 0x000ea4000c1e1900 */
[----:B--2---:R0:W1:Y:S02]  /*57f0*/  I2F.F64.U32 R4, R2 ;  /* 0x0000000200047312 */ /* 0x0040640000201800 */
.L_x_8072:
[----:B012-45:R-:W0:Y:S01]  /*5800*/  MUFU.RCP64H R3, R5 ;  /* 0x0000000500037308 */ /* 0x037e220000001800 */
[----:B---3--:R-:W-:Y:S01]  /*5810*/  IMAD.MOV.U32 R2, RZ, RZ, 0x1 ;  /* 0x00000001ff027424 */ /* 0x008fe200078e00ff */
[----:B------:R-:W-:Y:S01]  /*5820*/  ULDC.64 UR4, c[0x0][0x428] ;  /* 0x00010a0000047ab9 */ /* 0x000fe20000000a00 */
[----:B------:R-:W1:Y:S01]  /*5830*/  LDC R0, c[0x0][0x42c] ;  /* 0x00010b00ff007b82 */ /* 0x000e620000000800 */
        /* <DEDUP_REMOVED lines=13> */
[----:B------:R-:W-:-:S07]  /*5910*/  MOV R0, 0x5930 ;  /* 0x0000593000007802 */ /* 0x000fce0000000f00 */
[----:B------:R-:W-:Y:S05]  /*5920*/  CALL.REL.NOINC `($__internal_14_$__cuda_sm20_div_rn_f64_full) ;  /* 0x0000007800d07944 */ /* 0x000fea0003c00000 */
[----:B------:R-:W-:-:S07]  /*5930*/  IMAD.MOV.U32 R2, RZ, RZ, R8 ;  /* 0x000000ffff027224 */ /* 0x000fce00078e0008 */
.L_x_8101:
[----:B------:R-:W-:Y:S05]  /*5940*/  BSYNC B0 ;  /* 0x0000000000007941 */ /* 0x000fea0003800000 */
.L_x_8100:
        /* <DEDUP_REMOVED lines=16> */
.L_x_8105:
[----:B------:R-:W0:Y:S02]  /*5a50*/  F2I.S64.F64.TRUNC R2, R2 ;  /* 0x0000000200027311 */ /* 0x000e24000030d900 */
[----:B0-----:R-:W-:-:S05]  /*5a60*/  IMAD.MOV.U32 R5, RZ, RZ, R2 ;  /* 0x000000ffff057224 */ /* 0x001fca00078e0002 */
[----:B------:R0:W-:Y:S01]  /*5a70*/  STG.E.U8 desc[UR36][R16.64], R5 ;  /* 0x0000000510007986 */ /* 0x0001e2000c101124 */
[----:B------:R-:W-:Y:S05]  /*5a80*/  BRA `(.L_x_8107) ;  /* 0x0000000c00f87947 */ /* 0x000fea0003800000 */
.L_x_8104:
        /* <DEDUP_REMOVED lines=9> */
.L_x_8109:
[----:B------:R-:W0:Y:S02]  /*5b20*/  F2I.F64.TRUNC R3, R2 ;  /* 0x0000000200037311 */ /* 0x000e24000030d100 */
[----:B0-----:R0:W-:Y:S01]  /*5b30*/  STG.E desc[UR36][R16.64], R3 ;  /* 0x0000000310007986 */ /* 0x0011e2000c101924 */
[----:B------:R-:W-:Y:S05]  /*5b40*/  BRA `(.L_x_8107) ;  /* 0x0000000c00c87947 */ /* 0x000fea0003800000 */
.L_x_8108:
[----:B------:R-:W0:Y:S02]  /*5b50*/  F2I.F64.TRUNC R3, R2 ;  /* 0x0000000200037311 */ /* 0x000e24000030d100 */
[----:B0-----:R0:W-:Y:S01]  /*5b60*/  STG.E.U16 desc[UR36][R16.64], R3 ;  /* 0x0000000310007986 */ /* 0x0011e2000c101524 */
[----:B------:R-:W-:Y:S05]  /*5b70*/  BRA `(.L_x_8107) ;  /* 0x0000000c00bc7947 */ /* 0x000fea0003800000 */
.L_x_8103:
        /* <DEDUP_REMOVED lines=13> */
.L_x_8111:
        /* <DEDUP_REMOVED lines=8> */
.L_x_8110:
        /* <DEDUP_REMOVED lines=14> */
.L_x_8113:
        /* <DEDUP_REMOVED lines=9> */
.L_x_8112:
[----:B------:R0:W-:Y:S01]  /*5e40*/  STG.E.64 desc[UR36][R16.64], R4 ;  /* 0x0000000410007986 */ /* 0x0001e2000c101b24 */
[----:B------:R-:W-:Y:S05]  /*5e50*/  BRA `(.L_x_8107) ;  /* 0x0000000c00047947 */ /* 0x000fea0003800000 */
.L_x_8102:
        /* <DEDUP_REMOVED lines=12> */
.L_x_8116:
[----:B------:R-:W-:-:S05]  /*5f20*/  CS2R R6, SRZ ;  /* 0x0000000000067805 */ /* 0x000fca000001ff00 */
[----:B------:R0:W-:Y:S01]  /*5f30*/  STG.E.128 desc[UR36][R16.64], R4 ;  /* 0x0000000410007986 */ /* 0x0001e2000c101d24 */
[----:B------:R-:W-:Y:S05]  /*5f40*/  BRA `(.L_x_8107) ;  /* 0x0000000800c87947 */ /* 0x000fea0003800000 */
.L_x_8115:
        /* <DEDUP_REMOVED lines=25> */
.L_x_8120:
[----:B------:R-:W-:Y:S05]  /*60e0*/  BSYNC B0 ;  /* 0x0000000000007941 */ /* 0x000fea0003800000 */
.L_x_8119:
[----:B------:R-:W-:-:S05]  /*60f0*/  LOP3.LUT R3, R0, R3, RZ, 0xfc, !PT ;  /* 0x0000000300037212 */ /* 0x000fca00078efcff */
[----:B------:R0:W-:Y:S01]  /*6100*/  STG.E.U8 desc[UR36][R16.64], R3 ;  /* 0x0000000310007986 */ /* 0x0001e2000c101124 */
[----:B------:R-:W-:Y:S05]  /*6110*/  BRA `(.L_x_8107) ;  /* 0x0000000800547947 */ /* 0x000fea0003800000 */
.L_x_8118:
        /* <DEDUP_REMOVED lines=17> */
.L_x_8122:
[----:B------:R-:W-:Y:S01]  /*6230*/  IMAD.MOV.U32 R0, RZ, RZ, 0x7f ;  /* 0x0000007fff007424 */ /* 0x000fe200078e00ff */
[----:B------:R-:W-:-:S04]  /*6240*/  ISETP.GT.U32.AND P0, PT, R2, 0x7f800000, PT ;  /* 0x7f8000000200780c */ /* 0x000fc80003f04070 */
[----:B------:R-:W-:-:S09]  /*6250*/  SEL R0, R0, 0x7c, P0 ;  /* 0x0000007c00007807 */ /* 0x000fd20000000000 */
.L_x_8123:
[----:B------:R-:W-:Y:S05]  /*6260*/  BSYNC B0 ;  /* 0x0000000000007941 */ /* 0x000fea0003800000 */
.L_x_8121:
[----:B------:R-:W-:-:S04]  /*6270*/  LOP3.LUT R2, R3, 0x80000000, RZ, 0xc0, !PT ;  /* 0x8000000003027812 */ /* 0x000fc800078ec0ff */
[----:B------:R-:W-:-:S04]  /*6280*/  SHF.R.U32.HI R3, RZ, 0x18, R2 ;  /* 0x00000018ff037819 */ /* 0x000fc80000011602 */
[----:B------:R-:W-:-:S05]  /*6290*/  LOP3.LUT R3, R0, R3, RZ, 0xfc, !PT ;  /* 0x0000000300037212 */ /* 0x000fca00078efcff */
[----:B------:R0:W-:Y:S01]  /*62a0*/  STG.E.U8 desc[UR36][R16.64], R3 ;  /* 0x0000000310007986 */ /* 0x0001e2000c101124 */
[----:B------:R-:W-:Y:S05]  /*62b0*/  BRA `(.L_x_8107) ;  /* 0x0000000400ec7947 */ /* 0x000fea0003800000 */
.L_x_8117:
        /* <DEDUP_REMOVED lines=8> */
.L_x_8114:
        /* <DEDUP_REMOVED lines=11> */
.L_x_8126:
        /* <DEDUP_REMOVED lines=21> */
.L_x_8129:
[----:B------:R-:W-:-:S04]  /*6540*/  LOP3.LUT R2, R3, 0x80000000, RZ, 0xc0, !PT ;  /* 0x8000000003027812 */ /* 0x000fc800078ec0ff */
[----:B------:R-:W-:-:S04]  /*6550*/  SHF.R.U32.HI R3, RZ, 0x18, R2 ;  /* 0x00000018ff037819 */ /* 0x000fc80000011602 */
[----:B------:R-:W-:-:S04]  /*6560*/  LOP3.LUT R0, R0, R3, RZ, 0xfc, !PT ;  /* 0x0000000300007212 */ /* 0x000fc800078efcff */
[----:B------:R-:W-:-:S07]  /*6570*/  PRMT R8, R0, 0x7610, R8 ;  /* 0x0000761000087816 */ /* 0x000fce0000000008 */
.L_x_8128:
[----:B------:R-:W-:Y:S05]  /*6580*/  BSYNC B0 ;  /* 0x0000000000007941 */ /* 0x000fea0003800000 */
.L_x_8127:
[----:B------:R3:W-:Y:S01]  /*6590*/  STG.E.U8 desc[UR36][R16.64], R8 ;  /* 0x0000000810007986 */ /* 0x0007e2000c101124 */
[----:B------:R-:W-:Y:S05]  /*65a0*/  BRA `(.L_x_8107) ;  /* 0x0000000400307947 */ /* 0x000fea0003800000 */
.L_x_8125:
        /* <DEDUP_REMOVED lines=21> */
.L_x_8132:
[----:B------:R-:W-:-:S04]  /*6700*/  LOP3.LUT R2, R3, 0x80000000, RZ, 0xc0, !PT ;  /* 0x8000000003027812 */ /* 0x000fc800078ec0ff */
[----:B------:R-:W-:-:S04]  /*6710*/  SHF.R.U32.HI R3, RZ, 0x18, R2 ;  /* 0x00000018ff037819 */ /* 0x000fc80000011602 */
[----:B------:R-:W-:-:S04]  /*6720*/  LOP3.LUT R0, R0, R3, RZ, 0xfc, !PT ;  /* 0x0000000300007212 */ /* 0x000fc800078efcff */
[----:B------:R-:W-:-:S07]  /*6730*/  PRMT R8, R0, 0x7610, R8 ;  /* 0x0000761000087816 */ /* 0x000fce0000000008 */
.L_x_8131:
[----:B------:R-:W-:Y:S05]  /*6740*/  BSYNC B0 ;  /* 0x0000000000007941 */ /* 0x000fea0003800000 */
.L_x_8130:
[----:B------:R0:W-:Y:S01]  /*6750*/  STG.E.U8 desc[UR36][R16.64], R8 ;  /* 0x0000000810007986 */ /* 0x0001e2000c101124 */
[----:B------:R-:W-:Y:S05]  /*6760*/  BRA `(.L_x_8107) ;  /* 0x0000000000c07947 */ /* 0x000fea0003800000 */
.L_x_8124:
        /* <DEDUP_REMOVED lines=26> */
.L_x_8106:
        /* <DEDUP_REMOVED lines=16> */
.L_x_8135:
[----:B------:R-:W-:Y:S05]  /*6a10*/  BRA `(.L_x_8107) ;  /* 0x0000000000147947 */ /* 0x000fea0003800000 */
.L_x_8134:
[----:B------:R-:W0:Y:S02]  /*6a20*/  F2I.U64.F64.TRUNC R2, R2 ;  /* 0x0000000200027311 */ /* 0x000e24000030d800 */
[----:B0-----:R2:W-:Y:S01]  /*6a30*/  STG.E.64 desc[UR36][R16.64], R2 ;  /* 0x0000000210007986 */ /* 0x0015e2000c101b24 */
[----:B------:R-:W-:Y:S05]  /*6a40*/  BRA `(.L_x_8107) ;  /* 0x0000000000087947 */ /* 0x000fea0003800000 */
.L_x_8133:
[----:B------:R-:W0:Y:S02]  /*6a50*/  F2I.U32.F64.TRUNC R3, R2 ;  /* 0x0000000200037311 */ /* 0x000e24000030d000 */
[----:B0-----:R0:W-:Y:S02]  /*6a60*/  STG.E desc[UR36][R16.64], R3 ;  /* 0x0000000310007986 */ /* 0x0011e4000c101924 */
.L_x_8107:
[----:B------:R-:W-:-:S07]  /*6a70*/  VIADD R19, R19, 0x80 ;  /* 0x0000008013137836 */ /* 0x000fce0000000000 */
.L_x_8065:
[----:B------:R-:W-:Y:S05]  /*6a80*/  BSYNC B6 ;  /* 0x0000000000067941 */ /* 0x000fea0003800000 */
.L_x_8064:
        /* <DEDUP_REMOVED lines=307> */
.L_x_8138:
        /* <DEDUP_REMOVED lines=21> */
.L_x_8142:
[----:B------:R-:W2:Y:S02]  /*7f10*/  LDG.E.U8 R2, desc[UR36][R2.64] ;  /* 0x0000002402027981 */ /* 0x000ea4000c1e1100 */
[----:B--2---:R0:W1:Y:S01]  /*7f20*/  I2F.F64.U16 R4, R2 ;  /* 0x0000000200047312 */ /* 0x0040620000101800 */
[----:B------:R-:W-:Y:S05]  /*7f30*/  BRA `(.L_x_8144) ;  /* 0x0000000c00707947 */ /* 0x000fea0003800000 */
.L_x_8141:
        /* <DEDUP_REMOVED lines=9> */
.L_x_8146:
[----:B------:R-:W2:Y:S02]  /*7fd0*/  LDG.E R2, desc[UR36][R2.64] ;  /* 0x0000002402027981 */ /* 0x000ea4000c1e1900 */
[----:B--2---:R0:W1:Y:S01]  /*7fe0*/  I2F.F64 R4, R2 ;  /* 0x0000000200047312 */ /* 0x0040620000201c00 */
[----:B------:R-:W-:Y:S05]  /*7ff0*/  BRA `(.L_x_8144) ;  /* 0x0000000c00407947 */ /* 0x000fea0003800000 */
.L_x_8145:
[----:B------:R-:W2:Y:S02]  /*8000*/  LDG.E.U16 R2, desc[UR36][R2.64] ;  /* 0x0000002402027981 */ /* 0x000ea4000c1e1500 */
[----:B--2---:R0:W1:Y:S01]  /*8010*/  I2F.F64.S16 R4, R2 ;  /* 0x0000000200047312 */ /* 0x0040620000101c00 */
[----:B------:R-:W-:Y:S05]  /*8020*/  BRA `(.L_x_8144) ;  /* 0x0000000c00347947 */ /* 0x000fea0003800000 */
.L_x_8140:
        /* <DEDUP_REMOVED lines=10> */
.L_x_8148:
[----:B------:R-:W2:Y:S02]  /*80d0*/  LDG.E.U16 R0, desc[UR36][R2.64] ;  /* 0x0000002402007981 */ /* 0x000ea4000c1e1500 */
[----:B--2---:R-:W-:-:S05]  /*80e0*/  HADD2.F32 R0, -RZ, R0.H0_H0 ;  /* 0x20000000ff007230 */ /* 0x004fca0000004100 */
[----:B------:R-:W-:-:S04]  /*80f0*/  FMUL.FTZ R0, R0, 1 ;  /* 0x3f80000000007820 */ /* 0x000fc80000410000 */
[----:B------:R0:W1:Y:S01]  /*8100*/  F2F.F64.F32 R4, R0 ;  /* 0x0000000000047310 */ /* 0x0000620000201800 */
[----:B------:R-:W-:Y:S05]  /*8110*/  BRA `(.L_x_8144) ;  /* 0x0000000800f87947 */ /* 0x000fea0003800000 */
.L_x_8147:
        /* <DEDUP_REMOVED lines=10> */
.L_x_8150:
[----:B------:R-:W2:Y:S02]  /*81c0*/  LDG.E.U16 R2, desc[UR36][R2.64] ;  /* 0x0000002402027981 */ /* 0x000ea4000c1e1500 */
[----:B--2---:R-:W-:-:S05]  /*81d0*/  HADD2.F32 R0, -RZ, R2.H0_H0 ;  /* 0x20000002ff007230 */ /* 0x004fca0000004100 */
[----:B------:R-:W-:-:S04]  /*81e0*/  FMUL.FTZ R0, R0, 1 ;  /* 0x3f80000000007820 */ /* 0x000fc80000410000 */
[----:B------:R0:W1:Y:S01]  /*81f0*/  F2F.F64.F32 R4, R0 ;  /* 0x0000000000047310 */ /* 0x0000620000201800 */
[----:B------:R-:W-:Y:S05]  /*8200*/  BRA `(.L_x_8144) ;  /* 0x0000000800bc7947 */ /* 0x000fea0003800000 */
.L_x_8149:
[----:B------:R0:W5:Y:S01]  /*8210*/  LDG.E.64 R4, desc[UR36][R2.64] ;  /* 0x0000002402047981 */ /* 0x000162000c1e1b00 */
[----:B------:R-:W-:Y:S05]  /*8220*/  BRA `(.L_x_8144) ;  /* 0x0000000800b47947 */ /* 0x000fea0003800000 */
.L_x_8139:
        /* <DEDUP_REMOVED lines=13> */
.L_x_8153:
[----:B------:R0:W5:Y:S01]  /*8300*/  LDG.E.64 R4, desc[UR36][R2.64] ;  /* 0x0000002402047981 */ /* 0x000162000c1e1b00 */
[----:B------:R-:W-:Y:S05]  /*8310*/  BRA `(.L_x_8144) ;  /* 0x0000000800787947 */ /* 0x000fea0003800000 */
.L_x_8152:
        /* <DEDUP_REMOVED lines=28> */
.L_x_8155:
        /* <DEDUP_REMOVED lines=15> */
.L_x_8154:
[----:B------:R-:W2:Y:S02]  /*85d0*/  LDG.E.U16 R0, desc[UR36][R2.64] ;  /* 0x0000002402007981 */ /* 0x000ea4000c1e1500 */
[----:B--2---:R-:W-:-:S04]  /*85e0*/  IMAD.U32 R0, R0, 0x10000, RZ ;  /* 0x0001000000007824 */ /* 0x004fc800078e00ff */
[----:B------:R-:W-:-:S04]  /*85f0*/  FMUL.FTZ R0, R0, 1 ;  /* 0x3f80000000007820 */ /* 0x000fc80000410000 */
[----:B------:R1:W2:Y:S01]  /*8600*/  F2F.F64.F32 R4, R0 ;  /* 0x0000000000047310 */ /* 0x0002a20000201800 */
[----:B------:R-:W-:Y:S05]  /*8610*/  BRA `(.L_x_8144) ;  /* 0x0000000400b87947 */ /* 0x000fea0003800000 */
.L_x_8151:
        /* <DEDUP_REMOVED lines=11> */
.L_x_8158:
        /* <DEDUP_REMOVED lines=21> */
.L_x_8162:
[----:B------:R-:W-:Y:S05]  /*8820*/  BSYNC B1 ;  /* 0x0000000000017941 */ /* 0x000fea0003800000 */
.L_x_8161:
[----:B------:R-:W-:Y:S01]  /*8830*/  LEA R3, R0, 0x3b800000, 0x17 ;  /* 0x3b80000000037811 */ /* 0x000fe200078eb8ff */
[----:B------:R-:W-:-:S05]  /*8840*/  IMAD.SHL.U32 R0, R2, 0x100000, RZ ;  /* 0x0010000002007824 */ /* 0x000fca00078e00ff */
[----:B------:R-:W-:-:S07]  /*8850*/  LOP3.LUT R0, R3, R0, R4, 0xfe, !PT ;  /* 0x0000000003007212 */ /* 0x000fce00078efe04 */
.L_x_8160:
[----:B------:R-:W-:Y:S05]  /*8860*/  BSYNC B0 ;  /* 0x0000000000007941 */ /* 0x000fea0003800000 */
.L_x_8159:
[----:B------:R-:W-:-:S04]  /*8870*/  FMUL.FTZ R0, R0, 1 ;  /* 0x3f80000000007820 */ /* 0x000fc80000410000 */
[----:B------:R0:W1:Y:S01]  /*8880*/  F2F.F64.F32 R4, R0 ;  /* 0x0000000000047310 */ /* 0x0000620000201800 */
[----:B------:R-:W-:Y:S05]  /*8890*/  BRA `(.L_x_8144) ;  /* 0x0000000400187947 */ /* 0x000fea0003800000 */
.L_x_8157:
        /* <DEDUP_REMOVED lines=21> */
.L_x_8166:
[----:B------:R-:W-:Y:S05]  /*89f0*/  BSYNC B1 ;  /* 0x0000000000017941 */ /* 0x000fea0003800000 */
.L_x_8165:
[----:B------:R-:W-:Y:S01]  /*8a00*/  LEA R3, R0, 0x37800000, 0x17 ;  /* 0x3780000000037811 */ /* 0x000fe200078eb8ff */
[----:B------:R-:W-:-:S05]  /*8a10*/  IMAD.SHL.U32 R0, R2, 0x200000, RZ ;  /* 0x0020000002007824 */ /* 0x000fca00078e00ff */
[----:B------:R-:W-:-:S07]  /*8a20*/  LOP3.LUT R0, R3, R0, R4, 0xfe, !PT ;  /* 0x0000000003007212 */ /* 0x000fce00078efe04 */
.L_x_8164:
[----:B------:R-:W-:Y:S05]  /*8a30*/  BSYNC B0 ;  /* 0x0000000000007941 */ /* 0x000fea0003800000 */
.L_x_8163:
[----:B------:R-:W-:-:S04]  /*8a40*/  FMUL.FTZ R0, R0, 1 ;  /* 0x3f80000000007820 */ /* 0x000fc80000410000 */
[----:B------:R0:W1:Y:S01]  /*8a50*/  F2F.F64.F32 R4, R0 ;  /* 0x0000000000047310 */ /* 0x0000620000201800 */
[----:B------:R-:W-:Y:S05]  /*8a60*/  BRA `(.L_x_8144) ;  /* 0x0000000000a47947 */ /* 0x000fea0003800000 */
.L_x_8156:
        /* <DEDUP_REMOVED lines=14> */
.L_x_8170:
[----:B------:R-:W-:Y:S05]  /*8b50*/  BSYNC B0 ;  /* 0x0000000000007941 */ /* 0x000fea0003800000 */
.L_x_8169:
[----:B------:R-:W-:-:S04]  /*8b60*/  FMUL.FTZ R0, R0, 1 ;  /* 0x3f80000000007820 */ /* 0x000fc80000410000 */
[----:B------:R0:W1:Y:S01]  /*8b70*/  F2F.F64.F32 R4, R0 ;  /* 0x0000000000047310 */ /* 0x0000620000201800 */
[----:B------:R-:W-:Y:S05]  /*8b80*/  BRA `(.L_x_8144) ;  /* 0x00000000005c7947 */ /* 0x000fea0003800000 */
.L_x_8143:
        /* <DEDUP_REMOVED lines=16> */
.L_x_8171:
[----:B------:R-:W-:Y:S01]  /*8c90*/  CS2R R4, SRZ ;  /* 0x0000000000047805 */ /* 0x000fe2000001ff00 */
[----:B------:R-:W-:Y:S06]  /*8ca0*/  BRA `(.L_x_8144) ;  /* 0x0000000000147947 */ /* 0x000fec0003800000 */
.L_x_8168:
[----:B------:R-:W2:Y:S02]  /*8cb0*/  LDG.E.64 R4, desc[UR36][R2.64] ;  /* 0x0000002402047981 */ /* 0x000ea4000c1e1b00 */
[----:B--2---:R-:W0:Y:S01]  /*8cc0*/  I2F.F64.U64 R4, R4 ;  /* 0x0000000400047312 */ /* 0x004e220000301800 */
[----:B------:R-:W-:Y:S05]  /*8cd0*/  BRA `(.L_x_8144) ;  /* 0x0000000000087947 */ /* 0x000fea0003800000 */
.L_x_8167:
[----:B------:R-:W2:Y:S02]  /*8ce0*/  LDG.E R2, desc[UR36][R2.64] ;  /* 0x0000002402027981 */ /* 0x000ea4000c1e1900 */
[----:B--2---:R0:W1:Y:S02]  /*8cf0*/  I2F.F64.U32 R4, R2 ;  /* 0x0000000200047312 */ /* 0x0040640000201800 */
.L_x_8144:
[----:B012345:R-:W0:Y:S01]  /*8d00*/  MUFU.RCP64H R3, R5 ;  /* 0x0000000500037308 */ /* 0x03fe220000001800 */
[----:B------:R-:W-:Y:S01]  /*8d10*/  IMAD.MOV.U32 R2, RZ, RZ, 0x1 ;  /* 0x00000001ff027424 */ /* 0x000fe200078e00ff */
        /* <DEDUP_REMOVED lines=18> */
.L_x_8173:
[----:B------:R-:W-:Y:S05]  /*8e40*/  BSYNC B0 ;  /* 0x0000000000007941 */ /* 0x000fea0003800000 */
.L_x_8172:
        /* <DEDUP_REMOVED lines=16> */
.L_x_8177:
[----:B------:R-:W0:Y:S02]  /*8f50*/  F2I.S64.F64.TRUNC R2, R2 ;  /* 0x0000000200027311 */ /* 0x000e24000030d900 */
[----:B0-----:R-:W-:-:S05]  /*8f60*/  IMAD.MOV.U32 R5, RZ, RZ, R2 ;  /* 0x000000ffff057224 */ /* 0x001fca00078e0002 */
[----:B------:R0:W-:Y:S01]  /*8f70*/  STG.E.U8 desc[UR36][R16.64], R5 ;  /* 0x0000000510007986 */ /* 0x0001e2000c101124 */
[----:B------:R-:W-:Y:S05]  /*8f80*/  BRA `(.L_x_8179) ;  /* 0x0000000c00f87947 */ /* 0x000fea0003800000 */
.L_x_8176:
        /* <DEDUP_REMOVED lines=9> */
.L_x_8181:
[----:B------:R-:W0:Y:S02]  /*9020*/  F2I.F64.TRUNC R3, R2 ;  /* 0x0000000200037311 */ /* 0x000e24000030d100 */
[----:B0-----:R0:W-:Y:S01]  /*9030*/  STG.E desc[UR36][R16.64], R3 ;  /* 0x0000000310007986 */ /* 0x0011e2000c101924 */
[----:B------:R-:W-:Y:S05]  /*9040*/  BRA `(.L_x_8179) ;  /* 0x0000000c00c87947 */ /* 0x000fea0003800000 */
.L_x_8180:
[----:B------:R-:W0:Y:S02]  /*9050*/  F2I.F64.TRUNC R3, R2 ;  /* 0x0000000200037311 */ /* 0x000e24000030d100 */
[----:B0-----:R0:W-:Y:S01]  /*9060*/  STG.E.U16 desc[UR36][R16.64], R3 ;  /* 0x0000000310007986 */ /* 0x0011e2000c101524 */
[----:B------:R-:W-:Y:S05]  /*9070*/  BRA `(.L_x_8179) ;  /* 0x0000000c00bc7947 */ /* 0x000fea0003800000 */
.L_x_8175:
        /* <DEDUP_REMOVED lines=13> */
.L_x_8183:
        /* <DEDUP_REMOVED lines=8> */
.L_x_8182:
        /* <DEDUP_REMOVED lines=14> */
.L_x_8185:
        /* <DEDUP_REMOVED lines=9> */
.L_x_8184:
[----:B------:R0:W-:Y:S01]  /*9340*/  STG.E.64 desc[UR36][R16.64], R4 ;  /* 0x0000000410007986 */ /* 0x0001e2000c101b24 */
[----:B------:R-:W-:Y:S05]  /*9350*/  BRA `(.L_x_8179) ;  /* 0x0000000c00047947 */ /* 0x000fea0003800000 */
.L_x_8174:
        /* <DEDUP_REMOVED lines=12> */
.L_x_8188:
[----:B------:R-:W-:-:S05]  /*9420*/  CS2R R6, SRZ ;  /* 0x0000000000067805 */ /* 0x000fca000001ff00 */
[----:B------:R0:W-:Y:S01]  /*9430*/  STG.E.128 desc[UR36][R16.64], R4 ;  /* 0x0000000410007986 */ /* 0x0001e2000c101d24 */
[----:B------:R-:W-:Y:S05]  /*9440*/  BRA `(.L_x_8179) ;  /* 0x0000000800c87947 */ /* 0x000fea0003800000 */
.L_x_8187:
        /* <DEDUP_REMOVED lines=25> */
.L_x_8192:
[----:B------:R-:W-:Y:S05]  /*95e0*/  BSYNC B0 ;  /* 0x0000000000007941 */ /* 0x000fea0003800000 */
.L_x_8191:
[----:B------:R-:W-:-:S05]  /*95f0*/  LOP3.LUT R3, R0, R3, RZ, 0xfc, !PT ;  /* 0x0000000300037212 */ /* 0x000fca00078efcff */
[----:B------:R0:W-:Y:S01]  /*9600*/  STG.E.U8 desc[UR36][R16.64], R3 ;  /* 0x0000000310007986 */ /* 0x0001e2000c101124 */
[----:B------:R-:W-:Y:S05]  /*9610*/  BRA `(.L_x_8179) ;  /* 0x0000000800547947 */ /* 0x000fea0003800000 */
.L_x_8190:
        /* <DEDUP_REMOVED lines=17> */
.L_x_8194:
[----:B------:R-:W-:Y:S01]  /*9730*/  IMAD.MOV.U32 R0, RZ, RZ, 0x7f ;  /* 0x0000007fff007424 */ /* 0x000fe200078e00ff */
[----:B------:R-:W-:-:S04]  /*9740*/  ISETP.GT.U32.AND P0, PT, R2, 0x7f800000, PT ;  /* 0x7f8000000200780c */ /* 0x000fc80003f04070 */
[----:B------:R-:W-:-:S09]  /*9750*/  SEL R0, R0, 0x7c, P0 ;  /* 0x0000007c00007807 */ /* 0x000fd20000000000 */
.L_x_8195:
[----:B------:R-:W-:Y:S05]  /*9760*/  BSYNC B0 ;  /* 0x0000000000007941 */ /* 0x000fea0003800000 */
.L_x_8193:
[----:B------:R-:W-:-:S04]  /*9770*/  LOP3.LUT R2, R3, 0x80000000, RZ, 0xc0, !PT ;  /* 0x8000000003027812 */ /* 0x000fc800078ec0ff */
[----:B------:R-:W-:-:S04]  /*9780*/  SHF.R.U32.HI R3, RZ, 0x18, R2 ;  /* 0x00000018ff037819 */ /* 0x000fc80000011602 */
[----:B------:R-:W-:-:S05]  /*9790*/  LOP3.LUT R3, R0, R3, RZ, 0xfc, !PT ;  /* 0x0000000300037212 */ /* 0x000fca00078efcff */
[----:B------:R0:W-:Y:S01]  /*97a0*/  STG.E.U8 desc[UR36][R16.64], R3 ;  /* 0x0000000310007986 */ /* 0x0001e2000c101124 */
[----:B------:R-:W-:Y:S05]  /*97b0*/  BRA `(.L_x_8179) ;  /* 0x0000000400ec7947 */ /* 0x000fea0003800000 */
.L_x_8189:
        /* <DEDUP_REMOVED lines=8> */
.L_x_8186:
        /* <DEDUP_REMOVED lines=11> */
.L_x_8198:
        /* <DEDUP_REMOVED lines=21> */
.L_x_8201:
[----:B------:R-:W-:-:S04]  /*9a40*/  LOP3.LUT R2, R3, 0x80000000, RZ, 0xc0, !PT ;  /* 0x8000000003027812 */ /* 0x000fc800078ec0ff */
[----:B------:R-:W-:-:S04]  /*9a50*/  SHF.R.U32.HI R3, RZ, 0x18, R2 ;  /* 0x00000018ff037819 */ /* 0x000fc80000011602 */
[----:B------:R-:W-:-:S04]  /*9a60*/  LOP3.LUT R0, R0, R3, RZ, 0xfc, !PT ;  /* 0x0000000300007212 */ /* 0x000fc800078efcff */
[----:B------:R-:W-:-:S07]  /*9a70*/  PRMT R8, R0, 0x7610, R8 ;  /* 0x0000761000087816 */ /* 0x000fce0000000008 */
.L_x_8200:
[----:B------:R-:W-:Y:S05]  /*9a80*/  BSYNC B0 ;  /* 0x0000000000007941 */ /* 0x000fea0003800000 */
.L_x_8199:
[----:B------:R3:W-:Y:S01]  /*9a90*/  STG.E.U8 desc[UR36][R16.64], R8 ;  /* 0x0000000810007986 */ /* 0x0007e2000c101124 */
[----:B------:R-:W-:Y:S05]  /*9aa0*/  BRA `(.L_x_8179) ;  /* 0x0000000400307947 */ /* 0x000fea0003800000 */
.L_x_8197:
        /* <DEDUP_REMOVED lines=21> */
.L_x_8204:
[----:B------:R-:W-:-:S04]  /*9c00*/  LOP3.LUT R2, R3, 0x80000000, RZ, 0xc0, !PT ;  /* 0x8000000003027812 */ /* 0x000fc800078ec0ff */
[----:B------:R-:W-:-:S04]  /*9c10*/  SHF.R.U32.HI R3, RZ, 0x18, R2 ;  /* 0x00000018ff037819 */ /* 0x000fc80000011602 */
[----:B------:R-:W-:-:S04]  /*9c20*/  LOP3.LUT R0, R0, R3, RZ, 0xfc, !PT ;  /* 0x0000000300007212 */ /* 0x000fc800078efcff */
[----:B------:R-:W-:-:S07]  /*9c30*/  PRMT R8, R0, 0x7610, R8 ;  /* 0x0000761000087816 */ /* 0x000fce0000000008 */
.L_x_8203:
[----:B------:R-:W-:Y:S05]  /*9c40*/  BSYNC B0 ;  /* 0x0000000000007941 */ /* 0x000fea0003800000 */
.L_x_8202:
[----:B------:R0:W-:Y:S01]  /*9c50*/  STG.E.U8 desc[UR36][R16.64], R8 ;  /* 0x0000000810007986 */ /* 0x0001e2000c101124 */
[----:B------:R-:W-:Y:S05]  /*9c60*/  BRA `(.L_x_8179) ;  /* 0x0000000000c07947 */ /* 0x000fea0003800000 */
.L_x_8196:
        /* <DEDUP_REMOVED lines=26> */
.L_x_8178:
        /* <DEDUP_REMOVED lines=16> */
.L_x_8207:
[----:B------:R-:W-:Y:S05]  /*9f10*/  BRA `(.L_x_8179) ;  /* 0x0000000000147947 */ /* 0x000fea0003800000 */
.L_x_8206:
[----:B------:R-:W0:Y:S02]  /*9f20*/  F2I.U64.F64.TRUNC R2, R2 ;  /* 0x0000000200027311 */ /* 0x000e24000030d800 */
[----:B0-----:R1:W-:Y:S01]  /*9f30*/  STG.E.64 desc[UR36][R16.64], R2 ;  /* 0x0000000210007986 */ /* 0x0013e2000c101b24 */
[----:B------:R-:W-:Y:S05]  /*9f40*/  BRA `(.L_x_8179) ;  /* 0x0000000000087947 */ /* 0x000fea0003800000 */
.L_x_8205:
[----:B------:R-:W0:Y:S02]  /*9f50*/  F2I.U32.F64.TRUNC R3, R2 ;  /* 0x0000000200037311 */ /* 0x000e24000030d000 */
[----:B0-----:R2:W-:Y:S02]  /*9f60*/  STG.E desc[UR36][R16.64], R3 ;  /* 0x0000000310007986 */ /* 0x0015e4000c101924 */
.L_x_8179:
[----:B------:R-:W-:-:S07]  /*9f70*/  VIADD R19, R19, 0x80 ;  /* 0x0000008013137836 */ /* 0x000fce0000000000 */
.L_x_8137:
[----:B------:R-:W-:Y:S05]  /*9f80*/  BSYNC B6 ;  /* 0x0000000000067941 */ /* 0x000fea0003800000 */
.L_x_8136:
        /* <DEDUP_REMOVED lines=306> */
.L_x_8208:
        /* <DEDUP_REMOVED lines=21> */
.L_x_8212:
[----:B------:R-:W2:Y:S02]  /*b400*/  LDG.E.U8 R2, desc[UR36][R2.64] ;  /* 0x0000002402027981 */ /* 0x000ea4000c1e1100 */
[----:B--2---:R0:W1:Y:S01]  /*b410*/  I2F.F64.U16 R4, R2 ;  /* 0x0000000200047312 */ /* 0x0040620000101800 */
[----:B------:R-:W-:Y:S05]  /*b420*/  BRA `(.L_x_8214) ;  /* 0x0000000c00707947 */ /* 0x000fea0003800000 */
.L_x_8211:
        /* <DEDUP_REMOVED lines=9> */
.L_x_8216:
[----:B------:R-:W2:Y:S02]  /*b4c0*/  LDG.E R2, desc[UR36][R2.64] ;  /* 0x0000002402027981 */ /* 0x000ea4000c1e1900 */
[----:B--2---:R0:W1:Y:S01]  /*b4d0*/  I2F.F64 R4, R2 ;  /* 0x0000000200047312 */ /* 0x0040620000201c00 */
[----:B------:R-:W-:Y:S05]  /*b4e0*/  BRA `(.L_x_8214) ;  /* 0x0000000c00407947 */ /* 0x000fea0003800000 */
.L_x_8215:
[----:B------:R-:W2:Y:S02]  /*b4f0*/  LDG.E.U16 R2, desc[UR36][R2.64] ;  /* 0x0000002402027981 */ /* 0x000ea4000c1e1500 */
[----:B--2---:R0:W1:Y:S01]  /*b500*/  I2F.F64.S16 R4, R2 ;  /* 0x0000000200047312 */ /* 0x0040620000101c00 */
[----:B------:R-:W-:Y:S05]  /*b510*/  BRA `(.L_x_8214) ;  /* 0x0000000c00347947 */ /* 0x000fea0003800000 */
.L_x_8210:
        /* <DEDUP_REMOVED lines=10> */
.L_x_8218:
[----:B------:R-:W2:Y:S02]  /*b5c0*/  LDG.E.U16 R0, desc[UR36][R2.64] ;  /* 0x0000002402007981 */ /* 0x000ea4000c1e1500 */
[----:B--2---:R-:W-:-:S05]  /*b5d0*/  HADD2.F32 R0, -RZ, R0.H0_H0 ;  /* 0x20000000ff007230 */ /* 0x004fca0000004100 */
[----:B------:R-:W-:-:S04]  /*b5e0*/  FMUL.FTZ R0, R0, 1 ;  /* 0x3f80000000007820 */ /* 0x000fc80000410000 */
[----:B------:R0:W1:Y:S01]  /*b5f0*/  F2F.F64.F32 R4, R0 ;  /* 0x0000000000047310 */ /* 0x0000620000201800 */
[----:B------:R-:W-:Y:S05]  /*b600*/  BRA `(.L_x_8214) ;  /* 0x0000000800f87947 */ /* 0x000fea0003800000 */
.L_x_8217:
        /* <DEDUP_REMOVED lines=10> */
.L_x_8220:
[----:B------:R-:W2:Y:S02]  /*b6b0*/  LDG.E.U16 R2, desc[UR36][R2.64] ;  /* 0x0000002402027981 */ /* 0x000ea4000c1e1500 */
[----:B--2---:R-:W-:-:S05]  /*b6c0*/  HADD2.F32 R0, -RZ, R2.H0_H0 ;  /* 0x20000002ff007230 */ /* 0x004fca0000004100 */
[----:B------:R-:W-:-:S04]  /*b6d0*/  FMUL.FTZ R0, R0, 1 ;  /* 0x3f80000000007820 */ /* 0x000fc80000410000 */
[----:B------:R0:W1:Y:S01]  /*b6e0*/  F2F.F64.F32 R4, R0 ;  /* 0x0000000000047310 */ /* 0x0000620000201800 */
[----:B------:R-:W-:Y:S05]  /*b6f0*/  BRA `(.L_x_8214) ;  /* 0x0000000800bc7947 */ /* 0x000fea0003800000 */
.L_x_8219:
[----:B------:R0:W5:Y:S01]  /*b700*/  LDG.E.64 R4, desc[UR36][R2.64] ;  /* 0x0000002402047981 */ /* 0x000162000c1e1b00 */
[----:B------:R-:W-:Y:S05]  /*b710*/  BRA `(.L_x_8214) ;  /* 0x0000000800b47947 */ /* 0x000fea0003800000 */
.L_x_8209:
        /* <DEDUP_REMOVED lines=13> */
.L_x_8223:
[----:B------:R0:W5:Y:S01]  /*b7f0*/  LDG.E.64 R4, desc[UR36][R2.64] ;  /* 0x0000002402047981 */ /* 0x000162000c1e1b00 */
[----:B------:R-:W-:Y:S05]  /*b800*/  BRA `(.L_x_8214) ;  /* 0x0000000800787947 */ /* 0x000fea0003800000 */
.L_x_8222:
        /* <DEDUP_REMOVED lines=28> */
.L_x_8225:
        /* <DEDUP_REMOVED lines=15> */
.L_x_8224:
[----:B------:R-:W2:Y:S02]  /*bac0*/  LDG.E.U16 R0, desc[UR36][R2.64] ;  /* 0x0000002402007981 */ /* 0x000ea4000c1e1500 */
[----:B--2---:R-:W-:-:S04]  /*bad0*/  IMAD.U32 R0, R0, 0x10000, RZ ;  /* 0x0001000000007824 */ /* 0x004fc800078e00ff */
[----:B------:R-:W-:-:S04]  /*bae0*/  FMUL.FTZ R0, R0, 1 ;  /* 0x3f80000000007820 */ /* 0x000fc80000410000 */
[----:B------:R0:W1:Y:S01]  /*baf0*/  F2F.F64.F32 R4, R0 ;  /* 0x0000000000047310 */ /* 0x0000620000201800 */
[----:B------:R-:W-:Y:S05]  /*bb00*/  BRA `(.L_x_8214) ;  /* 0x0000000400b87947 */ /* 0x000fea0003800000 */
.L_x_8221:
        /* <DEDUP_REMOVED lines=11> */
.L_x_8228:
        /* <DEDUP_REMOVED lines=21> */
.L_x_8232:
[----:B------:R-:W-:Y:S05]  /*bd10*/  BSYNC B1 ;  /* 0x0000000000017941 */ /* 0x000fea0003800000 */
.L_x_8231:
[----:B------:R-:W-:Y:S01]  /*bd20*/  LEA R3, R0, 0x3b800000, 0x17 ;  /* 0x3b80000000037811 */ /* 0x000fe200078eb8ff */
[----:B------:R-:W-:-:S05]  /*bd30*/  IMAD.SHL.U32 R0, R2, 0x100000, RZ ;  /* 0x0010000002007824 */ /* 0x000fca00078e00ff */
[----:B------:R-:W-:-:S07]  /*bd40*/  LOP3.LUT R0, R3, R0, R4, 0xfe, !PT ;  /* 0x0000000003007212 */ /* 0x000fce00078efe04 */
.L_x_8230:
[----:B------:R-:W-:Y:S05]  /*bd50*/  BSYNC B0 ;  /* 0x0000000000007941 */ /* 0x000fea0003800000 */
.L_x_8229:
[----:B------:R-:W-:-:S04]  /*bd60*/  FMUL.FTZ R0, R0, 1 ;  /* 0x3f80000000007820 */ /* 0x000fc80000410000 */
[----:B------:R4:W0:Y:S01]  /*bd70*/  F2F.F64.F32 R4, R0 ;  /* 0x0000000000047310 */ /* 0x0008220000201800 */
[----:B------:R-:W-:Y:S05]  /*bd80*/  BRA `(.L_x_8214) ;  /* 0x0000000400187947 */ /* 0x000fea0003800000 */
.L_x_8227:
        /* <DEDUP_REMOVED lines=21> */
.L_x_8236:
[----:B------:R-:W-:Y:S05]  /*bee0*/  BSYNC B1 ;  /* 0x0000000000017941 */ /* 0x000fea0003800000 */
.L_x_8235:
[----:B------:R-:W-:Y:S01]  /*bef0*/  LEA R3, R0, 0x37800000, 0x17 ;  /* 0x3780000000037811 */ /* 0x000fe200078eb8ff */
[----:B------:R-:W-:-:S05]  /*bf00*/  IMAD.SHL.U32 R0, R2, 0x200000, RZ ;  /* 0x0020000002007824 */ /* 0x000fca00078e00ff */
[----:B------:R-:W-:-:S07]  /*bf10*/  LOP3.LUT R0, R3, R0, R4, 0xfe, !PT ;  /* 0x0000000003007212 */ /* 0x000fce00078efe04 */
.L_x_8234:
[----:B------:R-:W-:Y:S05]  /*bf20*/  BSYNC B0 ;  /* 0x0000000000007941 */ /* 0x000fea0003800000 */
.L_x_8233:
[----:B------:R-:W-:-:S04]  /*bf30*/  FMUL.FTZ R0, R0, 1 ;  /* 0x3f80000000007820 */ /* 0x000fc80000410000 */
[----:B------:R0:W1:Y:S01]  /*bf40*/  F2F.F64.F32 R4, R0 ;  /* 0x0000000000047310 */ /* 0x0000620000201800 */
[----:B------:R-:W-:Y:S05]  /*bf50*/  BRA `(.L_x_8214) ;  /* 0x0000000000a47947 */ /* 0x000fea0003800000 */
.L_x_8226:
        /* <DEDUP_REMOVED lines=14> */
.L_x_8240:
[----:B------:R-:W-:Y:S05]  /*c040*/  BSYNC B0 ;  /* 0x0000000000007941 */ /* 0x000fea0003800000 */
.L_x_8239:
[----:B------:R-:W-:-:S04]  /*c050*/  FMUL.FTZ R0, R0, 1 ;  /* 0x3f80000000007820 */ /* 0x000fc80000410000 */
[----:B------:R0:W1:Y:S01]  /*c060*/  F2F.F64.F32 R4, R0 ;  /* 0x0000000000047310 */ /* 0x0000620000201800 */
[----:B------:R-:W-:Y:S05]  /*c070*/  BRA `(.L_x_8214) ;  /* 0x00000000005c7947 */ /* 0x000fea0003800000 */
.L_x_8213:
        /* <DEDUP_REMOVED lines=16> */
.L_x_8241:
[----:B------:R-:W-:Y:S01]  /*c180*/  CS2R R4, SRZ ;  /* 0x0000000000047805 */ /* 0x000fe2000001ff00 */
[----:B------:R-:W-:Y:S06]  /*c190*/  BRA `(.L_x_8214) ;  /* 0x0000000000147947 */ /* 0x000fec0003800000 */
.L_x_8238:
[----:B------:R-:W2:Y:S02]  /*c1a0*/  LDG.E.64 R4, desc[UR36][R2.64] ;  /* 0x0000002402047981 */ /* 0x000ea4000c1e1b00 */
[----:B--2---:R-:W0:Y:S01]  /*c1b0*/  I2F.F64.U64 R4, R4 ;  /* 0x0000000400047312 */ /* 0x004e220000301800 */
[----:B------:R-:W-:Y:S05]  /*c1c0*/  BRA `(.L_x_8214) ;  /* 0x0000000000087947 */ /* 0x000fea0003800000 */
.L_x_8237:
[----:B------:R-:W2:Y:S02]  /*c1d0*/  LDG.E R2, desc[UR36][R2.64] ;  /* 0x0000002402027981 */ /* 0x000ea4000c1e1900 */
[----:B--2---:R0:W1:Y:S02]  /*c1e0*/  I2F.F64.U32 R4, R2 ;  /* 0x0000000200047312 */ /* 0x0040640000201800 */
.L_x_8214:
[----:B01-3-5:R-:W0:Y:S01]  /*c1f0*/  MUFU.RCP64H R3, R5 ;  /* 0x0000000500037308 */ /* 0x02be220000001800 */
[----:B--2---:R-:W-:Y:S01]  /*c200*/  IMAD.MOV.U32 R2, RZ, RZ, 0x1 ;  /* 0x00000001ff027424 */ /* 0x004fe200078e00ff */
[----:B------:R-:W-:Y:S01]  /*c210*/  ULDC.64 UR4, c[0x0][0x428] ;  /* 0x00010a0000047ab9 */ /* 0x000fe20000000a00 */
[----:B----4-:R-:W1:Y:S01]  /*c220*/  LDC R0, c[0x0][0x42c] ;  /* 0x00010b00ff007b82 */ /* 0x010e620000000800 */
        /* <DEDUP_REMOVED lines=16> */
.L_x_8243:
[----:B------:R-:W-:Y:S05]  /*c330*/  BSYNC B0 ;  /* 0x0000000000007941 */ /* 0x000fea0003800000 */
.L_x_8242:
        /* <DEDUP_REMOVED lines=16> */
.L_x_8247:
[----:B------:R-:W0:Y:S02]  /*c440*/  F2I.S64.F64.TRUNC R2, R2 ;  /* 0x0000000200027311 */ /* 0x000e24000030d900 */
[----:B0-----:R-:W-:-:S05]  /*c450*/  IMAD.MOV.U32 R5, RZ, RZ, R2 ;  /* 0x000000ffff057224 */ /* 0x001fca00078e0002 */
[----:B------:R-:W-:Y:S01]  /*c460*/  STG.E.U8 desc[UR36][R16.64], R5 ;  /* 0x0000000510007986 */ /* 0x000fe2000c101124 */
[----:B------:R-:W-:Y:S05]  /*c470*/  EXIT ;  /* 0x000000000000794d */ /* 0x000fea0003800000 */
.L_x_8246:
        /* <DEDUP_REMOVED lines=9> */
.L_x_8250:
[----:B------:R-:W0:Y:S02]  /*c510*/  F2I.F64.TRUNC R3, R2 ;  /* 0x0000000200037311 */ /* 0x000e24000030d100 */
[----:B0-----:R-:W-:Y:S01]  /*c520*/  STG.E desc[UR36][R16.64], R3 ;  /* 0x0000000310007986 */ /* 0x001fe2000c101924 */
[----:B------:R-:W-:Y:S05]  /*c530*/  EXIT ;  /* 0x000000000000794d */ /* 0x000fea0003800000 */
.L_x_8249:
[----:B------:R-:W0:Y:S02]  /*c540*/  F2I.F64.TRUNC R3, R2 ;  /* 0x0000000200037311 */ /* 0x000e24000030d100 */
[----:B0-----:R-:W-:Y:S01]  /*c550*/  STG.E.U16 desc[UR36][R16.64], R3 ;  /* 0x0000000310007986 */ /* 0x001fe2000c101524 */
[----:B------:R-:W-:Y:S05]  /*c560*/  EXIT ;  /* 0x000000000000794d */ /* 0x000fea0003800000 */
.L_x_8245:
        /* <DEDUP_REMOVED lines=13> */
.L_x_8252:
        /* <DEDUP_REMOVED lines=8> */
.L_x_8251:
        /* <DEDUP_REMOVED lines=14> */
.L_x_8254:
        /* <DEDUP_REMOVED lines=9> */
.L_x_8253:
[----:B------:R-:W-:Y:S01]  /*c830*/  STG.E.64 desc[UR36][R16.64], R4 ;  /* 0x0000000410007986 */ /* 0x000fe2000c101b24 */
[----:B------:R-:W-:Y:S05]  /*c840*/  EXIT ;  /* 0x000000000000794d */ /* 0x000fea0003800000 */
.L_x_8244:
        /* <DEDUP_REMOVED lines=12> */
.L_x_8257:
[----:B------:R-:W-:-:S05]  /*c910*/  CS2R R6, SRZ ;  /* 0x0000000000067805 */ /* 0x000fca000001ff00 */
[----:B------:R-:W-:Y:S01]  /*c920*/  STG.E.128 desc[UR36][R16.64], R4 ;  /* 0x0000000410007986 */ /* 0x000fe2000c101d24 */
[----:B------:R-:W-:Y:S05]  /*c930*/  EXIT ;  /* 0x000000000000794d */ /* 0x000fea0003800000 */
.L_x_8256:
        /* <DEDUP_REMOVED lines=25> */
.L_x_8261:
[----:B------:R-:W-:Y:S05]  /*cad0*/  BSYNC B0 ;  /* 0x0000000000007941 */ /* 0x000fea0003800000 */
.L_x_8260:
[----:B------:R-:W-:-:S05]  /*cae0*/  LOP3.LUT R3, R0, R3, RZ, 0xfc, !PT ;  /* 0x0000000300037212 */ /* 0x000fca00078efcff */
[----:B------:R-:W-:Y:S01]  /*caf0*/  STG.E.U8 desc[UR36][R16.64], R3 ;  /* 0x0000000310007986 */ /* 0x000fe2000c101124 */
[----:B------:R-:W-:Y:S05]  /*cb00*/  EXIT ;  /* 0x000000000000794d */ /* 0x000fea0003800000 */
.L_x_8259:
        /* <DEDUP_REMOVED lines=17> */
.L_x_8263:
[----:B------:R-:W-:Y:S01]  /*cc20*/  IMAD.MOV.U32 R0, RZ, RZ, 0x7f ;  /* 0x0000007fff007424 */ /* 0x000fe200078e00ff */
[----:B------:R-:W-:-:S04]  /*cc30*/  ISETP.GT.U32.AND P0, PT, R2, 0x7f800000, PT ;  /* 0x7f8000000200780c */ /* 0x000fc80003f04070 */
[----:B------:R-:W-:-:S09]  /*cc40*/  SEL R0, R0, 0x7c, P0 ;  /* 0x0000007c00007807 */ /* 0x000fd20000000000 */
.L_x_8264:
[----:B------:R-:W-:Y:S05]  /*cc50*/  BSYNC B0 ;  /* 0x0000000000007941 */ /* 0x000fea0003800000 */
.L_x_8262:
[----:B------:R-:W-:-:S04]  /*cc60*/  LOP3.LUT R2, R3, 0x80000000, RZ, 0xc0, !PT ;  /* 0x8000000003027812 */ /* 0x000fc800078ec0ff */
[----:B------:R-:W-:-:S04]  /*cc70*/  SHF.R.U32.HI R3, RZ, 0x18, R2 ;  /* 0x00000018ff037819 */ /* 0x000fc80000011602 */
[----:B------:R-:W-:-:S05]  /*cc80*/  LOP3.LUT R3, R0, R3, RZ, 0xfc, !PT ;  /* 0x0000000300037212 */ /* 0x000fca00078efcff */
[----:B------:R-:W-:Y:S01]  /*cc90*/  STG.E.U8 desc[UR36][R16.64], R3 ;  /* 0x0000000310007986 */ /* 0x000fe2000c101124 */
[----:B------:R-:W-:Y:S05]  /*cca0*/  EXIT ;  /* 0x000000000000794d */ /* 0x000fea0003800000 */
.L_x_8258:
        /* <DEDUP_REMOVED lines=8> */
.L_x_8255:
        /* <DEDUP_REMOVED lines=11> */
.L_x_8267:
        /* <DEDUP_REMOVED lines=21> */
.L_x_8270:
[----:B------:R-:W-:-:S04]  /*cf30*/  LOP3.LUT R2, R3, 0x80000000, RZ, 0xc0, !PT ;  /* 0x8000000003027812 */ /* 0x000fc800078ec0ff */
[----:B------:R-:W-:-:S04]  /*cf40*/  SHF.R.U32.HI R3, RZ, 0x18, R2 ;  /* 0x00000018ff037819 */ /* 0x000fc80000011602 */
[----:B------:R-:W-:-:S04]  /*cf50*/  LOP3.LUT R0, R0, R3, RZ, 0xfc, !PT ;  /* 0x0000000300007212 */ /* 0x000fc800078efcff */
[----:B------:R-:W-:-:S07]  /*cf60*/  PRMT R8, R0, 0x7610, R8 ;  /* 0x0000761000087816 */ /* 0x000fce0000000008 */
.L_x_8269:
[----:B------:R-:W-:Y:S05]  /*cf70*/  BSYNC B0 ;  /* 0x0000000000007941 */ /* 0x000fea0003800000 */
.L_x_8268:
[----:B------:R-:W-:Y:S01]  /*cf80*/  STG.E.U8 desc[UR36][R16.64], R8 ;  /* 0x0000000810007986 */ /* 0x000fe2000c101124 */
[----:B------:R-:W-:Y:S05]  /*cf90*/  EXIT ;  /* 0x000000000000794d */ /* 0x000fea0003800000 */
.L_x_8266:
        /* <DEDUP_REMOVED lines=21> */
.L_x_8273:
[----:B------:R-:W-:-:S04]  /*d0f0*/  LOP3.LUT R2, R3, 0x80000000, RZ, 0xc0, !PT ;  /* 0x8000000003027812 */ /* 0x000fc800078ec0ff */
[----:B------:R-:W-:-:S04]  /*d100*/  SHF.R.U32.HI R3, RZ, 0x18, R2 ;  /* 0x00000018ff037819 */ /* 0x000fc80000011602 */
[----:B------:R-:W-:-:S04]  /*d110*/  LOP3.LUT R0, R0, R3, RZ, 0xfc, !PT ;  /* 0x0000000300007212 */ /* 0x000fc800078efcff */
[----:B------:R-:W-:-:S07]  /*d120*/  PRMT R8, R0, 0x7610, R8 ;  /* 0x0000761000087816 */ /* 0x000fce0000000008 */
.L_x_8272:
[----:B------:R-:W-:Y:S05]  /*d130*/  BSYNC B0 ;  /* 0x0000000000007941 */ /* 0x000fea0003800000 */
.L_x_8271:
[----:B------:R-:W-:Y:S01]  /*d140*/  STG.E.U8 desc[UR36][R16.64], R8 ;  /* 0x0000000810007986 */ /* 0x000fe2000c101124 */
[----:B------:R-:W-:Y:S05]  /*d150*/  EXIT ;  /* 0x000000000000794d */ /* 0x000fea0003800000 */
.L_x_8265:
        /* <DEDUP_REMOVED lines=26> */
.L_x_8248:
        /* <DEDUP_REMOVED lines=16> */
.L_x_8276:
[----:B------:R-:W-:Y:S05]  /*d400*/  EXIT ;  /* 0x000000000000794d */ /* 0x000fea0003800000 */
.L_x_8275:
[----:B------:R-:W0:Y:S02]  /*d410*/  F2I.U64.F64.TRUNC R2, R2 ;  /* 0x0000000200027311 */ /* 0x000e24000030d800 */
[----:B0-----:R-:W-:Y:S01]  /*d420*/  STG.E.64 desc[UR36][R16.64], R2 ;  /* 0x0000000210007986 */ /* 0x001fe2000c101b24 */
[----:B------:R-:W-:Y:S05]  /*d430*/  EXIT ;  /* 0x000000000000794d */ /* 0x000fea0003800000 */
.L_x_8274:
[----:B------:R-:W0:Y:S02]  /*d440*/  F2I.U32.F64.TRUNC R3, R2 ;  /* 0x0000000200037311 */ /* 0x000e24000030d000 */
[----:B0-----:R-:W-:Y:S01]  /*d450*/  STG.E desc[UR36][R16.64], R3 ;  /* 0x0000000310007986 */ /* 0x001fe2000c101924 */
[----:B------:R-:W-:Y:S05]  /*d460*/  EXIT ;  /* 0x000000000000794d */ /* 0x000fea0003800000 */
        .weak           $__internal_14_$__cuda_sm20_div_rn_f64_full
        .type           $__internal_14_$__cuda_sm20_div_rn_f64_full,@function
        .size           $__internal_14_$__cuda_sm20_div_rn_f64_full,(.L_x_22711 - $__internal_14_$__cuda_sm20_div_rn_f64_full)
$__internal_14_$__cuda_sm20_div_rn_f64_full:
[C---:B------:R-:W-:Y:S01]  /*d470*/  FSETP.GEU.AND P0, PT, |R5|.reuse, 1.469367938527859385e-39, PT ;  /* 0x001000000500780b */ /* 0x040fe20003f0e200 */
[----:B------:R-:W-:Y:S01]  /*d480*/  IMAD.MOV.U32 R10, RZ, RZ, 0x1 ;  /* 0x00000001ff0a7424 */ /* 0x000fe200078e00ff */
[C---:B------:R-:W-:Y:S01]  /*d490*/  LOP3.LUT R24, R5.reuse, 0x800fffff, RZ, 0xc0, !PT ;  /* 0x800fffff05187812 */ /* 0x040fe200078ec0ff */
[----:B------:R-:W-:Y:S01]  /*d4a0*/  IMAD.U32 R27, RZ, RZ, UR39 ;  /* 0x00000027ff1b7e24 */ /* 0x000fe2000f8e00ff */
[----:B------:R-:W-:Y:S01]  /*d4b0*/  LOP3.LUT R18, R5, 0x7ff00000, RZ, 0xc0, !PT ;  /* 0x7ff0000005127812 */ /* 0x000fe200078ec0ff */
[----:B------:R-:W-:Y:S01]  /*d4c0*/  IMAD.MOV.U32 R14, RZ, RZ, 0x1ca00000 ;  /* 0x1ca00000ff0e7424 */ /* 0x000fe200078e00ff */
[----:B------:R-:W-:Y:S01]  /*d4d0*/  LOP3.LUT R25, R24, 0x3ff00000, RZ, 0xfc, !PT ;  /* 0x3ff0000018197812 */ /* 0x000fe200078efcff */
[----:B------:R-:W-:Y:S01]  /*d4e0*/  IMAD.MOV.U32 R24, RZ, RZ, R4 ;  /* 0x000000ffff187224 */ /* 0x000fe200078e0004 */
[----:B------:R-:W-:Y:S01]  /*d4f0*/  LOP3.LUT R3, R27, 0x7ff00000, RZ, 0xc0, !PT ;  /* 0x7ff000001b037812 */ /* 0x000fe200078ec0ff */
[----:B------:R-:W-:-:S03]  /*d500*/  IMAD.U32 R26, RZ, RZ, UR38 ;  /* 0x00000026ff1a7e24 */ /* 0x000fc6000f8e00ff */
[----:B------:R-:W-:Y:S01]  /*d510*/  ISETP.GE.U32.AND P1, PT, R3, R18, PT ;  /* 0x000000120300720c */ /* 0x000fe20003f26070 */
[----:B------:R-:W-:Y:S01]  /*d520*/  @!P0 DMUL R24, R4, 8.98846567431157953865e+307 ;  /* 0x7fe0000004188828 */ /* 0x000fe20000000000 */
[----:B------:R-:W-:-:S05]  /*d530*/  IMAD.MOV.U32 R15, RZ, RZ, R3 ;  /* 0x000000ffff0f7224 */ /* 0x000fca00078e0003 */
[----:B------:R-:W0:Y:S02]  /*d540*/  MUFU.RCP64H R11, R25 ;  /* 0x00000019000b7308 */ /* 0x000e240000001800 */
[----:B0-----:R-:W-:-:S08]  /*d550*/  DFMA R6, R10, -R24, 1 ;  /* 0x3ff000000a06742b */ /* 0x001fd00000000818 */
[----:B------:R-:W-:-:S08]  /*d560*/  DFMA R6, R6, R6, R6 ;  /* 0x000000060606722b */ /* 0x000fd00000000006 */
[----:B------:R-:W-:Y:S01]  /*d570*/  DFMA R10, R10, R6, R10 ;  /* 0x000000060a0a722b */ /* 0x000fe2000000000a */
[----:B------:R-:W-:Y:S01]  /*d580*/  SEL R7, R14, 0x63400000, !P1 ;  /* 0x634000000e077807 */ /* 0x000fe20004800000 */
[----:B------:R-:W-:Y:S01]  /*d590*/  IMAD.MOV.U32 R6, RZ, RZ, R26 ;  /* 0x000000ffff067224 */ /* 0x000fe200078e001a */
[----:B------:R-:W-:Y:S02]  /*d5a0*/  FSETP.GEU.AND P1, PT, |R27|, 1.469367938527859385e-39, PT ;  /* 0x001000001b00780b */ /* 0x000fe40003f2e200 */
[----:B------:R-:W-:-:S03]  /*d5b0*/  LOP3.LUT R7, R7, 0x800fffff, R27, 0xf8, !PT ;  /* 0x800fffff07077812 */ /* 0x000fc600078ef81b */
[----:B------:R-:W-:-:S08]  /*d5c0*/  DFMA R8, R10, -R24, 1 ;  /* 0x3ff000000a08742b */ /* 0x000fd00000000818 */
[----:B------:R-:W-:Y:S01]  /*d5d0*/  DFMA R8, R10, R8, R10 ;  /* 0x000000080a08722b */ /* 0x000fe2000000000a */
[----:B------:R-:W-:Y:S10]  /*d5e0*/  @P1 BRA `(.L_x_8277) ;  /* 0x0000000000201947 */ /* 0x000ff40003800000 */
[----:B------:R-:W-:-:S04]  /*d5f0*/  LOP3.LUT R10, R5, 0x7ff00000, RZ, 0xc0, !PT ;  /* 0x7ff00000050a7812 */ /* 0x000fc800078ec0ff */
[----:B------:R-:W-:Y:S01]  /*d600*/  ISETP.GE.U32.AND P1, PT, R3, R10, PT ;  /* 0x0000000a0300720c */ /* 0x000fe20003f26070 */
[----:B------:R-:W-:-:S03]  /*d610*/  IMAD.MOV.U32 R10, RZ, RZ, RZ ;  /* 0x000000ffff0a7224 */ /* 0x000fc600078e00ff */
[----:B------:R-:W-:-:S04]  /*d620*/  SEL R11, R14, 0x63400000, !P1 ;  /* 0x634000000e0b7807 */ /* 0x000fc80004800000 */
[----:B------:R-:W-:-:S04]  /*d630*/  LOP3.LUT R11, R11, 0x80000000, R27, 0xf8, !PT ;  /* 0x800000000b0b7812 */ /* 0x000fc800078ef81b */
[----:B------:R-:W-:-:S06]  /*d640*/  LOP3.LUT R11, R11, 0x100000, RZ, 0xfc, !PT ;  /* 0x001000000b0b7812 */ /* 0x000fcc00078efcff */
[----:B------:R-:W-:-:S10]  /*d650*/  DFMA R6, R6, 2, -R10 ;  /* 0x400000000606782b */ /* 0x000fd4000000080a */
[----:B------:R-:W-:-:S07]  /*d660*/  LOP3.LUT R15, R7, 0x7ff00000, RZ, 0xc0, !PT ;  /* 0x7ff00000070f7812 */ /* 0x000fce00078ec0ff */
.L_x_8277:
[----:B------:R-:W-:Y:S01]  /*d670*/  @!P0 LOP3.LUT R18, R25, 0x7ff00000, RZ, 0xc0, !PT ;  /* 0x7ff0000019128812 */ /* 0x000fe200078ec0ff */
[----:B------:R-:W-:Y:S01]  /*d680*/  DMUL R10, R8, R6 ;  /* 0x00000006080a7228 */ /* 0x000fe20000000000 */
[----:B------:R-:W-:Y:S01]  /*d690*/  IADD3 R20, R15, -0x1, RZ ;  /* 0xffffffff0f147810 */ /* 0x000fe20007ffe0ff */
[----:B------:R-:W-:Y:S02]  /*d6a0*/  BSSY B1, `(.L_x_8278) ;  /* 0x0000037000017945 */ /* 0x000fe40003800000 */
[----:B------:R-:W-:Y:S01]  /*d6b0*/  VIADD R21, R18, 0xffffffff ;  /* 0xffffffff12157836 */ /* 0x000fe20000000000 */
[----:B------:R-:W-:-:S03]  /*d6c0*/  ISETP.GT.U32.AND P0, PT, R20, 0x7feffffe, PT ;  /* 0x7feffffe1400780c */ /* 0x000fc60003f04070 */
[----:B------:R-:W-:Y:S01]  /*d6d0*/  DFMA R12, R10, -R24, R6 ;  /* 0x800000180a0c722b */ /* 0x000fe20000000006 */
[----:B------:R-:W-:-:S07]  /*d6e0*/  ISETP.GT.U32.OR P0, PT, R21, 0x7feffffe, P0 ;  /* 0x7feffffe1500780c */ /* 0x000fce0000704470 */
[----:B------:R-:W-:-:S06]  /*d6f0*/  DFMA R12, R8, R12, R10 ;  /* 0x0000000c080c722b */ /* 0x000fcc000000000a */
[----:B------:R-:W-:Y:S05]  /*d700*/  @P0 BRA `(.L_x_8279) ;  /* 0x00000000006c0947 */ /* 0x000fea0003800000 */
[----:B------:R-:W-:-:S04]  /*d710*/  LOP3.LUT R10, R5, 0x7ff00000, RZ, 0xc0, !PT ;  /* 0x7ff00000050a7812 */ /* 0x000fc800078ec0ff */
[CC--:B------:R-:W-:Y:S02]  /*d720*/  VIADDMNMX R8, R3.reuse, -R10.reuse, 0xb9600000, !PT ;  /* 0xb960000003087446 */ /* 0x0c0fe4000780090a */
[----:B------:R-:W-:Y:S01]  /*d730*/  ISETP.GE.U32.AND P0, PT, R3, R10, PT ;  /* 0x0000000a0300720c */ /* 0x000fe20003f06070 */
[----:B------:R-:W-:Y:S01]  /*d740*/  IMAD.MOV.U32 R10, RZ, RZ, RZ ;  /* 0x000000ffff0a7224 */ /* 0x000fe200078e00ff */
[----:B------:R-:W-:Y:S02]  /*d750*/  VIMNMX R3, R8, 0x46a00000, PT ;  /* 0x46a0000008037848 */ /* 0x000fe40003fe0100 */
[----:B------:R-:W-:-:S05]  /*d760*/  SEL R14, R14, 0x63400000, !P0 ;  /* 0x634000000e0e7807 */ /* 0x000fca0004000000 */
[----:B------:R-:W-:-:S04]  /*d770*/  IMAD.IADD R3, R3, 0x1, -R14 ;  /* 0x0000000103037824 */ /* 0x000fc800078e0a0e */
[----:B------:R-:W-:-:S06]  /*d780*/  VIADD R11, R3, 0x7fe00000 ;  /* 0x7fe00000030b7836 */ /* 0x000fcc0000000000 */
[----:B------:R-:W-:-:S10]  /*d790*/  DMUL R8, R12, R10 ;  /* 0x0000000a0c087228 */ /* 0x000fd40000000000 */
[----:B------:R-:W-:-:S13]  /*d7a0*/  FSETP.GTU.AND P0, PT, |R9|, 1.469367938527859385e-39, PT ;  /* 0x001000000900780b */ /* 0x000fda0003f0c200 */
[----:B------:R-:W-:Y:S05]  /*d7b0*/  @P0 BRA `(.L_x_8280) ;  /* 0x0000000000940947 */ /* 0x000fea0003800000 */
[----:B------:R-:W-:-:S06]  /*d7c0*/  DFMA R6, R12, -R24, R6 ;  /* 0x800000180c06722b */ /* 0x000fcc0000000006 */
[----:B------:R-:W-:-:S04]  /*d7d0*/  IMAD.MOV.U32 R6, RZ, RZ, RZ ;  /* 0x000000ffff067224 */ /* 0x000fc800078e00ff */
        /* <DEDUP_REMOVED lines=8> */
[----:B------:R-:W-:-:S10]  /*d860*/  DFMA R4, R8, -R4, R12 ;  /* 0x800000040804722b */ /* 0x000fd4000000000c */
[----:B------:R-:W-:Y:S02]  /*d870*/  FSETP.NEU.AND P0, PT, |R5|, R3, PT ;  /* 0x000000030500720b */ /* 0x000fe40003f0d200 */
[----:B------:R-:W-:Y:S02]  /*d880*/  LOP3.LUT R3, R7, R10, RZ, 0x3c, !PT ;  /* 0x0000000a07037212 */ /* 0x000fe400078e3cff */
[----:B------:R-:W-:Y:S02]  /*d890*/  FSEL R8, R6, R8, !P0 ;  /* 0x0000000806087208 */ /* 0x000fe40004000000 */
[----:B------:R-:W-:Y:S01]  /*d8a0*/  FSEL R9, R3, R9, !P0 ;  /* 0x0000000903097208 */ /* 0x000fe20004000000 */
[----:B------:R-:W-:Y:S06]  /*d8b0*/  BRA `(.L_x_8280) ;  /* 0x0000000000547947 */ /* 0x000fec0003800000 */
.L_x_8279:
        /* <DEDUP_REMOVED lines=16> */
.L_x_8282:
[----:B------:R-:W-:Y:S01]  /*d9c0*/  LOP3.LUT R9, R5, 0x80000, RZ, 0xfc, !PT ;  /* 0x0008000005097812 */ /* 0x000fe200078efcff */
[----:B------:R-:W-:Y:S01]  /*d9d0*/  IMAD.MOV.U32 R8, RZ, RZ, R4 ;  /* 0x000000ffff087224 */ /* 0x000fe200078e0004 */
[----:B------:R-:W-:Y:S06]  /*d9e0*/  BRA `(.L_x_8280) ;  /* 0x0000000000087947 */ /* 0x000fec0003800000 */
.L_x_8281:
[----:B------:R-:W-:Y:S01]  /*d9f0*/  LOP3.LUT R9, R27, 0x80000, RZ, 0xfc, !PT ;  /* 0x000800001b097812 */ /* 0x000fe200078efcff */
[----:B------:R-:W-:-:S07]  /*da00*/  IMAD.MOV.U32 R8, RZ, RZ, R26 ;  /* 0x000000ffff087224 */ /* 0x000fce00078e001a */
.L_x_8280:
[----:B------:R-:W-:Y:S05]  /*da10*/  BSYNC B1 ;  /* 0x0000000000017941 */ /* 0x000fea0003800000 */
.L_x_8278:
[----:B------:R-:W-:Y:S02]  /*da20*/  IMAD.MOV.U32 R4, RZ, RZ, R0 ;  /* 0x000000ffff047224 */ /* 0x000fe400078e0000 */
[----:B------:R-:W-:Y:S02]  /*da30*/  IMAD.MOV.U32 R5, RZ, RZ, 0x0 ;  /* 0x00000000ff057424 */ /* 0x000fe400078e00ff */
[----:B------:R-:W-:Y:S02]  /*da40*/  IMAD.MOV.U32 R3, RZ, RZ, R9 ;  /* 0x000000ffff037224 */ /* 0x000fe400078e0009 */
[----:B------:R-:W-:Y:S05]  /*da50*/  RET.REL.NODEC R4 `(_ZN2at6native18elementwise_kernelILi128ELi4EZNS0_15gpu_kernel_implINS0_13AUnaryFunctorIdddZZZNS0_15binary_internal21div_trunc_kernel_cudaERNS_18TensorIteratorBaseEENKUlvE1_clEvENKUlvE_clEvEUlddE_EEEEvS6_RKT_EUliE_EEviT1_) ;  /* 0xffffff2404687950 */ /* 0x000fea0003c3ffff */
.L_x_8283:
        /* <DEDUP_REMOVED lines=10> */
.L_x_22711:


//--------------------- .text._ZN2at6native27unrolled_elementwise_kernelINS0_13AUnaryFunctorIdddZZZNS0_15binary_internal21div_trunc_kernel_cudaERNS_18TensorIteratorBaseEENKUlvE1_clEvENKUlvE_clEvEUlddE_EESt5arrayIPcLm2EELi4E23TrivialOffsetCalculatorILi1EjESE_NS0_6memory12LoadWithCastILi1EEENSF_13StoreWithCastILi1EEEEEviT_T0_T2_T3_T4_T5_ --------------------------
	.section	.text._ZN2at6native27unrolled_elementwise_kernelINS0_13AUnaryFunctorIdddZZZNS0_15binary_internal21div_trunc_kernel_cudaERNS_18TensorIteratorBaseEENKUlvE1_clEvENKUlvE_clEvEUlddE_EESt5arrayIPcLm2EELi4E23TrivialOffsetCalculatorILi1EjESE_NS0_6memory12LoadWithCastILi1EEENSF_13StoreWithCastILi1EEEEEviT_T0_T2_T3_T4_T5_,"ax",@progbits
	.align	128
        .global         _ZN2at6native27unrolled_elementwise_kernelINS0_13AUnaryFunctorIdddZZZNS0_15binary_internal21div_trunc_kernel_cudaERNS_18TensorIteratorBaseEENKUlvE1_clEvENKUlvE_clEvEUlddE_EESt5arrayIPcLm2EELi4E23TrivialOffsetCalculatorILi1EjESE_NS0_6memory12LoadWithCastILi1EEENSF_13StoreWithCastILi1EEEEEviT_T0_T2_T3_T4_T5_
        .type           _ZN2at6native27unrolled_elementwise_kernelINS0_13AUnaryFunctorIdddZZZNS0_15binary_internal21div_trunc_kernel_cudaERNS_18TensorIteratorBaseEENKUlvE1_clEvENKUlvE_clEvEUlddE_EESt5arrayIPcLm2EELi4E23TrivialOffsetCalculatorILi1EjESE_NS0_6memory12LoadWithCastILi1EEENSF_13StoreWithCastILi1EEEEEviT_T0_T2_T3_T4_T5_,@function
        .size           _ZN2at6native27unrolled_elementwise_kernelINS0_13AUnaryFunctorIdddZZZNS0_15binary_internal21div_trunc_kernel_cudaERNS_18TensorIteratorBaseEENKUlvE1_clEvENKUlvE_clEvEUlddE_EESt5arrayIPcLm2EELi4E23TrivialOffsetCalculatorILi1EjESE_NS0_6memory12LoadWithCastILi1EEENSF_13StoreWithCastILi1EEEEEviT_T0_T2_T3_T4_T5_,(.L_x_22712 - _ZN2at6native27unrolled_elementwise_kernelINS0_13AUnaryFunctorIdddZZZNS0_15binary_internal21div_trunc_kernel_cudaERNS_18TensorIteratorBaseEENKUlvE1_clEvENKUlvE_clEvEUlddE_EESt5arrayIPcLm2EELi4E23TrivialOffsetCalculatorILi1EjESE_NS0_6memory12LoadWithCastILi1EEENSF_13StoreWithCastILi1EEEEEviT_T0_T2_T3_T4_T5_)
        .other          _ZN2at6native27unrolled_elementwise_kernelINS0_13AUnaryFunctorIdddZZZNS0_15binary_internal21div_trunc_kernel_cudaERNS_18TensorIteratorBaseEENKUlvE1_clEvENKUlvE_clEvEUlddE_EESt5arrayIPcLm2EELi4E23TrivialOffsetCalculatorILi1EjESE_NS0_6memory12LoadWithCastILi1EEENSF_13StoreWithCastILi1EEEEEviT_T0_T2_T3_T4_T5_,@"STO_CUDA_ENTRY STV_DEFAULT"
_ZN2at6native27unrolled_elementwise_kernelINS0_13AUnaryFunctorIdddZZZNS0_15binary_internal21div_trunc_kernel_cudaERNS_18TensorIteratorBaseEENKUlvE1_clEvENKUlvE_clEvEUlddE_EESt5arrayIPcLm2EELi4E23TrivialOffsetCalculatorILi1EjESE_NS0_6memory12LoadWithCastILi1EEENSF_13StoreWithCastILi1EEEEEviT_T0_T2_T3_T4_T5_:
.text._ZN2at6native27unrolled_elementwise_kernelINS0_13AUnaryFunctorIdddZZZNS0_15binary_internal21div_trunc_kernel_cudaERNS_18TensorIteratorBaseEENKUlvE1_clEvENKUlvE_clEvEUlddE_EESt5arrayIPcLm2EELi4E23TrivialOffsetCalculatorILi1EjESE_NS0_6memory12LoadWithCastILi1EEENSF_13StoreWithCastILi1EEEEEviT_T0_T2_T3_T4_T5_:
        /* <DEDUP_REMOVED lines=32> */
.L_x_8289:
[----:B------:R-:W2:Y:S02]  /*0200*/  LDG.E.U8 R4, desc[UR36][R4.64] ;  /* 0x0000002404047981 */ /* 0x000ea4000c1e1100 */
[----:B--2---:R0:W1:Y:S01]  /*0210*/  I2F.F64.U16 R24, R4 ;  /* 0x0000000400187312 */ /* 0x0040620000101800 */
[----:B------:R-:W-:Y:S05]  /*0220*/  BRA `(.L_x_8291) ;  /* 0x0000000c00747947 */ /* 0x000fea0003800000 */
.L_x_8288:
        /* <DEDUP_REMOVED lines=9> */
.L_x_8293:
[----:B------:R-:W2:Y:S02]  /*02c0*/  LDG.E R4, desc[UR36][R4.64] ;  /* 0x0000002404047981 */ /* 0x000ea4000c1e1900 */
[----:B--2---:R1:W2:Y:S01]  /*02d0*/  I2F.F64 R24, R4 ;  /* 0x0000000400187312 */ /* 0x0042a20000201c00 */
[----:B------:R-:W-:Y:S05]  /*02e0*/  BRA `(.L_x_8291) ;  /* 0x0000000c00447947 */ /* 0x000fea0003800000 */
.L_x_8292:
[----:B------:R-:W2:Y:S02]  /*02f0*/  LDG.E.U16 R4, desc[UR36][R4.64] ;  /* 0x0000002404047981 */ /* 0x000ea4000c1e1500 */
[----:B--2---:R3:W4:Y:S01]  /*0300*/  I2F.F64.S16 R24, R4 ;  /* 0x0000000400187312 */ /* 0x0047220000101c00 */
[----:B------:R-:W-:Y:S05]  /*0310*/  BRA `(.L_x_8291) ;  /* 0x0000000c00387947 */ /* 0x000fea0003800000 */
.L_x_8287:
        /* <DEDUP_REMOVED lines=10> */
.L_x_8295:
[----:B------:R-:W2:Y:S02]  /*03c0*/  LDG.E.U16 R0, desc[UR36][R4.64] ;  /* 0x0000002404007981 */ /* 0x000ea4000c1e1500 */
[----:B--2---:R-:W-:-:S05]  /*03d0*/  HADD2.F32 R0, -RZ, R0.H0_H0 ;  /* 0x20000000ff007230 */ /* 0x004fca0000004100 */
[----:B------:R-:W-:-:S04]  /*03e0*/  FMUL.FTZ R0, R0, 1 ;  /* 0x3f80000000007820 */ /* 0x000fc80000410000 */
[----:B------:R0:W1:Y:S01]  /*03f0*/  F2F.F64.F32 R24, R0 ;  /* 0x0000000000187310 */ /* 0x0000620000201800 */
[----:B------:R-:W-:Y:S05]  /*0400*/  BRA `(.L_x_8291) ;  /* 0x0000000800fc7947 */ /* 0x000fea0003800000 */
.L_x_8294:
        /* <DEDUP_REMOVED lines=10> */
.L_x_8297:
[----:B------:R-:W2:Y:S02]  /*04b0*/  LDG.E.U16 R4, desc[UR36][R4.64] ;  /* 0x0000002404047981 */ /* 0x000ea4000c1e1500 */
[----:B--2---:R-:W-:-:S05]  /*04c0*/  HADD2.F32 R0, -RZ, R4.H0_H0 ;  /* 0x20000004ff007230 */ /* 0x004fca0000004100 */
[----:B------:R-:W-:-:S04]  /*04d0*/  FMUL.FTZ R0, R0, 1 ;  /* 0x3f80000000007820 */ /* 0x000fc80000410000 */
[----:B------:R0:W1:Y:S01]  /*04e0*/  F2F.F64.F32 R24, R0 ;  /* 0x0000000000187310 */ /* 0x0000620000201800 */
[----:B------:R-:W-:Y:S05]  /*04f0*/  BRA `(.L_x_8291) ;  /* 0x0000000800c07947 */ /* 0x000fea0003800000 */
.L_x_8296:
[----:B------:R0:W5:Y:S01]  /*0500*/  LDG.E.64 R24, desc[UR36][R4.64] ;  /* 0x0000002404187981 */ /* 0x000162000c1e1b00 */
[----:B------:R-:W-:Y:S05]  /*0510*/  BRA `(.L_x_8291) ;  /* 0x0000000800b87947 */ /* 0x000fea0003800000 */
.L_x_8286:
        /* <DEDUP_REMOVED lines=13> */
.L_x_8300:
[----:B------:R0:W5:Y:S01]  /*05f0*/  LDG.E.64 R24, desc[UR36][R4.64] ;  /* 0x0000002404187981 */ /* 0x000162000c1e1b00 */
[----:B------:R-:W-:Y:S05]  /*0600*/  BRA `(.L_x_8291) ;  /* 0x00000008007c7947 */ /* 0x000fea0003800000 */
.L_x_8299:
        /* <DEDUP_REMOVED lines=28> */
.L_x_8302:
        /* <DEDUP_REMOVED lines=16> */
.L_x_8301:
[----:B------:R-:W2:Y:S02]  /*08d0*/  LDG.E.U16 R0, desc[UR36][R4.64] ;  /* 0x0000002404007981 */ /* 0x000ea4000c1e1500 */
[----:B--2---:R-:W-:-:S04]  /*08e0*/  IMAD.U32 R0, R0, 0x10000, RZ ;  /* 0x0001000000007824 */ /* 0x004fc800078e00ff */
[----:B------:R-:W-:-:S04]  /*08f0*/  FMUL.FTZ R0, R0, 1 ;  /* 0x3f80000000007820 */ /* 0x000fc80000410000 */
[----:B------:R0:W1:Y:S01]  /*0900*/  F2F.F64.F32 R24, R0 ;  /* 0x0000000000187310 */ /* 0x0000620000201800 */
[----:B------:R-:W-:Y:S05]  /*0910*/  BRA `(.L_x_8291) ;  /* 0x0000000400b87947 */ /* 0x000fea0003800000 */
.L_x_8298:
        /* <DEDUP_REMOVED lines=11> */
.L_x_8305:
        /* <DEDUP_REMOVED lines=21> */
.L_x_8309:
[----:B------:R-:W-:Y:S05]  /*0b20*/  BSYNC B1 ;  /* 0x0000000000017941 */ /* 0x000fea0003800000 */
.L_x_8308:
[----:B------:R-:W-:Y:S01]  /*0b30*/  LEA R5, R0, 0x3b800000, 0x17 ;  /* 0x3b80000000057811 */ /* 0x000fe200078eb8ff */
[----:B------:R-:W-:-:S05]  /*0b40*/  IMAD.SHL.U32 R0, R3, 0x100000, RZ ;  /* 0x0010000003007824 */ /* 0x000fca00078e00ff */
[----:B------:R-:W-:-:S07]  /*0b50*/  LOP3.LUT R0, R5, R0, R6, 0xfe, !PT ;  /* 0x0000000005007212 */ /* 0x000fce00078efe06 */
.L_x_8307:
[----:B------:R-:W-:Y:S05]  /*0b60*/  BSYNC B0 ;  /* 0x0000000000007941 */ /* 0x000fea0003800000 */
.L_x_8306:
[----:B------:R-:W-:-:S04]  /*0b70*/  FMUL.FTZ R0, R0, 1 ;  /* 0x3f80000000007820 */ /* 0x000fc80000410000 */
[----:B------:R0:W1:Y:S01]  /*0b80*/  F2F.F64.F32 R24, R0 ;  /* 0x0000000000187310 */ /* 0x0000620000201800 */
[----:B------:R-:W-:Y:S05]  /*0b90*/  BRA `(.L_x_8291) ;  /* 0x0000000400187947 */ /* 0x000fea0003800000 */
.L_x_8304:
        /* <DEDUP_REMOVED lines=21> */
.L_x_8313:
[----:B------:R-:W-:Y:S05]  /*0cf0*/  BSYNC B1 ;  /* 0x0000000000017941 */ /* 0x000fea0003800000 */
.L_x_8312:
[----:B------:R-:W-:Y:S01]  /*0d00*/  LEA R5, R0, 0x37800000, 0x17 ;  /* 0x3780000000057811 */ /* 0x000fe200078eb8ff */
[----:B------:R-:W-:-:S05]  /*0d10*/  IMAD.SHL.U32 R0, R3, 0x200000, RZ ;  /* 0x0020000003007824 */ /* 0x000fca00078e00ff */
[----:B------:R-:W-:-:S07]  /*0d20*/  LOP3.LUT R0, R5, R0, R6, 0xfe, !PT ;  /* 0x0000000005007212 */ /* 0x000fce00078efe06 */
.L_x_8311:
[----:B------:R-:W-:Y:S05]  /*0d30*/  BSYNC B0 ;  /* 0x0000000000007941 */ /* 0x000fea0003800000 */
.L_x_8310:
[----:B------:R-:W-:-:S04]  /*0d40*/  FMUL.FTZ R0, R0, 1 ;  /* 0x3f80000000007820 */ /* 0x000fc80000410000 */
[----:B------:R0:W1:Y:S01]  /*0d50*/  F2F.F64.F32 R24, R0 ;  /* 0x0000000000187310 */ /* 0x0000620000201800 */
[----:B------:R-:W-:Y:S05]  /*0d60*/  BRA `(.L_x_8291) ;  /* 0x0000000000a47947 */ /* 0x000fea0003800000 */
.L_x_8303:
        /* <DEDUP_REMOVED lines=14> */
.L_x_8317:
[----:B------:R-:W-:Y:S05]  /*0e50*/  BSYNC B0 ;  /* 0x0000000000007941 */ /* 0x000fea0003800000 */
.L_x_8316:
[----:B------:R-:W-:-:S04]  /*0e60*/  FMUL.FTZ R0, R0, 1 ;  /* 0x3f80000000007820 */ /* 0x000fc80000410000 */
[----:B------:R0:W1:Y:S01]  /*0e70*/  F2F.F64.F32 R24, R0 ;  /* 0x0000000000187310 */ /* 0x0000620000201800 */
[----:B------:R-:W-:Y:S05]  /*0e80*/  BRA `(.L_x_8291) ;  /* 0x00000000005c7947 */ /* 0x000fea0003800000 */
.L_x_8290:
        /* <DEDUP_REMOVED lines=16> */
.L_x_8318:
[----:B------:R-:W-:Y:S01]  /*0f90*/  CS2R R24, SRZ ;  /* 0x0000000000187805 */ /* 0x000fe2000001ff00 */
[----:B------:R-:W-:Y:S06]  /*0fa0*/  BRA `(.L_x_8291) ;  /* 0x0000000000147947 */ /* 0x000fec0003800000 */
.L_x_8315:
[----:B------:R-:W2:Y:S02]  /*0fb0*/  LDG.E.64 R24, desc[UR36][R4.64] ;  /* 0x0000002404187981 */ /* 0x000ea4000c1e1b00 */
[----:B--2---:R-:W0:Y:S01]  /*0fc0*/  I2F.F64.U64 R24, R24 ;  /* 0x0000001800187312 */ /* 0x004e220000301800 */
[----:B------:R-:W-:Y:S05]  /*0fd0*/  BRA `(.L_x_8291) ;  /* 0x0000000000087947 */ /* 0x000fea0003800000 */
.L_x_8314:
[----:B------:R-:W2:Y:S02]  /*0fe0*/  LDG.E R4, desc[UR36][R4.64] ;  /* 0x0000002404047981 */ /* 0x000ea4000c1e1900 */
[----:B--2---:R0:W1:Y:S02]  /*0ff0*/  I2F.F64.U32 R24, R4 ;  /* 0x0000000400187312 */ /* 0x0040640000201800 */
.L_x_8291:
[----:B------:R-:W3:Y:S02]  /*1000*/  S2R R27, SR_TID.X ;  /* 0x00000000001b7919 */ /* 0x000ee40000002100 */
[----:B---3--:R-:W-:-:S07]  /*1010*/  VIADD R27, R27, 0x80 ;  /* 0x000000801b1b7836 */ /* 0x008fce0000000000 */
.L_x_8285:
[----:B------:R-:W-:Y:S05]  /*1020*/  BSYNC B6 ;  /* 0x0000000000067941 */ /* 0x000fea0003800000 */
.L_x_8284:
        /* <DEDUP_REMOVED lines=24> */
.L_x_8324:
[----:B------:R-:W3:Y:S02]  /*11b0*/  LDG.E.U8 R4, desc[UR36][R4.64] ;  /* 0x0000002404047981 */ /* 0x000ee4000c1e1100 */
[----:B---3--:R0:W1:Y:S01]  /*11c0*/  I2F.F64.U16 R22, R4 ;  /* 0x0000000400167312 */ /* 0x0080620000101800 */
[----:B------:R-:W-:Y:S05]  /*11d0*/  BRA `(.L_x_8326) ;  /* 0x0000000c00707947 */ /* 0x000fea0003800000 */
.L_x_8323:
        /* <DEDUP_REMOVED lines=9> */
.L_x_8328:
[----:B------:R-:W3:Y:S02]  /*1270*/  LDG.E R4, desc[UR36][R4.64] ;  /* 0x0000002404047981 */ /* 0x000ee4000c1e1900 */
[----:B---3--:R0:W1:Y:S01]  /*1280*/  I2F.F64 R22, R4 ;  /* 0x0000000400167312 */ /* 0x0080620000201c00 */
[----:B------:R-:W-:Y:S05]  /*1290*/  BRA `(.L_x_8326) ;  /* 0x0000000c00407947 */ /* 0x000fea0003800000 */
.L_x_8327:
[----:B------:R-:W3:Y:S02]  /*12a0*/  LDG.E.U16 R4, desc[UR36][R4.64] ;  /* 0x0000002404047981 */ /* 0x000ee4000c1e1500 */
[----:B---3--:R0:W1:Y:S01]  /*12b0*/  I2F.F64.S16 R22, R4 ;  /* 0x0000000400167312 */ /* 0x0080620000101c00 */
[----:B------:R-:W-:Y:S05]  /*12c0*/  BRA `(.L_x_8326) ;  /* 0x0000000c00347947 */ /* 0x000fea0003800000 */
.L_x_8322:
        /* <DEDUP_REMOVED lines=10> */
.L_x_8330:
[----:B------:R-:W3:Y:S02]  /*1370*/  LDG.E.U16 R0, desc[UR36][R4.64] ;  /* 0x0000002404007981 */ /* 0x000ee4000c1e1500 */
[----:B---3--:R-:W-:-:S05]  /*1380*/  HADD2.F32 R0, -RZ, R0.H0_H0 ;  /* 0x20000000ff007230 */ /* 0x008fca0000004100 */
[----:B------:R-:W-:-:S04]  /*1390*/  FMUL.FTZ R0, R0, 1 ;  /* 0x3f80000000007820 */ /* 0x000fc80000410000 */
[----:B------:R0:W1:Y:S01]  /*13a0*/  F2F.F64.F32 R22, R0 ;  /* 0x0000000000167310 */ /* 0x0000620000201800 */
[----:B------:R-:W-:Y:S05]  /*13b0*/  BRA `(.L_x_8326) ;  /* 0x0000000800f87947 */ /* 0x000fea0003800000 */
.L_x_8329:
        /* <DEDUP_REMOVED lines=10> */
.L_x_8332:
[----:B------:R-:W3:Y:S02]  /*1460*/  LDG.E.U16 R4, desc[UR36][R4.64] ;  /* 0x0000002404047981 */ /* 0x000ee4000c1e1500 */
[----:B---3--:R-:W-:-:S05]  /*1470*/  HADD2.F32 R0, -RZ, R4.H0_H0 ;  /* 0x20000004ff007230 */ /* 0x008fca0000004100 */
[----:B------:R-:W-:-:S04]  /*1480*/  FMUL.FTZ R0, R0, 1 ;  /* 0x3f80000000007820 */ /* 0x000fc80000410000 */
[----:B------:R0:W1:Y:S01]  /*1490*/  F2F.F64.F32 R22, R0 ;  /* 0x0000000000167310 */ /* 0x0000620000201800 */
[----:B------:R-:W-:Y:S05]  /*14a0*/  BRA `(.L_x_8326) ;  /* 0x0000000800bc7947 */ /* 0x000fea0003800000 */
.L_x_8331:
[----:B------:R0:W5:Y:S01]  /*14b0*/  LDG.E.64 R22, desc[UR36][R4.64] ;  /* 0x0000002404167981 */ /* 0x000162000c1e1b00 */
[----:B------:R-:W-:Y:S05]  /*14c0*/  BRA `(.L_x_8326) ;  /* 0x0000000800b47947 */ /* 0x000fea0003800000 */
.L_x_8321:
        /* <DEDUP_REMOVED lines=13> */
.L_x_8335:
[----:B------:R0:W5:Y:S01]  /*15a0*/  LDG.E.64 R22, desc[UR36][R4.64] ;  /* 0x0000002404167981 */ /* 0x000162000c1e1b00 */
[----:B------:R-:W-:Y:S05]  /*15b0*/  BRA `(.L_x_8326) ;  /* 0x0000000800787947 */ /* 0x000fea0003800000 */
.L_x_8334:
        /* <DEDUP_REMOVED lines=28> */
.L_x_8337:
        /* <DEDUP_REMOVED lines=15> */
.L_x_8336:
[----:B------:R-:W3:Y:S02]  /*1870*/  LDG.E.U16 R0, desc[UR36][R4.64] ;  /* 0x0000002404007981 */ /* 0x000ee4000c1e1500 */
[----:B---3--:R-:W-:-:S04]  /*1880*/  IMAD.U32 R0, R0, 0x10000, RZ ;  /* 0x0001000000007824 */ /* 0x008fc800078e00ff */
[----:B------:R-:W-:-:S04]  /*1890*/  FMUL.FTZ R0, R0, 1 ;  /* 0x3f80000000007820 */ /* 0x000fc80000410000 */
[----:B------:R0:W1:Y:S01]  /*18a0*/  F2F.F64.F32 R22, R0 ;  /* 0x0000000000167310 */ /* 0x0000620000201800 */
[----:B------:R-:W-:Y:S05]  /*18b0*/  BRA `(.L_x_8326) ;  /* 0x0000000400b87947 */ /* 0x000fea0003800000 */
.L_x_8333:
        /* <DEDUP_REMOVED lines=11> */
.L_x_8340:
        /* <DEDUP_REMOVED lines=21> */
.L_x_8344:
[----:B------:R-:W-:Y:S05]  /*1ac0*/  BSYNC B1 ;  /* 0x0000000000017941 */ /* 0x000fea0003800000 */
.L_x_8343:
[----:B------:R-:W-:Y:S01]  /*1ad0*/  LEA R5, R0, 0x3b800000, 0x17 ;  /* 0x3b80000000057811 */ /* 0x000fe200078eb8ff */
[----:B------:R-:W-:-:S05]  /*1ae0*/  IMAD.SHL.U32 R0, R3, 0x100000, RZ ;  /* 0x0010000003007824 */ /* 0x000fca00078e00ff */
[----:B------:R-:W-:-:S07]  /*1af0*/  LOP3.LUT R0, R5, R0, R6, 0xfe, !PT ;  /* 0x0000000005007212 */ /* 0x000fce00078efe06 */
.L_x_8342:
[----:B------:R-:W-:Y:S05]  /*1b00*/  BSYNC B0 ;  /* 0x0000000000007941 */ /* 0x000fea0003800000 */
.L_x_8341:
[----:B------:R-:W-:-:S04]  /*1b10*/  FMUL.FTZ R0, R0, 1 ;  /* 0x3f80000000007820 */ /* 0x000fc80000410000 */
[----:B------:R0:W1:Y:S01]  /*1b20*/  F2F.F64.F32 R22, R0 ;  /* 0x0000000000167310 */ /* 0x0000620000201800 */
[----:B------:R-:W-:Y:S05]  /*1b30*/  BRA `(.L_x_8326) ;  /* 0x0000000400187947 */ /* 0x000fea0003800000 */
.L_x_8339:
        /* <DEDUP_REMOVED lines=21> */
.L_x_8348:
[----:B------:R-:W-:Y:S05]  /*1c90*/  BSYNC B1 ;  /* 0x0000000000017941 */ /* 0x000fea0003800000 */
.L_x_8347:
[----:B------:R-:W-:Y:S01]  /*1ca0*/  LEA R5, R0, 0x37800000, 0x17 ;  /* 0x3780000000057811 */ /* 0x000fe200078eb8ff */
[----:B------:R-:W-:-:S05]  /*1cb0*/  IMAD.SHL.U32 R0, R3, 0x200000, RZ ;  /* 0x0020000003007824 */ /* 0x000fca00078e00ff */
[----:B------:R-:W-:-:S07]  /*1cc0*/  LOP3.LUT R0, R5, R0, R6, 0xfe, !PT ;  /* 0x0000000005007212 */ /* 0x000fce00078efe06 */
.L_x_8346:
[----:B------:R-:W-:Y:S05]  /*1cd0*/  BSYNC B0 ;  /* 0x0000000000007941 */ /* 0x000fea0003800000 */
.L_x_8345:
[----:B------:R-:W-:-:S04]  /*1ce0*/  FMUL.FTZ R0, R0, 1 ;  /* 0x3f80000000007820 */ /* 0x000fc80000410000 */
[----:B------:R0:W1:Y:S01]  /*1cf0*/  F2F.F64.F32 R22, R0 ;  /* 0x0000000000167310 */ /* 0x0000620000201800 */
[----:B------:R-:W-:Y:S05]  /*1d00*/  BRA `(.L_x_8326) ;  /* 0x0000000000a47947 */ /* 0x000fea0003800000 */
.L_x_8338:
        /* <DEDUP_REMOVED lines=14> */
.L_x_8352:
[----:B------:R-:W-:Y:S05]  /*1df0*/  BSYNC B0 ;  /* 0x0000000000007941 */ /* 0x000fea0003800000 */
.L_x_8351:
[----:B------:R-:W-:-:S04]  /*1e00*/  FMUL.FTZ R0, R0, 1 ;  /* 0x3f80000000007820 */ /* 0x000fc80000410000 */
[----:B------:R0:W1:Y:S01]  /*1e10*/  F2F.F64.F32 R22, R0 ;  /* 0x0000000000167310 */ /* 0x0000620000201800 */
[----:B------:R-:W-:Y:S05]  /*1e20*/  BRA `(.L_x_8326) ;  /* 0x00000000005c7947 */ /* 0x000fea0003800000 */
.L_x_8325:
        /* <DEDUP_REMOVED lines=16> */
.L_x_8353:
[----:B------:R-:W-:Y:S01]  /*1f30*/  CS2R R22, SRZ ;  /* 0x0000000000167805 */ /* 0x000fe2000001ff00 */
[----:B------:R-:W-:Y:S06]  /*1f40*/  BRA `(.L_x_8326) ;  /* 0x0000000000147947 */ /* 0x000fec0003800000 */
.L_x_8350:
[----:B------:R-:W3:Y:S02]  /*1f50*/  LDG.E.64 R22, desc[UR36][R4.64] ;  /* 0x0000002404167981 */ /* 0x000ee4000c1e1b00 */
[----:B---3--:R-:W0:Y:S01]  /*1f60*/  I2F.F64.U64 R22, R22 ;  /* 0x0000001600167312 */ /* 0x008e220000301800 */
[----:B------:R-:W-:Y:S05]  /*1f70*/  BRA `(.L_x_8326) ;  /* 0x0000000000087947 */ /* 0x000fea0003800000 */
.L_x_8349:
[----:B------:R-:W3:Y:S02]  /*1f80*/  LDG.E R4, desc[UR36][R4.64] ;  /* 0x0000002404047981 */ /* 0x000ee4000c1e1900 */
[----:B---3--:R0:W1:Y:S02]  /*1f90*/  I2F.F64.U32 R22, R4 ;  /* 0x0000000400167312 */ /* 0x0080640000201800 */
.L_x_8326:
[----:B------:R-:W-:-:S07]  /*1fa0*/  VIADD R27, R27, 0x80 ;  /* 0x000000801b1b7836 */ /* 0x000fce0000000000 */
.L_x_8320:
[----:B------:R-:W-:Y:S05]  /*1fb0*/  BSYNC B6 ;  /* 0x0000000000067941 */ /* 0x000fea0003800000 */
.L_x_8319:
        /* <DEDUP_REMOVED lines=26> */
.L_x_8359:
[----:B------:R-:W3:Y:S02]  /*2160*/  LDG.E.U8 R4, desc[UR36][R4.64] ;  /* 0x0000002404047981 */ /* 0x000ee4000c1e1100 */
[----:B---3--:R0:W1:Y:S01]  /*2170*/  I2F.F64.U16 R18, R4 ;  /* 0x0000000400127312 */ /* 0x0080620000101800 */
[----:B------:R-:W-:Y:S05]  /*2180*/  BRA `(.L_x_8361) ;  /* 0x0000000c00707947 */ /* 0x000fea0003800000 */
.L_x_8358:
        /* <DEDUP_REMOVED lines=9> */
.L_x_8363:
[----:B------:R-:W3:Y:S02]  /*2220*/  LDG.E R4, desc[UR36][R4.64] ;  /* 0x0000002404047981 */ /* 0x000ee4000c1e1900 */
[----:B---3--:R0:W1:Y:S01]  /*2230*/  I2F.F64 R18, R4 ;  /* 0x0000000400127312 */ /* 0x0080620000201c00 */
[----:B------:R-:W-:Y:S05]  /*2240*/  BRA `(.L_x_8361) ;  /* 0x0000000c00407947 */ /* 0x000fea0003800000 */
.L_x_8362:
[----:B------:R-:W3:Y:S02]  /*2250*/  LDG.E.U16 R4, desc[UR36][R4.64] ;  /* 0x0000002404047981 */ /* 0x000ee4000c1e1500 */
[----:B---3--:R0:W1:Y:S01]  /*2260*/  I2F.F64.S16 R18, R4 ;  /* 0x0000000400127312 */ /* 0x0080620000101c00 */
[----:B------:R-:W-:Y:S05]  /*2270*/  BRA `(.L_x_8361) ;  /* 0x0000000c00347947 */ /* 0x000fea0003800000 */
.L_x_8357:
        /* <DEDUP_REMOVED lines=10> */
.L_x_8365:
[----:B------:R-:W3:Y:S02]  /*2320*/  LDG.E.U16 R0, desc[UR36][R4.64] ;  /* 0x0000002404007981 */ /* 0x000ee4000c1e1500 */
[----:B---3--:R-:W-:-:S05]  /*2330*/  HADD2.F32 R0, -RZ, R0.H0_H0 ;  /* 0x20000000ff007230 */ /* 0x008fca0000004100 */
[----:B------:R-:W-:-:S04]  /*2340*/  FMUL.FTZ R0, R0, 1 ;  /* 0x3f80000000007820 */ /* 0x000fc80000410000 */
[----:B------:R0:W1:Y:S01]  /*2350*/  F2F.F64.F32 R18, R0 ;  /* 0x0000000000127310 */ /* 0x0000620000201800 */
[----:B------:R-:W-:Y:S05]  /*2360*/  BRA `(.L_x_8361) ;  /* 0x0000000800f87947 */ /* 0x000fea0003800000 */
.L_x_8364:
        /* <DEDUP_REMOVED lines=10> */
.L_x_8367:
[----:B------:R-:W3:Y:S02]  /*2410*/  LDG.E.U16 R4, desc[UR36][R4.64] ;  /* 0x0000002404047981 */ /* 0x000ee4000c1e1500 */
[----:B---3--:R-:W-:-:S05]  /*2420*/  HADD2.F32 R0, -RZ, R4.H0_H0 ;  /* 0x20000004ff007230 */ /* 0x008fca0000004100 */
[----:B------:R-:W-:-:S04]  /*2430*/  FMUL.FTZ R0, R0, 1 ;  /* 0x3f80000000007820 */ /* 0x000fc80000410000 */
[----:B------:R0:W1:Y:S01]  /*2440*/  F2F.F64.F32 R18, R0 ;  /* 0x0000000000127310 */ /* 0x0000620000201800 */
[----:B------:R-:W-:Y:S05]  /*2450*/  BRA `(.L_x_8361) ;  /* 0x0000000800bc7947 */ /* 0x000fea0003800000 */
.L_x_8366:
[----:B------:R0:W5:Y:S01]  /*2460*/  LDG.E.64 R18, desc[UR36][R4.64] ;  /* 0x0000002404127981 */ /* 0x000162000c1e1b00 */
[----:B------:R-:W-:Y:S05]  /*2470*/  BRA `(.L_x_8361) ;  /* 0x0000000800b47947 */ /* 0x000fea0003800000 */
.L_x_8356:
        /* <DEDUP_REMOVED lines=13> */
.L_x_8370:
[----:B------:R0:W5:Y:S01]  /*2550*/  LDG.E.64 R18, desc[UR36][R4.64] ;  /* 0x0000002404127981 */ /* 0x000162000c1e1b00 */
[----:B------:R-:W-:Y:S05]  /*2560*/  BRA `(.L_x_8361) ;  /* 0x0000000800787947 */ /* 0x000fea0003800000 */
.L_x_8369:
        /* <DEDUP_REMOVED lines=28> */
.L_x_8372:
        /* <DEDUP_REMOVED lines=15> */
.L_x_8371:
[----:B------:R-:W3:Y:S02]  /*2820*/  LDG.E.U16 R0, desc[UR36][R4.64] ;  /* 0x0000002404007981 */ /* 0x000ee4000c1e1500 */
[----:B---3--:R-:W-:-:S04]  /*2830*/  IMAD.U32 R0, R0, 0x10000, RZ ;  /* 0x0001000000007824 */ /* 0x008fc800078e00ff */
[----:B------:R-:W-:-:S04]  /*2840*/  FMUL.FTZ R0, R0, 1 ;  /* 0x3f80000000007820 */ /* 0x000fc80000410000 */
[----:B------:R0:W1:Y:S01]  /*2850*/  F2F.F64.F32 R18, R0 ;  /* 0x0000000000127310 */ /* 0x0000620000201800 */
[----:B------:R-:W-:Y:S05]  /*2860*/  BRA `(.L_x_8361) ;  /* 0x0000000400b87947 */ /* 0x000fea0003800000 */
.L_x_8368:
        /* <DEDUP_REMOVED lines=11> */
.L_x_8375:
        /* <DEDUP_REMOVED lines=21> */
.L_x_8379:
[----:B------:R-:W-:Y:S05]  /*2a70*/  BSYNC B1 ;  /* 0x0000000000017941 */ /* 0x000fea0003800000 */
.L_x_8378:
[----:B------:R-:W-:Y:S01]  /*2a80*/  LEA R5, R0, 0x3b800000, 0x17 ;  /* 0x3b80000000057811 */ /* 0x000fe200078eb8ff */
[----:B------:R-:W-:-:S05]  /*2a90*/  IMAD.SHL.U32 R0, R3, 0x100000, RZ ;  /* 0x0010000003007824 */ /* 0x000fca00078e00ff */
[----:B------:R-:W-:-:S07]  /*2aa0*/  LOP3.LUT R0, R5, R0, R6, 0xfe, !PT ;  /* 0x0000000005007212 */ /* 0x000fce00078efe06 */
.L_x_8377:
[----:B------:R-:W-:Y:S05]  /*2ab0*/  BSYNC B0 ;  /* 0x0000000000007941 */ /* 0x000fea0003800000 */
.L_x_8376:
[----:B------:R-:W-:-:S04]  /*2ac0*/  FMUL.FTZ R0, R0, 1 ;  /* 0x3f80000000007820 */ /* 0x000fc80000410000 */
[----:B------:R3:W0:Y:S01]  /*2ad0*/  F2F.F64.F32 R18, R0 ;  /* 0x0000000000127310 */ /* 0x0006220000201800 */
[----:B------:R-:W-:Y:S05]  /*2ae0*/  BRA `(.L_x_8361) ;  /* 0x0000000400187947 */ /* 0x000fea0003800000 */
.L_x_8374:
        /* <DEDUP_REMOVED lines=21> */
.L_x_8383:
[----:B------:R-:W-:Y:S05]  /*2c40*/  BSYNC B1 ;  /* 0x0000000000017941 */ /* 0x000fea0003800000 */
.L_x_8382:
[----:B------:R-:W-:Y:S01]  /*2c50*/  LEA R5, R0, 0x37800000, 0x17 ;  /* 0x3780000000057811 */ /* 0x000fe200078eb8ff */
[----:B------:R-:W-:-:S05]  /*2c60*/  IMAD.SHL.U32 R0, R3, 0x200000, RZ ;  /* 0x0020000003007824 */ /* 0x000fca00078e00ff */
[----:B------:R-:W-:-:S07]  /*2c70*/  LOP3.LUT R0, R5, R0, R6, 0xfe, !PT ;  /* 0x0000000005007212 */ /* 0x000fce00078efe06 */
.L_x_8381:
[----:B------:R-:W-:Y:S05]  /*2c80*/  BSYNC B0 ;  /* 0x0000000000007941 */ /* 0x000fea0003800000 */
.L_x_8380:
[----:B------:R-:W-:-:S04]  /*2c90*/  FMUL.FTZ R0, R0, 1 ;  /* 0x3f80000000007820 */ /* 0x000fc80000410000 */
[----:B------:R0:W1:Y:S01]  /*2ca0*/  F2F.F64.F32 R18, R0 ;  /* 0x0000000000127310 */ /* 0x0000620000201800 */
[----:B------:R-:W-:Y:S05]  /*2cb0*/  BRA `(.L_x_8361) ;  /* 0x0000000000a47947 */ /* 0x000fea0003800000 */
.L_x_8373:
        /* <DEDUP_REMOVED lines=14> */
.L_x_8387:
[----:B------:R-:W-:Y:S05]  /*2da0*/  BSYNC B0 ;  /* 0x0000000000007941 */ /* 0x000fea0003800000 */
.L_x_8386:
[----:B------:R-:W-:-:S04]  /*2db0*/  FMUL.FTZ R0, R0, 1 ;  /* 0x3f80000000007820 */ /* 0x000fc80000410000 */
[----:B------:R0:W1:Y:S01]  /*2dc0*/  F2F.F64.F32 R18, R0 ;  /* 0x0000000000127310 */ /* 0x0000620000201800 */
[----:B------:R-:W-:Y:S05]  /*2dd0*/  BRA `(.L_x_8361) ;  /* 0x00000000005c7947 */ /* 0x000fea0003800000 */
.L_x_8360:
        /* <DEDUP_REMOVED lines=16> */
.L_x_8388:
[----:B------:R-:W-:Y:S01]  /*2ee0*/  CS2R R18, SRZ ;  /* 0x0000000000127805 */ /* 0x000fe2000001ff00 */
[----:B------:R-:W-:Y:S06]  /*2ef0*/  BRA `(.L_x_8361) ;  /* 0x0000000000147947 */ /* 0x000fec0003800000 */
.L_x_8385:
[----:B------:R-:W3:Y:S02]  /*2f00*/  LDG.E.64 R18, desc[UR36][R4.64] ;  /* 0x0000002404127981 */ /* 0x000ee4000c1e1b00 */
[----:B---3--:R-:W0:Y:S01]  /*2f10*/  I2F.F64.U64 R18, R18 ;  /* 0x0000001200127312 */ /* 0x008e220000301800 */
[----:B------:R-:W-:Y:S05]  /*2f20*/  BRA `(.L_x_8361) ;  /* 0x0000000000087947 */ /* 0x000fea0003800000 */
.L_x_8384:
[----:B------:R-:W3:Y:S02]  /*2f30*/  LDG.E R4, desc[UR36][R4.64] ;  /* 0x0000002404047981 */ /* 0x000ee4000c1e1900 */
[----:B---3--:R0:W1:Y:S02]  /*2f40*/  I2F.F64.U32 R18, R4 ;  /* 0x0000000400127312 */ /* 0x0080640000201800 */
.L_x_8361:
[----:B------:R-:W-:-:S07]  /*2f50*/  VIADD R27, R27, 0x80 ;  /* 0x000000801b1b7836 */ /* 0x000fce0000000000 */
.L_x_8355:
[----:B------:R-:W-:Y:S05]  /*2f60*/  BSYNC B6 ;  /* 0x0000000000067941 */ /* 0x000fea0003800000 */
.L_x_8354:
        /* <DEDUP_REMOVED lines=23> */
.L_x_8394:
[----:B------:R-:W3:Y:S02]  /*30e0*/  LDG.E.U8 R4, desc[UR36][R4.64] ;  /* 0x0000002404047981 */ /* 0x000ee4000c1e1100 */
[----:B---3--:R0:W1:Y:S01]  /*30f0*/  I2F.F64.U16 R16, R4 ;  /* 0x0000000400107312 */ /* 0x0080620000101800 */
[----:B------:R-:W-:Y:S05]  /*3100*/  BRA `(.L_x_8390) ;  /* 0x0000000c006c7947 */ /* 0x000fea0003800000 */
.L_x_8393:
        /* <DEDUP_REMOVED lines=9> */
.L_x_8397:
[----:B------:R-:W3:Y:S02]  /*31a0*/  LDG.E R4, desc[UR36][R4.64] ;  /* 0x0000002404047981 */ /* 0x000ee4000c1e1900 */
[----:B---3--:R0:W1:Y:S01]  /*31b0*/  I2F.F64 R16, R4 ;  /* 0x0000000400107312 */ /* 0x0080620000201c00 */
[----:B------:R-:W-:Y:S05]  /*31c0*/  BRA `(.L_x_8390) ;  /* 0x0000000c003c7947 */ /* 0x000fea0003800000 */
.L_x_8396:
[----:B------:R-:W3:Y:S02]  /*31d0*/  LDG.E.U16 R4, desc[UR36][R4.64] ;  /* 0x0000002404047981 */ /* 0x000ee4000c1e1500 */
[----:B---3--:R0:W1:Y:S01]  /*31e0*/  I2F.F64.S16 R16, R4 ;  /* 0x0000000400107312 */ /* 0x0080620000101c00 */
[----:B------:R-:W-:Y:S05]  /*31f0*/  BRA `(.L_x_8390) ;  /* 0x0000000c00307947 */ /* 0x000fea0003800000 */
.L_x_8392:
        /* <DEDUP_REMOVED lines=10> */
.L_x_8399:
[----:B------:R-:W3:Y:S02]  /*32a0*/  LDG.E.U16 R0, desc[UR36][R4.64] ;  /* 0x0000002404007981 */ /* 0x000ee4000c1e1500 */
[----:B---3--:R-:W-:-:S05]  /*32b0*/  HADD2.F32 R0, -RZ, R0.H0_H0 ;  /* 0x20000000ff007230 */ /* 0x008fca0000004100 */
[----:B------:R-:W-:-:S04]  /*32c0*/  FMUL.FTZ R0, R0, 1 ;  /* 0x3f80000000007820 */ /* 0x000fc80000410000 */
[----:B------:R0:W1:Y:S01]  /*32d0*/  F2F.F64.F32 R16, R0 ;  /* 0x0000000000107310 */ /* 0x0000620000201800 */
[----:B------:R-:W-:Y:S05]  /*32e0*/  BRA `(.L_x_8390) ;  /* 0x0000000800f47947 */ /* 0x000fea0003800000 */
.L_x_8398:
        /* <DEDUP_REMOVED lines=10> */
.L_x_8401:
[----:B------:R-:W3:Y:S02]  /*3390*/  LDG.E.U16 R4, desc[UR36][R4.64] ;  /* 0x0000002404047981 */ /* 0x000ee4000c1e1500 */
[----:B---3--:R-:W-:-:S05]  /*33a0*/  HADD2.F32 R0, -RZ, R4.H0_H0 ;  /* 0x20000004ff007230 */ /* 0x008fca0000004100 */
[----:B------:R-:W-:-:S04]  /*33b0*/  FMUL.FTZ R0, R0, 1 ;  /* 0x3f80000000007820 */ /* 0x000fc80000410000 */
[----:B------:R0:W1:Y:S01]  /*33c0*/  F2F.F64.F32 R16, R0 ;  /* 0x0000000000107310 */ /* 0x0000620000201800 */
[----:B------:R-:W-:Y:S05]  /*33d0*/  BRA `(.L_x_8390) ;  /* 0x0000000800b87947 */ /* 0x000fea0003800000 */
.L_x_8400:
[----:B------:R0:W5:Y:S01]  /*33e0*/  LDG.E.64 R16, desc[UR36][R4.64] ;  /* 0x0000002404107981 */ /* 0x000162000c1e1b00 */
[----:B------:R-:W-:Y:S05]  /*33f0*/  BRA `(.L_x_8390) ;  /* 0x0000000800b07947 */ /* 0x000fea0003800000 */
.L_x_8391:
        /* <DEDUP_REMOVED lines=13> */
.L_x_8404:
[----:B------:R0:W5:Y:S01]  /*34d0*/  LDG.E.64 R16, desc[UR36][R4.64] ;  /* 0x0000002404107981 */ /* 0x000162000c1e1b00 */
[----:B------:R-:W-:Y:S05]  /*34e0*/  BRA `(.L_x_8390) ;  /* 0x0000000800747947 */ /* 0x000fea0003800000 */
.L_x_8403:
        /* <DEDUP_REMOVED lines=28> */
.L_x_8406:
        /* <DEDUP_REMOVED lines=15> */
.L_x_8405:
[----:B------:R-:W3:Y:S02]  /*37a0*/  LDG.E.U16 R0, desc[UR36][R4.64] ;  /* 0x0000002404007981 */ /* 0x000ee4000c1e1500 */
[----:B---3--:R-:W-:-:S04]  /*37b0*/  IMAD.U32 R0, R0, 0x10000, RZ ;  /* 0x0001000000007824 */ /* 0x008fc800078e00ff */
[----:B------:R-:W-:-:S04]  /*37c0*/  FMUL.FTZ R0, R0, 1 ;  /* 0x3f80000000007820 */ /* 0x000fc80000410000 */
[----:B------:R0:W1:Y:S01]  /*37d0*/  F2F.F64.F32 R16, R0 ;  /* 0x0000000000107310 */ /* 0x0000620000201800 */
[----:B------:R-:W-:Y:S05]  /*37e0*/  BRA `(.L_x_8390) ;  /* 0x0000000400b47947 */ /* 0x000fea0003800000 */
.L_x_8402:
        /* <DEDUP_REMOVED lines=11> */
.L_x_8409:
        /* <DEDUP_REMOVED lines=21> */
.L_x_8413:
[----:B------:R-:W-:Y:S05]  /*39f0*/  BSYNC B1 ;  /* 0x0000000000017941 */ /* 0x000fea0003800000 */
.L_x_8412:
[----:B------:R-:W-:Y:S01]  /*3a00*/  LEA R5, R0, 0x3b800000, 0x17 ;  /* 0x3b80000000057811 */ /* 0x000fe200078eb8ff */
[----:B------:R-:W-:-:S05]  /*3a10*/  IMAD.SHL.U32 R0, R3, 0x100000, RZ ;  /* 0x0010000003007824 */ /* 0x000fca00078e00ff */
[----:B------:R-:W-:-:S07]  /*3a20*/  LOP3.LUT R0, R5, R0, R6, 0xfe, !PT ;  /* 0x0000000005007212 */ /* 0x000fce00078efe06 */
.L_x_8411:
[----:B------:R-:W-:Y:S05]  /*3a30*/  BSYNC B0 ;  /* 0x0000000000007941 */ /* 0x000fea0003800000 */
.L_x_8410:
[----:B------:R-:W-:-:S04]  /*3a40*/  FMUL.FTZ R0, R0, 1 ;  /* 0x3f80000000007820 */ /* 0x000fc80000410000 */
[----:B------:R0:W1:Y:S01]  /*3a50*/  F2F.F64.F32 R16, R0 ;  /* 0x0000000000107310 */ /* 0x0000620000201800 */
[----:B------:R-:W-:Y:S05]  /*3a60*/  BRA `(.L_x_8390) ;  /* 0x0000000400147947 */ /* 0x000fea0003800000 */
.L_x_8408:
        /* <DEDUP_REMOVED lines=21> */
.L_x_8417:
[----:B------:R-:W-:Y:S05]  /*3bc0*/  BSYNC B1 ;  /* 0x0000000000017941 */ /* 0x000fea0003800000 */
.L_x_8416:
[----:B------:R-:W-:Y:S01]  /*3bd0*/  LEA R5, R0, 0x37800000, 0x17 ;  /* 0x3780000000057811 */ /* 0x000fe200078eb8ff */
[----:B------:R-:W-:-:S05]  /*3be0*/  IMAD.SHL.U32 R0, R3, 0x200000, RZ ;  /* 0x0020000003007824 */ /* 0x000fca00078e00ff */
[----:B------:R-:W-:-:S07]  /*3bf0*/  LOP3.LUT R0, R5, R0, R6, 0xfe, !PT ;  /* 0x0000000005007212 */ /* 0x000fce00078efe06 */
.L_x_8415:
[----:B------:R-:W-:Y:S05]  /*3c00*/  BSYNC B0 ;  /* 0x0000000000007941 */ /* 0x000fea0003800000 */
.L_x_8414:
[----:B------:R-:W-:-:S04]  /*3c10*/  FMUL.FTZ R0, R0, 1 ;  /* 0x3f80000000007820 */ /* 0x000fc80000410000 */
[----:B------:R0:W1:Y:S01]  /*3c20*/  F2F.F64.F32 R16, R0 ;  /* 0x0000000000107310 */ /* 0x0000620000201800 */
[----:B------:R-:W-:Y:S05]  /*3c30*/  BRA `(.L_x_8390) ;  /* 0x0000000000a07947 */ /* 0x000fea0003800000 */
.L_x_8407:
        /* <DEDUP_REMOVED lines=14> */
.L_x_8421:
[----:B------:R-:W-:Y:S05]  /*3d20*/  BSYNC B0 ;  /* 0x0000000000007941 */ /* 0x000fea0003800000 */
.L_x_8420:
[----:B------:R-:W-:-:S04]  /*3d30*/  FMUL.FTZ R0, R0, 1 ;  /* 0x3f80000000007820 */ /* 0x000fc80000410000 */
[----:B------:R0:W1:Y:S01]  /*3d40*/  F2F.F64.F32 R16, R0 ;  /* 0x0000000000107310 */ /* 0x0000620000201800 */
[----:B------:R-:W-:Y:S05]  /*3d50*/  BRA `(.L_x_8390) ;  /* 0x0000000000587947 */ /* 0x000fea0003800000 */
.L_x_8395:
        /* <DEDUP_REMOVED lines=16> */
.L_x_8422:
[----:B------:R-:W-:Y:S05]  /*3e60*/  BRA `(.L_x_8390) ;  /* 0x0000000000147947 */ /* 0x000fea0003800000 */
.L_x_8419:
[----:B------:R-:W3:Y:S02]  /*3e70*/  LDG.E.64 R16, desc[UR36][R4.64] ;  /* 0x0000002404107981 */ /* 0x000ee4000c1e1b00 */
[----:B---3--:R-:W0:Y:S01]  /*3e80*/  I2F.F64.U64 R16, R16 ;  /* 0x0000001000107312 */ /* 0x008e220000301800 */
[----:B------:R-:W-:Y:S05]  /*3e90*/  BRA `(.L_x_8390) ;  /* 0x0000000000087947 */ /* 0x000fea0003800000 */
.L_x_8418:
[----:B------:R-:W3:Y:S02]  /*3ea0*/  LDG.E R4, desc[UR36][R4.64] ;  /* 0x0000002404047981 */ /* 0x000ee4000c1e1900 */
[----:B---3--:R0:W1:Y:S02]  /*3eb0*/  I2F.F64.U32 R16, R4 ;  /* 0x0000000400107312 */ /* 0x0080640000201800 */
.L_x_8390:
[----:B------:R-:W-:Y:S05]  /*3ec0*/  BSYNC B6 ;  /* 0x0000000000067941 */ /* 0x000fea0003800000 */
.L_x_8389:
[----:B------:R-:W2:Y:S01]  /*3ed0*/  S2R R33, SR_TID.X ;  /* 0x0000000000217919 */ /* 0x000ea20000002100 */
[----:B------:R-:W0:Y:S01]  /*3ee0*/  LDC R12, c[0x0][0x220] ;  /* 0x00008800ff0c7b82 */ /* 0x000e220000000800 */
[----:B------:R-:W-:Y:S07]  /*3ef0*/  BSSY B0, `(.L_x_8423) ;  /* 0x000001d000007945 */ /* 0x000fee0003800000 */
[----:B------:R-:W0:Y:S01]  /*3f00*/  LDC R3, c[0x0][0x224] ;  /* 0x00008900ff037b82 */ /* 0x000e220000000800 */
[----:B--2---:R-:W-:-:S13]  /*3f10*/  ISETP.GE.AND P1, PT, R33, R2, PT ;  /* 0x000000022100720c */ /* 0x004fda0003f26270 */
[----:B------:R-:W-:Y:S05]  /*3f20*/  @P1 BRA `(.L_x_8424) ;  /* 0x0000000000641947 */ /* 0x000fea0003800000 */
[----:B01--45:R-:W0:Y:S01]  /*3f30*/  MUFU.RCP64H R5, R25 ;  /* 0x0000001900057308 */ /* 0x033e220000001800 */
[----:B------:R-:W-:Y:S01]  /*3f40*/  IMAD.MOV.U32 R4, RZ, RZ, 0x1 ;  /* 0x00000001ff047424 */ /* 0x000fe200078e00ff */
[----:B------:R-:W-:Y:S01]  /*3f50*/  ULDC.64 UR4, c[0x0][0x220] ;  /* 0x0000880000047ab9 */ /* 0x000fe20000000a00 */
[----:B---3--:R-:W1:Y:S01]  /*3f60*/  LDC R0, c[0x0][0x224] ;  /* 0x00008900ff007b82 */ /* 0x008e620000000800 */
        /* <DEDUP_REMOVED lines=16> */
[----:B------:R-:W-:Y:S05]  /*4070*/  CALL.REL.NOINC `($__internal_15_$__cuda_sm20_div_rn_f64_full) ;  /* 0x0000004c00687944 */ /* 0x000fea0003c00000 */
[----:B------:R-:W-:Y:S02]  /*4080*/  IMAD.MOV.U32 R6, RZ, RZ, R20 ;  /* 0x000000ffff067224 */ /* 0x000fe400078e0014 */
[----:B------:R-:W-:-:S07]  /*4090*/  IMAD.MOV.U32 R7, RZ, RZ, R21 ;  /* 0x000000ffff077224 */ /* 0x000fce00078e0015 */
.L_x_8426:
[----:B------:R-:W-:Y:S05]  /*40a0*/  BSYNC B1 ;  /* 0x0000000000017941 */ /* 0x000fea0003800000 */
.L_x_8425:
[----:B------:R2:W0:Y:S02]  /*40b0*/  FRND.F64.TRUNC R4, R6 ;  /* 0x0000000600047313 */ /* 0x000424000030d800 */
.L_x_8424:
[----:B------:R-:W-:Y:S05]  /*40c0*/  BSYNC B0 ;  /* 0x0000000000007941 */ /* 0x000fea0003800000 */
.L_x_8423:
[----:B------:R-:W-:Y:S01]  /*40d0*/  VIADD R31, R33, 0x80 ;  /* 0x00000080211f7836 */ /* 0x000fe20000000000 */
[----:B------:R-:W-:Y:S04]  /*40e0*/  BSSY B0, `(.L_x_8427) ;  /* 0x000001c000007945 */ /* 0x000fe80003800000 */
[----:B------:R-:W-:-:S13]  /*40f0*/  ISETP.GE.AND P0, PT, R31, R2, PT ;  /* 0x000000021f00720c */ /* 0x000fda0003f06270 */
[----:B------:R-:W-:Y:S05]  /*4100*/  @P0 BRA `(.L_x_8428) ;  /* 0x0000000000640947 */ /* 0x000fea0003800000 */
[----:B01---5:R-:W0:Y:S01]  /*4110*/  MUFU.RCP64H R9, R23 ;  /* 0x0000001700097308 */ /* 0x023e220000001800 */
        /* <DEDUP_REMOVED lines=19> */
[----:B--2-4-:R-:W-:Y:S05]  /*4250*/  CALL.REL.NOINC `($__internal_15_$__cuda_sm20_div_rn_f64_full) ;  /* 0x0000004800f07944 */ /* 0x014fea0003c00000 */
[----:B------:R-:W-:Y:S02]  /*4260*/  IMAD.MOV.U32 R26, RZ, RZ, R20 ;  /* 0x000000ffff1a7224 */ /* 0x000fe400078e0014 */
[----:B------:R-:W-:-:S07]  /*4270*/  IMAD.MOV.U32 R27, RZ, RZ, R21 ;  /* 0x000000ffff1b7224 */ /* 0x000fce00078e0015 */
.L_x_8430:
[----:B------:R-:W-:Y:S05]  /*4280*/  BSYNC B1 ;  /* 0x0000000000017941 */ /* 0x000fea0003800000 */
.L_x_8429:
[----:B------:R0:W1:Y:S02]  /*4290*/  FRND.F64.TRUNC R28, R26 ;  /* 0x0000001a001c7313 */ /* 0x000064000030d800 */
.L_x_8428:
[----:B------:R-:W-:Y:S05]  /*42a0*/  BSYNC B0 ;  /* 0x0000000000007941 */ /* 0x000fea0003800000 */
.L_x_8427:
        /* <DEDUP_REMOVED lines=27> */
.L_x_8434:
[----:B------:R-:W-:Y:S05]  /*4460*/  BSYNC B1 ;  /* 0x0000000000017941 */ /* 0x000fea0003800000 */
.L_x_8433:
[----:B----4-:R0:W1:Y:S02]  /*4470*/  FRND.F64.TRUNC R24, R22 ;  /* 0x0000001600187313 */ /* 0x010064000030d800 */
.L_x_8432:
[----:B------:R-:W-:Y:S05]  /*4480*/  BSYNC B0 ;  /* 0x0000000000007941 */ /* 0x000fea0003800000 */
.L_x_8431:
        /* <DEDUP_REMOVED lines=27> */
.L_x_8438:
[----:B------:R-:W-:Y:S05]  /*4640*/  BSYNC B1 ;  /* 0x0000000000017941 */ /* 0x000fea0003800000 */
.L_x_8437:
[----:B------:R0:W1:Y:S02]  /*4650*/  FRND.F64.TRUNC R16, R18 ;  /* 0x0000001200107313 */ /* 0x000064000030d800 */
.L_x_8436:
[----:B------:R-:W-:Y:S05]  /*4660*/  BSYNC B0 ;  /* 0x0000000000007941 */ /* 0x000fea0003800000 */
.L_x_8435:
[----:B------:R-:W0:Y:S01]  /*4670*/  LDC.U8 R34, c[0x0][0x244] ;  /* 0x00009100ff227b82 */ /* 0x000e220000000000 */
[----:B------:R-:W-:Y:S04]  /*4680*/  BSSY B6, `(.L_x_8439) ;  /* 0x000012e000067945 */ /* 0x000fe80003800000 */
[----:B------:R-:W-:Y:S05]  /*4690*/  @P1 BRA `(.L_x_8440) ;  /* 0x0000001000b01947 */ /* 0x000fea0003800000 */
[----:B0-----:R-:W3:Y:S01]  /*46a0*/  S2R R3, SR_TID.X ;  /* 0x0000000000037919 */ /* 0x001ee20000002100 */
[----:B------:R-:W0:Y:S01]  /*46b0*/  LDC.64 R8, c[0x0][0x228] ;  /* 0x00008a00ff087b82 */ /* 0x000e220000000a00 */
[----:B------:R-:W-:Y:S01]  /*46c0*/  PRMT R10, R34, 0x9910, RZ ;  /* 0x00009910220a7816 */ /* 0x000fe200000000ff */
[----:B------:R-:W-:Y:S01]  /*46d0*/  ULDC UR4, c[0x0][0x248] ;  /* 0x0000920000047ab9 */ /* 0x000fe20000000800 */
[----:B---3--:R-:W-:-:S04]  /*46e0*/  IMAD R0, R32, 0x200, R3 ;  /* 0x0000020020007824 */ /* 0x008fc800078e0203 */
[----:B------:R-:W-:Y:S02]  /*46f0*/  IMAD R3, R0, UR4, RZ ;  /* 0x0000000400037c24 */ /* 0x000fe4000f8e02ff */
[----:B------:R-:W-:-:S03]  /*4700*/  IMAD.MOV.U32 R0, RZ, RZ, R10 ;  /* 0x000000ffff007224 */ /* 0x000fc600078e000a */
[----:B0-----:R-:W-:Y:S02]  /*4710*/  IADD3 R8, P1, R3, R8, RZ ;  /* 0x0000000803087210 */ /* 0x001fe40007f3e0ff */
        /* <DEDUP_REMOVED lines=15> */
.L_x_8444:
[----:B--2---:R-:W0:Y:S01]  /*4810*/  F2I.S64.F64.TRUNC R6, R6 ;  /* 0x0000000600067311 */ /* 0x004e22000030d900 */
[----:B------:R-:W-:Y:S02]  /*4820*/  IMAD.MOV.U32 R33, RZ, RZ, R31 ;  /* 0x000000ffff217224 */ /* 0x000fe400078e001f */
[----:B0-----:R-:W-:-:S05]  /*4830*/  IMAD.MOV.U32 R3, RZ, RZ, R6 ;  /* 0x000000ffff037224 */ /* 0x001fca00078e0006 */
[----:B------:R0:W-:Y:S01]  /*4840*/  STG.E.U8 desc[UR36][R8.64], R3 ;  /* 0x0000000308007986 */ /* 0x0001e2000c101124 */
[----:B------:R-:W-:Y:S05]  /*4850*/  BRA `(.L_x_8440) ;  /* 0x0000001000407947 */ /* 0x000fea0003800000 */
.L_x_8443:
        /* <DEDUP_REMOVED lines=10> */
.L_x_8447:
[----:B--2---:R-:W0:Y:S01]  /*4900*/  F2I.F64.TRUNC R7, R6 ;  /* 0x0000000600077311 */ /* 0x004e22000030d100 */
[----:B------:R-:W-:Y:S01]  /*4910*/  IMAD.MOV.U32 R33, RZ, RZ, R31 ;  /* 0x000000ffff217224 */ /* 0x000fe200078e001f */
[----:B0-----:R0:W-:Y:S01]  /*4920*/  STG.E desc[UR36][R8.64], R7 ;  /* 0x0000000708007986 */ /* 0x0011e2000c101924 */
[----:B------:R-:W-:Y:S05]  /*4930*/  BRA `(.L_x_8440) ;  /* 0x0000001000087947 */ /* 0x000fea0003800000 */
.L_x_8446:
[----:B--2---:R-:W0:Y:S01]  /*4940*/  F2I.F64.TRUNC R7, R6 ;  /* 0x0000000600077311 */ /* 0x004e22000030d100 */
[----:B------:R-:W-:Y:S01]  /*4950*/  IMAD.MOV.U32 R33, RZ, RZ, R31 ;  /* 0x000000ffff217224 */ /* 0x000fe200078e001f */
[----:B0-----:R0:W-:Y:S01]  /*4960*/  STG.E.U16 desc[UR36][R8.64], R7 ;  /* 0x0000000708007986 */ /* 0x0011e2000c101524 */
[----:B------:R-:W-:Y:S05]  /*4970*/  BRA `(.L_x_8440) ;  /* 0x0000000c00f87947 */ /* 0x000fea0003800000 */
.L_x_8442:
        /* <DEDUP_REMOVED lines=14> */
.L_x_8449:
        /* <DEDUP_REMOVED lines=9> */
.L_x_8448:
        /* <DEDUP_REMOVED lines=15> */
.L_x_8451:
        /* <DEDUP_REMOVED lines=10> */
.L_x_8450:
[----:B------:R0:W-:Y:S01]  /*4c80*/  STG.E.64 desc[UR36][R8.64], R4 ;  /* 0x0000000408007986 */ /* 0x0001e2000c101b24 */
[----:B------:R-:W-:Y:S01]  /*4c90*/  IMAD.MOV.U32 R33, RZ, RZ, R31 ;  /* 0x000000ffff217224 */ /* 0x000fe200078e001f */
[----:B------:R-:W-:Y:S06]  /*4ca0*/  BRA `(.L_x_8440) ;  /* 0x0000000c002c7947 */ /* 0x000fec0003800000 */
.L_x_8441:
        /* <DEDUP_REMOVED lines=13> */
.L_x_8454:
[----:B--2---:R-:W-:Y:S01]  /*4d80*/  CS2R R6, SRZ ;  /* 0x0000000000067805 */ /* 0x004fe2000001ff00 */
[----:B------:R-:W-:-:S04]  /*4d90*/  IMAD.MOV.U32 R33, RZ, RZ, R31 ;  /* 0x000000ffff217224 */ /* 0x000fc800078e001f */
[----:B------:R0:W-:Y:S01]  /*4da0*/  STG.E.128 desc[UR36][R8.64], R4 ;  /* 0x0000000408007986 */ /* 0x0001e2000c101d24 */
[----:B------:R-:W-:Y:S05]  /*4db0*/  BRA `(.L_x_8440) ;  /* 0x0000000800e87947 */ /* 0x000fea0003800000 */
.L_x_8453:
        /* <DEDUP_REMOVED lines=25> */
.L_x_8458:
[----:B------:R-:W-:Y:S05]  /*4f50*/  BSYNC B0 ;  /* 0x0000000000007941 */ /* 0x000fea0003800000 */
.L_x_8457:
[----:B------:R-:W-:Y:S01]  /*4f60*/  LOP3.LUT R7, R0, R7, RZ, 0xfc, !PT ;  /* 0x0000000700077212 */ /* 0x000fe200078efcff */
[----:B------:R-:W-:-:S04]  /*4f70*/  IMAD.MOV.U32 R33, RZ, RZ, R31 ;  /* 0x000000ffff217224 */ /* 0x000fc800078e001f */
[----:B------:R0:W-:Y:S01]  /*4f80*/  STG.E.U8 desc[UR36][R8.64], R7 ;  /* 0x0000000708007986 */ /* 0x0001e2000c101124 */
[----:B------:R-:W-:Y:S05]  /*4f90*/  BRA `(.L_x_8440) ;  /* 0x0000000800707947 */ /* 0x000fea0003800000 */
.L_x_8456:
        /* <DEDUP_REMOVED lines=17> */
.L_x_8460:
[----:B------:R-:W-:Y:S01]  /*50b0*/  IMAD.MOV.U32 R0, RZ, RZ, 0x7f ;  /* 0x0000007fff007424 */ /* 0x000fe200078e00ff */
[----:B------:R-:W-:-:S04]  /*50c0*/  ISETP.GT.U32.AND P0, PT, R3, 0x7f800000, PT ;  /* 0x7f8000000300780c */ /* 0x000fc80003f04070 */
[----:B------:R-:W-:-:S09]  /*50d0*/  SEL R0, R0, 0x7c, P0 ;  /* 0x0000007c00007807 */ /* 0x000fd20000000000 */
.L_x_8461:
[----:B------:R-:W-:Y:S05]  /*50e0*/  BSYNC B0 ;  /* 0x0000000000007941 */ /* 0x000fea0003800000 */
.L_x_8459:
[----:B------:R-:W-:Y:S01]  /*50f0*/  LOP3.LUT R3, R7, 0x80000000, RZ, 0xc0, !PT ;  /* 0x8000000007037812 */ /* 0x000fe200078ec0ff */
[----:B------:R-:W-:-:S03]  /*5100*/  IMAD.MOV.U32 R33, RZ, RZ, R31 ;  /* 0x000000ffff217224 */ /* 0x000fc600078e001f */
[----:B------:R-:W-:-:S04]  /*5110*/  SHF.R.U32.HI R3, RZ, 0x18, R3 ;  /* 0x00000018ff037819 */ /* 0x000fc80000011603 */
[----:B------:R-:W-:-:S05]  /*5120*/  LOP3.LUT R3, R0, R3, RZ, 0xfc, !PT ;  /* 0x0000000300037212 */ /* 0x000fca00078efcff */
[----:B------:R0:W-:Y:S01]  /*5130*/  STG.E.U8 desc[UR36][R8.64], R3 ;  /* 0x0000000308007986 */ /* 0x0001e2000c101124 */
[----:B------:R-:W-:Y:S05]  /*5140*/  BRA `(.L_x_8440) ;  /* 0x0000000800047947 */ /* 0x000fea0003800000 */
.L_x_8455:
        /* <DEDUP_REMOVED lines=9> */
.L_x_8452:
        /* <DEDUP_REMOVED lines=12> */
.L_x_8464:
        /* <DEDUP_REMOVED lines=21> */
.L_x_8467:
[----:B------:R-:W-:-:S04]  /*53f0*/  LOP3.LUT R0, R7, 0x80000000, RZ, 0xc0, !PT ;  /* 0x8000000007007812 */ /* 0x000fc800078ec0ff */
[----:B------:R-:W-:-:S04]  /*5400*/  SHF.R.U32.HI R0, RZ, 0x18, R0 ;  /* 0x00000018ff007819 */ /* 0x000fc80000011600 */
[----:B------:R-:W-:-:S07]  /*5410*/  LOP3.LUT R0, R3, R0, RZ, 0xfc, !PT ;  /* 0x0000000003007212 */ /* 0x000fce00078efcff */
.L_x_8466:
[----:B------:R-:W-:Y:S05]  /*5420*/  BSYNC B0 ;  /* 0x0000000000007941 */ /* 0x000fea0003800000 */
.L_x_8465:
[----:B------:R0:W-:Y:S01]  /*5430*/  STG.E.U8 desc[UR36][R8.64], R0 ;  /* 0x0000000008007986 */ /* 0x0001e2000c101124 */
[----:B------:R-:W-:Y:S01]  /*5440*/  IMAD.MOV.U32 R33, RZ, RZ, R31 ;  /* 0x000000ffff217224 */ /* 0x000fe200078e001f */
[----:B------:R-:W-:Y:S06]  /*5450*/  BRA `(.L_x_8440) ;  /* 0x0000000400407947 */ /* 0x000fec0003800000 */
.L_x_8463:
        /* <DEDUP_REMOVED lines=21> */
.L_x_8470:
[----:B------:R-:W-:-:S04]  /*55b0*/  LOP3.LUT R0, R7, 0x80000000, RZ, 0xc0, !PT ;  /* 0x8000000007007812 */ /* 0x000fc800078ec0ff */
[----:B------:R-:W-:-:S04]  /*55c0*/  SHF.R.U32.HI R0, RZ, 0x18, R0 ;  /* 0x00000018ff007819 */ /* 0x000fc80000011600 */
[----:B------:R-:W-:-:S07]  /*55d0*/  LOP3.LUT R0, R3, R0, RZ, 0xfc, !PT ;  /* 0x0000000003007212 */ /* 0x000fce00078efcff */
.L_x_8469:
[----:B------:R-:W-:Y:S05]  /*55e0*/  BSYNC B0 ;  /* 0x0000000000007941 */ /* 0x000fea0003800000 */
.L_x_8468:
[----:B------:R0:W-:Y:S01]  /*55f0*/  STG.E.U8 desc[UR36][R8.64], R0 ;  /* 0x0000000008007986 */ /* 0x0001e2000c101124 */
[----:B------:R-:W-:Y:S01]  /*5600*/  IMAD.MOV.U32 R33, RZ, RZ, R31 ;  /* 0x000000ffff217224 */ /* 0x000fe200078e001f */
[----:B------:R-:W-:Y:S06]  /*5610*/  BRA `(.L_x_8440) ;  /* 0x0000000000d07947 */ /* 0x000fec0003800000 */
.L_x_8462:
        /* <DEDUP_REMOVED lines=27> */
.L_x_8445:
[----:B------:R-:W-:Y:S01]  /*57d0*/  MOV R14, 0x0 ;  /* 0x00000000000e7802 */ /* 0x000fe20000000f00 */
[----:B------:R-:W-:Y:S01]  /*57e0*/  ULDC.64 UR4, c[0x4][0x178] ;  /* 0x01005e0000047ab9 */ /* 0x000fe20000000a00 */
[----:B------:R-:W-:Y:S01]  /*57f0*/  ULDC.64 UR6, c[0x4][0x180] ;  /* 0x0100600000067ab9 */ /* 0x000fe20000000a00 */
[----:B-1----:R-:W-:Y:S02]  /*5800*/  IMAD.U32 R4, RZ, RZ, UR4 ;  /* 0x00000004ff047e24 */ /* 0x002fe4000f8e00ff */
        /* <DEDUP_REMOVED lines=11> */
[----:B0---45:R-:W-:Y:S05]  /*58c0*/  CALL.ABS.NOINC R14 ;  /* 0x000000000e007343 */ /* 0x031fea0003c00000 */
.L_x_8473:
[----:B------:R-:W-:Y:S01]  /*58d0*/  IMAD.MOV.U32 R33, RZ, RZ, R31 ;  /* 0x000000ffff217224 */ /* 0x000fe200078e001f */
[----:B------:R-:W-:Y:S06]  /*58e0*/  BRA `(.L_x_8440) ;  /* 0x00000000001c7947 */ /* 0x000fec0003800000 */
.L_x_8472:
[----:B--2---:R-:W0:Y:S01]  /*58f0*/  F2I.U64.F64.TRUNC R6, R6 ;  /* 0x0000000600067311 */ /* 0x004e22000030d800 */
[----:B------:R-:W-:Y:S01]  /*5900*/  IMAD.MOV.U32 R33, RZ, RZ, R31 ;  /* 0x000000ffff217224 */ /* 0x000fe200078e001f */
[----:B0-----:R0:W-:Y:S01]  /*5910*/  STG.E.64 desc[UR36][R8.64], R6 ;  /* 0x0000000608007986 */ /* 0x0011e2000c101b24 */
[----:B------:R-:W-:Y:S05]  /*5920*/  BRA `(.L_x_8440) ;  /* 0x00000000000c7947 */ /* 0x000fea0003800000 */
.L_x_8471:
[----:B--2---:R-:W0:Y:S01]  /*5930*/  F2I.U32.F64.TRUNC R7, R6 ;  /* 0x0000000600077311 */ /* 0x004e22000030d000 */
[----:B------:R-:W-:Y:S01]  /*5940*/  IMAD.MOV.U32 R33, RZ, RZ, R31 ;  /* 0x000000ffff217224 */ /* 0x000fe200078e001f */
[----:B0-----:R0:W-:Y:S06]  /*5950*/  STG.E desc[UR36][R8.64], R7 ;  /* 0x0000000708007986 */ /* 0x0011ec000c101924 */
.L_x_8440:
[----:B------:R-:W-:Y:S05]  /*5960*/  BSYNC B6 ;  /* 0x0000000000067941 */ /* 0x000fea0003800000 */
.L_x_8439:
[----:B------:R-:W-:Y:S01]  /*5970*/  ISETP.GE.AND P0, PT, R33, R2, PT ;  /* 0x000000022100720c */ /* 0x000fe20003f06270 */
[----:B------:R-:W-:-:S12]  /*5980*/  BSSY B6, `(.L_x_8474) ;  /* 0x0000230000067945 */ /* 0x000fd80003800000 */
[----:B------:R-:W-:Y:S05]  /*5990*/  @P0 BRA `(.L_x_8475) ;  /* 0x0000002000b80947 */ /* 0x000fea0003800000 */
[----:B01----:R-:W0:Y:S01]  /*59a0*/  LDC.64 R4, c[0x0][0x228] ;  /* 0x00008a00ff047b82 */ /* 0x003e220000000a00 */
[----:B---3--:R-:W-:Y:S01]  /*59b0*/  IMAD R0, R32, 0x200, R33 ;  /* 0x0000020020007824 */ /* 0x008fe200078e0221 */
        /* <DEDUP_REMOVED lines=19> */
.L_x_8479:
[----:B------:R-:W0:Y:S02]  /*5af0*/  F2I.S64.F64.TRUNC R26, R26 ;  /* 0x0000001a001a7311 */ /* 0x000e24000030d900 */
[----:B0-----:R-:W-:-:S05]  /*5b00*/  IMAD.MOV.U32 R3, RZ, RZ, R26 ;  /* 0x000000ffff037224 */ /* 0x001fca00078e001a */
[----:B------:R0:W-:Y:S01]  /*5b10*/  STG.E.U8 desc[UR36][R4.64], R3 ;  /* 0x0000000304007986 */ /* 0x0001e2000c101124 */
[----:B------:R-:W-:Y:S05]  /*5b20*/  BRA `(.L_x_8481) ;  /* 0x0000000c00f07947 */ /* 0x000fea0003800000 */
.L_x_8478:
        /* <DEDUP_REMOVED lines=9> */
.L_x_8483:
[----:B------:R-:W0:Y:S02]  /*5bc0*/  F2I.F64.TRUNC R27, R26 ;  /* 0x0000001a001b7311 */ /* 0x000e24000030d100 */
[----:B0-----:R0:W-:Y:S01]  /*5bd0*/  STG.E desc[UR36][R4.64], R27 ;  /* 0x0000001b04007986 */ /* 0x0011e2000c101924 */
[----:B------:R-:W-:Y:S05]  /*5be0*/  BRA `(.L_x_8481) ;  /* 0x0000000c00c07947 */ /* 0x000fea0003800000 */
.L_x_8482:
[----:B------:R-:W0:Y:S02]  /*5bf0*/  F2I.F64.TRUNC R27, R26 ;  /* 0x0000001a001b7311 */ /* 0x000e24000030d100 */
[----:B0-----:R0:W-:Y:S01]  /*5c00*/  STG.E.U16 desc[UR36][R4.64], R27 ;  /* 0x0000001b04007986 */ /* 0x0011e2000c101524 */
[----:B------:R-:W-:Y:S05]  /*5c10*/  BRA `(.L_x_8481) ;  /* 0x0000000c00b47947 */ /* 0x000fea0003800000 */
.L_x_8477:
        /* <DEDUP_REMOVED lines=13> */
.L_x_8485:
        /* <DEDUP_REMOVED lines=8> */
.L_x_8484:
        /* <DEDUP_REMOVED lines=14> */
.L_x_8487:
        /* <DEDUP_REMOVED lines=9> */
.L_x_8486:
[----:B------:R0:W-:Y:S01]  /*5ee0*/  STG.E.64 desc[UR36][R4.64], R28 ;  /* 0x0000001c04007986 */ /* 0x0001e2000c101b24 */
[----:B------:R-:W-:Y:S05]  /*5ef0*/  BRA `(.L_x_8481) ;  /* 0x0000000800fc7947 */ /* 0x000fea0003800000 */
.L_x_8476:
        /* <DEDUP_REMOVED lines=12> */
.L_x_8490:
[----:B------:R-:W-:-:S05]  /*5fc0*/  CS2R R30, SRZ ;  /* 0x00000000001e7805 */ /* 0x000fca000001ff00 */
[----:B------:R0:W-:Y:S01]  /*5fd0*/  STG.E.128 desc[UR36][R4.64], R28 ;  /* 0x0000001c04007986 */ /* 0x0001e2000c101d24 */
[----:B------:R-:W-:Y:S05]  /*5fe0*/  BRA `(.L_x_8481) ;  /* 0x0000000800c07947 */ /* 0x000fea0003800000 */
.L_x_8489:
        /* <DEDUP_REMOVED lines=25> */
.L_x_8494:
[----:B------:R-:W-:Y:S05]  /*6180*/  BSYNC B0 ;  /* 0x0000000000007941 */ /* 0x000fea0003800000 */
.L_x_8493:
[----:B------:R-:W-:-:S05]  /*6190*/  LOP3.LUT R7, R0, R7, RZ, 0xfc, !PT ;  /* 0x0000000700077212 */ /* 0x000fca00078efcff */
[----:B------:R0:W-:Y:S01]  /*61a0*/  STG.E.U8 desc[UR36][R4.64], R7 ;  /* 0x0000000704007986 */ /* 0x0001e2000c101124 */
[----:B------:R-:W-:Y:S05]  /*61b0*/  BRA `(.L_x_8481) ;  /* 0x00000008004c7947 */ /* 0x000fea0003800000 */
.L_x_8492:
        /* <DEDUP_REMOVED lines=17> */
.L_x_8496:
[----:B------:R-:W-:Y:S01]  /*62d0*/  IMAD.MOV.U32 R0, RZ, RZ, 0x7f ;  /* 0x0000007fff007424 */ /* 0x000fe200078e00ff */
[----:B------:R-:W-:-:S04]  /*62e0*/  ISETP.GT.U32.AND P0, PT, R3, 0x7f800000, PT ;  /* 0x7f8000000300780c */ /* 0x000fc80003f04070 */
[----:B------:R-:W-:-:S09]  /*62f0*/  SEL R0, R0, 0x7c, P0 ;  /* 0x0000007c00007807 */ /* 0x000fd20000000000 */
.L_x_8497:
[----:B------:R-:W-:Y:S05]  /*6300*/  BSYNC B0 ;  /* 0x0000000000007941 */ /* 0x000fea0003800000 */
.L_x_8495:
[----:B------:R-:W-:-:S04]  /*6310*/  LOP3.LUT R3, R7, 0x80000000, RZ, 0xc0, !PT ;  /* 0x8000000007037812 */ /* 0x000fc800078ec0ff */
[----:B------:R-:W-:-:S04]  /*6320*/  SHF.R.U32.HI R3, RZ, 0x18, R3 ;  /* 0x00000018ff037819 */ /* 0x000fc80000011603 */
[----:B------:R-:W-:-:S05]  /*6330*/  LOP3.LUT R3, R0, R3, RZ, 0xfc, !PT ;  /* 0x0000000300037212 */ /* 0x000fca00078efcff */
[----:B------:R0:W-:Y:S01]  /*6340*/  STG.E.U8 desc[UR36][R4.64], R3 ;  /* 0x0000000304007986 */ /* 0x0001e2000c101124 */
[----:B------:R-:W-:Y:S05]  /*6350*/  BRA `(.L_x_8481) ;  /* 0x0000000400e47947 */ /* 0x000fea0003800000 */
.L_x_8491:
        /* <DEDUP_REMOVED lines=8> */
.L_x_8488:
        /* <DEDUP_REMOVED lines=11> */
.L_x_8500:
        /* <DEDUP_REMOVED lines=21> */
.L_x_8503:
[----:B------:R-:W-:-:S04]  /*65e0*/  LOP3.LUT R0, R7, 0x80000000, RZ, 0xc0, !PT ;  /* 0x8000000007007812 */ /* 0x000fc800078ec0ff */
[----:B------:R-:W-:-:S04]  /*65f0*/  SHF.R.U32.HI R0, RZ, 0x18, R0 ;  /* 0x00000018ff007819 */ /* 0x000fc80000011600 */
[----:B------:R-:W-:-:S07]  /*6600*/  LOP3.LUT R0, R3, R0, RZ, 0xfc, !PT ;  /* 0x0000000003007212 */ /* 0x000fce00078efcff */
.L_x_8502:
[----:B------:R-:W-:Y:S05]  /*6610*/  BSYNC B0 ;  /* 0x0000000000007941 */ /* 0x000fea0003800000 */
.L_x_8501:
[----:B------:R3:W-:Y:S01]  /*6620*/  STG.E.U8 desc[UR36][R4.64], R0 ;  /* 0x0000000004007986 */ /* 0x0007e2000c101124 */
[----:B------:R-:W-:Y:S05]  /*6630*/  BRA `(.L_x_8481) ;  /* 0x00000004002c7947 */ /* 0x000fea0003800000 */
.L_x_8499:
        /* <DEDUP_REMOVED lines=21> */
.L_x_8506:
[----:B------:R-:W-:-:S04]  /*6790*/  LOP3.LUT R0, R7, 0x80000000, RZ, 0xc0, !PT ;  /* 0x8000000007007812 */ /* 0x000fc800078ec0ff */
[----:B------:R-:W-:-:S04]  /*67a0*/  SHF.R.U32.HI R0, RZ, 0x18, R0 ;  /* 0x00000018ff007819 */ /* 0x000fc80000011600 */
[----:B------:R-:W-:-:S07]  /*67b0*/  LOP3.LUT R0, R3, R0, RZ, 0xfc, !PT ;  /* 0x0000000003007212 */ /* 0x000fce00078efcff */
.L_x_8505:
[----:B------:R-:W-:Y:S05]  /*67c0*/  BSYNC B0 ;  /* 0x0000000000007941 */ /* 0x000fea0003800000 */
.L_x_8504:
[----:B------:R0:W-:Y:S01]  /*67d0*/  STG.E.U8 desc[UR36][R4.64], R0 ;  /* 0x0000000004007986 */ /* 0x0001e2000c101124 */
[----:B------:R-:W-:Y:S05]  /*67e0*/  BRA `(.L_x_8481) ;  /* 0x0000000000c07947 */ /* 0x000fea0003800000 */
.L_x_8498:
        /* <DEDUP_REMOVED lines=26> */
.L_x_8480:
        /* <DEDUP_REMOVED lines=15> */
[----:B-1--45:R-:W-:Y:S05]  /*6a80*/  CALL.ABS.NOINC R14 ;  /* 0x000000000e007343 */ /* 0x032fea0003c00000 */
.L_x_8509:
[----:B------:R-:W-:Y:S05]  /*6a90*/  BRA `(.L_x_8481) ;  /* 0x0000000000147947 */ /* 0x000fea0003800000 */
.L_x_8508:
[----:B------:R-:W0:Y:S02]  /*6aa0*/  F2I.U64.F64.TRUNC R26, R26 ;  /* 0x0000001a001a7311 */ /* 0x000e24000030d800 */
[----:B0-----:R2:W-:Y:S01]  /*6ab0*/  STG.E.64 desc[UR36][R4.64], R26 ;  /* 0x0000001a04007986 */ /* 0x0015e2000c101b24 */
[----:B------:R-:W-:Y:S05]  /*6ac0*/  BRA `(.L_x_8481) ;  /* 0x0000000000087947 */ /* 0x000fea0003800000 */
.L_x_8507:
[----:B------:R-:W0:Y:S02]  /*6ad0*/  F2I.U32.F64.TRUNC R27, R26 ;  /* 0x0000001a001b7311 */ /* 0x000e24000030d000 */
[----:B0-----:R0:W-:Y:S02]  /*6ae0*/  STG.E desc[UR36][R4.64], R27 ;  /* 0x0000001b04007986 */ /* 0x0011e4000c101924 */
.L_x_8481:
        /* <DEDUP_REMOVED lines=24> */
.L_x_8513:
[----:B-----5:R-:W0:Y:S02]  /*6c70*/  F2I.S64.F64.TRUNC R22, R22 ;  /* 0x0000001600167311 */ /* 0x020e24000030d900 */
[----:B0-----:R-:W-:-:S05]  /*6c80*/  IMAD.MOV.U32 R3, RZ, RZ, R22 ;  /* 0x000000ffff037224 */ /* 0x001fca00078e0016 */
[----:B------:R3:W-:Y:S01]  /*6c90*/  STG.E.U8 desc[UR36][R4.64], R3 ;  /* 0x0000000304007986 */ /* 0x0007e2000c101124 */
[----:B------:R-:W-:Y:S05]  /*6ca0*/  BRA `(.L_x_8515) ;  /* 0x0000000c00f07947 */ /* 0x000fea0003800000 */
.L_x_8512:
        /* <DEDUP_REMOVED lines=9> */
.L_x_8517:
[----:B-----5:R-:W0:Y:S02]  /*6d40*/  F2I.F64.TRUNC R23, R22 ;  /* 0x0000001600177311 */ /* 0x020e24000030d100 */
[----:B0-----:R2:W-:Y:S01]  /*6d50*/  STG.E desc[UR36][R4.64], R23 ;  /* 0x0000001704007986 */ /* 0x0015e2000c101924 */
[----:B------:R-:W-:Y:S05]  /*6d60*/  BRA `(.L_x_8515) ;  /* 0x0000000c00c07947 */ /* 0x000fea0003800000 */
.L_x_8516:
[----:B-----5:R-:W0:Y:S02]  /*6d70*/  F2I.F64.TRUNC R23, R22 ;  /* 0x0000001600177311 */ /* 0x020e24000030d100 */
[----:B0-----:R0:W-:Y:S01]  /*6d80*/  STG.E.U16 desc[UR36][R4.64], R23 ;  /* 0x0000001704007986 */ /* 0x0011e2000c101524 */
[----:B------:R-:W-:Y:S05]  /*6d90*/  BRA `(.L_x_8515) ;  /* 0x0000000c00b47947 */ /* 0x000fea0003800000 */
.L_x_8511:
        /* <DEDUP_REMOVED lines=13> */
.L_x_8519:
        /* <DEDUP_REMOVED lines=8> */
.L_x_8518:
        /* <DEDUP_REMOVED lines=14> */
.L_x_8521:
        /* <DEDUP_REMOVED lines=9> */
.L_x_8520:
[----:B----45:R0:W-:Y:S01]  /*7060*/  STG.E.64 desc[UR36][R4.64], R24 ;  /* 0x0000001804007986 */ /* 0x0301e2000c101b24 */
[----:B------:R-:W-:Y:S05]  /*7070*/  BRA `(.L_x_8515) ;  /* 0x0000000800fc7947 */ /* 0x000fea0003800000 */
.L_x_8510:
        /* <DEDUP_REMOVED lines=12> */
.L_x_8524:
[----:B------:R-:W-:-:S05]  /*7140*/  CS2R R26, SRZ ;  /* 0x00000000001a7805 */ /* 0x000fca000001ff00 */
[----:B----45:R0:W-:Y:S01]  /*7150*/  STG.E.128 desc[UR36][R4.64], R24 ;  /* 0x0000001804007986 */ /* 0x0301e2000c101d24 */
[----:B------:R-:W-:Y:S05]  /*7160*/  BRA `(.L_x_8515) ;  /* 0x0000000800c07947 */ /* 0x000fea0003800000 */
.L_x_8523:
        /* <DEDUP_REMOVED lines=25> */
.L_x_8528:
[----:B------:R-:W-:Y:S05]  /*7300*/  BSYNC B0 ;  /* 0x0000000000007941 */ /* 0x000fea0003800000 */
.L_x_8527:
[----:B------:R-:W-:-:S05]  /*7310*/  LOP3.LUT R7, R0, R7, RZ, 0xfc, !PT ;  /* 0x0000000700077212 */ /* 0x000fca00078efcff */
[----:B------:R0:W-:Y:S01]  /*7320*/  STG.E.U8 desc[UR36][R4.64], R7 ;  /* 0x0000000704007986 */ /* 0x0001e2000c101124 */
[----:B------:R-:W-:Y:S05]  /*7330*/  BRA `(.L_x_8515) ;  /* 0x00000008004c7947 */ /* 0x000fea0003800000 */
.L_x_8526:
        /* <DEDUP_REMOVED lines=17> */
.L_x_8530:
[----:B------:R-:W-:Y:S01]  /*7450*/  IMAD.MOV.U32 R0, RZ, RZ, 0x7f ;  /* 0x0000007fff007424 */ /* 0x000fe200078e00ff */
[----:B------:R-:W-:-:S04]  /*7460*/  ISETP.GT.U32.AND P0, PT, R3, 0x7f800000, PT ;  /* 0x7f8000000300780c */ /* 0x000fc80003f04070 */
[----:B------:R-:W-:-:S09]  /*7470*/  SEL R0, R0, 0x7c, P0 ;  /* 0x0000007c00007807 */ /* 0x000fd20000000000 */
.L_x_8531:
[----:B------:R-:W-:Y:S05]  /*7480*/  BSYNC B0 ;  /* 0x0000000000007941 */ /* 0x000fea0003800000 */
.L_x_8529:
[----:B------:R-:W-:-:S04]  /*7490*/  LOP3.LUT R3, R7, 0x80000000, RZ, 0xc0, !PT ;  /* 0x8000000007037812 */ /* 0x000fc800078ec0ff */
[----:B------:R-:W-:-:S04]  /*74a0*/  SHF.R.U32.HI R3, RZ, 0x18, R3 ;  /* 0x00000018ff037819 */ /* 0x000fc80000011603 */
[----:B------:R-:W-:-:S05]  /*74b0*/  LOP3.LUT R3, R0, R3, RZ, 0xfc, !PT ;  /* 0x0000000300037212 */ /* 0x000fca00078efcff */
[----:B------:R0:W-:Y:S01]  /*74c0*/  STG.E.U8 desc[UR36][R4.64], R3 ;  /* 0x0000000304007986 */ /* 0x0001e2000c101124 */
[----:B------:R-:W-:Y:S05]  /*74d0*/  BRA `(.L_x_8515) ;  /* 0x0000000400e47947 */ /* 0x000fea0003800000 */
.L_x_8525:
        /* <DEDUP_REMOVED lines=8> */
.L_x_8522:
        /* <DEDUP_REMOVED lines=11> */
.L_x_8534:
        /* <DEDUP_REMOVED lines=21> */
.L_x_8537:
[----:B------:R-:W-:-:S04]  /*7760*/  LOP3.LUT R0, R7, 0x80000000, RZ, 0xc0, !PT ;  /* 0x8000000007007812 */ /* 0x000fc800078ec0ff */
[----:B------:R-:W-:-:S04]  /*7770*/  SHF.R.U32.HI R0, RZ, 0x18, R0 ;  /* 0x00000018ff007819 */ /* 0x000fc80000011600 */
[----:B------:R-:W-:-:S07]  /*7780*/  LOP3.LUT R0, R3, R0, RZ, 0xfc, !PT ;  /* 0x0000000003007212 */ /* 0x000fce00078efcff */
.L_x_8536:
[----:B------:R-:W-:Y:S05]  /*7790*/  BSYNC B0 ;  /* 0x0000000000007941 */ /* 0x000fea0003800000 */
.L_x_8535:
[----:B------:R0:W-:Y:S01]  /*77a0*/  STG.E.U8 desc[UR36][R4.64], R0 ;  /* 0x0000000004007986 */ /* 0x0001e2000c101124 */
[----:B------:R-:W-:Y:S05]  /*77b0*/  BRA `(.L_x_8515) ;  /* 0x00000004002c7947 */ /* 0x000fea0003800000 */
.L_x_8533:
        /* <DEDUP_REMOVED lines=21> */
.L_x_8540:
[----:B------:R-:W-:-:S04]  /*7910*/  LOP3.LUT R0, R7, 0x80000000, RZ, 0xc0, !PT ;  /* 0x8000000007007812 */ /* 0x000fc800078ec0ff */
[----:B------:R-:W-:-:S04]  /*7920*/  SHF.R.U32.HI R0, RZ, 0x18, R0 ;  /* 0x00000018ff007819 */ /* 0x000fc80000011600 */
[----:B------:R-:W-:-:S07]  /*7930*/  LOP3.LUT R0, R3, R0, RZ, 0xfc, !PT ;  /* 0x0000000003007212 */ /* 0x000fce00078efcff */
.L_x_8539:
[----:B------:R-:W-:Y:S05]  /*7940*/  BSYNC B0 ;  /* 0x0000000000007941 */ /* 0x000fea0003800000 */
.L_x_8538:
[----:B------:R0:W-:Y:S01]  /*7950*/  STG.E.U8 desc[UR36][R4.64], R0 ;  /* 0x0000000004007986 */ /* 0x0001e2000c101124 */
[----:B------:R-:W-:Y:S05]  /*7960*/  BRA `(.L_x_8515) ;  /* 0x0000000000c07947 */ /* 0x000fea0003800000 */
.L_x_8532:
        /* <DEDUP_REMOVED lines=26> */
.L_x_8514:
        /* <DEDUP_REMOVED lines=16> */
.L_x_8543:
[----:B------:R-:W-:Y:S05]  /*7c10*/  BRA `(.L_x_8515) ;  /* 0x0000000000147947 */ /* 0x000fea0003800000 */
.L_x_8542:
[----:B-----5:R-:W0:Y:S02]  /*7c20*/  F2I.U64.F64.TRUNC R22, R22 ;  /* 0x0000001600167311 */ /* 0x020e24000030d800 */
[----:B0-----:R0:W-:Y:S01]  /*7c30*/  STG.E.64 desc[UR36][R4.64], R22 ;  /* 0x0000001604007986 */ /* 0x0011e2000c101b24 */
[----:B------:R-:W-:Y:S05]  /*7c40*/  BRA `(.L_x_8515) ;  /* 0x0000000000087947 */ /* 0x000fea0003800000 */
.L_x_8541:
[----:B-----5:R-:W0:Y:S02]  /*7c50*/  F2I.U32.F64.TRUNC R23, R22 ;  /* 0x0000001600177311 */ /* 0x020e24000030d000 */
[----:B0-----:R0:W-:Y:S02]  /*7c60*/  STG.E desc[UR36][R4.64], R23 ;  /* 0x0000001704007986 */ /* 0x0011e4000c101924 */
.L_x_8515:
[----:B------:R-:W-:-:S07]  /*7c70*/  VIADD R33, R33, 0x80 ;  /* 0x0000008021217836 */ /* 0x000fce0000000000 */
.L_x_8475:
[----:B------:R-:W-:Y:S05]  /*7c80*/  BSYNC B6 ;  /* 0x0000000000067941 */ /* 0x000fea0003800000 */
.L_x_8474:
[----:B------:R-:W-:-:S13]  /*7c90*/  ISETP.GE.AND P0, PT, R33, R2, PT ;  /* 0x000000022100720c */ /* 0x000fda0003f06270 */
[----:B------:R-:W-:Y:S05]  /*7ca0*/  @P0 EXIT ;  /* 0x000000000000094d */ /* 0x000fea0003800000 */
[----:B01-3--:R-:W0:Y:S01]  /*7cb0*/  LDC.64 R2, c[0x0][0x228] ;  /* 0x00008a00ff027b82 */ /* 0x00be220000000a00 */
        /* <DEDUP_REMOVED lines=19> */
.L_x_8547:
[----:B-----5:R-:W0:Y:S02]  /*7df0*/  F2I.S64.F64.TRUNC R18, R18 ;  /* 0x0000001200127311 */ /* 0x020e24000030d900 */
[----:B0-----:R-:W-:-:S05]  /*7e00*/  IMAD.MOV.U32 R5, RZ, RZ, R18 ;  /* 0x000000ffff057224 */ /* 0x001fca00078e0012 */
[----:B------:R-:W-:Y:S01]  /*7e10*/  STG.E.U8 desc[UR36][R2.64], R5 ;  /* 0x0000000502007986 */ /* 0x000fe2000c101124 */
[----:B------:R-:W-:Y:S05]  /*7e20*/  EXIT ;  /* 0x000000000000794d */ /* 0x000fea0003800000 */
.L_x_8546:
        /* <DEDUP_REMOVED lines=9> */
.L_x_8550:
[----:B-----5:R-:W0:Y:S02]  /*7ec0*/  F2I.F64.TRUNC R19, R18 ;  /* 0x0000001200137311 */ /* 0x020e24000030d100 */
[----:B0-----:R-:W-:Y:S01]  /*7ed0*/  STG.E desc[UR36][R2.64], R19 ;  /* 0x0000001302007986 */ /* 0x001fe2000c101924 */
[----:B------:R-:W-:Y:S05]  /*7ee0*/  EXIT ;  /* 0x000000000000794d */ /* 0x000fea0003800000 */
.L_x_8549:
[----:B-----5:R-:W0:Y:S02]  /*7ef0*/  F2I.F64.TRUNC R19, R18 ;  /* 0x0000001200137311 */ /* 0x020e24000030d100 */
[----:B0-----:R-:W-:Y:S01]  /*7f00*/  STG.E.U16 desc[UR36][R2.64], R19 ;  /* 0x0000001302007986 */ /* 0x001fe2000c101524 */
[----:B------:R-:W-:Y:S05]  /*7f10*/  EXIT ;  /* 0x000000000000794d */ /* 0x000fea0003800000 */
.L_x_8545:
        /* <DEDUP_REMOVED lines=13> */
.L_x_8552:
        /* <DEDUP_REMOVED lines=8> */
.L_x_8551:
        /* <DEDUP_REMOVED lines=14> */
.L_x_8554:
        /* <DEDUP_REMOVED lines=9> */
.L_x_8553:
[----:B-----5:R-:W-:Y:S01]  /*81e0*/  STG.E.64 desc[UR36][R2.64], R16 ;  /* 0x0000001002007986 */ /* 0x020fe2000c101b24 */
[----:B------:R-:W-:Y:S05]  /*81f0*/  EXIT ;  /* 0x000000000000794d */ /* 0x000fea0003800000 */
.L_x_8544:
        /* <DEDUP_REMOVED lines=12> */
.L_x_8557:
[----:B-----5:R-:W-:-:S05]  /*82c0*/  CS2R R18, SRZ ;  /* 0x0000000000127805 */ /* 0x020fca000001ff00 */
[----:B------:R-:W-:Y:S01]  /*82d0*/  STG.E.128 desc[UR36][R2.64], R16 ;  /* 0x0000001002007986 */ /* 0x000fe2000c101d24 */
[----:B------:R-:W-:Y:S05]  /*82e0*/  EXIT ;  /* 0x000000000000794d */ /* 0x000fea0003800000 */
.L_x_8556:
        /* <DEDUP_REMOVED lines=25> */
.L_x_8561:
[----:B------:R-:W-:Y:S05]  /*8480*/  BSYNC B0 ;  /* 0x0000000000007941 */ /* 0x000fea0003800000 */
.L_x_8560:
[----:B------:R-:W-:-:S05]  /*8490*/  LOP3.LUT R5, R0, R5, RZ, 0xfc, !PT ;  /* 0x0000000500057212 */ /* 0x000fca00078efcff */
[----:B------:R-:W-:Y:S01]  /*84a0*/  STG.E.U8 desc[UR36][R2.64], R5 ;  /* 0x0000000502007986 */ /* 0x000fe2000c101124 */
[----:B------:R-:W-:Y:S05]  /*84b0*/  EXIT ;  /* 0x000000000000794d */ /* 0x000fea0003800000 */
.L_x_8559:
        /* <DEDUP_REMOVED lines=17> */
.L_x_8563:
[----:B------:R-:W-:Y:S01]  /*85d0*/  IMAD.MOV.U32 R0, RZ, RZ, 0x7f ;  /* 0x0000007fff007424 */ /* 0x000fe200078e00ff */
[----:B------:R-:W-:-:S04]  /*85e0*/  ISETP.GT.U32.AND P0, PT, R4, 0x7f800000, PT ;  /* 0x7f8000000400780c */ /* 0x000fc80003f04070 */
[----:B------:R-:W-:-:S09]  /*85f0*/  SEL R0, R0, 0x7c, P0 ;  /* 0x0000007c00007807 */ /* 0x000fd20000000000 */
.L_x_8564:
[----:B------:R-:W-:Y:S05]  /*8600*/  BSYNC B0 ;  /* 0x0000000000007941 */ /* 0x000fea0003800000 */
.L_x_8562:
[----:B------:R-:W-:-:S04]  /*8610*/  LOP3.LUT R4, R5, 0x80000000, RZ, 0xc0, !PT ;  /* 0x8000000005047812 */ /* 0x000fc800078ec0ff */
[----:B------:R-:W-:-:S04]  /*8620*/  SHF.R.U32.HI R5, RZ, 0x18, R4 ;  /* 0x00000018ff057819 */ /* 0x000fc80000011604 */
[----:B------:R-:W-:-:S05]  /*8630*/  LOP3.LUT R5, R0, R5, RZ, 0xfc, !PT ;  /* 0x0000000500057212 */ /* 0x000fca00078efcff */
[----:B------:R-:W-:Y:S01]  /*8640*/  STG.E.U8 desc[UR36][R2.64], R5 ;  /* 0x0000000502007986 */ /* 0x000fe2000c101124 */
[----:B------:R-:W-:Y:S05]  /*8650*/  EXIT ;  /* 0x000000000000794d */ /* 0x000fea0003800000 */
.L_x_8558:
        /* <DEDUP_REMOVED lines=8> */
.L_x_8555:
        /* <DEDUP_REMOVED lines=11> */
.L_x_8567:
        /* <DEDUP_REMOVED lines=21> */
.L_x_8570:
[----:B------:R-:W-:-:S04]  /*88e0*/  LOP3.LUT R0, R7, 0x80000000, RZ, 0xc0, !PT ;  /* 0x8000000007007812 */ /* 0x000fc800078ec0ff */
[----:B------:R-:W-:-:S04]  /*88f0*/  SHF.R.U32.HI R5, RZ, 0x18, R0 ;  /* 0x00000018ff057819 */ /* 0x000fc80000011600 */
[----:B------:R-:W-:-:S04]  /*8900*/  LOP3.LUT R4, R4, R5, RZ, 0xfc, !PT ;  /* 0x0000000504047212 */ /* 0x000fc800078efcff */
[----:B------:R-:W-:-:S07]  /*8910*/  PRMT R0, R4, 0x7610, R0 ;  /* 0x0000761004007816 */ /* 0x000fce0000000000 */
.L_x_8569:
[----:B------:R-:W-:Y:S05]  /*8920*/  BSYNC B0 ;  /* 0x0000000000007941 */ /* 0x000fea0003800000 */
.L_x_8568:
[----:B------:R-:W-:Y:S01]  /*8930*/  STG.E.U8 desc[UR36][R2.64], R0 ;  /* 0x0000000002007986 */ /* 0x000fe2000c101124 */
[----:B------:R-:W-:Y:S05]  /*8940*/  EXIT ;  /* 0x000000000000794d */ /* 0x000fea0003800000 */
.L_x_8566:
        /* <DEDUP_REMOVED lines=21> */
.L_x_8573:
[----:B------:R-:W-:-:S04]  /*8aa0*/  LOP3.LUT R0, R7, 0x80000000, RZ, 0xc0, !PT ;  /* 0x8000000007007812 */ /* 0x000fc800078ec0ff */
[----:B------:R-:W-:-:S04]  /*8ab0*/  SHF.R.U32.HI R5, RZ, 0x18, R0 ;  /* 0x00000018ff057819 */ /* 0x000fc80000011600 */
[----:B------:R-:W-:-:S04]  /*8ac0*/  LOP3.LUT R4, R4, R5, RZ, 0xfc, !PT ;  /* 0x0000000504047212 */ /* 0x000fc800078efcff */
[----:B------:R-:W-:-:S07]  /*8ad0*/  PRMT R0, R4, 0x7610, R0 ;  /* 0x0000761004007816 */ /* 0x000fce0000000000 */
.L_x_8572:
[----:B------:R-:W-:Y:S05]  /*8ae0*/  BSYNC B0 ;  /* 0x0000000000007941 */ /* 0x000fea0003800000 */
.L_x_8571:
[----:B------:R-:W-:Y:S01]  /*8af0*/  STG.E.U8 desc[UR36][R2.64], R0 ;  /* 0x0000000002007986 */ /* 0x000fe2000c101124 */
[----:B------:R-:W-:Y:S05]  /*8b00*/  EXIT ;  /* 0x000000000000794d */ /* 0x000fea0003800000 */
.L_x_8565:
        /* <DEDUP_REMOVED lines=26> */
.L_x_8548:
        /* <DEDUP_REMOVED lines=16> */
.L_x_8576:
[----:B------:R-:W-:Y:S05]  /*8db0*/  EXIT ;  /* 0x000000000000794d */ /* 0x000fea0003800000 */
.L_x_8575:
[----:B-----5:R-:W0:Y:S02]  /*8dc0*/  F2I.U64.F64.TRUNC R18, R18 ;  /* 0x0000001200127311 */ /* 0x020e24000030d800 */
[----:B0-----:R-:W-:Y:S01]  /*8dd0*/  STG.E.64 desc[UR36][R2.64], R18 ;  /* 0x0000001202007986 */ /* 0x001fe2000c101b24 */
[----:B------:R-:W-:Y:S05]  /*8de0*/  EXIT ;  /* 0x000000000000794d */ /* 0x000fea0003800000 */
.L_x_8574:
[----:B-----5:R-:W0:Y:S02]  /*8df0*/  F2I.U32.F64.TRUNC R19, R18 ;  /* 0x0000001200137311 */ /* 0x020e24000030d000 */
[----:B0-----:R-:W-:Y:S01]  /*8e00*/  STG.E desc[UR36][R2.64], R19 ;  /* 0x0000001302007986 */ /* 0x001fe2000c101924 */
[----:B------:R-:W-:Y:S05]  /*8e10*/  EXIT ;  /* 0x000000000000794d */ /* 0x000fea0003800000 */
        .weak           $__internal_15_$__cuda_sm20_div_rn_f64_full
        .type           $__internal_15_$__cuda_sm20_div_rn_f64_full,@function
        .size           $__internal_15_$__cuda_sm20_div_rn_f64_full,(.L_x_22712 - $__internal_15_$__cuda_sm20_div_rn_f64_full)
$__internal_15_$__cuda_sm20_div_rn_f64_full:
[C---:B------:R-:W-:Y:S01]  /*8e20*/  FSETP.GEU.AND P0, PT, |R11|.reuse, 1.469367938527859385e-39, PT ;  /* 0x001000000b00780b */ /* 0x040fe20003f0e200 */
[----:B------:R-:W-:Y:S01]  /*8e30*/  IMAD.MOV.U32 R34, RZ, RZ, 0x1 ;  /* 0x00000001ff227424 */ /* 0x000fe200078e00ff */
[C---:B------:R-:W-:Y:S01]  /*8e40*/  LOP3.LUT R8, R11.reuse, 0x800fffff, RZ, 0xc0, !PT ;  /* 0x800fffff0b087812 */ /* 0x040fe200078ec0ff */
[----:B------:R-:W-:Y:S01]  /*8e50*/  IMAD.MOV.U32 R13, RZ, RZ, R3 ;  /* 0x000000ffff0d7224 */ /* 0x000fe200078e0003 */
[----:B------:R-:W-:Y:S01]  /*8e60*/  LOP3.LUT R39, R11, 0x7ff00000, RZ, 0xc0, !PT ;  /* 0x7ff000000b277812 */ /* 0x000fe200078ec0ff */
[----:B------:R-:W-:Y:S01]  /*8e70*/  IMAD.MOV.U32 R30, RZ, RZ, 0x1ca00000 ;  /* 0x1ca00000ff1e7424 */ /* 0x000fe200078e00ff */
[----:B------:R-:W-:Y:S01]  /*8e80*/  LOP3.LUT R9, R8, 0x3ff00000, RZ, 0xfc, !PT ;  /* 0x3ff0000008097812 */ /* 0x000fe200078efcff */
[----:B------:R-:W-:Y:S01]  /*8e90*/  IMAD.MOV.U32 R8, RZ, RZ, R10 ;  /* 0x000000ffff087224 */ /* 0x000fe200078e000a */
[----:B------:R-:W-:-:S04]  /*8ea0*/  LOP3.LUT R0, R13, 0x7ff00000, RZ, 0xc0, !PT ;  /* 0x7ff000000d007812 */ /* 0x000fc800078ec0ff */
        /* <DEDUP_REMOVED lines=14> */
[----:B------:R-:W-:Y:S01]  /*8f90*/  LOP3.LUT R35, R11, 0x7ff00000, RZ, 0xc0, !PT ;  /* 0x7ff000000b237812 */ /* 0x000fe200078ec0ff */
[----:B------:R-:W-:-:S03]  /*8fa0*/  IMAD.MOV.U32 R34, RZ, RZ, RZ ;  /* 0x000000ffff227224 */ /* 0x000fc600078e00ff */
[----:B------:R-:W-:-:S04]  /*8fb0*/  ISETP.GE.U32.AND P2, PT, R0, R35, PT ;  /* 0x000000230000720c */ /* 0x000fc80003f46070 */
[----:B------:R-:W-:-:S04]  /*8fc0*/  SEL R35, R30, 0x63400000, !P2 ;  /* 0x634000001e237807 */ /* 0x000fc80005000000 */
[----:B------:R-:W-:-:S04]  /*8fd0*/  LOP3.LUT R35, R35, 0x80000000, R13, 0xf8, !PT ;  /* 0x8000000023237812 */ /* 0x000fc800078ef80d */
[----:B------:R-:W-:-:S06]  /*8fe0*/  LOP3.LUT R35, R35, 0x100000, RZ, 0xfc, !PT ;  /* 0x0010000023237812 */ /* 0x000fcc00078efcff */
[----:B------:R-:W-:-:S10]  /*8ff0*/  DFMA R14, R14, 2, -R34 ;  /* 0x400000000e0e782b */ /* 0x000fd40000000822 */
[----:B------:R-:W-:-:S07]  /*9000*/  LOP3.LUT R38, R15, 0x7ff00000, RZ, 0xc0, !PT ;  /* 0x7ff000000f267812 */ /* 0x000fce00078ec0ff */
.L_x_8577:
[----:B------:R-:W-:Y:S01]  /*9010*/  VIADD R40, R38, 0xffffffff ;  /* 0xffffffff26287836 */ /* 0x000fe20000000000 */
[----:B------:R-:W-:Y:S01]  /*9020*/  @!P0 LOP3.LUT R39, R9, 0x7ff00000, RZ, 0xc0, !PT ;  /* 0x7ff0000009278812 */ /* 0x000fe200078ec0ff */
[----:B------:R-:W-:Y:S01]  /*9030*/  DMUL R34, R20, R14 ;  /* 0x0000000e14227228 */ /* 0x000fe20000000000 */
[----:B------:R-:W-:Y:S02]  /*9040*/  BSSY B2, `(.L_x_8578) ;  /* 0x0000037000027945 */ /* 0x000fe40003800000 */
[----:B------:R-:W-:Y:S01]  /*9050*/  ISETP.GT.U32.AND P0, PT, R40, 0x7feffffe, PT ;  /* 0x7feffffe2800780c */ /* 0x000fe20003f04070 */
[----:B------:R-:W-:-:S04]  /*9060*/  VIADD R40, R39, 0xffffffff ;  /* 0xffffffff27287836 */ /* 0x000fc80000000000 */
[----:B------:R-:W-:Y:S01]  /*9070*/  DFMA R36, R34, -R8, R14 ;  /* 0x800000082224722b */ /* 0x000fe2000000000e */
[----:B------:R-:W-:-:S07]  /*9080*/  ISETP.GT.U32.OR P0, PT, R40, 0x7feffffe, P0 ;  /* 0x7feffffe2800780c */ /* 0x000fce0000704470 */
[----:B------:R-:W-:-:S06]  /*9090*/  DFMA R36, R20, R36, R34 ;  /* 0x000000241424722b */ /* 0x000fcc0000000022 */
[----:B------:R-:W-:Y:S05]  /*90a0*/  @P0 BRA `(.L_x_8579) ;  /* 0x00000000006c0947 */ /* 0x000fea0003800000 */
[----:B------:R-:W-:Y:S01]  /*90b0*/  LOP3.LUT R21, R11, 0x7ff00000, RZ, 0xc0, !PT ;  /* 0x7ff000000b157812 */ /* 0x000fe200078ec0ff */
[----:B------:R-:W-:-:S03]  /*90c0*/  IMAD.MOV.U32 R34, RZ, RZ, RZ ;  /* 0x000000ffff227224 */ /* 0x000fc600078e00ff */
[CC--:B------:R-:W-:Y:S02]  /*90d0*/  VIADDMNMX R13, R0.reuse, -R21.reuse, 0xb9600000, !PT ;  /* 0xb9600000000d7446 */ /* 0x0c0fe40007800915 */
[----:B------:R-:W-:Y:S02]  /*90e0*/  ISETP.GE.U32.AND P0, PT, R0, R21, PT ;  /* 0x000000150000720c */ /* 0x000fe40003f06070 */
[----:B------:R-:W-:Y:S02]  /*90f0*/  VIMNMX R0, R13, 0x46a00000, PT ;  /* 0x46a000000d007848 */ /* 0x000fe40003fe0100 */
        /* <DEDUP_REMOVED lines=22> */
.L_x_8579:
        /* <DEDUP_REMOVED lines=16> */
.L_x_8582:
[----:B------:R-:W-:Y:S01]  /*9360*/  LOP3.LUT R21, R11, 0x80000, RZ, 0xfc, !PT ;  /* 0x000800000b157812 */ /* 0x000fe200078efcff */
[----:B------:R-:W-:Y:S01]  /*9370*/  IMAD.MOV.U32 R20, RZ, RZ, R10 ;  /* 0x000000ffff147224 */ /* 0x000fe200078e000a */
[----:B------:R-:W-:Y:S06]  /*9380*/  BRA `(.L_x_8580) ;  /* 0x0000000000087947 */ /* 0x000fec0003800000 */
.L_x_8581:
[----:B------:R-:W-:Y:S01]  /*9390*/  LOP3.LUT R21, R13, 0x80000, RZ, 0xfc, !PT ;  /* 0x000800000d157812 */ /* 0x000fe200078efcff */
[----:B------:R-:W-:-:S07]  /*93a0*/  IMAD.MOV.U32 R20, RZ, RZ, R12 ;  /* 0x000000ffff147224 */ /* 0x000fce00078e000c */
.L_x_8580:
[----:B------:R-:W-:Y:S05]  /*93b0*/  BSYNC B2 ;  /* 0x0000000000027941 */ /* 0x000fea0003800000 */
.L_x_8578:
[----:B------:R-:W-:-:S04]  /*93c0*/  IMAD.MOV.U32 R43, RZ, RZ, 0x0 ;  /* 0x00000000ff2b7424 */ /* 0x000fc800078e00ff */
[----:B------:R-:W-:Y:S05]  /*93d0*/  RET.REL.NODEC R42 `(_ZN2at6native27unrolled_elementwise_kernelINS0_13AUnaryFunctorIdddZZZNS0_15binary_internal21div_trunc_kernel_cudaERNS_18TensorIteratorBaseEENKUlvE1_clEvENKUlvE_clEvEUlddE_EESt5arrayIPcLm2EELi4E23TrivialOffsetCalculatorILi1EjESE_NS0_6memory12LoadWithCastILi1EEENSF_13StoreWithCastILi1EEEEEviT_T0_T2_T3_T4_T5_) ;  /* 0xffffff6c2a087950 */ /* 0x000fea0003c3ffff */
.L_x_8583:
        /* <DEDUP_REMOVED lines=10> */
.L_x_22712:


//--------------------- .text._ZN2at6native18elementwise_kernelILi128ELi2EZNS0_22gpu_kernel_impl_nocastINS0_13AUnaryFunctorIdddZZZNS0_15binary_internal21div_trunc_kernel_cudaERNS_18TensorIteratorBaseEENKUlvE1_clEvENKUlvE_clEvEUlddE_EEEEvS6_RKT_EUliE_EEviT1_ --------------------------
	.section	.text._ZN2at6native18elementwise_kernelILi128ELi2EZNS0_22gpu_kernel_impl_nocastINS0_13AUnaryFunctorIdddZZZNS0_15binary_internal21div_trunc_kernel_cudaERNS_18TensorIteratorBaseEENKUlvE1_clEvENKUlvE_clEvEUlddE_EEEEvS6_RKT_EUliE_EEviT1_,"ax",@progbits
	.align	128
        .global         _ZN2at6native18elementwise_kernelILi128ELi2EZNS0_22gpu_kernel_impl_nocastINS0_13AUnaryFunctorIdddZZZNS0_15binary_internal21div_trunc_kernel_cudaERNS_18TensorIteratorBaseEENKUlvE1_clEvENKUlvE_clEvEUlddE_EEEEvS6_RKT_EUliE_EEviT1_
        .type           _ZN2at6native18elementwise_kernelILi128ELi2EZNS0_22gpu_kernel_impl_nocastINS0_13AUnaryFunctorIdddZZZNS0_15binary_internal21div_trunc_kernel_cudaERNS_18TensorIteratorBaseEENKUlvE1_clEvENKUlvE_clEvEUlddE_EEEEvS6_RKT_EUliE_EEviT1_,@function
        .size           _ZN2at6native18elementwise_kernelILi128ELi2EZNS0_22gpu_kernel_impl_nocastINS0_13AUnaryFunctorIdddZZZNS0_15binary_internal21div_trunc_kernel_cudaERNS_18TensorIteratorBaseEENKUlvE1_clEvENKUlvE_clEvEUlddE_EEEEvS6_RKT_EUliE_EEviT1_,(.L_x_22713 - _ZN2at6native18elementwise_kernelILi128ELi2EZNS0_22gpu_kernel_impl_nocastINS0_13AUnaryFunctorIdddZZZNS0_15binary_internal21div_trunc_kernel_cudaERNS_18TensorIteratorBaseEENKUlvE1_clEvENKUlvE_clEvEUlddE_EEEEvS6_RKT_EUliE_EEviT1_)
        .other          _ZN2at6native18elementwise_kernelILi128ELi2EZNS0_22gpu_kernel_impl_nocastINS0_13AUnaryFunctorIdddZZZNS0_15binary_internal21div_trunc_kernel_cudaERNS_18TensorIteratorBaseEENKUlvE1_clEvENKUlvE_clEvEUlddE_EEEEvS6_RKT_EUliE_EEviT1_,@"STO_CUDA_ENTRY STV_DEFAULT"
_ZN2at6native18elementwise_kernelILi128ELi2EZNS0_22gpu_kernel_impl_nocastINS0_13AUnaryFunctorIdddZZZNS0_15binary_internal21div_trunc_kernel_cudaERNS_18TensorIteratorBaseEENKUlvE1_clEvENKUlvE_clEvEUlddE_EEEEvS6_RKT_EUliE_EEviT1_:
.text._ZN2at6native18elementwise_kernelILi128ELi2EZNS0_22gpu_kernel_impl_nocastINS0_13AUnaryFunctorIdddZZZNS0_15binary_internal21div_trunc_kernel_cudaERNS_18TensorIteratorBaseEENKUlvE1_clEvENKUlvE_clEvEUlddE_EEEEvS6_RKT_EUliE_EEviT1_:
[----:B------:R-:W-:Y:S01]  /*0000*/  LDC R1, c[0x0][0x28] ;  /* 0x00000a00ff017b82 */ /* 0x000fe20000000800 */
[----:B------:R-:W0:Y:S01]  /*0010*/  S2R R19, SR_CTAID.X ;  /* 0x0000000000137919 */ /* 0x000e220000002500 */
[----:B------:R-:W-:Y:S01]  /*0020*/  ULDC UR4, c[0x0][0x210] ;  /* 0x0000840000047ab9 */ /* 0x000fe20000000800 */
[----:B------:R-:W-:Y:S01]  /*0030*/  ULDC.64 UR6, c[0x0][0x428] ;  /* 0x00010a0000067ab9 */ /* 0x000fe20000000a00 */
        /* <DEDUP_REMOVED lines=8> */
[----:B------:R-:W-:Y:S01]  /*00c0*/  IMAD.MOV.U32 R9, RZ, RZ, RZ ;  /* 0x000000ffff097224 */ /* 0x000fe200078e00ff */
[----:B0-----:R-:W-:-:S13]  /*00d0*/  ISETP.NE.AND P0, PT, R8, RZ, PT ;  /* 0x000000ff0800720c */ /* 0x001fda0003f05270 */
        /* <DEDUP_REMOVED lines=283> */
[----:B------:R-:W-:Y:S01]  /*1290*/  SHF.R.U32.HI R11, RZ, UR8, R10 ;  /* 0x00000008ff0b7c19 */ /* 0x000fe2000801160a */
[----:B------:R-:W-:Y:S02]  /*12a0*/  ULDC.64 UR8, c[0x0][0x400] ;  /* 0x0001000000087ab9 */ /* 0x000fe40000000a00 */
[----:B------:R-:W0:Y:S01]  /*12b0*/  @P0 LDC.64 R14, c[0x0][0x340] ;  /* 0x0000d000ff0e0b82 */ /* 0x000e220000000a00 */
[----:B------:R-:W-:Y:S02]  /*12c0*/  @P0 MOV R10, RZ ;  /* 0x000000ff000a0202 */ /* 0x000fe40000000f00 */
[----:B------:R-:W-:-:S05]  /*12d0*/  IADD3 R13, -R11, RZ, RZ ;  /* 0x000000ff0b0d7210 */ /* 0x000fca0007ffe1ff */
[----:B------:R-:W1:Y:S08]  /*12e0*/  @P0 LDC R8, c[0x0][0x33c] ;  /* 0x0000cf00ff080b82 */ /* 0x000e700000000800 */
[----:B------:R-:W2:Y:S01]  /*12f0*/  @P0 LDC.64 R6, c[0x0][0x408] ;  /* 0x00010200ff060b82 */ /* 0x000ea20000000a00 */
[----:B0-----:R-:W-:-:S05]  /*1300*/  @P0 IMAD.HI.U32 R4, R11, R14, R10 ;  /* 0x0000000e0b040227 */ /* 0x001fca00078e000a */
[----:B------:R-:W-:Y:S01]  /*1310*/  @P0 SHF.R.U32.HI R3, RZ, R15, R4 ;  /* 0x0000000fff030219 */ /* 0x000fe20000011604 */
[----:B------:R-:W-:-:S04]  /*1320*/  IMAD R4, R13, UR10, R5 ;  /* 0x0000000a0d047c24 */ /* 0x000fc8000f8e0205 */
[----:B------:R-:W-:Y:S02]  /*1330*/  @P0 IMAD.MOV R3, RZ, RZ, -R3 ;  /* 0x000000ffff030224 */ /* 0x000fe400078e0a03 */
[C---:B------:R-:W-:Y:S02]  /*1340*/  IMAD R9, R4.reuse, UR8, R9 ;  /* 0x0000000804097c24 */ /* 0x040fe4000f8e0209 */
[----:B-1----:R-:W-:Y:S02]  /*1350*/  @P0 IMAD R10, R3, R8, R11 ;  /* 0x00000008030a0224 */ /* 0x002fe400078e020b */
[----:B------:R-:W-:Y:S02]  /*1360*/  IMAD R2, R4, UR9, R2 ;  /* 0x0000000904027c24 */ /* 0x000fe4000f8e0202 */
[C---:B--2---:R-:W-:Y:S02]  /*1370*/  @P0 IMAD R9, R10.reuse, R6, R9 ;  /* 0x000000060a090224 */ /* 0x044fe400078e0209 */
[----:B------:R-:W-:-:S07]  /*1380*/  @P0 IMAD R2, R10, R7, R2 ;  /* 0x000000070a020224 */ /* 0x000fce00078e0202 */
.L_x_8586:
[----:B------:R-:W-:Y:S01]  /*1390*/  ULDC.64 UR8, c[0x0][0x418] ;  /* 0x0001060000087ab9 */ /* 0x000fe20000000a00 */
[----:B------:R-:W0:Y:S01]  /*13a0*/  LDC R8, c[0x0][0x42c] ;  /* 0x00010b00ff087b82 */ /* 0x000e220000000800 */
[----:B------:R-:W-:-:S04]  /*13b0*/  IADD3 R4, P0, R2, UR8, RZ ;  /* 0x0000000802047c10 */ /* 0x000fc8000ff1e0ff */
[----:B------:R-:W-:Y:S01]  /*13c0*/  IADD3.X R5, RZ, UR9, RZ, P0, !PT ;  /* 0x00000009ff057c10 */ /* 0x000fe200087fe4ff */
[----:B------:R-:W-:-:S05]  /*13d0*/  ULDC.64 UR8, c[0x0][0x428] ;  /* 0x00010a0000087ab9 */ /* 0x000fca0000000a00 */
[----:B------:R-:W2:Y:S01]  /*13e0*/  LDG.E.64 R4, desc[UR4][R4.64] ;  /* 0x0000000404047981 */ /* 0x000ea2000c1e1b00 */
[----:B------:R-:W-:Y:S01]  /*13f0*/  MOV R2, 0x1 ;  /* 0x0000000100027802 */ /* 0x000fe20000000f00 */
[----:B------:R-:W-:Y:S01]  /*1400*/  BSSY B1, `(.L_x_8587) ;  /* 0x0000015000017945 */ /* 0x000fe20003800000 */
[----:B0-----:R-:W-:Y:S01]  /*1410*/  FSETP.GEU.AND P2, PT, |R8|, 6.5827683646048100446e-37, PT ;  /* 0x036000000800780b */ /* 0x001fe20003f4e200 */
[----:B--2---:R-:W0:Y:S03]  /*1420*/  MUFU.RCP64H R3, R5 ;  /* 0x0000000500037308 */ /* 0x004e260000001800 */
[----:B0-----:R-:W-:-:S08]  /*1430*/  DFMA R6, -R4, R2, 1 ;  /* 0x3ff000000406742b */ /* 0x001fd00000000102 */
[----:B------:R-:W-:-:S08]  /*1440*/  DFMA R6, R6, R6, R6 ;  /* 0x000000060606722b */ /* 0x000fd00000000006 */
[----:B------:R-:W-:-:S08]  /*1450*/  DFMA R6, R2, R6, R2 ;  /* 0x000000060206722b */ /* 0x000fd00000000002 */
[----:B------:R-:W-:-:S08]  /*1460*/  DFMA R2, -R4, R6, 1 ;  /* 0x3ff000000402742b */ /* 0x000fd00000000106 */
[----:B------:R-:W-:-:S08]  /*1470*/  DFMA R2, R6, R2, R6 ;  /* 0x000000020602722b */ /* 0x000fd00000000006 */
[----:B------:R-:W-:-:S08]  /*1480*/  DMUL R6, R2, UR8 ;  /* 0x0000000802067c28 */ /* 0x000fd00008000000 */
[----:B------:R-:W-:Y:S01]  /*1490*/  DFMA R10, -R4, R6, UR8 ;  /* 0x00000008040a7e2b */ /* 0x000fe20008000106 */
[----:B------:R-:W-:Y:S02]  /*14a0*/  ULDC.64 UR8, c[0x0][0x410] ;  /* 0x0001040000087ab9 */ /* 0x000fe40000000a00 */
[----:B------:R-:W-:-:S05]  /*14b0*/  IADD3 R8, P1, R9, UR8, RZ ;  /* 0x0000000809087c10 */ /* 0x000fca000ff3e0ff */
[----:B------:R-:W-:Y:S01]  /*14c0*/  DFMA R2, R2, R10, R6 ;  /* 0x0000000a0202722b */ /* 0x000fe20000000006 */
[----:B------:R-:W-:-:S09]  /*14d0*/  IMAD.X R9, RZ, RZ, UR9, P1 ;  /* 0x00000009ff097e24 */ /* 0x000fd200088e06ff */
[----:B------:R-:W-:-:S05]  /*14e0*/  FFMA R6, RZ, R5, R3 ;  /* 0x00000005ff067223 */ /* 0x000fca0000000003 */
[----:B------:R-:W-:-:S13]  /*14f0*/  FSETP.GT.AND P0, PT, |R6|, 1.469367938527859385e-39, PT ;  /* 0x001000000600780b */ /* 0x000fda0003f04200 */
[----:B------:R-:W-:Y:S05]  /*1500*/  @P0 BRA P2, `(.L_x_8588) ;  /* 0x0000000000100947 */ /* 0x000fea0001000000 */
[----:B------:R-:W-:-:S07]  /*1510*/  MOV R18, 0x1530 ;  /* 0x0000153000127802 */ /* 0x000fce0000000f00 */
[----:B------:R-:W-:Y:S05]  /*1520*/  CALL.REL.NOINC `($__internal_16_$__cuda_sm20_div_rn_f64_full) ;  /* 0x0000001400687944 */ /* 0x000fea0003c00000 */
[----:B------:R-:W-:Y:S02]  /*1530*/  MOV R2, R12 ;  /* 0x0000000c00027202 */ /* 0x000fe40000000f00 */
[----:B------:R-:W-:-:S07]  /*1540*/  MOV R3, R13 ;  /* 0x0000000d00037202 */ /* 0x000fce0000000f00 */
.L_x_8588:
[----:B------:R-:W-:Y:S05]  /*1550*/  BSYNC B1 ;  /* 0x0000000000017941 */ /* 0x000fea0003800000 */
.L_x_8587:
[----:B------:R-:W0:Y:S01]  /*1560*/  FRND.F64.TRUNC R2, R2 ;  /* 0x0000000200027313 */ /* 0x000e22000030d800 */
[----:B------:R-:W-:-:S05]  /*1570*/  IMAD R0, R19, 0x100, R0 ;  /* 0x0000010013007824 */ /* 0x000fca00078e0200 */
[----:B------:R-:W-:Y:S01]  /*1580*/  IADD3 R7, R0, 0x80, RZ ;  /* 0x0000008000077810 */ /* 0x000fe20007ffe0ff */
[----:B0-----:R0:W-:Y:S06]  /*1590*/  STG.E.64 desc[UR4][R8.64], R2 ;  /* 0x0000000208007986 */ /* 0x0011ec000c101b04 */
.L_x_8585:
[----:B------:R-:W-:Y:S05]  /*15a0*/  BSYNC B0 ;  /* 0x0000000000007941 */ /* 0x000fea0003800000 */
.L_x_8584:
        /* <DEDUP_REMOVED lines=306> */
.L_x_8589:
[----:B------:R-:W-:Y:S02]  /*28d0*/  ULDC.64 UR8, c[0x0][0x418] ;  /* 0x0001060000087ab9 */ /* 0x000fe40000000a00 */
[----:B------:R-:W-:Y:S02]  /*28e0*/  IADD3 R4, P0, R0, UR8, RZ ;  /* 0x0000000800047c10 */ /* 0x000fe4000ff1e0ff */
[----:B------:R-:W-:Y:S01]  /*28f0*/  MOV R2, 0x1 ;  /* 0x0000000100027802 */ /* 0x000fe20000000f00 */
[----:B------:R-:W0:Y:S01]  /*2900*/  LDC R0, c[0x0][0x42c] ;  /* 0x00010b00ff007b82 */ /* 0x000e220000000800 */
[----:B------:R-:W-:Y:S01]  /*2910*/  IADD3.X R5, RZ, UR9, RZ, P0, !PT ;  /* 0x00000009ff057c10 */ /* 0x000fe200087fe4ff */
[----:B------:R-:W-:-:S05]  /*2920*/  ULDC.64 UR8, c[0x0][0x428] ;  /* 0x00010a0000087ab9 */ /* 0x000fca0000000a00 */
[----:B------:R-:W2:Y:S01]  /*2930*/  LDG.E.64 R4, desc[UR4][R4.64] ;  /* 0x0000000404047981 */ /* 0x000ea2000c1e1b00 */
[----:B------:R-:W-:Y:S01]  /*2940*/  BSSY B0, `(.L_x_8590) ;  /* 0x0000015000007945 */ /* 0x000fe20003800000 */
[----:B0-----:R-:W-:Y:S01]  /*2950*/  FSETP.GEU.AND P2, PT, |R0|, 6.5827683646048100446e-37, PT ;  /* 0x036000000000780b */ /* 0x001fe20003f4e200 */
[----:B--2---:R-:W0:Y:S02]  /*2960*/  MUFU.RCP64H R3, R5 ;  /* 0x0000000500037308 */ /* 0x004e240000001800 */
        /* <DEDUP_REMOVED lines=18> */
.L_x_8591:
[----:B------:R-:W-:Y:S05]  /*2a90*/  BSYNC B0 ;  /* 0x0000000000007941 */ /* 0x000fea0003800000 */
.L_x_8590:
[----:B------:R-:W0:Y:S02]  /*2aa0*/  FRND.F64.TRUNC R2, R2 ;  /* 0x0000000200027313 */ /* 0x000e24000030d800 */
[----:B0-----:R-:W-:Y:S01]  /*2ab0*/  STG.E.64 desc[UR4][R8.64], R2 ;  /* 0x0000000208007986 */ /* 0x001fe2000c101b04 */
[----:B------:R-:W-:Y:S05]  /*2ac0*/  EXIT ;  /* 0x000000000000794d */ /* 0x000fea0003800000 */
        .weak           $__internal_16_$__cuda_sm20_div_rn_f64_full
        .type           $__internal_16_$__cuda_sm20_div_rn_f64_full,@function
        .size           $__internal_16_$__cuda_sm20_div_rn_f64_full,(.L_x_22713 - $__internal_16_$__cuda_sm20_div_rn_f64_full)
$__internal_16_$__cuda_sm20_div_rn_f64_full:
[C---:B------:R-:W-:Y:S02]  /*2ad0*/  FSETP.GEU.AND P0, PT, |R5|.reuse, 1.469367938527859385e-39, PT ;  /* 0x001000000500780b */ /* 0x040fe40003f0e200 */
[C---:B------:R-:W-:Y:S02]  /*2ae0*/  LOP3.LUT R6, R5.reuse, 0x800fffff, RZ, 0xc0, !PT ;  /* 0x800fffff05067812 */ /* 0x040fe400078ec0ff */
[----:B------:R-:W-:Y:S02]  /*2af0*/  MOV R14, 0x1 ;  /* 0x00000001000e7802 */ /* 0x000fe40000000f00 */
[----:B------:R-:W-:Y:S01]  /*2b00*/  LOP3.LUT R7, R6, 0x3ff00000, RZ, 0xfc, !PT ;  /* 0x3ff0000006077812 */ /* 0x000fe200078efcff */
[----:B------:R-:W-:Y:S01]  /*2b10*/  IMAD.MOV.U32 R6, RZ, RZ, R4 ;  /* 0x000000ffff067224 */ /* 0x000fe200078e0004 */
[----:B------:R-:W-:Y:S02]  /*2b20*/  LOP3.LUT R16, R5, 0x7ff00000, RZ, 0xc0, !PT ;  /* 0x7ff0000005107812 */ /* 0x000fe400078ec0ff */
[----:B------:R-:W-:-:S03]  /*2b30*/  MOV R20, 0x1ca00000 ;  /* 0x1ca0000000147802 */ /* 0x000fc60000000f00 */
[----:B------:R-:W-:-:S06]  /*2b40*/  @!P0 DMUL R6, R4, 8.98846567431157953865e+307 ;  /* 0x7fe0000004068828 */ /* 0x000fcc0000000000 */
[----:B------:R-:W0:Y:S02]  /*2b50*/  MUFU.RCP64H R15, R7 ;  /* 0x00000007000f7308 */ /* 0x000e240000001800 */
[----:B0-----:R-:W-:-:S08]  /*2b60*/  DFMA R2, R14, -R6, 1 ;  /* 0x3ff000000e02742b */ /* 0x001fd00000000806 */
[----:B------:R-:W-:Y:S01]  /*2b70*/  DFMA R10, R2, R2, R2 ;  /* 0x00000002020a722b */ /* 0x000fe20000000002 */
[----:B------:R-:W-:Y:S01]  /*2b80*/  IMAD.U32 R3, RZ, RZ, UR7 ;  /* 0x00000007ff037e24 */ /* 0x000fe2000f8e00ff */
[----:B------:R-:W-:-:S04]  /*2b90*/  MOV R2, UR6 ;  /* 0x0000000600027c02 */ /* 0x000fc80008000f00 */
[----:B------:R-:W-:Y:S02]  /*2ba0*/  LOP3.LUT R21, R3, 0x7ff00000, RZ, 0xc0, !PT ;  /* 0x7ff0000003157812 */ /* 0x000fe400078ec0ff */
[----:B------:R-:W-:Y:S01]  /*2bb0*/  DFMA R14, R14, R10, R14 ;  /* 0x0000000a0e0e722b */ /* 0x000fe2000000000e */
[----:B------:R-:W-:Y:S01]  /*2bc0*/  IMAD.MOV.U32 R10, RZ, RZ, R2 ;  /* 0x000000ffff0a7224 */ /* 0x000fe200078e0002 */
[----:B------:R-:W-:Y:S02]  /*2bd0*/  ISETP.GE.U32.AND P1, PT, R21, R16, PT ;  /* 0x000000101500720c */ /* 0x000fe40003f26070 */
[----:B------:R-:W-:Y:S02]  /*2be0*/  MOV R22, R21 ;  /* 0x0000001500167202 */ /* 0x000fe40000000f00 */
[----:B------:R-:W-:Y:S02]  /*2bf0*/  SEL R11, R20, 0x63400000, !P1 ;  /* 0x63400000140b7807 */ /* 0x000fe40004800000 */
[----:B------:R-:W-:Y:S01]  /*2c00*/  DFMA R12, R14, -R6, 1 ;  /* 0x3ff000000e0c742b */ /* 0x000fe20000000806 */
[----:B------:R-:W-:-:S02]  /*2c10*/  FSETP.GEU.AND P1, PT, |R3|, 1.469367938527859385e-39, PT ;  /* 0x001000000300780b */ /* 0x000fc40003f2e200 */
[----:B------:R-:W-:-:S05]  /*2c20*/  LOP3.LUT R11, R11, 0x800fffff, R3, 0xf8, !PT ;  /* 0x800fffff0b0b7812 */ /* 0x000fca00078ef803 */
[----:B------:R-:W-:-:S06]  /*2c30*/  DFMA R12, R14, R12, R14 ;  /* 0x0000000c0e0c722b */ /* 0x000fcc000000000e */
[----:B------:R-:W-:Y:S05]  /*2c40*/  @P1 BRA `(.L_x_8592) ;  /* 0x0000000000201947 */ /* 0x000fea0003800000 */
[----:B------:R-:W-:-:S04]  /*2c50*/  LOP3.LUT R14, R5, 0x7ff00000, RZ, 0xc0, !PT ;  /* 0x7ff00000050e7812 */ /* 0x000fc800078ec0ff */
[----:B------:R-:W-:Y:S02]  /*2c60*/  ISETP.GE.U32.AND P1, PT, R21, R14, PT ;  /* 0x0000000e1500720c */ /* 0x000fe40003f26070 */
[----:B------:R-:W-:Y:S02]  /*2c70*/  MOV R14, RZ ;  /* 0x000000ff000e7202 */ /* 0x000fe40000000f00 */
[----:B------:R-:W-:-:S04]  /*2c80*/  SEL R15, R20, 0x63400000, !P1 ;  /* 0x63400000140f7807 */ /* 0x000fc80004800000 */
[----:B------:R-:W-:-:S04]  /*2c90*/  LOP3.LUT R15, R15, 0x80000000, R3, 0xf8, !PT ;  /* 0x800000000f0f7812 */ /* 0x000fc800078ef803 */
[----:B------:R-:W-:-:S06]  /*2ca0*/  LOP3.LUT R15, R15, 0x100000, RZ, 0xfc, !PT ;  /* 0x001000000f0f7812 */ /* 0x000fcc00078efcff */
[----:B------:R-:W-:-:S10]  /*2cb0*/  DFMA R10, R10, 2, -R14 ;  /* 0x400000000a0a782b */ /* 0x000fd4000000080e */
[----:B------:R-:W-:-:S07]  /*2cc0*/  LOP3.LUT R22, R11, 0x7ff00000, RZ, 0xc0, !PT ;  /* 0x7ff000000b167812 */ /* 0x000fce00078ec0ff */
.L_x_8592:
[----:B------:R-:W-:Y:S01]  /*2cd0*/  MOV R23, R16 ;  /* 0x0000001000177202 */ /* 0x000fe20000000f00 */
[----:B------:R-:W-:Y:S01]  /*2ce0*/  VIADD R24, R22, 0xffffffff ;  /* 0xffffffff16187836 */ /* 0x000fe20000000000 */
[----:B------:R-:W-:Y:S01]  /*2cf0*/  @!P0 LOP3.LUT R23, R7, 0x7ff00000, RZ, 0xc0, !PT ;  /* 0x7ff0000007178812 */ /* 0x000fe200078ec0ff */
[----:B------:R-:W-:Y:S01]  /*2d00*/  DMUL R14, R12, R10 ;  /* 0x0000000a0c0e7228 */ /* 0x000fe20000000000 */
[----:B------:R-:W-:Y:S02]  /*2d10*/  BSSY B2, `(.L_x_8593) ;  /* 0x0000037000027945 */ /* 0x000fe40003800000 */
[----:B------:R-:W-:Y:S02]  /*2d20*/  IADD3 R25, R23, -0x1, RZ ;  /* 0xffffffff17197810 */ /* 0x000fe40007ffe0ff */
        /* <DEDUP_REMOVED lines=22> */
[----:B------:R-:W-:Y:S01]  /*2e90*/  IMAD.MOV R5, RZ, RZ, -R2 ;  /* 0x000000ffff057224 */ /* 0x000fe200078e0a02 */
[----:B------:R-:W-:Y:S01]  /*2ea0*/  MOV R4, RZ ;  /* 0x000000ff00047202 */ /* 0x000fe20000000f00 */
        /* <DEDUP_REMOVED lines=8> */
.L_x_8594:
        /* <DEDUP_REMOVED lines=16> */
.L_x_8597:
[----:B------:R-:W-:Y:S01]  /*3030*/  LOP3.LUT R13, R5, 0x80000, RZ, 0xfc, !PT ;  /* 0x00080000050d7812 */ /* 0x000fe200078efcff */
[----:B------:R-:W-:Y:S01]  /*3040*/  IMAD.MOV.U32 R12, RZ, RZ, R4 ;  /* 0x000000ffff0c7224 */ /* 0x000fe200078e0004 */
[----:B------:R-:W-:Y:S06]  /*3050*/  BRA `(.L_x_8595) ;  /* 0x0000000000087947 */ /* 0x000fec0003800000 */
.L_x_8596:
[----:B------:R-:W-:Y:S02]  /*3060*/  LOP3.LUT R13, R3, 0x80000, RZ, 0xfc, !PT ;  /* 0x00080000030d7812 */ /* 0x000fe400078efcff */
[----:B------:R-:W-:-:S07]  /*3070*/  MOV R12, R2 ;  /* 0x00000002000c7202 */ /* 0x000fce0000000f00 */
.L_x_8595:
[----:B------:R-:W-:Y:S05]  /*3080*/  BSYNC B2 ;  /* 0x0000000000027941 */ /* 0x000fea0003800000 */
.L_x_8593:
[----:B------:R-:W-:Y:S01]  /*3090*/  HFMA2.MMA R3, -RZ, RZ, 0, 0 ;  /* 0x00000000ff037435 */ /* 0x000fe200000001ff */
[----:B------:R-:W-:-:S05]  /*30a0*/  MOV R2, R18 ;  /* 0x0000001200027202 */ /* 0x000fca0000000f00 */
[----:B------:R-:W-:Y:S05]  /*30b0*/  RET.REL.NODEC R2 `(_ZN2at6native18elementwise_kernelILi128ELi2EZNS0_22gpu_kernel_impl_nocastINS0_13AUnaryFunctorIdddZZZNS0_15binary_internal21div_trunc_kernel_cudaERNS_18TensorIteratorBaseEENKUlvE1_clEvENKUlvE_clEvEUlddE_EEEEvS6_RKT_EUliE_EEviT1_) ;  /* 0xffffffcc02d07950 */ /* 0x000fea0003c3ffff */
.L_x_8598:
        /* <DEDUP_REMOVED lines=12> */
.L_x_22713:


//--------------------- .text._ZN2at6native27unrolled_elementwise_kernelINS0_13AUnaryFunctorIdddZZZNS0_15binary_internal21div_trunc_kernel_cudaERNS_18TensorIteratorBaseEENKUlvE1_clEvENKUlvE_clEvEUlddE_EESt5arrayIPcLm2EELi4E23TrivialOffsetCalculatorILi1EjESE_NS0_6memory15LoadWithoutCastENSF_16StoreWithoutCastEEEviT_T0_T2_T3_T4_T5_ --------------------------
	.section	.text._ZN2at6native27unrolled_elementwise_kernelINS0_13AUnaryFunctorIdddZZZNS0_15binary_internal21div_trunc_kernel_cudaERNS_18TensorIteratorBaseEENKUlvE1_clEvENKUlvE_clEvEUlddE_EESt5arrayIPcLm2EELi4E23TrivialOffsetCalculatorILi1EjESE_NS0_6memory15LoadWithoutCastENSF_16StoreWithoutCastEEEviT_T0_T2_T3_T4_T5_,"ax",@progbits
	.align	128
        .global         _ZN2at6native27unrolled_elementwise_kernelINS0_13AUnaryFunctorIdddZZZNS0_15binary_internal21div_trunc_kernel_cudaERNS_18TensorIteratorBaseEENKUlvE1_clEvENKUlvE_clEvEUlddE_EESt5arrayIPcLm2EELi4E23TrivialOffsetCalculatorILi1EjESE_NS0_6memory15LoadWithoutCastENSF_16StoreWithoutCastEEEviT_T0_T2_T3_T4_T5_
        .type           _ZN2at6native27unrolled_elementwise_kernelINS0_13AUnaryFunctorIdddZZZNS0_15binary_internal21div_trunc_kernel_cudaERNS_18TensorIteratorBaseEENKUlvE1_clEvENKUlvE_clEvEUlddE_EESt5arrayIPcLm2EELi4E23TrivialOffsetCalculatorILi1EjESE_NS0_6memory15LoadWithoutCastENSF_16StoreWithoutCastEEEviT_T0_T2_T3_T4_T5_,@function
        .size           _ZN2at6native27unrolled_elementwise_kernelINS0_13AUnaryFunctorIdddZZZNS0_15binary_internal21div_trunc_kernel_cudaERNS_18TensorIteratorBaseEENKUlvE1_clEvENKUlvE_clEvEUlddE_EESt5arrayIPcLm2EELi4E23TrivialOffsetCalculatorILi1EjESE_NS0_6memory15LoadWithoutCastENSF_16StoreWithoutCastEEEviT_T0_T2_T3_T4_T5_,(.L_x_22714 - _ZN2at6native27unrolled_elementwise_kernelINS0_13AUnaryFunctorIdddZZZNS0_15binary_internal21div_trunc_kernel_cudaERNS_18TensorIteratorBaseEENKUlvE1_clEvENKUlvE_clEvEUlddE_EESt5arrayIPcLm2EELi4E23TrivialOffsetCalculatorILi1EjESE_NS0_6memory15LoadWithoutCastENSF_16StoreWithoutCastEEEviT_T0_T2_T3_T4_T5_)
        .other          _ZN2at6native27unrolled_elementwise_kernelINS0_13AUnaryFunctorIdddZZZNS0_15binary_internal21div_trunc_kernel_cudaERNS_18TensorIteratorBaseEENKUlvE1_clEvENKUlvE_clEvEUlddE_EESt5arrayIPcLm2EELi4E23TrivialOffsetCalculatorILi1EjESE_NS0_6memory15LoadWithoutCastENSF_16StoreWithoutCastEEEviT_T0_T2_T3_T4_T5_,@"STO_CUDA_ENTRY STV_DEFAULT"
_ZN2at6native27unrolled_elementwise_kernelINS0_13AUnaryFunctorIdddZZZNS0_15binary_internal21div_trunc_kernel_cudaERNS_18TensorIteratorBaseEENKUlvE1_clEvENKUlvE_clEvEUlddE_EESt5arrayIPcLm2EELi4E23TrivialOffsetCalculatorILi1EjESE_NS0_6memory15LoadWithoutCastENSF_16StoreWithoutCastEEEviT_T0_T2_T3_T4_T5_:
.text._ZN2at6native27unrolled_elementwise_kernelINS0_13AUnaryFunctorIdddZZZNS0_15binary_internal21div_trunc_kernel_cudaERNS_18TensorIteratorBaseEENKUlvE1_clEvENKUlvE_clEvEUlddE_EESt5arrayIPcLm2EELi4E23TrivialOffsetCalculatorILi1EjESE_NS0_6memory15LoadWithoutCastENSF_16StoreWithoutCastEEEviT_T0_T2_T3_T4_T5_:
[----:B------:R-:W-:Y:S01]  /*0000*/  LDC R1, c[0x0][0x28] ;  /* 0x00000a00ff017b82 */ /* 0x000fe20000000800 */
[----:B------:R-:W0:Y:S07]  /*0010*/  S2R R0, SR_CTAID.X ;  /* 0x0000000000007919 */ /* 0x000e2e0000002500 */
[----:B------:R-:W0:Y:S01]  /*0020*/  LDC R3, c[0x0][0x210] ;  /* 0x00008400ff037b82 */ /* 0x000e220000000800 */
[----:B------:R-:W-:Y:S01]  /*0030*/  ULDC.64 UR4, c[0x0][0x208] ;  /* 0x0000820000047ab9 */ /* 0x000fe20000000a00 */
        /* <DEDUP_REMOVED lines=21> */
[----:B------:R1:W5:Y:S11]  /*0190*/  @!P0 LDG.E.64 R12, desc[UR4][R16.64] ;  /* 0x00000004100c8981 */ /* 0x000376000c1e1b00 */
[----:B------:R-:W2:Y:S01]  /*01a0*/  @!P2 LDC.64 R14, c[0x0][0x230] ;  /* 0x00008c00ff0eab82 */ /* 0x000ea20000000a00 */
[----:B------:R-:W-:-:S02]  /*01b0*/  @!P2 IMAD R11, R0, 0x200, R11 ;  /* 0x00000200000ba824 */ /* 0x000fc400078e020b */
[----:B0-----:R-:W-:Y:S01]  /*01c0*/  @!P3 IMAD.WIDE.U32 R18, R19, 0x8, R6 ;  /* 0x000000081312b825 */ /* 0x001fe200078e0006 */
[----:B------:R-:W-:-:S06]  /*01d0*/  CS2R R6, SRZ ;  /* 0x0000000000067805 */ /* 0x000fcc000001ff00 */
[----:B------:R1:W5:Y:S01]  /*01e0*/  @!P1 LDG.E.64 R6, desc[UR4][R2.64] ;  /* 0x0000000402069981 */ /* 0x000362000c1e1b00 */
[----:B--2---:R-:W-:Y:S01]  /*01f0*/  @!P2 IMAD.WIDE.U32 R14, R11, 0x8, R14 ;  /* 0x000000080b0ea825 */ /* 0x004fe200078e000e */
[----:B------:R-:W-:-:S04]  /*0200*/  CS2R R10, SRZ ;  /* 0x00000000000a7805 */ /* 0x000fc8000001ff00 */
[----:B------:R1:W5:Y:S04]  /*0210*/  @!P2 LDG.E.64 R4, desc[UR4][R14.64] ;  /* 0x000000040e04a981 */ /* 0x000368000c1e1b00 */
[----:B------:R1:W5:Y:S01]  /*0220*/  @!P3 LDG.E.64 R10, desc[UR4][R18.64] ;  /* 0x00000004120ab981 */ /* 0x000362000c1e1b00 */
[----:B------:R-:W-:Y:S04]  /*0230*/  BSSY B0, `(.L_x_8599) ;  /* 0x0000019000007945 */ /* 0x000fe80003800000 */
[----:B------:R-:W-:Y:S05]  /*0240*/  @P1 BRA `(.L_x_8600) ;  /* 0x00000000005c1947 */ /* 0x000fea0003800000 */
[----:B-1---5:R-:W0:Y:S01]  /*0250*/  MUFU.RCP64H R3, R7 ;  /* 0x0000000700037308 */ /* 0x022e220000001800 */
        /* <DEDUP_REMOVED lines=19> */
[----:B------:R-:W-:Y:S05]  /*0390*/  CALL.REL.NOINC `($__internal_17_$__cuda_sm20_div_rn_f64_full) ;  /* 0x0000000400c87944 */ /* 0x000fea0003c00000 */
.L_x_8602:
[----:B------:R-:W-:Y:S05]  /*03a0*/  BSYNC B1 ;  /* 0x0000000000017941 */ /* 0x000fea0003800000 */
.L_x_8601:
[----:B------:R0:W2:Y:S02]  /*03b0*/  FRND.F64.TRUNC R6, R2 ;  /* 0x0000000200067313 */ /* 0x0000a4000030d800 */
.L_x_8600:
[----:B------:R-:W-:Y:S05]  /*03c0*/  BSYNC B0 ;  /* 0x0000000000007941 */ /* 0x000fea0003800000 */
.L_x_8599:
[----:B01----:R-:W-:Y:S01]  /*03d0*/  VIADD R3, R9, 0x80 ;  /* 0x0000008009037836 */ /* 0x003fe20000000000 */
[----:B------:R-:W-:Y:S04]  /*03e0*/  BSSY B0, `(.L_x_8603) ;  /* 0x000001a000007945 */ /* 0x000fe80003800000 */
[----:B------:R-:W-:-:S13]  /*03f0*/  ISETP.GE.AND P0, PT, R3, R8, PT ;  /* 0x000000080300720c */ /* 0x000fda0003f06270 */
[----:B------:R-:W-:Y:S05]  /*0400*/  @P0 BRA `(.L_x_8604) ;  /* 0x00000000005c0947 */ /* 0x000fea0003800000 */
[----:B-----5:R-:W0:Y:S01]  /*0410*/  MUFU.RCP64H R3, R13 ;  /* 0x0000000d00037308 */ /* 0x020e220000001800 */
        /* <DEDUP_REMOVED lines=17> */
[----:B------:R-:W-:Y:S02]  /*0530*/  MOV R15, R13 ;  /* 0x0000000d000f7202 */ /* 0x000fe40000000f00 */
[----:B------:R-:W-:-:S07]  /*0540*/  MOV R26, 0x560 ;  /* 0x00000560001a7802 */ /* 0x000fce0000000f00 */
[----:B--2---:R-:W-:Y:S05]  /*0550*/  CALL.REL.NOINC `($__internal_17_$__cuda_sm20_div_rn_f64_full) ;  /* 0x0000000400587944 */ /* 0x004fea0003c00000 */
.L_x_8606:
[----:B------:R-:W-:Y:S05]  /*0560*/  BSYNC B1 ;  /* 0x0000000000017941 */ /* 0x000fea0003800000 */
.L_x_8605:
[----:B------:R0:W1:Y:S02]  /*0570*/  FRND.F64.TRUNC R12, R2 ;  /* 0x00000002000c7313 */ /* 0x000064000030d800 */
.L_x_8604:
[----:B------:R-:W-:Y:S05]  /*0580*/  BSYNC B0 ;  /* 0x0000000000007941 */ /* 0x000fea0003800000 */
.L_x_8603:
[----:B0-----:R-:W-:Y:S01]  /*0590*/  VIADD R3, R9, 0x100 ;  /* 0x0000010009037836 */ /* 0x001fe20000000000 */
[----:B------:R-:W-:Y:S04]  /*05a0*/  BSSY B0, `(.L_x_8607) ;  /* 0x000001a000007945 */ /* 0x000fe80003800000 */
[----:B------:R-:W-:-:S13]  /*05b0*/  ISETP.GE.AND P0, PT, R3, R8, PT ;  /* 0x000000080300720c */ /* 0x000fda0003f06270 */
[----:B------:R-:W-:Y:S05]  /*05c0*/  @P0 BRA `(.L_x_8608) ;  /* 0x00000000005c0947 */ /* 0x000fea0003800000 */
[----:B-----5:R-:W0:Y:S01]  /*05d0*/  MUFU.RCP64H R3, R11 ;  /* 0x0000000b00037308 */ /* 0x020e220000001800 */
[----:B------:R-:W-:Y:S01]  /*05e0*/  IMAD.MOV.U32 R2, RZ, RZ, 0x1 ;  /* 0x00000001ff027424 */ /* 0x000fe200078e00ff */
[----:B------:R-:W-:Y:S01]  /*05f0*/  ULDC.64 UR8, c[0x0][0x220] ;  /* 0x0000880000087ab9 */ /* 0x000fe20000000a00 */
[----:B------:R-:W3:Y:S01]  /*0600*/  LDC R18, c[0x0][0x224] ;  /* 0x00008900ff127b82 */ /* 0x000ee20000000800 */
[----:B------:R-:W-:Y:S03]  /*0610*/  BSSY B1, `(.L_x_8609) ;  /* 0x0000011000017945 */ /* 0x000fe60003800000 */
[----:B0-----:R-:W-:-:S08]  /*0620*/  DFMA R14, R2, -R10, 1 ;  /* 0x3ff00000020e742b */ /* 0x001fd0000000080a */
[----:B------:R-:W-:Y:S01]  /*0630*/  DFMA R14, R14, R14, R14 ;  /* 0x0000000e0e0e722b */ /* 0x000fe2000000000e */
[----:B---3--:R-:W-:-:S07]  /*0640*/  FSETP.GEU.AND P2, PT, |R18|, 6.5827683646048100446e-37, PT ;  /* 0x036000001200780b */ /* 0x008fce0003f4e200 */
        /* <DEDUP_REMOVED lines=12> */
[----:B-12---:R-:W-:Y:S05]  /*0710*/  CALL.REL.NOINC `($__internal_17_$__cuda_sm20_div_rn_f64_full) ;  /* 0x0000000000e87944 */ /* 0x006fea0003c00000 */
.L_x_8610:
[----:B------:R-:W-:Y:S05]  /*0720*/  BSYNC B1 ;  /* 0x0000000000017941 */ /* 0x000fea0003800000 */
.L_x_8609:
[----:B------:R0:W3:Y:S02]  /*0730*/  FRND.F64.TRUNC R10, R2 ;  /* 0x00000002000a7313 */ /* 0x0000e4000030d800 */
.L_x_8608:
[----:B------:R-:W-:Y:S05]  /*0740*/  BSYNC B0 ;  /* 0x0000000000007941 */ /* 0x000fea0003800000 */
.L_x_8607:
[----:B0-----:R-:W-:Y:S01]  /*0750*/  VIADD R3, R9, 0x180 ;  /* 0x0000018009037836 */ /* 0x001fe20000000000 */
[----:B------:R-:W-:Y:S04]  /*0760*/  BSSY B0, `(.L_x_8611) ;  /* 0x000001a000007945 */ /* 0x000fe80003800000 */
[----:B------:R-:W-:-:S13]  /*0770*/  ISETP.GE.AND P0, PT, R3, R8, PT ;  /* 0x000000080300720c */ /* 0x000fda0003f06270 */
[----:B------:R-:W-:Y:S05]  /*0780*/  @P0 BRA `(.L_x_8612) ;  /* 0x00000000005c0947 */ /* 0x000fea0003800000 */
[----:B-----5:R-:W0:Y:S01]  /*0790*/  MUFU.RCP64H R3, R5 ;  /* 0x0000000500037308 */ /* 0x020e220000001800 */
[----:B------:R-:W-:Y:S01]  /*07a0*/  IMAD.MOV.U32 R2, RZ, RZ, 0x1 ;  /* 0x00000001ff027424 */ /* 0x000fe200078e00ff */
[----:B------:R-:W-:Y:S01]  /*07b0*/  ULDC.64 UR8, c[0x0][0x220] ;  /* 0x0000880000087ab9 */ /* 0x000fe20000000a00 */
[----:B------:R-:W4:Y:S01]  /*07c0*/  LDC R18, c[0x0][0x224] ;  /* 0x00008900ff127b82 */ /* 0x000f220000000800 */
[----:B------:R-:W-:Y:S03]  /*07d0*/  BSSY B1, `(.L_x_8613) ;  /* 0x0000011000017945 */ /* 0x000fe60003800000 */
[----:B0-----:R-:W-:-:S08]  /*07e0*/  DFMA R14, R2, -R4, 1 ;  /* 0x3ff00000020e742b */ /* 0x001fd00000000804 */
[----:B------:R-:W-:Y:S01]  /*07f0*/  DFMA R14, R14, R14, R14 ;  /* 0x0000000e0e0e722b */ /* 0x000fe2000000000e */
[----:B----4-:R-:W-:-:S07]  /*0800*/  FSETP.GEU.AND P2, PT, |R18|, 6.5827683646048100446e-37, PT ;  /* 0x036000001200780b */ /* 0x010fce0003f4e200 */
        /* <DEDUP_REMOVED lines=12> */
[----:B-123--:R-:W-:Y:S05]  /*08d0*/  CALL.REL.NOINC `($__internal_17_$__cuda_sm20_div_rn_f64_full) ;  /* 0x0000000000787944 */ /* 0x00efea0003c00000 */
.L_x_8614:
[----:B------:R-:W-:Y:S05]  /*08e0*/  BSYNC B1 ;  /* 0x0000000000017941 */ /* 0x000fea0003800000 */
.L_x_8613:
[----:B------:R-:W0:Y:S02]  /*08f0*/  FRND.F64.TRUNC R2, R2 ;  /* 0x0000000200027313 */ /* 0x000e24000030d800 */
.L_x_8612:
[----:B------:R-:W-:Y:S05]  /*0900*/  BSYNC B0 ;  /* 0x0000000000007941 */ /* 0x000fea0003800000 */
.L_x_8611:
[----:B------:R-:W4:Y:S01]  /*0910*/  @!P1 S2R R15, SR_TID.X ;  /* 0x00000000000f9919 */ /* 0x000f220000002100 */
[----:B-----5:R-:W1:Y:S01]  /*0920*/  @!P1 LDC.64 R4, c[0x0][0x228] ;  /* 0x00008a00ff049b82 */ /* 0x020e620000000a00 */
[----:B------:R-:W-:Y:S01]  /*0930*/  BSSY B0, `(.L_x_8615) ;  /* 0x0000011000007945 */ /* 0x000fe20003800000 */
[----:B----4-:R-:W-:Y:S02]  /*0940*/  @!P1 VIADD R9, R15, 0x80 ;  /* 0x000000800f099836 */ /* 0x010fe40000000000 */
[----:B------:R-:W-:-:S03]  /*0950*/  @!P1 IMAD R15, R0, 0x200, R15 ;  /* 0x00000200000f9824 */ /* 0x000fc600078e020f */
[----:B------:R-:W-:Y:S01]  /*0960*/  ISETP.GE.AND P0, PT, R9, R8, PT ;  /* 0x000000080900720c */ /* 0x000fe20003f06270 */
[----:B-1----:R-:W-:-:S05]  /*0970*/  @!P1 IMAD.WIDE.U32 R4, R15, 0x8, R4 ;  /* 0x000000080f049825 */ /* 0x002fca00078e0004 */
[----:B--2---:R1:W-:Y:S07]  /*0980*/  @!P1 STG.E.64 desc[UR4][R4.64], R6 ;  /* 0x0000000604009986 */ /* 0x0043ee000c101b04 */
[----:B------:R-:W-:Y:S05]  /*0990*/  @P0 BRA `(.L_x_8616) ;  /* 0x0000000000280947 */ /* 0x000fea0003800000 */
[----:B-1----:R-:W1:Y:S01]  /*09a0*/  LDC.64 R6, c[0x0][0x228] ;  /* 0x00008a00ff067b82 */ /* 0x002e620000000a00 */
[----:B------:R-:W-:Y:S01]  /*09b0*/  LEA R5, R0, R9, 0x9 ;  /* 0x0000000900057211 */ /* 0x000fe200078e48ff */
[----:B------:R-:W-:-:S05]  /*09c0*/  VIADD R9, R9, 0x80 ;  /* 0x0000008009097836 */ /* 0x000fca0000000000 */
[----:B------:R-:W-:-:S13]  /*09d0*/  ISETP.GE.AND P0, PT, R9, R8, PT ;  /* 0x000000080900720c */ /* 0x000fda0003f06270 */
[----:B------:R-:W-:Y:S02]  /*09e0*/  @!P0 IMAD R15, R0, 0x200, R9 ;  /* 0x00000200000f8824 */ /* 0x000fe400078e0209 */
[----:B------:R-:W-:Y:S02]  /*09f0*/  @!P0 VIADD R9, R9, 0x80 ;  /* 0x0000008009098836 */ /* 0x000fe40000000000 */
[----:B-1----:R-:W-:-:S04]  /*0a00*/  IMAD.WIDE.U32 R4, R5, 0x8, R6 ;  /* 0x0000000805047825 */ /* 0x002fc800078e0006 */
[----:B------:R-:W-:Y:S01]  /*0a10*/  @!P0 IMAD.WIDE.U32 R6, R15, 0x8, R6 ;  /* 0x000000080f068825 */ /* 0x000fe200078e0006 */
[----:B------:R2:W-:Y:S04]  /*0a20*/  STG.E.64 desc[UR4][R4.64], R12 ;  /* 0x0000000c04007986 */ /* 0x0005e8000c101b04 */
[----:B---3--:R2:W-:Y:S02]  /*0a30*/  @!P0 STG.E.64 desc[UR4][R6.64], R10 ;  /* 0x0000000a06008986 */ /* 0x0085e4000c101b04 */
.L_x_8616:
[----:B------:R-:W-:Y:S05]  /*0a40*/  BSYNC B0 ;  /* 0x0000000000007941 */ /* 0x000fea0003800000 */
.L_x_8615:
[----:B------:R-:W-:-:S13]  /*0a50*/  ISETP.GE.AND P0, PT, R9, R8, PT ;  /* 0x000000080900720c */ /* 0x000fda0003f06270 */
[----:B------:R-:W-:Y:S05]  /*0a60*/  @P0 EXIT ;  /* 0x000000000000094d */ /* 0x000fea0003800000 */
[----:B-12---:R-:W1:Y:S01]  /*0a70*/  LDC.64 R4, c[0x0][0x228] ;  /* 0x00008a00ff047b82 */ /* 0x006e620000000a00 */
[----:B------:R-:W-:-:S04]  /*0a80*/  IMAD R9, R0, 0x200, R9 ;  /* 0x0000020000097824 */ /* 0x000fc800078e0209 */
[----:B-1----:R-:W-:-:S05]  /*0a90*/  IMAD.WIDE.U32 R4, R9, 0x8, R4 ;  /* 0x0000000809047825 */ /* 0x002fca00078e0004 */
[----:B0-----:R-:W-:Y:S01]  /*0aa0*/  STG.E.64 desc[UR4][R4.64], R2 ;  /* 0x0000000204007986 */ /* 0x001fe2000c101b04 */
[----:B------:R-:W-:Y:S05]  /*0ab0*/  EXIT ;  /* 0x000000000000794d */ /* 0x000fea0003800000 */
        .weak           $__internal_17_$__cuda_sm20_div_rn_f64_full
        .type           $__internal_17_$__cuda_sm20_div_rn_f64_full,@function
        .size           $__internal_17_$__cuda_sm20_div_rn_f64_full,(.L_x_22714 - $__internal_17_$__cuda_sm20_div_rn_f64_full)
$__internal_17_$__cuda_sm20_div_rn_f64_full:
[C---:B------:R-:W-:Y:S01]  /*0ac0*/  FSETP.GEU.AND P0, PT, |R15|.reuse, 1.469367938527859385e-39, PT ;  /* 0x001000000f00780b */ /* 0x040fe20003f0e200 */
[----:B------:R-:W-:Y:S01]  /*0ad0*/  IMAD.MOV.U32 R20, RZ, RZ, 0x1 ;  /* 0x00000001ff147424 */ /* 0x000fe200078e00ff */
[C---:B------:R-:W-:Y:S01]  /*0ae0*/  LOP3.LUT R16, R15.reuse, 0x800fffff, RZ, 0xc0, !PT ;  /* 0x800fffff0f107812 */ /* 0x040fe200078ec0ff */
[----:B------:R-:W-:Y:S01]  /*0af0*/  IMAD.MOV.U32 R28, RZ, RZ, 0x1ca00000 ;  /* 0x1ca00000ff1c7424 */ /* 0x000fe200078e00ff */
[----:B------:R-:W-:Y:S02]  /*0b00*/  LOP3.LUT R24, R15, 0x7ff00000, RZ, 0xc0, !PT ;  /* 0x7ff000000f187812 */ /* 0x000fe400078ec0ff */
[----:B------:R-:W-:Y:S01]  /*0b10*/  LOP3.LUT R17, R16, 0x3ff00000, RZ, 0xfc, !PT ;  /* 0x3ff0000010117812 */ /* 0x000fe200078efcff */
[----:B------:R-:W-:-:S06]  /*0b20*/  IMAD.MOV.U32 R16, RZ, RZ, R14 ;  /* 0x000000ffff107224 */ /* 0x000fcc00078e000e */
[----:B------:R-:W-:-:S06]  /*0b30*/  @!P0 DMUL R16, R14, 8.98846567431157953865e+307 ;  /* 0x7fe000000e108828 */ /* 0x000fcc0000000000 */
[----:B------:R-:W0:Y:S02]  /*0b40*/  MUFU.RCP64H R21, R17 ;  /* 0x0000001100157308 */ /* 0x000e240000001800 */
[----:B0-----:R-:W-:-:S08]  /*0b50*/  DFMA R2, R20, -R16, 1 ;  /* 0x3ff000001402742b */ /* 0x001fd00000000810 */
[----:B------:R-:W-:Y:S01]  /*0b60*/  DFMA R18, R2, R2, R2 ;  /* 0x000000020212722b */ /* 0x000fe20000000002 */
[----:B------:R-:W-:Y:S02]  /*0b70*/  IMAD.U32 R3, RZ, RZ, UR7 ;  /* 0x00000007ff037e24 */ /* 0x000fe4000f8e00ff */
[----:B------:R-:W-:-:S03]  /*0b80*/  IMAD.U32 R2, RZ, RZ, UR6 ;  /* 0x00000006ff027e24 */ /* 0x000fc6000f8e00ff */
[----:B------:R-:W-:Y:S02]  /*0b90*/  LOP3.LUT R27, R3, 0x7ff00000, RZ, 0xc0, !PT ;  /* 0x7ff00000031b7812 */ /* 0x000fe400078ec0ff */
[----:B------:R-:W-:Y:S01]  /*0ba0*/  DFMA R20, R20, R18, R20 ;  /* 0x000000121414722b */ /* 0x000fe20000000014 */
[----:B------:R-:W-:Y:S02]  /*0bb0*/  MOV R18, R2 ;  /* 0x0000000200127202 */ /* 0x000fe40000000f00 */
[----:B------:R-:W-:Y:S01]  /*0bc0*/  ISETP.GE.U32.AND P2, PT, R27, R24, PT ;  /* 0x000000181b00720c */ /* 0x000fe20003f46070 */
[----:B------:R-:W-:-:S03]  /*0bd0*/  IMAD.MOV.U32 R30, RZ, RZ, R27 ;  /* 0x000000ffff1e7224 */ /* 0x000fc600078e001b */
[----:B------:R-:W-:Y:S01]  /*0be0*/  SEL R19, R28, 0x63400000, !P2 ;  /* 0x634000001c137807 */ /* 0x000fe20005000000 */
[----:B------:R-:W-:Y:S01]  /*0bf0*/  DFMA R22, R20, -R16, 1 ;  /* 0x3ff000001416742b */ /* 0x000fe20000000810 */
[----:B------:R-:W-:Y:S02]  /*0c00*/  FSETP.GEU.AND P2, PT, |R3|, 1.469367938527859385e-39, PT ;  /* 0x001000000300780b */ /* 0x000fe40003f4e200 */
[----:B------:R-:W-:-:S05]  /*0c10*/  LOP3.LUT R19, R19, 0x800fffff, R3, 0xf8, !PT ;  /* 0x800fffff13137812 */ /* 0x000fca00078ef803 */
[----:B------:R-:W-:-:S06]  /*0c20*/  DFMA R20, R20, R22, R20 ;  /* 0x000000161414722b */ /* 0x000fcc0000000014 */
[----:B------:R-:W-:Y:S05]  /*0c30*/  @P2 BRA `(.L_x_8617) ;  /* 0x0000000000202947 */ /* 0x000fea0003800000 */
        /* <DEDUP_REMOVED lines=8> */
.L_x_8617:
[----:B------:R-:W-:Y:S01]  /*0cc0*/  IMAD.MOV.U32 R29, RZ, RZ, R24 ;  /* 0x000000ffff1d7224 */ /* 0x000fe200078e0018 */
[----:B------:R-:W-:Y:S01]  /*0cd0*/  @!P0 LOP3.LUT R29, R17, 0x7ff00000, RZ, 0xc0, !PT ;  /* 0x7ff00000111d8812 */ /* 0x000fe200078ec0ff */
[----:B------:R-:W-:Y:S01]  /*0ce0*/  VIADD R31, R30, 0xffffffff ;  /* 0xffffffff1e1f7836 */ /* 0x000fe20000000000 */
[----:B------:R-:W-:Y:S01]  /*0cf0*/  DMUL R22, R20, R18 ;  /* 0x0000001214167228 */ /* 0x000fe20000000000 */
[----:B------:R-:W-:Y:S03]  /*0d00*/  BSSY B2, `(.L_x_8618) ;  /* 0x0000037000027945 */ /* 0x000fe60003800000 */
[----:B------:R-:W-:Y:S01]  /*0d10*/  ISETP.GT.U32.AND P0, PT, R31, 0x7feffffe, PT ;  /* 0x7feffffe1f00780c */ /* 0x000fe20003f04070 */
[----:B------:R-:W-:-:S03]  /*0d20*/  VIADD R31, R29, 0xffffffff ;  /* 0xffffffff1d1f7836 */ /* 0x000fc60000000000 */
[----:B------:R-:W-:Y:S02]  /*0d30*/  DFMA R24, R22, -R16, R18 ;  /* 0x800000101618722b */ /* 0x000fe40000000012 */
[----:B------:R-:W-:-:S06]  /*0d40*/  ISETP.GT.U32.OR P0, PT, R31, 0x7feffffe, P0 ;  /* 0x7feffffe1f00780c */ /* 0x000fcc0000704470 */
[----:B------:R-:W-:-:S07]  /*0d50*/  DFMA R24, R20, R24, R22 ;  /* 0x000000181418722b */ /* 0x000fce0000000016 */
        /* <DEDUP_REMOVED lines=28> */
.L_x_8619:
        /* <DEDUP_REMOVED lines=16> */
.L_x_8622:
[----:B------:R-:W-:Y:S01]  /*1020*/  LOP3.LUT R21, R15, 0x80000, RZ, 0xfc, !PT ;  /* 0x000800000f157812 */ /* 0x000fe200078efcff */
[----:B------:R-:W-:Y:S01]  /*1030*/  IMAD.MOV.U32 R20, RZ, RZ, R14 ;  /* 0x000000ffff147224 */ /* 0x000fe200078e000e */
[----:B------:R-:W-:Y:S06]  /*1040*/  BRA `(.L_x_8620) ;  /* 0x0000000000087947 */ /* 0x000fec0003800000 */
.L_x_8621:
[----:B------:R-:W-:Y:S01]  /*1050*/  LOP3.LUT R21, R3, 0x80000, RZ, 0xfc, !PT ;  /* 0x0008000003157812 */ /* 0x000fe200078efcff */
[----:B------:R-:W-:-:S07]  /*1060*/  IMAD.MOV.U32 R20, RZ, RZ, R2 ;  /* 0x000000ffff147224 */ /* 0x000fce00078e0002 */
.L_x_8620:
[----:B------:R-:W-:Y:S05]  /*1070*/  BSYNC B2 ;  /* 0x0000000000027941 */ /* 0x000fea0003800000 */
.L_x_8618:
[----:B------:R-:W-:Y:S02]  /*1080*/  IMAD.MOV.U32 R27, RZ, RZ, 0x0 ;  /* 0x00000000ff1b7424 */ /* 0x000fe400078e00ff */
[----:B------:R-:W-:Y:S02]  /*1090*/  IMAD.MOV.U32 R2, RZ, RZ, R20 ;  /* 0x000000ffff027224 */ /* 0x000fe400078e0014 */
[----:B------:R-:W-:Y:S01]  /*10a0*/  IMAD.MOV.U32 R3, RZ, RZ, R21 ;  /* 0x000000ffff037224 */ /* 0x000fe200078e0015 */
[----:B------:R-:W-:Y:S06]  /*10b0*/  RET.REL.NODEC R26 `(_ZN2at6native27unrolled_elementwise_kernelINS0_13AUnaryFunctorIdddZZZNS0_15binary_internal21div_trunc_kernel_cudaERNS_18TensorIteratorBaseEENKUlvE1_clEvENKUlvE_clEvEUlddE_EESt5arrayIPcLm2EELi4E23TrivialOffsetCalculatorILi1EjESE_NS0_6memory15LoadWithoutCastENSF_16StoreWithoutCastEEEviT_T0_T2_T3_T4_T5_) ;  /* 0xffffffec1ad07950 */ /* 0x000fec0003c3ffff */
.L_x_8623:
        /* <DEDUP_REMOVED lines=12> */
.L_x_22714:


//--------------------- .text._ZN2at6native29vectorized_elementwise_kernelILi2ENS0_13AUnaryFunctorIdddZZZNS0_15binary_internal21div_trunc_kernel_cudaERNS_18TensorIteratorBaseEENKUlvE1_clEvENKUlvE_clEvEUlddE_EESt5arrayIPcLm2EEEEviT0_T1_ --------------------------
	.section	.text._ZN2at6native29vectorized_elementwise_kernelILi2ENS0_13AUnaryFunctorIdddZZZNS0_15binary_internal21div_trunc_kernel_cudaERNS_18TensorIteratorBaseEENKUlvE1_clEvENKUlvE_clEvEUlddE_EESt5arrayIPcLm2EEEEviT0_T1_,"ax",@progbits
	.align	128
        .global         _ZN2at6native29vectorized_elementwise_kernelILi2ENS0_13AUnaryFunctorIdddZZZNS0_15binary_internal21div_trunc_kernel_cudaERNS_18TensorIteratorBaseEENKUlvE1_clEvENKUlvE_clEvEUlddE_EESt5arrayIPcLm2EEEEviT0_T1_
        .type           _ZN2at6native29vectorized_elementwise_kernelILi2ENS0_13AUnaryFunctorIdddZZZNS0_15binary_internal21div_trunc_kernel_cudaERNS_18TensorIteratorBaseEENKUlvE1_clEvENKUlvE_clEvEUlddE_EESt5arrayIPcLm2EEEEviT0_T1_,@function
        .size           _ZN2at6native29vectorized_elementwise_kernelILi2ENS0_13AUnaryFunctorIdddZZZNS0_15binary_internal21div_trunc_kernel_cudaERNS_18TensorIteratorBaseEENKUlvE1_clEvENKUlvE_clEvEUlddE_EESt5arrayIPcLm2EEEEviT0_T1_,(.L_x_22715 - _ZN2at6native29vectorized_elementwise_kernelILi2ENS0_13AUnaryFunctorIdddZZZNS0_15binary_internal21div_trunc_kernel_cudaERNS_18TensorIteratorBaseEENKUlvE1_clEvENKUlvE_clEvEUlddE_EESt5arrayIPcLm2EEEEviT0_T1_)
        .other          _ZN2at6native29vectorized_elementwise_kernelILi2ENS0_13AUnaryFunctorIdddZZZNS0_15binary_internal21div_trunc_kernel_cudaERNS_18TensorIteratorBaseEENKUlvE1_clEvENKUlvE_clEvEUlddE_EESt5arrayIPcLm2EEEEviT0_T1_,@"STO_CUDA_ENTRY STV_DEFAULT"
_ZN2at6native29vectorized_elementwise_kernelILi2ENS0_13AUnaryFunctorIdddZZZNS0_15binary_internal21div_trunc_kernel_cudaERNS_18TensorIteratorBaseEENKUlvE1_clEvENKUlvE_clEvEUlddE_EESt5arrayIPcLm2EEEEviT0_T1_:
.text._ZN2at6native29vectorized_elementwise_kernelILi2ENS0_13AUnaryFunctorIdddZZZNS0_15binary_internal21div_trunc_kernel_cudaERNS_18TensorIteratorBaseEENKUlvE1_clEvENKUlvE_clEvEUlddE_EESt5arrayIPcLm2EEEEviT0_T1_:
[----:B------:R-:W-:Y:S01]  /*0000*/  LDC R1, c[0x0][0x28] ;  /* 0x00000a00ff017b82 */ /* 0x000fe20000000800 */
[----:B------:R-:W0:Y:S01]  /*0010*/  S2R R0, SR_CTAID.X ;  /* 0x0000000000007919 */ /* 0x000e220000002500 */
[----:B------:R-:W-:Y:S01]  /*0020*/  ULDC UR4, c[0x0][0x210] ;  /* 0x0000840000047ab9 */ /* 0x000fe20000000800 */
[----:B------:R-:W-:Y:S01]  /*0030*/  ULDC.64 UR6, c[0x0][0x220] ;  /* 0x0000880000067ab9 */ /* 0x000fe20000000a00 */
[----:B0-----:R-:W-:-:S05]  /*0040*/  IMAD.SHL.U32 R0, R0, 0x400, RZ ;  /* 0x0000040000007824 */ /* 0x001fca00078e00ff */
[----:B------:R-:W-:Y:S01]  /*0050*/  IADD3 R12, -R0, UR4, RZ ;  /* 0x00000004000c7c10 */ /* 0x000fe2000fffe1ff */
[----:B------:R-:W-:-:S03]  /*0060*/  ULDC.64 UR4, c[0x0][0x208] ;  /* 0x0000820000047ab9 */ /* 0x000fc60000000a00 */
[----:B------:R-:W-:-:S13]  /*0070*/  ISETP.GE.U32.AND P0, PT, R12, 0x400, PT ;  /* 0x000004000c00780c */ /* 0x000fda0003f06070 */
[----:B------:R-:W-:Y:S05]  /*0080*/  @!P0 BRA `(.L_x_8624) ;  /* 0x0000000c005c8947 */ /* 0x000fea0003800000 */
[----:B------:R-:W0:Y:S01]  /*0090*/  S2R R16, SR_TID.X ;  /* 0x0000000000107919 */ /* 0x000e220000002100 */
[----:B------:R-:W1:Y:S01]  /*00a0*/  LDC.64 R2, c[0x0][0x230] ;  /* 0x00008c00ff027b82 */ /* 0x000e620000000a00 */
[----:B------:R-:W-:Y:S01]  /*00b0*/  IMAD.MOV.U32 R18, RZ, RZ, 0x1 ;  /* 0x00000001ff127424 */ /* 0x000fe200078e00ff */
[----:B------:R-:W-:-:S06]  /*00c0*/  ULDC.64 UR8, c[0x0][0x220] ;  /* 0x0000880000087ab9 */ /* 0x000fcc0000000a00 */
[----:B------:R-:W2:Y:S01]  /*00d0*/  LDC R17, c[0x0][0x224] ;  /* 0x00008900ff117b82 */ /* 0x000ea20000000800 */
[----:B-1----:R-:W-:-:S04]  /*00e0*/  IMAD.WIDE R2, R0, 0x8, R2 ;  /* 0x0000000800027825 */ /* 0x002fc800078e0202 */
[----:B0-----:R-:W-:-:S05]  /*00f0*/  IMAD.WIDE.U32 R2, R16, 0x10, R2 ;  /* 0x0000001010027825 */ /* 0x001fca00078e0002 */
[----:B------:R-:W3:Y:S04]  /*0100*/  LDG.E.128 R4, desc[UR4][R2.64] ;  /* 0x0000000402047981 */ /* 0x000ee8000c1e1d00 */
[----:B------:R-:W5:Y:S04]  /*0110*/  LDG.E.128 R8, desc[UR4][R2.64+0x800] ;  /* 0x0008000402087981 */ /* 0x000f68000c1e1d00 */
[----:B------:R-:W5:Y:S04]  /*0120*/  LDG.E.128 R12, desc[UR4][R2.64+0x1000] ;  /* 0x00100004020c7981 */ /* 0x000f68000c1e1d00 */
[----:B------:R0:W5:Y:S01]  /*0130*/  LDG.E.128 R20, desc[UR4][R2.64+0x1800] ;  /* 0x0018000402147981 */ /* 0x000162000c1e1d00 */
[----:B--2---:R-:W-:Y:S01]  /*0140*/  FSETP.GEU.AND P1, PT, |R17|, 6.5827683646048100446e-37, PT ;  /* 0x036000001100780b */ /* 0x004fe20003f2e200 */
[----:B------:R-:W-:Y:S01]  /*0150*/  BSSY B1, `(.L_x_8625) ;  /* 0x0000013000017945 */ /* 0x000fe20003800000 */
[----:B---3--:R-:W1:Y:S02]  /*0160*/  MUFU.RCP64H R19, R5 ;  /* 0x0000000500137308 */ /* 0x008e640000001800 */
[----:B-1----:R-:W-:-:S08]  /*0170*/  DFMA R24, -R4, R18, 1 ;  /* 0x3ff000000418742b */ /* 0x002fd00000000112 */
[----:B------:R-:W-:-:S08]  /*0180*/  DFMA R24, R24, R24, R24 ;  /* 0x000000181818722b */ /* 0x000fd00000000018 */
[----:B------:R-:W-:-:S08]  /*0190*/  DFMA R24, R18, R24, R18 ;  /* 0x000000181218722b */ /* 0x000fd00000000012 */
[----:B------:R-:W-:-:S08]  /*01a0*/  DFMA R18, -R4, R24, 1 ;  /* 0x3ff000000412742b */ /* 0x000fd00000000118 */
[----:B------:R-:W-:-:S08]  /*01b0*/  DFMA R18, R24, R18, R24 ;  /* 0x000000121812722b */ /* 0x000fd00000000018 */
[----:B------:R-:W-:-:S08]  /*01c0*/  DMUL R24, R18, UR8 ;  /* 0x0000000812187c28 */ /* 0x000fd00008000000 */
[----:B0-----:R-:W-:-:S08]  /*01d0*/  DFMA R2, -R4, R24, UR8 ;  /* 0x0000000804027e2b */ /* 0x001fd00008000118 */
[----:B------:R-:W-:-:S10]  /*01e0*/  DFMA R2, R18, R2, R24 ;  /* 0x000000021202722b */ /* 0x000fd40000000018 */
[----:B------:R-:W-:-:S05]  /*01f0*/  FFMA R18, RZ, R5, R3 ;  /* 0x00000005ff127223 */ /* 0x000fca0000000003 */
[----:B------:R-:W-:-:S13]  /*0200*/  FSETP.GT.AND P0, PT, |R18|, 1.469367938527859385e-39, PT ;  /* 0x001000001200780b */ /* 0x000fda0003f04200 */
[----:B------:R-:W-:Y:S05]  /*0210*/  @P0 BRA P1, `(.L_x_8626) ;  /* 0x0000000000180947 */ /* 0x000fea0000800000 */
[----:B------:R-:W-:Y:S01]  /*0220*/  IMAD.MOV.U32 R28, RZ, RZ, R4 ;  /* 0x000000ffff1c7224 */ /* 0x000fe200078e0004 */
[----:B------:R-:W-:Y:S01]  /*0230*/  MOV R18, 0x260 ;  /* 0x0000026000127802 */ /* 0x000fe20000000f00 */
[----:B------:R-:W-:-:S07]  /*0240*/  IMAD.MOV.U32 R27, RZ, RZ, R5 ;  /* 0x000000ffff1b7224 */ /* 0x000fce00078e0005 */
[----:B-----5:R-:W-:Y:S05]  /*0250*/  CALL.REL.NOINC `($__internal_18_$__cuda_sm20_div_rn_f64_full) ;  /* 0x0000002000507944 */ /* 0x020fea0003c00000 */
[----:B------:R-:W-:Y:S01]  /*0260*/  MOV R2, R24 ;  /* 0x0000001800027202 */ /* 0x000fe20000000f00 */
[----:B------:R-:W-:-:S07]  /*0270*/  IMAD.MOV.U32 R3, RZ, RZ, R17 ;  /* 0x000000ffff037224 */ /* 0x000fce00078e0011 */
.L_x_8626:
[----:B------:R-:W-:Y:S05]  /*0280*/  BSYNC B1 ;  /* 0x0000000000017941 */ /* 0x000fea0003800000 */
.L_x_8625:
[----:B------:R-:W0:Y:S01]  /*0290*/  MUFU.RCP64H R5, R7 ;  /* 0x0000000700057308 */ /* 0x000e220000001800 */
[----:B------:R-:W-:Y:S01]  /*02a0*/  IMAD.MOV.U32 R4, RZ, RZ, 0x1 ;  /* 0x00000001ff047424 */ /* 0x000fe200078e00ff */
[----:B------:R-:W-:Y:S01]  /*02b0*/  ULDC.64 UR8, c[0x0][0x220] ;  /* 0x0000880000087ab9 */ /* 0x000fe20000000a00 */
[----:B------:R-:W1:Y:S01]  /*02c0*/  LDC R17, c[0x0][0x224] ;  /* 0x00008900ff117b82 */ /* 0x000e620000000800 */
[----:B------:R-:W-:Y:S03]  /*02d0*/  BSSY B1, `(.L_x_8627) ;  /* 0x0000013000017945 */ /* 0x000fe60003800000 */
[----:B0-----:R-:W-:-:S08]  /*02e0*/  DFMA R18, -R6, R4, 1 ;  /* 0x3ff000000612742b */ /* 0x001fd00000000104 */
[----:B------:R-:W-:Y:S01]  /*02f0*/  DFMA R18, R18, R18, R18 ;  /* 0x000000121212722b */ /* 0x000fe20000000012 */
[----:B-1----:R-:W-:-:S07]  /*0300*/  FSETP.GEU.AND P1, PT, |R17|, 6.5827683646048100446e-37, PT ;  /* 0x036000001100780b */ /* 0x002fce0003f2e200 */
[----:B------:R-:W-:-:S08]  /*0310*/  DFMA R18, R4, R18, R4 ;  /* 0x000000120412722b */ /* 0x000fd00000000004 */
[----:B------:R-:W-:-:S08]  /*0320*/  DFMA R4, -R6, R18, 1 ;  /* 0x3ff000000604742b */ /* 0x000fd00000000112 */
[----:B------:R-:W-:-:S08]  /*0330*/  DFMA R4, R18, R4, R18 ;  /* 0x000000041204722b */ /* 0x000fd00000000012 */
[----:B------:R-:W-:-:S08]  /*0340*/  DMUL R18, R4, UR8 ;  /* 0x0000000804127c28 */ /* 0x000fd00008000000 */
[----:B------:R-:W-:-:S08]  /*0350*/  DFMA R24, -R6, R18, UR8 ;  /* 0x0000000806187e2b */ /* 0x000fd00008000112 */
        /* <DEDUP_REMOVED lines=10> */
.L_x_8628:
[----:B------:R-:W-:Y:S05]  /*0400*/  BSYNC B1 ;  /* 0x0000000000017941 */ /* 0x000fea0003800000 */
.L_x_8627:
[----:B-----5:R-:W0:Y:S01]  /*0410*/  MUFU.RCP64H R7, R9 ;  /* 0x0000000900077308 */ /* 0x020e220000001800 */
        /* <DEDUP_REMOVED lines=19> */
[----:B------:R-:W-:Y:S05]  /*0550*/  CALL.REL.NOINC `($__internal_18_$__cuda_sm20_div_rn_f64_full) ;  /* 0x0000001c00907944 */ /* 0x000fea0003c00000 */
[----:B------:R-:W-:Y:S01]  /*0560*/  MOV R6, R24 ;  /* 0x0000001800067202 */ /* 0x000fe20000000f00 */
[----:B------:R-:W-:-:S07]  /*0570*/  IMAD.MOV.U32 R7, RZ, RZ, R17 ;  /* 0x000000ffff077224 */ /* 0x000fce00078e0011 */
.L_x_8630:
[----:B------:R-:W-:Y:S05]  /*0580*/  BSYNC B1 ;  /* 0x0000000000017941 */ /* 0x000fea0003800000 */
.L_x_8629:
        /* <DEDUP_REMOVED lines=23> */
.L_x_8632:
[----:B------:R-:W-:Y:S05]  /*0700*/  BSYNC B1 ;  /* 0x0000000000017941 */ /* 0x000fea0003800000 */
.L_x_8631:
        /* <DEDUP_REMOVED lines=23> */
.L_x_8634:
[----:B------:R-:W-:Y:S05]  /*0880*/  BSYNC B1 ;  /* 0x0000000000017941 */ /* 0x000fea0003800000 */
.L_x_8633:
        /* <DEDUP_REMOVED lines=23> */
.L_x_8636:
[----:B------:R-:W-:Y:S05]  /*0a00*/  BSYNC B1 ;  /* 0x0000000000017941 */ /* 0x000fea0003800000 */
.L_x_8635:
        /* <DEDUP_REMOVED lines=23> */
.L_x_8638:
[----:B------:R-:W-:Y:S05]  /*0b80*/  BSYNC B1 ;  /* 0x0000000000017941 */ /* 0x000fea0003800000 */
.L_x_8637:
        /* <DEDUP_REMOVED lines=21> */
[----:B------:R-:W-:-:S07]  /*0ce0*/  MOV R25, R17 ;  /* 0x0000001100197202 */ /* 0x000fce0000000f00 */
.L_x_8640:
[----:B------:R-:W-:Y:S05]  /*0cf0*/  BSYNC B1 ;  /* 0x0000000000017941 */ /* 0x000fea0003800000 */
.L_x_8639:
        /* <DEDUP_REMOVED lines=16> */
.L_x_8624:
[----:B------:R-:W0:Y:S01]  /*0e00*/  S2R R13, SR_TID.X ;  /* 0x00000000000d7919 */ /* 0x000e220000002100 */
[----:B------:R-:W-:Y:S02]  /*0e10*/  CS2R R14, SRZ ;  /* 0x00000000000e7805 */ /* 0x000fe4000001ff00 */
[----:B0-----:R-:W-:Y:S01]  /*0e20*/  ISETP.GE.AND P1, PT, R13, R12, PT ;  /* 0x0000000c0d00720c */ /* 0x001fe20003f26270 */
[----:B------:R-:W-:-:S12]  /*0e30*/  IMAD.MOV.U32 R27, RZ, RZ, R13 ;  /* 0x000000ffff1b7224 */ /* 0x000fd800078e000d */
[----:B------:R-:W-:Y:S02]  /*0e40*/  @!P1 IMAD.IADD R9, R0, 0x1, R27 ;  /* 0x0000000100099824 */ /* 0x000fe400078e021b */
[----:B------:R-:W-:-:S05]  /*0e50*/  @!P1 VIADD R27, R27, 0x80 ;  /* 0x000000801b1b9836 */ /* 0x000fca0000000000 */
[----:B------:R-:W-:-:S13]  /*0e60*/  ISETP.GE.AND P6, PT, R27, R12, PT ;  /* 0x0000000c1b00720c */ /* 0x000fda0003fc6270 */
[----:B------:R-:W-:Y:S01]  /*0e70*/  @!P6 IMAD.IADD R5, R0, 0x1, R27 ;  /* 0x000000010005e824 */ /* 0x000fe200078e021b */
[----:B------:R-:W-:Y:S01]  /*0e80*/  @!P6 IADD3 R27, R27, 0x80, RZ ;  /* 0x000000801b1be810 */ /* 0x000fe20007ffe0ff */
[----:B------:R-:W0:Y:S03]  /*0e90*/  @!P6 LDC.64 R2, c[0x0][0x230] ;  /* 0x00008c00ff02eb82 */ /* 0x000e260000000a00 */
[----:B------:R-:W-:-:S13]  /*0ea0*/  ISETP.GE.AND P5, PT, R27, R12, PT ;  /* 0x0000000c1b00720c */ /* 0x000fda0003fa6270 */
[----:B------:R-:W-:Y:S01]  /*0eb0*/  @!P5 IMAD.IADD R23, R0, 0x1, R27 ;  /* 0x000000010017d824 */ /* 0x000fe200078e021b */
[----:B------:R-:W1:Y:S01]  /*0ec0*/  @!P5 LDC.64 R10, c[0x0][0x230] ;  /* 0x00008c00ff0adb82 */ /* 0x000e620000000a00 */
[----:B------:R-:W-:-:S05]  /*0ed0*/  @!P5 VIADD R27, R27, 0x80 ;  /* 0x000000801b1bd836 */ /* 0x000fca0000000000 */
[----:B------:R-:W-:Y:S01]  /*0ee0*/  ISETP.GE.AND P4, PT, R27, R12, PT ;  /* 0x0000000c1b00720c */ /* 0x000fe20003f86270 */
[----:B0-----:R-:W-:Y:S02]  /*0ef0*/  @!P6 IMAD.WIDE.U32 R2, R5, 0x8, R2 ;  /* 0x000000080502e825 */ /* 0x001fe400078e0002 */
[----:B------:R-:W0:Y:S03]  /*0f00*/  @!P1 LDC.64 R4, c[0x0][0x230] ;  /* 0x00008c00ff049b82 */ /* 0x000e260000000a00 */
[----:B------:R2:W5:Y:S07]  /*0f10*/  @!P6 LDG.E.64 R14, desc[UR4][R2.64] ;  /* 0x00000004020ee981 */ /* 0x00056e000c1e1b00 */
[----:B------:R-:W-:Y:S01]  /*0f20*/  @!P4 IMAD.IADD R29, R0, 0x1, R27 ;  /* 0x00000001001dc824 */ /* 0x000fe200078e021b */
[----:B------:R-:W3:Y:S01]  /*0f30*/  @!P4 LDC.64 R24, c[0x0][0x230] ;  /* 0x00008c00ff18cb82 */ /* 0x000ee20000000a00 */
[----:B------:R-:W-:-:S05]  /*0f40*/  @!P4 VIADD R27, R27, 0x80 ;  /* 0x000000801b1bc836 */ /* 0x000fca0000000000 */
[----:B------:R-:W-:-:S13]  /*0f50*/  ISETP.GE.AND P3, PT, R27, R12, PT ;  /* 0x0000000c1b00720c */ /* 0x000fda0003f66270 */
[----:B------:R-:W-:Y:S01]  /*0f60*/  @!P3 IADD3 R31, R0, R27, RZ ;  /* 0x0000001b001fb210 */ /* 0x000fe20007ffe0ff */
[----:B------:R-:W-:Y:S01]  /*0f70*/  @!P3 VIADD R27, R27, 0x80 ;  /* 0x000000801b1bb836 */ /* 0x000fe20000000000 */
[----:B------:R-:W4:Y:S04]  /*0f80*/  @!P3 LDC.64 R20, c[0x0][0x230] ;  /* 0x00008c00ff14bb82 */ /* 0x000f280000000a00 */
[----:B------:R-:W-:-:S13]  /*0f90*/  ISETP.GE.AND P2, PT, R27, R12, PT ;  /* 0x0000000c1b00720c */ /* 0x000fda0003f46270 */
[----:B------:R-:W-:Y:S01]  /*0fa0*/  @!P2 IMAD.IADD R33, R0, 0x1, R27 ;  /* 0x000000010021a824 */ /* 0x000fe200078e021b */
[----:B------:R-:W0:Y:S01]  /*0fb0*/  @!P2 LDC.64 R18, c[0x0][0x230] ;  /* 0x00008c00ff12ab82 */ /* 0x000e220000000a00 */
[----:B------:R-:W-:-:S05]  /*0fc0*/  @!P2 VIADD R27, R27, 0x80 ;  /* 0x000000801b1ba836 */ /* 0x000fca0000000000 */
[----:B------:R-:W-:-:S13]  /*0fd0*/  ISETP.GE.AND P0, PT, R27, R12, PT ;  /* 0x0000000c1b00720c */ /* 0x000fda0003f06270 */
[----:B------:R-:W-:Y:S01]  /*0fe0*/  @!P0 IMAD.IADD R35, R0, 0x1, R27 ;  /* 0x0000000100238824 */ /* 0x000fe200078e021b */
[----:B------:R-:W-:Y:S01]  /*0ff0*/  @!P0 IADD3 R27, R27, 0x80, RZ ;  /* 0x000000801b1b8810 */ /* 0x000fe20007ffe0ff */
[----:B------:R-:W0:Y:S03]  /*1000*/  @!P0 LDC.64 R16, c[0x0][0x230] ;  /* 0x00008c00ff108b82 */ /* 0x000e260000000a00 */
[----:B------:R-:W-:-:S13]  /*1010*/  ISETP.GE.AND P6, PT, R27, R12, PT ;  /* 0x0000000c1b00720c */ /* 0x000fda0003fc6270 */
[----:B------:R-:W0:Y:S01]  /*1020*/  @!P6 LDC.64 R6, c[0x0][0x230] ;  /* 0x00008c00ff06eb82 */ /* 0x000e220000000a00 */
[----:B-1----:R-:W-:Y:S01]  /*1030*/  @!P5 IMAD.WIDE.U32 R22, R23, 0x8, R10 ;  /* 0x000000081716d825 */ /* 0x002fe200078e000a */
[----:B------:R-:W-:-:S03]  /*1040*/  CS2R R10, SRZ ;  /* 0x00000000000a7805 */ /* 0x000fc6000001ff00 */
[----:B------:R-:W-:Y:S02]  /*1050*/  @!P6 IMAD.IADD R27, R0, 0x1, R27 ;  /* 0x00000001001be824 */ /* 0x000fe400078e021b */
[----:B---3--:R-:W-:Y:S01]  /*1060*/  @!P4 IMAD.WIDE.U32 R24, R29, 0x8, R24 ;  /* 0x000000081d18c825 */ /* 0x008fe200078e0018 */
[----:B------:R1:W5:Y:S03]  /*1070*/  @!P5 LDG.E.64 R10, desc[UR4][R22.64] ;  /* 0x00000004160ad981 */ /* 0x000366000c1e1b00 */
[----:B----4-:R-:W-:Y:S01]  /*1080*/  @!P3 IMAD.WIDE.U32 R20, R31, 0x8, R20 ;  /* 0x000000081f14b825 */ /* 0x010fe200078e0014 */
[----:B--2---:R-:W-:-:S03]  /*1090*/  CS2R R2, SRZ ;  /* 0x0000000000027805 */ /* 0x004fc6000001ff00 */
[----:B0-----:R-:W-:Y:S01]  /*10a0*/  @!P2 IMAD.WIDE.U32 R28, R33, 0x8, R18 ;  /* 0x00000008211ca825 */ /* 0x001fe200078e0012 */
[----:B-1----:R-:W-:-:S03]  /*10b0*/  CS2R R22, SRZ ;  /* 0x0000000000167805 */ /* 0x002fc6000001ff00 */
[----:B------:R-:W-:Y:S01]  /*10c0*/  @!P0 IMAD.WIDE.U32 R30, R35, 0x8, R16 ;  /* 0x00000008231e8825 */ /* 0x000fe200078e0010 */
[----:B------:R0:W5:Y:S03]  /*10d0*/  @!P4 LDG.E.64 R2, desc[UR4][R24.64] ;  /* 0x000000041802c981 */ /* 0x000166000c1e1b00 */
[----:B------:R-:W-:Y:S01]  /*10e0*/  @!P1 IMAD.WIDE.U32 R16, R9, 0x8, R4 ;  /* 0x0000000809109825 */ /* 0x000fe200078e0004 */
[----:B------:R-:W-:Y:S02]  /*10f0*/  CS2R R4, SRZ ;  /* 0x0000000000047805 */ /* 0x000fe4000001ff00 */
[----:B------:R-:W-:Y:S01]  /*1100*/  CS2R R8, SRZ ;  /* 0x0000000000087805 */ /* 0x000fe2000001ff00 */
[----:B------:R-:W-:Y:S01]  /*1110*/  @!P6 IMAD.WIDE.U32 R18, R27, 0x8, R6 ;  /* 0x000000081b12e825 */ /* 0x000fe200078e0006 */
[----:B------:R-:W-:Y:S02]  /*1120*/  CS2R R6, SRZ ;  /* 0x0000000000067805 */ /* 0x000fe4000001ff00 */
        /* <DEDUP_REMOVED lines=26> */
[----:B------:R-:W-:-:S07]  /*12d0*/  MOV R18, 0x12f0 ;  /* 0x000012f000127802 */ /* 0x000fce0000000f00 */
[----:B------:R-:W-:Y:S05]  /*12e0*/  CALL.REL.NOINC `($__internal_18_$__cuda_sm20_div_rn_f64_full) ;  /* 0x00000010002c7944 */ /* 0x000fea0003c00000 */
[----:B------:R-:W-:-:S07]  /*12f0*/  IMAD.MOV.U32 R25, RZ, RZ, R17 ;  /* 0x000000ffff197224 */ /* 0x000fce00078e0011 */
.L_x_8644:
[----:B------:R-:W-:Y:S05]  /*1300*/  BSYNC B2 ;  /* 0x0000000000027941 */ /* 0x000fea0003800000 */
.L_x_8643:
[----:B------:R1:W2:Y:S02]  /*1310*/  FRND.F64.TRUNC R20, R24 ;  /* 0x0000001800147313 */ /* 0x0002a4000030d800 */
.L_x_8642:
[----:B------:R-:W-:Y:S05]  /*1320*/  BSYNC B1 ;  /* 0x0000000000017941 */ /* 0x000fea0003800000 */
.L_x_8641:
[----:B0-----:R-:W-:Y:S01]  /*1330*/  IADD3 R17, R13, 0x80, RZ ;  /* 0x000000800d117810 */ /* 0x001fe20007ffe0ff */
[----:B------:R-:W-:Y:S03]  /*1340*/  BSSY B1, `(.L_x_8645) ;  /* 0x000001b000017945 */ /* 0x000fe60003800000 */
        /* <DEDUP_REMOVED lines=13> */
[----:B-1----:R-:W-:-:S08]  /*1420*/  DMUL R24, R16, UR8 ;  /* 0x0000000810187c28 */ /* 0x002fd00008000000 */
        /* <DEDUP_REMOVED lines=8> */
[----:B--2---:R-:W-:Y:S05]  /*14b0*/  CALL.REL.NOINC `($__internal_18_$__cuda_sm20_div_rn_f64_full) ;  /* 0x0000000c00b87944 */ /* 0x004fea0003c00000 */
[----:B------:R-:W-:-:S07]  /*14c0*/  IMAD.MOV.U32 R25, RZ, RZ, R17 ;  /* 0x000000ffff197224 */ /* 0x000fce00078e0011 */
.L_x_8648:
[----:B------:R-:W-:Y:S05]  /*14d0*/  BSYNC B2 ;  /* 0x0000000000027941 */ /* 0x000fea0003800000 */
.L_x_8647:
[----:B------:R0:W3:Y:S02]  /*14e0*/  FRND.F64.TRUNC R14, R24 ;  /* 0x00000018000e7313 */ /* 0x0000e4000030d800 */
.L_x_8646:
[----:B------:R-:W-:Y:S05]  /*14f0*/  BSYNC B1 ;  /* 0x0000000000017941 */ /* 0x000fea0003800000 */
.L_x_8645:
[----:B------:R-:W-:Y:S01]  /*1500*/  IADD3 R17, R13, 0x100, RZ ;  /* 0x000001000d117810 */ /* 0x000fe20007ffe0ff */
[----:B------:R-:W-:Y:S03]  /*1510*/  BSSY B1, `(.L_x_8649) ;  /* 0x000001b000017945 */ /* 0x000fe60003800000 */
[----:B------:R-:W-:-:S13]  /*1520*/  ISETP.GE.AND P0, PT, R17, R12, PT ;  /* 0x0000000c1100720c */ /* 0x000fda0003f06270 */
[----:B------:R-:W-:Y:S05]  /*1530*/  @P0 BRA `(.L_x_8650) ;  /* 0x0000000000600947 */ /* 0x000fea0003800000 */
[----:B-----5:R-:W4:Y:S01]  /*1540*/  MUFU.RCP64H R17, R11 ;  /* 0x0000000b00117308 */ /* 0x020f220000001800 */
[----:B------:R-:W-:Y:S01]  /*1550*/  IMAD.MOV.U32 R16, RZ, RZ, 0x1 ;  /* 0x00000001ff107424 */ /* 0x000fe200078e00ff */
[----:B------:R-:W-:Y:S01]  /*1560*/  ULDC.64 UR8, c[0x0][0x220] ;  /* 0x0000880000087ab9 */ /* 0x000fe20000000a00 */
[----:B------:R-:W0:Y:S01]  /*1570*/  LDC R26, c[0x0][0x224] ;  /* 0x00008900ff1a7b82 */ /* 0x000e220000000800 */
[----:B------:R-:W-:Y:S03]  /*1580*/  BSSY B2, `(.L_x_8651) ;  /* 0x0000012000027945 */ /* 0x000fe60003800000 */
[----:B----4-:R-:W-:-:S08]  /*1590*/  DFMA R18, R16, -R10, 1 ;  /* 0x3ff000001012742b */ /* 0x010fd0000000080a */
[----:B------:R-:W-:Y:S01]  /*15a0*/  DFMA R18, R18, R18, R18 ;  /* 0x000000121212722b */ /* 0x000fe20000000012 */
[----:B0-----:R-:W-:-:S07]  /*15b0*/  FSETP.GEU.AND P2, PT, |R26|, 6.5827683646048100446e-37, PT ;  /* 0x036000001a00780b */ /* 0x001fce0003f4e200 */
        /* <DEDUP_REMOVED lines=12> */
[----:B--23--:R-:W-:Y:S05]  /*1680*/  CALL.REL.NOINC `($__internal_18_$__cuda_sm20_div_rn_f64_full) ;  /* 0x0000000c00447944 */ /* 0x00cfea0003c00000 */
[----:B------:R-:W-:-:S07]  /*1690*/  IMAD.MOV.U32 R25, RZ, RZ, R17 ;  /* 0x000000ffff197224 */ /* 0x000fce00078e0011 */
.L_x_8652:
[----:B------:R-:W-:Y:S05]  /*16a0*/  BSYNC B2 ;  /* 0x0000000000027941 */ /* 0x000fea0003800000 */
.L_x_8651:
[----:B------:R4:W0:Y:S02]  /*16b0*/  FRND.F64.TRUNC R10, R24 ;  /* 0x00000018000a7313 */ /* 0x000824000030d800 */
.L_x_8650:
[----:B------:R-:W-:Y:S05]  /*16c0*/  BSYNC B1 ;  /* 0x0000000000017941 */ /* 0x000fea0003800000 */
.L_x_8649:
[----:B------:R-:W-:Y:S01]  /*16d0*/  IADD3 R17, R13, 0x180, RZ ;  /* 0x000001800d117810 */ /* 0x000fe20007ffe0ff */
[----:B------:R-:W-:Y:S03]  /*16e0*/  BSSY B1, `(.L_x_8653) ;  /* 0x000001b000017945 */ /* 0x000fe60003800000 */
        /* <DEDUP_REMOVED lines=13> */
[----:B----4-:R-:W-:-:S08]  /*17c0*/  DMUL R24, R16, UR8 ;  /* 0x0000000810187c28 */ /* 0x010fd00008000000 */
        /* <DEDUP_REMOVED lines=10> */
.L_x_8656:
[----:B------:R-:W-:Y:S05]  /*1870*/  BSYNC B2 ;  /* 0x0000000000027941 */ /* 0x000fea0003800000 */
.L_x_8655:
[----:B------:R0:W1:Y:S02]  /*1880*/  FRND.F64.TRUNC R2, R24 ;  /* 0x0000001800027313 */ /* 0x000064000030d800 */
.L_x_8654:
[----:B------:R-:W-:Y:S05]  /*1890*/  BSYNC B1 ;  /* 0x0000000000017941 */ /* 0x000fea0003800000 */
.L_x_8653:
        /* <DEDUP_REMOVED lines=26> */
.L_x_8660:
[----:B------:R-:W-:Y:S05]  /*1a40*/  BSYNC B2 ;  /* 0x0000000000027941 */ /* 0x000fea0003800000 */
.L_x_8659:
[----:B------:R0:W1:Y:S02]  /*1a50*/  FRND.F64.TRUNC R4, R24 ;  /* 0x0000001800047313 */ /* 0x000064000030d800 */
.L_x_8658:
[----:B------:R-:W-:Y:S05]  /*1a60*/  BSYNC B1 ;  /* 0x0000000000017941 */ /* 0x000fea0003800000 */
.L_x_8657:
        /* <DEDUP_REMOVED lines=26> */
.L_x_8664:
[----:B------:R-:W-:Y:S05]  /*1c10*/  BSYNC B2 ;  /* 0x0000000000027941 */ /* 0x000fea0003800000 */
.L_x_8663:
[----:B------:R0:W1:Y:S02]  /*1c20*/  FRND.F64.TRUNC R6, R24 ;  /* 0x0000001800067313 */ /* 0x000064000030d800 */
.L_x_8662:
[----:B------:R-:W-:Y:S05]  /*1c30*/  BSYNC B1 ;  /* 0x0000000000017941 */ /* 0x000fea0003800000 */
.L_x_8661:
        /* <DEDUP_REMOVED lines=25> */
[----:B------:R-:W-:-:S07]  /*1dd0*/  MOV R25, R17 ;  /* 0x0000001100197202 */ /* 0x000fce0000000f00 */
.L_x_8668:
[----:B------:R-:W-:Y:S05]  /*1de0*/  BSYNC B2 ;  /* 0x0000000000027941 */ /* 0x000fea0003800000 */
.L_x_8667:
[----:B------:R0:W1:Y:S02]  /*1df0*/  FRND.F64.TRUNC R8, R24 ;  /* 0x0000001800087313 */ /* 0x000064000030d800 */
.L_x_8666:
[----:B------:R-:W-:Y:S05]  /*1e00*/  BSYNC B1 ;  /* 0x0000000000017941 */ /* 0x000fea0003800000 */
.L_x_8665:
[----:B------:R-:W-:Y:S01]  /*1e10*/  VIADD R17, R13, 0x380 ;  /* 0x000003800d117836 */ /* 0x000fe20000000000 */
        /* <DEDUP_REMOVED lines=23> */
[----:B--23--:R-:W-:Y:S05]  /*1f90*/  CALL.REL.NOINC `($__internal_18_$__cuda_sm20_div_rn_f64_full) ;  /* 0x0000000400007944 */ /* 0x00cfea0003c00000 */
[----:B------:R-:W-:-:S07]  /*1fa0*/  IMAD.MOV.U32 R25, RZ, RZ, R17 ;  /* 0x000000ffff197224 */ /* 0x000fce00078e0011 */
.L_x_8672:
[----:B------:R-:W-:Y:S05]  /*1fb0*/  BSYNC B2 ;  /* 0x0000000000027941 */ /* 0x000fea0003800000 */
.L_x_8671:
[----:B------:R-:W0:Y:S02]  /*1fc0*/  FRND.F64.TRUNC R24, R24 ;  /* 0x0000001800187313 */ /* 0x000e24000030d800 */
.L_x_8670:
[----:B------:R-:W-:Y:S05]  /*1fd0*/  BSYNC B1 ;  /* 0x0000000000017941 */ /* 0x000fea0003800000 */
.L_x_8669:
        /* <DEDUP_REMOVED lines=11> */
[----:B------:R-:W-:Y:S01]  /*2090*/  IADD3 R19, R0, R13, RZ ;  /* 0x0000000d00137210 */ /* 0x000fe20007ffe0ff */
[----:B------:R-:W-:-:S05]  /*20a0*/  VIADD R13, R13, 0x80 ;  /* 0x000000800d0d7836 */ /* 0x000fca0000000000 */
[----:B------:R-:W-:Y:S01]  /*20b0*/  ISETP.GE.AND P0, PT, R13, R12, PT ;  /* 0x0000000c0d00720c */ /* 0x000fe20003f06270 */
[----:B-1----:R-:W-:-:S05]  /*20c0*/  IMAD.WIDE.U32 R16, R19, 0x8, R16 ;  /* 0x0000000813107825 */ /* 0x002fca00078e0010 */
[----:B---3--:R1:W-:Y:S07]  /*20d0*/  STG.E.64 desc[UR4][R16.64], R14 ;  /* 0x0000000e10007986 */ /* 0x0083ee000c101b04 */
[----:B------:R-:W-:Y:S05]  /*20e0*/  @P0 BRA `(.L_x_8676) ;  /* 0x0000000000300947 */ /* 0x000fea0003800000 */
[----:B-1----:R-:W1:Y:S01]  /*20f0*/  LDC.64 R14, c[0x0][0x228] ;  /* 0x00008a00ff0e7b82 */ /* 0x002e620000000a00 */
[----:B------:R-:W-:Y:S02]  /*2100*/  IMAD.IADD R17, R0, 0x1, R13 ;  /* 0x0000000100117824 */ /* 0x000fe400078e020d */
[----:B------:R-:W-:Y:S02]  /*2110*/  VIADD R13, R13, 0x80 ;  /* 0x000000800d0d7836 */ /* 0x000fe40000000000 */
[----:B-1----:R-:W-:-:S05]  /*2120*/  IMAD.WIDE.U32 R14, R17, 0x8, R14 ;  /* 0x00000008110e7825 */ /* 0x002fca00078e000e */
[----:B0-----:R2:W-:Y:S02]  /*2130*/  STG.E.64 desc[UR4][R14.64], R10 ;  /* 0x0000000a0e007986 */ /* 0x0015e4000c101b04 */
.L_x_8675:
[----:B------:R-:W-:-:S13]  /*2140*/  ISETP.GE.AND P0, PT, R13, R12, PT ;  /* 0x0000000c0d00720c */ /* 0x000fda0003f06270 */
[----:B------:R-:W-:Y:S05]  /*2150*/  @P0 BRA `(.L_x_8677) ;  /* 0x0000000000300947 */ /* 0x000fea0003800000 */
[----:B0-2---:R-:W0:Y:S01]  /*2160*/  LDC.64 R10, c[0x0][0x228] ;  /* 0x00008a00ff0a7b82 */ /* 0x005e220000000a00 */
[----:B---3--:R-:W-:Y:S01]  /*2170*/  IADD3 R15, R0, R13, RZ ;  /* 0x0000000d000f7210 */ /* 0x008fe20007ffe0ff */
[----:B------:R-:W-:-:S04]  /*2180*/  VIADD R13, R13, 0x80 ;  /* 0x000000800d0d7836 */ /* 0x000fc80000000000 */
[----:B0-----:R-:W-:-:S05]  /*2190*/  IMAD.WIDE.U32 R10, R15, 0x8, R10 ;  /* 0x000000080f0a7825 */ /* 0x001fca00078e000a */
[----:B------:R2:W-:Y:S02]  /*21a0*/  STG.E.64 desc[UR4][R10.64], R2 ;  /* 0x000000020a007986 */ /* 0x0005e4000c101b04 */
.L_x_8676:
[----:B------:R-:W-:-:S13]  /*21b0*/  ISETP.GE.AND P0, PT, R13, R12, PT ;  /* 0x0000000c0d00720c */ /* 0x000fda0003f06270 */
[----:B------:R-:W-:Y:S05]  /*21c0*/  @P0 BRA `(.L_x_8678) ;  /* 0x0000000000340947 */ /* 0x000fea0003800000 */
[----:B--2---:R-:W2:Y:S01]  /*21d0*/  LDC.64 R2, c[0x0][0x228] ;  /* 0x00008a00ff027b82 */ /* 0x004ea20000000a00 */
[----:B0-----:R-:W-:Y:S02]  /*21e0*/  IMAD.IADD R11, R0, 0x1, R13 ;  /* 0x00000001000b7824 */ /* 0x001fe400078e020d */
[----:B------:R-:W-:Y:S02]  /*21f0*/  VIADD R13, R13, 0x80 ;  /* 0x000000800d0d7836 */ /* 0x000fe40000000000 */
[----:B--2---:R-:W-:-:S05]  /*2200*/  IMAD.WIDE.U32 R2, R11, 0x8, R2 ;  /* 0x000000080b027825 */ /* 0x004fca00078e0002 */
[----:B------:R0:W-:Y:S02]  /*2210*/  STG.E.64 desc[UR4][R2.64], R4 ;  /* 0x0000000402007986 */ /* 0x0001e4000c101b04 */
.L_x_8677:
[----:B------:R-:W-:-:S13]  /*2220*/  ISETP.GE.AND P0, PT, R13, R12, PT ;  /* 0x0000000c0d00720c */ /* 0x000fda0003f06270 */
[----:B------:R-:W-:Y:S05]  /*2230*/  @P0 BREAK B1 ;  /* 0x0000000000010942 */ /* 0x000fea0003800000 */
[----:B------:R-:W-:Y:S05]  /*2240*/  @P0 BRA `(.L_x_8679) ;  /* 0x0000000000300947 */ /* 0x000fea0003800000 */
[----:B0-----:R-:W0:Y:S01]  /*2250*/  LDC.64 R2, c[0x0][0x228] ;  /* 0x00008a00ff027b82 */ /* 0x001e220000000a00 */
[----:B------:R-:W-:Y:S01]  /*2260*/  IADD3 R5, R0, R13, RZ ;  /* 0x0000000d00057210 */ /* 0x000fe20007ffe0ff */
[----:B------:R-:W-:-:S04]  /*2270*/  VIADD R13, R13, 0x80 ;  /* 0x000000800d0d7836 */ /* 0x000fc80000000000 */
[----:B0-----:R-:W-:-:S05]  /*2280*/  IMAD.WIDE.U32 R2, R5, 0x8, R2 ;  /* 0x0000000805027825 */ /* 0x001fca00078e0002 */
[----:B------:R0:W-:Y:S02]  /*2290*/  STG.E.64 desc[UR4][R2.64], R6 ;  /* 0x0000000602007986 */ /* 0x0001e4000c101b04 */
.L_x_8678:
[----:B------:R-:W-:Y:S05]  /*22a0*/  BSYNC B1 ;  /* 0x0000000000017941 */ /* 0x000fea0003800000 */
.L_x_8674:
[----:B------:R-:W-:-:S13]  /*22b0*/  ISETP.GE.AND P0, PT, R13, R12, PT ;  /* 0x0000000c0d00720c */ /* 0x000fda0003f06270 */
[----:B0-2---:R-:W0:Y:S01]  /*22c0*/  @!P0 LDC.64 R2, c[0x0][0x228] ;  /* 0x00008a00ff028b82 */ /* 0x005e220000000a00 */
[----:B------:R-:W-:Y:S02]  /*22d0*/  @!P0 IMAD.IADD R5, R0, 0x1, R13 ;  /* 0x0000000100058824 */ /* 0x000fe400078e020d */
[----:B------:R-:W-:Y:S02]  /*22e0*/  @!P0 VIADD R13, R13, 0x80 ;  /* 0x000000800d0d8836 */ /* 0x000fe40000000000 */
[----:B0-----:R-:W-:-:S05]  /*22f0*/  @!P0 IMAD.WIDE.U32 R2, R5, 0x8, R2 ;  /* 0x0000000805028825 */ /* 0x001fca00078e0002 */
[----:B------:R0:W-:Y:S02]  /*2300*/  @!P0 STG.E.64 desc[UR4][R2.64], R8 ;  /* 0x0000000802008986 */ /* 0x0001e4000c101b04 */
.L_x_8679:
[----:B------:R-:W-:Y:S05]  /*2310*/  BSYNC B0 ;  /* 0x0000000000007941 */ /* 0x000fea0003800000 */
.L_x_8673:
[----:B------:R-:W-:Y:S05]  /*2320*/  WARPSYNC.ALL ;  /* 0x0000000000007948 */ /* 0x000fea0003800000 */
[----:B------:R-:W-:-:S13]  /*2330*/  ISETP.GE.AND P0, PT, R13, R12, PT ;  /* 0x0000000c0d00720c */ /* 0x000fda0003f06270 */
[----:B------:R-:W-:Y:S05]  /*2340*/  @P0 EXIT ;  /* 0x000000000000094d */ /* 0x000fea0003800000 */
[----:B0-----:R-:W0:Y:S01]  /*2350*/  LDC.64 R2, c[0x0][0x228] ;  /* 0x00008a00ff027b82 */ /* 0x001e220000000a00 */
[----:B------:R-:W-:-:S05]  /*2360*/  IADD3 R13, R0, R13, RZ ;  /* 0x0000000d000d7210 */ /* 0x000fca0007ffe0ff */
[----:B0-----:R-:W-:-:S05]  /*2370*/  IMAD.WIDE.U32 R2, R13, 0x8, R2 ;  /* 0x000000080d027825 */ /* 0x001fca00078e0002 */
[----:B------:R-:W-:Y:S01]  /*2380*/  STG.E.64 desc[UR4][R2.64], R24 ;  /* 0x0000001802007986 */ /* 0x000fe2000c101b04 */
[----:B------:R-:W-:Y:S05]  /*2390*/  EXIT ;  /* 0x000000000000794d */ /* 0x000fea0003800000 */
        .weak           $__internal_18_$__cuda_sm20_div_rn_f64_full
        .type           $__internal_18_$__cuda_sm20_div_rn_f64_full,@function
        .size           $__internal_18_$__cuda_sm20_div_rn_f64_full,(.L_x_22715 - $__internal_18_$__cuda_sm20_div_rn_f64_full)
$__internal_18_$__cuda_sm20_div_rn_f64_full:
[C---:B------:R-:W-:Y:S01]  /*23a0*/  FSETP.GEU.AND P0, PT, |R27|.reuse, 1.469367938527859385e-39, PT ;  /* 0x001000001b00780b */ /* 0x040fe20003f0e200 */
[----:B------:R-:W-:Y:S01]  /*23b0*/  IMAD.U32 R31, RZ, RZ, UR7 ;  /* 0x00000007ff1f7e24 */ /* 0x000fe2000f8e00ff */
[C---:B------:R-:W-:Y:S01]  /*23c0*/  LOP3.LUT R24, R27.reuse, 0x7ff00000, RZ, 0xc0, !PT ;  /* 0x7ff000001b187812 */ /* 0x040fe200078ec0ff */
[----:B------:R-:W-:Y:S01]  /*23d0*/  IMAD.MOV.U32 R26, RZ, RZ, R28 ;  /* 0x000000ffff1a7224 */ /* 0x000fe200078e001c */
[----:B------:R-:W-:Y:S01]  /*23e0*/  LOP3.LUT R29, R27, 0x800fffff, RZ, 0xc0, !PT ;  /* 0x800fffff1b1d7812 */ /* 0x000fe200078ec0ff */
[----:B------:R-:W-:Y:S01]  /*23f0*/  IMAD.U32 R30, RZ, RZ, UR6 ;  /* 0x00000006ff1e7e24 */ /* 0x000fe2000f8e00ff */
[----:B------:R-:W-:Y:S02]  /*2400*/  LOP3.LUT R17, R31, 0x7ff00000, RZ, 0xc0, !PT ;  /* 0x7ff000001f117812 */ /* 0x000fe400078ec0ff */
[----:B------:R-:W-:Y:S01]  /*2410*/  MOV R25, 0x1ca00000 ;  /* 0x1ca0000000197802 */ /* 0x000fe20000000f00 */
[----:B------:R-:W-:Y:S01]  /*2420*/  IMAD.MOV.U32 R32, RZ, RZ, R30 ;  /* 0x000000ffff207224 */ /* 0x000fe200078e001e */
[----:B------:R-:W-:-:S02]  /*2430*/  ISETP.GE.U32.AND P2, PT, R17, R24, PT ;  /* 0x000000181100720c */ /* 0x000fc40003f46070 */
[----:B------:R-:W-:Y:S01]  /*2440*/  LOP3.LUT R29, R29, 0x3ff00000, RZ, 0xfc, !PT ;  /* 0x3ff000001d1d7812 */ /* 0x000fe200078efcff */
[----:B------:R-:W-:Y:S01]  /*2450*/  @!P0 DMUL R28, R26, 8.98846567431157953865e+307 ;  /* 0x7fe000001a1c8828 */ /* 0x000fe20000000000 */
[----:B------:R-:W-:Y:S02]  /*2460*/  SEL R19, R25, 0x63400000, !P2 ;  /* 0x6340000019137807 */ /* 0x000fe40005000000 */
[----:B------:R-:W-:Y:S02]  /*2470*/  FSETP.GEU.AND P2, PT, |R31|, 1.469367938527859385e-39, PT ;  /* 0x001000001f00780b */ /* 0x000fe40003f4e200 */
[----:B------:R-:W-:Y:S01]  /*2480*/  LOP3.LUT R33, R19, 0x800fffff, R31, 0xf8, !PT ;  /* 0x800fffff13217812 */ /* 0x000fe200078ef81f */
[----:B------:R0:W1:Y:S01]  /*2490*/  MUFU.RCP64H R35, R29 ;  /* 0x0000001d00237308 */ /* 0x0000620000001800 */
[----:B------:R-:W-:-:S09]  /*24a0*/  IMAD.MOV.U32 R19, RZ, RZ, R17 ;  /* 0x000000ffff137224 */ /* 0x000fd200078e0011 */
[----:B0-----:R-:W-:Y:S05]  /*24b0*/  @P2 BRA `(.L_x_8680) ;  /* 0x0000000000202947 */ /* 0x001fea0003800000 */
        /* <DEDUP_REMOVED lines=8> */
.L_x_8680:
[----:B------:R-:W-:Y:S01]  /*2540*/  MOV R34, 0x1 ;  /* 0x0000000100227802 */ /* 0x000fe20000000f00 */
[----:B------:R-:W-:Y:S01]  /*2550*/  VIADD R25, R19, 0xffffffff ;  /* 0xffffffff13197836 */ /* 0x000fe20000000000 */
[----:B------:R-:W-:Y:S01]  /*2560*/  @!P0 LOP3.LUT R24, R29, 0x7ff00000, RZ, 0xc0, !PT ;  /* 0x7ff000001d188812 */ /* 0x000fe200078ec0ff */
[----:B------:R-:W-:Y:S03]  /*2570*/  BSSY B0, `(.L_x_8681) ;  /* 0x0000045000007945 */ /* 0x000fe60003800000 */
[----:B-1----:R-:W-:Y:S01]  /*2580*/  DFMA R30, R34, -R28, 1 ;  /* 0x3ff00000221e742b */ /* 0x002fe2000000081c */
[----:B------:R-:W-:Y:S01]  /*2590*/  ISETP.GT.U32.AND P0, PT, R25, 0x7feffffe, PT ;  /* 0x7feffffe1900780c */ /* 0x000fe20003f04070 */
[----:B------:R-:W-:-:S05]  /*25a0*/  VIADD R25, R24, 0xffffffff ;  /* 0xffffffff18197836 */ /* 0x000fca0000000000 */
[----:B------:R-:W-:Y:S01]  /*25b0*/  ISETP.GT.U32.OR P0, PT, R25, 0x7feffffe, P0 ;  /* 0x7feffffe1900780c */ /* 0x000fe20000704470 */
[----:B------:R-:W-:-:S08]  /*25c0*/  DFMA R30, R30, R30, R30 ;  /* 0x0000001e1e1e722b */ /* 0x000fd0000000001e */
[----:B------:R-:W-:-:S08]  /*25d0*/  DFMA R34, R34, R30, R34 ;  /* 0x0000001e2222722b */ /* 0x000fd00000000022 */
[----:B------:R-:W-:-:S08]  /*25e0*/  DFMA R36, R34, -R28, 1 ;  /* 0x3ff000002224742b */ /* 0x000fd0000000081c */
[----:B------:R-:W-:-:S08]  /*25f0*/  DFMA R36, R34, R36, R34 ;  /* 0x000000242224722b */ /* 0x000fd00000000022 */
[----:B------:R-:W-:-:S08]  /*2600*/  DMUL R34, R36, R32 ;  /* 0x0000002024227228 */ /* 0x000fd00000000000 */
[----:B------:R-:W-:-:S08]  /*2610*/  DFMA R30, R34, -R28, R32 ;  /* 0x8000001c221e722b */ /* 0x000fd00000000020 */
[----:B------:R-:W-:Y:S01]  /*2620*/  DFMA R30, R36, R30, R34 ;  /* 0x0000001e241e722b */ /* 0x000fe20000000022 */
[----:B------:R-:W-:Y:S10]  /*2630*/  @P0 BRA `(.L_x_8682) ;  /* 0x0000000000780947 */ /* 0x000ff40003800000 */
[----:B------:R-:W-:-:S04]  /*2640*/  LOP3.LUT R24, R27, 0x7ff00000, RZ, 0xc0, !PT ;  /* 0x7ff000001b187812 */ /* 0x000fc800078ec0ff */
[CC--:B------:R-:W-:Y:S02]  /*2650*/  ISETP.GE.U32.AND P0, PT, R17.reuse, R24.reuse, PT ;  /* 0x000000181100720c */ /* 0x0c0fe40003f06070 */
[----:B------:R-:W-:Y:S01]  /*2660*/  VIADDMNMX R19, R17, -R24, 0xb9600000, !PT ;  /* 0xb960000011137446 */ /* 0x000fe20007800918 */
[----:B------:R-:W-:-:S03]  /*2670*/  IMAD.MOV.U32 R17, RZ, RZ, 0x1ca00000 ;  /* 0x1ca00000ff117424 */ /* 0x000fc600078e00ff */
        /* <DEDUP_REMOVED lines=14> */
[C---:B------:R-:W-:Y:S01]  /*2760*/  IADD3 R29, -R19.reuse, RZ, RZ ;  /* 0x000000ff131d7210 */ /* 0x040fe20007ffe1ff */
[----:B------:R-:W-:Y:S01]  /*2770*/  IMAD.MOV.U32 R28, RZ, RZ, RZ ;  /* 0x000000ffff1c7224 */ /* 0x000fe200078e00ff */
        /* <DEDUP_REMOVED lines=10> */
.L_x_8682:
[----:B------:R-:W-:Y:S01]  /*2820*/  MOV R28, UR6 ;  /* 0x00000006001c7c02 */ /* 0x000fe20008000f00 */
[----:B------:R-:W-:-:S06]  /*2830*/  IMAD.U32 R29, RZ, RZ, UR7 ;  /* 0x00000007ff1d7e24 */ /* 0x000fcc000f8e00ff */
        /* <DEDUP_REMOVED lines=12> */
[----:B------:R-:W-:Y:S01]  /*2900*/  @!P0 IMAD.MOV.U32 R35, RZ, RZ, R27 ;  /* 0x000000ffff238224 */ /* 0x000fe200078e001b */
[----:B------:R-:W-:Y:S01]  /*2910*/  @!P0 MOV R34, RZ ;  /* 0x000000ff00228202 */ /* 0x000fe20000000f00 */
[----:B------:R-:W-:Y:S02]  /*2920*/  @P0 IMAD.MOV.U32 R34, RZ, RZ, RZ ;  /* 0x000000ffff220224 */ /* 0x000fe400078e00ff */
[----:B------:R-:W-:Y:S01]  /*2930*/  @P0 IMAD.MOV.U32 R35, RZ, RZ, R17 ;  /* 0x000000ffff230224 */ /* 0x000fe200078e0011 */
[----:B------:R-:W-:Y:S06]  /*2940*/  BRA `(.L_x_8683) ;  /* 0x00000000001c7947 */ /* 0x000fec0003800000 */
.L_x_8685:
[----:B------:R-:W-:Y:S02]  /*2950*/  LOP3.LUT R17, R27, 0x80000, RZ, 0xfc, !PT ;  /* 0x000800001b117812 */ /* 0x000fe400078efcff */
[----:B------:R-:W-:-:S03]  /*2960*/  MOV R34, R26 ;  /* 0x0000001a00227202 */ /* 0x000fc60000000f00 */
[----:B------:R-:W-:Y:S01]  /*2970*/  IMAD.MOV.U32 R35, RZ, RZ, R17 ;  /* 0x000000ffff237224 */ /* 0x000fe200078e0011 */
[----:B------:R-:W-:Y:S06]  /*2980*/  BRA `(.L_x_8683) ;  /* 0x00000000000c7947 */ /* 0x000fec0003800000 */
.L_x_8684:
[----:B------:R-:W-:Y:S01]  /*2990*/  LOP3.LUT R17, R29, 0x80000, RZ, 0xfc, !PT ;  /* 0x000800001d117812 */ /* 0x000fe200078efcff */
[----:B------:R-:W-:-:S04]  /*29a0*/  IMAD.MOV.U32 R34, RZ, RZ, R28 ;  /* 0x000000ffff227224 */ /* 0x000fc800078e001c */
[----:B------:R-:W-:-:S07]  /*29b0*/  IMAD.MOV.U32 R35, RZ, RZ, R17 ;  /* 0x000000ffff237224 */ /* 0x000fce00078e0011 */
.L_x_8683:
[----:B------:R-:W-:Y:S05]  /*29c0*/  BSYNC B0 ;  /* 0x0000000000007941 */ /* 0x000fea0003800000 */
.L_x_8681:
[----:B------:R-:W-:Y:S01]  /*29d0*/  IMAD.MOV.U32 R19, RZ, RZ, 0x0 ;  /* 0x00000000ff137424 */ /* 0x000fe200078e00ff */
[----:B------:R-:W-:Y:S01]  /*29e0*/  MOV R24, R34 ;  /* 0x0000002200187202 */ /* 0x000fe20000000f00 */
[----:B------:R-:W-:Y:S02]  /*29f0*/  IMAD.MOV.U32 R17, RZ, RZ, R35 ;  /* 0x000000ffff117224 */ /* 0x000fe400078e0023 */
[----:B------:R-:W-:Y:S05]  /*2a00*/  RET.REL.NODEC R18 `(_ZN2at6native29vectorized_elementwise_kernelILi2ENS0_13AUnaryFunctorIdddZZZNS0_15binary_internal21div_trunc_kernel_cudaERNS_18TensorIteratorBaseEENKUlvE1_clEvENKUlvE_clEvEUlddE_EESt5arrayIPcLm2EEEEviT0_T1_) ;  /* 0xffffffd4127c7950 */ /* 0x000fea0003c3ffff */
.L_x_8686:
        /* <DEDUP_REMOVED lines=15> */
.L_x_22715:


//--------------------- .text._ZN2at6native29vectorized_elementwise_kernelILi4ENS0_13AUnaryFunctorIdddZZZNS0_15binary_internal21div_trunc_kernel_cudaERNS_18TensorIteratorBaseEENKUlvE1_clEvENKUlvE_clEvEUlddE_EESt5arrayIPcLm2EEEEviT0_T1_ --------------------------
	.section	.text._ZN2at6native29vectorized_elementwise_kernelILi4ENS0_13AUnaryFunctorIdddZZZNS0_15binary_internal21div_trunc_kernel_cudaERNS_18TensorIteratorBaseEENKUlvE1_clEvENKUlvE_clEvEUlddE_EESt5arrayIPcLm2EEEEviT0_T1_,"ax",@progbits
	.align	128
        .global         _ZN2at6native29vectorized_elementwise_kernelILi4ENS0_13AUnaryFunctorIdddZZZNS0_15binary_internal21div_trunc_kernel_cudaERNS_18TensorIteratorBaseEENKUlvE1_clEvENKUlvE_clEvEUlddE_EESt5arrayIPcLm2EEEEviT0_T1_
        .type           _ZN2at6native29vectorized_elementwise_kernelILi4ENS0_13AUnaryFunctorIdddZZZNS0_15binary_internal21div_trunc_kernel_cudaERNS_18TensorIteratorBaseEENKUlvE1_clEvENKUlvE_clEvEUlddE_EESt5arrayIPcLm2EEEEviT0_T1_,@function
        .size           _ZN2at6native29vectorized_elementwise_kernelILi4ENS0_13AUnaryFunctorIdddZZZNS0_15binary_internal21div_trunc_kernel_cudaERNS_18TensorIteratorBaseEENKUlvE1_clEvENKUlvE_clEvEUlddE_EESt5arrayIPcLm2EEEEviT0_T1_,(.L_x_22716 - _ZN2at6native29vectorized_elementwise_kernelILi4ENS0_13AUnaryFunctorIdddZZZNS0_15binary_internal21div_trunc_kernel_cudaERNS_18TensorIteratorBaseEENKUlvE1_clEvENKUlvE_clEvEUlddE_EESt5arrayIPcLm2EEEEviT0_T1_)
        .other          _ZN2at6native29vectorized_elementwise_kernelILi4ENS0_13AUnaryFunctorIdddZZZNS0_15binary_internal21div_trunc_kernel_cudaERNS_18TensorIteratorBaseEENKUlvE1_clEvENKUlvE_clEvEUlddE_EESt5arrayIPcLm2EEEEviT0_T1_,@"STO_CUDA_ENTRY STV_DEFAULT"
_ZN2at6native29vectorized_elementwise_kernelILi4ENS0_13AUnaryFunctorIdddZZZNS0_15binary_internal21div_trunc_kernel_cudaERNS_18TensorIteratorBaseEENKUlvE1_clEvENKUlvE_clEvEUlddE_EESt5arrayIPcLm2EEEEviT0_T1_:
.text._ZN2at6native29vectorized_elementwise_kernelILi4ENS0_13AUnaryFunctorIdddZZZNS0_15binary_internal21div_trunc_kernel_cudaERNS_18TensorIteratorBaseEENKUlvE1_clEvENKUlvE_clEvEUlddE_EESt5arrayIPcLm2EEEEviT0_T1_:
        /* <DEDUP_REMOVED lines=37> */
[----:B-----5:R-:W-:Y:S05]  /*0250*/  CALL.REL.NOINC `($__internal_19_$__cuda_sm20_div_rn_f64_full) ;  /* 0x0000002000507944 */ /* 0x020fea0003c00000 */
[----:B------:R-:W-:Y:S01]  /*0260*/  MOV R2, R24 ;  /* 0x0000001800027202 */ /* 0x000fe20000000f00 */
[----:B------:R-:W-:-:S07]  /*0270*/  IMAD.MOV.U32 R3, RZ, RZ, R17 ;  /* 0x000000ffff037224 */ /* 0x000fce00078e0011 */
.L_x_8689:
[----:B------:R-:W-:Y:S05]  /*0280*/  BSYNC B1 ;  /* 0x0000000000017941 */ /* 0x000fea0003800000 */
.L_x_8688:
        /* <DEDUP_REMOVED lines=23> */
.L_x_8691:
[----:B------:R-:W-:Y:S05]  /*0400*/  BSYNC B1 ;  /* 0x0000000000017941 */ /* 0x000fea0003800000 */
.L_x_8690:
        /* <DEDUP_REMOVED lines=20> */
[----:B------:R-:W-:Y:S05]  /*0550*/  CALL.REL.NOINC `($__internal_19_$__cuda_sm20_div_rn_f64_full) ;  /* 0x0000001c00907944 */ /* 0x000fea0003c00000 */
[----:B------:R-:W-:Y:S01]  /*0560*/  MOV R6, R24 ;  /* 0x0000001800067202 */ /* 0x000fe20000000f00 */
[----:B------:R-:W-:-:S07]  /*0570*/  IMAD.MOV.U32 R7, RZ, RZ, R17 ;  /* 0x000000ffff077224 */ /* 0x000fce00078e0011 */
.L_x_8693:
[----:B------:R-:W-:Y:S05]  /*0580*/  BSYNC B1 ;  /* 0x0000000000017941 */ /* 0x000fea0003800000 */
.L_x_8692:
        /* <DEDUP_REMOVED lines=23> */
.L_x_8695:
[----:B------:R-:W-:Y:S05]  /*0700*/  BSYNC B1 ;  /* 0x0000000000017941 */ /* 0x000fea0003800000 */
.L_x_8694:
        /* <DEDUP_REMOVED lines=23> */
.L_x_8697:
[----:B------:R-:W-:Y:S05]  /*0880*/  BSYNC B1 ;  /* 0x0000000000017941 */ /* 0x000fea0003800000 */
.L_x_8696:
        /* <DEDUP_REMOVED lines=23> */
.L_x_8699:
[----:B------:R-:W-:Y:S05]  /*0a00*/  BSYNC B1 ;  /* 0x0000000000017941 */ /* 0x000fea0003800000 */
.L_x_8698:
        /* <DEDUP_REMOVED lines=23> */
.L_x_8701:
[----:B------:R-:W-:Y:S05]  /*0b80*/  BSYNC B1 ;  /* 0x0000000000017941 */ /* 0x000fea0003800000 */
.L_x_8700:
        /* <DEDUP_REMOVED lines=21> */
[----:B------:R-:W-:-:S07]  /*0ce0*/  MOV R25, R17 ;  /* 0x0000001100197202 */ /* 0x000fce0000000f00 */
.L_x_8703:
[----:B------:R-:W-:Y:S05]  /*0cf0*/  BSYNC B1 ;  /* 0x0000000000017941 */ /* 0x000fea0003800000 */
.L_x_8702:
        /* <DEDUP_REMOVED lines=16> */
.L_x_8687:
        /* <DEDUP_REMOVED lines=78> */
[----:B------:R-:W-:Y:S05]  /*12e0*/  CALL.REL.NOINC `($__internal_19_$__cuda_sm20_div_rn_f64_full) ;  /* 0x00000010002c7944 */ /* 0x000fea0003c00000 */
[----:B------:R-:W-:-:S07]  /*12f0*/  IMAD.MOV.U32 R25, RZ, RZ, R17 ;  /* 0x000000ffff197224 */ /* 0x000fce00078e0011 */
.L_x_8707:
[----:B------:R-:W-:Y:S05]  /*1300*/  BSYNC B2 ;  /* 0x0000000000027941 */ /* 0x000fea0003800000 */
.L_x_8706:
[----:B------:R1:W2:Y:S02]  /*1310*/  FRND.F64.TRUNC R20, R24 ;  /* 0x0000001800147313 */ /* 0x0002a4000030d800 */
.L_x_8705:
[----:B------:R-:W-:Y:S05]  /*1320*/  BSYNC B1 ;  /* 0x0000000000017941 */ /* 0x000fea0003800000 */
.L_x_8704:
        /* <DEDUP_REMOVED lines=24> */
[----:B--2---:R-:W-:Y:S05]  /*14b0*/  CALL.REL.NOINC `($__internal_19_$__cuda_sm20_div_rn_f64_full) ;  /* 0x0000000c00b87944 */ /* 0x004fea0003c00000 */
[----:B------:R-:W-:-:S07]  /*14c0*/  IMAD.MOV.U32 R25, RZ, RZ, R17 ;  /* 0x000000ffff197224 */ /* 0x000fce00078e0011 */
.L_x_8711:
[----:B------:R-:W-:Y:S05]  /*14d0*/  BSYNC B2 ;  /* 0x0000000000027941 */ /* 0x000fea0003800000 */
.L_x_8710:
[----:B------:R0:W3:Y:S02]  /*14e0*/  FRND.F64.TRUNC R14, R24 ;  /* 0x00000018000e7313 */ /* 0x0000e4000030d800 */
.L_x_8709:
[----:B------:R-:W-:Y:S05]  /*14f0*/  BSYNC B1 ;  /* 0x0000000000017941 */ /* 0x000fea0003800000 */
.L_x_8708:
        /* <DEDUP_REMOVED lines=24> */
[----:B--23--:R-:W-:Y:S05]  /*1680*/  CALL.REL.NOINC `($__internal_19_$__cuda_sm20_div_rn_f64_full) ;  /* 0x0000000c00447944 */ /* 0x00cfea0003c00000 */
[----:B------:R-:W-:-:S07]  /*1690*/  IMAD.MOV.U32 R25, RZ, RZ, R17 ;  /* 0x000000ffff197224 */ /* 0x000fce00078e0011 */
.L_x_8715:
[----:B------:R-:W-:Y:S05]  /*16a0*/  BSYNC B2 ;  /* 0x0000000000027941 */ /* 0x000fea0003800000 */
.L_x_8714:
[----:B------:R4:W0:Y:S02]  /*16b0*/  FRND.F64.TRUNC R10, R24 ;  /* 0x00000018000a7313 */ /* 0x000824000030d800 */
.L_x_8713:
[----:B------:R-:W-:Y:S05]  /*16c0*/  BSYNC B1 ;  /* 0x0000000000017941 */ /* 0x000fea0003800000 */
.L_x_8712:
        /* <DEDUP_REMOVED lines=26> */
.L_x_8719:
[----:B------:R-:W-:Y:S05]  /*1870*/  BSYNC B2 ;  /* 0x0000000000027941 */ /* 0x000fea0003800000 */
.L_x_8718:
[----:B------:R0:W1:Y:S02]  /*1880*/  FRND.F64.TRUNC R2, R24 ;  /* 0x0000001800027313 */ /* 0x000064000030d800 */
.L_x_8717:
[----:B------:R-:W-:Y:S05]  /*1890*/  BSYNC B1 ;  /* 0x0000000000017941 */ /* 0x000fea0003800000 */
.L_x_8716:
        /* <DEDUP_REMOVED lines=26> */
.L_x_8723:
[----:B------:R-:W-:Y:S05]  /*1a40*/  BSYNC B2 ;  /* 0x0000000000027941 */ /* 0x000fea0003800000 */
.L_x_8722:
[----:B------:R0:W1:Y:S02]  /*1a50*/  FRND.F64.TRUNC R4, R24 ;  /* 0x0000001800047313 */ /* 0x000064000030d800 */
.L_x_8721:
[----:B------:R-:W-:Y:S05]  /*1a60*/  BSYNC B1 ;  /* 0x0000000000017941 */ /* 0x000fea0003800000 */
.L_x_8720:
        /* <DEDUP_REMOVED lines=26> */
.L_x_8727:
[----:B------:R-:W-:Y:S05]  /*1c10*/  BSYNC B2 ;  /* 0x0000000000027941 */ /* 0x000fea0003800000 */
.L_x_8726:
[----:B------:R0:W1:Y:S02]  /*1c20*/  FRND.F64.TRUNC R6, R24 ;  /* 0x0000001800067313 */ /* 0x000064000030d800 */
.L_x_8725:
[----:B------:R-:W-:Y:S05]  /*1c30*/  BSYNC B1 ;  /* 0x0000000000017941 */ /* 0x000fea0003800000 */
.L_x_8724:
        /* <DEDUP_REMOVED lines=25> */
[----:B------:R-:W-:-:S07]  /*1dd0*/  MOV R25, R17 ;  /* 0x0000001100197202 */ /* 0x000fce0000000f00 */
.L_x_8731:
[----:B------:R-:W-:Y:S05]  /*1de0*/  BSYNC B2 ;  /* 0x0000000000027941 */ /* 0x000fea0003800000 */
.L_x_8730:
[----:B------:R0:W1:Y:S02]  /*1df0*/  FRND.F64.TRUNC R8, R24 ;  /* 0x0000001800087313 */ /* 0x000064000030d800 */
.L_x_8729:
[----:B------:R-:W-:Y:S05]  /*1e00*/  BSYNC B1 ;  /* 0x0000000000017941 */ /* 0x000fea0003800000 */
.L_x_8728:
        /* <DEDUP_REMOVED lines=24> */
[----:B--23--:R-:W-:Y:S05]  /*1f90*/  CALL.REL.NOINC `($__internal_19_$__cuda_sm20_div_rn_f64_full) ;  /* 0x0000000400007944 */ /* 0x00cfea0003c00000 */
[----:B------:R-:W-:-:S07]  /*1fa0*/  IMAD.MOV.U32 R25, RZ, RZ, R17 ;  /* 0x000000ffff197224 */ /* 0x000fce00078e0011 */
.L_x_8735:
[----:B------:R-:W-:Y:S05]  /*1fb0*/  BSYNC B2 ;  /* 0x0000000000027941 */ /* 0x000fea0003800000 */
.L_x_8734:
[----:B------:R-:W0:Y:S02]  /*1fc0*/  FRND.F64.TRUNC R24, R24 ;  /* 0x0000001800187313 */ /* 0x000e24000030d800 */
.L_x_8733:
[----:B------:R-:W-:Y:S05]  /*1fd0*/  BSYNC B1 ;  /* 0x0000000000017941 */ /* 0x000fea0003800000 */
.L_x_8732:
        /* <DEDUP_REMOVED lines=22> */
.L_x_8738:
[----:B------:R-:W-:-:S13]  /*2140*/  ISETP.GE.AND P0, PT, R13, R12, PT ;  /* 0x0000000c0d00720c */ /* 0x000fda0003f06270 */
[----:B------:R-:W-:Y:S05]  /*2150*/  @P0 BRA `(.L_x_8740) ;  /* 0x0000000000300947 */ /* 0x000fea0003800000 */
[----:B0-2---:R-:W0:Y:S01]  /*2160*/  LDC.64 R10, c[0x0][0x228] ;  /* 0x00008a00ff0a7b82 */ /* 0x005e220000000a00 */
[----:B---3--:R-:W-:Y:S01]  /*2170*/  IADD3 R15, R0, R13, RZ ;  /* 0x0000000d000f7210 */ /* 0x008fe20007ffe0ff */
[----:B------:R-:W-:-:S04]  /*2180*/  VIADD R13, R13, 0x80 ;  /* 0x000000800d0d7836 */ /* 0x000fc80000000000 */
[----:B0-----:R-:W-:-:S05]  /*2190*/  IMAD.WIDE.U32 R10, R15, 0x8, R10 ;  /* 0x000000080f0a7825 */ /* 0x001fca00078e000a */
[----:B------:R2:W-:Y:S02]  /*21a0*/  STG.E.64 desc[UR4][R10.64], R2 ;  /* 0x000000020a007986 */ /* 0x0005e4000c101b04 */
.L_x_8739:
[----:B------:R-:W-:-:S13]  /*21b0*/  ISETP.GE.AND P0, PT, R13, R12, PT ;  /* 0x0000000c0d00720c */ /* 0x000fda0003f06270 */
[----:B------:R-:W-:Y:S05]  /*21c0*/  @P0 BRA `(.L_x_8741) ;  /* 0x0000000000340947 */ /* 0x000fea0003800000 */
[----:B--2---:R-:W2:Y:S01]  /*21d0*/  LDC.64 R2, c[0x0][0x228] ;  /* 0x00008a00ff027b82 */ /* 0x004ea20000000a00 */
[----:B0-----:R-:W-:Y:S02]  /*21e0*/  IMAD.IADD R11, R0, 0x1, R13 ;  /* 0x00000001000b7824 */ /* 0x001fe400078e020d */
[----:B------:R-:W-:Y:S02]  /*21f0*/  VIADD R13, R13, 0x80 ;  /* 0x000000800d0d7836 */ /* 0x000fe40000000000 */
[----:B--2---:R-:W-:-:S05]  /*2200*/  IMAD.WIDE.U32 R2, R11, 0x8, R2 ;  /* 0x000000080b027825 */ /* 0x004fca00078e0002 */
[----:B------:R0:W-:Y:S02]  /*2210*/  STG.E.64 desc[UR4][R2.64], R4 ;  /* 0x0000000402007986 */ /* 0x0001e4000c101b04 */
.L_x_8740:
        /* <DEDUP_REMOVED lines=8> */
.L_x_8741:
[----:B------:R-:W-:Y:S05]  /*22a0*/  BSYNC B1 ;  /* 0x0000000000017941 */ /* 0x000fea0003800000 */
.L_x_8737:
[----:B------:R-:W-:-:S13]  /*22b0*/  ISETP.GE.AND P0, PT, R13, R12, PT ;  /* 0x0000000c0d00720c */ /* 0x000fda0003f06270 */
[----:B0-2---:R-:W0:Y:S01]  /*22c0*/  @!P0 LDC.64 R2, c[0x0][0x228] ;  /* 0x00008a00ff028b82 */ /* 0x005e220000000a00 */
[----:B------:R-:W-:Y:S02]  /*22d0*/  @!P0 IMAD.IADD R5, R0, 0x1, R13 ;  /* 0x0000000100058824 */ /* 0x000fe400078e020d */
[----:B------:R-:W-:Y:S02]  /*22e0*/  @!P0 VIADD R13, R13, 0x80 ;  /* 0x000000800d0d8836 */ /* 0x000fe40000000000 */
[----:B0-----:R-:W-:-:S05]  /*22f0*/  @!P0 IMAD.WIDE.U32 R2, R5, 0x8, R2 ;  /* 0x0000000805028825 */ /* 0x001fca00078e0002 */
[----:B------:R0:W-:Y:S02]  /*2300*/  @!P0 STG.E.64 desc[UR4][R2.64], R8 ;  /* 0x0000000802008986 */ /* 0x0001e4000c101b04 */
.L_x_8742:
[----:B------:R-:W-:Y:S05]  /*2310*/  BSYNC B0 ;  /* 0x0000000000007941 */ /* 0x000fea0003800000 */
.L_x_8736:
        /* <DEDUP_REMOVED lines=8> */
        .weak           $__internal_19_$__cuda_sm20_div_rn_f64_full
        .type           $__internal_19_$__cuda_sm20_div_rn_f64_full,@function
        .size           $__internal_19_$__cuda_sm20_div_rn_f64_full,(.L_x_22716 - $__internal_19_$__cuda_sm20_div_rn_f64_full)
$__internal_19_$__cuda_sm20_div_rn_f64_full:
        /* <DEDUP_REMOVED lines=26> */
.L_x_8743:
        /* <DEDUP_REMOVED lines=46> */
.L_x_8745:
        /* <DEDUP_REMOVED lines=19> */
.L_x_8748:
[----:B------:R-:W-:Y:S02]  /*2950*/  LOP3.LUT R17, R27, 0x80000, RZ, 0xfc, !PT ;  /* 0x000800001b117812 */ /* 0x000fe400078efcff */
[----:B------:R-:W-:-:S03]  /*2960*/  MOV R34, R26 ;  /* 0x0000001a00227202 */ /* 0x000fc60000000f00 */
[----:B------:R-:W-:Y:S01]  /*2970*/  IMAD.MOV.U32 R35, RZ, RZ, R17 ;  /* 0x000000ffff237224 */ /* 0x000fe200078e0011 */
[----:B------:R-:W-:Y:S06]  /*2980*/  BRA `(.L_x_8746) ;  /* 0x00000000000c7947 */ /* 0x000fec0003800000 */
.L_x_8747:
[----:B------:R-:W-:Y:S01]  /*2990*/  LOP3.LUT R17, R29, 0x80000, RZ, 0xfc, !PT ;  /* 0x000800001d117812 */ /* 0x000fe200078efcff */
[----:B------:R-:W-:-:S04]  /*29a0*/  IMAD.MOV.U32 R34, RZ, RZ, R28 ;  /* 0x000000ffff227224 */ /* 0x000fc800078e001c */
[----:B------:R-:W-:-:S07]  /*29b0*/  IMAD.MOV.U32 R35, RZ, RZ, R17 ;  /* 0x000000ffff237224 */ /* 0x000fce00078e0011 */
.L_x_8746:
[----:B------:R-:W-:Y:S05]  /*29c0*/  BSYNC B0 ;  /* 0x0000000000007941 */ /* 0x000fea0003800000 */
.L_x_8744:
[----:B------:R-:W-:Y:S01]  /*29d0*/  IMAD.MOV.U32 R19, RZ, RZ, 0x0 ;  /* 0x00000000ff137424 */ /* 0x000fe200078e00ff */
[----:B------:R-:W-:Y:S01]  /*29e0*/  MOV R24, R34 ;  /* 0x0000002200187202 */ /* 0x000fe20000000f00 */
[----:B------:R-:W-:Y:S02]  /*29f0*/  IMAD.MOV.U32 R17, RZ, RZ, R35 ;  /* 0x000000ffff117224 */ /* 0x000fe400078e0023 */
[----:B------:R-:W-:Y:S05]  /*2a00*/  RET.REL.NODEC R18 `(_ZN2at6native29vectorized_elementwise_kernelILi4ENS0_13AUnaryFunctorIdddZZZNS0_15binary_internal21div_trunc_kernel_cudaERNS_18TensorIteratorBaseEENKUlvE1_clEvENKUlvE_clEvEUlddE_EESt5arrayIPcLm2EEEEviT0_T1_) ;  /* 0xffffffd4127c7950 */ /* 0x000fea0003c3ffff */
.L_x_8749:
        /* <DEDUP_REMOVED lines=15> */
.L_x_22716:


//--------------------- .text._ZN2at6native29vectorized_elementwise_kernelILi8ENS0_13AUnaryFunctorIdddZZZNS0_15binary_internal21div_trunc_kernel_cudaERNS_18TensorIteratorBaseEENKUlvE1_clEvENKUlvE_clEvEUlddE_EESt5arrayIPcLm2EEEEviT0_T1_ --------------------------
	.section	.text._ZN2at6native29vectorized_elementwise_kernelILi8ENS0_13AUnaryFunctorIdddZZZNS0_15binary_internal21div_trunc_kernel_cudaERNS_18TensorIteratorBaseEENKUlvE1_clEvENKUlvE_clEvEUlddE_EESt5arrayIPcLm2EEEEviT0_T1_,"ax",@progbits
	.align	128
        .global         _ZN2at6native29vectorized_elementwise_kernelILi8ENS0_13AUnaryFunctorIdddZZZNS0_15binary_internal21div_trunc_kernel_cudaERNS_18TensorIteratorBaseEENKUlvE1_clEvENKUlvE_clEvEUlddE_EESt5arrayIPcLm2EEEEviT0_T1_
        .type           _ZN2at6native29vectorized_elementwise_kernelILi8ENS0_13AUnaryFunctorIdddZZZNS0_15binary_internal21div_trunc_kernel_cudaERNS_18TensorIteratorBaseEENKUlvE1_clEvENKUlvE_clEvEUlddE_EESt5arrayIPcLm2EEEEviT0_T1_,@function
        .size           _ZN2at6native29vectorized_elementwise_kernelILi8ENS0_13AUnaryFunctorIdddZZZNS0_15binary_internal21div_trunc_kernel_cudaERNS_18TensorIteratorBaseEENKUlvE1_clEvENKUlvE_clEvEUlddE_EESt5arrayIPcLm2EEEEviT0_T1_,(.L_x_22717 - _ZN2at6native29vectorized_elementwise_kernelILi8ENS0_13AUnaryFunctorIdddZZZNS0_15binary_internal21div_trunc_kernel_cudaERNS_18TensorIteratorBaseEENKUlvE1_clEvENKUlvE_clEvEUlddE_EESt5arrayIPcLm2EEEEviT0_T1_)
        .other          _ZN2at6native29vectorized_elementwise_kernelILi8ENS0_13AUnaryFunctorIdddZZZNS0_15binary_internal21div_trunc_kernel_cudaERNS_18TensorIteratorBaseEENKUlvE1_clEvENKUlvE_clEvEUlddE_EESt5arrayIPcLm2EEEEviT0_T1_,@"STO_CUDA_ENTRY STV_DEFAULT"
_ZN2at6native29vectorized_elementwise_kernelILi8ENS0_13AUnaryFunctorIdddZZZNS0_15binary_internal21div_trunc_kernel_cudaERNS_18TensorIteratorBaseEENKUlvE1_clEvENKUlvE_clEvEUlddE_EESt5arrayIPcLm2EEEEviT0_T1_:
.text._ZN2at6native29vectorized_elementwise_kernelILi8ENS0_13AUnaryFunctorIdddZZZNS0_15binary_internal21div_trunc_kernel_cudaERNS_18TensorIteratorBaseEENKUlvE1_clEvENKUlvE_clEvEUlddE_EESt5arrayIPcLm2EEEEviT0_T1_:
        /* <DEDUP_REMOVED lines=37> */
[----:B-----5:R-:W-:Y:S05]  /*0250*/  CALL.REL.NOINC `($__internal_20_$__cuda_sm20_div_rn_f64_full) ;  /* 0x0000002000507944 */ /* 0x020fea0003c00000 */
[----:B------:R-:W-:Y:S01]  /*0260*/  MOV R2, R24 ;  /* 0x0000001800027202 */ /* 0x000fe20000000f00 */
[----:B------:R-:W-:-:S07]  /*0270*/  IMAD.MOV.U32 R3, RZ, RZ, R17 ;  /* 0x000000ffff037224 */ /* 0x000fce00078e0011 */
.L_x_8752:
[----:B------:R-:W-:Y:S05]  /*0280*/  BSYNC B1 ;  /* 0x0000000000017941 */ /* 0x000fea0003800000 */
.L_x_8751:
        /* <DEDUP_REMOVED lines=23> */
.L_x_8754:
[----:B------:R-:W-:Y:S05]  /*0400*/  BSYNC B1 ;  /* 0x0000000000017941 */ /* 0x000fea0003800000 */
.L_x_8753:
        /* <DEDUP_REMOVED lines=20> */
[----:B------:R-:W-:Y:S05]  /*0550*/  CALL.REL.NOINC `($__internal_20_$__cuda_sm20_div_rn_f64_full) ;  /* 0x0000001c00907944 */ /* 0x000fea0003c00000 */
[----:B------:R-:W-:Y:S01]  /*0560*/  MOV R6, R24 ;  /* 0x0000001800067202 */ /* 0x000fe20000000f00 */
[----:B------:R-:W-:-:S07]  /*0570*/  IMAD.MOV.U32 R7, RZ, RZ, R17 ;  /* 0x000000ffff077224 */ /* 0x000fce00078e0011 */
.L_x_8756:
[----:B------:R-:W-:Y:S05]  /*0580*/  BSYNC B1 ;  /* 0x0000000000017941 */ /* 0x000fea0003800000 */
.L_x_8755:
        /* <DEDUP_REMOVED lines=23> */
.L_x_8758:
[----:B------:R-:W-:Y:S05]  /*0700*/  BSYNC B1 ;  /* 0x0000000000017941 */ /* 0x000fea0003800000 */
.L_x_8757:
        /* <DEDUP_REMOVED lines=23> */
.L_x_8760:
[----:B------:R-:W-:Y:S05]  /*0880*/  BSYNC B1 ;  /* 0x0000000000017941 */ /* 0x000fea0003800000 */
.L_x_8759:
        /* <DEDUP_REMOVED lines=23> */
.L_x_8762:
[----:B------:R-:W-:Y:S05]  /*0a00*/  BSYNC B1 ;  /* 0x0000000000017941 */ /* 0x000fea0003800000 */
.L_x_8761:
        /* <DEDUP_REMOVED lines=23> */
.L_x_8764:
[----:B------:R-:W-:Y:S05]  /*0b80*/  BSYNC B1 ;  /* 0x0000000000017941 */ /* 0x000fea0003800000 */
.L_x_8763:
        /* <DEDUP_REMOVED lines=21> */
[----:B------:R-:W-:-:S07]  /*0ce0*/  MOV R25, R17 ;  /* 0x0000001100197202 */ /* 0x000fce0000000f00 */
.L_x_8766:
[----:B------:R-:W-:Y:S05]  /*0cf0*/  BSYNC B1 ;  /* 0x0000000000017941 */ /* 0x000fea0003800000 */
.L_x_8765:
        /* <DEDUP_REMOVED lines=16> */
.L_x_8750:
        /* <DEDUP_REMOVED lines=78> */
[----:B------:R-:W-:Y:S05]  /*12e0*/  CALL.REL.NOINC `($__internal_20_$__cuda_sm20_div_rn_f64_full) ;  /* 0x00000010002c7944 */ /* 0x000fea0003c00000 */
[----:B------:R-:W-:-:S07]  /*12f0*/  IMAD.MOV.U32 R25, RZ, RZ, R17 ;  /* 0x000000ffff197224 */ /* 0x000fce00078e0011 */
.L_x_8770:
[----:B------:R-:W-:Y:S05]  /*1300*/  BSYNC B2 ;  /* 0x0000000000027941 */ /* 0x000fea0003800000 */
.L_x_8769:
[----:B------:R1:W2:Y:S02]  /*1310*/  FRND.F64.TRUNC R20, R24 ;  /* 0x0000001800147313 */ /* 0x0002a4000030d800 */
.L_x_8768:
[----:B------:R-:W-:Y:S05]  /*1320*/  BSYNC B1 ;  /* 0x0000000000017941 */ /* 0x000fea0003800000 */
.L_x_8767:
        /* <DEDUP_REMOVED lines=24> */
[----:B--2---:R-:W-:Y:S05]  /*14b0*/  CALL.REL.NOINC `($__internal_20_$__cuda_sm20_div_rn_f64_full) ;  /* 0x0000000c00b87944 */ /* 0x004fea0003c00000 */
[----:B------:R-:W-:-:S07]  /*14c0*/  IMAD.MOV.U32 R25, RZ, RZ, R17 ;  /* 0x000000ffff197224 */ /* 0x000fce00078e0011 */
.L_x_8774:
[----:B------:R-:W-:Y:S05]  /*14d0*/  BSYNC B2 ;  /* 0x0000000000027941 */ /* 0x000fea0003800000 */
.L_x_8773:
[----:B------:R0:W3:Y:S02]  /*14e0*/  FRND.F64.TRUNC R14, R24 ;  /* 0x00000018000e7313 */ /* 0x0000e4000030d800 */
.L_x_8772:
[----:B------:R-:W-:Y:S05]  /*14f0*/  BSYNC B1 ;  /* 0x0000000000017941 */ /* 0x000fea0003800000 */
.L_x_8771:
        /* <DEDUP_REMOVED lines=24> */
[----:B--23--:R-:W-:Y:S05]  /*1680*/  CALL.REL.NOINC `($__internal_20_$__cuda_sm20_div_rn_f64_full) ;  /* 0x0000000c00447944 */ /* 0x00cfea0003c00000 */
[----:B------:R-:W-:-:S07]  /*1690*/  IMAD.MOV.U32 R25, RZ, RZ, R17 ;  /* 0x000000ffff197224 */ /* 0x000fce00078e0011 */
.L_x_8778:
[----:B------:R-:W-:Y:S05]  /*16a0*/  BSYNC B2 ;  /* 0x0000000000027941 */ /* 0x000fea0003800000 */
.L_x_8777:
[----:B------:R4:W0:Y:S02]  /*16b0*/  FRND.F64.TRUNC R10, R24 ;  /* 0x00000018000a7313 */ /* 0x000824000030d800 */
.L_x_8776:
[----:B------:R-:W-:Y:S05]  /*16c0*/  BSYNC B1 ;  /* 0x0000000000017941 */ /* 0x000fea0003800000 */
.L_x_8775:
        /* <DEDUP_REMOVED lines=26> */
.L_x_8782:
[----:B------:R-:W-:Y:S05]  /*1870*/  BSYNC B2 ;  /* 0x0000000000027941 */ /* 0x000fea0003800000 */
.L_x_8781:
[----:B------:R0:W1:Y:S02]  /*1880*/  FRND.F64.TRUNC R2, R24 ;  /* 0x0000001800027313 */ /* 0x000064000030d800 */
.L_x_8780:
[----:B------:R-:W-:Y:S05]  /*1890*/  BSYNC B1 ;  /* 0x0000000000017941 */ /* 0x000fea0003800000 */
.L_x_8779:
        /* <DEDUP_REMOVED lines=26> */
.L_x_8786:
[----:B------:R-:W-:Y:S05]  /*1a40*/  BSYNC B2 ;  /* 0x0000000000027941 */ /* 0x000fea0003800000 */
.L_x_8785:
[----:B------:R0:W1:Y:S02]  /*1a50*/  FRND.F64.TRUNC R4, R24 ;  /* 0x0000001800047313 */ /* 0x000064000030d800 */
.L_x_8784:
[----:B------:R-:W-:Y:S05]  /*1a60*/  BSYNC B1 ;  /* 0x0000000000017941 */ /* 0x000fea0003800000 */
.L_x_8783:
        /* <DEDUP_REMOVED lines=26> */
.L_x_8790:
[----:B------:R-:W-:Y:S05]  /*1c10*/  BSYNC B2 ;  /* 0x0000000000027941 */ /* 0x000fea0003800000 */
.L_x_8789:
[----:B------:R0:W1:Y:S02]  /*1c20*/  FRND.F64.TRUNC R6, R24 ;  /* 0x0000001800067313 */ /* 0x000064000030d800 */
.L_x_8788:
[----:B------:R-:W-:Y:S05]  /*1c30*/  BSYNC B1 ;  /* 0x0000000000017941 */ /* 0x000fea0003800000 */
.L_x_8787:
        /* <DEDUP_REMOVED lines=25> */
[----:B------:R-:W-:-:S07]  /*1dd0*/  MOV R25, R17 ;  /* 0x0000001100197202 */ /* 0x000fce0000000f00 */
.L_x_8794:
[----:B------:R-:W-:Y:S05]  /*1de0*/  BSYNC B2 ;  /* 0x0000000000027941 */ /* 0x000fea0003800000 */
.L_x_8793:
[----:B------:R0:W1:Y:S02]  /*1df0*/  FRND.F64.TRUNC R8, R24 ;  /* 0x0000001800087313 */ /* 0x000064000030d800 */
.L_x_8792:
[----:B------:R-:W-:Y:S05]  /*1e00*/  BSYNC B1 ;  /* 0x0000000000017941 */ /* 0x000fea0003800000 */
.L_x_8791:
        /* <DEDUP_REMOVED lines=24> */
[----:B--23--:R-:W-:Y:S05]  /*1f90*/  CALL.REL.NOINC `($__internal_20_$__cuda_sm20_div_rn_f64_full) ;  /* 0x0000000400007944 */ /* 0x00cfea0003c00000 */
[----:B------:R-:W-:-:S07]  /*1fa0*/  IMAD.MOV.U32 R25, RZ, RZ, R17 ;  /* 0x000000ffff197224 */ /* 0x000fce00078e0011 */
.L_x_8798:
[----:B------:R-:W-:Y:S05]  /*1fb0*/  BSYNC B2 ;  /* 0x0000000000027941 */ /* 0x000fea0003800000 */
.L_x_8797:
[----:B------:R-:W0:Y:S02]  /*1fc0*/  FRND.F64.TRUNC R24, R24 ;  /* 0x0000001800187313 */ /* 0x000e24000030d800 */
.L_x_8796:
[----:B------:R-:W-:Y:S05]  /*1fd0*/  BSYNC B1 ;  /* 0x0000000000017941 */ /* 0x000fea0003800000 */
.L_x_8795:
        /* <DEDUP_REMOVED lines=22> */
.L_x_8801:
[----:B------:R-:W-:-:S13]  /*2140*/  ISETP.GE.AND P0, PT, R13, R12, PT ;  /* 0x0000000c0d00720c */ /* 0x000fda0003f06270 */
[----:B------:R-:W-:Y:S05]  /*2150*/  @P0 BRA `(.L_x_8803) ;  /* 0x0000000000300947 */ /* 0x000fea0003800000 */
[----:B0-2---:R-:W0:Y:S01]  /*2160*/  LDC.64 R10, c[0x0][0x228] ;  /* 0x00008a00ff0a7b82 */ /* 0x005e220000000a00 */
[----:B---3--:R-:W-:Y:S01]  /*2170*/  IADD3 R15, R0, R13, RZ ;  /* 0x0000000d000f7210 */ /* 0x008fe20007ffe0ff */
[----:B------:R-:W-:-:S04]  /*2180*/  VIADD R13, R13, 0x80 ;  /* 0x000000800d0d7836 */ /* 0x000fc80000000000 */
[----:B0-----:R-:W-:-:S05]  /*2190*/  IMAD.WIDE.U32 R10, R15, 0x8, R10 ;  /* 0x000000080f0a7825 */ /* 0x001fca00078e000a */
[----:B------:R2:W-:Y:S02]  /*21a0*/  STG.E.64 desc[UR4][R10.64], R2 ;  /* 0x000000020a007986 */ /* 0x0005e4000c101b04 */
.L_x_8802:
[----:B------:R-:W-:-:S13]  /*21b0*/  ISETP.GE.AND P0, PT, R13, R12, PT ;  /* 0x0000000c0d00720c */ /* 0x000fda0003f06270 */
[----:B------:R-:W-:Y:S05]  /*21c0*/  @P0 BRA `(.L_x_8804) ;  /* 0x0000000000340947 */ /* 0x000fea0003800000 */
[----:B--2---:R-:W2:Y:S01]  /*21d0*/  LDC.64 R2, c[0x0][0x228] ;  /* 0x00008a00ff027b82 */ /* 0x004ea20000000a00 */
[----:B0-----:R-:W-:Y:S02]  /*21e0*/  IMAD.IADD R11, R0, 0x1, R13 ;  /* 0x00000001000b7824 */ /* 0x001fe400078e020d */
[----:B------:R-:W-:Y:S02]  /*21f0*/  VIADD R13, R13, 0x80 ;  /* 0x000000800d0d7836 */ /* 0x000fe40000000000 */
[----:B--2---:R-:W-:-:S05]  /*2200*/  IMAD.WIDE.U32 R2, R11, 0x8, R2 ;  /* 0x000000080b027825 */ /* 0x004fca00078e0002 */
[----:B------:R0:W-:Y:S02]  /*2210*/  STG.E.64 desc[UR4][R2.64], R4 ;  /* 0x0000000402007986 */ /* 0x0001e4000c101b04 */
.L_x_8803:
        /* <DEDUP_REMOVED lines=8> */
.L_x_8804:
[----:B------:R-:W-:Y:S05]  /*22a0*/  BSYNC B1 ;  /* 0x0000000000017941 */ /* 0x000fea0003800000 */
.L_x_8800:
[----:B------:R-:W-:-:S13]  /*22b0*/  ISETP.GE.AND P0, PT, R13, R12, PT ;  /* 0x0000000c0d00720c */ /* 0x000fda0003f06270 */
[----:B0-2---:R-:W0:Y:S01]  /*22c0*/  @!P0 LDC.64 R2, c[0x0][0x228] ;  /* 0x00008a00ff028b82 */ /* 0x005e220000000a00 */
[----:B------:R-:W-:Y:S02]  /*22d0*/  @!P0 IMAD.IADD R5, R0, 0x1, R13 ;  /* 0x0000000100058824 */ /* 0x000fe400078e020d */
[----:B------:R-:W-:Y:S02]  /*22e0*/  @!P0 VIADD R13, R13, 0x80 ;  /* 0x000000800d0d8836 */ /* 0x000fe40000000000 */
[----:B0-----:R-:W-:-:S05]  /*22f0*/  @!P0 IMAD.WIDE.U32 R2, R5, 0x8, R2 ;  /* 0x0000000805028825 */ /* 0x001fca00078e0002 */
[----:B------:R0:W-:Y:S02]  /*2300*/  @!P0 STG.E.64 desc[UR4][R2.64], R8 ;  /* 0x0000000802008986 */ /* 0x0001e4000c101b04 */
.L_x_8805:
[----:B------:R-:W-:Y:S05]  /*2310*/  BSYNC B0 ;  /* 0x0000000000007941 */ /* 0x000fea0003800000 */
.L_x_8799:
        /* <DEDUP_REMOVED lines=8> */
        .weak           $__internal_20_$__cuda_sm20_div_rn_f64_full
        .type           $__internal_20_$__cuda_sm20_div_rn_f64_full,@function
        .size           $__internal_20_$__cuda_sm20_div_rn_f64_full,(.L_x_22717 - $__internal_20_$__cuda_sm20_div_rn_f64_full)
$__internal_20_$__cuda_sm20_div_rn_f64_full:
        /* <DEDUP_REMOVED lines=26> */
.L_x_8806:
        /* <DEDUP_REMOVED lines=46> */
.L_x_8808:
        /* <DEDUP_REMOVED lines=19> */
.L_x_8811:
[----:B------:R-:W-:Y:S02]  /*2950*/  LOP3.LUT R17, R27, 0x80000, RZ, 0xfc, !PT ;  /* 0x000800001b117812 */ /* 0x000fe400078efcff */
[----:B------:R-:W-:-:S03]  /*2960*/  MOV R34, R26 ;  /* 0x0000001a00227202 */ /* 0x000fc60000000f00 */
[----:B------:R-:W-:Y:S01]  /*2970*/  IMAD.MOV.U32 R35, RZ, RZ, R17 ;  /* 0x000000ffff237224 */ /* 0x000fe200078e0011 */
[----:B------:R-:W-:Y:S06]  /*2980*/  BRA `(.L_x_8809) ;  /* 0x00000000000c7947 */ /* 0x000fec0003800000 */
.L_x_8810:
[----:B------:R-:W-:Y:S01]  /*2990*/  LOP3.LUT R17, R29, 0x80000, RZ, 0xfc, !PT ;  /* 0x000800001d117812 */ /* 0x000fe200078efcff */
[----:B------:R-:W-:-:S04]  /*29a0*/  IMAD.MOV.U32 R34, RZ, RZ, R28 ;  /* 0x000000ffff227224 */ /* 0x000fc800078e001c */
[----:B------:R-:W-:-:S07]  /*29b0*/  IMAD.MOV.U32 R35, RZ, RZ, R17 ;  /* 0x000000ffff237224 */ /* 0x000fce00078e0011 */
.L_x_8809:
[----:B------:R-:W-:Y:S05]  /*29c0*/  BSYNC B0 ;  /* 0x0000000000007941 */ /* 0x000fea0003800000 */
.L_x_8807:
[----:B------:R-:W-:Y:S01]  /*29d0*/  IMAD.MOV.U32 R19, RZ, RZ, 0x0 ;  /* 0x00000000ff137424 */ /* 0x000fe200078e00ff */
[----:B------:R-:W-:Y:S01]  /*29e0*/  MOV R24, R34 ;  /* 0x0000002200187202 */ /* 0x000fe20000000f00 */
[----:B------:R-:W-:Y:S02]  /*29f0*/  IMAD.MOV.U32 R17, RZ, RZ, R35 ;  /* 0x000000ffff117224 */ /* 0x000fe400078e0023 */
[----:B------:R-:W-:Y:S05]  /*2a00*/  RET.REL.NODEC R18 `(_ZN2at6native29vectorized_elementwise_kernelILi8ENS0_13AUnaryFunctorIdddZZZNS0_15binary_internal21div_trunc_kernel_cudaERNS_18TensorIteratorBaseEENKUlvE1_clEvENKUlvE_clEvEUlddE_EESt5arrayIPcLm2EEEEviT0_T1_) ;  /* 0xffffffd4127c7950 */ /* 0x000fea0003c3ffff */
.L_x_8812:
        /* <DEDUP_REMOVED lines=15> */
.L_x_22717:


//--------------------- .text._ZN2at6native18elementwise_kernelILi128ELi4EZNS0_15gpu_kernel_implIZZZNS0_15binary_internal21div_trunc_kernel_cudaERNS_18TensorIteratorBaseEENKUlvE0_clEvENKUlvE2_clEvEUlN3c108BFloat16EE_EEvS5_RKT_EUliE_EEviT1_ --------------------------
	.section	.text._ZN2at6native18elementwise_kernelILi128ELi4EZNS0_15gpu_kernel_implIZZZNS0_15binary_internal21div_trunc_kernel_cudaERNS_18TensorIteratorBaseEENKUlvE0_clEvENKUlvE2_clEvEUlN3c108BFloat16EE_EEvS5_RKT_EUliE_EEviT1_,"ax",@progbits
	.align	128
        .global         _ZN2at6native18elementwise_kernelILi128ELi4EZNS0_15gpu_kernel_implIZZZNS0_15binary_internal21div_trunc_kernel_cudaERNS_18TensorIteratorBaseEENKUlvE0_clEvENKUlvE2_clEvEUlN3c108BFloat16EE_EEvS5_RKT_EUliE_EEviT1_
        .type           _ZN2at6native18elementwise_kernelILi128ELi4EZNS0_15gpu_kernel_implIZZZNS0_15binary_internal21div_trunc_kernel_cudaERNS_18TensorIteratorBaseEENKUlvE0_clEvENKUlvE2_clEvEUlN3c108BFloat16EE_EEvS5_RKT_EUliE_EEviT1_,@function
        .size           _ZN2at6native18elementwise_kernelILi128ELi4EZNS0_15gpu_kernel_implIZZZNS0_15binary_internal21div_trunc_kernel_cudaERNS_18TensorIteratorBaseEENKUlvE0_clEvENKUlvE2_clEvEUlN3c108BFloat16EE_EEvS5_RKT_EUliE_EEviT1_,(.L_x_22844 - _ZN2at6native18elementwise_kernelILi128ELi4EZNS0_15gpu_kernel_implIZZZNS0_15binary_internal21div_trunc_kernel_cudaERNS_18TensorIteratorBaseEENKUlvE0_clEvENKUlvE2_clEvEUlN3c108BFloat16EE_EEvS5_RKT_EUliE_EEviT1_)
        .other          _ZN2at6native18elementwise_kernelILi128ELi4EZNS0_15gpu_kernel_implIZZZNS0_15binary_internal21div_trunc_kernel_cudaERNS_18TensorIteratorBaseEENKUlvE0_clEvENKUlvE2_clEvEUlN3c108BFloat16EE_EEvS5_RKT_EUliE_EEviT1_,@"STO_CUDA_ENTRY STV_DEFAULT"
_ZN2at6native18elementwise_kernelILi128ELi4EZNS0_15gpu_kernel_implIZZZNS0_15binary_internal21div_trunc_kernel_cudaERNS_18TensorIteratorBaseEENKUlvE0_clEvENKUlvE2_clEvEUlN3c108BFloat16EE_EEvS5_RKT_EUliE_EEviT1_:
.text._ZN2at6native18elementwise_kernelILi128ELi4EZNS0_15gpu_kernel_implIZZZNS0_15binary_internal21div_trunc_kernel_cudaERNS_18TensorIteratorBaseEENKUlvE0_clEvENKUlvE2_clEvEUlN3c108BFloat16EE_EEvS5_RKT_EUliE_EEviT1_:
        /* <DEDUP_REMOVED lines=314> */
.L_x_8815:
        /* <DEDUP_REMOVED lines=22> */
.L_x_8819:
[----:B------:R-:W2:Y:S02]  /*1500*/  LDG.E.U8 R2, desc[UR36][R2.64] ;  /* 0x0000002402027981 */ /* 0x000ea4000c1e1100 */
[----:B--2---:R-:W-:-:S04]  /*1510*/  I2FP.F32.U32 R0, R2 ;  /* 0x0000000200007245 */ /* 0x004fc80000201000 */
[----:B------:R-:W-:Y:S01]  /*1520*/  F2FP.BF16.F32.PACK_AB R0, RZ, R0 ;  /* 0x00000000ff00723e */ /* 0x000fe200000010ff */
[----:B------:R-:W-:Y:S06]  /*1530*/  BRA `(.L_x_8821) ;  /* 0x0000000c00907947 */ /* 0x000fec0003800000 */
.L_x_8818:
        /* <DEDUP_REMOVED lines=10> */
.L_x_8823:
[----:B------:R-:W2:Y:S02]  /*15e0*/  LDG.E R2, desc[UR36][R2.64] ;  /* 0x0000002402027981 */ /* 0x000ea4000c1e1900 */
[----:B--2---:R-:W-:-:S04]  /*15f0*/  I2FP.F32.S32 R0, R2 ;  /* 0x0000000200007245 */ /* 0x004fc80000201400 */
[----:B------:R-:W-:Y:S01]  /*1600*/  F2FP.BF16.F32.PACK_AB R0, RZ, R0 ;  /* 0x00000000ff00723e */ /* 0x000fe200000010ff */
[----:B------:R-:W-:Y:S06]  /*1610*/  BRA `(.L_x_8821) ;  /* 0x0000000c00587947 */ /* 0x000fec0003800000 */
.L_x_8822:
[----:B------:R-:W2:Y:S02]  /*1620*/  LDG.E.U16 R2, desc[UR36][R2.64] ;  /* 0x0000002402027981 */ /* 0x000ea4000c1e1500 */
[----:B--2---:R-:W0:Y:S02]  /*1630*/  I2F.S16 R0, R2 ;  /* 0x0000000200007306 */ /* 0x004e240000101400 */
[----:B0-----:R-:W-:Y:S01]  /*1640*/  F2FP.BF16.F32.PACK_AB R0, RZ, R0 ;  /* 0x00000000ff00723e */ /* 0x001fe200000010ff */
[----:B------:R-:W-:Y:S06]  /*1650*/  BRA `(.L_x_8821) ;  /* 0x0000000c00487947 */ /* 0x000fec0003800000 */
.L_x_8817:
        /* <DEDUP_REMOVED lines=9> */
.L_x_8825:
[----:B------:R-:W2:Y:S02]  /*16f0*/  LDG.E.U16 R0, desc[UR36][R2.64] ;  /* 0x0000002402007981 */ /* 0x000ea4000c1e1500 */
[----:B--2---:R-:W-:-:S05]  /*1700*/  HADD2.F32 R0, -RZ, R0.H0_H0 ;  /* 0x20000000ff007230 */ /* 0x004fca0000004100 */
[----:B------:R-:W-:Y:S01]  /*1710*/  F2FP.BF16.F32.PACK_AB R0, RZ, R0 ;  /* 0x00000000ff00723e */ /* 0x000fe200000010ff */
[----:B------:R-:W-:Y:S06]  /*1720*/  BRA `(.L_x_8821) ;  /* 0x0000000c00147947 */ /* 0x000fec0003800000 */
.L_x_8824:
        /* <DEDUP_REMOVED lines=9> */
.L_x_8827:
[----:B------:R-:W2:Y:S02]  /*17c0*/  LDG.E.U16 R2, desc[UR36][R2.64] ;  /* 0x0000002402027981 */ /* 0x000ea4000c1e1500 */
[----:B--2---:R-:W-:-:S05]  /*17d0*/  HADD2.F32 R0, -RZ, R2.H0_H0 ;  /* 0x20000002ff007230 */ /* 0x004fca0000004100 */
[----:B------:R-:W-:Y:S01]  /*17e0*/  F2FP.BF16.F32.PACK_AB R0, RZ, R0 ;  /* 0x00000000ff00723e */ /* 0x000fe200000010ff */
[----:B------:R-:W-:Y:S06]  /*17f0*/  BRA `(.L_x_8821) ;  /* 0x0000000800e07947 */ /* 0x000fec0003800000 */
.L_x_8826:
        /* <DEDUP_REMOVED lines=8> */
.L_x_8816:
        /* <DEDUP_REMOVED lines=13> */
.L_x_8830:
        /* <DEDUP_REMOVED lines=8> */
.L_x_8829:
        /* <DEDUP_REMOVED lines=28> */
.L_x_8832:
        /* <DEDUP_REMOVED lines=15> */
.L_x_8831:
[----:B------:R0:W5:Y:S01]  /*1c80*/  LDG.E.U16 R0, desc[UR36][R2.64] ;  /* 0x0000002402007981 */ /* 0x000162000c1e1500 */
[----:B------:R-:W-:Y:S05]  /*1c90*/  BRA `(.L_x_8821) ;  /* 0x0000000400b87947 */ /* 0x000fea0003800000 */
.L_x_8828:
        /* <DEDUP_REMOVED lines=12> */
.L_x_8835:
        /* <DEDUP_REMOVED lines=21> */
.L_x_8839:
[----:B------:R-:W-:Y:S05]  /*1eb0*/  BSYNC B1 ;  /* 0x0000000000017941 */ /* 0x000fea0003800000 */
.L_x_8838:
[----:B------:R-:W-:Y:S01]  /*1ec0*/  LEA R3, R0, 0x3b800000, 0x17 ;  /* 0x3b80000000037811 */ /* 0x000fe200078eb8ff */
[----:B------:R-:W-:-:S05]  /*1ed0*/  IMAD.SHL.U32 R0, R2, 0x100000, RZ ;  /* 0x0010000002007824 */ /* 0x000fca00078e00ff */
[----:B------:R-:W-:-:S07]  /*1ee0*/  LOP3.LUT R0, R3, R0, R4, 0xfe, !PT ;  /* 0x0000000003007212 */ /* 0x000fce00078efe04 */
.L_x_8837:
[----:B------:R-:W-:Y:S05]  /*1ef0*/  BSYNC B0 ;  /* 0x0000000000007941 */ /* 0x000fea0003800000 */
.L_x_8836:
[----:B------:R-:W-:Y:S01]  /*1f00*/  F2FP.BF16.F32.PACK_AB R0, RZ, R0 ;  /* 0x00000000ff00723e */ /* 0x000fe200000010ff */
[----:B------:R-:W-:Y:S06]  /*1f10*/  BRA `(.L_x_8821) ;  /* 0x0000000400187947 */ /* 0x000fec0003800000 */
.L_x_8834:
        /* <DEDUP_REMOVED lines=21> */
.L_x_8843:
[----:B------:R-:W-:Y:S05]  /*2070*/  BSYNC B1 ;  /* 0x0000000000017941 */ /* 0x000fea0003800000 */
.L_x_8842:
[----:B------:R-:W-:Y:S01]  /*2080*/  LEA R3, R0, 0x37800000, 0x17 ;  /* 0x3780000000037811 */ /* 0x000fe200078eb8ff */
[----:B------:R-:W-:-:S05]  /*2090*/  IMAD.SHL.U32 R0, R2, 0x200000, RZ ;  /* 0x0020000002007824 */ /* 0x000fca00078e00ff */
[----:B------:R-:W-:-:S07]  /*20a0*/  LOP3.LUT R0, R3, R0, R4, 0xfe, !PT ;  /* 0x0000000003007212 */ /* 0x000fce00078efe04 */
.L_x_8841:
[----:B------:R-:W-:Y:S05]  /*20b0*/  BSYNC B0 ;  /* 0x0000000000007941 */ /* 0x000fea0003800000 */
.L_x_8840:
[----:B------:R-:W-:Y:S01]  /*20c0*/  F2FP.BF16.F32.PACK_AB R0, RZ, R0 ;  /* 0x00000000ff00723e */ /* 0x000fe200000010ff */
[----:B------:R-:W-:Y:S06]  /*20d0*/  BRA `(.L_x_8821) ;  /* 0x0000000000a87947 */ /* 0x000fec0003800000 */
.L_x_8833:
        /* <DEDUP_REMOVED lines=14> */
.L_x_8847:
[----:B------:R-:W-:Y:S05]  /*21c0*/  BSYNC B0 ;  /* 0x0000000000007941 */ /* 0x000fea0003800000 */
.L_x_8846:
[----:B------:R-:W-:Y:S01]  /*21d0*/  F2FP.BF16.F32.PACK_AB R0, RZ, R0 ;  /* 0x00000000ff00723e */ /* 0x000fe200000010ff */
[----:B------:R-:W-:Y:S06]  /*21e0*/  BRA `(.L_x_8821) ;  /* 0x0000000000647947 */ /* 0x000fec0003800000 */
.L_x_8820:
        /* <DEDUP_REMOVED lines=16> */
.L_x_8848:
[----:B------:R-:W-:Y:S01]  /*22f0*/  PRMT R0, RZ, 0x7610, R0 ;  /* 0x00007610ff007816 */ /* 0x000fe20000000000 */
[----:B------:R-:W-:Y:S06]  /*2300*/  BRA `(.L_x_8821) ;  /* 0x00000000001c7947 */ /* 0x000fec0003800000 */
.L_x_8845:
[----:B------:R-:W2:Y:S02]  /*2310*/  LDG.E.64 R2, desc[UR36][R2.64] ;  /* 0x0000002402027981 */ /* 0x000ea4000c1e1b00 */
[----:B--2---:R-:W0:Y:S02]  /*2320*/  I2F.U64 R0, R2 ;  /* 0x0000000200007312 */ /* 0x004e240000301000 */
[----:B0-----:R-:W-:Y:S01]  /*2330*/  F2FP.BF16.F32.PACK_AB R0, RZ, R0 ;  /* 0x00000000ff00723e */ /* 0x001fe200000010ff */
[----:B------:R-:W-:Y:S06]  /*2340*/  BRA `(.L_x_8821) ;  /* 0x00000000000c7947 */ /* 0x000fec0003800000 */
.L_x_8844:
[----:B------:R-:W2:Y:S02]  /*2350*/  LDG.E R2, desc[UR36][R2.64] ;  /* 0x0000002402027981 */ /* 0x000ea4000c1e1900 */
[----:B--2---:R-:W-:-:S04]  /*2360*/  I2FP.F32.U32 R0, R2 ;  /* 0x0000000200007245 */ /* 0x004fc80000201000 */
[----:B------:R-:W-:-:S07]  /*2370*/  F2FP.BF16.F32.PACK_AB R0, RZ, R0 ;  /* 0x00000000ff00723e */ /* 0x000fce00000010ff */
.L_x_8821:
[----:B------:R-:W0:Y:S01]  /*2380*/  LDC.U8 R4, c[0x0][0x430] ;  /* 0x00010c00ff047b82 */ /* 0x000e220000000000 */
[----:B-----5:R-:W-:Y:S01]  /*2390*/  IMAD.U32 R0, R0, 0x10000, RZ ;  /* 0x0001000000007824 */ /* 0x020fe200078e00ff */
[----:B------:R-:W-:-:S03]  /*23a0*/  ULDC UR4, c[0x0][0x420] ;  /* 0x0001080000047ab9 */ /* 0x000fc60000000800 */
[----:B------:R-:W-:-:S06]  /*23b0*/  FMUL.FTZ R0, R0, UR4 ;  /* 0x0000000400007c20 */ /* 0x000fcc0008410000 */
[----:B------:R-:W1:Y:S01]  /*23c0*/  FRND.TRUNC R0, R0 ;  /* 0x0000000000007307 */ /* 0x000e62000020d000 */
[----:B0-----:R-:W-:-:S07]  /*23d0*/  PRMT R2, R4, 0x9910, RZ ;  /* 0x0000991004027816 */ /* 0x001fce00000000ff */
[----:B-1----:R0:W1:Y:S01]  /*23e0*/  F2F.BF16.F32 R3, R0 ;  /* 0x0000000000037304 */ /* 0x0020620000202000 */
[----:B------:R-:W-:-:S13]  /*23f0*/  ISETP.GT.AND P0, PT, R2, 0x9, PT ;  /* 0x000000090200780c */ /* 0x000fda0003f04270 */
[----:B0-----:R-:W-:Y:S05]  /*2400*/  @P0 BRA `(.L_x_8849) ;  /* 0x00000004000c0947 */ /* 0x001fea0003800000 */
        /* <DEDUP_REMOVED lines=12> */
.L_x_8852:
[----:B-1----:R-:W-:-:S06]  /*24d0*/  IMAD.U32 R3, R3, 0x10000, RZ ;  /* 0x0001000003037824 */ /* 0x002fcc00078e00ff */
[----:B------:R-:W0:Y:S02]  /*24e0*/  F2I.S64.TRUNC R2, R3 ;  /* 0x0000000300027311 */ /* 0x000e24000020d900 */
[----:B0-----:R3:W-:Y:S01]  /*24f0*/  STG.E.U8 desc[UR36][R16.64], R2 ;  /* 0x0000000210007986 */ /* 0x0017e2000c101124 */
[----:B------:R-:W-:Y:S05]  /*2500*/  BRA `(.L_x_8854) ;  /* 0x0000000c00847947 */ /* 0x000fea0003800000 */
.L_x_8851:
        /* <DEDUP_REMOVED lines=10> */
.L_x_8856:
[----:B-1----:R-:W-:-:S06]  /*25b0*/  IMAD.U32 R3, R3, 0x10000, RZ ;  /* 0x0001000003037824 */ /* 0x002fcc00078e00ff */
[----:B------:R-:W0:Y:S02]  /*25c0*/  F2I.FTZ.TRUNC.NTZ R3, R3 ;  /* 0x0000000300037305 */ /* 0x000e24000021f100 */
[----:B0-----:R1:W-:Y:S01]  /*25d0*/  STG.E desc[UR36][R16.64], R3 ;  /* 0x0000000310007986 */ /* 0x0013e2000c101924 */
[----:B------:R-:W-:Y:S05]  /*25e0*/  BRA `(.L_x_8854) ;  /* 0x0000000c004c7947 */ /* 0x000fea0003800000 */
.L_x_8855:
[----:B-1----:R-:W-:-:S06]  /*25f0*/  IMAD.U32 R3, R3, 0x10000, RZ ;  /* 0x0001000003037824 */ /* 0x002fcc00078e00ff */
[----:B------:R-:W0:Y:S02]  /*2600*/  F2I.FTZ.TRUNC.NTZ R3, R3 ;  /* 0x0000000300037305 */ /* 0x000e24000021f100 */
[----:B0-----:R2:W-:Y:S01]  /*2610*/  STG.E.U16 desc[UR36][R16.64], R3 ;  /* 0x0000000310007986 */ /* 0x0015e2000c101524 */
[----:B------:R-:W-:Y:S05]  /*2620*/  BRA `(.L_x_8854) ;  /* 0x0000000c003c7947 */ /* 0x000fea0003800000 */
.L_x_8850:
        /* <DEDUP_REMOVED lines=9> */
.L_x_8858:
[----:B-1----:R-:W-:-:S05]  /*26c0*/  IMAD.U32 R0, R3, 0x10000, RZ ;  /* 0x0001000003007824 */ /* 0x002fca00078e00ff */
[----:B------:R-:W-:-:S05]  /*26d0*/  F2FP.F16.F32.PACK_AB R0, RZ, R0 ;  /* 0x00000000ff00723e */ /* 0x000fca00000000ff */
[----:B------:R0:W-:Y:S01]  /*26e0*/  STG.E.U16 desc[UR36][R16.64], R0 ;  /* 0x0000000010007986 */ /* 0x0001e2000c101524 */
[----:B------:R-:W-:Y:S05]  /*26f0*/  BRA `(.L_x_8854) ;  /* 0x0000000c00087947 */ /* 0x000fea0003800000 */
.L_x_8857:
        /* <DEDUP_REMOVED lines=10> */
.L_x_8860:
[----:B-1----:R-:W-:-:S05]  /*27a0*/  IMAD.U32 R3, R3, 0x10000, RZ ;  /* 0x0001000003037824 */ /* 0x002fca00078e00ff */
[----:B------:R-:W-:-:S04]  /*27b0*/  F2FP.F16.F32.PACK_AB R3, RZ, R3 ;  /* 0x00000003ff03723e */ /* 0x000fc800000000ff */
[----:B------:R-:W-:-:S05]  /*27c0*/  PRMT R3, R3, 0x5410, RZ ;  /* 0x0000541003037816 */ /* 0x000fca00000000ff */
[----:B------:R0:W-:Y:S01]  /*27d0*/  STG.E desc[UR36][R16.64], R3 ;  /* 0x0000000310007986 */ /* 0x0001e2000c101924 */
[----:B------:R-:W-:Y:S05]  /*27e0*/  BRA `(.L_x_8854) ;  /* 0x0000000800cc7947 */ /* 0x000fea0003800000 */
.L_x_8859:
[----:B-1----:R-:W-:-:S04]  /*27f0*/  IMAD.U32 R2, R3, 0x10000, RZ ;  /* 0x0001000003027824 */ /* 0x002fc800078e00ff */
[----:B------:R-:W-:-:S06]  /*2800*/  FMUL.FTZ R2, R2, 1 ;  /* 0x3f80000002027820 */ /* 0x000fcc0000410000 */
[----:B------:R-:W0:Y:S02]  /*2810*/  F2F.F64.F32 R2, R2 ;  /* 0x0000000200027310 */ /* 0x000e240000201800 */
[----:B0-----:R0:W-:Y:S01]  /*2820*/  STG.E.64 desc[UR36][R16.64], R2 ;  /* 0x0000000210007986 */ /* 0x0011e2000c101b24 */
[----:B------:R-:W-:Y:S05]  /*2830*/  BRA `(.L_x_8854) ;  /* 0x0000000800b87947 */ /* 0x000fea0003800000 */
.L_x_8849:
        /* <DEDUP_REMOVED lines=13> */
.L_x_8863:
[----:B-1----:R-:W-:Y:S01]  /*2910*/  IMAD.U32 R3, R3, 0x10000, RZ ;  /* 0x0001000003037824 */ /* 0x002fe200078e00ff */
[----:B------:R-:W-:-:S03]  /*2920*/  CS2R R6, SRZ ;  /* 0x0000000000067805 */ /* 0x000fc6000001ff00 */
[----:B------:R-:W-:-:S04]  /*2930*/  FMUL.FTZ R3, R3, 1 ;  /* 0x3f80000003037820 */ /* 0x000fc80000410000 */
[----:B------:R-:W0:Y:S02]  /*2940*/  F2F.F64.F32 R4, R3 ;  /* 0x0000000300047310 */ /* 0x000e240000201800 */
[----:B0-----:R0:W-:Y:S01]  /*2950*/  STG.E.128 desc[UR36][R16.64], R4 ;  /* 0x0000000410007986 */ /* 0x0011e2000c101d24 */
[----:B------:R-:W-:Y:S05]  /*2960*/  BRA `(.L_x_8854) ;  /* 0x00000008006c7947 */ /* 0x000fea0003800000 */
.L_x_8862:
        /* <DEDUP_REMOVED lines=21> */
.L_x_8867:
[----:B------:R-:W-:Y:S05]  /*2ac0*/  BSYNC B0 ;  /* 0x0000000000007941 */ /* 0x000fea0003800000 */
.L_x_8866:
[----:B------:R-:W-:-:S05]  /*2ad0*/  LOP3.LUT R3, R0, R3, RZ, 0xfc, !PT ;  /* 0x0000000300037212 */ /* 0x000fca00078efcff */
[----:B------:R0:W-:Y:S01]  /*2ae0*/  STG.E.U8 desc[UR36][R16.64], R3 ;  /* 0x0000000310007986 */ /* 0x0001e2000c101124 */
[----:B------:R-:W-:Y:S05]  /*2af0*/  BRA `(.L_x_8854) ;  /* 0x0000000800087947 */ /* 0x000fea0003800000 */
.L_x_8865:
        /* <DEDUP_REMOVED lines=13> */
.L_x_8869:
[----:B------:R-:W-:Y:S01]  /*2bd0*/  IMAD.MOV.U32 R0, RZ, RZ, 0x7f ;  /* 0x0000007fff007424 */ /* 0x000fe200078e00ff */
[----:B------:R-:W-:-:S04]  /*2be0*/  ISETP.GT.U32.AND P0, PT, R2, 0x7f800000, PT ;  /* 0x7f8000000200780c */ /* 0x000fc80003f04070 */
[----:B------:R-:W-:-:S09]  /*2bf0*/  SEL R0, R0, 0x7c, P0 ;  /* 0x0000007c00007807 */ /* 0x000fd20000000000 */
.L_x_8870:
[----:B------:R-:W-:Y:S05]  /*2c00*/  BSYNC B0 ;  /* 0x0000000000007941 */ /* 0x000fea0003800000 */
.L_x_8868:
[----:B------:R-:W-:-:S04]  /*2c10*/  LOP3.LUT R2, R3, 0x80000000, RZ, 0xc0, !PT ;  /* 0x8000000003027812 */ /* 0x000fc800078ec0ff */
[----:B------:R-:W-:-:S04]  /*2c20*/  SHF.R.U32.HI R3, RZ, 0x18, R2 ;  /* 0x00000018ff037819 */ /* 0x000fc80000011602 */
[----:B------:R-:W-:-:S05]  /*2c30*/  LOP3.LUT R3, R0, R3, RZ, 0xfc, !PT ;  /* 0x0000000300037212 */ /* 0x000fca00078efcff */
[----:B------:R0:W-:Y:S01]  /*2c40*/  STG.E.U8 desc[UR36][R16.64], R3 ;  /* 0x0000000310007986 */ /* 0x0001e2000c101124 */
[----:B------:R-:W-:Y:S05]  /*2c50*/  BRA `(.L_x_8854) ;  /* 0x0000000400b07947 */ /* 0x000fea0003800000 */
.L_x_8864:
[----:B-1----:R0:W-:Y:S01]  /*2c60*/  STG.E.U16 desc[UR36][R16.64], R3 ;  /* 0x0000000310007986 */ /* 0x0021e2000c101524 */
[----:B------:R-:W-:Y:S05]  /*2c70*/  BRA `(.L_x_8854) ;  /* 0x0000000400a87947 */ /* 0x000fea0003800000 */
.L_x_8861:
        /* <DEDUP_REMOVED lines=12> */
.L_x_8873:
        /* <DEDUP_REMOVED lines=17> */
.L_x_8876:
[----:B------:R-:W-:-:S04]  /*2e50*/  LOP3.LUT R2, R3, 0x80000000, RZ, 0xc0, !PT ;  /* 0x8000000003027812 */ /* 0x000fc800078ec0ff */
[----:B------:R-:W-:-:S04]  /*2e60*/  SHF.R.U32.HI R3, RZ, 0x18, R2 ;  /* 0x00000018ff037819 */ /* 0x000fc80000011602 */
[----:B------:R-:W-:-:S04]  /*2e70*/  LOP3.LUT R0, R0, R3, RZ, 0xfc, !PT ;  /* 0x0000000300007212 */ /* 0x000fc800078efcff */
[----:B------:R-:W-:-:S07]  /*2e80*/  PRMT R8, R0, 0x7610, R8 ;  /* 0x0000761000087816 */ /* 0x000fce0000000008 */
.L_x_8875:
[----:B------:R-:W-:Y:S05]  /*2e90*/  BSYNC B0 ;  /* 0x0000000000007941 */ /* 0x000fea0003800000 */
.L_x_8874:
[----:B------:R0:W-:Y:S01]  /*2ea0*/  STG.E.U8 desc[UR36][R16.64], R8 ;  /* 0x0000000810007986 */ /* 0x0001e2000c101124 */
[----:B------:R-:W-:Y:S05]  /*2eb0*/  BRA `(.L_x_8854) ;  /* 0x0000000400187947 */ /* 0x000fea0003800000 */
.L_x_8872:
        /* <DEDUP_REMOVED lines=17> */
.L_x_8879:
[----:B------:R-:W-:-:S04]  /*2fd0*/  LOP3.LUT R2, R3, 0x80000000, RZ, 0xc0, !PT ;  /* 0x8000000003027812 */ /* 0x000fc800078ec0ff */
[----:B------:R-:W-:-:S04]  /*2fe0*/  SHF.R.U32.HI R3, RZ, 0x18, R2 ;  /* 0x00000018ff037819 */ /* 0x000fc80000011602 */
[----:B------:R-:W-:-:S04]  /*2ff0*/  LOP3.LUT R0, R0, R3, RZ, 0xfc, !PT ;  /* 0x0000000300007212 */ /* 0x000fc800078efcff */
[----:B------:R-:W-:-:S07]  /*3000*/  PRMT R8, R0, 0x7610, R8 ;  /* 0x0000761000087816 */ /* 0x000fce0000000008 */
.L_x_8878:
[----:B------:R-:W-:Y:S05]  /*3010*/  BSYNC B0 ;  /* 0x0000000000007941 */ /* 0x000fea0003800000 */
.L_x_8877:
[----:B------:R0:W-:Y:S01]  /*3020*/  STG.E.U8 desc[UR36][R16.64], R8 ;  /* 0x0000000810007986 */ /* 0x0001e2000c101124 */
[----:B------:R-:W-:Y:S05]  /*3030*/  BRA `(.L_x_8854) ;  /* 0x0000000000b87947 */ /* 0x000fea0003800000 */
.L_x_8871:
        /* <DEDUP_REMOVED lines=22> */
.L_x_8853:
[----:B------:R-:W-:Y:S01]  /*31a0*/  MOV R2, 0x0 ;  /* 0x0000000000027802 */ /* 0x000fe20000000f00 */
[----:B------:R-:W-:Y:S01]  /*31b0*/  ULDC.64 UR4, c[0x4][0x178] ;  /* 0x01005e0000047ab9 */ /* 0x000fe20000000a00 */
[----:B------:R-:W-:Y:S01]  /*31c0*/  ULDC.64 UR6, c[0x4][0x180] ;  /* 0x0100600000067ab9 */ /* 0x000fe20000000a00 */
[----:B------:R-:W-:Y:S02]  /*31d0*/  IMAD.U32 R4, RZ, RZ, UR4 ;  /* 0x00000004ff047e24 */ /* 0x000fe4000f8e00ff */
[----:B------:R-:W-:Y:S01]  /*31e0*/  IMAD.U32 R5, RZ, RZ, UR5 ;  /* 0x00000005ff057e24 */ /* 0x000fe2000f8e00ff */
[----:B-1----:R-:W0:Y:S01]  /*31f0*/  LDC.64 R2, c[0x4][R2] ;  /* 0x0100000002027b82 */ /* 0x002e220000000a00 */
        /* <DEDUP_REMOVED lines=10> */
.L_x_8882:
[----:B------:R-:W-:Y:S05]  /*32a0*/  BRA `(.L_x_8854) ;  /* 0x00000000001c7947 */ /* 0x000fea0003800000 */
.L_x_8881:
[----:B-1----:R-:W-:-:S06]  /*32b0*/  IMAD.U32 R3, R3, 0x10000, RZ ;  /* 0x0001000003037824 */ /* 0x002fcc00078e00ff */
[----:B------:R-:W0:Y:S02]  /*32c0*/  F2I.U64.TRUNC R2, R3 ;  /* 0x0000000300027311 */ /* 0x000e24000020d800 */
[----:B0-----:R0:W-:Y:S01]  /*32d0*/  STG.E.64 desc[UR36][R16.64], R2 ;  /* 0x0000000210007986 */ /* 0x0011e2000c101b24 */
[----:B------:R-:W-:Y:S05]  /*32e0*/  BRA `(.L_x_8854) ;  /* 0x00000000000c7947 */ /* 0x000fea0003800000 */
.L_x_8880:
[----:B-1----:R-:W-:-:S06]  /*32f0*/  IMAD.U32 R3, R3, 0x10000, RZ ;  /* 0x0001000003037824 */ /* 0x002fcc00078e00ff */
[----:B------:R-:W0:Y:S02]  /*3300*/  F2I.FTZ.U32.TRUNC.NTZ R3, R3 ;  /* 0x0000000300037305 */ /* 0x000e24000021f000 */
[----:B0-----:R0:W-:Y:S02]  /*3310*/  STG.E desc[UR36][R16.64], R3 ;  /* 0x0000000310007986 */ /* 0x0011e4000c101924 */
.L_x_8854:
[----:B------:R-:W-:-:S04]  /*3320*/  IMAD R18, R23, 0x200, R18 ;  /* 0x0000020017127824 */ /* 0x000fc800078e0212 */
[----:B------:R-:W-:-:S07]  /*3330*/  VIADD R19, R18, 0x80 ;  /* 0x0000008012137836 */ /* 0x000fce0000000000 */
.L_x_8814:
[----:B------:R-:W-:Y:S05]  /*3340*/  BSYNC B6 ;  /* 0x0000000000067941 */ /* 0x000fea0003800000 */
.L_x_8813:
        /* <DEDUP_REMOVED lines=307> */
.L_x_8885:
        /* <DEDUP_REMOVED lines=22> */
.L_x_8889:
[----:B------:R-:W2:Y:S02]  /*47e0*/  LDG.E.U8 R2, desc[UR36][R2.64] ;  /* 0x0000002402027981 */ /* 0x000ea4000c1e1100 */
[----:B--2---:R-:W-:-:S04]  /*47f0*/  I2FP.F32.U32 R0, R2 ;  /* 0x0000000200007245 */ /* 0x004fc80000201000 */
[----:B------:R-:W-:Y:S01]  /*4800*/  F2FP.BF16.F32.PACK_AB R0, RZ, R0 ;  /* 0x00000000ff00723e */ /* 0x000fe200000010ff */
[----:B------:R-:W-:Y:S06]  /*4810*/  BRA `(.L_x_8891) ;  /* 0x0000000c00907947 */ /* 0x000fec0003800000 */
.L_x_8888:
        /* <DEDUP_REMOVED lines=10> */
.L_x_8893:
[----:B------:R-:W2:Y:S02]  /*48c0*/  LDG.E R2, desc[UR36][R2.64] ;  /* 0x0000002402027981 */ /* 0x000ea4000c1e1900 */
[----:B--2---:R-:W-:-:S04]  /*48d0*/  I2FP.F32.S32 R0, R2 ;  /* 0x0000000200007245 */ /* 0x004fc80000201400 */
[----:B------:R-:W-:Y:S01]  /*48e0*/  F2FP.BF16.F32.PACK_AB R0, RZ, R0 ;  /* 0x00000000ff00723e */ /* 0x000fe200000010ff */
[----:B------:R-:W-:Y:S06]  /*48f0*/  BRA `(.L_x_8891) ;  /* 0x0000000c00587947 */ /* 0x000fec0003800000 */
.L_x_8892:
[----:B------:R-:W2:Y:S02]  /*4900*/  LDG.E.U16 R2, desc[UR36][R2.64] ;  /* 0x0000002402027981 */ /* 0x000ea4000c1e1500 */
[----:B--2---:R-:W0:Y:S02]  /*4910*/  I2F.S16 R0, R2 ;  /* 0x0000000200007306 */ /* 0x004e240000101400 */
[----:B0-----:R-:W-:Y:S01]  /*4920*/  F2FP.BF16.F32.PACK_AB R0, RZ, R0 ;  /* 0x00000000ff00723e */ /* 0x001fe200000010ff */
[----:B------:R-:W-:Y:S06]  /*4930*/  BRA `(.L_x_8891) ;  /* 0x0000000c00487947 */ /* 0x000fec0003800000 */
.L_x_8887:
        /* <DEDUP_REMOVED lines=9> */
.L_x_8895:
[----:B------:R-:W2:Y:S02]  /*49d0*/  LDG.E.U16 R0, desc[UR36][R2.64] ;  /* 0x0000002402007981 */ /* 0x000ea4000c1e1500 */
[----:B--2---:R-:W-:-:S05]  /*49e0*/  HADD2.F32 R0, -RZ, R0.H0_H0 ;  /* 0x20000000ff007230 */ /* 0x004fca0000004100 */
[----:B------:R-:W-:Y:S01]  /*49f0*/  F2FP.BF16.F32.PACK_AB R0, RZ, R0 ;  /* 0x00000000ff00723e */ /* 0x000fe200000010ff */
[----:B------:R-:W-:Y:S06]  /*4a00*/  BRA `(.L_x_8891) ;  /* 0x0000000c00147947 */ /* 0x000fec0003800000 */
.L_x_8894:
        /* <DEDUP_REMOVED lines=9> */
.L_x_8897:
[----:B------:R-:W2:Y:S02]  /*4aa0*/  LDG.E.U16 R2, desc[UR36][R2.64] ;  /* 0x0000002402027981 */ /* 0x000ea4000c1e1500 */
[----:B--2---:R-:W-:-:S05]  /*4ab0*/  HADD2.F32 R0, -RZ, R2.H0_H0 ;  /* 0x20000002ff007230 */ /* 0x004fca0000004100 */
[----:B------:R-:W-:Y:S01]  /*4ac0*/  F2FP.BF16.F32.PACK_AB R0, RZ, R0 ;  /* 0x00000000ff00723e */ /* 0x000fe200000010ff */
[----:B------:R-:W-:Y:S06]  /*4ad0*/  BRA `(.L_x_8891) ;  /* 0x0000000800e07947 */ /* 0x000fec0003800000 */
.L_x_8896:
        /* <DEDUP_REMOVED lines=8> */
.L_x_8886:
        /* <DEDUP_REMOVED lines=13> */
.L_x_8900:
        /* <DEDUP_REMOVED lines=8> */
.L_x_8899:
        /* <DEDUP_REMOVED lines=28> */
.L_x_8902:
        /* <DEDUP_REMOVED lines=15> */
.L_x_8901:
[----:B------:R0:W5:Y:S01]  /*4f60*/  LDG.E.U16 R0, desc[UR36][R2.64] ;  /* 0x0000002402007981 */ /* 0x000162000c1e1500 */
[----:B------:R-:W-:Y:S05]  /*4f70*/  BRA `(.L_x_8891) ;  /* 0x0000000400b87947 */ /* 0x000fea0003800000 */
.L_x_8898:
        /* <DEDUP_REMOVED lines=12> */
.L_x_8905:
        /* <DEDUP_REMOVED lines=21> */
.L_x_8909:
[----:B------:R-:W-:Y:S05]  /*5190*/  BSYNC B1 ;  /* 0x0000000000017941 */ /* 0x000fea0003800000 */
.L_x_8908:
[----:B------:R-:W-:Y:S01]  /*51a0*/  LEA R3, R0, 0x3b800000, 0x17 ;  /* 0x3b80000000037811 */ /* 0x000fe200078eb8ff */
[----:B------:R-:W-:-:S05]  /*51b0*/  IMAD.SHL.U32 R0, R2, 0x100000, RZ ;  /* 0x0010000002007824 */ /* 0x000fca00078e00ff */
[----:B------:R-:W-:-:S07]  /*51c0*/  LOP3.LUT R0, R3, R0, R4, 0xfe, !PT ;  /* 0x0000000003007212 */ /* 0x000fce00078efe04 */
.L_x_8907:
[----:B------:R-:W-:Y:S05]  /*51d0*/  BSYNC B0 ;  /* 0x0000000000007941 */ /* 0x000fea0003800000 */
.L_x_8906:
[----:B------:R-:W-:Y:S01]  /*51e0*/  F2FP.BF16.F32.PACK_AB R0, RZ, R0 ;  /* 0x00000000ff00723e */ /* 0x000fe200000010ff */
[----:B------:R-:W-:Y:S06]  /*51f0*/  BRA `(.L_x_8891) ;  /* 0x0000000400187947 */ /* 0x000fec0003800000 */
.L_x_8904:
        /* <DEDUP_REMOVED lines=21> */
.L_x_8913:
[----:B------:R-:W-:Y:S05]  /*5350*/  BSYNC B1 ;  /* 0x0000000000017941 */ /* 0x000fea0003800000 */
.L_x_8912:
[----:B------:R-:W-:Y:S01]  /*5360*/  LEA R3, R0, 0x37800000, 0x17 ;  /* 0x3780000000037811 */ /* 0x000fe200078eb8ff */
[----:B------:R-:W-:-:S05]  /*5370*/  IMAD.SHL.U32 R0, R2, 0x200000, RZ ;  /* 0x0020000002007824 */ /* 0x000fca00078e00ff */
[----:B------:R-:W-:-:S07]  /*5380*/  LOP3.LUT R0, R3, R0, R4, 0xfe, !PT ;  /* 0x0000000003007212 */ /* 0x000fce00078efe04 */
.L_x_8911:
[----:B------:R-:W-:Y:S05]  /*5390*/  BSYNC B0 ;  /* 0x0000000000007941 */ /* 0x000fea0003800000 */
.L_x_8910:
[----:B------:R-:W-:Y:S01]  /*53a0*/  F2FP.BF16.F32.PACK_AB R0, RZ, R0 ;  /* 0x00000000ff00723e */ /* 0x000fe200000010ff */
[----:B------:R-:W-:Y:S06]  /*53b0*/  BRA `(.L_x_8891) ;  /* 0x0000000000a87947 */ /* 0x000fec0003800000 */
.L_x_8903:
        /* <DEDUP_REMOVED lines=14> */
.L_x_8917:
[----:B------:R-:W-:Y:S05]  /*54a0*/  BSYNC B0 ;  /* 0x0000000000007941 */ /* 0x000fea0003800000 */
.L_x_8916:
[----:B------:R-:W-:Y:S01]  /*54b0*/  F2FP.BF16.F32.PACK_AB R0, RZ, R0 ;  /* 0x00000000ff00723e */ /* 0x000fe200000010ff */
[----:B------:R-:W-:Y:S06]  /*54c0*/  BRA `(.L_x_8891) ;  /* 0x0000000000647947 */ /* 0x000fec0003800000 */
.L_x_8890:
        /* <DEDUP_REMOVED lines=16> */
.L_x_8918:
[----:B------:R-:W-:Y:S01]  /*55d0*/  PRMT R0, RZ, 0x7610, R0 ;  /* 0x00007610ff007816 */ /* 0x000fe20000000000 */
[----:B------:R-:W-:Y:S06]  /*55e0*/  BRA `(.L_x_8891) ;  /* 0x00000000001c7947 */ /* 0x000fec0003800000 */
.L_x_8915:
[----:B------:R-:W2:Y:S02]  /*55f0*/  LDG.E.64 R2, desc[UR36][R2.64] ;  /* 0x0000002402027981 */ /* 0x000ea4000c1e1b00 */
[----:B--2---:R-:W0:Y:S02]  /*5600*/  I2F.U64 R0, R2 ;  /* 0x0000000200007312 */ /* 0x004e240000301000 */
[----:B0-----:R-:W-:Y:S01]  /*5610*/  F2FP.BF16.F32.PACK_AB R0, RZ, R0 ;  /* 0x00000000ff00723e */ /* 0x001fe200000010ff */
[----:B------:R-:W-:Y:S06]  /*5620*/  BRA `(.L_x_8891) ;  /* 0x00000000000c7947 */ /* 0x000fec0003800000 */
.L_x_8914:
[----:B------:R-:W2:Y:S02]  /*5630*/  LDG.E R2, desc[UR36][R2.64] ;  /* 0x0000002402027981 */ /* 0x000ea4000c1e1900 */
[----:B--2---:R-:W-:-:S04]  /*5640*/  I2FP.F32.U32 R0, R2 ;  /* 0x0000000200007245 */ /* 0x004fc80000201000 */
[----:B------:R-:W-:-:S07]  /*5650*/  F2FP.BF16.F32.PACK_AB R0, RZ, R0 ;  /* 0x00000000ff00723e */ /* 0x000fce00000010ff */
.L_x_8891:
        /* <DEDUP_REMOVED lines=21> */
.L_x_8922:
[----:B-1----:R-:W-:-:S06]  /*57b0*/  IMAD.U32 R3, R3, 0x10000, RZ ;  /* 0x0001000003037824 */ /* 0x002fcc00078e00ff */
[----:B------:R-:W0:Y:S02]  /*57c0*/  F2I.S64.TRUNC R2, R3 ;  /* 0x0000000300027311 */ /* 0x000e24000020d900 */
[----:B0-----:R0:W-:Y:S01]  /*57d0*/  STG.E.U8 desc[UR36][R16.64], R2 ;  /* 0x0000000210007986 */ /* 0x0011e2000c101124 */
[----:B------:R-:W-:Y:S05]  /*57e0*/  BRA `(.L_x_8924) ;  /* 0x0000000c00847947 */ /* 0x000fea0003800000 */
.L_x_8921:
        /* <DEDUP_REMOVED lines=10> */
.L_x_8926:
[----:B-1----:R-:W-:-:S06]  /*5890*/  IMAD.U32 R3, R3, 0x10000, RZ ;  /* 0x0001000003037824 */ /* 0x002fcc00078e00ff */
[----:B------:R-:W0:Y:S02]  /*58a0*/  F2I.FTZ.TRUNC.NTZ R3, R3 ;  /* 0x0000000300037305 */ /* 0x000e24000021f100 */
[----:B0-----:R0:W-:Y:S01]  /*58b0*/  STG.E desc[UR36][R16.64], R3 ;  /* 0x0000000310007986 */ /* 0x0011e2000c101924 */
[----:B------:R-:W-:Y:S05]  /*58c0*/  BRA `(.L_x_8924) ;  /* 0x0000000c004c7947 */ /* 0x000fea0003800000 */
.L_x_8925:
[----:B-1----:R-:W-:-:S06]  /*58d0*/  IMAD.U32 R3, R3, 0x10000, RZ ;  /* 0x0001000003037824 */ /* 0x002fcc00078e00ff */
[----:B------:R-:W0:Y:S02]  /*58e0*/  F2I.FTZ.TRUNC.NTZ R3, R3 ;  /* 0x0000000300037305 */ /* 0x000e24000021f100 */
[----:B0-----:R0:W-:Y:S01]  /*58f0*/  STG.E.U16 desc[UR36][R16.64], R3 ;  /* 0x0000000310007986 */ /* 0x0011e2000c101524 */
[----:B------:R-:W-:Y:S05]  /*5900*/  BRA `(.L_x_8924) ;  /* 0x0000000c003c7947 */ /* 0x000fea0003800000 */
.L_x_8920:
        /* <DEDUP_REMOVED lines=9> */
.L_x_8928:
[----:B-1----:R-:W-:-:S05]  /*59a0*/  IMAD.U32 R0, R3, 0x10000, RZ ;  /* 0x0001000003007824 */ /* 0x002fca00078e00ff */
[----:B------:R-:W-:-:S05]  /*59b0*/  F2FP.F16.F32.PACK_AB R0, RZ, R0 ;  /* 0x00000000ff00723e */ /* 0x000fca00000000ff */
[----:B------:R0:W-:Y:S01]  /*59c0*/  STG.E.U16 desc[UR36][R16.64], R0 ;  /* 0x0000000010007986 */ /* 0x0001e2000c101524 */
[----:B------:R-:W-:Y:S05]  /*59d0*/  BRA `(.L_x_8924) ;  /* 0x0000000c00087947 */ /* 0x000fea0003800000 */
.L_x_8927:
        /* <DEDUP_REMOVED lines=10> */
.L_x_8930:
[----:B-1----:R-:W-:-:S05]  /*5a80*/  IMAD.U32 R3, R3, 0x10000, RZ ;  /* 0x0001000003037824 */ /* 0x002fca00078e00ff */
[----:B------:R-:W-:-:S04]  /*5a90*/  F2FP.F16.F32.PACK_AB R3, RZ, R3 ;  /* 0x00000003ff03723e */ /* 0x000fc800000000ff */
[----:B------:R-:W-:-:S05]  /*5aa0*/  PRMT R3, R3, 0x5410, RZ ;  /* 0x0000541003037816 */ /* 0x000fca00000000ff */
[----:B------:R0:W-:Y:S01]  /*5ab0*/  STG.E desc[UR36][R16.64], R3 ;  /* 0x0000000310007986 */ /* 0x0001e2000c101924 */
[----:B------:R-:W-:Y:S05]  /*5ac0*/  BRA `(.L_x_8924) ;  /* 0x0000000800cc7947 */ /* 0x000fea0003800000 */
.L_x_8929:
[----:B-1----:R-:W-:-:S04]  /*5ad0*/  IMAD.U32 R2, R3, 0x10000, RZ ;  /* 0x0001000003027824 */ /* 0x002fc800078e00ff */
[----:B------:R-:W-:-:S06]  /*5ae0*/  FMUL.FTZ R2, R2, 1 ;  /* 0x3f80000002027820 */ /* 0x000fcc0000410000 */
[----:B------:R-:W0:Y:S02]  /*5af0*/  F2F.F64.F32 R2, R2 ;  /* 0x0000000200027310 */ /* 0x000e240000201800 */
[----:B0-----:R0:W-:Y:S01]  /*5b00*/  STG.E.64 desc[UR36][R16.64], R2 ;  /* 0x0000000210007986 */ /* 0x0011e2000c101b24 */
[----:B------:R-:W-:Y:S05]  /*5b10*/  BRA `(.L_x_8924) ;  /* 0x0000000800b87947 */ /* 0x000fea0003800000 */
.L_x_8919:
        /* <DEDUP_REMOVED lines=13> */
.L_x_8933:
[----:B-1----:R-:W-:Y:S01]  /*5bf0*/  IMAD.U32 R3, R3, 0x10000, RZ ;  /* 0x0001000003037824 */ /* 0x002fe200078e00ff */
[----:B------:R-:W-:-:S03]  /*5c00*/  CS2R R6, SRZ ;  /* 0x0000000000067805 */ /* 0x000fc6000001ff00 */
[----:B------:R-:W-:-:S04]  /*5c10*/  FMUL.FTZ R3, R3, 1 ;  /* 0x3f80000003037820 */ /* 0x000fc80000410000 */
[----:B------:R-:W0:Y:S02]  /*5c20*/  F2F.F64.F32 R4, R3 ;  /* 0x0000000300047310 */ /* 0x000e240000201800 */
[----:B0-----:R0:W-:Y:S01]  /*5c30*/  STG.E.128 desc[UR36][R16.64], R4 ;  /* 0x0000000410007986 */ /* 0x0011e2000c101d24 */
[----:B------:R-:W-:Y:S05]  /*5c40*/  BRA `(.L_x_8924) ;  /* 0x00000008006c7947 */ /* 0x000fea0003800000 */
.L_x_8932:
        /* <DEDUP_REMOVED lines=21> */
.L_x_8937:
[----:B------:R-:W-:Y:S05]  /*5da0*/  BSYNC B0 ;  /* 0x0000000000007941 */ /* 0x000fea0003800000 */
.L_x_8936:
[----:B------:R-:W-:-:S05]  /*5db0*/  LOP3.LUT R3, R0, R3, RZ, 0xfc, !PT ;  /* 0x0000000300037212 */ /* 0x000fca00078efcff */
[----:B------:R0:W-:Y:S01]  /*5dc0*/  STG.E.U8 desc[UR36][R16.64], R3 ;  /* 0x0000000310007986 */ /* 0x0001e2000c101124 */
[----:B------:R-:W-:Y:S05]  /*5dd0*/  BRA `(.L_x_8924) ;  /* 0x0000000800087947 */ /* 0x000fea0003800000 */
.L_x_8935:
        /* <DEDUP_REMOVED lines=13> */
.L_x_8939:
[----:B------:R-:W-:Y:S01]  /*5eb0*/  IMAD.MOV.U32 R0, RZ, RZ, 0x7f ;  /* 0x0000007fff007424 */ /* 0x000fe200078e00ff */
[----:B------:R-:W-:-:S04]  /*5ec0*/  ISETP.GT.U32.AND P0, PT, R2, 0x7f800000, PT ;  /* 0x7f8000000200780c */ /* 0x000fc80003f04070 */
[----:B------:R-:W-:-:S09]  /*5ed0*/  SEL R0, R0, 0x7c, P0 ;  /* 0x0000007c00007807 */ /* 0x000fd20000000000 */
.L_x_8940:
[----:B------:R-:W-:Y:S05]  /*5ee0*/  BSYNC B0 ;  /* 0x0000000000007941 */ /* 0x000fea0003800000 */
.L_x_8938:
[----:B------:R-:W-:-:S04]  /*5ef0*/  LOP3.LUT R2, R3, 0x80000000, RZ, 0xc0, !PT ;  /* 0x8000000003027812 */ /* 0x000fc800078ec0ff */
[----:B------:R-:W-:-:S04]  /*5f00*/  SHF.R.U32.HI R3, RZ, 0x18, R2 ;  /* 0x00000018ff037819 */ /* 0x000fc80000011602 */
[----:B------:R-:W-:-:S05]  /*5f10*/  LOP3.LUT R3, R0, R3, RZ, 0xfc, !PT ;  /* 0x0000000300037212 */ /* 0x000fca00078efcff */
[----:B------:R0:W-:Y:S01]  /*5f20*/  STG.E.U8 desc[UR36][R16.64], R3 ;  /* 0x0000000310007986 */ /* 0x0001e2000c101124 */
[----:B------:R-:W-:Y:S05]  /*5f30*/  BRA `(.L_x_8924) ;  /* 0x0000000400b07947 */ /* 0x000fea0003800000 */
.L_x_8934:
[----:B-1----:R0:W-:Y:S01]  /*5f40*/  STG.E.U16 desc[UR36][R16.64], R3 ;  /* 0x0000000310007986 */ /* 0x0021e2000c101524 */
[----:B------:R-:W-:Y:S05]  /*5f50*/  BRA `(.L_x_8924) ;  /* 0x0000000400a87947 */ /* 0x000fea0003800000 */
.L_x_8931:
        /* <DEDUP_REMOVED lines=12> */
.L_x_8943:
        /* <DEDUP_REMOVED lines=17> */
.L_x_8946:
[----:B------:R-:W-:-:S04]  /*6130*/  LOP3.LUT R2, R3, 0x80000000, RZ, 0xc0, !PT ;  /* 0x8000000003027812 */ /* 0x000fc800078ec0ff */
[----:B------:R-:W-:-:S04]  /*6140*/  SHF.R.U32.HI R3, RZ, 0x18, R2 ;  /* 0x00000018ff037819 */ /* 0x000fc80000011602 */
[----:B------:R-:W-:-:S04]  /*6150*/  LOP3.LUT R0, R0, R3, RZ, 0xfc, !PT ;  /* 0x0000000300007212 */ /* 0x000fc800078efcff */
[----:B------:R-:W-:-:S07]  /*6160*/  PRMT R8, R0, 0x7610, R8 ;  /* 0x0000761000087816 */ /* 0x000fce0000000008 */
.L_x_8945:
[----:B------:R-:W-:Y:S05]  /*6170*/  BSYNC B0 ;  /* 0x0000000000007941 */ /* 0x000fea0003800000 */
.L_x_8944:
[----:B------:R3:W-:Y:S01]  /*6180*/  STG.E.U8 desc[UR36][R16.64], R8 ;  /* 0x0000000810007986 */ /* 0x0007e2000c101124 */
[----:B------:R-:W-:Y:S05]  /*6190*/  BRA `(.L_x_8924) ;  /* 0x0000000400187947 */ /* 0x000fea0003800000 */
.L_x_8942:
        /* <DEDUP_REMOVED lines=17> */
.L_x_8949:
[----:B------:R-:W-:-:S04]  /*62b0*/  LOP3.LUT R2, R3, 0x80000000, RZ, 0xc0, !PT ;  /* 0x8000000003027812 */ /* 0x000fc800078ec0ff */
[----:B------:R-:W-:-:S04]  /*62c0*/  SHF.R.U32.HI R3, RZ, 0x18, R2 ;  /* 0x00000018ff037819 */ /* 0x000fc80000011602 */
[----:B------:R-:W-:-:S04]  /*62d0*/  LOP3.LUT R0, R0, R3, RZ, 0xfc, !PT ;  /* 0x0000000300007212 */ /* 0x000fc800078efcff */
[----:B------:R-:W-:-:S07]  /*62e0*/  PRMT R8, R0, 0x7610, R8 ;  /* 0x0000761000087816 */ /* 0x000fce0000000008 */
.L_x_8948:
[----:B------:R-:W-:Y:S05]  /*62f0*/  BSYNC B0 ;  /* 0x0000000000007941 */ /* 0x000fea0003800000 */
.L_x_8947:
[----:B------:R0:W-:Y:S01]  /*6300*/  STG.E.U8 desc[UR36][R16.64], R8 ;  /* 0x0000000810007986 */ /* 0x0001e2000c101124 */
[----:B------:R-:W-:Y:S05]  /*6310*/  BRA `(.L_x_8924) ;  /* 0x0000000000b87947 */ /* 0x000fea0003800000 */
.L_x_8941:
        /* <DEDUP_REMOVED lines=22> */
.L_x_8923:
[----:B------:R-:W-:Y:S01]  /*6480*/  MOV R0, 0x0 ;  /* 0x0000000000007802 */ /* 0x000fe20000000f00 */
[----:B------:R-:W-:Y:S01]  /*6490*/  ULDC.64 UR4, c[0x4][0x178] ;  /* 0x01005e0000047ab9 */ /* 0x000fe20000000a00 */
[----:B------:R-:W-:Y:S01]  /*64a0*/  ULDC.64 UR6, c[0x4][0x90] ;  /* 0x0100240000067ab9 */ /* 0x000fe20000000a00 */
[----:B------:R-:W-:Y:S01]  /*64b0*/  IMAD.U32 R4, RZ, RZ, UR4 ;  /* 0x00000004ff047e24 */ /* 0x000fe2000f8e00ff */
[----:B-1----:R0:W1:Y:S01]  /*64c0*/  LDC.64 R2, c[0x4][R0] ;  /* 0x0100000000027b82 */ /* 0x0020620000000a00 */
        /* <DEDUP_REMOVED lines=11> */
.L_x_8952:
[----:B------:R-:W-:Y:S05]  /*6580*/  BRA `(.L_x_8924) ;  /* 0x00000000001c7947 */ /* 0x000fea0003800000 */
.L_x_8951:
[----:B-1----:R-:W-:-:S06]  /*6590*/  IMAD.U32 R3, R3, 0x10000, RZ ;  /* 0x0001000003037824 */ /* 0x002fcc00078e00ff */
[----:B------:R-:W0:Y:S02]  /*65a0*/  F2I.U64.TRUNC R2, R3 ;  /* 0x0000000300027311 */ /* 0x000e24000020d800 */
[----:B0-----:R2:W-:Y:S01]  /*65b0*/  STG.E.64 desc[UR36][R16.64], R2 ;  /* 0x0000000210007986 */ /* 0x0015e2000c101b24 */
[----:B------:R-:W-:Y:S05]  /*65c0*/  BRA `(.L_x_8924) ;  /* 0x00000000000c7947 */ /* 0x000fea0003800000 */
.L_x_8950:
[----:B-1----:R-:W-:-:S06]  /*65d0*/  IMAD.U32 R3, R3, 0x10000, RZ ;  /* 0x0001000003037824 */ /* 0x002fcc00078e00ff */
[----:B------:R-:W0:Y:S02]  /*65e0*/  F2I.FTZ.U32.TRUNC.NTZ R3, R3 ;  /* 0x0000000300037305 */ /* 0x000e24000021f000 */
[----:B0-----:R0:W-:Y:S02]  /*65f0*/  STG.E desc[UR36][R16.64], R3 ;  /* 0x0000000310007986 */ /* 0x0011e4000c101924 */
.L_x_8924:
[----:B------:R-:W-:-:S07]  /*6600*/  VIADD R19, R19, 0x80 ;  /* 0x0000008013137836 */ /* 0x000fce0000000000 */
.L_x_8884:
[----:B------:R-:W-:Y:S05]  /*6610*/  BSYNC B6 ;  /* 0x0000000000067941 */ /* 0x000fea0003800000 */
.L_x_8883:
        /* <DEDUP_REMOVED lines=307> */
.L_x_8955:
        /* <DEDUP_REMOVED lines=22> */
.L_x_8959:
[----:B------:R-:W2:Y:S02]  /*7ab0*/  LDG.E.U8 R2, desc[UR36][R2.64] ;  /* 0x0000002402027981 */ /* 0x000ea4000c1e1100 */
[----:B--2---:R-:W-:-:S04]  /*7ac0*/  I2FP.F32.U32 R0, R2 ;  /* 0x0000000200007245 */ /* 0x004fc80000201000 */
[----:B------:R-:W-:Y:S01]  /*7ad0*/  F2FP.BF16.F32.PACK_AB R0, RZ, R0 ;  /* 0x00000000ff00723e */ /* 0x000fe200000010ff */
[----:B------:R-:W-:Y:S06]  /*7ae0*/  BRA `(.L_x_8961) ;  /* 0x0000000c00907947 */ /* 0x000fec0003800000 */
.L_x_8958:
        /* <DEDUP_REMOVED lines=10> */
.L_x_8963:
[----:B------:R-:W2:Y:S02]  /*7b90*/  LDG.E R2, desc[UR36][R2.64] ;  /* 0x0000002402027981 */ /* 0x000ea4000c1e1900 */
[----:B--2---:R-:W-:-:S04]  /*7ba0*/  I2FP.F32.S32 R0, R2 ;  /* 0x0000000200007245 */ /* 0x004fc80000201400 */
[----:B------:R-:W-:Y:S01]  /*7bb0*/  F2FP.BF16.F32.PACK_AB R0, RZ, R0 ;  /* 0x00000000ff00723e */ /* 0x000fe200000010ff */
[----:B------:R-:W-:Y:S06]  /*7bc0*/  BRA `(.L_x_8961) ;  /* 0x0000000c00587947 */ /* 0x000fec0003800000 */
.L_x_8962:
[----:B------:R-:W2:Y:S02]  /*7bd0*/  LDG.E.U16 R2, desc[UR36][R2.64] ;  /* 0x0000002402027981 */ /* 0x000ea4000c1e1500 */
[----:B--2---:R-:W0:Y:S02]  /*7be0*/  I2F.S16 R0, R2 ;  /* 0x0000000200007306 */ /* 0x004e240000101400 */
[----:B0-----:R-:W-:Y:S01]  /*7bf0*/  F2FP.BF16.F32.PACK_AB R0, RZ, R0 ;  /* 0x00000000ff00723e */ /* 0x001fe200000010ff */
[----:B------:R-:W-:Y:S06]  /*7c00*/  BRA `(.L_x_8961) ;  /* 0x0000000c00487947 */ /* 0x000fec0003800000 */
.L_x_8957:
        /* <DEDUP_REMOVED lines=9> */
.L_x_8965:
[----:B------:R-:W2:Y:S02]  /*7ca0*/  LDG.E.U16 R0, desc[UR36][R2.64] ;  /* 0x0000002402007981 */ /* 0x000ea4000c1e1500 */
[----:B--2---:R-:W-:-:S05]  /*7cb0*/  HADD2.F32 R0, -RZ, R0.H0_H0 ;  /* 0x20000000ff007230 */ /* 0x004fca0000004100 */
[----:B------:R-:W-:Y:S01]  /*7cc0*/  F2FP.BF16.F32.PACK_AB R0, RZ, R0 ;  /* 0x00000000ff00723e */ /* 0x000fe200000010ff */
[----:B------:R-:W-:Y:S06]  /*7cd0*/  BRA `(.L_x_8961) ;  /* 0x0000000c00147947 */ /* 0x000fec0003800000 */
.L_x_8964:
        /* <DEDUP_REMOVED lines=9> */
.L_x_8967:
[----:B------:R-:W2:Y:S02]  /*7d70*/  LDG.E.U16 R2, desc[UR36][R2.64] ;  /* 0x0000002402027981 */ /* 0x000ea4000c1e1500 */
[----:B--2---:R-:W-:-:S05]  /*7d80*/  HADD2.F32 R0, -RZ, R2.H0_H0 ;  /* 0x20000002ff007230 */ /* 0x004fca0000004100 */
[----:B------:R-:W-:Y:S01]  /*7d90*/  F2FP.BF16.F32.PACK_AB R0, RZ, R0 ;  /* 0x00000000ff00723e */ /* 0x000fe200000010ff */
[----:B------:R-:W-:Y:S06]  /*7da0*/  BRA `(.L_x_8961) ;  /* 0x0000000800e07947 */ /* 0x000fec0003800000 */
.L_x_8966:
        /* <DEDUP_REMOVED lines=8> */
.L_x_8956:
        /* <DEDUP_REMOVED lines=13> */
.L_x_8970:
        /* <DEDUP_REMOVED lines=8> */
.L_x_8969:
        /* <DEDUP_REMOVED lines=28> */
.L_x_8972:
        /* <DEDUP_REMOVED lines=15> */
.L_x_8971:
[----:B------:R0:W5:Y:S01]  /*8230*/  LDG.E.U16 R0, desc[UR36][R2.64] ;  /* 0x0000002402007981 */ /* 0x000162000c1e1500 */
[----:B------:R-:W-:Y:S05]  /*8240*/  BRA `(.L_x_8961) ;  /* 0x0000000400b87947 */ /* 0x000fea0003800000 */
.L_x_8968:
        /* <DEDUP_REMOVED lines=12> */
.L_x_8975:
        /* <DEDUP_REMOVED lines=21> */
.L_x_8979:
[----:B------:R-:W-:Y:S05]  /*8460*/  BSYNC B1 ;  /* 0x0000000000017941 */ /* 0x000fea0003800000 */
.L_x_8978:
[----:B------:R-:W-:Y:S01]  /*8470*/  LEA R3, R0, 0x3b800000, 0x17 ;  /* 0x3b80000000037811 */ /* 0x000fe200078eb8ff */
[----:B------:R-:W-:-:S05]  /*8480*/  IMAD.SHL.U32 R0, R2, 0x100000, RZ ;  /* 0x0010000002007824 */ /* 0x000fca00078e00ff */
[----:B------:R-:W-:-:S07]  /*8490*/  LOP3.LUT R0, R3, R0, R4, 0xfe, !PT ;  /* 0x0000000003007212 */ /* 0x000fce00078efe04 */
.L_x_8977:
[----:B------:R-:W-:Y:S05]  /*84a0*/  BSYNC B0 ;  /* 0x0000000000007941 */ /* 0x000fea0003800000 */
.L_x_8976:
[----:B------:R-:W-:Y:S01]  /*84b0*/  F2FP.BF16.F32.PACK_AB R0, RZ, R0 ;  /* 0x00000000ff00723e */ /* 0x000fe200000010ff */
[----:B------:R-:W-:Y:S06]  /*84c0*/  BRA `(.L_x_8961) ;  /* 0x0000000400187947 */ /* 0x000fec0003800000 */
.L_x_8974:
        /* <DEDUP_REMOVED lines=21> */
.L_x_8983:
[----:B------:R-:W-:Y:S05]  /*8620*/  BSYNC B1 ;  /* 0x0000000000017941 */ /* 0x000fea0003800000 */
.L_x_8982:
[----:B------:R-:W-:Y:S01]  /*8630*/  LEA R3, R0, 0x37800000, 0x17 ;  /* 0x3780000000037811 */ /* 0x000fe200078eb8ff */
[----:B------:R-:W-:-:S05]  /*8640*/  IMAD.SHL.U32 R0, R2, 0x200000, RZ ;  /* 0x0020000002007824 */ /* 0x000fca00078e00ff */
[----:B------:R-:W-:-:S07]  /*8650*/  LOP3.LUT R0, R3, R0, R4, 0xfe, !PT ;  /* 0x0000000003007212 */ /* 0x000fce00078efe04 */
.L_x_8981:
[----:B------:R-:W-:Y:S05]  /*8660*/  BSYNC B0 ;  /* 0x0000000000007941 */ /* 0x000fea0003800000 */
.L_x_8980:
[----:B------:R-:W-:Y:S01]  /*8670*/  F2FP.BF16.F32.PACK_AB R0, RZ, R0 ;  /* 0x00000000ff00723e */ /* 0x000fe200000010ff */
[----:B------:R-:W-:Y:S06]  /*8680*/  BRA `(.L_x_8961) ;  /* 0x0000000000a87947 */ /* 0x000fec0003800000 */
.L_x_8973:
        /* <DEDUP_REMOVED lines=14> */
.L_x_8987:
[----:B------:R-:W-:Y:S05]  /*8770*/  BSYNC B0 ;  /* 0x0000000000007941 */ /* 0x000fea0003800000 */
.L_x_8986:
[----:B------:R-:W-:Y:S01]  /*8780*/  F2FP.BF16.F32.PACK_AB R0, RZ, R0 ;  /* 0x00000000ff00723e */ /* 0x000fe200000010ff */
[----:B------:R-:W-:Y:S06]  /*8790*/  BRA `(.L_x_8961) ;  /* 0x0000000000647947 */ /* 0x000fec0003800000 */
.L_x_8960:
        /* <DEDUP_REMOVED lines=16> */
.L_x_8988:
[----:B------:R-:W-:Y:S01]  /*88a0*/  PRMT R0, RZ, 0x7610, R0 ;  /* 0x00007610ff007816 */ /* 0x000fe20000000000 */
[----:B------:R-:W-:Y:S06]  /*88b0*/  BRA `(.L_x_8961) ;  /* 0x00000000001c7947 */ /* 0x000fec0003800000 */
.L_x_8985:
[----:B------:R-:W2:Y:S02]  /*88c0*/  LDG.E.64 R2, desc[UR36][R2.64] ;  /* 0x0000002402027981 */ /* 0x000ea4000c1e1b00 */
[----:B--2---:R-:W0:Y:S02]  /*88d0*/  I2F.U64 R0, R2 ;  /* 0x0000000200007312 */ /* 0x004e240000301000 */
[----:B0-----:R-:W-:Y:S01]  /*88e0*/  F2FP.BF16.F32.PACK_AB R0, RZ, R0 ;  /* 0x00000000ff00723e */ /* 0x001fe200000010ff */
[----:B------:R-:W-:Y:S06]  /*88f0*/  BRA `(.L_x_8961) ;  /* 0x00000000000c7947 */ /* 0x000fec0003800000 */
.L_x_8984:
[----:B------:R-:W2:Y:S02]  /*8900*/  LDG.E R2, desc[UR36][R2.64] ;  /* 0x0000002402027981 */ /* 0x000ea4000c1e1900 */
[----:B--2---:R-:W-:-:S04]  /*8910*/  I2FP.F32.U32 R0, R2 ;  /* 0x0000000200007245 */ /* 0x004fc80000201000 */
[----:B------:R-:W-:-:S07]  /*8920*/  F2FP.BF16.F32.PACK_AB R0, RZ, R0 ;  /* 0x00000000ff00723e */ /* 0x000fce00000010ff */
.L_x_8961:
        /* <DEDUP_REMOVED lines=21> */
.L_x_8992:
[----:B-1----:R-:W-:-:S06]  /*8a80*/  IMAD.U32 R3, R3, 0x10000, RZ ;  /* 0x0001000003037824 */ /* 0x002fcc00078e00ff */
[----:B------:R-:W0:Y:S02]  /*8a90*/  F2I.S64.TRUNC R2, R3 ;  /* 0x0000000300027311 */ /* 0x000e24000020d900 */
[----:B0-----:R3:W-:Y:S01]  /*8aa0*/  STG.E.U8 desc[UR36][R16.64], R2 ;  /* 0x0000000210007986 */ /* 0x0017e2000c101124 */
[----:B------:R-:W-:Y:S05]  /*8ab0*/  BRA `(.L_x_8994) ;  /* 0x0000000c00847947 */ /* 0x000fea0003800000 */
.L_x_8991:
        /* <DEDUP_REMOVED lines=10> */
.L_x_8996:
[----:B-1----:R-:W-:-:S06]  /*8b60*/  IMAD.U32 R3, R3, 0x10000, RZ ;  /* 0x0001000003037824 */ /* 0x002fcc00078e00ff */
[----:B------:R-:W0:Y:S02]  /*8b70*/  F2I.FTZ.TRUNC.NTZ R3, R3 ;  /* 0x0000000300037305 */ /* 0x000e24000021f100 */
[----:B0-----:R2:W-:Y:S01]  /*8b80*/  STG.E desc[UR36][R16.64], R3 ;  /* 0x0000000310007986 */ /* 0x0015e2000c101924 */
[----:B------:R-:W-:Y:S05]  /*8b90*/  BRA `(.L_x_8994) ;  /* 0x0000000c004c7947 */ /* 0x000fea0003800000 */
.L_x_8995:
[----:B-1----:R-:W-:-:S06]  /*8ba0*/  IMAD.U32 R3, R3, 0x10000, RZ ;  /* 0x0001000003037824 */ /* 0x002fcc00078e00ff */
[----:B------:R-:W0:Y:S02]  /*8bb0*/  F2I.FTZ.TRUNC.NTZ R3, R3 ;  /* 0x0000000300037305 */ /* 0x000e24000021f100 */
[----:B0-----:R0:W-:Y:S01]  /*8bc0*/  STG.E.U16 desc[UR36][R16.64], R3 ;  /* 0x0000000310007986 */ /* 0x0011e2000c101524 */
[----:B------:R-:W-:Y:S05]  /*8bd0*/  BRA `(.L_x_8994) ;  /* 0x0000000c003c7947 */ /* 0x000fea0003800000 */
.L_x_8990:
        /* <DEDUP_REMOVED lines=9> */
.L_x_8998:
[----:B-1----:R-:W-:-:S05]  /*8c70*/  IMAD.U32 R0, R3, 0x10000, RZ ;  /* 0x0001000003007824 */ /* 0x002fca00078e00ff */
[----:B------:R-:W-:-:S05]  /*8c80*/  F2FP.F16.F32.PACK_AB R0, RZ, R0 ;  /* 0x00000000ff00723e */ /* 0x000fca00000000ff */
[----:B------:R0:W-:Y:S01]  /*8c90*/  STG.E.U16 desc[UR36][R16.64], R0 ;  /* 0x0000000010007986 */ /* 0x0001e2000c101524 */
[----:B------:R-:W-:Y:S05]  /*8ca0*/  BRA `(.L_x_8994) ;  /* 0x0000000c00087947 */ /* 0x000fea0003800000 */
.L_x_8997:
        /* <DEDUP_REMOVED lines=10> */
.L_x_9000:
[----:B-1----:R-:W-:-:S05]  /*8d50*/  IMAD.U32 R3, R3, 0x10000, RZ ;  /* 0x0001000003037824 */ /* 0x002fca00078e00ff */
[----:B------:R-:W-:-:S04]  /*8d60*/  F2FP.F16.F32.PACK_AB R3, RZ, R3 ;  /* 0x00000003ff03723e */ /* 0x000fc800000000ff */
[----:B------:R-:W-:-:S05]  /*8d70*/  PRMT R3, R3, 0x5410, RZ ;  /* 0x0000541003037816 */ /* 0x000fca00000000ff */
[----:B------:R0:W-:Y:S01]  /*8d80*/  STG.E desc[UR36][R16.64], R3 ;  /* 0x0000000310007986 */ /* 0x0001e2000c101924 */
[----:B------:R-:W-:Y:S05]  /*8d90*/  BRA `(.L_x_8994) ;  /* 0x0000000800cc7947 */ /* 0x000fea0003800000 */
.L_x_8999:
[----:B-1----:R-:W-:-:S04]  /*8da0*/  IMAD.U32 R2, R3, 0x10000, RZ ;  /* 0x0001000003027824 */ /* 0x002fc800078e00ff */
[----:B------:R-:W-:-:S06]  /*8db0*/  FMUL.FTZ R2, R2, 1 ;  /* 0x3f80000002027820 */ /* 0x000fcc0000410000 */
[----:B------:R-:W0:Y:S02]  /*8dc0*/  F2F.F64.F32 R2, R2 ;  /* 0x0000000200027310 */ /* 0x000e240000201800 */
[----:B0-----:R0:W-:Y:S01]  /*8dd0*/  STG.E.64 desc[UR36][R16.64], R2 ;  /* 0x0000000210007986 */ /* 0x0011e2000c101b24 */
[----:B------:R-:W-:Y:S05]  /*8de0*/  BRA `(.L_x_8994) ;  /* 0x0000000800b87947 */ /* 0x000fea0003800000 */
.L_x_8989:
        /* <DEDUP_REMOVED lines=13> */
.L_x_9003:
[----:B-1----:R-:W-:Y:S01]  /*8ec0*/  IMAD.U32 R3, R3, 0x10000, RZ ;  /* 0x0001000003037824 */ /* 0x002fe200078e00ff */
[----:B------:R-:W-:-:S03]  /*8ed0*/  CS2R R6, SRZ ;  /* 0x0000000000067805 */ /* 0x000fc6000001ff00 */
[----:B------:R-:W-:-:S04]  /*8ee0*/  FMUL.FTZ R3, R3, 1 ;  /* 0x3f80000003037820 */ /* 0x000fc80000410000 */
[----:B------:R-:W0:Y:S02]  /*8ef0*/  F2F.F64.F32 R4, R3 ;  /* 0x0000000300047310 */ /* 0x000e240000201800 */
[----:B0-----:R0:W-:Y:S01]  /*8f00*/  STG.E.128 desc[UR36][R16.64], R4 ;  /* 0x0000000410007986 */ /* 0x0011e2000c101d24 */
[----:B------:R-:W-:Y:S05]  /*8f10*/  BRA `(.L_x_8994) ;  /* 0x00000008006c7947 */ /* 0x000fea0003800000 */
.L_x_9002:
        /* <DEDUP_REMOVED lines=21> */
.L_x_9007:
[----:B------:R-:W-:Y:S05]  /*9070*/  BSYNC B0 ;  /* 0x0000000000007941 */ /* 0x000fea0003800000 */
.L_x_9006:
[----:B------:R-:W-:-:S05]  /*9080*/  LOP3.LUT R3, R0, R3, RZ, 0xfc, !PT ;  /* 0x0000000300037212 */ /* 0x000fca00078efcff */
[----:B------:R0:W-:Y:S01]  /*9090*/  STG.E.U8 desc[UR36][R16.64], R3 ;  /* 0x0000000310007986 */ /* 0x0001e2000c101124 */
[----:B------:R-:W-:Y:S05]  /*90a0*/  BRA `(.L_x_8994) ;  /* 0x0000000800087947 */ /* 0x000fea0003800000 */
.L_x_9005:
        /* <DEDUP_REMOVED lines=13> */
.L_x_9009:
[----:B------:R-:W-:Y:S01]  /*9180*/  IMAD.MOV.U32 R0, RZ, RZ, 0x7f ;  /* 0x0000007fff007424 */ /* 0x000fe200078e00ff */
[----:B------:R-:W-:-:S04]  /*9190*/  ISETP.GT.U32.AND P0, PT, R2, 0x7f800000, PT ;  /* 0x7f8000000200780c */ /* 0x000fc80003f04070 */
[----:B------:R-:W-:-:S09]  /*91a0*/  SEL R0, R0, 0x7c, P0 ;  /* 0x0000007c00007807 */ /* 0x000fd20000000000 */
.L_x_9010:
[----:B------:R-:W-:Y:S05]  /*91b0*/  BSYNC B0 ;  /* 0x0000000000007941 */ /* 0x000fea0003800000 */
.L_x_9008:
[----:B------:R-:W-:-:S04]  /*91c0*/  LOP3.LUT R2, R3, 0x80000000, RZ, 0xc0, !PT ;  /* 0x8000000003027812 */ /* 0x000fc800078ec0ff */
[----:B------:R-:W-:-:S04]  /*91d0*/  SHF.R.U32.HI R3, RZ, 0x18, R2 ;  /* 0x00000018ff037819 */ /* 0x000fc80000011602 */
[----:B------:R-:W-:-:S05]  /*91e0*/  LOP3.LUT R3, R0, R3, RZ, 0xfc, !PT ;  /* 0x0000000300037212 */ /* 0x000fca00078efcff */
[----:B------:R0:W-:Y:S01]  /*91f0*/  STG.E.U8 desc[UR36][R16.64], R3 ;  /* 0x0000000310007986 */ /* 0x0001e2000c101124 */
[----:B------:R-:W-:Y:S05]  /*9200*/  BRA `(.L_x_8994) ;  /* 0x0000000400b07947 */ /* 0x000fea0003800000 */
.L_x_9004:
[----:B-1----:R0:W-:Y:S01]  /*9210*/  STG.E.U16 desc[UR36][R16.64], R3 ;  /* 0x0000000310007986 */ /* 0x0021e2000c101524 */
[----:B------:R-:W-:Y:S05]  /*9220*/  BRA `(.L_x_8994) ;  /* 0x0000000400a87947 */ /* 0x000fea0003800000 */
.L_x_9001:
        /* <DEDUP_REMOVED lines=12> */
.L_x_9013:
        /* <DEDUP_REMOVED lines=17> */
.L_x_9016:
[----:B------:R-:W-:-:S04]  /*9400*/  LOP3.LUT R2, R3, 0x80000000, RZ, 0xc0, !PT ;  /* 0x8000000003027812 */ /* 0x000fc800078ec0ff */
[----:B------:R-:W-:-:S04]  /*9410*/  SHF.R.U32.HI R3, RZ, 0x18, R2 ;  /* 0x00000018ff037819 */ /* 0x000fc80000011602 */
[----:B------:R-:W-:-:S04]  /*9420*/  LOP3.LUT R0, R0, R3, RZ, 0xfc, !PT ;  /* 0x0000000300007212 */ /* 0x000fc800078efcff */
[----:B------:R-:W-:-:S07]  /*9430*/  PRMT R8, R0, 0x7610, R8 ;  /* 0x0000761000087816 */ /* 0x000fce0000000008 */
.L_x_9015:
[----:B------:R-:W-:Y:S05]  /*9440*/  BSYNC B0 ;  /* 0x0000000000007941 */ /* 0x000fea0003800000 */
.L_x_9014:
[----:B------:R0:W-:Y:S01]  /*9450*/  STG.E.U8 desc[UR36][R16.64], R8 ;  /* 0x0000000810007986 */ /* 0x0001e2000c101124 */
[----:B------:R-:W-:Y:S05]  /*9460*/  BRA `(.L_x_8994) ;  /* 0x0000000400187947 */ /* 0x000fea0003800000 */
.L_x_9012:
        /* <DEDUP_REMOVED lines=17> */
.L_x_9019:
[----:B------:R-:W-:-:S04]  /*9580*/  LOP3.LUT R2, R3, 0x80000000, RZ, 0xc0, !PT ;  /* 0x8000000003027812 */ /* 0x000fc800078ec0ff */
[----:B------:R-:W-:-:S04]  /*9590*/  SHF.R.U32.HI R3, RZ, 0x18, R2 ;  /* 0x00000018ff037819 */ /* 0x000fc80000011602 */
[----:B------:R-:W-:-:S04]  /*95a0*/  LOP3.LUT R0, R0, R3, RZ, 0xfc, !PT ;  /* 0x0000000300007212 */ /* 0x000fc800078efcff */
[----:B------:R-:W-:-:S07]  /*95b0*/  PRMT R8, R0, 0x7610, R8 ;  /* 0x0000761000087816 */ /* 0x000fce0000000008 */
.L_x_9018:
[----:B------:R-:W-:Y:S05]  /*95c0*/  BSYNC B0 ;  /* 0x0000000000007941 */ /* 0x000fea0003800000 */
.L_x_9017:
[----:B------:R0:W-:Y:S01]  /*95d0*/  STG.E.U8 desc[UR36][R16.64], R8 ;  /* 0x0000000810007986 */ /* 0x0001e2000c101124 */
[----:B------:R-:W-:Y:S05]  /*95e0*/  BRA `(.L_x_8994) ;  /* 0x0000000000b87947 */ /* 0x000fea0003800000 */
.L_x_9011:
        /* <DEDUP_REMOVED lines=22> */
.L_x_8993:
        /* <DEDUP_REMOVED lines=16> */
.L_x_9022:
[----:B------:R-:W-:Y:S05]  /*9850*/  BRA `(.L_x_8994) ;  /* 0x00000000001c7947 */ /* 0x000fea0003800000 */
.L_x_9021:
[----:B-1----:R-:W-:-:S06]  /*9860*/  IMAD.U32 R3, R3, 0x10000, RZ ;  /* 0x0001000003037824 */ /* 0x002fcc00078e00ff */
[----:B------:R-:W0:Y:S02]  /*9870*/  F2I.U64.TRUNC R2, R3 ;  /* 0x0000000300027311 */ /* 0x000e24000020d800 */
[----:B0-----:R0:W-:Y:S01]  /*9880*/  STG.E.64 desc[UR36][R16.64], R2 ;  /* 0x0000000210007986 */ /* 0x0011e2000c101b24 */
[----:B------:R-:W-:Y:S05]  /*9890*/  BRA `(.L_x_8994) ;  /* 0x00000000000c7947 */ /* 0x000fea0003800000 */
.L_x_9020:
[----:B-1----:R-:W-:-:S06]  /*98a0*/  IMAD.U32 R3, R3, 0x10000, RZ ;  /* 0x0001000003037824 */ /* 0x002fcc00078e00ff */
[----:B------:R-:W0:Y:S02]  /*98b0*/  F2I.FTZ.U32.TRUNC.NTZ R3, R3 ;  /* 0x0000000300037305 */ /* 0x000e24000021f000 */
[----:B0-----:R0:W-:Y:S02]  /*98c0*/  STG.E desc[UR36][R16.64], R3 ;  /* 0x0000000310007986 */ /* 0x0011e4000c101924 */
.L_x_8994:
[----:B------:R-:W-:-:S07]  /*98d0*/  VIADD R19, R19, 0x80 ;  /* 0x0000008013137836 */ /* 0x000fce0000000000 */
.L_x_8954:
[----:B------:R-:W-:Y:S05]  /*98e0*/  BSYNC B6 ;  /* 0x0000000000067941 */ /* 0x000fea0003800000 */
.L_x_8953:
        /* <DEDUP_REMOVED lines=306> */
.L_x_9023:
        /* <DEDUP_REMOVED lines=22> */
.L_x_9027:
[----:B------:R-:W2:Y:S02]  /*ad70*/  LDG.E.U8 R2, desc[UR36][R2.64] ;  /* 0x0000002402027981 */ /* 0x000ea4000c1e1100 */
[----:B--2---:R-:W-:-:S04]  /*ad80*/  I2FP.F32.U32 R0, R2 ;  /* 0x0000000200007245 */ /* 0x004fc80000201000 */
[----:B------:R-:W-:Y:S01]  /*ad90*/  F2FP.BF16.F32.PACK_AB R0, RZ, R0 ;  /* 0x00000000ff00723e */ /* 0x000fe200000010ff */
[----:B------:R-:W-:Y:S06]  /*ada0*/  BRA `(.L_x_9029) ;  /* 0x0000000c00907947 */ /* 0x000fec0003800000 */
.L_x_9026:
        /* <DEDUP_REMOVED lines=10> */
.L_x_9031:
[----:B------:R-:W2:Y:S02]  /*ae50*/  LDG.E R2, desc[UR36][R2.64] ;  /* 0x0000002402027981 */ /* 0x000ea4000c1e1900 */
[----:B--2---:R-:W-:-:S04]  /*ae60*/  I2FP.F32.S32 R0, R2 ;  /* 0x0000000200007245 */ /* 0x004fc80000201400 */
[----:B------:R-:W-:Y:S01]  /*ae70*/  F2FP.BF16.F32.PACK_AB R0, RZ, R0 ;  /* 0x00000000ff00723e */ /* 0x000fe200000010ff */
[----:B------:R-:W-:Y:S06]  /*ae80*/  BRA `(.L_x_9029) ;  /* 0x0000000c00587947 */ /* 0x000fec0003800000 */
.L_x_9030:
[----:B------:R-:W2:Y:S02]  /*ae90*/  LDG.E.U16 R2, desc[UR36][R2.64] ;  /* 0x0000002402027981 */ /* 0x000ea4000c1e1500 */
[----:B--2---:R-:W0:Y:S02]  /*aea0*/  I2F.S16 R0, R2 ;  /* 0x0000000200007306 */ /* 0x004e240000101400 */
[----:B0-----:R-:W-:Y:S01]  /*aeb0*/  F2FP.BF16.F32.PACK_AB R0, RZ, R0 ;  /* 0x00000000ff00723e */ /* 0x001fe200000010ff */
[----:B------:R-:W-:Y:S06]  /*aec0*/  BRA `(.L_x_9029) ;  /* 0x0000000c00487947 */ /* 0x000fec0003800000 */
.L_x_9025:
        /* <DEDUP_REMOVED lines=9> */
.L_x_9033:
[----:B------:R-:W2:Y:S02]  /*af60*/  LDG.E.U16 R0, desc[UR36][R2.64] ;  /* 0x0000002402007981 */ /* 0x000ea4000c1e1500 */
[----:B--2---:R-:W-:-:S05]  /*af70*/  HADD2.F32 R0, -RZ, R0.H0_H0 ;  /* 0x20000000ff007230 */ /* 0x004fca0000004100 */
[----:B------:R-:W-:Y:S01]  /*af80*/  F2FP.BF16.F32.PACK_AB R0, RZ, R0 ;  /* 0x00000000ff00723e */ /* 0x000fe200000010ff */
[----:B------:R-:W-:Y:S06]  /*af90*/  BRA `(.L_x_9029) ;  /* 0x0000000c00147947 */ /* 0x000fec0003800000 */
.L_x_9032:
        /* <DEDUP_REMOVED lines=9> */
.L_x_9035:
[----:B------:R-:W2:Y:S02]  /*b030*/  LDG.E.U16 R2, desc[UR36][R2.64] ;  /* 0x0000002402027981 */ /* 0x000ea4000c1e1500 */
[----:B--2---:R-:W-:-:S05]  /*b040*/  HADD2.F32 R0, -RZ, R2.H0_H0 ;  /* 0x20000002ff007230 */ /* 0x004fca0000004100 */
[----:B------:R-:W-:Y:S01]  /*b050*/  F2FP.BF16.F32.PACK_AB R0, RZ, R0 ;  /* 0x00000000ff00723e */ /* 0x000fe200000010ff */
[----:B------:R-:W-:Y:S06]  /*b060*/  BRA `(.L_x_9029) ;  /* 0x0000000800e07947 */ /* 0x000fec0003800000 */
.L_x_9034:
        /* <DEDUP_REMOVED lines=8> */
.L_x_9024:
        /* <DEDUP_REMOVED lines=13> */
.L_x_9038:
        /* <DEDUP_REMOVED lines=8> */
.L_x_9037:
        /* <DEDUP_REMOVED lines=28> */
.L_x_9040:
        /* <DEDUP_REMOVED lines=15> */
.L_x_9039:
[----:B------:R0:W5:Y:S01]  /*b4f0*/  LDG.E.U16 R0, desc[UR36][R2.64] ;  /* 0x0000002402007981 */ /* 0x000162000c1e1500 */
[----:B------:R-:W-:Y:S05]  /*b500*/  BRA `(.L_x_9029) ;  /* 0x0000000400b87947 */ /* 0x000fea0003800000 */
.L_x_9036:
        /* <DEDUP_REMOVED lines=12> */
.L_x_9043:
        /* <DEDUP_REMOVED lines=21> */
.L_x_9047:
[----:B------:R-:W-:Y:S05]  /*b720*/  BSYNC B1 ;  /* 0x0000000000017941 */ /* 0x000fea0003800000 */
.L_x_9046:
[----:B------:R-:W-:Y:S01]  /*b730*/  LEA R3, R0, 0x3b800000, 0x17 ;  /* 0x3b80000000037811 */ /* 0x000fe200078eb8ff */
[----:B------:R-:W-:-:S05]  /*b740*/  IMAD.SHL.U32 R0, R2, 0x100000, RZ ;  /* 0x0010000002007824 */ /* 0x000fca00078e00ff */
[----:B------:R-:W-:-:S07]  /*b750*/  LOP3.LUT R0, R3, R0, R4, 0xfe, !PT ;  /* 0x0000000003007212 */ /* 0x000fce00078efe04 */
.L_x_9045:
[----:B------:R-:W-:Y:S05]  /*b760*/  BSYNC B0 ;  /* 0x0000000000007941 */ /* 0x000fea0003800000 */
.L_x_9044:
[----:B------:R-:W-:Y:S01]  /*b770*/  F2FP.BF16.F32.PACK_AB R0, RZ, R0 ;  /* 0x00000000ff00723e */ /* 0x000fe200000010ff */
[----:B------:R-:W-:Y:S06]  /*b780*/  BRA `(.L_x_9029) ;  /* 0x0000000400187947 */ /* 0x000fec0003800000 */
.L_x_9042:
        /* <DEDUP_REMOVED lines=21> */
.L_x_9051:
[----:B------:R-:W-:Y:S05]  /*b8e0*/  BSYNC B1 ;  /* 0x0000000000017941 */ /* 0x000fea0003800000 */
.L_x_9050:
[----:B------:R-:W-:Y:S01]  /*b8f0*/  LEA R3, R0, 0x37800000, 0x17 ;  /* 0x3780000000037811 */ /* 0x000fe200078eb8ff */
[----:B------:R-:W-:-:S05]  /*b900*/  IMAD.SHL.U32 R0, R2, 0x200000, RZ ;  /* 0x0020000002007824 */ /* 0x000fca00078e00ff */
[----:B------:R-:W-:-:S07]  /*b910*/  LOP3.LUT R0, R3, R0, R4, 0xfe, !PT ;  /* 0x0000000003007212 */ /* 0x000fce00078efe04 */
.L_x_9049:
[----:B------:R-:W-:Y:S05]  /*b920*/  BSYNC B0 ;  /* 0x0000000000007941 */ /* 0x000fea0003800000 */
.L_x_9048:
[----:B------:R-:W-:Y:S01]  /*b930*/  F2FP.BF16.F32.PACK_AB R0, RZ, R0 ;  /* 0x00000000ff00723e */ /* 0x000fe200000010ff */
[----:B------:R-:W-:Y:S06]  /*b940*/  BRA `(.L_x_9029) ;  /* 0x0000000000a87947 */ /* 0x000fec0003800000 */
.L_x_9041:
        /* <DEDUP_REMOVED lines=14> */
.L_x_9055:
[----:B------:R-:W-:Y:S05]  /*ba30*/  BSYNC B0 ;  /* 0x0000000000007941 */ /* 0x000fea0003800000 */
.L_x_9054:
[----:B------:R-:W-:Y:S01]  /*ba40*/  F2FP.BF16.F32.PACK_AB R0, RZ, R0 ;  /* 0x00000000ff00723e */ /* 0x000fe200000010ff */
[----:B------:R-:W-:Y:S06]  /*ba50*/  BRA `(.L_x_9029) ;  /* 0x0000000000647947 */ /* 0x000fec0003800000 */
.L_x_9028:
        /* <DEDUP_REMOVED lines=16> */
.L_x_9056:
[----:B------:R-:W-:Y:S01]  /*bb60*/  PRMT R0, RZ, 0x7610, R0 ;  /* 0x00007610ff007816 */ /* 0x000fe20000000000 */
[----:B------:R-:W-:Y:S06]  /*bb70*/  BRA `(.L_x_9029) ;  /* 0x00000000001c7947 */ /* 0x000fec0003800000 */
.L_x_9053:
[----:B------:R-:W2:Y:S02]  /*bb80*/  LDG.E.64 R2, desc[UR36][R2.64] ;  /* 0x0000002402027981 */ /* 0x000ea4000c1e1b00 */
[----:B--2---:R-:W0:Y:S02]  /*bb90*/  I2F.U64 R0, R2 ;  /* 0x0000000200007312 */ /* 0x004e240000301000 */
[----:B0-----:R-:W-:Y:S01]  /*bba0*/  F2FP.BF16.F32.PACK_AB R0, RZ, R0 ;  /* 0x00000000ff00723e */ /* 0x001fe200000010ff */
[----:B------:R-:W-:Y:S06]  /*bbb0*/  BRA `(.L_x_9029) ;  /* 0x00000000000c7947 */ /* 0x000fec0003800000 */
.L_x_9052:
[----:B------:R-:W2:Y:S02]  /*bbc0*/  LDG.E R2, desc[UR36][R2.64] ;  /* 0x0000002402027981 */ /* 0x000ea4000c1e1900 */
[----:B--2---:R-:W-:-:S04]  /*bbd0*/  I2FP.F32.U32 R0, R2 ;  /* 0x0000000200007245 */ /* 0x004fc80000201000 */
[----:B------:R-:W-:-:S07]  /*bbe0*/  F2FP.BF16.F32.PACK_AB R0, RZ, R0 ;  /* 0x00000000ff00723e */ /* 0x000fce00000010ff */
.L_x_9029:
        /* <DEDUP_REMOVED lines=19> */
[----:B0-----:R-:W-:Y:S01]  /*bd20*/  STG.E.U8 desc[UR36][R16.64], R3 ;  /* 0x0000000310007986 */ /* 0x001fe2000c101124 */
[----:B------:R-:W-:Y:S05]  /*bd30*/  EXIT ;  /* 0x000000000000794d */ /* 0x000fea0003800000 */
.L_x_9060:
[----:B-1----:R-:W-:-:S06]  /*bd40*/  IMAD.U32 R3, R3, 0x10000, RZ ;  /* 0x0001000003037824 */ /* 0x002fcc00078e00ff */
[----:B------:R-:W0:Y:S02]  /*bd50*/  F2I.S64.TRUNC R2, R3 ;  /* 0x0000000300027311 */ /* 0x000e24000020d900 */
[----:B0-----:R-:W-:Y:S01]  /*bd60*/  STG.E.U8 desc[UR36][R16.64], R2 ;  /* 0x0000000210007986 */ /* 0x001fe2000c101124 */
[----:B------:R-:W-:Y:S05]  /*bd70*/  EXIT ;  /* 0x000000000000794d */ /* 0x000fea0003800000 */
.L_x_9059:
        /* <DEDUP_REMOVED lines=8> */
[----:B0-----:R-:W-:Y:S01]  /*be00*/  STG.E.64 desc[UR36][R16.64], R2 ;  /* 0x0000000210007986 */ /* 0x001fe2000c101b24 */
[----:B------:R-:W-:Y:S05]  /*be10*/  EXIT ;  /* 0x000000000000794d */ /* 0x000fea0003800000 */
.L_x_9063:
[----:B-1----:R-:W-:-:S06]  /*be20*/  IMAD.U32 R3, R3, 0x10000, RZ ;  /* 0x0001000003037824 */ /* 0x002fcc00078e00ff */
[----:B------:R-:W0:Y:S02]  /*be30*/  F2I.FTZ.TRUNC.NTZ R3, R3 ;  /* 0x0000000300037305 */ /* 0x000e24000021f100 */
[----:B0-----:R-:W-:Y:S01]  /*be40*/  STG.E desc[UR36][R16.64], R3 ;  /* 0x0000000310007986 */ /* 0x001fe2000c101924 */
[----:B------:R-:W-:Y:S05]  /*be50*/  EXIT ;  /* 0x000000000000794d */ /* 0x000fea0003800000 */
.L_x_9062:
[----:B-1----:R-:W-:-:S06]  /*be60*/  IMAD.U32 R3, R3, 0x10000, RZ ;  /* 0x0001000003037824 */ /* 0x002fcc00078e00ff */
[----:B------:R-:W0:Y:S02]  /*be70*/  F2I.FTZ.TRUNC.NTZ R3, R3 ;  /* 0x0000000300037305 */ /* 0x000e24000021f100 */
[----:B0-----:R-:W-:Y:S01]  /*be80*/  STG.E.U16 desc[UR36][R16.64], R3 ;  /* 0x0000000310007986 */ /* 0x001fe2000c101524 */
[----:B------:R-:W-:Y:S05]  /*be90*/  EXIT ;  /* 0x000000000000794d */ /* 0x000fea0003800000 */
.L_x_9058:
        /* <DEDUP_REMOVED lines=9> */
.L_x_9065:
[----:B-1----:R-:W-:-:S05]  /*bf30*/  IMAD.U32 R0, R3, 0x10000, RZ ;  /* 0x0001000003007824 */ /* 0x002fca00078e00ff */
[----:B------:R-:W-:-:S05]  /*bf40*/  F2FP.F16.F32.PACK_AB R0, RZ, R0 ;  /* 0x00000000ff00723e */ /* 0x000fca00000000ff */
[----:B------:R-:W-:Y:S01]  /*bf50*/  STG.E.U16 desc[UR36][R16.64], R0 ;  /* 0x0000000010007986 */ /* 0x000fe2000c101524 */
[----:B------:R-:W-:Y:S05]  /*bf60*/  EXIT ;  /* 0x000000000000794d */ /* 0x000fea0003800000 */
.L_x_9064:
        /* <DEDUP_REMOVED lines=8> */
[----:B------:R-:W-:Y:S01]  /*bff0*/  STG.E.64 desc[UR36][R16.64], R2 ;  /* 0x0000000210007986 */ /* 0x000fe2000c101b24 */
[----:B------:R-:W-:Y:S05]  /*c000*/  EXIT ;  /* 0x000000000000794d */ /* 0x000fea0003800000 */
.L_x_9067:
[----:B-1----:R-:W-:-:S05]  /*c010*/  IMAD.U32 R3, R3, 0x10000, RZ ;  /* 0x0001000003037824 */ /* 0x002fca00078e00ff */
[----:B------:R-:W-:-:S04]  /*c020*/  F2FP.F16.F32.PACK_AB R3, RZ, R3 ;  /* 0x00000003ff03723e */ /* 0x000fc800000000ff */
[----:B------:R-:W-:-:S05]  /*c030*/  PRMT R3, R3, 0x5410, RZ ;  /* 0x0000541003037816 */ /* 0x000fca00000000ff */
[----:B------:R-:W-:Y:S01]  /*c040*/  STG.E desc[UR36][R16.64], R3 ;  /* 0x0000000310007986 */ /* 0x000fe2000c101924 */
[----:B------:R-:W-:Y:S05]  /*c050*/  EXIT ;  /* 0x000000000000794d */ /* 0x000fea0003800000 */
.L_x_9066:
[----:B-1----:R-:W-:-:S04]  /*c060*/  IMAD.U32 R2, R3, 0x10000, RZ ;  /* 0x0001000003027824 */ /* 0x002fc800078e00ff */
[----:B------:R-:W-:-:S06]  /*c070*/  FMUL.FTZ R2, R2, 1 ;  /* 0x3f80000002027820 */ /* 0x000fcc0000410000 */
[----:B------:R-:W0:Y:S02]  /*c080*/  F2F.F64.F32 R2, R2 ;  /* 0x0000000200027310 */ /* 0x000e240000201800 */
[----:B0-----:R-:W-:Y:S01]  /*c090*/  STG.E.64 desc[UR36][R16.64], R2 ;  /* 0x0000000210007986 */ /* 0x001fe2000c101b24 */
[----:B------:R-:W-:Y:S05]  /*c0a0*/  EXIT ;  /* 0x000000000000794d */ /* 0x000fea0003800000 */
.L_x_9057:
        /* <DEDUP_REMOVED lines=13> */
.L_x_9070:
[----:B-1----:R-:W-:Y:S01]  /*c180*/  IMAD.U32 R3, R3, 0x10000, RZ ;  /* 0x0001000003037824 */ /* 0x002fe200078e00ff */
[----:B------:R-:W-:-:S03]  /*c190*/  CS2R R6, SRZ ;  /* 0x0000000000067805 */ /* 0x000fc6000001ff00 */
[----:B------:R-:W-:-:S04]  /*c1a0*/  FMUL.FTZ R3, R3, 1 ;  /* 0x3f80000003037820 */ /* 0x000fc80000410000 */
[----:B------:R-:W0:Y:S02]  /*c1b0*/  F2F.F64.F32 R4, R3 ;  /* 0x0000000300047310 */ /* 0x000e240000201800 */
[----:B0-----:R-:W-:Y:S01]  /*c1c0*/  STG.E.128 desc[UR36][R16.64], R4 ;  /* 0x0000000410007986 */ /* 0x001fe2000c101d24 */
[----:B------:R-:W-:Y:S05]  /*c1d0*/  EXIT ;  /* 0x000000000000794d */ /* 0x000fea0003800000 */
.L_x_9069:
        /* <DEDUP_REMOVED lines=21> */
.L_x_9074:
[----:B------:R-:W-:Y:S05]  /*c330*/  BSYNC B0 ;  /* 0x0000000000007941 */ /* 0x000fea0003800000 */
.L_x_9073:
[----:B------:R-:W-:-:S05]  /*c340*/  LOP3.LUT R3, R0, R3, RZ, 0xfc, !PT ;  /* 0x0000000300037212 */ /* 0x000fca00078efcff */
[----:B------:R-:W-:Y:S01]  /*c350*/  STG.E.U8 desc[UR36][R16.64], R3 ;  /* 0x0000000310007986 */ /* 0x000fe2000c101124 */
[----:B------:R-:W-:Y:S05]  /*c360*/  EXIT ;  /* 0x000000000000794d */ /* 0x000fea0003800000 */
.L_x_9072:
        /* <DEDUP_REMOVED lines=13> */
.L_x_9076:
[----:B------:R-:W-:Y:S01]  /*c440*/  IMAD.MOV.U32 R0, RZ, RZ, 0x7f ;  /* 0x0000007fff007424 */ /* 0x000fe200078e00ff */
[----:B------:R-:W-:-:S04]  /*c450*/  ISETP.GT.U32.AND P0, PT, R2, 0x7f800000, PT ;  /* 0x7f8000000200780c */ /* 0x000fc80003f04070 */
[----:B------:R-:W-:-:S09]  /*c460*/  SEL R0, R0, 0x7c, P0 ;  /* 0x0000007c00007807 */ /* 0x000fd20000000000 */
.L_x_9077:
[----:B------:R-:W-:Y:S05]  /*c470*/  BSYNC B0 ;  /* 0x0000000000007941 */ /* 0x000fea0003800000 */
.L_x_9075:
[----:B------:R-:W-:-:S04]  /*c480*/  LOP3.LUT R2, R3, 0x80000000, RZ, 0xc0, !PT ;  /* 0x8000000003027812 */ /* 0x000fc800078ec0ff */
[----:B------:R-:W-:-:S04]  /*c490*/  SHF.R.U32.HI R3, RZ, 0x18, R2 ;  /* 0x00000018ff037819 */ /* 0x000fc80000011602 */
[----:B------:R-:W-:-:S05]  /*c4a0*/  LOP3.LUT R3, R0, R3, RZ, 0xfc, !PT ;  /* 0x0000000300037212 */ /* 0x000fca00078efcff */
[----:B------:R-:W-:Y:S01]  /*c4b0*/  STG.E.U8 desc[UR36][R16.64], R3 ;  /* 0x0000000310007986 */ /* 0x000fe2000c101124 */
[----:B------:R-:W-:Y:S05]  /*c4c0*/  EXIT ;  /* 0x000000000000794d */ /* 0x000fea0003800000 */
.L_x_9071:
[----:B-1----:R-:W-:Y:S01]  /*c4d0*/  STG.E.U16 desc[UR36][R16.64], R3 ;  /* 0x0000000310007986 */ /* 0x002fe2000c101524 */
[----:B------:R-:W-:Y:S05]  /*c4e0*/  EXIT ;  /* 0x000000000000794d */ /* 0x000fea0003800000 */
.L_x_9068:
        /* <DEDUP_REMOVED lines=10> */
[----:B0-----:R-:W-:Y:S01]  /*c590*/  STG.E.U16 desc[UR36][R16.64], R3 ;  /* 0x0000000310007986 */ /* 0x001fe2000c101524 */
[----:B------:R-:W-:Y:S05]  /*c5a0*/  EXIT ;  /* 0x000000000000794d */ /* 0x000fea0003800000 */
.L_x_9080:
        /* <DEDUP_REMOVED lines=17> */
.L_x_9083:
[----:B------:R-:W-:-:S04]  /*c6c0*/  LOP3.LUT R2, R3, 0x80000000, RZ, 0xc0, !PT ;  /* 0x8000000003027812 */ /* 0x000fc800078ec0ff */
[----:B------:R-:W-:-:S04]  /*c6d0*/  SHF.R.U32.HI R3, RZ, 0x18, R2 ;  /* 0x00000018ff037819 */ /* 0x000fc80000011602 */
[----:B------:R-:W-:-:S04]  /*c6e0*/  LOP3.LUT R0, R0, R3, RZ, 0xfc, !PT ;  /* 0x0000000300007212 */ /* 0x000fc800078efcff */
[----:B------:R-:W-:-:S07]  /*c6f0*/  PRMT R8, R0, 0x7610, R8 ;  /* 0x0000761000087816 */ /* 0x000fce0000000008 */
.L_x_9082:
[----:B------:R-:W-:Y:S05]  /*c700*/  BSYNC B0 ;  /* 0x0000000000007941 */ /* 0x000fea0003800000 */
.L_x_9081:
[----:B------:R-:W-:Y:S01]  /*c710*/  STG.E.U8 desc[UR36][R16.64], R8 ;  /* 0x0000000810007986 */ /* 0x000fe2000c101124 */
[----:B------:R-:W-:Y:S05]  /*c720*/  EXIT ;  /* 0x000000000000794d */ /* 0x000fea0003800000 */
.L_x_9079:
        /* <DEDUP_REMOVED lines=17> */
.L_x_9086:
[----:B------:R-:W-:-:S04]  /*c840*/  LOP3.LUT R2, R3, 0x80000000, RZ, 0xc0, !PT ;  /* 0x8000000003027812 */ /* 0x000fc800078ec0ff */
[----:B------:R-:W-:-:S04]  /*c850*/  SHF.R.U32.HI R3, RZ, 0x18, R2 ;  /* 0x00000018ff037819 */ /* 0x000fc80000011602 */
[----:B------:R-:W-:-:S04]  /*c860*/  LOP3.LUT R0, R0, R3, RZ, 0xfc, !PT ;  /* 0x0000000300007212 */ /* 0x000fc800078efcff */
[----:B------:R-:W-:-:S07]  /*c870*/  PRMT R8, R0, 0x7610, R8 ;  /* 0x0000761000087816 */ /* 0x000fce0000000008 */
.L_x_9085:
[----:B------:R-:W-:Y:S05]  /*c880*/  BSYNC B0 ;  /* 0x0000000000007941 */ /* 0x000fea0003800000 */
.L_x_9084:
[----:B------:R-:W-:Y:S01]  /*c890*/  STG.E.U8 desc[UR36][R16.64], R8 ;  /* 0x0000000810007986 */ /* 0x000fe2000c101124 */
[----:B------:R-:W-:Y:S05]  /*c8a0*/  EXIT ;  /* 0x000000000000794d */ /* 0x000fea0003800000 */
.L_x_9078:
        /* <DEDUP_REMOVED lines=22> */
.L_x_9061:
        /* <DEDUP_REMOVED lines=16> */
.L_x_9089:
[----:B------:R-:W-:Y:S05]  /*cb10*/  EXIT ;  /* 0x000000000000794d */ /* 0x000fea0003800000 */
.L_x_9088:
[----:B-1----:R-:W-:-:S06]  /*cb20*/  IMAD.U32 R3, R3, 0x10000, RZ ;  /* 0x0001000003037824 */ /* 0x002fcc00078e00ff */
[----:B------:R-:W0:Y:S02]  /*cb30*/  F2I.U64.TRUNC R2, R3 ;  /* 0x0000000300027311 */ /* 0x000e24000020d800 */
[----:B0-----:R-:W-:Y:S01]  /*cb40*/  STG.E.64 desc[UR36][R16.64], R2 ;  /* 0x0000000210007986 */ /* 0x001fe2000c101b24 */
[----:B------:R-:W-:Y:S05]  /*cb50*/  EXIT ;  /* 0x000000000000794d */ /* 0x000fea0003800000 */
.L_x_9087:
[----:B-1----:R-:W-:-:S06]  /*cb60*/  IMAD.U32 R3, R3, 0x10000, RZ ;  /* 0x0001000003037824 */ /* 0x002fcc00078e00ff */
[----:B------:R-:W0:Y:S02]  /*cb70*/  F2I.FTZ.U32.TRUNC.NTZ R3, R3 ;  /* 0x0000000300037305 */ /* 0x000e24000021f000 */
[----:B0-----:R-:W-:Y:S01]  /*cb80*/  STG.E desc[UR36][R16.64], R3 ;  /* 0x0000000310007986 */ /* 0x001fe2000c101924 */
[----:B------:R-:W-:Y:S05]  /*cb90*/  EXIT ;  /* 0x000000000000794d */ /* 0x000fea0003800000 */
.L_x_9090:
        /* <DEDUP_REMOVED lines=14> */
.L_x_22844:


//--------------------- .text._ZN2at6native27unrolled_elementwise_kernelIZZZNS0_15binary_internal21div_trunc_kernel_cudaERNS_18TensorIteratorBaseEENKUlvE0_clEvENKUlvE2_clEvEUlN3c108BFloat16EE_St5arrayIPcLm2EELi4E23TrivialOffsetCalculatorILi1EjESE_NS0_6memory12LoadWithCastILi1EEENSF_13StoreWithCastILi1EEEEEviT_T0_T2_T3_T4_T5_ --------------------------
	.section	.text._ZN2at6native27unrolled_elementwise_kernelIZZZNS0_15binary_internal21div_trunc_kernel_cudaERNS_18TensorIteratorBaseEENKUlvE0_clEvENKUlvE2_clEvEUlN3c108BFloat16EE_St5arrayIPcLm2EELi4E23TrivialOffsetCalculatorILi1EjESE_NS0_6memory12LoadWithCastILi1EEENSF_13StoreWithCastILi1EEEEEviT_T0_T2_T3_T4_T5_,"ax",@progbits
	.align	128
        .global         _ZN2at6native27unrolled_elementwise_kernelIZZZNS0_15binary_internal21div_trunc_kernel_cudaERNS_18TensorIteratorBaseEENKUlvE0_clEvENKUlvE2_clEvEUlN3c108BFloat16EE_St5arrayIPcLm2EELi4E23TrivialOffsetCalculatorILi1EjESE_NS0_6memory12LoadWithCastILi1EEENSF_13StoreWithCastILi1EEEEEviT_T0_T2_T3_T4_T5_
        .type           _ZN2at6native27unrolled_elementwise_kernelIZZZNS0_15binary_internal21div_trunc_kernel_cudaERNS_18TensorIteratorBaseEENKUlvE0_clEvENKUlvE2_clEvEUlN3c108BFloat16EE_St5arrayIPcLm2EELi4E23TrivialOffsetCalculatorILi1EjESE_NS0_6memory12LoadWithCastILi1EEENSF_13StoreWithCastILi1EEEEEviT_T0_T2_T3_T4_T5_,@function
        .size           _ZN2at6native27unrolled_elementwise_kernelIZZZNS0_15binary_internal21div_trunc_kernel_cudaERNS_18TensorIteratorBaseEENKUlvE0_clEvENKUlvE2_clEvEUlN3c108BFloat16EE_St5arrayIPcLm2EELi4E23TrivialOffsetCalculatorILi1EjESE_NS0_6memory12LoadWithCastILi1EEENSF_13StoreWithCastILi1EEEEEviT_T0_T2_T3_T4_T5_,(.L_x_22845 - _ZN2at6native27unrolled_elementwise_kernelIZZZNS0_15binary_internal21div_trunc_kernel_cudaERNS_18TensorIteratorBaseEENKUlvE0_clEvENKUlvE2_clEvEUlN3c108BFloat16EE_St5arrayIPcLm2EELi4E23TrivialOffsetCalculatorILi1EjESE_NS0_6memory12LoadWithCastILi1EEENSF_13StoreWithCastILi1EEEEEviT_T0_T2_T3_T4_T5_)
        .other          _ZN2at6native27unrolled_elementwise_kernelIZZZNS0_15binary_internal21div_trunc_kernel_cudaERNS_18TensorIteratorBaseEENKUlvE0_clEvENKUlvE2_clEvEUlN3c108BFloat16EE_St5arrayIPcLm2EELi4E23TrivialOffsetCalculatorILi1EjESE_NS0_6memory12LoadWithCastILi1EEENSF_13StoreWithCastILi1EEEEEviT_T0_T2_T3_T4_T5_,@"STO_CUDA_ENTRY STV_DEFAULT"
_ZN2at6native27unrolled_elementwise_kernelIZZZNS0_15binary_internal21div_trunc_kernel_cudaERNS_18TensorIteratorBaseEENKUlvE0_clEvENKUlvE2_clEvEUlN3c108BFloat16EE_St5arrayIPcLm2EELi4E23TrivialOffsetCalculatorILi1EjESE_NS0_6memory12LoadWithCastILi1EEENSF_13StoreWithCastILi1EEEEEviT_T0_T2_T3_T4_T5_:
.text._ZN2at6native27unrolled_elementwise_kernelIZZZNS0_15binary_internal21div_trunc_kernel_cudaERNS_18TensorIteratorBaseEENKUlvE0_clEvENKUlvE2_clEvEUlN3c108BFloat16EE_St5arrayIPcLm2EELi4E23TrivialOffsetCalculatorILi1EjESE_NS0_6memory12LoadWithCastILi1EEENSF_13StoreWithCastILi1EEEEEviT_T0_T2_T3_T4_T5_:
        /* <DEDUP_REMOVED lines=34> */
.L_x_9096:
[----:B------:R-:W2:Y:S02]  /*0220*/  LDG.E.U8 R4, desc[UR36][R4.64] ;  /* 0x0000002404047981 */ /* 0x000ea4000c1e1100 */
[----:B--2---:R-:W-:-:S04]  /*0230*/  I2FP.F32.U32 R0, R4 ;  /* 0x0000000400007245 */ /* 0x004fc80000201000 */
[----:B------:R-:W-:-:S04]  /*0240*/  F2FP.BF16.F32.PACK_AB R0, RZ, R0 ;  /* 0x00000000ff00723e */ /* 0x000fc800000010ff */
[----:B------:R-:W-:Y:S01]  /*0250*/  PRMT R18, R0, 0x7610, R18 ;  /* 0x0000761000127816 */ /* 0x000fe20000000012 */
[----:B------:R-:W-:Y:S06]  /*0260*/  BRA `(.L_x_9098) ;  /* 0x0000000c00cc7947 */ /* 0x000fec0003800000 */
.L_x_9095:
        /* <DEDUP_REMOVED lines=11> */
.L_x_9100:
[----:B------:R-:W2:Y:S02]  /*0320*/  LDG.E R4, desc[UR36][R4.64] ;  /* 0x0000002404047981 */ /* 0x000ea4000c1e1900 */
[----:B--2---:R-:W-:-:S04]  /*0330*/  I2FP.F32.S32 R0, R4 ;  /* 0x0000000400007245 */ /* 0x004fc80000201400 */
[----:B------:R-:W-:-:S04]  /*0340*/  F2FP.BF16.F32.PACK_AB R0, RZ, R0 ;  /* 0x00000000ff00723e */ /* 0x000fc800000010ff */
[----:B------:R-:W-:Y:S01]  /*0350*/  PRMT R18, R0, 0x7610, R18 ;  /* 0x0000761000127816 */ /* 0x000fe20000000012 */
[----:B------:R-:W-:Y:S06]  /*0360*/  BRA `(.L_x_9098) ;  /* 0x0000000c008c7947 */ /* 0x000fec0003800000 */
.L_x_9099:
[----:B------:R-:W2:Y:S02]  /*0370*/  LDG.E.U16 R4, desc[UR36][R4.64] ;  /* 0x0000002404047981 */ /* 0x000ea4000c1e1500 */
[----:B--2---:R-:W0:Y:S02]  /*0380*/  I2F.S16 R0, R4 ;  /* 0x0000000400007306 */ /* 0x004e240000101400 */
[----:B0-----:R-:W-:-:S04]  /*0390*/  F2FP.BF16.F32.PACK_AB R0, RZ, R0 ;  /* 0x00000000ff00723e */ /* 0x001fc800000010ff */
[----:B------:R-:W-:Y:S01]  /*03a0*/  PRMT R18, R0, 0x7610, R18 ;  /* 0x0000761000127816 */ /* 0x000fe20000000012 */
[----:B------:R-:W-:Y:S06]  /*03b0*/  BRA `(.L_x_9098) ;  /* 0x0000000c00787947 */ /* 0x000fec0003800000 */
.L_x_9094:
        /* <DEDUP_REMOVED lines=9> */
.L_x_9102:
[----:B------:R-:W2:Y:S02]  /*0450*/  LDG.E.U16 R0, desc[UR36][R4.64] ;  /* 0x0000002404007981 */ /* 0x000ea4000c1e1500 */
[----:B--2---:R-:W-:-:S05]  /*0460*/  HADD2.F32 R0, -RZ, R0.H0_H0 ;  /* 0x20000000ff007230 */ /* 0x004fca0000004100 */
[----:B------:R-:W-:-:S04]  /*0470*/  F2FP.BF16.F32.PACK_AB R0, RZ, R0 ;  /* 0x00000000ff00723e */ /* 0x000fc800000010ff */
[----:B------:R-:W-:Y:S01]  /*0480*/  PRMT R18, R0, 0x7610, R18 ;  /* 0x0000761000127816 */ /* 0x000fe20000000012 */
[----:B------:R-:W-:Y:S06]  /*0490*/  BRA `(.L_x_9098) ;  /* 0x0000000c00407947 */ /* 0x000fec0003800000 */
.L_x_9101:
        /* <DEDUP_REMOVED lines=9> */
.L_x_9104:
[----:B------:R-:W2:Y:S02]  /*0530*/  LDG.E.U16 R4, desc[UR36][R4.64] ;  /* 0x0000002404047981 */ /* 0x000ea4000c1e1500 */
[----:B--2---:R-:W-:-:S05]  /*0540*/  HADD2.F32 R0, -RZ, R4.H0_H0 ;  /* 0x20000004ff007230 */ /* 0x004fca0000004100 */
[----:B------:R-:W-:-:S04]  /*0550*/  F2FP.BF16.F32.PACK_AB R0, RZ, R0 ;  /* 0x00000000ff00723e */ /* 0x000fc800000010ff */
[----:B------:R-:W-:Y:S01]  /*0560*/  PRMT R18, R0, 0x7610, R18 ;  /* 0x0000761000127816 */ /* 0x000fe20000000012 */
[----:B------:R-:W-:Y:S06]  /*0570*/  BRA `(.L_x_9098) ;  /* 0x0000000c00087947 */ /* 0x000fec0003800000 */
.L_x_9103:
        /* <DEDUP_REMOVED lines=9> */
.L_x_9093:
        /* <DEDUP_REMOVED lines=14> */
.L_x_9107:
        /* <DEDUP_REMOVED lines=9> */
.L_x_9106:
        /* <DEDUP_REMOVED lines=28> */
.L_x_9109:
        /* <DEDUP_REMOVED lines=16> */
.L_x_9108:
[----:B------:R0:W5:Y:S01]  /*0a40*/  LDG.E.U16 R18, desc[UR36][R4.64] ;  /* 0x0000002404127981 */ /* 0x000162000c1e1500 */
[----:B------:R-:W-:Y:S05]  /*0a50*/  BRA `(.L_x_9098) ;  /* 0x0000000400d07947 */ /* 0x000fea0003800000 */
.L_x_9105:
        /* <DEDUP_REMOVED lines=13> */
.L_x_9112:
        /* <DEDUP_REMOVED lines=21> */
.L_x_9116:
[----:B------:R-:W-:Y:S05]  /*0c80*/  BSYNC B1 ;  /* 0x0000000000017941 */ /* 0x000fea0003800000 */
.L_x_9115:
[----:B------:R-:W-:Y:S01]  /*0c90*/  LEA R5, R0, 0x3b800000, 0x17 ;  /* 0x3b80000000057811 */ /* 0x000fe200078eb8ff */
[----:B------:R-:W-:-:S05]  /*0ca0*/  IMAD.SHL.U32 R0, R3, 0x100000, RZ ;  /* 0x0010000003007824 */ /* 0x000fca00078e00ff */
[----:B------:R-:W-:-:S07]  /*0cb0*/  LOP3.LUT R0, R5, R0, R6, 0xfe, !PT ;  /* 0x0000000005007212 */ /* 0x000fce00078efe06 */
.L_x_9114:
[----:B------:R-:W-:Y:S05]  /*0cc0*/  BSYNC B0 ;  /* 0x0000000000007941 */ /* 0x000fea0003800000 */
.L_x_9113:
[----:B------:R-:W-:-:S04]  /*0cd0*/  F2FP.BF16.F32.PACK_AB R0, RZ, R0 ;  /* 0x00000000ff00723e */ /* 0x000fc800000010ff */
[----:B------:R-:W-:Y:S01]  /*0ce0*/  PRMT R18, R0, 0x7610, R18 ;  /* 0x0000761000127816 */ /* 0x000fe20000000012 */
[----:B------:R-:W-:Y:S06]  /*0cf0*/  BRA `(.L_x_9098) ;  /* 0x0000000400287947 */ /* 0x000fec0003800000 */
.L_x_9111:
        /* <DEDUP_REMOVED lines=21> */
.L_x_9120:
[----:B------:R-:W-:Y:S05]  /*0e50*/  BSYNC B1 ;  /* 0x0000000000017941 */ /* 0x000fea0003800000 */
.L_x_9119:
[----:B------:R-:W-:Y:S01]  /*0e60*/  LEA R5, R0, 0x37800000, 0x17 ;  /* 0x3780000000057811 */ /* 0x000fe200078eb8ff */
[----:B------:R-:W-:-:S05]  /*0e70*/  IMAD.SHL.U32 R0, R3, 0x200000, RZ ;  /* 0x0020000003007824 */ /* 0x000fca00078e00ff */
[----:B------:R-:W-:-:S07]  /*0e80*/  LOP3.LUT R0, R5, R0, R6, 0xfe, !PT ;  /* 0x0000000005007212 */ /* 0x000fce00078efe06 */
.L_x_9118:
[----:B------:R-:W-:Y:S05]  /*0e90*/  BSYNC B0 ;  /* 0x0000000000007941 */ /* 0x000fea0003800000 */
.L_x_9117:
[----:B------:R-:W-:-:S04]  /*0ea0*/  F2FP.BF16.F32.PACK_AB R0, RZ, R0 ;  /* 0x00000000ff00723e */ /* 0x000fc800000010ff */
[----:B------:R-:W-:Y:S01]  /*0eb0*/  PRMT R18, R0, 0x7610, R18 ;  /* 0x0000761000127816 */ /* 0x000fe20000000012 */
[----:B------:R-:W-:Y:S06]  /*0ec0*/  BRA `(.L_x_9098) ;  /* 0x0000000000b47947 */ /* 0x000fec0003800000 */
.L_x_9110:
        /* <DEDUP_REMOVED lines=14> */
.L_x_9124:
[----:B------:R-:W-:Y:S05]  /*0fb0*/  BSYNC B0 ;  /* 0x0000000000007941 */ /* 0x000fea0003800000 */
.L_x_9123:
[----:B------:R-:W-:-:S04]  /*0fc0*/  F2FP.BF16.F32.PACK_AB R0, RZ, R0 ;  /* 0x00000000ff00723e */ /* 0x000fc800000010ff */
[----:B------:R-:W-:Y:S01]  /*0fd0*/  PRMT R18, R0, 0x7610, R18 ;  /* 0x0000761000127816 */ /* 0x000fe20000000012 */
[----:B------:R-:W-:Y:S06]  /*0fe0*/  BRA `(.L_x_9098) ;  /* 0x00000000006c7947 */ /* 0x000fec0003800000 */
.L_x_9097:
        /* <DEDUP_REMOVED lines=16> */
.L_x_9125:
[----:B------:R-:W-:Y:S01]  /*10f0*/  PRMT R18, RZ, 0x7610, R18 ;  /* 0x00007610ff127816 */ /* 0x000fe20000000012 */
[----:B------:R-:W-:Y:S06]  /*1100*/  BRA `(.L_x_9098) ;  /* 0x0000000000247947 */ /* 0x000fec0003800000 */
.L_x_9122:
[----:B------:R-:W2:Y:S02]  /*1110*/  LDG.E.64 R4, desc[UR36][R4.64] ;  /* 0x0000002404047981 */ /* 0x000ea4000c1e1b00 */
[----:B--2---:R-:W0:Y:S02]  /*1120*/  I2F.U64 R0, R4 ;  /* 0x0000000400007312 */ /* 0x004e240000301000 */
[----:B0-----:R-:W-:-:S04]  /*1130*/  F2FP.BF16.F32.PACK_AB R0, RZ, R0 ;  /* 0x00000000ff00723e */ /* 0x001fc800000010ff */
[----:B------:R-:W-:Y:S01]  /*1140*/  PRMT R18, R0, 0x7610, R18 ;  /* 0x0000761000127816 */ /* 0x000fe20000000012 */
[----:B------:R-:W-:Y:S06]  /*1150*/  BRA `(.L_x_9098) ;  /* 0x0000000000107947 */ /* 0x000fec0003800000 */
.L_x_9121:
[----:B------:R-:W2:Y:S02]  /*1160*/  LDG.E R4, desc[UR36][R4.64] ;  /* 0x0000002404047981 */ /* 0x000ea4000c1e1900 */
[----:B--2---:R-:W-:-:S04]  /*1170*/  I2FP.F32.U32 R0, R4 ;  /* 0x0000000400007245 */ /* 0x004fc80000201000 */
[----:B------:R-:W-:-:S04]  /*1180*/  F2FP.BF16.F32.PACK_AB R0, RZ, R0 ;  /* 0x00000000ff00723e */ /* 0x000fc800000010ff */
[----:B------:R-:W-:-:S07]  /*1190*/  PRMT R18, R0, 0x7610, R18 ;  /* 0x0000761000127816 */ /* 0x000fce0000000012 */
.L_x_9098:
[----:B------:R-:W1:Y:S02]  /*11a0*/  S2R R23, SR_TID.X ;  /* 0x0000000000177919 */ /* 0x000e640000002100 */
[----:B-1----:R-:W-:-:S07]  /*11b0*/  VIADD R23, R23, 0x80 ;  /* 0x0000008017177836 */ /* 0x002fce0000000000 */
.L_x_9092:
[----:B------:R-:W-:Y:S05]  /*11c0*/  BSYNC B6 ;  /* 0x0000000000067941 */ /* 0x000fea0003800000 */
.L_x_9091:
        /* <DEDUP_REMOVED lines=26> */
.L_x_9131:
[----:B------:R-:W2:Y:S02]  /*1370*/  LDG.E.U8 R4, desc[UR36][R4.64] ;  /* 0x0000002404047981 */ /* 0x000ea4000c1e1100 */
[----:B--2---:R-:W-:-:S04]  /*1380*/  I2FP.F32.U32 R0, R4 ;  /* 0x0000000400007245 */ /* 0x004fc80000201000 */
[----:B------:R-:W-:-:S04]  /*1390*/  F2FP.BF16.F32.PACK_AB R0, RZ, R0 ;  /* 0x00000000ff00723e */ /* 0x000fc800000010ff */
[----:B------:R-:W-:Y:S01]  /*13a0*/  PRMT R17, R0, 0x7610, R17 ;  /* 0x0000761000117816 */ /* 0x000fe20000000011 */
[----:B------:R-:W-:Y:S06]  /*13b0*/  BRA `(.L_x_9133) ;  /* 0x0000000c00c87947 */ /* 0x000fec0003800000 */
.L_x_9130:
        /* <DEDUP_REMOVED lines=11> */
.L_x_9135:
[----:B------:R-:W2:Y:S02]  /*1470*/  LDG.E R4, desc[UR36][R4.64] ;  /* 0x0000002404047981 */ /* 0x000ea4000c1e1900 */
[----:B--2---:R-:W-:-:S04]  /*1480*/  I2FP.F32.S32 R0, R4 ;  /* 0x0000000400007245 */ /* 0x004fc80000201400 */
[----:B------:R-:W-:-:S04]  /*1490*/  F2FP.BF16.F32.PACK_AB R0, RZ, R0 ;  /* 0x00000000ff00723e */ /* 0x000fc800000010ff */
[----:B------:R-:W-:Y:S01]  /*14a0*/  PRMT R17, R0, 0x7610, R17 ;  /* 0x0000761000117816 */ /* 0x000fe20000000011 */
[----:B------:R-:W-:Y:S06]  /*14b0*/  BRA `(.L_x_9133) ;  /* 0x0000000c00887947 */ /* 0x000fec0003800000 */
.L_x_9134:
[----:B------:R-:W2:Y:S02]  /*14c0*/  LDG.E.U16 R4, desc[UR36][R4.64] ;  /* 0x0000002404047981 */ /* 0x000ea4000c1e1500 */
[----:B--2---:R-:W0:Y:S02]  /*14d0*/  I2F.S16 R0, R4 ;  /* 0x0000000400007306 */ /* 0x004e240000101400 */
[----:B0-----:R-:W-:-:S04]  /*14e0*/  F2FP.BF16.F32.PACK_AB R0, RZ, R0 ;  /* 0x00000000ff00723e */ /* 0x001fc800000010ff */
[----:B------:R-:W-:Y:S01]  /*14f0*/  PRMT R17, R0, 0x7610, R17 ;  /* 0x0000761000117816 */ /* 0x000fe20000000011 */
[----:B------:R-:W-:Y:S06]  /*1500*/  BRA `(.L_x_9133) ;  /* 0x0000000c00747947 */ /* 0x000fec0003800000 */
.L_x_9129:
        /* <DEDUP_REMOVED lines=9> */
.L_x_9137:
[----:B------:R-:W2:Y:S02]  /*15a0*/  LDG.E.U16 R0, desc[UR36][R4.64] ;  /* 0x0000002404007981 */ /* 0x000ea4000c1e1500 */
[----:B--2---:R-:W-:-:S05]  /*15b0*/  HADD2.F32 R0, -RZ, R0.H0_H0 ;  /* 0x20000000ff007230 */ /* 0x004fca0000004100 */
[----:B------:R-:W-:-:S04]  /*15c0*/  F2FP.BF16.F32.PACK_AB R0, RZ, R0 ;  /* 0x00000000ff00723e */ /* 0x000fc800000010ff */
[----:B------:R-:W-:Y:S01]  /*15d0*/  PRMT R17, R0, 0x7610, R17 ;  /* 0x0000761000117816 */ /* 0x000fe20000000011 */
[----:B------:R-:W-:Y:S06]  /*15e0*/  BRA `(.L_x_9133) ;  /* 0x0000000c003c7947 */ /* 0x000fec0003800000 */
.L_x_9136:
        /* <DEDUP_REMOVED lines=9> */
.L_x_9139:
[----:B------:R-:W2:Y:S02]  /*1680*/  LDG.E.U16 R4, desc[UR36][R4.64] ;  /* 0x0000002404047981 */ /* 0x000ea4000c1e1500 */
[----:B--2---:R-:W-:-:S05]  /*1690*/  HADD2.F32 R0, -RZ, R4.H0_H0 ;  /* 0x20000004ff007230 */ /* 0x004fca0000004100 */
[----:B------:R-:W-:-:S04]  /*16a0*/  F2FP.BF16.F32.PACK_AB R0, RZ, R0 ;  /* 0x00000000ff00723e */ /* 0x000fc800000010ff */
[----:B------:R-:W-:Y:S01]  /*16b0*/  PRMT R17, R0, 0x7610, R17 ;  /* 0x0000761000117816 */ /* 0x000fe20000000011 */
[----:B------:R-:W-:Y:S06]  /*16c0*/  BRA `(.L_x_9133) ;  /* 0x0000000c00047947 */ /* 0x000fec0003800000 */
.L_x_9138:
        /* <DEDUP_REMOVED lines=9> */
.L_x_9128:
        /* <DEDUP_REMOVED lines=14> */
.L_x_9142:
        /* <DEDUP_REMOVED lines=9> */
.L_x_9141:
        /* <DEDUP_REMOVED lines=28> */
.L_x_9144:
        /* <DEDUP_REMOVED lines=15> */
.L_x_9143:
[----:B------:R0:W5:Y:S01]  /*1b80*/  LDG.E.U16 R17, desc[UR36][R4.64] ;  /* 0x0000002404117981 */ /* 0x000162000c1e1500 */
[----:B------:R-:W-:Y:S05]  /*1b90*/  BRA `(.L_x_9133) ;  /* 0x0000000400d07947 */ /* 0x000fea0003800000 */
.L_x_9140:
        /* <DEDUP_REMOVED lines=13> */
.L_x_9147:
        /* <DEDUP_REMOVED lines=21> */
.L_x_9151:
[----:B------:R-:W-:Y:S05]  /*1dc0*/  BSYNC B1 ;  /* 0x0000000000017941 */ /* 0x000fea0003800000 */
.L_x_9150:
[----:B------:R-:W-:Y:S01]  /*1dd0*/  LEA R5, R0, 0x3b800000, 0x17 ;  /* 0x3b80000000057811 */ /* 0x000fe200078eb8ff */
[----:B------:R-:W-:-:S05]  /*1de0*/  IMAD.SHL.U32 R0, R3, 0x100000, RZ ;  /* 0x0010000003007824 */ /* 0x000fca00078e00ff */
[----:B------:R-:W-:-:S07]  /*1df0*/  LOP3.LUT R0, R5, R0, R6, 0xfe, !PT ;  /* 0x0000000005007212 */ /* 0x000fce00078efe06 */
.L_x_9149:
[----:B------:R-:W-:Y:S05]  /*1e00*/  BSYNC B0 ;  /* 0x0000000000007941 */ /* 0x000fea0003800000 */
.L_x_9148:
[----:B------:R-:W-:-:S04]  /*1e10*/  F2FP.BF16.F32.PACK_AB R0, RZ, R0 ;  /* 0x00000000ff00723e */ /* 0x000fc800000010ff */
[----:B------:R-:W-:Y:S01]  /*1e20*/  PRMT R17, R0, 0x7610, R17 ;  /* 0x0000761000117816 */ /* 0x000fe20000000011 */
[----:B------:R-:W-:Y:S06]  /*1e30*/  BRA `(.L_x_9133) ;  /* 0x0000000400287947 */ /* 0x000fec0003800000 */
.L_x_9146:
        /* <DEDUP_REMOVED lines=21> */
.L_x_9155:
[----:B------:R-:W-:Y:S05]  /*1f90*/  BSYNC B1 ;  /* 0x0000000000017941 */ /* 0x000fea0003800000 */
.L_x_9154:
[----:B------:R-:W-:Y:S01]  /*1fa0*/  LEA R5, R0, 0x37800000, 0x17 ;  /* 0x3780000000057811 */ /* 0x000fe200078eb8ff */
[----:B------:R-:W-:-:S05]  /*1fb0*/  IMAD.SHL.U32 R0, R3, 0x200000, RZ ;  /* 0x0020000003007824 */ /* 0x000fca00078e00ff */
[----:B------:R-:W-:-:S07]  /*1fc0*/  LOP3.LUT R0, R5, R0, R6, 0xfe, !PT ;  /* 0x0000000005007212 */ /* 0x000fce00078efe06 */
.L_x_9153:
[----:B------:R-:W-:Y:S05]  /*1fd0*/  BSYNC B0 ;  /* 0x0000000000007941 */ /* 0x000fea0003800000 */
.L_x_9152:
[----:B------:R-:W-:-:S04]  /*1fe0*/  F2FP.BF16.F32.PACK_AB R0, RZ, R0 ;  /* 0x00000000ff00723e */ /* 0x000fc800000010ff */
[----:B------:R-:W-:Y:S01]  /*1ff0*/  PRMT R17, R0, 0x7610, R17 ;  /* 0x0000761000117816 */ /* 0x000fe20000000011 */
[----:B------:R-:W-:Y:S06]  /*2000*/  BRA `(.L_x_9133) ;  /* 0x0000000000b47947 */ /* 0x000fec0003800000 */
.L_x_9145:
        /* <DEDUP_REMOVED lines=14> */
.L_x_9159:
[----:B------:R-:W-:Y:S05]  /*20f0*/  BSYNC B0 ;  /* 0x0000000000007941 */ /* 0x000fea0003800000 */
.L_x_9158:
[----:B------:R-:W-:-:S04]  /*2100*/  F2FP.BF16.F32.PACK_AB R0, RZ, R0 ;  /* 0x00000000ff00723e */ /* 0x000fc800000010ff */
[----:B------:R-:W-:Y:S01]  /*2110*/  PRMT R17, R0, 0x7610, R17 ;  /* 0x0000761000117816 */ /* 0x000fe20000000011 */
[----:B------:R-:W-:Y:S06]  /*2120*/  BRA `(.L_x_9133) ;  /* 0x00000000006c7947 */ /* 0x000fec0003800000 */
.L_x_9132:
        /* <DEDUP_REMOVED lines=16> */
.L_x_9160:
[----:B------:R-:W-:Y:S01]  /*2230*/  PRMT R17, RZ, 0x7610, R17 ;  /* 0x00007610ff117816 */ /* 0x000fe20000000011 */
[----:B------:R-:W-:Y:S06]  /*2240*/  BRA `(.L_x_9133) ;  /* 0x0000000000247947 */ /* 0x000fec0003800000 */
.L_x_9157:
[----:B------:R-:W2:Y:S02]  /*2250*/  LDG.E.64 R4, desc[UR36][R4.64] ;  /* 0x0000002404047981 */ /* 0x000ea4000c1e1b00 */
[----:B--2---:R-:W0:Y:S02]  /*2260*/  I2F.U64 R0, R4 ;  /* 0x0000000400007312 */ /* 0x004e240000301000 */
[----:B0-----:R-:W-:-:S04]  /*2270*/  F2FP.BF16.F32.PACK_AB R0, RZ, R0 ;  /* 0x00000000ff00723e */ /* 0x001fc800000010ff */
[----:B------:R-:W-:Y:S01]  /*2280*/  PRMT R17, R0, 0x7610, R17 ;  /* 0x0000761000117816 */ /* 0x000fe20000000011 */
[----:B------:R-:W-:Y:S06]  /*2290*/  BRA `(.L_x_9133) ;  /* 0x0000000000107947 */ /* 0x000fec0003800000 */
.L_x_9156:
[----:B------:R-:W2:Y:S02]  /*22a0*/  LDG.E R4, desc[UR36][R4.64] ;  /* 0x0000002404047981 */ /* 0x000ea4000c1e1900 */
[----:B--2---:R-:W-:-:S04]  /*22b0*/  I2FP.F32.U32 R0, R4 ;  /* 0x0000000400007245 */ /* 0x004fc80000201000 */
[----:B------:R-:W-:-:S04]  /*22c0*/  F2FP.BF16.F32.PACK_AB R0, RZ, R0 ;  /* 0x00000000ff00723e */ /* 0x000fc800000010ff */
[----:B------:R-:W-:-:S07]  /*22d0*/  PRMT R17, R0, 0x7610, R17 ;  /* 0x0000761000117816 */ /* 0x000fce0000000011 */
.L_x_9133:
[----:B------:R-:W-:-:S07]  /*22e0*/  VIADD R23, R23, 0x80 ;  /* 0x0000008017177836 */ /* 0x000fce0000000000 */
.L_x_9127:
[----:B------:R-:W-:Y:S05]  /*22f0*/  BSYNC B6 ;  /* 0x0000000000067941 */ /* 0x000fea0003800000 */
.L_x_9126:
        /* <DEDUP_REMOVED lines=28> */
.L_x_9166:
[----:B------:R-:W2:Y:S02]  /*24c0*/  LDG.E.U8 R4, desc[UR36][R4.64] ;  /* 0x0000002404047981 */ /* 0x000ea4000c1e1100 */
[----:B--2---:R-:W-:-:S04]  /*24d0*/  I2FP.F32.U32 R0, R4 ;  /* 0x0000000400007245 */ /* 0x004fc80000201000 */
[----:B------:R-:W-:-:S04]  /*24e0*/  F2FP.BF16.F32.PACK_AB R0, RZ, R0 ;  /* 0x00000000ff00723e */ /* 0x000fc800000010ff */
[----:B------:R-:W-:Y:S01]  /*24f0*/  PRMT R24, R0, 0x7610, R24 ;  /* 0x0000761000187816 */ /* 0x000fe20000000018 */
[----:B------:R-:W-:Y:S06]  /*2500*/  BRA `(.L_x_9168) ;  /* 0x0000000c00c87947 */ /* 0x000fec0003800000 */
.L_x_9165:
        /* <DEDUP_REMOVED lines=11> */
.L_x_9170:
[----:B------:R-:W2:Y:S02]  /*25c0*/  LDG.E R4, desc[UR36][R4.64] ;  /* 0x0000002404047981 */ /* 0x000ea4000c1e1900 */
[----:B--2---:R-:W-:-:S04]  /*25d0*/  I2FP.F32.S32 R0, R4 ;  /* 0x0000000400007245 */ /* 0x004fc80000201400 */
[----:B------:R-:W-:-:S04]  /*25e0*/  F2FP.BF16.F32.PACK_AB R0, RZ, R0 ;  /* 0x00000000ff00723e */ /* 0x000fc800000010ff */
[----:B------:R-:W-:Y:S01]  /*25f0*/  PRMT R24, R0, 0x7610, R24 ;  /* 0x0000761000187816 */ /* 0x000fe20000000018 */
[----:B------:R-:W-:Y:S06]  /*2600*/  BRA `(.L_x_9168) ;  /* 0x0000000c00887947 */ /* 0x000fec0003800000 */
.L_x_9169:
[----:B------:R-:W2:Y:S02]  /*2610*/  LDG.E.U16 R4, desc[UR36][R4.64] ;  /* 0x0000002404047981 */ /* 0x000ea4000c1e1500 */
[----:B--2---:R-:W0:Y:S02]  /*2620*/  I2F.S16 R0, R4 ;  /* 0x0000000400007306 */ /* 0x004e240000101400 */
[----:B0-----:R-:W-:-:S04]  /*2630*/  F2FP.BF16.F32.PACK_AB R0, RZ, R0 ;  /* 0x00000000ff00723e */ /* 0x001fc800000010ff */
[----:B------:R-:W-:Y:S01]  /*2640*/  PRMT R24, R0, 0x7610, R24 ;  /* 0x0000761000187816 */ /* 0x000fe20000000018 */
[----:B------:R-:W-:Y:S06]  /*2650*/  BRA `(.L_x_9168) ;  /* 0x0000000c00747947 */ /* 0x000fec0003800000 */
.L_x_9164:
        /* <DEDUP_REMOVED lines=9> */
.L_x_9172:
[----:B------:R-:W2:Y:S02]  /*26f0*/  LDG.E.U16 R0, desc[UR36][R4.64] ;  /* 0x0000002404007981 */ /* 0x000ea4000c1e1500 */
[----:B--2---:R-:W-:-:S05]  /*2700*/  HADD2.F32 R0, -RZ, R0.H0_H0 ;  /* 0x20000000ff007230 */ /* 0x004fca0000004100 */
[----:B------:R-:W-:-:S04]  /*2710*/  F2FP.BF16.F32.PACK_AB R0, RZ, R0 ;  /* 0x00000000ff00723e */ /* 0x000fc800000010ff */
[----:B------:R-:W-:Y:S01]  /*2720*/  PRMT R24, R0, 0x7610, R24 ;  /* 0x0000761000187816 */ /* 0x000fe20000000018 */
[----:B------:R-:W-:Y:S06]  /*2730*/  BRA `(.L_x_9168) ;  /* 0x0000000c003c7947 */ /* 0x000fec0003800000 */
.L_x_9171:
        /* <DEDUP_REMOVED lines=9> */
.L_x_9174:
[----:B------:R-:W2:Y:S02]  /*27d0*/  LDG.E.U16 R4, desc[UR36][R4.64] ;  /* 0x0000002404047981 */ /* 0x000ea4000c1e1500 */
[----:B--2---:R-:W-:-:S05]  /*27e0*/  HADD2.F32 R0, -RZ, R4.H0_H0 ;  /* 0x20000004ff007230 */ /* 0x004fca0000004100 */
[----:B------:R-:W-:-:S04]  /*27f0*/  F2FP.BF16.F32.PACK_AB R0, RZ, R0 ;  /* 0x00000000ff00723e */ /* 0x000fc800000010ff */
[----:B------:R-:W-:Y:S01]  /*2800*/  PRMT R24, R0, 0x7610, R24 ;  /* 0x0000761000187816 */ /* 0x000fe20000000018 */
[----:B------:R-:W-:Y:S06]  /*2810*/  BRA `(.L_x_9168) ;  /* 0x0000000c00047947 */ /* 0x000fec0003800000 */
.L_x_9173:
        /* <DEDUP_REMOVED lines=9> */
.L_x_9163:
        /* <DEDUP_REMOVED lines=14> */
.L_x_9177:
        /* <DEDUP_REMOVED lines=9> */
.L_x_9176:
        /* <DEDUP_REMOVED lines=28> */
.L_x_9179:
        /* <DEDUP_REMOVED lines=15> */
.L_x_9178:
[----:B------:R0:W5:Y:S01]  /*2cd0*/  LDG.E.U16 R24, desc[UR36][R4.64] ;  /* 0x0000002404187981 */ /* 0x000162000c1e1500 */
[----:B------:R-:W-:Y:S05]  /*2ce0*/  BRA `(.L_x_9168) ;  /* 0x0000000400d07947 */ /* 0x000fea0003800000 */
.L_x_9175:
        /* <DEDUP_REMOVED lines=13> */
.L_x_9182:
        /* <DEDUP_REMOVED lines=21> */
.L_x_9186:
[----:B------:R-:W-:Y:S05]  /*2f10*/  BSYNC B1 ;  /* 0x0000000000017941 */ /* 0x000fea0003800000 */
.L_x_9185:
[----:B------:R-:W-:Y:S01]  /*2f20*/  LEA R5, R0, 0x3b800000, 0x17 ;  /* 0x3b80000000057811 */ /* 0x000fe200078eb8ff */
[----:B------:R-:W-:-:S05]  /*2f30*/  IMAD.SHL.U32 R0, R3, 0x100000, RZ ;  /* 0x0010000003007824 */ /* 0x000fca00078e00ff */
[----:B------:R-:W-:-:S07]  /*2f40*/  LOP3.LUT R0, R5, R0, R6, 0xfe, !PT ;  /* 0x0000000005007212 */ /* 0x000fce00078efe06 */
.L_x_9184:
[----:B------:R-:W-:Y:S05]  /*2f50*/  BSYNC B0 ;  /* 0x0000000000007941 */ /* 0x000fea0003800000 */
.L_x_9183:
[----:B------:R-:W-:-:S04]  /*2f60*/  F2FP.BF16.F32.PACK_AB R0, RZ, R0 ;  /* 0x00000000ff00723e */ /* 0x000fc800000010ff */
[----:B------:R-:W-:Y:S01]  /*2f70*/  PRMT R24, R0, 0x7610, R24 ;  /* 0x0000761000187816 */ /* 0x000fe20000000018 */
[----:B------:R-:W-:Y:S06]  /*2f80*/  BRA `(.L_x_9168) ;  /* 0x0000000400287947 */ /* 0x000fec0003800000 */
.L_x_9181:
        /* <DEDUP_REMOVED lines=21> */
.L_x_9190:
[----:B------:R-:W-:Y:S05]  /*30e0*/  BSYNC B1 ;  /* 0x0000000000017941 */ /* 0x000fea0003800000 */
.L_x_9189:
[----:B------:R-:W-:Y:S01]  /*30f0*/  LEA R5, R0, 0x37800000, 0x17 ;  /* 0x3780000000057811 */ /* 0x000fe200078eb8ff */
[----:B------:R-:W-:-:S05]  /*3100*/  IMAD.SHL.U32 R0, R3, 0x200000, RZ ;  /* 0x0020000003007824 */ /* 0x000fca00078e00ff */
[----:B------:R-:W-:-:S07]  /*3110*/  LOP3.LUT R0, R5, R0, R6, 0xfe, !PT ;  /* 0x0000000005007212 */ /* 0x000fce00078efe06 */
.L_x_9188:
[----:B------:R-:W-:Y:S05]  /*3120*/  BSYNC B0 ;  /* 0x0000000000007941 */ /* 0x000fea0003800000 */
.L_x_9187:
[----:B------:R-:W-:-:S04]  /*3130*/  F2FP.BF16.F32.PACK_AB R0, RZ, R0 ;  /* 0x00000000ff00723e */ /* 0x000fc800000010ff */
[----:B------:R-:W-:Y:S01]  /*3140*/  PRMT R24, R0, 0x7610, R24 ;  /* 0x0000761000187816 */ /* 0x000fe20000000018 */
[----:B------:R-:W-:Y:S06]  /*3150*/  BRA `(.L_x_9168) ;  /* 0x0000000000b47947 */ /* 0x000fec0003800000 */
.L_x_9180:
        /* <DEDUP_REMOVED lines=14> */
.L_x_9194:
[----:B------:R-:W-:Y:S05]  /*3240*/  BSYNC B0 ;  /* 0x0000000000007941 */ /* 0x000fea0003800000 */
.L_x_9193:
[----:B------:R-:W-:-:S04]  /*3250*/  F2FP.BF16.F32.PACK_AB R0, RZ, R0 ;  /* 0x00000000ff00723e */ /* 0x000fc800000010ff */
[----:B------:R-:W-:Y:S01]  /*3260*/  PRMT R24, R0, 0x7610, R24 ;  /* 0x0000761000187816 */ /* 0x000fe20000000018 */
[----:B------:R-:W-:Y:S06]  /*3270*/  BRA `(.L_x_9168) ;  /* 0x00000000006c7947 */ /* 0x000fec0003800000 */
.L_x_9167:
        /* <DEDUP_REMOVED lines=16> */
.L_x_9195:
[----:B------:R-:W-:Y:S01]  /*3380*/  PRMT R24, RZ, 0x7610, R24 ;  /* 0x00007610ff187816 */ /* 0x000fe20000000018 */
[----:B------:R-:W-:Y:S06]  /*3390*/  BRA `(.L_x_9168) ;  /* 0x0000000000247947 */ /* 0x000fec0003800000 */
.L_x_9192:
[----:B------:R-:W2:Y:S02]  /*33a0*/  LDG.E.64 R4, desc[UR36][R4.64] ;  /* 0x0000002404047981 */ /* 0x000ea4000c1e1b00 */
[----:B--2---:R-:W0:Y:S02]  /*33b0*/  I2F.U64 R0, R4 ;  /* 0x0000000400007312 */ /* 0x004e240000301000 */
[----:B0-----:R-:W-:-:S04]  /*33c0*/  F2FP.BF16.F32.PACK_AB R0, RZ, R0 ;  /* 0x00000000ff00723e */ /* 0x001fc800000010ff */
[----:B------:R-:W-:Y:S01]  /*33d0*/  PRMT R24, R0, 0x7610, R24 ;  /* 0x0000761000187816 */ /* 0x000fe20000000018 */
[----:B------:R-:W-:Y:S06]  /*33e0*/  BRA `(.L_x_9168) ;  /* 0x0000000000107947 */ /* 0x000fec0003800000 */
.L_x_9191:
[----:B------:R-:W2:Y:S02]  /*33f0*/  LDG.E R4, desc[UR36][R4.64] ;  /* 0x0000002404047981 */ /* 0x000ea4000c1e1900 */
[----:B--2---:R-:W-:-:S04]  /*3400*/  I2FP.F32.U32 R0, R4 ;  /* 0x0000000400007245 */ /* 0x004fc80000201000 */
[----:B------:R-:W-:-:S04]  /*3410*/  F2FP.BF16.F32.PACK_AB R0, RZ, R0 ;  /* 0x00000000ff00723e */ /* 0x000fc800000010ff */
[----:B------:R-:W-:-:S07]  /*3420*/  PRMT R24, R0, 0x7610, R24 ;  /* 0x0000761000187816 */ /* 0x000fce0000000018 */
.L_x_9168:
[----:B------:R-:W-:-:S07]  /*3430*/  VIADD R23, R23, 0x80 ;  /* 0x0000008017177836 */ /* 0x000fce0000000000 */
.L_x_9162:
[----:B------:R-:W-:Y:S05]  /*3440*/  BSYNC B6 ;  /* 0x0000000000067941 */ /* 0x000fea0003800000 */
.L_x_9161:
        /* <DEDUP_REMOVED lines=25> */
.L_x_9201:
[----:B------:R-:W2:Y:S02]  /*35e0*/  LDG.E.U8 R4, desc[UR36][R4.64] ;  /* 0x0000002404047981 */ /* 0x000ea4000c1e1100 */
[----:B--2---:R-:W-:-:S04]  /*35f0*/  I2FP.F32.U32 R0, R4 ;  /* 0x0000000400007245 */ /* 0x004fc80000201000 */
[----:B------:R-:W-:-:S04]  /*3600*/  F2FP.BF16.F32.PACK_AB R0, RZ, R0 ;  /* 0x00000000ff00723e */ /* 0x000fc800000010ff */
[----:B------:R-:W-:Y:S01]  /*3610*/  PRMT R19, R0, 0x7610, R19 ;  /* 0x0000761000137816 */ /* 0x000fe20000000013 */
[----:B------:R-:W-:Y:S06]  /*3620*/  BRA `(.L_x_9197) ;  /* 0x0000000c00c87947 */ /* 0x000fec0003800000 */
.L_x_9200:
        /* <DEDUP_REMOVED lines=11> */
.L_x_9204:
[----:B------:R-:W2:Y:S02]  /*36e0*/  LDG.E R4, desc[UR36][R4.64] ;  /* 0x0000002404047981 */ /* 0x000ea4000c1e1900 */
[----:B--2---:R-:W-:-:S04]  /*36f0*/  I2FP.F32.S32 R0, R4 ;  /* 0x0000000400007245 */ /* 0x004fc80000201400 */
[----:B------:R-:W-:-:S04]  /*3700*/  F2FP.BF16.F32.PACK_AB R0, RZ, R0 ;  /* 0x00000000ff00723e */ /* 0x000fc800000010ff */
[----:B------:R-:W-:Y:S01]  /*3710*/  PRMT R19, R0, 0x7610, R19 ;  /* 0x0000761000137816 */ /* 0x000fe20000000013 */
[----:B------:R-:W-:Y:S06]  /*3720*/  BRA `(.L_x_9197) ;  /* 0x0000000c00887947 */ /* 0x000fec0003800000 */
.L_x_9203:
[----:B------:R-:W2:Y:S02]  /*3730*/  LDG.E.U16 R4, desc[UR36][R4.64] ;  /* 0x0000002404047981 */ /* 0x000ea4000c1e1500 */
[----:B--2---:R-:W0:Y:S02]  /*3740*/  I2F.S16 R0, R4 ;  /* 0x0000000400007306 */ /* 0x004e240000101400 */
[----:B0-----:R-:W-:-:S04]  /*3750*/  F2FP.BF16.F32.PACK_AB R0, RZ, R0 ;  /* 0x00000000ff00723e */ /* 0x001fc800000010ff */
[----:B------:R-:W-:Y:S01]  /*3760*/  PRMT R19, R0, 0x7610, R19 ;  /* 0x0000761000137816 */ /* 0x000fe20000000013 */
[----:B------:R-:W-:Y:S06]  /*3770*/  BRA `(.L_x_9197) ;  /* 0x0000000c00747947 */ /* 0x000fec0003800000 */
.L_x_9199:
        /* <DEDUP_REMOVED lines=9> */
.L_x_9206:
[----:B------:R-:W2:Y:S02]  /*3810*/  LDG.E.U16 R0, desc[UR36][R4.64] ;  /* 0x0000002404007981 */ /* 0x000ea4000c1e1500 */
[----:B--2---:R-:W-:-:S05]  /*3820*/  HADD2.F32 R0, -RZ, R0.H0_H0 ;  /* 0x20000000ff007230 */ /* 0x004fca0000004100 */
[----:B------:R-:W-:-:S04]  /*3830*/  F2FP.BF16.F32.PACK_AB R0, RZ, R0 ;  /* 0x00000000ff00723e */ /* 0x000fc800000010ff */
[----:B------:R-:W-:Y:S01]  /*3840*/  PRMT R19, R0, 0x7610, R19 ;  /* 0x0000761000137816 */ /* 0x000fe20000000013 */
[----:B------:R-:W-:Y:S06]  /*3850*/  BRA `(.L_x_9197) ;  /* 0x0000000c003c7947 */ /* 0x000fec0003800000 */
.L_x_9205:
        /* <DEDUP_REMOVED lines=9> */
.L_x_9208:
[----:B------:R-:W2:Y:S02]  /*38f0*/  LDG.E.U16 R4, desc[UR36][R4.64] ;  /* 0x0000002404047981 */ /* 0x000ea4000c1e1500 */
[----:B--2---:R-:W-:-:S05]  /*3900*/  HADD2.F32 R0, -RZ, R4.H0_H0 ;  /* 0x20000004ff007230 */ /* 0x004fca0000004100 */
[----:B------:R-:W-:-:S04]  /*3910*/  F2FP.BF16.F32.PACK_AB R0, RZ, R0 ;  /* 0x00000000ff00723e */ /* 0x000fc800000010ff */
[----:B------:R-:W-:Y:S01]  /*3920*/  PRMT R19, R0, 0x7610, R19 ;  /* 0x0000761000137816 */ /* 0x000fe20000000013 */
[----:B------:R-:W-:Y:S06]  /*3930*/  BRA `(.L_x_9197) ;  /* 0x0000000c00047947 */ /* 0x000fec0003800000 */
.L_x_9207:
        /* <DEDUP_REMOVED lines=9> */
.L_x_9198:
        /* <DEDUP_REMOVED lines=14> */
.L_x_9211:
        /* <DEDUP_REMOVED lines=9> */
.L_x_9210:
        /* <DEDUP_REMOVED lines=28> */
.L_x_9213:
        /* <DEDUP_REMOVED lines=15> */
.L_x_9212:
[----:B------:R1:W5:Y:S01]  /*3df0*/  LDG.E.U16 R19, desc[UR36][R4.64] ;  /* 0x0000002404137981 */ /* 0x000362000c1e1500 */
[----:B------:R-:W-:Y:S05]  /*3e00*/  BRA `(.L_x_9197) ;  /* 0x0000000400d07947 */ /* 0x000fea0003800000 */
.L_x_9209:
        /* <DEDUP_REMOVED lines=13> */
.L_x_9216:
        /* <DEDUP_REMOVED lines=21> */
.L_x_9220:
[----:B------:R-:W-:Y:S05]  /*4030*/  BSYNC B1 ;  /* 0x0000000000017941 */ /* 0x000fea0003800000 */
.L_x_9219:
[----:B------:R-:W-:Y:S01]  /*4040*/  LEA R5, R0, 0x3b800000, 0x17 ;  /* 0x3b80000000057811 */ /* 0x000fe200078eb8ff */
[----:B------:R-:W-:-:S05]  /*4050*/  IMAD.SHL.U32 R0, R3, 0x100000, RZ ;  /* 0x0010000003007824 */ /* 0x000fca00078e00ff */
[----:B------:R-:W-:-:S07]  /*4060*/  LOP3.LUT R0, R5, R0, R6, 0xfe, !PT ;  /* 0x0000000005007212 */ /* 0x000fce00078efe06 */
.L_x_9218:
[----:B------:R-:W-:Y:S05]  /*4070*/  BSYNC B0 ;  /* 0x0000000000007941 */ /* 0x000fea0003800000 */
.L_x_9217:
[----:B------:R-:W-:-:S04]  /*4080*/  F2FP.BF16.F32.PACK_AB R0, RZ, R0 ;  /* 0x00000000ff00723e */ /* 0x000fc800000010ff */
[----:B------:R-:W-:Y:S01]  /*4090*/  PRMT R19, R0, 0x7610, R19 ;  /* 0x0000761000137816 */ /* 0x000fe20000000013 */
[----:B------:R-:W-:Y:S06]  /*40a0*/  BRA `(.L_x_9197) ;  /* 0x0000000400287947 */ /* 0x000fec0003800000 */
.L_x_9215:
        /* <DEDUP_REMOVED lines=21> */
.L_x_9224:
[----:B------:R-:W-:Y:S05]  /*4200*/  BSYNC B1 ;  /* 0x0000000000017941 */ /* 0x000fea0003800000 */
.L_x_9223:
[----:B------:R-:W-:Y:S01]  /*4210*/  LEA R5, R0, 0x37800000, 0x17 ;  /* 0x3780000000057811 */ /* 0x000fe200078eb8ff */
[----:B------:R-:W-:-:S05]  /*4220*/  IMAD.SHL.U32 R0, R3, 0x200000, RZ ;  /* 0x0020000003007824 */ /* 0x000fca00078e00ff */
[----:B------:R-:W-:-:S07]  /*4230*/  LOP3.LUT R0, R5, R0, R6, 0xfe, !PT ;  /* 0x0000000005007212 */ /* 0x000fce00078efe06 */
.L_x_9222:
[----:B------:R-:W-:Y:S05]  /*4240*/  BSYNC B0 ;  /* 0x0000000000007941 */ /* 0x000fea0003800000 */
.L_x_9221:
[----:B------:R-:W-:-:S04]  /*4250*/  F2FP.BF16.F32.PACK_AB R0, RZ, R0 ;  /* 0x00000000ff00723e */ /* 0x000fc800000010ff */
[----:B------:R-:W-:Y:S01]  /*4260*/  PRMT R19, R0, 0x7610, R19 ;  /* 0x0000761000137816 */ /* 0x000fe20000000013 */
[----:B------:R-:W-:Y:S06]  /*4270*/  BRA `(.L_x_9197) ;  /* 0x0000000000b47947 */ /* 0x000fec0003800000 */
.L_x_9214:
        /* <DEDUP_REMOVED lines=14> */
.L_x_9228:
[----:B------:R-:W-:Y:S05]  /*4360*/  BSYNC B0 ;  /* 0x0000000000007941 */ /* 0x000fea0003800000 */
.L_x_9227:
[----:B------:R-:W-:-:S04]  /*4370*/  F2FP.BF16.F32.PACK_AB R0, RZ, R0 ;  /* 0x00000000ff00723e */ /* 0x000fc800000010ff */
[----:B------:R-:W-:Y:S01]  /*4380*/  PRMT R19, R0, 0x7610, R19 ;  /* 0x0000761000137816 */ /* 0x000fe20000000013 */
[----:B------:R-:W-:Y:S06]  /*4390*/  BRA `(.L_x_9197) ;  /* 0x00000000006c7947 */ /* 0x000fec0003800000 */
.L_x_9202:
        /* <DEDUP_REMOVED lines=16> */
.L_x_9229:
[----:B------:R-:W-:Y:S01]  /*44a0*/  PRMT R19, RZ, 0x7610, R19 ;  /* 0x00007610ff137816 */ /* 0x000fe20000000013 */
[----:B------:R-:W-:Y:S06]  /*44b0*/  BRA `(.L_x_9197) ;  /* 0x0000000000247947 */ /* 0x000fec0003800000 */
.L_x_9226:
[----:B------:R-:W2:Y:S02]  /*44c0*/  LDG.E.64 R4, desc[UR36][R4.64] ;  /* 0x0000002404047981 */ /* 0x000ea4000c1e1b00 */
[----:B--2---:R-:W0:Y:S02]  /*44d0*/  I2F.U64 R0, R4 ;  /* 0x0000000400007312 */ /* 0x004e240000301000 */
[----:B0-----:R-:W-:-:S04]  /*44e0*/  F2FP.BF16.F32.PACK_AB R0, RZ, R0 ;  /* 0x00000000ff00723e */ /* 0x001fc800000010ff */
[----:B------:R-:W-:Y:S01]  /*44f0*/  PRMT R19, R0, 0x7610, R19 ;  /* 0x0000761000137816 */ /* 0x000fe20000000013 */
[----:B------:R-:W-:Y:S06]  /*4500*/  BRA `(.L_x_9197) ;  /* 0x0000000000107947 */ /* 0x000fec0003800000 */
.L_x_9225:
[----:B------:R-:W2:Y:S02]  /*4510*/  LDG.E R4, desc[UR36][R4.64] ;  /* 0x0000002404047981 */ /* 0x000ea4000c1e1900 */
[----:B--2---:R-:W-:-:S04]  /*4520*/  I2FP.F32.U32 R0, R4 ;  /* 0x0000000400007245 */ /* 0x004fc80000201000 */
[----:B------:R-:W-:-:S04]  /*4530*/  F2FP.BF16.F32.PACK_AB R0, RZ, R0 ;  /* 0x00000000ff00723e */ /* 0x000fc800000010ff */
[----:B------:R-:W-:-:S07]  /*4540*/  PRMT R19, R0, 0x7610, R19 ;  /* 0x0000761000137816 */ /* 0x000fce0000000013 */
.L_x_9197:
[----:B------:R-:W-:Y:S05]  /*4550*/  BSYNC B6 ;  /* 0x0000000000067941 */ /* 0x000fea0003800000 */
.L_x_9196:
[----:B------:R-:W2:Y:S01]  /*4560*/  S2R R25, SR_TID.X ;  /* 0x0000000000197919 */ /* 0x000ea20000002100 */
        /* <DEDUP_REMOVED lines=8> */
[----:B------:R-:W0:Y:S01]  /*45f0*/  @!P3 LDC R7, c[0x0][0x218] ;  /* 0x00008600ff07bb82 */ /* 0x000e220000000800 */
[----:B-----5:R-:W-:-:S05]  /*4600*/  @!P3 IMAD.U32 R18, R18, 0x10000, RZ ;  /* 0x000100001212b824 */ /* 0x020fca00078e00ff */
[----:B------:R-:W-:Y:S02]  /*4610*/  @!P1 IMAD.U32 R24, R24, 0x10000, RZ ;  /* 0x0001000018189824 */ /* 0x000fe400078e00ff */
[----:B------:R-:W1:Y:S04]  /*4620*/  @!P1 LDC R5, c[0x0][0x218] ;  /* 0x00008600ff059b82 */ /* 0x000e680000000800 */
[----:B------:R-:W-:-:S04]  /*4630*/  @!P2 IMAD.U32 R4, R19, 0x10000, RZ ;  /* 0x000100001304a824 */ /* 0x000fc800078e00ff */
[----:B------:R-:W2:Y:S01]  /*4640*/  @!P2 LDC R9, c[0x0][0x218] ;  /* 0x00008600ff09ab82 */ /* 0x000ea20000000800 */
[----:B0-----:R-:W-:-:S07]  /*4650*/  @!P3 FMUL.FTZ R18, R18, R7 ;  /* 0x000000071212b220 */ /* 0x001fce0000410000 */
[----:B------:R-:W0:Y:S01]  /*4660*/  @!P0 LDC R7, c[0x0][0x218] ;  /* 0x00008600ff078b82 */ /* 0x000e220000000800 */
[----:B------:R3:W4:Y:S01]  /*4670*/  @!P3 FRND.TRUNC R0, R18 ;  /* 0x000000120000b307 */ /* 0x000722000020d000 */
[----:B-1----:R-:W-:-:S06]  /*4680*/  @!P1 FMUL.FTZ R24, R24, R5 ;  /* 0x0000000518189220 */ /* 0x002fcc0000410000 */
[----:B---3--:R-:W1:Y:S01]  /*4690*/  LDC.U8 R18, c[0x0][0x244] ;  /* 0x00009100ff127b82 */ /* 0x008e620000000000 */
[----:B------:R-:W3:Y:S01]  /*46a0*/  @!P1 FRND.TRUNC R24, R24 ;  /* 0x0000001800189307 */ /* 0x000ee2000020d000 */
[----:B--2---:R-:W-:Y:S01]  /*46b0*/  @!P2 FMUL.FTZ R5, R4, R9 ;  /* 0x000000090405a220 */ /* 0x004fe20000410000 */
[----:B------:R-:W-:-:S06]  /*46c0*/  @!P0 IMAD.U32 R4, R17, 0x10000, RZ ;  /* 0x0001000011048824 */ /* 0x000fcc00078e00ff */
[----:B------:R-:W2:Y:S01]  /*46d0*/  @!P2 FRND.TRUNC R5, R5 ;  /* 0x000000050005a307 */ /* 0x000ea2000020d000 */
[----:B0-----:R-:W-:-:S07]  /*46e0*/  @!P0 FMUL.FTZ R4, R4, R7 ;  /* 0x0000000704048220 */ /* 0x001fce0000410000 */
[----:B----4-:R-:W-:Y:S08]  /*46f0*/  @!P3 F2F.BF16.F32 R3, R0 ;  /* 0x000000000003b304 */ /* 0x010ff00000202000 */
[----:B------:R-:W0:Y:S08]  /*4700*/  @!P0 FRND.TRUNC R4, R4 ;  /* 0x0000000400048307 */ /* 0x000e30000020d000 */
[----:B---3--:R3:W4:Y:S08]  /*4710*/  @!P1 F2F.BF16.F32 R17, R24 ;  /* 0x0000001800119304 */ /* 0x0087300000202000 */
[----:B--2---:R3:W2:Y:S08]  /*4720*/  @!P2 F2F.BF16.F32 R19, R5 ;  /* 0x000000050013a304 */ /* 0x0046b00000202000 */
[----:B0-----:R3:W0:Y:S01]  /*4730*/  @!P0 F2F.BF16.F32 R22, R4 ;  /* 0x0000000400168304 */ /* 0x0016220000202000 */
[----:B-1--4-:R-:W-:Y:S05]  /*4740*/  @P3 BRA `(.L_x_9231) ;  /* 0x0000001000403947 */ /* 0x012fea0003800000 */
[----:B------:R-:W1:Y:S01]  /*4750*/  LDC.64 R8, c[0x0][0x228] ;  /* 0x00008a00ff087b82 */ /* 0x000e620000000a00 */
[----:B------:R-:W-:Y:S01]  /*4760*/  PRMT R0, R18, 0x9910, RZ ;  /* 0x0000991012007816 */ /* 0x000fe200000000ff */
[----:B------:R-:W-:Y:S01]  /*4770*/  IMAD R25, R2, 0x200, R25 ;  /* 0x0000020002197824 */ /* 0x000fe200078e0219 */
[----:B------:R-:W-:Y:S02]  /*4780*/  ULDC UR4, c[0x0][0x248] ;  /* 0x0000920000047ab9 */ /* 0x000fe40000000800 */
[----:B------:R-:W-:Y:S01]  /*4790*/  ISETP.GT.AND P0, PT, R0, 0x9, PT ;  /* 0x000000090000780c */ /* 0x000fe20003f04270 */
[----:B------:R-:W-:-:S05]  /*47a0*/  IMAD R25, R25, UR4, RZ ;  /* 0x0000000419197c24 */ /* 0x000fca000f8e02ff */
[----:B-1----:R-:W-:-:S05]  /*47b0*/  IADD3 R8, P1, R25, R8, RZ ;  /* 0x0000000819087210 */ /* 0x002fca0007f3e0ff */
        /* <DEDUP_REMOVED lines=12> */
[----:B------:R-:W1:Y:S02]  /*4880*/  F2I.FTZ.TRUNC.NTZ R3, R3 ;  /* 0x0000000300037305 */ /* 0x000e64000021f100 */
[----:B-1----:R1:W-:Y:S01]  /*4890*/  STG.E.U8 desc[UR36][R8.64], R3 ;  /* 0x0000000308007986 */ /* 0x0023e2000c101124 */
[----:B------:R-:W-:Y:S05]  /*48a0*/  BRA `(.L_x_9231) ;  /* 0x0000000c00e87947 */ /* 0x000fea0003800000 */
.L_x_9235:
[----:B---3--:R-:W-:Y:S02]  /*48b0*/  IMAD.U32 R5, R3, 0x10000, RZ ;  /* 0x0001000003057824 */ /* 0x008fe400078e00ff */
[----:B------:R-:W-:-:S04]  /*48c0*/  IMAD.MOV.U32 R25, RZ, RZ, R23 ;  /* 0x000000ffff197224 */ /* 0x000fc800078e0017 */
[----:B------:R-:W1:Y:S02]  /*48d0*/  F2I.S64.TRUNC R4, R5 ;  /* 0x0000000500047311 */ /* 0x000e64000020d900 */
[----:B-1----:R1:W-:Y:S01]  /*48e0*/  STG.E.U8 desc[UR36][R8.64], R4 ;  /* 0x0000000408007986 */ /* 0x0023e2000c101124 */
[----:B------:R-:W-:Y:S05]  /*48f0*/  BRA `(.L_x_9231) ;  /* 0x0000000c00d47947 */ /* 0x000fea0003800000 */
.L_x_9234:
[----:B------:R-:W-:-:S13]  /*4900*/  ISETP.NE.AND P0, PT, R0, 0x2, PT ;  /* 0x000000020000780c */ /* 0x000fda0003f05270 */
[----:B------:R-:W-:Y:S05]  /*4910*/  @!P0 BRA `(.L_x_9237) ;  /* 0x0000000000388947 */ /* 0x000fea0003800000 */
[----:B------:R-:W-:-:S13]  /*4920*/  ISETP.NE.AND P0, PT, R0, 0x3, PT ;  /* 0x000000030000780c */ /* 0x000fda0003f05270 */
[----:B------:R-:W-:Y:S05]  /*4930*/  @!P0 BRA `(.L_x_9238) ;  /* 0x00000000001c8947 */ /* 0x000fea0003800000 */
[----:B------:R-:W-:-:S13]  /*4940*/  ISETP.NE.AND P0, PT, R0, 0x4, PT ;  /* 0x000000040000780c */ /* 0x000fda0003f05270 */
[----:B------:R-:W-:Y:S05]  /*4950*/  @P0 BRA `(.L_x_9236) ;  /* 0x0000000c00500947 */ /* 0x000fea0003800000 */
[----:B---3--:R-:W-:Y:S02]  /*4960*/  IMAD.U32 R4, R3, 0x10000, RZ ;  /* 0x0001000003047824 */ /* 0x008fe400078e00ff */
[----:B------:R-:W-:-:S04]  /*4970*/  IMAD.MOV.U32 R25, RZ, RZ, R23 ;  /* 0x000000ffff197224 */ /* 0x000fc800078e0017 */
[----:B------:R-:W1:Y:S02]  /*4980*/  F2I.S64.TRUNC R4, R4 ;  /* 0x0000000400047311 */ /* 0x000e64000020d900 */
[----:B-1----:R1:W-:Y:S01]  /*4990*/  STG.E.64 desc[UR36][R8.64], R4 ;  /* 0x0000000408007986 */ /* 0x0023e2000c101b24 */
[----:B------:R-:W-:Y:S05]  /*49a0*/  BRA `(.L_x_9231) ;  /* 0x0000000c00a87947 */ /* 0x000fea0003800000 */
.L_x_9238:
[----:B------:R-:W-:Y:S02]  /*49b0*/  IMAD.U32 R3, R3, 0x10000, RZ ;  /* 0x0001000003037824 */ /* 0x000fe400078e00ff */
[----:B------:R-:W-:-:S04]  /*49c0*/  IMAD.MOV.U32 R25, RZ, RZ, R23 ;  /* 0x000000ffff197224 */ /* 0x000fc800078e0017 */
[----:B------:R-:W1:Y:S02]  /*49d0*/  F2I.FTZ.TRUNC.NTZ R3, R3 ;  /* 0x0000000300037305 */ /* 0x000e64000021f100 */
[----:B-1----:R1:W-:Y:S01]  /*49e0*/  STG.E desc[UR36][R8.64], R3 ;  /* 0x0000000308007986 */ /* 0x0023e2000c101924 */
[----:B------:R-:W-:Y:S05]  /*49f0*/  BRA `(.L_x_9231) ;  /* 0x0000000c00947947 */ /* 0x000fea0003800000 */
.L_x_9237:
[----:B------:R-:W-:Y:S02]  /*4a00*/  IMAD.U32 R3, R3, 0x10000, RZ ;  /* 0x0001000003037824 */ /* 0x000fe400078e00ff */
[----:B------:R-:W-:-:S04]  /*4a10*/  IMAD.MOV.U32 R25, RZ, RZ, R23 ;  /* 0x000000ffff197224 */ /* 0x000fc800078e0017 */
[----:B------:R-:W1:Y:S02]  /*4a20*/  F2I.FTZ.TRUNC.NTZ R3, R3 ;  /* 0x0000000300037305 */ /* 0x000e64000021f100 */
[----:B-1----:R1:W-:Y:S01]  /*4a30*/  STG.E.U16 desc[UR36][R8.64], R3 ;  /* 0x0000000308007986 */ /* 0x0023e2000c101524 */
[----:B------:R-:W-:Y:S05]  /*4a40*/  BRA `(.L_x_9231) ;  /* 0x0000000c00807947 */ /* 0x000fea0003800000 */
.L_x_9233:
        /* <DEDUP_REMOVED lines=10> */
.L_x_9240:
[----:B------:R-:W-:Y:S02]  /*4af0*/  IMAD.U32 R0, R3, 0x10000, RZ ;  /* 0x0001000003007824 */ /* 0x000fe400078e00ff */
[----:B------:R-:W-:-:S03]  /*4b00*/  IMAD.MOV.U32 R25, RZ, RZ, R23 ;  /* 0x000000ffff197224 */ /* 0x000fc600078e0017 */
[----:B------:R-:W-:-:S05]  /*4b10*/  F2FP.F16.F32.PACK_AB R0, RZ, R0 ;  /* 0x00000000ff00723e */ /* 0x000fca00000000ff */
[----:B------:R1:W-:Y:S01]  /*4b20*/  STG.E.U16 desc[UR36][R8.64], R0 ;  /* 0x0000000008007986 */ /* 0x0003e2000c101524 */
[----:B------:R-:W-:Y:S05]  /*4b30*/  BRA `(.L_x_9231) ;  /* 0x0000000c00447947 */ /* 0x000fea0003800000 */
.L_x_9239:
[----:B------:R-:W-:-:S13]  /*4b40*/  ISETP.NE.AND P0, PT, R0, 0x7, PT ;  /* 0x000000070000780c */ /* 0x000fda0003f05270 */
[----:B------:R-:W-:Y:S05]  /*4b50*/  @!P0 BRA `(.L_x_9241) ;  /* 0x00000000003c8947 */ /* 0x000fea0003800000 */
[----:B------:R-:W-:-:S13]  /*4b60*/  ISETP.NE.AND P0, PT, R0, 0x8, PT ;  /* 0x000000080000780c */ /* 0x000fda0003f05270 */
[----:B------:R-:W-:Y:S05]  /*4b70*/  @!P0 BRA `(.L_x_9242) ;  /* 0x00000000001c8947 */ /* 0x000fea0003800000 */
[----:B------:R-:W-:-:S13]  /*4b80*/  ISETP.NE.AND P0, PT, R0, 0x9, PT ;  /* 0x000000090000780c */ /* 0x000fda0003f05270 */
[----:B------:R-:W-:Y:S05]  /*4b90*/  @P0 BRA `(.L_x_9236) ;  /* 0x0000000800c00947 */ /* 0x000fea0003800000 */
[----:B---3--:R-:W-:Y:S02]  /*4ba0*/  IMAD.U32 R4, R3, 0x10000, RZ ;  /* 0x0001000003047824 */ /* 0x008fe400078e00ff */
[----:B------:R-:W-:Y:S02]  /*4bb0*/  IMAD.MOV.U32 R5, RZ, RZ, RZ ;  /* 0x000000ffff057224 */ /* 0x000fe400078e00ff */
[----:B------:R-:W-:-:S03]  /*4bc0*/  IMAD.MOV.U32 R25, RZ, RZ, R23 ;  /* 0x000000ffff197224 */ /* 0x000fc600078e0017 */
[----:B------:R1:W-:Y:S01]  /*4bd0*/  STG.E.64 desc[UR36][R8.64], R4 ;  /* 0x0000000408007986 */ /* 0x0003e2000c101b24 */
[----:B------:R-:W-:Y:S05]  /*4be0*/  BRA `(.L_x_9231) ;  /* 0x0000000c00187947 */ /* 0x000fea0003800000 */
.L_x_9242:
[----:B------:R-:W-:Y:S02]  /*4bf0*/  IMAD.U32 R3, R3, 0x10000, RZ ;  /* 0x0001000003037824 */ /* 0x000fe400078e00ff */
[----:B------:R-:W-:-:S03]  /*4c00*/  IMAD.MOV.U32 R25, RZ, RZ, R23 ;  /* 0x000000ffff197224 */ /* 0x000fc600078e0017 */
[----:B------:R-:W-:-:S04]  /*4c10*/  F2FP.F16.F32.PACK_AB R3, RZ, R3 ;  /* 0x00000003ff03723e */ /* 0x000fc800000000ff */
[----:B------:R-:W-:-:S05]  /*4c20*/  PRMT R3, R3, 0x5410, RZ ;  /* 0x0000541003037816 */ /* 0x000fca00000000ff */
[----:B------:R1:W-:Y:S01]  /*4c30*/  STG.E desc[UR36][R8.64], R3 ;  /* 0x0000000308007986 */ /* 0x0003e2000c101924 */
[----:B------:R-:W-:Y:S05]  /*4c40*/  BRA `(.L_x_9231) ;  /* 0x0000000c00007947 */ /* 0x000fea0003800000 */
.L_x_9241:
[----:B---3--:R-:W-:Y:S02]  /*4c50*/  IMAD.U32 R4, R3, 0x10000, RZ ;  /* 0x0001000003047824 */ /* 0x008fe400078e00ff */
[----:B------:R-:W-:Y:S02]  /*4c60*/  IMAD.MOV.U32 R25, RZ, RZ, R23 ;  /* 0x000000ffff197224 */ /* 0x000fe400078e0017 */
[----:B------:R-:W-:-:S06]  /*4c70*/  FMUL.FTZ R4, R4, 1 ;  /* 0x3f80000004047820 */ /* 0x000fcc0000410000 */
[----:B------:R-:W1:Y:S02]  /*4c80*/  F2F.F64.F32 R4, R4 ;  /* 0x0000000400047310 */ /* 0x000e640000201800 */
[----:B-1----:R1:W-:Y:S01]  /*4c90*/  STG.E.64 desc[UR36][R8.64], R4 ;  /* 0x0000000408007986 */ /* 0x0023e2000c101b24 */
[----:B------:R-:W-:Y:S05]  /*4ca0*/  BRA `(.L_x_9231) ;  /* 0x0000000800e87947 */ /* 0x000fea0003800000 */
.L_x_9232:
        /* <DEDUP_REMOVED lines=14> */
.L_x_9245:
[----:B------:R-:W-:Y:S01]  /*4d90*/  IMAD.U32 R3, R3, 0x10000, RZ ;  /* 0x0001000003037824 */ /* 0x000fe200078e00ff */
[----:B------:R-:W-:Y:S01]  /*4da0*/  CS2R R6, SRZ ;  /* 0x0000000000067805 */ /* 0x000fe2000001ff00 */
[----:B------:R-:W-:Y:S02]  /*4db0*/  IMAD.MOV.U32 R25, RZ, RZ, R23 ;  /* 0x000000ffff197224 */ /* 0x000fe400078e0017 */
[----:B------:R-:W-:-:S04]  /*4dc0*/  FMUL.FTZ R3, R3, 1 ;  /* 0x3f80000003037820 */ /* 0x000fc80000410000 */
[----:B---3--:R-:W1:Y:S02]  /*4dd0*/  F2F.F64.F32 R4, R3 ;  /* 0x0000000300047310 */ /* 0x008e640000201800 */
[----:B-1----:R1:W-:Y:S01]  /*4de0*/  STG.E.128 desc[UR36][R8.64], R4 ;  /* 0x0000000408007986 */ /* 0x0023e2000c101d24 */
[----:B------:R-:W-:Y:S05]  /*4df0*/  BRA `(.L_x_9231) ;  /* 0x0000000800947947 */ /* 0x000fea0003800000 */
.L_x_9244:
        /* <DEDUP_REMOVED lines=11> */
[----:B---3--:R-:W-:Y:S01]  /*4eb0*/  SHF.R.U32.HI R5, RZ, 0x18, R0 ;  /* 0x00000018ff057819 */ /* 0x008fe20000011600 */
        /* <DEDUP_REMOVED lines=9> */
.L_x_9249:
[----:B------:R-:W-:Y:S05]  /*4f50*/  BSYNC B0 ;  /* 0x0000000000007941 */ /* 0x000fea0003800000 */
.L_x_9248:
[----:B------:R-:W-:Y:S01]  /*4f60*/  LOP3.LUT R5, R0, R5, RZ, 0xfc, !PT ;  /* 0x0000000500057212 */ /* 0x000fe200078efcff */
[----:B------:R-:W-:-:S04]  /*4f70*/  IMAD.MOV.U32 R25, RZ, RZ, R23 ;  /* 0x000000ffff197224 */ /* 0x000fc800078e0017 */
[----:B------:R1:W-:Y:S01]  /*4f80*/  STG.E.U8 desc[UR36][R8.64], R5 ;  /* 0x0000000508007986 */ /* 0x0003e2000c101124 */
[----:B------:R-:W-:Y:S05]  /*4f90*/  BRA `(.L_x_9231) ;  /* 0x00000008002c7947 */ /* 0x000fea0003800000 */
.L_x_9247:
        /* <DEDUP_REMOVED lines=13> */
.L_x_9251:
[----:B------:R-:W-:Y:S01]  /*5070*/  IMAD.MOV.U32 R0, RZ, RZ, 0x7f ;  /* 0x0000007fff007424 */ /* 0x000fe200078e00ff */
[----:B------:R-:W-:-:S04]  /*5080*/  ISETP.GT.U32.AND P0, PT, R3, 0x7f800000, PT ;  /* 0x7f8000000300780c */ /* 0x000fc80003f04070 */
[----:B------:R-:W-:-:S09]  /*5090*/  SEL R0, R0, 0x7c, P0 ;  /* 0x0000007c00007807 */ /* 0x000fd20000000000 */
.L_x_9252:
[----:B------:R-:W-:Y:S05]  /*50a0*/  BSYNC B0 ;  /* 0x0000000000007941 */ /* 0x000fea0003800000 */
.L_x_9250:
[----:B------:R-:W-:Y:S01]  /*50b0*/  LOP3.LUT R3, R5, 0x80000000, RZ, 0xc0, !PT ;  /* 0x8000000005037812 */ /* 0x000fe200078ec0ff */
[----:B------:R-:W-:-:S03]  /*50c0*/  IMAD.MOV.U32 R25, RZ, RZ, R23 ;  /* 0x000000ffff197224 */ /* 0x000fc600078e0017 */
[----:B------:R-:W-:-:S04]  /*50d0*/  SHF.R.U32.HI R3, RZ, 0x18, R3 ;  /* 0x00000018ff037819 */ /* 0x000fc80000011603 */
[----:B------:R-:W-:-:S05]  /*50e0*/  LOP3.LUT R3, R0, R3, RZ, 0xfc, !PT ;  /* 0x0000000300037212 */ /* 0x000fca00078efcff */
[----:B------:R1:W-:Y:S01]  /*50f0*/  STG.E.U8 desc[UR36][R8.64], R3 ;  /* 0x0000000308007986 */ /* 0x0003e2000c101124 */
[----:B------:R-:W-:Y:S05]  /*5100*/  BRA `(.L_x_9231) ;  /* 0x0000000400d07947 */ /* 0x000fea0003800000 */
.L_x_9246:
[----:B------:R1:W-:Y:S01]  /*5110*/  STG.E.U16 desc[UR36][R8.64], R3 ;  /* 0x0000000308007986 */ /* 0x0003e2000c101524 */
[----:B------:R-:W-:Y:S01]  /*5120*/  IMAD.MOV.U32 R25, RZ, RZ, R23 ;  /* 0x000000ffff197224 */ /* 0x000fe200078e0017 */
[----:B------:R-:W-:Y:S06]  /*5130*/  BRA `(.L_x_9231) ;  /* 0x0000000400c47947 */ /* 0x000fec0003800000 */
.L_x_9243:
        /* <DEDUP_REMOVED lines=10> */
[----:B------:R-:W1:Y:S02]  /*51e0*/  F2I.FTZ.U32.TRUNC.NTZ R3, R3 ;  /* 0x0000000300037305 */ /* 0x000e64000021f000 */
[----:B-1----:R1:W-:Y:S01]  /*51f0*/  STG.E.U16 desc[UR36][R8.64], R3 ;  /* 0x0000000308007986 */ /* 0x0023e2000c101524 */
[----:B------:R-:W-:Y:S05]  /*5200*/  BRA `(.L_x_9231) ;  /* 0x0000000400907947 */ /* 0x000fea0003800000 */
.L_x_9255:
        /* <DEDUP_REMOVED lines=17> */
.L_x_9258:
[----:B------:R-:W-:-:S04]  /*5320*/  LOP3.LUT R3, R5, 0x80000000, RZ, 0xc0, !PT ;  /* 0x8000000005037812 */ /* 0x000fc800078ec0ff */
[----:B------:R-:W-:-:S04]  /*5330*/  SHF.R.U32.HI R3, RZ, 0x18, R3 ;  /* 0x00000018ff037819 */ /* 0x000fc80000011603 */
[----:B------:R-:W-:-:S04]  /*5340*/  LOP3.LUT R0, R0, R3, RZ, 0xfc, !PT ;  /* 0x0000000300007212 */ /* 0x000fc800078efcff */
[----:B------:R-:W-:-:S07]  /*5350*/  PRMT R4, R0, 0x7610, R4 ;  /* 0x0000761000047816 */ /* 0x000fce0000000004 */
.L_x_9257:
[----:B------:R-:W-:Y:S05]  /*5360*/  BSYNC B0 ;  /* 0x0000000000007941 */ /* 0x000fea0003800000 */
.L_x_9256:
[----:B------:R1:W-:Y:S01]  /*5370*/  STG.E.U8 desc[UR36][R8.64], R4 ;  /* 0x0000000408007986 */ /* 0x0003e2000c101124 */
[----:B------:R-:W-:Y:S01]  /*5380*/  IMAD.MOV.U32 R25, RZ, RZ, R23 ;  /* 0x000000ffff197224 */ /* 0x000fe200078e0017 */
[----:B------:R-:W-:Y:S06]  /*5390*/  BRA `(.L_x_9231) ;  /* 0x00000004002c7947 */ /* 0x000fec0003800000 */
.L_x_9254:
        /* <DEDUP_REMOVED lines=17> */
.L_x_9261:
[----:B------:R-:W-:-:S04]  /*54b0*/  LOP3.LUT R3, R5, 0x80000000, RZ, 0xc0, !PT ;  /* 0x8000000005037812 */ /* 0x000fc800078ec0ff */
[----:B------:R-:W-:-:S04]  /*54c0*/  SHF.R.U32.HI R3, RZ, 0x18, R3 ;  /* 0x00000018ff037819 */ /* 0x000fc80000011603 */
[----:B------:R-:W-:-:S04]  /*54d0*/  LOP3.LUT R0, R0, R3, RZ, 0xfc, !PT ;  /* 0x0000000300007212 */ /* 0x000fc800078efcff */
[----:B------:R-:W-:-:S07]  /*54e0*/  PRMT R4, R0, 0x7610, R4 ;  /* 0x0000761000047816 */ /* 0x000fce0000000004 */
.L_x_9260:
[----:B------:R-:W-:Y:S05]  /*54f0*/  BSYNC B0 ;  /* 0x0000000000007941 */ /* 0x000fea0003800000 */
.L_x_9259:
[----:B------:R1:W-:Y:S01]  /*5500*/  STG.E.U8 desc[UR36][R8.64], R4 ;  /* 0x0000000408007986 */ /* 0x0003e2000c101124 */
[----:B------:R-:W-:Y:S01]  /*5510*/  IMAD.MOV.U32 R25, RZ, RZ, R23 ;  /* 0x000000ffff197224 */ /* 0x000fe200078e0017 */
[----:B------:R-:W-:Y:S06]  /*5520*/  BRA `(.L_x_9231) ;  /* 0x0000000000c87947 */ /* 0x000fec0003800000 */
.L_x_9253:
[----:B------:R-:W-:-:S13]  /*5530*/  ISETP.NE.AND P0, PT, R0, 0x1c, PT ;  /* 0x0000001c0000780c */ /* 0x000fda0003f05270 */
[----:B------:R-:W-:Y:S05]  /*5540*/  @!P0 BRA `(.L_x_9262) ;  /* 0x0000000000b08947 */ /* 0x000fea0003800000 */
[----:B------:R-:W-:-:S13]  /*5550*/  ISETP.NE.AND P0, PT, R0, 0x1d, PT ;  /* 0x0000001d0000780c */ /* 0x000fda0003f05270 */
[----:B------:R-:W-:Y:S05]  /*5560*/  @!P0 BRA `(.L_x_9263) ;  /* 0x0000000000948947 */ /* 0x000fea0003800000 */
[----:B------:R-:W-:-:S13]  /*5570*/  ISETP.NE.AND P0, PT, R0, 0x2c, PT ;  /* 0x0000002c0000780c */ /* 0x000fda0003f05270 */
[----:B------:R-:W-:Y:S05]  /*5580*/  @P0 BRA `(.L_x_9236) ;  /* 0x0000000000440947 */ /* 0x000fea0003800000 */
[----:B---3--:R-:W-:Y:S02]  /*5590*/  IMAD.U32 R4, R3, 0x10000, RZ ;  /* 0x0001000003047824 */ /* 0x008fe400078e00ff */
        /* <DEDUP_REMOVED lines=16> */
.L_x_9236:
[----:B------:R-:W-:Y:S01]  /*56a0*/  MOV R14, 0x0 ;  /* 0x00000000000e7802 */ /* 0x000fe20000000f00 */
[----:B------:R-:W-:Y:S01]  /*56b0*/  ULDC.64 UR4, c[0x4][0x178] ;  /* 0x01005e0000047ab9 */ /* 0x000fe20000000a00 */
[----:B------:R-:W-:Y:S01]  /*56c0*/  ULDC.64 UR6, c[0x4][0x180] ;  /* 0x0100600000067ab9 */ /* 0x000fe20000000a00 */
[----:B---3--:R-:W-:Y:S02]  /*56d0*/  IMAD.U32 R4, RZ, RZ, UR4 ;  /* 0x00000004ff047e24 */ /* 0x008fe4000f8e00ff */
        /* <DEDUP_REMOVED lines=12> */
.L_x_9264:
[----:B------:R-:W-:Y:S01]  /*57a0*/  IMAD.MOV.U32 R25, RZ, RZ, R23 ;  /* 0x000000ffff197224 */ /* 0x000fe200078e0017 */
[----:B------:R-:W-:Y:S06]  /*57b0*/  BRA `(.L_x_9231) ;  /* 0x0000000000247947 */ /* 0x000fec0003800000 */
.L_x_9263:
[----:B---3--:R-:W-:Y:S02]  /*57c0*/  IMAD.U32 R4, R3, 0x10000, RZ ;  /* 0x0001000003047824 */ /* 0x008fe400078e00ff */
[----:B------:R-:W-:-:S04]  /*57d0*/  IMAD.MOV.U32 R25, RZ, RZ, R23 ;  /* 0x000000ffff197224 */ /* 0x000fc800078e0017 */
[----:B------:R-:W1:Y:S02]  /*57e0*/  F2I.U64.TRUNC R4, R4 ;  /* 0x0000000400047311 */ /* 0x000e64000020d800 */
[----:B-1----:R1:W-:Y:S01]  /*57f0*/  STG.E.64 desc[UR36][R8.64], R4 ;  /* 0x0000000408007986 */ /* 0x0023e2000c101b24 */
[----:B------:R-:W-:Y:S05]  /*5800*/  BRA `(.L_x_9231) ;  /* 0x0000000000107947 */ /* 0x000fea0003800000 */
.L_x_9262:
[----:B------:R-:W-:Y:S02]  /*5810*/  IMAD.U32 R3, R3, 0x10000, RZ ;  /* 0x0001000003037824 */ /* 0x000fe400078e00ff */
[----:B------:R-:W-:-:S04]  /*5820*/  IMAD.MOV.U32 R25, RZ, RZ, R23 ;  /* 0x000000ffff197224 */ /* 0x000fc800078e0017 */
[----:B------:R-:W1:Y:S02]  /*5830*/  F2I.FTZ.U32.TRUNC.NTZ R3, R3 ;  /* 0x0000000300037305 */ /* 0x000e64000021f000 */
[----:B-1----:R1:W-:Y:S02]  /*5840*/  STG.E desc[UR36][R8.64], R3 ;  /* 0x0000000308007986 */ /* 0x0023e4000c101924 */
.L_x_9231:
[----:B------:R-:W-:Y:S05]  /*5850*/  BSYNC B6 ;  /* 0x0000000000067941 */ /* 0x000fea0003800000 */
.L_x_9230:
[----:B------:R-:W-:Y:S01]  /*5860*/  ISETP.GE.AND P0, PT, R25, R16, PT ;  /* 0x000000101900720c */ /* 0x000fe20003f06270 */
[----:B------:R-:W-:-:S12]  /*5870*/  BSSY B6, `(.L_x_9265) ;  /* 0x00001fc000067945 */ /* 0x000fd80003800000 */
[----:B------:R-:W-:Y:S05]  /*5880*/  @P0 BRA `(.L_x_9266) ;  /* 0x0000001c00e80947 */ /* 0x000fea0003800000 */
[----:B-1--4-:R-:W1:Y:S01]  /*5890*/  LDC.64 R8, c[0x0][0x228] ;  /* 0x00008a00ff087b82 */ /* 0x012e620000000a00 */
[----:B------:R-:W-:Y:S01]  /*58a0*/  IMAD R0, R2, 0x200, R25 ;  /* 0x0000020002007824 */ /* 0x000fe200078e0219 */
[----:B---3--:R-:W-:Y:S01]  /*58b0*/  PRMT R4, R18, 0x9910, RZ ;  /* 0x0000991012047816 */ /* 0x008fe200000000ff */
[----:B------:R-:W-:Y:S02]  /*58c0*/  ULDC UR4, c[0x0][0x248] ;  /* 0x0000920000047ab9 */ /* 0x000fe40000000800 */
[----:B------:R-:W-:Y:S02]  /*58d0*/  IMAD R3, R0, UR4, RZ ;  /* 0x0000000400037c24 */ /* 0x000fe4000f8e02ff */
[----:B------:R-:W-:-:S05]  /*58e0*/  IMAD.MOV.U32 R0, RZ, RZ, R4 ;  /* 0x000000ffff007224 */ /* 0x000fca00078e0004 */
[----:B------:R-:W-:Y:S02]  /*58f0*/  ISETP.GT.AND P1, PT, R0, 0x9, PT ;  /* 0x000000090000780c */ /* 0x000fe40003f24270 */
[----:B-1----:R-:W-:-:S05]  /*5900*/  IADD3 R8, P0, R3, R8, RZ ;  /* 0x0000000803087210 */ /* 0x002fca0007f1e0ff */
        /* <DEDUP_REMOVED lines=10> */
[----:B0-----:R-:W-:-:S04]  /*59b0*/  IMAD.U32 R22, R22, 0x10000, RZ ;  /* 0x0001000016167824 */ /* 0x001fc800078e00ff */
[----:B------:R-:W0:Y:S02]  /*59c0*/  F2I.FTZ.TRUNC.NTZ R3, R22 ;  /* 0x0000001600037305 */ /* 0x000e24000021f100 */
[----:B0-----:R0:W-:Y:S01]  /*59d0*/  STG.E.U8 desc[UR36][R8.64], R3 ;  /* 0x0000000308007986 */ /* 0x0011e2000c101124 */
[----:B------:R-:W-:Y:S05]  /*59e0*/  BRA `(.L_x_9272) ;  /* 0x0000000c00947947 */ /* 0x000fea0003800000 */
.L_x_9270:
[----:B0-----:R-:W-:-:S06]  /*59f0*/  IMAD.U32 R5, R22, 0x10000, RZ ;  /* 0x0001000016057824 */ /* 0x001fcc00078e00ff */
[----:B------:R-:W0:Y:S02]  /*5a00*/  F2I.S64.TRUNC R4, R5 ;  /* 0x0000000500047311 */ /* 0x000e24000020d900 */
[----:B0-----:R0:W-:Y:S01]  /*5a10*/  STG.E.U8 desc[UR36][R8.64], R4 ;  /* 0x0000000408007986 */ /* 0x0011e2000c101124 */
[----:B------:R-:W-:Y:S05]  /*5a20*/  BRA `(.L_x_9272) ;  /* 0x0000000c00847947 */ /* 0x000fea0003800000 */
.L_x_9269:
[----:B------:R-:W-:-:S13]  /*5a30*/  ISETP.NE.AND P0, PT, R0, 0x2, PT ;  /* 0x000000020000780c */ /* 0x000fda0003f05270 */
[----:B------:R-:W-:Y:S05]  /*5a40*/  @!P0 BRA `(.L_x_9273) ;  /* 0x0000000000308947 */ /* 0x000fea0003800000 */
[----:B------:R-:W-:-:S13]  /*5a50*/  ISETP.NE.AND P0, PT, R0, 0x3, PT ;  /* 0x000000030000780c */ /* 0x000fda0003f05270 */
[----:B------:R-:W-:Y:S05]  /*5a60*/  @!P0 BRA `(.L_x_9274) ;  /* 0x0000000000188947 */ /* 0x000fea0003800000 */
[----:B------:R-:W-:-:S13]  /*5a70*/  ISETP.NE.AND P0, PT, R0, 0x4, PT ;  /* 0x000000040000780c */ /* 0x000fda0003f05270 */
[----:B------:R-:W-:Y:S05]  /*5a80*/  @P0 BRA `(.L_x_9271) ;  /* 0x0000000c000c0947 */ /* 0x000fea0003800000 */
[----:B0-----:R-:W-:-:S06]  /*5a90*/  IMAD.U32 R4, R22, 0x10000, RZ ;  /* 0x0001000016047824 */ /* 0x001fcc00078e00ff */
[----:B------:R-:W0:Y:S02]  /*5aa0*/  F2I.S64.TRUNC R4, R4 ;  /* 0x0000000400047311 */ /* 0x000e24000020d900 */
[----:B0-----:R0:W-:Y:S01]  /*5ab0*/  STG.E.64 desc[UR36][R8.64], R4 ;  /* 0x0000000408007986 */ /* 0x0011e2000c101b24 */
[----:B------:R-:W-:Y:S05]  /*5ac0*/  BRA `(.L_x_9272) ;  /* 0x0000000c005c7947 */ /* 0x000fea0003800000 */
.L_x_9274:
[----:B0-----:R-:W-:-:S04]  /*5ad0*/  IMAD.U32 R22, R22, 0x10000, RZ ;  /* 0x0001000016167824 */ /* 0x001fc800078e00ff */
[----:B------:R-:W0:Y:S02]  /*5ae0*/  F2I.FTZ.TRUNC.NTZ R3, R22 ;  /* 0x0000001600037305 */ /* 0x000e24000021f100 */
[----:B0-----:R0:W-:Y:S01]  /*5af0*/  STG.E desc[UR36][R8.64], R3 ;  /* 0x0000000308007986 */ /* 0x0011e2000c101924 */
[----:B------:R-:W-:Y:S05]  /*5b00*/  BRA `(.L_x_9272) ;  /* 0x0000000c004c7947 */ /* 0x000fea0003800000 */
.L_x_9273:
[----:B0-----:R-:W-:-:S04]  /*5b10*/  IMAD.U32 R22, R22, 0x10000, RZ ;  /* 0x0001000016167824 */ /* 0x001fc800078e00ff */
[----:B------:R-:W0:Y:S02]  /*5b20*/  F2I.FTZ.TRUNC.NTZ R3, R22 ;  /* 0x0000001600037305 */ /* 0x000e24000021f100 */
[----:B0-----:R0:W-:Y:S01]  /*5b30*/  STG.E.U16 desc[UR36][R8.64], R3 ;  /* 0x0000000308007986 */ /* 0x0011e2000c101524 */
[----:B------:R-:W-:Y:S05]  /*5b40*/  BRA `(.L_x_9272) ;  /* 0x0000000c003c7947 */ /* 0x000fea0003800000 */
.L_x_9268:
[----:B------:R-:W-:-:S13]  /*5b50*/  ISETP.GT.AND P0, PT, R0, 0x6, PT ;  /* 0x000000060000780c */ /* 0x000fda0003f04270 */
[----:B------:R-:W-:Y:S05]  /*5b60*/  @P0 BRA `(.L_x_9275) ;  /* 0x00000000002c0947 */ /* 0x000fea0003800000 */
[----:B------:R-:W-:-:S13]  /*5b70*/  ISETP.NE.AND P0, PT, R0, 0x5, PT ;  /* 0x000000050000780c */ /* 0x000fda0003f05270 */
[----:B------:R-:W-:Y:S05]  /*5b80*/  @!P0 BRA `(.L_x_9276) ;  /* 0x0000000000148947 */ /* 0x000fea0003800000 */
[----:B------:R-:W-:-:S13]  /*5b90*/  ISETP.NE.AND P0, PT, R0, 0x6, PT ;  /* 0x000000060000780c */ /* 0x000fda0003f05270 */
[----:B------:R-:W-:Y:S05]  /*5ba0*/  @P0 BRA `(.L_x_9271) ;  /* 0x0000000800c40947 */ /* 0x000fea0003800000 */
[----:B0-----:R-:W-:-:S05]  /*5bb0*/  IMAD.U32 R3, R22, 0x10000, RZ ;  /* 0x0001000016037824 */ /* 0x001fca00078e00ff */
[----:B------:R0:W-:Y:S01]  /*5bc0*/  STG.E desc[UR36][R8.64], R3 ;  /* 0x0000000308007986 */ /* 0x0001e2000c101924 */
[----:B------:R-:W-:Y:S05]  /*5bd0*/  BRA `(.L_x_9272) ;  /* 0x0000000c00187947 */ /* 0x000fea0003800000 */
.L_x_9276:
[----:B0-----:R-:W-:-:S05]  /*5be0*/  IMAD.U32 R0, R22, 0x10000, RZ ;  /* 0x0001000016007824 */ /* 0x001fca00078e00ff */
[----:B------:R-:W-:-:S05]  /*5bf0*/  F2FP.F16.F32.PACK_AB R0, RZ, R0 ;  /* 0x00000000ff00723e */ /* 0x000fca00000000ff */
[----:B------:R0:W-:Y:S01]  /*5c00*/  STG.E.U16 desc[UR36][R8.64], R0 ;  /* 0x0000000008007986 */ /* 0x0001e2000c101524 */
[----:B------:R-:W-:Y:S05]  /*5c10*/  BRA `(.L_x_9272) ;  /* 0x0000000c00087947 */ /* 0x000fea0003800000 */
.L_x_9275:
[----:B------:R-:W-:-:S13]  /*5c20*/  ISETP.NE.AND P0, PT, R0, 0x7, PT ;  /* 0x000000070000780c */ /* 0x000fda0003f05270 */
[----:B------:R-:W-:Y:S05]  /*5c30*/  @!P0 BRA `(.L_x_9277) ;  /* 0x0000000000348947 */ /* 0x000fea0003800000 */
[----:B------:R-:W-:-:S13]  /*5c40*/  ISETP.NE.AND P0, PT, R0, 0x8, PT ;  /* 0x000000080000780c */ /* 0x000fda0003f05270 */
[----:B------:R-:W-:Y:S05]  /*5c50*/  @!P0 BRA `(.L_x_9278) ;  /* 0x0000000000188947 */ /* 0x000fea0003800000 */
[----:B------:R-:W-:-:S13]  /*5c60*/  ISETP.NE.AND P0, PT, R0, 0x9, PT ;  /* 0x000000090000780c */ /* 0x000fda0003f05270 */
[----:B------:R-:W-:Y:S05]  /*5c70*/  @P0 BRA `(.L_x_9271) ;  /* 0x0000000800900947 */ /* 0x000fea0003800000 */
[----:B0-----:R-:W-:Y:S02]  /*5c80*/  IMAD.U32 R22, R22, 0x10000, RZ ;  /* 0x0001000016167824 */ /* 0x001fe400078e00ff */
[----:B------:R-:W-:-:S05]  /*5c90*/  IMAD.MOV.U32 R23, RZ, RZ, RZ ;  /* 0x000000ffff177224 */ /* 0x000fca00078e00ff */
[----:B------:R0:W-:Y:S01]  /*5ca0*/  STG.E.64 desc[UR36][R8.64], R22 ;  /* 0x0000001608007986 */ /* 0x0001e2000c101b24 */
[----:B------:R-:W-:Y:S05]  /*5cb0*/  BRA `(.L_x_9272) ;  /* 0x0000000800e07947 */ /* 0x000fea0003800000 */
.L_x_9278:
[----:B0-----:R-:W-:-:S05]  /*5cc0*/  IMAD.U32 R22, R22, 0x10000, RZ ;  /* 0x0001000016167824 */ /* 0x001fca00078e00ff */
[----:B------:R-:W-:-:S04]  /*5cd0*/  F2FP.F16.F32.PACK_AB R3, RZ, R22 ;  /* 0x00000016ff03723e */ /* 0x000fc800000000ff */
[----:B------:R-:W-:-:S05]  /*5ce0*/  PRMT R3, R3, 0x5410, RZ ;  /* 0x0000541003037816 */ /* 0x000fca00000000ff */
[----:B------:R0:W-:Y:S01]  /*5cf0*/  STG.E desc[UR36][R8.64], R3 ;  /* 0x0000000308007986 */ /* 0x0001e2000c101924 */
[----:B------:R-:W-:Y:S05]  /*5d00*/  BRA `(.L_x_9272) ;  /* 0x0000000800cc7947 */ /* 0x000fea0003800000 */
.L_x_9277:
[----:B0-----:R-:W-:-:S04]  /*5d10*/  IMAD.U32 R4, R22, 0x10000, RZ ;  /* 0x0001000016047824 */ /* 0x001fc800078e00ff */
[----:B------:R-:W-:-:S06]  /*5d20*/  FMUL.FTZ R4, R4, 1 ;  /* 0x3f80000004047820 */ /* 0x000fcc0000410000 */
[----:B------:R-:W0:Y:S02]  /*5d30*/  F2F.F64.F32 R4, R4 ;  /* 0x0000000400047310 */ /* 0x000e240000201800 */
[----:B0-----:R0:W-:Y:S01]  /*5d40*/  STG.E.64 desc[UR36][R8.64], R4 ;  /* 0x0000000408007986 */ /* 0x0011e2000c101b24 */
[----:B------:R-:W-:Y:S05]  /*5d50*/  BRA `(.L_x_9272) ;  /* 0x0000000800b87947 */ /* 0x000fea0003800000 */
.L_x_9267:
        /* <DEDUP_REMOVED lines=8> */
[----:B0-----:R-:W-:-:S05]  /*5de0*/  IMAD.U32 R22, R22, 0x10000, RZ ;  /* 0x0001000016167824 */ /* 0x001fca00078e00ff */
[----:B------:R-:W-:-:S04]  /*5df0*/  FSETP.NEU.FTZ.AND P0, PT, R22, RZ, PT ;  /* 0x000000ff1600720b */ /* 0x000fc80003f1d000 */
[----:B------:R-:W-:-:S05]  /*5e00*/  SEL R3, RZ, 0x1, !P0 ;  /* 0x00000001ff037807 */ /* 0x000fca0004000000 */
[----:B------:R0:W-:Y:S01]  /*5e10*/  STG.E.U8 desc[UR36][R8.64], R3 ;  /* 0x0000000308007986 */ /* 0x0001e2000c101124 */
[----:B------:R-:W-:Y:S05]  /*5e20*/  BRA `(.L_x_9272) ;  /* 0x0000000800847947 */ /* 0x000fea0003800000 */
.L_x_9281:
[----:B0-----:R-:W-:Y:S01]  /*5e30*/  IMAD.U32 R22, R22, 0x10000, RZ ;  /* 0x0001000016167824 */ /* 0x001fe200078e00ff */
[----:B------:R-:W-:-:S03]  /*5e40*/  CS2R R6, SRZ ;  /* 0x0000000000067805 */ /* 0x000fc6000001ff00 */
[----:B------:R-:W-:-:S06]  /*5e50*/  FMUL.FTZ R4, R22, 1 ;  /* 0x3f80000016047820 */ /* 0x000fcc0000410000 */
[----:B------:R-:W0:Y:S02]  /*5e60*/  F2F.F64.F32 R4, R4 ;  /* 0x0000000400047310 */ /* 0x000e240000201800 */
[----:B0-----:R0:W-:Y:S01]  /*5e70*/  STG.E.128 desc[UR36][R8.64], R4 ;  /* 0x0000000408007986 */ /* 0x0011e2000c101d24 */
[----:B------:R-:W-:Y:S05]  /*5e80*/  BRA `(.L_x_9272) ;  /* 0x00000008006c7947 */ /* 0x000fea0003800000 */
.L_x_9280:
[----:B------:R-:W-:-:S13]  /*5e90*/  ISETP.NE.AND P0, PT, R0, 0xf, PT ;  /* 0x0000000f0000780c */ /* 0x000fda0003f05270 */
[----:B------:R-:W-:Y:S05]  /*5ea0*/  @!P0 BRA `(.L_x_9282) ;  /* 0x0000000000b48947 */ /* 0x000fea0003800000 */
[----:B------:R-:W-:-:S13]  /*5eb0*/  ISETP.NE.AND P0, PT, R0, 0x17, PT ;  /* 0x000000170000780c */ /* 0x000fda0003f05270 */
[----:B------:R-:W-:Y:S05]  /*5ec0*/  @!P0 BRA `(.L_x_9283) ;  /* 0x0000000000548947 */ /* 0x000fea0003800000 */
[----:B------:R-:W-:-:S13]  /*5ed0*/  ISETP.NE.AND P0, PT, R0, 0x18, PT ;  /* 0x000000180000780c */ /* 0x000fda0003f05270 */
[----:B------:R-:W-:Y:S05]  /*5ee0*/  @P0 BRA `(.L_x_9271) ;  /* 0x0000000400f40947 */ /* 0x000fea0003800000 */
[----:B0-----:R-:W-:Y:S01]  /*5ef0*/  IMAD.U32 R7, R22, 0x10000, RZ ;  /* 0x0001000016077824 */ /* 0x001fe200078e00ff */
        /* <DEDUP_REMOVED lines=14> */
.L_x_9285:
[----:B------:R-:W-:Y:S05]  /*5fe0*/  BSYNC B0 ;  /* 0x0000000000007941 */ /* 0x000fea0003800000 */
.L_x_9284:
[----:B------:R-:W-:-:S05]  /*5ff0*/  LOP3.LUT R5, R0, R5, RZ, 0xfc, !PT ;  /* 0x0000000500057212 */ /* 0x000fca00078efcff */
[----:B------:R0:W-:Y:S01]  /*6000*/  STG.E.U8 desc[UR36][R8.64], R5 ;  /* 0x0000000508007986 */ /* 0x0001e2000c101124 */
[----:B------:R-:W-:Y:S05]  /*6010*/  BRA `(.L_x_9272) ;  /* 0x0000000800087947 */ /* 0x000fea0003800000 */
.L_x_9283:
[----:B0-----:R-:W-:Y:S01]  /*6020*/  IMAD.U32 R5, R22, 0x10000, RZ ;  /* 0x0001000016057824 */ /* 0x001fe200078e00ff */
        /* <DEDUP_REMOVED lines=12> */
.L_x_9287:
[----:B------:R-:W-:Y:S01]  /*60f0*/  IMAD.MOV.U32 R0, RZ, RZ, 0x7f ;  /* 0x0000007fff007424 */ /* 0x000fe200078e00ff */
[----:B------:R-:W-:-:S04]  /*6100*/  ISETP.GT.U32.AND P0, PT, R3, 0x7f800000, PT ;  /* 0x7f8000000300780c */ /* 0x000fc80003f04070 */
[----:B------:R-:W-:-:S09]  /*6110*/  SEL R0, R0, 0x7c, P0 ;  /* 0x0000007c00007807 */ /* 0x000fd20000000000 */
.L_x_9288:
[----:B------:R-:W-:Y:S05]  /*6120*/  BSYNC B0 ;  /* 0x0000000000007941 */ /* 0x000fea0003800000 */
.L_x_9286:
[----:B------:R-:W-:-:S04]  /*6130*/  LOP3.LUT R3, R5, 0x80000000, RZ, 0xc0, !PT ;  /* 0x8000000005037812 */ /* 0x000fc800078ec0ff */
[----:B------:R-:W-:-:S04]  /*6140*/  SHF.R.U32.HI R3, RZ, 0x18, R3 ;  /* 0x00000018ff037819 */ /* 0x000fc80000011603 */
[----:B------:R-:W-:-:S05]  /*6150*/  LOP3.LUT R3, R0, R3, RZ, 0xfc, !PT ;  /* 0x0000000300037212 */ /* 0x000fca00078efcff */
[----:B------:R0:W-:Y:S01]  /*6160*/  STG.E.U8 desc[UR36][R8.64], R3 ;  /* 0x0000000308007986 */ /* 0x0001e2000c101124 */
[----:B------:R-:W-:Y:S05]  /*6170*/  BRA `(.L_x_9272) ;  /* 0x0000000400b07947 */ /* 0x000fea0003800000 */
.L_x_9282:
[----:B0-----:R0:W-:Y:S01]  /*6180*/  STG.E.U16 desc[UR36][R8.64], R22 ;  /* 0x0000001608007986 */ /* 0x0011e2000c101524 */
[----:B------:R-:W-:Y:S05]  /*6190*/  BRA `(.L_x_9272) ;  /* 0x0000000400a87947 */ /* 0x000fea0003800000 */
.L_x_9279:
        /* <DEDUP_REMOVED lines=8> */
[----:B0-----:R-:W-:-:S06]  /*6220*/  IMAD.U32 R3, R22, 0x10000, RZ ;  /* 0x0001000016037824 */ /* 0x001fcc00078e00ff */
[----:B------:R-:W0:Y:S02]  /*6230*/  F2I.FTZ.U32.TRUNC.NTZ R3, R3 ;  /* 0x0000000300037305 */ /* 0x000e24000021f000 */
[----:B0-----:R0:W-:Y:S01]  /*6240*/  STG.E.U16 desc[UR36][R8.64], R3 ;  /* 0x0000000308007986 */ /* 0x0011e2000c101524 */
[----:B------:R-:W-:Y:S05]  /*6250*/  BRA `(.L_x_9272) ;  /* 0x0000000400787947 */ /* 0x000fea0003800000 */
.L_x_9291:
[----:B0-----:R-:W-:Y:S01]  /*6260*/  IMAD.U32 R5, R22, 0x10000, RZ ;  /* 0x0001000016057824 */ /* 0x001fe200078e00ff */
        /* <DEDUP_REMOVED lines=16> */
.L_x_9294:
[----:B------:R-:W-:-:S04]  /*6370*/  LOP3.LUT R3, R5, 0x80000000, RZ, 0xc0, !PT ;  /* 0x8000000005037812 */ /* 0x000fc800078ec0ff */
[----:B------:R-:W-:-:S04]  /*6380*/  SHF.R.U32.HI R3, RZ, 0x18, R3 ;  /* 0x00000018ff037819 */ /* 0x000fc80000011603 */
[----:B------:R-:W-:-:S04]  /*6390*/  LOP3.LUT R0, R0, R3, RZ, 0xfc, !PT ;  /* 0x0000000300007212 */ /* 0x000fc800078efcff */
[----:B------:R-:W-:-:S07]  /*63a0*/  PRMT R4, R0, 0x7610, R4 ;  /* 0x0000761000047816 */ /* 0x000fce0000000004 */
.L_x_9293:
[----:B------:R-:W-:Y:S05]  /*63b0*/  BSYNC B0 ;  /* 0x0000000000007941 */ /* 0x000fea0003800000 */
.L_x_9292:
[----:B------:R4:W-:Y:S01]  /*63c0*/  STG.E.U8 desc[UR36][R8.64], R4 ;  /* 0x0000000408007986 */ /* 0x0009e2000c101124 */
[----:B------:R-:W-:Y:S05]  /*63d0*/  BRA `(.L_x_9272) ;  /* 0x0000000400187947 */ /* 0x000fea0003800000 */
.L_x_9290:
        /* <DEDUP_REMOVED lines=17> */
.L_x_9297:
[----:B------:R-:W-:-:S04]  /*64f0*/  LOP3.LUT R3, R5, 0x80000000, RZ, 0xc0, !PT ;  /* 0x8000000005037812 */ /* 0x000fc800078ec0ff */
[----:B------:R-:W-:-:S04]  /*6500*/  SHF.R.U32.HI R3, RZ, 0x18, R3 ;  /* 0x00000018ff037819 */ /* 0x000fc80000011603 */
[----:B------:R-:W-:-:S04]  /*6510*/  LOP3.LUT R0, R0, R3, RZ, 0xfc, !PT ;  /* 0x0000000300007212 */ /* 0x000fc800078efcff */
[----:B------:R-:W-:-:S07]  /*6520*/  PRMT R4, R0, 0x7610, R4 ;  /* 0x0000761000047816 */ /* 0x000fce0000000004 */
.L_x_9296:
[----:B------:R-:W-:Y:S05]  /*6530*/  BSYNC B0 ;  /* 0x0000000000007941 */ /* 0x000fea0003800000 */
.L_x_9295:
[----:B------:R0:W-:Y:S01]  /*6540*/  STG.E.U8 desc[UR36][R8.64], R4 ;  /* 0x0000000408007986 */ /* 0x0001e2000c101124 */
[----:B------:R-:W-:Y:S05]  /*6550*/  BRA `(.L_x_9272) ;  /* 0x0000000000b87947 */ /* 0x000fea0003800000 */
.L_x_9289:
[----:B------:R-:W-:-:S13]  /*6560*/  ISETP.NE.AND P0, PT, R0, 0x1c, PT ;  /* 0x0000001c0000780c */ /* 0x000fda0003f05270 */
[----:B------:R-:W-:Y:S05]  /*6570*/  @!P0 BRA `(.L_x_9298) ;  /* 0x0000000000a48947 */ /* 0x000fea0003800000 */
[----:B------:R-:W-:-:S13]  /*6580*/  ISETP.NE.AND P0, PT, R0, 0x1d, PT ;  /* 0x0000001d0000780c */ /* 0x000fda0003f05270 */
[----:B------:R-:W-:Y:S05]  /*6590*/  @!P0 BRA `(.L_x_9299) ;  /* 0x00000000008c8947 */ /* 0x000fea0003800000 */
[----:B------:R-:W-:-:S13]  /*65a0*/  ISETP.NE.AND P0, PT, R0, 0x2c, PT ;  /* 0x0000002c0000780c */ /* 0x000fda0003f05270 */
[----:B------:R-:W-:Y:S05]  /*65b0*/  @P0 BRA `(.L_x_9271) ;  /* 0x0000000000400947 */ /* 0x000fea0003800000 */
[----:B0-----:R-:W-:-:S05]  /*65c0*/  IMAD.U32 R22, R22, 0x10000, RZ ;  /* 0x0001000016167824 */ /* 0x001fca00078e00ff */
        /* <DEDUP_REMOVED lines=15> */
.L_x_9271:
        /* <DEDUP_REMOVED lines=16> */
.L_x_9300:
[----:B------:R-:W-:Y:S05]  /*67c0*/  BRA `(.L_x_9272) ;  /* 0x00000000001c7947 */ /* 0x000fea0003800000 */
.L_x_9299:
[----:B0-----:R-:W-:-:S06]  /*67d0*/  IMAD.U32 R4, R22, 0x10000, RZ ;  /* 0x0001000016047824 */ /* 0x001fcc00078e00ff */
[----:B------:R-:W0:Y:S02]  /*67e0*/  F2I.U64.TRUNC R4, R4 ;  /* 0x0000000400047311 */ /* 0x000e24000020d800 */
[----:B0-----:R3:W-:Y:S01]  /*67f0*/  STG.E.64 desc[UR36][R8.64], R4 ;  /* 0x0000000408007986 */ /* 0x0017e2000c101b24 */
[----:B------:R-:W-:Y:S05]  /*6800*/  BRA `(.L_x_9272) ;  /* 0x00000000000c7947 */ /* 0x000fea0003800000 */
.L_x_9298:
[----:B0-----:R-:W-:-:S04]  /*6810*/  IMAD.U32 R22, R22, 0x10000, RZ ;  /* 0x0001000016167824 */ /* 0x001fc800078e00ff */
[----:B------:R-:W0:Y:S02]  /*6820*/  F2I.FTZ.U32.TRUNC.NTZ R3, R22 ;  /* 0x0000001600037305 */ /* 0x000e24000021f000 */
[----:B0-----:R0:W-:Y:S02]  /*6830*/  STG.E desc[UR36][R8.64], R3 ;  /* 0x0000000308007986 */ /* 0x0011e4000c101924 */
.L_x_9272:
        /* <DEDUP_REMOVED lines=25> */
.L_x_9304:
[----:B------:R-:W-:-:S06]  /*69d0*/  IMAD.U32 R5, R17, 0x10000, RZ ;  /* 0x0001000011057824 */ /* 0x000fcc00078e00ff */
[----:B------:R-:W0:Y:S02]  /*69e0*/  F2I.S64.TRUNC R4, R5 ;  /* 0x0000000500047311 */ /* 0x000e24000020d900 */
[----:B0-----:R4:W-:Y:S01]  /*69f0*/  STG.E.U8 desc[UR36][R8.64], R4 ;  /* 0x0000000408007986 */ /* 0x0019e2000c101124 */
[----:B------:R-:W-:Y:S05]  /*6a00*/  BRA `(.L_x_9306) ;  /* 0x0000000c00847947 */ /* 0x000fea0003800000 */
.L_x_9303:
        /* <DEDUP_REMOVED lines=10> */
.L_x_9308:
[----:B------:R-:W-:-:S06]  /*6ab0*/  IMAD.U32 R17, R17, 0x10000, RZ ;  /* 0x0001000011117824 */ /* 0x000fcc00078e00ff */
[----:B------:R-:W0:Y:S02]  /*6ac0*/  F2I.FTZ.TRUNC.NTZ R17, R17 ;  /* 0x0000001100117305 */ /* 0x000e24000021f100 */
[----:B0-----:R3:W-:Y:S01]  /*6ad0*/  STG.E desc[UR36][R8.64], R17 ;  /* 0x0000001108007986 */ /* 0x0017e2000c101924 */
[----:B------:R-:W-:Y:S05]  /*6ae0*/  BRA `(.L_x_9306) ;  /* 0x0000000c004c7947 */ /* 0x000fea0003800000 */
.L_x_9307:
[----:B------:R-:W-:-:S06]  /*6af0*/  IMAD.U32 R17, R17, 0x10000, RZ ;  /* 0x0001000011117824 */ /* 0x000fcc00078e00ff */
[----:B------:R-:W0:Y:S02]  /*6b00*/  F2I.FTZ.TRUNC.NTZ R17, R17 ;  /* 0x0000001100117305 */ /* 0x000e24000021f100 */
[----:B0-----:R0:W-:Y:S01]  /*6b10*/  STG.E.U16 desc[UR36][R8.64], R17 ;  /* 0x0000001108007986 */ /* 0x0011e2000c101524 */
[----:B------:R-:W-:Y:S05]  /*6b20*/  BRA `(.L_x_9306) ;  /* 0x0000000c003c7947 */ /* 0x000fea0003800000 */
.L_x_9302:
        /* <DEDUP_REMOVED lines=9> */
.L_x_9310:
[----:B------:R-:W-:-:S05]  /*6bc0*/  IMAD.U32 R0, R17, 0x10000, RZ ;  /* 0x0001000011007824 */ /* 0x000fca00078e00ff */
[----:B------:R-:W-:-:S05]  /*6bd0*/  F2FP.F16.F32.PACK_AB R0, RZ, R0 ;  /* 0x00000000ff00723e */ /* 0x000fca00000000ff */
[----:B------:R0:W-:Y:S01]  /*6be0*/  STG.E.U16 desc[UR36][R8.64], R0 ;  /* 0x0000000008007986 */ /* 0x0001e2000c101524 */
[----:B------:R-:W-:Y:S05]  /*6bf0*/  BRA `(.L_x_9306) ;  /* 0x0000000c00087947 */ /* 0x000fea0003800000 */
.L_x_9309:
        /* <DEDUP_REMOVED lines=10> */
.L_x_9312:
[----:B------:R-:W-:-:S05]  /*6ca0*/  IMAD.U32 R17, R17, 0x10000, RZ ;  /* 0x0001000011117824 */ /* 0x000fca00078e00ff */
[----:B------:R-:W-:-:S04]  /*6cb0*/  F2FP.F16.F32.PACK_AB R3, RZ, R17 ;  /* 0x00000011ff03723e */ /* 0x000fc800000000ff */
[----:B------:R-:W-:-:S05]  /*6cc0*/  PRMT R3, R3, 0x5410, RZ ;  /* 0x0000541003037816 */ /* 0x000fca00000000ff */
[----:B------:R0:W-:Y:S01]  /*6cd0*/  STG.E desc[UR36][R8.64], R3 ;  /* 0x0000000308007986 */ /* 0x0001e2000c101924 */
[----:B------:R-:W-:Y:S05]  /*6ce0*/  BRA `(.L_x_9306) ;  /* 0x0000000800cc7947 */ /* 0x000fea0003800000 */
.L_x_9311:
[----:B------:R-:W-:-:S04]  /*6cf0*/  IMAD.U32 R4, R17, 0x10000, RZ ;  /* 0x0001000011047824 */ /* 0x000fc800078e00ff */
[----:B------:R-:W-:-:S06]  /*6d00*/  FMUL.FTZ R4, R4, 1 ;  /* 0x3f80000004047820 */ /* 0x000fcc0000410000 */
[----:B------:R-:W0:Y:S02]  /*6d10*/  F2F.F64.F32 R4, R4 ;  /* 0x0000000400047310 */ /* 0x000e240000201800 */
[----:B0-----:R0:W-:Y:S01]  /*6d20*/  STG.E.64 desc[UR36][R8.64], R4 ;  /* 0x0000000408007986 */ /* 0x0011e2000c101b24 */
[----:B------:R-:W-:Y:S05]  /*6d30*/  BRA `(.L_x_9306) ;  /* 0x0000000800b87947 */ /* 0x000fea0003800000 */
.L_x_9301:
        /* <DEDUP_REMOVED lines=13> */
.L_x_9315:
[----:B------:R-:W-:Y:S01]  /*6e10*/  IMAD.U32 R17, R17, 0x10000, RZ ;  /* 0x0001000011117824 */ /* 0x000fe200078e00ff */
[----:B------:R-:W-:-:S03]  /*6e20*/  CS2R R6, SRZ ;  /* 0x0000000000067805 */ /* 0x000fc6000001ff00 */
[----:B------:R-:W-:-:S06]  /*6e30*/  FMUL.FTZ R4, R17, 1 ;  /* 0x3f80000011047820 */ /* 0x000fcc0000410000 */
[----:B------:R-:W0:Y:S02]  /*6e40*/  F2F.F64.F32 R4, R4 ;  /* 0x0000000400047310 */ /* 0x000e240000201800 */
[----:B0-----:R0:W-:Y:S01]  /*6e50*/  STG.E.128 desc[UR36][R8.64], R4 ;  /* 0x0000000408007986 */ /* 0x0011e2000c101d24 */
[----:B------:R-:W-:Y:S05]  /*6e60*/  BRA `(.L_x_9306) ;  /* 0x00000008006c7947 */ /* 0x000fea0003800000 */
.L_x_9314:
        /* <DEDUP_REMOVED lines=21> */
.L_x_9319:
[----:B------:R-:W-:Y:S05]  /*6fc0*/  BSYNC B0 ;  /* 0x0000000000007941 */ /* 0x000fea0003800000 */
.L_x_9318:
[----:B------:R-:W-:-:S05]  /*6fd0*/  LOP3.LUT R5, R0, R5, RZ, 0xfc, !PT ;  /* 0x0000000500057212 */ /* 0x000fca00078efcff */
[----:B------:R0:W-:Y:S01]  /*6fe0*/  STG.E.U8 desc[UR36][R8.64], R5 ;  /* 0x0000000508007986 */ /* 0x0001e2000c101124 */
[----:B------:R-:W-:Y:S05]  /*6ff0*/  BRA `(.L_x_9306) ;  /* 0x0000000800087947 */ /* 0x000fea0003800000 */
.L_x_9317:
        /* <DEDUP_REMOVED lines=13> */
.L_x_9321:
[----:B------:R-:W-:Y:S01]  /*70d0*/  IMAD.MOV.U32 R0, RZ, RZ, 0x7f ;  /* 0x0000007fff007424 */ /* 0x000fe200078e00ff */
[----:B------:R-:W-:-:S04]  /*70e0*/  ISETP.GT.U32.AND P0, PT, R3, 0x7f800000, PT ;  /* 0x7f8000000300780c */ /* 0x000fc80003f04070 */
[----:B------:R-:W-:-:S09]  /*70f0*/  SEL R0, R0, 0x7c, P0 ;  /* 0x0000007c00007807 */ /* 0x000fd20000000000 */
.L_x_9322:
[----:B------:R-:W-:Y:S05]  /*7100*/  BSYNC B0 ;  /* 0x0000000000007941 */ /* 0x000fea0003800000 */
.L_x_9320:
[----:B------:R-:W-:-:S04]  /*7110*/  LOP3.LUT R3, R17, 0x80000000, RZ, 0xc0, !PT ;  /* 0x8000000011037812 */ /* 0x000fc800078ec0ff */
[----:B------:R-:W-:-:S04]  /*7120*/  SHF.R.U32.HI R3, RZ, 0x18, R3 ;  /* 0x00000018ff037819 */ /* 0x000fc80000011603 */
[----:B------:R-:W-:-:S05]  /*7130*/  LOP3.LUT R3, R0, R3, RZ, 0xfc, !PT ;  /* 0x0000000300037212 */ /* 0x000fca00078efcff */
[----:B------:R0:W-:Y:S01]  /*7140*/  STG.E.U8 desc[UR36][R8.64], R3 ;  /* 0x0000000308007986 */ /* 0x0001e2000c101124 */
[----:B------:R-:W-:Y:S05]  /*7150*/  BRA `(.L_x_9306) ;  /* 0x0000000400b07947 */ /* 0x000fea0003800000 */
.L_x_9316:
[----:B------:R0:W-:Y:S01]  /*7160*/  STG.E.U16 desc[UR36][R8.64], R17 ;  /* 0x0000001108007986 */ /* 0x0001e2000c101524 */
[----:B------:R-:W-:Y:S05]  /*7170*/  BRA `(.L_x_9306) ;  /* 0x0000000400a87947 */ /* 0x000fea0003800000 */
.L_x_9313:
        /* <DEDUP_REMOVED lines=12> */
.L_x_9325:
        /* <DEDUP_REMOVED lines=17> */
.L_x_9328:
[----:B------:R-:W-:-:S04]  /*7350*/  LOP3.LUT R3, R17, 0x80000000, RZ, 0xc0, !PT ;  /* 0x8000000011037812 */ /* 0x000fc800078ec0ff */
[----:B------:R-:W-:-:S04]  /*7360*/  SHF.R.U32.HI R3, RZ, 0x18, R3 ;  /* 0x00000018ff037819 */ /* 0x000fc80000011603 */
[----:B------:R-:W-:-:S04]  /*7370*/  LOP3.LUT R0, R0, R3, RZ, 0xfc, !PT ;  /* 0x0000000300007212 */ /* 0x000fc800078efcff */
[----:B------:R-:W-:-:S07]  /*7380*/  PRMT R4, R0, 0x7610, R4 ;  /* 0x0000761000047816 */ /* 0x000fce0000000004 */
.L_x_9327:
[----:B------:R-:W-:Y:S05]  /*7390*/  BSYNC B0 ;  /* 0x0000000000007941 */ /* 0x000fea0003800000 */
.L_x_9326:
[----:B------:R0:W-:Y:S01]  /*73a0*/  STG.E.U8 desc[UR36][R8.64], R4 ;  /* 0x0000000408007986 */ /* 0x0001e2000c101124 */
[----:B------:R-:W-:Y:S05]  /*73b0*/  BRA `(.L_x_9306) ;  /* 0x0000000400187947 */ /* 0x000fea0003800000 */
.L_x_9324:
        /* <DEDUP_REMOVED lines=17> */
.L_x_9331:
[----:B------:R-:W-:-:S04]  /*74d0*/  LOP3.LUT R3, R17, 0x80000000, RZ, 0xc0, !PT ;  /* 0x8000000011037812 */ /* 0x000fc800078ec0ff */
[----:B------:R-:W-:-:S04]  /*74e0*/  SHF.R.U32.HI R3, RZ, 0x18, R3 ;  /* 0x00000018ff037819 */ /* 0x000fc80000011603 */
[----:B------:R-:W-:-:S04]  /*74f0*/  LOP3.LUT R0, R0, R3, RZ, 0xfc, !PT ;  /* 0x0000000300007212 */ /* 0x000fc800078efcff */
[----:B------:R-:W-:-:S07]  /*7500*/  PRMT R4, R0, 0x7610, R4 ;  /* 0x0000761000047816 */ /* 0x000fce0000000004 */
.L_x_9330:
[----:B------:R-:W-:Y:S05]  /*7510*/  BSYNC B0 ;  /* 0x0000000000007941 */ /* 0x000fea0003800000 */
.L_x_9329:
[----:B------:R0:W-:Y:S01]  /*7520*/  STG.E.U8 desc[UR36][R8.64], R4 ;  /* 0x0000000408007986 */ /* 0x0001e2000c101124 */
[----:B------:R-:W-:Y:S05]  /*7530*/  BRA `(.L_x_9306) ;  /* 0x0000000000b87947 */ /* 0x000fea0003800000 */
.L_x_9323:
        /* <DEDUP_REMOVED lines=22> */
.L_x_9305:
        /* <DEDUP_REMOVED lines=16> */
.L_x_9334:
[----:B------:R-:W-:Y:S05]  /*77a0*/  BRA `(.L_x_9306) ;  /* 0x00000000001c7947 */ /* 0x000fea0003800000 */
.L_x_9333:
[----:B------:R-:W-:-:S06]  /*77b0*/  IMAD.U32 R4, R17, 0x10000, RZ ;  /* 0x0001000011047824 */ /* 0x000fcc00078e00ff */
[----:B------:R-:W0:Y:S02]  /*77c0*/  F2I.U64.TRUNC R4, R4 ;  /* 0x0000000400047311 */ /* 0x000e24000020d800 */
[----:B0-----:R0:W-:Y:S01]  /*77d0*/  STG.E.64 desc[UR36][R8.64], R4 ;  /* 0x0000000408007986 */ /* 0x0011e2000c101b24 */
[----:B------:R-:W-:Y:S05]  /*77e0*/  BRA `(.L_x_9306) ;  /* 0x00000000000c7947 */ /* 0x000fea0003800000 */
.L_x_9332:
[----:B------:R-:W-:-:S06]  /*77f0*/  IMAD.U32 R17, R17, 0x10000, RZ ;  /* 0x0001000011117824 */ /* 0x000fcc00078e00ff */
[----:B------:R-:W0:Y:S02]  /*7800*/  F2I.FTZ.U32.TRUNC.NTZ R17, R17 ;  /* 0x0000001100117305 */ /* 0x000e24000021f000 */
[----:B0-----:R0:W-:Y:S02]  /*7810*/  STG.E desc[UR36][R8.64], R17 ;  /* 0x0000001108007986 */ /* 0x0011e4000c101924 */
.L_x_9306:
[----:B------:R-:W-:-:S07]  /*7820*/  VIADD R25, R25, 0x80 ;  /* 0x0000008019197836 */ /* 0x000fce0000000000 */
.L_x_9266:
[----:B------:R-:W-:Y:S05]  /*7830*/  BSYNC B6 ;  /* 0x0000000000067941 */ /* 0x000fea0003800000 */
.L_x_9265:
        /* <DEDUP_REMOVED lines=19> */
[----:B--2---:R-:W-:-:S06]  /*7970*/  IMAD.U32 R19, R19, 0x10000, RZ ;  /* 0x0001000013137824 */ /* 0x004fcc00078e00ff */
[----:B------:R-:W0:Y:S02]  /*7980*/  F2I.FTZ.TRUNC.NTZ R19, R19 ;  /* 0x0000001300137305 */ /* 0x000e24000021f100 */
[----:B0-----:R-:W-:Y:S01]  /*7990*/  STG.E.U8 desc[UR36][R2.64], R19 ;  /* 0x0000001302007986 */ /* 0x001fe2000c101124 */
[----:B------:R-:W-:Y:S05]  /*79a0*/  EXIT ;  /* 0x000000000000794d */ /* 0x000fea0003800000 */
.L_x_9338:
[----:B--2---:R-:W-:-:S06]  /*79b0*/  IMAD.U32 R5, R19, 0x10000, RZ ;  /* 0x0001000013057824 */ /* 0x004fcc00078e00ff */
[----:B------:R-:W0:Y:S02]  /*79c0*/  F2I.S64.TRUNC R4, R5 ;  /* 0x0000000500047311 */ /* 0x000e24000020d900 */
[----:B0-----:R-:W-:Y:S01]  /*79d0*/  STG.E.U8 desc[UR36][R2.64], R4 ;  /* 0x0000000402007986 */ /* 0x001fe2000c101124 */
[----:B------:R-:W-:Y:S05]  /*79e0*/  EXIT ;  /* 0x000000000000794d */ /* 0x000fea0003800000 */
.L_x_9337:
[----:B------:R-:W-:-:S13]  /*79f0*/  ISETP.NE.AND P0, PT, R0, 0x2, PT ;  /* 0x000000020000780c */ /* 0x000fda0003f05270 */
[----:B------:R-:W-:Y:S05]  /*7a00*/  @!P0 BRA `(.L_x_9340) ;  /* 0x0000000000308947 */ /* 0x000fea0003800000 */
[----:B------:R-:W-:-:S13]  /*7a10*/  ISETP.NE.AND P0, PT, R0, 0x3, PT ;  /* 0x000000030000780c */ /* 0x000fda0003f05270 */
[----:B------:R-:W-:Y:S05]  /*7a20*/  @!P0 BRA `(.L_x_9341) ;  /* 0x0000000000188947 */ /* 0x000fea0003800000 */
[----:B------:R-:W-:-:S13]  /*7a30*/  ISETP.NE.AND P0, PT, R0, 0x4, PT ;  /* 0x000000040000780c */ /* 0x000fda0003f05270 */
[----:B------:R-:W-:Y:S05]  /*7a40*/  @P0 BRA `(.L_x_9339) ;  /* 0x0000000c000c0947 */ /* 0x000fea0003800000 */
[----:B--2---:R-:W-:-:S06]  /*7a50*/  IMAD.U32 R4, R19, 0x10000, RZ ;  /* 0x0001000013047824 */ /* 0x004fcc00078e00ff */
[----:B------:R-:W0:Y:S02]  /*7a60*/  F2I.S64.TRUNC R4, R4 ;  /* 0x0000000400047311 */ /* 0x000e24000020d900 */
[----:B0-----:R-:W-:Y:S01]  /*7a70*/  STG.E.64 desc[UR36][R2.64], R4 ;  /* 0x0000000402007986 */ /* 0x001fe2000c101b24 */
[----:B------:R-:W-:Y:S05]  /*7a80*/  EXIT ;  /* 0x000000000000794d */ /* 0x000fea0003800000 */
.L_x_9341:
[----:B--2---:R-:W-:-:S06]  /*7a90*/  IMAD.U32 R19, R19, 0x10000, RZ ;  /* 0x0001000013137824 */ /* 0x004fcc00078e00ff */
[----:B------:R-:W0:Y:S02]  /*7aa0*/  F2I.FTZ.TRUNC.NTZ R19, R19 ;  /* 0x0000001300137305 */ /* 0x000e24000021f100 */
[----:B0-----:R-:W-:Y:S01]  /*7ab0*/  STG.E desc[UR36][R2.64], R19 ;  /* 0x0000001302007986 */ /* 0x001fe2000c101924 */
[----:B------:R-:W-:Y:S05]  /*7ac0*/  EXIT ;  /* 0x000000000000794d */ /* 0x000fea0003800000 */
.L_x_9340:
[----:B--2---:R-:W-:-:S06]  /*7ad0*/  IMAD.U32 R19, R19, 0x10000, RZ ;  /* 0x0001000013137824 */ /* 0x004fcc00078e00ff */
[----:B------:R-:W0:Y:S02]  /*7ae0*/  F2I.FTZ.TRUNC.NTZ R19, R19 ;  /* 0x0000001300137305 */ /* 0x000e24000021f100 */
[----:B0-----:R-:W-:Y:S01]  /*7af0*/  STG.E.U16 desc[UR36][R2.64], R19 ;  /* 0x0000001302007986 */ /* 0x001fe2000c101524 */
[----:B------:R-:W-:Y:S05]  /*7b00*/  EXIT ;  /* 0x000000000000794d */ /* 0x000fea0003800000 */
.L_x_9336:
[----:B------:R-:W-:-:S13]  /*7b10*/  ISETP.GT.AND P0, PT, R0, 0x6, PT ;  /* 0x000000060000780c */ /* 0x000fda0003f04270 */
[----:B------:R-:W-:Y:S05]  /*7b20*/  @P0 BRA `(.L_x_9342) ;  /* 0x00000000002c0947 */ /* 0x000fea0003800000 */
[----:B------:R-:W-:-:S13]  /*7b30*/  ISETP.NE.AND P0, PT, R0, 0x5, PT ;  /* 0x000000050000780c */ /* 0x000fda0003f05270 */
[----:B------:R-:W-:Y:S05]  /*7b40*/  @!P0 BRA `(.L_x_9343) ;  /* 0x0000000000148947 */ /* 0x000fea0003800000 */
[----:B------:R-:W-:-:S13]  /*7b50*/  ISETP.NE.AND P0, PT, R0, 0x6, PT ;  /* 0x000000060000780c */ /* 0x000fda0003f05270 */
[----:B------:R-:W-:Y:S05]  /*7b60*/  @P0 BRA `(.L_x_9339) ;  /* 0x0000000800c40947 */ /* 0x000fea0003800000 */
[----:B--2---:R-:W-:-:S05]  /*7b70*/  IMAD.U32 R19, R19, 0x10000, RZ ;  /* 0x0001000013137824 */ /* 0x004fca00078e00ff */
[----:B------:R-:W-:Y:S01]  /*7b80*/  STG.E desc[UR36][R2.64], R19 ;  /* 0x0000001302007986 */ /* 0x000fe2000c101924 */
[----:B------:R-:W-:Y:S05]  /*7b90*/  EXIT ;  /* 0x000000000000794d */ /* 0x000fea0003800000 */
.L_x_9343:
[----:B--2---:R-:W-:-:S05]  /*7ba0*/  IMAD.U32 R0, R19, 0x10000, RZ ;  /* 0x0001000013007824 */ /* 0x004fca00078e00ff */
[----:B------:R-:W-:-:S05]  /*7bb0*/  F2FP.F16.F32.PACK_AB R0, RZ, R0 ;  /* 0x00000000ff00723e */ /* 0x000fca00000000ff */
[----:B------:R-:W-:Y:S01]  /*7bc0*/  STG.E.U16 desc[UR36][R2.64], R0 ;  /* 0x0000000002007986 */ /* 0x000fe2000c101524 */
[----:B------:R-:W-:Y:S05]  /*7bd0*/  EXIT ;  /* 0x000000000000794d */ /* 0x000fea0003800000 */
.L_x_9342:
[----:B------:R-:W-:-:S13]  /*7be0*/  ISETP.NE.AND P0, PT, R0, 0x7, PT ;  /* 0x000000070000780c */ /* 0x000fda0003f05270 */
[----:B------:R-:W-:Y:S05]  /*7bf0*/  @!P0 BRA `(.L_x_9344) ;  /* 0x0000000000348947 */ /* 0x000fea0003800000 */
[----:B------:R-:W-:-:S13]  /*7c00*/  ISETP.NE.AND P0, PT, R0, 0x8, PT ;  /* 0x000000080000780c */ /* 0x000fda0003f05270 */
[----:B------:R-:W-:Y:S05]  /*7c10*/  @!P0 BRA `(.L_x_9345) ;  /* 0x0000000000188947 */ /* 0x000fea0003800000 */
[----:B------:R-:W-:-:S13]  /*7c20*/  ISETP.NE.AND P0, PT, R0, 0x9, PT ;  /* 0x000000090000780c */ /* 0x000fda0003f05270 */
[----:B------:R-:W-:Y:S05]  /*7c30*/  @P0 BRA `(.L_x_9339) ;  /* 0x0000000800900947 */ /* 0x000fea0003800000 */
[----:B--2---:R-:W-:Y:S02]  /*7c40*/  IMAD.U32 R4, R19, 0x10000, RZ ;  /* 0x0001000013047824 */ /* 0x004fe400078e00ff */
[----:B------:R-:W-:-:S05]  /*7c50*/  IMAD.MOV.U32 R5, RZ, RZ, RZ ;  /* 0x000000ffff057224 */ /* 0x000fca00078e00ff */
[----:B------:R-:W-:Y:S01]  /*7c60*/  STG.E.64 desc[UR36][R2.64], R4 ;  /* 0x0000000402007986 */ /* 0x000fe2000c101b24 */
[----:B------:R-:W-:Y:S05]  /*7c70*/  EXIT ;  /* 0x000000000000794d */ /* 0x000fea0003800000 */
.L_x_9345:
[----:B--2---:R-:W-:-:S05]  /*7c80*/  IMAD.U32 R19, R19, 0x10000, RZ ;  /* 0x0001000013137824 */ /* 0x004fca00078e00ff */
[----:B------:R-:W-:-:S04]  /*7c90*/  F2FP.F16.F32.PACK_AB R5, RZ, R19 ;  /* 0x00000013ff05723e */ /* 0x000fc800000000ff */
[----:B------:R-:W-:-:S05]  /*7ca0*/  PRMT R5, R5, 0x5410, RZ ;  /* 0x0000541005057816 */ /* 0x000fca00000000ff */
[----:B------:R-:W-:Y:S01]  /*7cb0*/  STG.E desc[UR36][R2.64], R5 ;  /* 0x0000000502007986 */ /* 0x000fe2000c101924 */
[----:B------:R-:W-:Y:S05]  /*7cc0*/  EXIT ;  /* 0x000000000000794d */ /* 0x000fea0003800000 */
.L_x_9344:
[----:B--2---:R-:W-:-:S04]  /*7cd0*/  IMAD.U32 R4, R19, 0x10000, RZ ;  /* 0x0001000013047824 */ /* 0x004fc800078e00ff */
[----:B------:R-:W-:-:S06]  /*7ce0*/  FMUL.FTZ R4, R4, 1 ;  /* 0x3f80000004047820 */ /* 0x000fcc0000410000 */
[----:B------:R-:W0:Y:S02]  /*7cf0*/  F2F.F64.F32 R4, R4 ;  /* 0x0000000400047310 */ /* 0x000e240000201800 */
[----:B0-----:R-:W-:Y:S01]  /*7d00*/  STG.E.64 desc[UR36][R2.64], R4 ;  /* 0x0000000402007986 */ /* 0x001fe2000c101b24 */
[----:B------:R-:W-:Y:S05]  /*7d10*/  EXIT ;  /* 0x000000000000794d */ /* 0x000fea0003800000 */
.L_x_9335:
        /* <DEDUP_REMOVED lines=8> */
[----:B--2---:R-:W-:-:S05]  /*7da0*/  IMAD.U32 R19, R19, 0x10000, RZ ;  /* 0x0001000013137824 */ /* 0x004fca00078e00ff */
[----:B------:R-:W-:-:S04]  /*7db0*/  FSETP.NEU.FTZ.AND P0, PT, R19, RZ, PT ;  /* 0x000000ff1300720b */ /* 0x000fc80003f1d000 */
[----:B------:R-:W-:-:S05]  /*7dc0*/  SEL R5, RZ, 0x1, !P0 ;  /* 0x00000001ff057807 */ /* 0x000fca0004000000 */
[----:B------:R-:W-:Y:S01]  /*7dd0*/  STG.E.U8 desc[UR36][R2.64], R5 ;  /* 0x0000000502007986 */ /* 0x000fe2000c101124 */
[----:B------:R-:W-:Y:S05]  /*7de0*/  EXIT ;  /* 0x000000000000794d */ /* 0x000fea0003800000 */
.L_x_9348:
[----:B--2---:R-:W-:Y:S01]  /*7df0*/  IMAD.U32 R19, R19, 0x10000, RZ ;  /* 0x0001000013137824 */ /* 0x004fe200078e00ff */
[----:B------:R-:W-:-:S03]  /*7e00*/  CS2R R6, SRZ ;  /* 0x0000000000067805 */ /* 0x000fc6000001ff00 */
[----:B------:R-:W-:-:S06]  /*7e10*/  FMUL.FTZ R4, R19, 1 ;  /* 0x3f80000013047820 */ /* 0x000fcc0000410000 */
[----:B------:R-:W0:Y:S02]  /*7e20*/  F2F.F64.F32 R4, R4 ;  /* 0x0000000400047310 */ /* 0x000e240000201800 */
[----:B0-----:R-:W-:Y:S01]  /*7e30*/  STG.E.128 desc[UR36][R2.64], R4 ;  /* 0x0000000402007986 */ /* 0x001fe2000c101d24 */
[----:B------:R-:W-:Y:S05]  /*7e40*/  EXIT ;  /* 0x000000000000794d */ /* 0x000fea0003800000 */
.L_x_9347:
[----:B------:R-:W-:-:S13]  /*7e50*/  ISETP.NE.AND P0, PT, R0, 0xf, PT ;  /* 0x0000000f0000780c */ /* 0x000fda0003f05270 */
[----:B------:R-:W-:Y:S05]  /*7e60*/  @!P0 BRA `(.L_x_9349) ;  /* 0x0000000000b48947 */ /* 0x000fea0003800000 */
[----:B------:R-:W-:-:S13]  /*7e70*/  ISETP.NE.AND P0, PT, R0, 0x17, PT ;  /* 0x000000170000780c */ /* 0x000fda0003f05270 */
[----:B------:R-:W-:Y:S05]  /*7e80*/  @!P0 BRA `(.L_x_9350) ;  /* 0x0000000000548947 */ /* 0x000fea0003800000 */
[----:B------:R-:W-:-:S13]  /*7e90*/  ISETP.NE.AND P0, PT, R0, 0x18, PT ;  /* 0x000000180000780c */ /* 0x000fda0003f05270 */
[----:B------:R-:W-:Y:S05]  /*7ea0*/  @P0 BRA `(.L_x_9339) ;  /* 0x0000000400f40947 */ /* 0x000fea0003800000 */
[----:B--2---:R-:W-:Y:S01]  /*7eb0*/  IMAD.U32 R19, R19, 0x10000, RZ ;  /* 0x0001000013137824 */ /* 0x004fe200078e00ff */
        /* <DEDUP_REMOVED lines=14> */
.L_x_9352:
[----:B------:R-:W-:Y:S05]  /*7fa0*/  BSYNC B0 ;  /* 0x0000000000007941 */ /* 0x000fea0003800000 */
.L_x_9351:
[----:B------:R-:W-:-:S05]  /*7fb0*/  LOP3.LUT R5, R0, R5, RZ, 0xfc, !PT ;  /* 0x0000000500057212 */ /* 0x000fca00078efcff */
[----:B------:R-:W-:Y:S01]  /*7fc0*/  STG.E.U8 desc[UR36][R2.64], R5 ;  /* 0x0000000502007986 */ /* 0x000fe2000c101124 */
[----:B------:R-:W-:Y:S05]  /*7fd0*/  EXIT ;  /* 0x000000000000794d */ /* 0x000fea0003800000 */
.L_x_9350:
[----:B--2---:R-:W-:Y:S01]  /*7fe0*/  IMAD.U32 R19, R19, 0x10000, RZ ;  /* 0x0001000013137824 */ /* 0x004fe200078e00ff */
        /* <DEDUP_REMOVED lines=12> */
.L_x_9354:
[----:B------:R-:W-:Y:S01]  /*80b0*/  IMAD.MOV.U32 R0, RZ, RZ, 0x7f ;  /* 0x0000007fff007424 */ /* 0x000fe200078e00ff */
[----:B------:R-:W-:-:S04]  /*80c0*/  ISETP.GT.U32.AND P0, PT, R4, 0x7f800000, PT ;  /* 0x7f8000000400780c */ /* 0x000fc80003f04070 */
[----:B------:R-:W-:-:S09]  /*80d0*/  SEL R0, R0, 0x7c, P0 ;  /* 0x0000007c00007807 */ /* 0x000fd20000000000 */
.L_x_9355:
[----:B------:R-:W-:Y:S05]  /*80e0*/  BSYNC B0 ;  /* 0x0000000000007941 */ /* 0x000fea0003800000 */
.L_x_9353:
[----:B------:R-:W-:-:S04]  /*80f0*/  LOP3.LUT R4, R19, 0x80000000, RZ, 0xc0, !PT ;  /* 0x8000000013047812 */ /* 0x000fc800078ec0ff */
[----:B------:R-:W-:-:S04]  /*8100*/  SHF.R.U32.HI R5, RZ, 0x18, R4 ;  /* 0x00000018ff057819 */ /* 0x000fc80000011604 */
[----:B------:R-:W-:-:S05]  /*8110*/  LOP3.LUT R5, R0, R5, RZ, 0xfc, !PT ;  /* 0x0000000500057212 */ /* 0x000fca00078efcff */
[----:B------:R-:W-:Y:S01]  /*8120*/  STG.E.U8 desc[UR36][R2.64], R5 ;  /* 0x0000000502007986 */ /* 0x000fe2000c101124 */
[----:B------:R-:W-:Y:S05]  /*8130*/  EXIT ;  /* 0x000000000000794d */ /* 0x000fea0003800000 */
.L_x_9349:
[----:B--2---:R-:W-:Y:S01]  /*8140*/  STG.E.U16 desc[UR36][R2.64], R19 ;  /* 0x0000001302007986 */ /* 0x004fe2000c101524 */
[----:B------:R-:W-:Y:S05]  /*8150*/  EXIT ;  /* 0x000000000000794d */ /* 0x000fea0003800000 */
.L_x_9346:
        /* <DEDUP_REMOVED lines=8> */
[----:B--2---:R-:W-:-:S06]  /*81e0*/  IMAD.U32 R5, R19, 0x10000, RZ ;  /* 0x0001000013057824 */ /* 0x004fcc00078e00ff */
[----:B------:R-:W0:Y:S02]  /*81f0*/  F2I.FTZ.U32.TRUNC.NTZ R5, R5 ;  /* 0x0000000500057305 */ /* 0x000e24000021f000 */
[----:B0-----:R-:W-:Y:S01]  /*8200*/  STG.E.U16 desc[UR36][R2.64], R5 ;  /* 0x0000000502007986 */ /* 0x001fe2000c101524 */
[----:B------:R-:W-:Y:S05]  /*8210*/  EXIT ;  /* 0x000000000000794d */ /* 0x000fea0003800000 */
.L_x_9358:
[----:B--2---:R-:W-:Y:S01]  /*8220*/  IMAD.U32 R19, R19, 0x10000, RZ ;  /* 0x0001000013137824 */ /* 0x004fe200078e00ff */
        /* <DEDUP_REMOVED lines=16> */
.L_x_9361:
[----:B------:R-:W-:-:S04]  /*8330*/  LOP3.LUT R0, R19, 0x80000000, RZ, 0xc0, !PT ;  /* 0x8000000013007812 */ /* 0x000fc800078ec0ff */
[----:B------:R-:W-:-:S04]  /*8340*/  SHF.R.U32.HI R5, RZ, 0x18, R0 ;  /* 0x00000018ff057819 */ /* 0x000fc80000011600 */
[----:B------:R-:W-:-:S04]  /*8350*/  LOP3.LUT R4, R4, R5, RZ, 0xfc, !PT ;  /* 0x0000000504047212 */ /* 0x000fc800078efcff */
[----:B------:R-:W-:-:S07]  /*8360*/  PRMT R0, R4, 0x7610, R0 ;  /* 0x0000761004007816 */ /* 0x000fce0000000000 */
.L_x_9360:
[----:B------:R-:W-:Y:S05]  /*8370*/  BSYNC B0 ;  /* 0x0000000000007941 */ /* 0x000fea0003800000 */
.L_x_9359:
[----:B------:R-:W-:Y:S01]  /*8380*/  STG.E.U8 desc[UR36][R2.64], R0 ;  /* 0x0000000002007986 */ /* 0x000fe2000c101124 */
[----:B------:R-:W-:Y:S05]  /*8390*/  EXIT ;  /* 0x000000000000794d */ /* 0x000fea0003800000 */
.L_x_9357:
        /* <DEDUP_REMOVED lines=17> */
.L_x_9364:
[----:B------:R-:W-:-:S04]  /*84b0*/  LOP3.LUT R0, R19, 0x80000000, RZ, 0xc0, !PT ;  /* 0x8000000013007812 */ /* 0x000fc800078ec0ff */
[----:B------:R-:W-:-:S04]  /*84c0*/  SHF.R.U32.HI R5, RZ, 0x18, R0 ;  /* 0x00000018ff057819 */ /* 0x000fc80000011600 */
[----:B------:R-:W-:-:S04]  /*84d0*/  LOP3.LUT R4, R4, R5, RZ, 0xfc, !PT ;  /* 0x0000000504047212 */ /* 0x000fc800078efcff */
[----:B------:R-:W-:-:S07]  /*84e0*/  PRMT R0, R4, 0x7610, R0 ;  /* 0x0000761004007816 */ /* 0x000fce0000000000 */
.L_x_9363:
[----:B------:R-:W-:Y:S05]  /*84f0*/  BSYNC B0 ;  /* 0x0000000000007941 */ /* 0x000fea0003800000 */
.L_x_9362:
[----:B------:R-:W-:Y:S01]  /*8500*/  STG.E.U8 desc[UR36][R2.64], R0 ;  /* 0x0000000002007986 */ /* 0x000fe2000c101124 */
[----:B------:R-:W-:Y:S05]  /*8510*/  EXIT ;  /* 0x000000000000794d */ /* 0x000fea0003800000 */
.L_x_9356:
[----:B------:R-:W-:-:S13]  /*8520*/  ISETP.NE.AND P0, PT, R0, 0x1c, PT ;  /* 0x0000001c0000780c */ /* 0x000fda0003f05270 */
[----:B------:R-:W-:Y:S05]  /*8530*/  @!P0 BRA `(.L_x_9365) ;  /* 0x0000000000a48947 */ /* 0x000fea0003800000 */
[----:B------:R-:W-:-:S13]  /*8540*/  ISETP.NE.AND P0, PT, R0, 0x1d, PT ;  /* 0x0000001d0000780c */ /* 0x000fda0003f05270 */
[----:B------:R-:W-:Y:S05]  /*8550*/  @!P0 BRA `(.L_x_9366) ;  /* 0x00000000008c8947 */ /* 0x000fea0003800000 */
[----:B------:R-:W-:-:S13]  /*8560*/  ISETP.NE.AND P0, PT, R0, 0x2c, PT ;  /* 0x0000002c0000780c */ /* 0x000fda0003f05270 */
[----:B------:R-:W-:Y:S05]  /*8570*/  @P0 BRA `(.L_x_9339) ;  /* 0x0000000000400947 */ /* 0x000fea0003800000 */
[----:B--2---:R-:W-:Y:S02]  /*8580*/  IMAD.U32 R19, R19, 0x10000, RZ ;  /* 0x0001000013137824 */ /* 0x004fe400078e00ff */
        /* <DEDUP_REMOVED lines=15> */
.L_x_9339:
        /* <DEDUP_REMOVED lines=16> */
.L_x_9367:
[----:B------:R-:W-:Y:S05]  /*8780*/  EXIT ;  /* 0x000000000000794d */ /* 0x000fea0003800000 */
.L_x_9366:
[----:B--2---:R-:W-:-:S06]  /*8790*/  IMAD.U32 R4, R19, 0x10000, RZ ;  /* 0x0001000013047824 */ /* 0x004fcc00078e00ff */
[----:B------:R-:W0:Y:S02]  /*87a0*/  F2I.U64.TRUNC R4, R4 ;  /* 0x0000000400047311 */ /* 0x000e24000020d800 */
[----:B0-----:R-:W-:Y:S01]  /*87b0*/  STG.E.64 desc[UR36][R2.64], R4 ;  /* 0x0000000402007986 */ /* 0x001fe2000c101b24 */
[----:B------:R-:W-:Y:S05]  /*87c0*/  EXIT ;  /* 0x000000000000794d */ /* 0x000fea0003800000 */
.L_x_9365:
[----:B--2---:R-:W-:-:S06]  /*87d0*/  IMAD.U32 R19, R19, 0x10000, RZ ;  /* 0x0001000013137824 */ /* 0x004fcc00078e00ff */
[----:B------:R-:W0:Y:S02]  /*87e0*/  F2I.FTZ.U32.TRUNC.NTZ R19, R19 ;  /* 0x0000001300137305 */ /* 0x000e24000021f000 */
[----:B0-----:R-:W-:Y:S01]  /*87f0*/  STG.E desc[UR36][R2.64], R19 ;  /* 0x0000001302007986 */ /* 0x001fe2000c101924 */
[----:B------:R-:W-:Y:S05]  /*8800*/  EXIT ;  /* 0x000000000000794d */ /* 0x000fea0003800000 */
.L_x_9368:
        /* <DEDUP_REMOVED lines=15> */
.L_x_22845:


//--------------------- .text._ZN2at6native18elementwise_kernelILi128ELi4EZNS0_22gpu_kernel_impl_nocastIZZZNS0_15binary_internal21div_trunc_kernel_cudaERNS_18TensorIteratorBaseEENKUlvE0_clEvENKUlvE2_clEvEUlN3c108BFloat16EE_EEvS5_RKT_EUliE_EEviT1_ --------------------------
	.section	.text._ZN2at6native18elementwise_kernelILi128ELi4EZNS0_22gpu_kernel_impl_nocastIZZZNS0_15binary_internal21div_trunc_kernel_cudaERNS_18TensorIteratorBaseEENKUlvE0_clEvENKUlvE2_clEvEUlN3c108BFloat16EE_EEvS5_RKT_EUliE_EEviT1_,"ax",@progbits
	.align	128
        .global         _ZN2at6native18elementwise_kernelILi128ELi4EZNS0_22gpu_kernel_impl_nocastIZZZNS0_15binary_internal21div_trunc_kernel_cudaERNS_18TensorIteratorBaseEENKUlvE0_clEvENKUlvE2_clEvEUlN3c108BFloat16EE_EEvS5_RKT_EUliE_EEviT1_
        .type           _ZN2at6native18elementwise_kernelILi128ELi4EZNS0_22gpu_kernel_impl_nocastIZZZNS0_15binary_internal21div_trunc_kernel_cudaERNS_18TensorIteratorBaseEENKUlvE0_clEvENKUlvE2_clEvEUlN3c108BFloat16EE_EEvS5_RKT_EUliE_EEviT1_,@function
        .size           _ZN2at6native18elementwise_kernelILi128ELi4EZNS0_22gpu_kernel_impl_nocastIZZZNS0_15binary_internal21div_trunc_kernel_cudaERNS_18TensorIteratorBaseEENKUlvE0_clEvENKUlvE2_clEvEUlN3c108BFloat16EE_EEvS5_RKT_EUliE_EEviT1_,(.L_x_22846 - _ZN2at6native18elementwise_kernelILi128ELi4EZNS0_22gpu_kernel_impl_nocastIZZZNS0_15binary_internal21div_trunc_kernel_cudaERNS_18TensorIteratorBaseEENKUlvE0_clEvENKUlvE2_clEvEUlN3c108BFloat16EE_EEvS5_RKT_EUliE_EEviT1_)
        .other          _ZN2at6native18elementwise_kernelILi128ELi4EZNS0_22gpu_kernel_impl_nocastIZZZNS0_15binary_internal21div_trunc_kernel_cudaERNS_18TensorIteratorBaseEENKUlvE0_clEvENKUlvE2_clEvEUlN3c108BFloat16EE_EEvS5_RKT_EUliE_EEviT1_,@"STO_CUDA_ENTRY STV_DEFAULT"
_ZN2at6native18elementwise_kernelILi128ELi4EZNS0_22gpu_kernel_impl_nocastIZZZNS0_15binary_internal21div_trunc_kernel_cudaERNS_18TensorIteratorBaseEENKUlvE0_clEvENKUlvE2_clEvEUlN3c108BFloat16EE_EEvS5_RKT_EUliE_EEviT1_:
.text._ZN2at6native18elementwise_kernelILi128ELi4EZNS0_22gpu_kernel_impl_nocastIZZZNS0_15binary_internal21div_trunc_kernel_cudaERNS_18TensorIteratorBaseEENKUlvE0_clEvENKUlvE2_clEvEUlN3c108BFloat16EE_EEvS5_RKT_EUliE_EEviT1_:
        /* <DEDUP_REMOVED lines=311> */
.L_x_9371:
[----:B------:R-:W-:Y:S01]  /*1370*/  ULDC.64 UR8, c[0x0][0x418] ;  /* 0x0001060000087ab9 */ /* 0x000fe20000000a00 */
[----:B------:R-:W-:Y:S01]  /*1380*/  ULDC UR7, c[0x0][0x420] ;  /* 0x0001080000077ab9 */ /* 0x000fe20000000800 */
[----:B------:R-:W-:-:S04]  /*1390*/  IADD3 R4, P0, R2, UR8, RZ ;  /* 0x0000000802047c10 */ /* 0x000fc8000ff1e0ff */
[----:B------:R-:W-:Y:S01]  /*13a0*/  IADD3.X R5, RZ, UR9, RZ, P0, !PT ;  /* 0x00000009ff057c10 */ /* 0x000fe200087fe4ff */
[----:B------:R-:W-:-:S04]  /*13b0*/  ULDC.64 UR8, c[0x0][0x410] ;  /* 0x0001040000087ab9 */ /* 0x000fc80000000a00 */
[----:B------:R-:W2:Y:S01]  /*13c0*/  LDG.E.U16 R4, desc[UR4][R4.64] ;  /* 0x0000000404047981 */ /* 0x000ea2000c1e1500 */
[----:B------:R-:W-:Y:S01]  /*13d0*/  VIADD R0, R0, 0x80 ;  /* 0x0000008000007836 */ /* 0x000fe20000000000 */
[----:B--2---:R-:W-:-:S05]  /*13e0*/  SHF.L.U32 R2, R4, 0x10, RZ ;  /* 0x0000001004027819 */ /* 0x004fca00000006ff */
[----:B------:R-:W-:Y:S01]  /*13f0*/  FMUL.FTZ R6, R2, UR7 ;  /* 0x0000000702067c20 */ /* 0x000fe20008410000 */
[----:B------:R-:W-:-:S04]  /*1400*/  IADD3 R2, P0, R3, UR8, RZ ;  /* 0x0000000803027c10 */ /* 0x000fc8000ff1e0ff */
[----:B------:R-:W-:Y:S01]  /*1410*/  IADD3.X R3, RZ, UR9, RZ, P0, !PT ;  /* 0x00000009ff037c10 */ /* 0x000fe200087fe4ff */
[----:B------:R-:W0:Y:S02]  /*1420*/  FRND.TRUNC R6, R6 ;  /* 0x0000000600067307 */ /* 0x000e24000020d000 */
[----:B0-----:R-:W-:-:S05]  /*1430*/  F2FP.BF16.F32.PACK_AB R5, RZ, R6 ;  /* 0x00000006ff05723e */ /* 0x001fca00000010ff */
[----:B------:R0:W-:Y:S02]  /*1440*/  STG.E.U16 desc[UR4][R2.64], R5 ;  /* 0x0000000502007986 */ /* 0x0001e4000c101504 */
.L_x_9370:
[----:B------:R-:W-:Y:S05]  /*1450*/  BSYNC B0 ;  /* 0x0000000000007941 */ /* 0x000fea0003800000 */
.L_x_9369:
        /* <DEDUP_REMOVED lines=305> */
.L_x_9374:
[----:B------:R-:W-:Y:S01]  /*2770*/  ULDC.64 UR8, c[0x0][0x418] ;  /* 0x0001060000087ab9 */ /* 0x000fe20000000a00 */
[----:B------:R-:W-:Y:S01]  /*2780*/  ULDC UR7, c[0x0][0x420] ;  /* 0x0001080000077ab9 */ /* 0x000fe20000000800 */
[----:B------:R-:W-:-:S04]  /*2790*/  IADD3 R4, P0, R2, UR8, RZ ;  /* 0x0000000802047c10 */ /* 0x000fc8000ff1e0ff */
[----:B------:R-:W-:Y:S01]  /*27a0*/  IADD3.X R5, RZ, UR9, RZ, P0, !PT ;  /* 0x00000009ff057c10 */ /* 0x000fe200087fe4ff */
[----:B------:R-:W-:-:S04]  /*27b0*/  ULDC.64 UR8, c[0x0][0x410] ;  /* 0x0001040000087ab9 */ /* 0x000fc80000000a00 */
[----:B------:R-:W2:Y:S01]  /*27c0*/  LDG.E.U16 R4, desc[UR4][R4.64] ;  /* 0x0000000404047981 */ /* 0x000ea2000c1e1500 */
[----:B------:R-:W-:Y:S02]  /*27d0*/  IADD3 R0, R0, 0x80, RZ ;  /* 0x0000008000007810 */ /* 0x000fe40007ffe0ff */
[----:B--2---:R-:W-:-:S05]  /*27e0*/  SHF.L.U32 R2, R4, 0x10, RZ ;  /* 0x0000001004027819 */ /* 0x004fca00000006ff */
[----:B------:R-:W-:Y:S01]  /*27f0*/  FMUL.FTZ R6, R2, UR7 ;  /* 0x0000000702067c20 */ /* 0x000fe20008410000 */
[----:B------:R-:W-:-:S04]  /*2800*/  IADD3 R2, P0, R3, UR8, RZ ;  /* 0x0000000803027c10 */ /* 0x000fc8000ff1e0ff */
[----:B------:R-:W-:Y:S01]  /*2810*/  IADD3.X R3, RZ, UR9, RZ, P0, !PT ;  /* 0x00000009ff037c10 */ /* 0x000fe200087fe4ff */
[----:B------:R-:W0:Y:S01]  /*2820*/  FRND.TRUNC R6, R6 ;  /* 0x0000000600067307 */ /* 0x000e22000020d000 */
[----:B------:R-:W-:Y:S02]  /*2830*/  ISETP.GE.AND P0, PT, R0, UR6, PT ;  /* 0x0000000600007c0c */ /* 0x000fe4000bf06270 */
[----:B0-----:R-:W-:-:S05]  /*2840*/  F2FP.BF16.F32.PACK_AB R5, RZ, R6 ;  /* 0x00000006ff05723e */ /* 0x001fca00000010ff */
[----:B------:R1:W-:Y:S06]  /*2850*/  STG.E.U16 desc[UR4][R2.64], R5 ;  /* 0x0000000502007986 */ /* 0x0003ec000c101504 */
        /* <DEDUP_REMOVED lines=289> */
[----:B------:R-:W-:-:S03]  /*3a70*/  @P0 MOV R8, RZ ;  /* 0x000000ff00080202 */ /* 0x000fc60000000f00 */
[----:B------:R-:W1:Y:S01]  /*3a80*/  @P0 LDC R15, c[0x0][0x33c] ;  /* 0x0000cf00ff0f0b82 */ /* 0x000e620000000800 */
[----:B------:R-:W-:-:S07]  /*3a90*/  IMAD.MOV R11, RZ, RZ, -R9 ;  /* 0x000000ffff0b7224 */ /* 0x000fce00078e0a09 */
        /* <DEDUP_REMOVED lines=11> */
.L_x_9375:
        /* <DEDUP_REMOVED lines=11> */
[----:B------:R-:W0:Y:S02]  /*3c00*/  FRND.TRUNC R6, R6 ;  /* 0x0000000600067307 */ /* 0x000e24000020d000 */
[----:B0-----:R-:W-:-:S05]  /*3c10*/  F2FP.BF16.F32.PACK_AB R5, RZ, R6 ;  /* 0x00000006ff05723e */ /* 0x001fca00000010ff */
[----:B------:R2:W-:Y:S02]  /*3c20*/  STG.E.U16 desc[UR4][R2.64], R5 ;  /* 0x0000000502007986 */ /* 0x0005e4000c101504 */
.L_x_9373:
[----:B------:R-:W-:Y:S05]  /*3c30*/  BSYNC B0 ;  /* 0x0000000000007941 */ /* 0x000fea0003800000 */
.L_x_9372:
        /* <DEDUP_REMOVED lines=304> */
.L_x_9376:
[----:B------:R-:W-:Y:S02]  /*4f40*/  ULDC.64 UR6, c[0x0][0x418] ;  /* 0x0001060000067ab9 */ /* 0x000fe40000000a00 */
[----:B------:R-:W-:Y:S01]  /*4f50*/  IADD3 R4, P0, R2, UR6, RZ ;  /* 0x0000000602047c10 */ /* 0x000fe2000ff1e0ff */
[----:B------:R-:W-:-:S03]  /*4f60*/  ULDC UR6, c[0x0][0x420] ;  /* 0x0001080000067ab9 */ /* 0x000fc60000000800 */
[----:B------:R-:W-:-:S05]  /*4f70*/  IADD3.X R5, RZ, UR7, RZ, P0, !PT ;  /* 0x00000007ff057c10 */ /* 0x000fca00087fe4ff */
[----:B------:R-:W2:Y:S02]  /*4f80*/  LDG.E.U16 R4, desc[UR4][R4.64] ;  /* 0x0000000404047981 */ /* 0x000ea4000c1e1500 */
[----:B--2---:R-:W-:-:S05]  /*4f90*/  SHF.L.U32 R0, R4, 0x10, RZ ;  /* 0x0000001004007819 */ /* 0x004fca00000006ff */
[----:B------:R-:W-:Y:S01]  /*4fa0*/  FMUL.FTZ R0, R0, UR6 ;  /* 0x0000000600007c20 */ /* 0x000fe20008410000 */
[----:B------:R-:W-:Y:S02]  /*4fb0*/  ULDC.64 UR6, c[0x0][0x410] ;  /* 0x0001040000067ab9 */ /* 0x000fe40000000a00 */
[----:B------:R-:W-:-:S03]  /*4fc0*/  IADD3 R2, P0, R3, UR6, RZ ;  /* 0x0000000603027c10 */ /* 0x000fc6000ff1e0ff */
[----:B------:R-:W0:Y:S01]  /*4fd0*/  FRND.TRUNC R0, R0 ;  /* 0x0000000000007307 */ /* 0x000e22000020d000 */
[----:B------:R-:W-:Y:S02]  /*4fe0*/  IADD3.X R3, RZ, UR7, RZ, P0, !PT ;  /* 0x00000007ff037c10 */ /* 0x000fe400087fe4ff */
[----:B0-----:R-:W-:-:S05]  /*4ff0*/  F2FP.BF16.F32.PACK_AB R5, RZ, R0 ;  /* 0x00000000ff05723e */ /* 0x001fca00000010ff */
[----:B------:R-:W-:Y:S01]  /*5000*/  STG.E.U16 desc[UR4][R2.64], R5 ;  /* 0x0000000502007986 */ /* 0x000fe2000c101504 */
[----:B------:R-:W-:Y:S05]  /*5010*/  EXIT ;  /* 0x000000000000794d */ /* 0x000fea0003800000 */
.L_x_9377:
        /* <DEDUP_REMOVED lines=14> */
.L_x_22846:


//--------------------- .text._ZN2at6native27unrolled_elementwise_kernelIZZZNS0_15binary_internal21div_trunc_kernel_cudaERNS_18TensorIteratorBaseEENKUlvE0_clEvENKUlvE2_clEvEUlN3c108BFloat16EE_St5arrayIPcLm2EELi4E23TrivialOffsetCalculatorILi1EjESE_NS0_6memory15LoadWithoutCastENSF_16StoreWithoutCastEEEviT_T0_T2_T3_T4_T5_ --------------------------
	.section	.text._ZN2at6native27unrolled_elementwise_kernelIZZZNS0_15binary_internal21div_trunc_kernel_cudaERNS_18TensorIteratorBaseEENKUlvE0_clEvENKUlvE2_clEvEUlN3c108BFloat16EE_St5arrayIPcLm2EELi4E23TrivialOffsetCalculatorILi1EjESE_NS0_6memory15LoadWithoutCastENSF_16StoreWithoutCastEEEviT_T0_T2_T3_T4_T5_,"ax",@progbits
	.align	128
        .global         _ZN2at6native27unrolled_elementwise_kernelIZZZNS0_15binary_internal21div_trunc_kernel_cudaERNS_18TensorIteratorBaseEENKUlvE0_clEvENKUlvE2_clEvEUlN3c108BFloat16EE_St5arrayIPcLm2EELi4E23TrivialOffsetCalculatorILi1EjESE_NS0_6memory15LoadWithoutCastENSF_16StoreWithoutCastEEEviT_T0_T2_T3_T4_T5_
        .type           _ZN2at6native27unrolled_elementwise_kernelIZZZNS0_15binary_internal21div_trunc_kernel_cudaERNS_18TensorIteratorBaseEENKUlvE0_clEvENKUlvE2_clEvEUlN3c108BFloat16EE_St5arrayIPcLm2EELi4E23TrivialOffsetCalculatorILi1EjESE_NS0_6memory15LoadWithoutCastENSF_16StoreWithoutCastEEEviT_T0_T2_T3_T4_T5_,@function
        .size           _ZN2at6native27unrolled_elementwise_kernelIZZZNS0_15binary_internal21div_trunc_kernel_cudaERNS_18TensorIteratorBaseEENKUlvE0_clEvENKUlvE2_clEvEUlN3c108BFloat16EE_St5arrayIPcLm2EELi4E23TrivialOffsetCalculatorILi1EjESE_NS0_6memory15LoadWithoutCastENSF_16StoreWithoutCastEEEviT_T0_T2_T3_T4_T5_,(.L_x_22847 - _ZN2at6native27unrolled_elementwise_kernelIZZZNS0_15binary_internal21div_trunc_kernel_cudaERNS_18TensorIteratorBaseEENKUlvE0_clEvENKUlvE2_clEvEUlN3c108BFloat16EE_St5arrayIPcLm2EELi4E23TrivialOffsetCalculatorILi1EjESE_NS0_6memory15LoadWithoutCastENSF_16StoreWithoutCastEEEviT_T0_T2_T3_T4_T5_)
        .other          _ZN2at6native27unrolled_elementwise_kernelIZZZNS0_15binary_internal21div_trunc_kernel_cudaERNS_18TensorIteratorBaseEENKUlvE0_clEvENKUlvE2_clEvEUlN3c108BFloat16EE_St5arrayIPcLm2EELi4E23TrivialOffsetCalculatorILi1EjESE_NS0_6memory15LoadWithoutCastENSF_16StoreWithoutCastEEEviT_T0_T2_T3_T4_T5_,@"STO_CUDA_ENTRY STV_DEFAULT"
_ZN2at6native27unrolled_elementwise_kernelIZZZNS0_15binary_internal21div_trunc_kernel_cudaERNS_18TensorIteratorBaseEENKUlvE0_clEvENKUlvE2_clEvEUlN3c108BFloat16EE_St5arrayIPcLm2EELi4E23TrivialOffsetCalculatorILi1EjESE_NS0_6memory15LoadWithoutCastENSF_16StoreWithoutCastEEEviT_T0_T2_T3_T4_T5_:
.text._ZN2at6native27unrolled_elementwise_kernelIZZZNS0_15binary_internal21div_trunc_kernel_cudaERNS_18TensorIteratorBaseEENKUlvE0_clEvENKUlvE2_clEvEUlN3c108BFloat16EE_St5arrayIPcLm2EELi4E23TrivialOffsetCalculatorILi1EjESE_NS0_6memory15LoadWithoutCastENSF_16StoreWithoutCastEEEviT_T0_T2_T3_T4_T5_:
[----:B------:R-:W-:Y:S01]  /*0000*/  LDC R1, c[0x0][0x28] ;  /* 0x00000a00ff017b82 */ /* 0x000fe20000000800 */
[----:B------:R-:W0:Y:S07]  /*0010*/  S2R R0, SR_CTAID.X ;  /* 0x0000000000007919 */ /* 0x000e2e0000002500 */
[----:B------:R-:W0:Y:S01]  /*0020*/  LDC R9, c[0x0][0x210] ;  /* 0x00008400ff097b82 */ /* 0x000e220000000800 */
        /* <DEDUP_REMOVED lines=13> */
[----:B0-----:R-:W-:Y:S01]  /*0100*/  @!P0 IMAD.WIDE.U32 R14, R11, 0x2, R14 ;  /* 0x000000020b0e8825 */ /* 0x001fe200078e000e */
[----:B------:R-:W-:-:S06]  /*0110*/  PRMT R11, RZ, 0x7610, R11 ;  /* 0x00007610ff0b7816 */ /* 0x000fcc000000000b */
[----:B------:R0:W2:Y:S05]  /*0120*/  @!P0 LDG.E.U16 R11, desc[UR4][R14.64] ;  /* 0x000000040e0b8981 */ /* 0x0000aa000c1e1500 */
[----:B------:R-:W3:Y:S01]  /*0130*/  @!P3 LDC.64 R8, c[0x0][0x230] ;  /* 0x00008c00ff08bb82 */ /* 0x000ee20000000a00 */
[----:B------:R-:W-:Y:S01]  /*0140*/  PRMT R10, RZ, 0x7610, R10 ;  /* 0x00007610ff0a7816 */ /* 0x000fe2000000000a */
[----:B-1----:R-:W-:Y:S01]  /*0150*/  @!P1 IMAD.WIDE.U32 R16, R17, 0x2, R12 ;  /* 0x0000000211109825 */ /* 0x002fe200078e000c */
[----:B------:R-:W-:Y:S02]  /*0160*/  @!P3 LEA R19, R0, R21, 0x9 ;  /* 0x000000150013b211 */ /* 0x000fe400078e48ff */
[----:B------:R-:W-:-:S03]  /*0170*/  PRMT R12, RZ, 0x7610, R12 ;  /* 0x00007610ff0c7816 */ /* 0x000fc6000000000c */
[----:B0-----:R-:W0:Y:S01]  /*0180*/  @!P0 LDC R14, c[0x0][0x218] ;  /* 0x00008600ff0e8b82 */ /* 0x001e220000000800 */
[----:B------:R-:W4:Y:S01]  /*0190*/  @!P1 LDG.E.U16 R10, desc[UR4][R16.64] ;  /* 0x00000004100a9981 */ /* 0x000f22000c1e1500 */
[----:B---3--:R-:W-:-:S05]  /*01a0*/  @!P3 IMAD.WIDE.U32 R18, R19, 0x2, R8 ;  /* 0x000000021312b825 */ /* 0x008fca00078e0008 */
[----:B------:R-:W3:Y:S01]  /*01b0*/  @!P3 LDG.E.U16 R12, desc[UR4][R18.64] ;  /* 0x00000004120cb981 */ /* 0x000ee2000c1e1500 */
[----:B------:R-:W-:-:S05]  /*01c0*/  @!P3 VIADD R21, R21, 0x80 ;  /* 0x000000801515b836 */ /* 0x000fca0000000000 */
[----:B------:R-:W-:-:S13]  /*01d0*/  ISETP.GE.AND P2, PT, R21, R2, PT ;  /* 0x000000021500720c */ /* 0x000fda0003f46270 */
[----:B------:R-:W1:Y:S01]  /*01e0*/  @!P2 LDC.64 R8, c[0x0][0x230] ;  /* 0x00008c00ff08ab82 */ /* 0x000e620000000a00 */
[----:B------:R-:W-:Y:S01]  /*01f0*/  @!P2 IMAD R13, R0, 0x200, R21 ;  /* 0x00000200000da824 */ /* 0x000fe200078e0215 */
[----:B------:R-:W-:-:S03]  /*0200*/  PRMT R6, RZ, 0x7610, R6 ;  /* 0x00007610ff067816 */ /* 0x000fc60000000006 */
[----:B-1----:R-:W-:Y:S01]  /*0210*/  @!P2 IMAD.WIDE.U32 R8, R13, 0x2, R8 ;  /* 0x000000020d08a825 */ /* 0x002fe200078e0008 */
[----:B------:R-:W-:-:S04]  /*0220*/  IADD3 R13, R7, 0x80, RZ ;  /* 0x00000080070d7810 */ /* 0x000fc80007ffe0ff */
[----:B------:R1:W5:Y:S01]  /*0230*/  @!P2 LDG.E.U16 R6, desc[UR4][R8.64] ;  /* 0x000000040806a981 */ /* 0x000362000c1e1500 */
[----:B------:R-:W-:Y:S01]  /*0240*/  ISETP.GE.AND P2, PT, R13, R2, PT ;  /* 0x000000020d00720c */ /* 0x000fe20003f46270 */
[----:B------:R-:W-:-:S05]  /*0250*/  VIADD R13, R7, 0x100 ;  /* 0x00000100070d7836 */ /* 0x000fca0000000000 */
[----:B------:R-:W-:Y:S01]  /*0260*/  ISETP.GE.AND P3, PT, R13, R2, PT ;  /* 0x000000020d00720c */ /* 0x000fe20003f66270 */
[----:B-1----:R-:W1:Y:S08]  /*0270*/  @!P0 LDC.64 R8, c[0x0][0x228] ;  /* 0x00008a00ff088b82 */ /* 0x002e700000000a00 */
[----:B------:R-:W1:Y:S01]  /*0280*/  @!P2 LDC R15, c[0x0][0x218] ;  /* 0x00008600ff0fab82 */ /* 0x000e620000000800 */
[----:B------:R-:W-:-:S07]  /*0290*/  VIADD R13, R7, 0x180 ;  /* 0x00000180070d7836 */ /* 0x000fce0000000000 */
[----:B------:R-:W3:Y:S01]  /*02a0*/  @!P3 LDC R17, c[0x0][0x218] ;  /* 0x00008600ff11bb82 */ /* 0x000ee20000000800 */
[----:B------:R-:W-:Y:S01]  /*02b0*/  ISETP.GE.AND P1, PT, R13, R2, PT ;  /* 0x000000020d00720c */ /* 0x000fe20003f26270 */
[----:B------:R-:W-:Y:S01]  /*02c0*/  BSSY B0, `(.L_x_9378) ;  /* 0x000001f000007945 */ /* 0x000fe20003800000 */
[----:B--2---:R-:W-:-:S05]  /*02d0*/  @!P0 SHF.L.U32 R11, R11, 0x10, RZ ;  /* 0x000000100b0b8819 */ /* 0x004fca00000006ff */
[----:B0-----:R-:W-:-:S06]  /*02e0*/  @!P0 FMUL.FTZ R11, R11, R14 ;  /* 0x0000000e0b0b8220 */ /* 0x001fcc0000410000 */
[----:B------:R-:W0:Y:S01]  /*02f0*/  @!P0 FRND.TRUNC R11, R11 ;  /* 0x0000000b000b8307 */ /* 0x000e22000020d000 */
[----:B----4-:R-:W-:-:S04]  /*0300*/  @!P2 IMAD.U32 R10, R10, 0x10000, RZ ;  /* 0x000100000a0aa824 */ /* 0x010fc800078e00ff */
[----:B-1----:R-:W-:Y:S01]  /*0310*/  @!P2 FMUL.FTZ R13, R10, R15 ;  /* 0x0000000f0a0da220 */ /* 0x002fe20000410000 */
[----:B------:R-:W-:Y:S01]  /*0320*/  @!P0 IMAD R15, R0, 0x200, R7 ;  /* 0x00000200000f8824 */ /* 0x000fe200078e0207 */
[----:B------:R-:W1:Y:S03]  /*0330*/  @!P1 LDC R10, c[0x0][0x218] ;  /* 0x00008600ff0a9b82 */ /* 0x000e660000000800 */
[----:B------:R-:W-:Y:S01]  /*0340*/  @!P0 IMAD.WIDE.U32 R8, R15, 0x2, R8 ;  /* 0x000000020f088825 */ /* 0x000fe200078e0008 */
[----:B0-----:R-:W-:Y:S02]  /*0350*/  @!P0 F2FP.BF16.F32.PACK_AB R4, RZ, R11 ;  /* 0x0000000bff04823e */ /* 0x001fe400000010ff */
[----:B---3--:R-:W-:-:S03]  /*0360*/  @!P3 SHF.L.U32 R12, R12, 0x10, RZ ;  /* 0x000000100c0cb819 */ /* 0x008fc600000006ff */
[----:B------:R0:W-:Y:S01]  /*0370*/  @!P0 STG.E.U16 desc[UR4][R8.64], R4 ;  /* 0x0000000408008986 */ /* 0x0001e2000c101504 */
[----:B------:R-:W-:Y:S01]  /*0380*/  @!P0 IADD3 R7, R7, 0x80, RZ ;  /* 0x0000008007078810 */ /* 0x000fe20007ffe0ff */
[----:B------:R-:W-:Y:S01]  /*0390*/  @!P3 FMUL.FTZ R12, R12, R17 ;  /* 0x000000110c0cb220 */ /* 0x000fe20000410000 */
[----:B------:R-:W2:Y:S02]  /*03a0*/  @!P2 FRND.TRUNC R13, R13 ;  /* 0x0000000d000da307 */ /* 0x000ea4000020d000 */
[----:B------:R-:W-:-:S06]  /*03b0*/  ISETP.GE.AND P4, PT, R7, R2, PT ;  /* 0x000000020700720c */ /* 0x000fcc0003f86270 */
[----:B------:R-:W3:Y:S01]  /*03c0*/  @!P3 FRND.TRUNC R12, R12 ;  /* 0x0000000c000cb307 */ /* 0x000ee2000020d000 */
[----:B--2---:R-:W-:Y:S02]  /*03d0*/  @!P2 F2FP.BF16.F32.PACK_AB R5, RZ, R13 ;  /* 0x0000000dff05a23e */ /* 0x004fe400000010ff */
[----:B---3--:R-:W-:-:S04]  /*03e0*/  @!P3 F2FP.BF16.F32.PACK_AB R3, RZ, R12 ;  /* 0x0000000cff03b23e */ /* 0x008fc800000010ff */
[----:B01----:R-:W-:Y:S05]  /*03f0*/  @P4 BRA `(.L_x_9379) ;  /* 0x00000000002c4947 */ /* 0x003fea0003800000 */
        /* <DEDUP_REMOVED lines=11> */
.L_x_9379:
[----:B------:R-:W-:Y:S05]  /*04b0*/  BSYNC B0 ;  /* 0x0000000000007941 */ /* 0x000fea0003800000 */
.L_x_9378:
[----:B------:R-:W-:Y:S01]  /*04c0*/  ISETP.GE.AND P0, PT, R7, R2, PT ;  /* 0x000000020700720c */ /* 0x000fe20003f06270 */
[----:B0----5:R-:W-:-:S04]  /*04d0*/  @!P1 IMAD.U32 R3, R6, 0x10000, RZ ;  /* 0x0001000006039824 */ /* 0x021fc800078e00ff */
[----:B------:R-:W-:-:S08]  /*04e0*/  @!P1 FMUL.FTZ R10, R3, R10 ;  /* 0x0000000a030a9220 */ /* 0x000fd00000410000 */
[----:B------:R-:W-:Y:S05]  /*04f0*/  @P0 EXIT ;  /* 0x000000000000094d */ /* 0x000fea0003800000 */
[----:B------:R-:W0:Y:S01]  /*0500*/  LDC.64 R2, c[0x0][0x228] ;  /* 0x00008a00ff027b82 */ /* 0x000e220000000a00 */
[----:B------:R-:W1:Y:S01]  /*0510*/  @!P1 FRND.TRUNC R10, R10 ;  /* 0x0000000a000a9307 */ /* 0x000e62000020d000 */
[----:B------:R-:W-:Y:S02]  /*0520*/  LEA R7, R0, R7, 0x9 ;  /* 0x0000000700077211 */ /* 0x000fe400078e48ff */
[----:B-1----:R-:W-:-:S03]  /*0530*/  @!P1 F2FP.BF16.F32.PACK_AB R4, RZ, R10 ;  /* 0x0000000aff04923e */ /* 0x002fc600000010ff */
[----:B0-----:R-:W-:-:S05]  /*0540*/  IMAD.WIDE.U32 R2, R7, 0x2, R2 ;  /* 0x0000000207027825 */ /* 0x001fca00078e0002 */
[----:B------:R-:W-:Y:S01]  /*0550*/  STG.E.U16 desc[UR4][R2.64], R4 ;  /* 0x0000000402007986 */ /* 0x000fe2000c101504 */
[----:B------:R-:W-:Y:S05]  /*0560*/  EXIT ;  /* 0x000000000000794d */ /* 0x000fea0003800000 */
.L_x_9380:
        /* <DEDUP_REMOVED lines=9> */
.L_x_22847:


//--------------------- .text._ZN2at6native29vectorized_elementwise_kernelILi2EZZZNS0_15binary_internal21div_trunc_kernel_cudaERNS_18TensorIteratorBaseEENKUlvE0_clEvENKUlvE2_clEvEUlN3c108BFloat16EE_St5arrayIPcLm2EEEEviT0_T1_ --------------------------
	.section	.text._ZN2at6native29vectorized_elementwise_kernelILi2EZZZNS0_15binary_internal21div_trunc_kernel_cudaERNS_18TensorIteratorBaseEENKUlvE0_clEvENKUlvE2_clEvEUlN3c108BFloat16EE_St5arrayIPcLm2EEEEviT0_T1_,"ax",@progbits
	.align	128
        .global         _ZN2at6native29vectorized_elementwise_kernelILi2EZZZNS0_15binary_internal21div_trunc_kernel_cudaERNS_18TensorIteratorBaseEENKUlvE0_clEvENKUlvE2_clEvEUlN3c108BFloat16EE_St5arrayIPcLm2EEEEviT0_T1_
        .type           _ZN2at6native29vectorized_elementwise_kernelILi2EZZZNS0_15binary_internal21div_trunc_kernel_cudaERNS_18TensorIteratorBaseEENKUlvE0_clEvENKUlvE2_clEvEUlN3c108BFloat16EE_St5arrayIPcLm2EEEEviT0_T1_,@function
        .size           _ZN2at6native29vectorized_elementwise_kernelILi2EZZZNS0_15binary_internal21div_trunc_kernel_cudaERNS_18TensorIteratorBaseEENKUlvE0_clEvENKUlvE2_clEvEUlN3c108BFloat16EE_St5arrayIPcLm2EEEEviT0_T1_,(.L_x_22848 - _ZN2at6native29vectorized_elementwise_kernelILi2EZZZNS0_15binary_internal21div_trunc_kernel_cudaERNS_18TensorIteratorBaseEENKUlvE0_clEvENKUlvE2_clEvEUlN3c108BFloat16EE_St5arrayIPcLm2EEEEviT0_T1_)
        .other          _ZN2at6native29vectorized_elementwise_kernelILi2EZZZNS0_15binary_internal21div_trunc_kernel_cudaERNS_18TensorIteratorBaseEENKUlvE0_clEvENKUlvE2_clEvEUlN3c108BFloat16EE_St5arrayIPcLm2EEEEviT0_T1_,@"STO_CUDA_ENTRY STV_DEFAULT"
_ZN2at6native29vectorized_elementwise_kernelILi2EZZZNS0_15binary_internal21div_trunc_kernel_cudaERNS_18TensorIteratorBaseEENKUlvE0_clEvENKUlvE2_clEvEUlN3c108BFloat16EE_St5arrayIPcLm2EEEEviT0_T1_:
.text._ZN2at6native29vectorized_elementwise_kernelILi2EZZZNS0_15binary_internal21div_trunc_kernel_cudaERNS_18TensorIteratorBaseEENKUlvE0_clEvENKUlvE2_clEvEUlN3c108BFloat16EE_St5arrayIPcLm2EEEEviT0_T1_:
        /* <DEDUP_REMOVED lines=13> */
[----:B------:R-:W2:Y:S04]  /*00d0*/  LDG.E R9, desc[UR4][R2.64] ;  /* 0x0000000402097981 */ /* 0x000ea8000c1e1900 */
[----:B------:R-:W3:Y:S04]  /*00e0*/  LDG.E R10, desc[UR4][R2.64+0x200] ;  /* 0x00020004020a7981 */ /* 0x000ee8000c1e1900 */
[----:B------:R-:W4:Y:S04]  /*00f0*/  LDG.E R14, desc[UR4][R2.64+0x400] ;  /* 0x00040004020e7981 */ /* 0x000f28000c1e1900 */
[----:B------:R2:W5:Y:S02]  /*0100*/  LDG.E R15, desc[UR4][R2.64+0x600] ;  /* 0x00060004020f7981 */ /* 0x000564000c1e1900 */
[C---:B--2---:R-:W-:Y:S01]  /*0110*/  PRMT R2, R9.reuse, 0x7632, R2 ;  /* 0x0000763209027816 */ /* 0x044fe20000000002 */
[----:B------:R-:W-:-:S03]  /*0120*/  IMAD.U32 R5, R9, 0x10000, RZ ;  /* 0x0001000009057824 */ /* 0x000fc600078e00ff */
[----:B------:R-:W-:Y:S01]  /*0130*/  SHF.L.U32 R2, R2, 0x10, RZ ;  /* 0x0000001002027819 */ /* 0x000fe200000006ff */
[----:B------:R-:W-:Y:S01]  /*0140*/  FMUL.FTZ R5, R5, UR6 ;  /* 0x0000000605057c20 */ /* 0x000fe20008410000 */
[C---:B---3--:R-:W-:Y:S02]  /*0150*/  PRMT R9, R10.reuse, 0x7632, R9 ;  /* 0x000076320a097816 */ /* 0x048fe40000000009 */
[----:B------:R-:W-:Y:S01]  /*0160*/  SHF.L.U32 R6, R10, 0x10, RZ ;  /* 0x000000100a067819 */ /* 0x000fe200000006ff */
[----:B------:R-:W-:Y:S01]  /*0170*/  FMUL.FTZ R11, R2, UR6 ;  /* 0x00000006020b7c20 */ /* 0x000fe20008410000 */
[C---:B----4-:R-:W-:Y:S01]  /*0180*/  IMAD.U32 R7, R14.reuse, 0x10000, RZ ;  /* 0x000100000e077824 */ /* 0x050fe200078e00ff */
[----:B------:R-:W0:Y:S01]  /*0190*/  LDC.64 R2, c[0x0][0x228] ;  /* 0x00008a00ff027b82 */ /* 0x000e220000000a00 */
[----:B------:R-:W-:Y:S01]  /*01a0*/  IMAD.U32 R13, R9, 0x10000, RZ ;  /* 0x00010000090d7824 */ /* 0x000fe200078e00ff */
[----:B------:R-:W-:Y:S01]  /*01b0*/  PRMT R9, R14, 0x7632, R9 ;  /* 0x000076320e097816 */ /* 0x000fe20000000009 */
[C---:B-----5:R-:W-:Y:S01]  /*01c0*/  IMAD.U32 R8, R15.reuse, 0x10000, RZ ;  /* 0x000100000f087824 */ /* 0x060fe200078e00ff */
[----:B------:R-:W-:Y:S01]  /*01d0*/  PRMT R10, R15, 0x7632, R10 ;  /* 0x000076320f0a7816 */ /* 0x000fe2000000000a */
[----:B------:R-:W-:Y:S01]  /*01e0*/  FMUL.FTZ R6, R6, UR6 ;  /* 0x0000000606067c20 */ /* 0x000fe20008410000 */
[----:B------:R-:W-:Y:S01]  /*01f0*/  FMUL.FTZ R7, R7, UR6 ;  /* 0x0000000607077c20 */ /* 0x000fe20008410000 */
[----:B------:R-:W-:Y:S01]  /*0200*/  IMAD.U32 R9, R9, 0x10000, RZ ;  /* 0x0001000009097824 */ /* 0x000fe200078e00ff */
[----:B------:R-:W-:Y:S01]  /*0210*/  SHF.L.U32 R14, R10, 0x10, RZ ;  /* 0x000000100a0e7819 */ /* 0x000fe200000006ff */
[----:B------:R-:W-:Y:S01]  /*0220*/  FMUL.FTZ R8, R8, UR6 ;  /* 0x0000000608087c20 */ /* 0x000fe20008410000 */
[----:B------:R-:W-:Y:S01]  /*0230*/  FMUL.FTZ R13, R13, UR6 ;  /* 0x000000060d0d7c20 */ /* 0x000fe20008410000 */
[----:B------:R-:W-:Y:S01]  /*0240*/  FMUL.FTZ R9, R9, UR6 ;  /* 0x0000000609097c20 */ /* 0x000fe20008410000 */
[----:B------:R-:W-:Y:S01]  /*0250*/  FRND.TRUNC R5, R5 ;  /* 0x0000000500057307 */ /* 0x000fe2000020d000 */
[----:B------:R-:W-:-:S07]  /*0260*/  FMUL.FTZ R14, R14, UR6 ;  /* 0x000000060e0e7c20 */ /* 0x000fce0008410000 */
[----:B------:R-:W-:Y:S01]  /*0270*/  FRND.TRUNC R6, R6 ;  /* 0x0000000600067307 */ /* 0x000fe2000020d000 */
[----:B0-----:R-:W-:-:S07]  /*0280*/  IMAD.WIDE.U32 R2, R0, 0x2, R2 ;  /* 0x0000000200027825 */ /* 0x001fce00078e0002 */
[----:B------:R-:W-:Y:S01]  /*0290*/  FRND.TRUNC R7, R7 ;  /* 0x0000000700077307 */ /* 0x000fe2000020d000 */
[----:B------:R-:W-:-:S07]  /*02a0*/  IMAD.WIDE R2, R4, 0x4, R2 ;  /* 0x0000000404027825 */ /* 0x000fce00078e0202 */
        /* <DEDUP_REMOVED lines=14> */
.L_x_9381:
        /* <DEDUP_REMOVED lines=9> */
[----:B------:R-:W1:Y:S01]  /*0420*/  @!P5 LDC.64 R18, c[0x0][0x230] ;  /* 0x00008c00ff12db82 */ /* 0x000e620000000a00 */
[----:B------:R-:W-:-:S05]  /*0430*/  @!P5 VIADD R21, R21, 0x80 ;  /* 0x000000801515d836 */ /* 0x000fca0000000000 */
[----:B------:R-:W-:-:S13]  /*0440*/  ISETP.GE.AND P1, PT, R21, R2, PT ;  /* 0x000000021500720c */ /* 0x000fda0003f26270 */
[----:B------:R-:W-:Y:S01]  /*0450*/  @!P1 IADD3 R14, R0, R21, RZ ;  /* 0x00000015000e9210 */ /* 0x000fe20007ffe0ff */
[----:B------:R-:W-:Y:S02]  /*0460*/  @!P1 VIADD R21, R21, 0x80 ;  /* 0x0000008015159836 */ /* 0x000fe40000000000 */
[----:B-1----:R-:W-:-:S03]  /*0470*/  @!P5 IMAD.WIDE.U32 R18, R13, 0x2, R18 ;  /* 0x000000020d12d825 */ /* 0x002fc600078e0012 */
[CC--:B------:R-:W-:Y:S01]  /*0480*/  ISETP.GE.AND P4, PT, R21.reuse, R2.reuse, PT ;  /* 0x000000021500720c */ /* 0x0c0fe20003f86270 */
[----:B------:R-:W1:Y:S01]  /*0490*/  @!P1 LDC.64 R12, c[0x0][0x230] ;  /* 0x00008c00ff0c9b82 */ /* 0x000e620000000a00 */
[----:B------:R2:W3:Y:S11]  /*04a0*/  @!P5 LDG.E.U16 R23, desc[UR4][R18.64] ;  /* 0x000000041217d981 */ /* 0x0004f6000c1e1500 */
[----:B------:R-:W-:Y:S01]  /*04b0*/  @!P4 IMAD.IADD R15, R0, 0x1, R21 ;  /* 0x00000001000fc824 */ /* 0x000fe200078e0215 */
[----:B------:R-:W-:Y:S01]  /*04c0*/  @!P4 IADD3 R21, R21, 0x80, RZ ;  /* 0x000000801515c810 */ /* 0x000fe20007ffe0ff */
[----:B------:R-:W4:Y:S03]  /*04d0*/  @!P4 LDC.64 R28, c[0x0][0x230] ;  /* 0x00008c00ff1ccb82 */ /* 0x000f260000000a00 */
[----:B------:R-:W-:-:S13]  /*04e0*/  ISETP.GE.AND P3, PT, R21, R2, PT ;  /* 0x000000021500720c */ /* 0x000fda0003f66270 */
[----:B------:R-:W-:Y:S01]  /*04f0*/  @!P3 IMAD.IADD R26, R0, 0x1, R21 ;  /* 0x00000001001ab824 */ /* 0x000fe200078e0215 */
[----:B------:R-:W-:Y:S01]  /*0500*/  PRMT R20, RZ, 0x7610, R20 ;  /* 0x00007610ff147816 */ /* 0x000fe20000000014 */
[----:B------:R-:W-:Y:S01]  /*0510*/  @!P3 VIADD R21, R21, 0x80 ;  /* 0x000000801515b836 */ /* 0x000fe20000000000 */
[----:B------:R-:W-:Y:S01]  /*0520*/  PRMT R22, RZ, 0x7610, R22 ;  /* 0x00007610ff167816 */ /* 0x000fe20000000016 */
[----:B0-----:R-:W-:Y:S01]  /*0530*/  @!P0 IMAD.WIDE.U32 R16, R25, 0x2, R16 ;  /* 0x0000000219108825 */ /* 0x001fe200078e0010 */
[----:B--2---:R-:W0:Y:S02]  /*0540*/  @!P3 LDC.64 R18, c[0x0][0x230] ;  /* 0x00008c00ff12bb82 */ /* 0x004e240000000a00 */
[-C--:B------:R-:W-:Y:S01]  /*0550*/  ISETP.GE.AND P2, PT, R21, R2.reuse, PT ;  /* 0x000000021500720c */ /* 0x080fe20003f46270 */
[----:B-1----:R-:W-:Y:S01]  /*0560*/  @!P1 IMAD.WIDE.U32 R12, R14, 0x2, R12 ;  /* 0x000000020e0c9825 */ /* 0x002fe200078e000c */
[----:B------:R1:W2:Y:S03]  /*0570*/  @!P0 LDG.E.U16 R22, desc[UR4][R16.64] ;  /* 0x0000000410168981 */ /* 0x0002a6000c1e1500 */
[----:B----4-:R-:W-:Y:S01]  /*0580*/  @!P4 IMAD.WIDE.U32 R28, R15, 0x2, R28 ;  /* 0x000000020f1cc825 */ /* 0x010fe200078e001c */
[----:B------:R4:W5:Y:S07]  /*0590*/  @!P1 LDG.E.U16 R20, desc[UR4][R12.64] ;  /* 0x000000040c149981 */ /* 0x00096e000c1e1500 */
[----:B------:R-:W-:Y:S01]  /*05a0*/  @!P2 IADD3 R27, R0, R21, RZ ;  /* 0x00000015001ba210 */ /* 0x000fe20007ffe0ff */
[----:B------:R-:W-:Y:S01]  /*05b0*/  @!P2 VIADD R21, R21, 0x80 ;  /* 0x000000801515a836 */ /* 0x000fe20000000000 */
[----:B-1----:R-:W1:Y:S04]  /*05c0*/  @!P2 LDC.64 R16, c[0x0][0x230] ;  /* 0x00008c00ff10ab82 */ /* 0x002e680000000a00 */
[----:B------:R-:W-:-:S13]  /*05d0*/  ISETP.GE.AND P6, PT, R21, R2, PT ;  /* 0x000000021500720c */ /* 0x000fda0003fc6270 */
[----:B------:R-:W-:Y:S01]  /*05e0*/  @!P6 IMAD.IADD R25, R0, 0x1, R21 ;  /* 0x000000010019e824 */ /* 0x000fe200078e0215 */
[----:B------:R-:W-:Y:S01]  /*05f0*/  @!P6 IADD3 R21, R21, 0x80, RZ ;  /* 0x000000801515e810 */ /* 0x000fe20007ffe0ff */
[----:B----4-:R-:W4:Y:S03]  /*0600*/  @!P6 LDC.64 R12, c[0x0][0x230] ;  /* 0x00008c00ff0ceb82 */ /* 0x010f260000000a00 */
[----:B------:R-:W-:-:S13]  /*0610*/  ISETP.GE.AND P5, PT, R21, R2, PT ;  /* 0x000000021500720c */ /* 0x000fda0003fa6270 */
[----:B------:R-:W4:Y:S01]  /*0620*/  @!P5 LDC.64 R14, c[0x0][0x230] ;  /* 0x00008c00ff0edb82 */ /* 0x000f220000000a00 */
[----:B0-----:R-:W-:Y:S01]  /*0630*/  @!P3 IMAD.WIDE.U32 R18, R26, 0x2, R18 ;  /* 0x000000021a12b825 */ /* 0x001fe200078e0012 */
[----:B------:R-:W-:-:S03]  /*0640*/  PRMT R26, RZ, 0x7610, R26 ;  /* 0x00007610ff1a7816 */ /* 0x000fc6000000001a */
[----:B------:R-:W-:Y:S01]  /*0650*/  @!P5 IMAD.IADD R21, R0, 0x1, R21 ;  /* 0x000000010015d824 */ /* 0x000fe200078e0215 */
[----:B------:R-:W-:Y:S01]  /*0660*/  PRMT R24, RZ, 0x7610, R24 ;  /* 0x00007610ff187816 */ /* 0x000fe20000000018 */
[----:B-1----:R-:W-:Y:S01]  /*0670*/  @!P2 IMAD.WIDE.U32 R16, R27, 0x2, R16 ;  /* 0x000000021b10a825 */ /* 0x002fe200078e0010 */
[----:B------:R0:W5:Y:S01]  /*0680*/  @!P3 LDG.E.U16 R26, desc[UR4][R18.64] ;  /* 0x00000004121ab981 */ /* 0x000162000c1e1500 */
[----:B------:R-:W-:Y:S02]  /*0690*/  PRMT R27, RZ, 0x7610, R27 ;  /* 0x00007610ff1b7816 */ /* 0x000fe4000000001b */
[----:B----4-:R-:W-:Y:S01]  /*06a0*/  @!P6 IMAD.WIDE.U32 R12, R25, 0x2, R12 ;  /* 0x00000002190ce825 */ /* 0x010fe200078e000c */
[----:B------:R-:W-:Y:S01]  /*06b0*/  PRMT R25, RZ, 0x7610, R25 ;  /* 0x00007610ff197816 */ /* 0x000fe20000000019 */
[----:B------:R-:W4:Y:S04]  /*06c0*/  @!P4 LDG.E.U16 R24, desc[UR4][R28.64] ;  /* 0x000000041c18c981 */ /* 0x000f28000c1e1500 */
[----:B------:R1:W4:Y:S04]  /*06d0*/  @!P2 LDG.E.U16 R27, desc[UR4][R16.64] ;  /* 0x00000004101ba981 */ /* 0x000328000c1e1500 */
[----:B------:R1:W4:Y:S01]  /*06e0*/  @!P6 LDG.E.U16 R25, desc[UR4][R12.64] ;  /* 0x000000040c19e981 */ /* 0x000322000c1e1500 */
[----:B------:R-:W-:Y:S01]  /*06f0*/  @!P5 IMAD.WIDE.U32 R14, R21, 0x2, R14 ;  /* 0x00000002150ed825 */ /* 0x000fe200078e000e */
[----:B------:R-:W-:-:S06]  /*0700*/  PRMT R21, RZ, 0x7610, R21 ;  /* 0x00007610ff157816 */ /* 0x000fcc0000000015 */
[----:B------:R1:W4:Y:S01]  /*0710*/  @!P5 LDG.E.U16 R21, desc[UR4][R14.64] ;  /* 0x000000040e15d981 */ /* 0x000322000c1e1500 */
[C---:B0-----:R-:W-:Y:S01]  /*0720*/  VIADD R19, R11.reuse, 0x80 ;  /* 0x000000800b137836 */ /* 0x041fe20000000000 */
[----:B-1----:R-:W-:Y:S01]  /*0730*/  IADD3 R17, R11, 0x100, RZ ;  /* 0x000001000b117810 */ /* 0x002fe20007ffe0ff */
[----:B------:R-:W0:Y:S03]  /*0740*/  @!P0 LDC R13, c[0x0][0x218] ;  /* 0x00008600ff0d8b82 */ /* 0x000e260000000800 */
[----:B------:R-:W-:-:S13]  /*0750*/  ISETP.GE.AND P5, PT, R19, R2, PT ;  /* 0x000000021300720c */ /* 0x000fda0003fa6270 */
[----:B------:R-:W1:Y:S01]  /*0760*/  @!P5 LDC R16, c[0x0][0x218] ;  /* 0x00008600ff10db82 */ /* 0x000e620000000800 */
[----:B------:R-:W-:Y:S01]  /*0770*/  ISETP.GE.AND P1, PT, R17, R2, PT ;  /* 0x000000021100720c */ /* 0x000fe20003f26270 */
[----:B------:R-:W-:-:S05]  /*0780*/  VIADD R15, R11, 0x200 ;  /* 0x000002000b0f7836 */ /* 0x000fca0000000000 */
[----:B------:R-:W-:Y:S02]  /*0790*/  ISETP.GE.AND P3, PT, R15, R2, PT ;  /* 0x000000020f00720c */ /* 0x000fe40003f66270 */
[----:B------:R-:W-:-:S04]  /*07a0*/  IADD3 R15, R11, 0x280, RZ ;  /* 0x000002800b0f7810 */ /* 0x000fc80007ffe0ff */
[----:B------:R-:W-:Y:S01]  /*07b0*/  ISETP.GE.AND P4, PT, R15, R2, PT ;  /* 0x000000020f00720c */ /* 0x000fe20003f86270 */
[----:B------:R-:W5:Y:S01]  /*07c0*/  @!P1 LDC R12, c[0x0][0x218] ;  /* 0x00008600ff0c9b82 */ /* 0x000f620000000800 */
[C---:B------:R-:W-:Y:S01]  /*07d0*/  VIADD R15, R11.reuse, 0x300 ;  /* 0x000003000b0f7836 */ /* 0x040fe20000000000 */
[----:B------:R-:W-:-:S04]  /*07e0*/  IADD3 R17, R11, 0x180, RZ ;  /* 0x000001800b117810 */ /* 0x000fc80007ffe0ff */
[-C--:B------:R-:W-:Y:S01]  /*07f0*/  ISETP.GE.AND P6, PT, R15, R2.reuse, PT ;  /* 0x000000020f00720c */ /* 0x080fe20003fc6270 */
[----:B------:R-:W-:Y:S01]  /*0800*/  VIADD R15, R11, 0x380 ;  /* 0x000003800b0f7836 */ /* 0x000fe20000000000 */
[----:B------:R-:W-:Y:S01]  /*0810*/  ISETP.GE.AND P2, PT, R17, R2, PT ;  /* 0x000000021100720c */ /* 0x000fe20003f46270 */
[----:B------:R-:W5:Y:S08]  /*0820*/  @!P3 LDC R14, c[0x0][0x218] ;  /* 0x00008600ff0ebb82 */ /* 0x000f700000000800 */
[----:B------:R-:W4:Y:S08]  /*0830*/  @!P4 LDC R18, c[0x0][0x218] ;  /* 0x00008600ff12cb82 */ /* 0x000f300000000800 */
[----:B------:R-:W4:Y:S08]  /*0840*/  @!P2 LDC R17, c[0x0][0x218] ;  /* 0x00008600ff11ab82 */ /* 0x000f300000000800 */
[----:B------:R-:W4:Y:S01]  /*0850*/  @!P6 LDC R19, c[0x0][0x218] ;  /* 0x00008600ff13eb82 */ /* 0x000f220000000800 */
[----:B------:R-:W-:Y:S04]  /*0860*/  BSSY B0, `(.L_x_9382) ;  /* 0x0000054000007945 */ /* 0x000fe80003800000 */
[----:B------:R-:W-:Y:S01]  /*0870*/  BSSY B1, `(.L_x_9383) ;  /* 0x000004c000017945 */ /* 0x000fe20003800000 */
[----:B---3--:R-:W-:-:S04]  /*0880*/  @!P5 IMAD.U32 R23, R23, 0x10000, RZ ;  /* 0x000100001717d824 */ /* 0x008fc800078e00ff */
[----:B-1----:R-:W-:-:S06]  /*0890*/  @!P5 FMUL.FTZ R23, R23, R16 ;  /* 0x000000101717d220 */ /* 0x002fcc0000410000 */
[----:B------:R-:W1:Y:S02]  /*08a0*/  @!P5 FRND.TRUNC R23, R23 ;  /* 0x000000170017d307 */ /* 0x000e64000020d000 */
[----:B-1----:R-:W-:Y:S02]  /*08b0*/  @!P5 F2FP.BF16.F32.PACK_AB R3, RZ, R23 ;  /* 0x00000017ff03d23e */ /* 0x002fe400000010ff */
[----:B------:R-:W-:Y:S02]  /*08c0*/  ISETP.GE.AND P5, PT, R15, R2, PT ;  /* 0x000000020f00720c */ /* 0x000fe40003fa6270 */
[----:B--2---:R-:W-:-:S05]  /*08d0*/  @!P0 SHF.L.U32 R22, R22, 0x10, RZ ;  /* 0x0000001016168819 */ /* 0x004fca00000006ff */
[----:B0-----:R-:W-:Y:S01]  /*08e0*/  @!P0 FMUL.FTZ R16, R22, R13 ;  /* 0x0000000d16108220 */ /* 0x001fe20000410000 */
[----:B-----5:R-:W-:-:S05]  /*08f0*/  @!P1 SHF.L.U32 R13, R20, 0x10, RZ ;  /* 0x00000010140d9819 */ /* 0x020fca00000006ff */
[----:B------:R-:W0:Y:S01]  /*0900*/  @!P5 LDC R20, c[0x0][0x218] ;  /* 0x00008600ff14db82 */ /* 0x000e220000000800 */
[----:B------:R-:W-:-:S07]  /*0910*/  @!P1 FMUL.FTZ R15, R13, R12 ;  /* 0x0000000c0d0f9220 */ /* 0x000fce0000410000 */
[----:B------:R-:W1:Y:S01]  /*0920*/  @!P0 LDC.64 R12, c[0x0][0x228] ;  /* 0x00008a00ff0c8b82 */ /* 0x000e620000000a00 */
[----:B------:R-:W2:Y:S08]  /*0930*/  @!P0 FRND.TRUNC R16, R16 ;  /* 0x0000001000108307 */ /* 0x000eb0000020d000 */
[----:B------:R-:W3:Y:S01]  /*0940*/  @!P1 FRND.TRUNC R15, R15 ;  /* 0x0000000f000f9307 */ /* 0x000ee2000020d000 */
[----:B--2---:R-:W-:-:S02]  /*0950*/  @!P0 F2FP.BF16.F32.PACK_AB R10, RZ, R16 ;  /* 0x00000010ff0a823e */ /* 0x004fc400000010ff */
[----:B------:R-:W-:-:S05]  /*0960*/  @!P3 SHF.L.U32 R23, R26, 0x10, RZ ;  /* 0x000000101a17b819 */ /* 0x000fca00000006ff */
[----:B------:R-:W-:Y:S01]  /*0970*/  @!P3 FMUL.FTZ R14, R23, R14 ;  /* 0x0000000e170eb220 */ /* 0x000fe20000410000 */
[----:B----4-:R-:W-:Y:S02]  /*0980*/  @!P2 IMAD.U32 R24, R24, 0x10000, RZ ;  /* 0x000100001818a824 */ /* 0x010fe400078e00ff */
[----:B------:R-:W-:Y:S02]  /*0990*/  @!P0 IMAD.IADD R23, R0, 0x1, R11 ;  /* 0x0000000100178824 */ /* 0x000fe400078e020b */
[----:B------:R-:W-:Y:S01]  /*09a0*/  @!P4 IMAD.U32 R27, R27, 0x10000, RZ ;  /* 0x000100001b1bc824 */ /* 0x000fe200078e00ff */
[----:B------:R-:W-:Y:S01]  /*09b0*/  @!P6 SHF.L.U32 R22, R25, 0x10, RZ ;  /* 0x000000101916e819 */ /* 0x000fe200000006ff */
[----:B------:R-:W-:Y:S02]  /*09c0*/  @!P2 FMUL.FTZ R17, R24, R17 ;  /* 0x000000111811a220 */ /* 0x000fe40000410000 */
[----:B------:R-:W-:Y:S01]  /*09d0*/  @!P4 FMUL.FTZ R18, R27, R18 ;  /* 0x000000121b12c220 */ /* 0x000fe20000410000 */
[----:B-1----:R-:W-:-:S04]  /*09e0*/  @!P0 IMAD.WIDE.U32 R12, R23, 0x2, R12 ;  /* 0x00000002170c8825 */ /* 0x002fc800078e000c */
[----:B------:R-:W-:Y:S01]  /*09f0*/  @!P6 FMUL.FTZ R19, R22, R19 ;  /* 0x000000131613e220 */ /* 0x000fe20000410000 */
[----:B------:R-:W-:Y:S01]  /*0a00*/  @!P5 SHF.L.U32 R21, R21, 0x10, RZ ;  /* 0x000000101515d819 */ /* 0x000fe200000006ff */
[----:B------:R-:W-:-:S04]  /*0a10*/  @!P0 VIADD R11, R11, 0x80 ;  /* 0x000000800b0b8836 */ /* 0x000fc80000000000 */
[----:B0-----:R-:W-:Y:S01]  /*0a20*/  @!P5 FMUL.FTZ R20, R21, R20 ;  /* 0x000000141514d220 */ /* 0x001fe20000410000 */
[----:B------:R0:W-:Y:S01]  /*0a30*/  @!P0 STG.E.U16 desc[UR4][R12.64], R10 ;  /* 0x0000000a0c008986 */ /* 0x0001e2000c101504 */
[----:B------:R-:W1:Y:S01]  /*0a40*/  @!P2 FRND.TRUNC R17, R17 ;  /* 0x000000110011a307 */ /* 0x000e62000020d000 */
[----:B------:R-:W-:-:S07]  /*0a50*/  ISETP.GE.AND P0, PT, R11, R2, PT ;  /* 0x000000020b00720c */ /* 0x000fce0003f06270 */
[----:B------:R-:W2:Y:S08]  /*0a60*/  @!P3 FRND.TRUNC R14, R14 ;  /* 0x0000000e000eb307 */ /* 0x000eb0000020d000 */
[----:B------:R-:W4:Y:S08]  /*0a70*/  @!P4 FRND.TRUNC R18, R18 ;  /* 0x000000120012c307 */ /* 0x000f30000020d000 */
[----:B------:R-:W5:Y:S08]  /*0a80*/  @!P6 FRND.TRUNC R19, R19 ;  /* 0x000000130013e307 */ /* 0x000f70000020d000 */
[----:B------:R-:W0:Y:S01]  /*0a90*/  @!P5 FRND.TRUNC R20, R20 ;  /* 0x000000140014d307 */ /* 0x000e22000020d000 */
[----:B---3--:R-:W-:-:S02]  /*0aa0*/  @!P1 F2FP.BF16.F32.PACK_AB R4, RZ, R15 ;  /* 0x0000000fff04923e */ /* 0x008fc400000010ff */
[----:B-1----:R-:W-:Y:S02]  /*0ab0*/  @!P2 F2FP.BF16.F32.PACK_AB R5, RZ, R17 ;  /* 0x00000011ff05a23e */ /* 0x002fe400000010ff */
[----:B--2---:R-:W-:Y:S02]  /*0ac0*/  @!P3 F2FP.BF16.F32.PACK_AB R6, RZ, R14 ;  /* 0x0000000eff06b23e */ /* 0x004fe400000010ff */
        /* <DEDUP_REMOVED lines=16> */
.L_x_9384:
[----:B------:R-:W-:-:S13]  /*0bd0*/  ISETP.GE.AND P0, PT, R11, R2, PT ;  /* 0x000000020b00720c */ /* 0x000fda0003f06270 */
[----:B------:R-:W-:Y:S05]  /*0be0*/  @P0 BRA `(.L_x_9386) ;  /* 0x0000000000300947 */ /* 0x000fea0003800000 */
[----:B0-----:R-:W0:Y:S01]  /*0bf0*/  LDC.64 R12, c[0x0][0x228] ;  /* 0x00008a00ff0c7b82 */ /* 0x001e220000000a00 */
[----:B------:R-:W-:Y:S01]  /*0c00*/  IADD3 R3, R0, R11, RZ ;  /* 0x0000000b00037210 */ /* 0x000fe20007ffe0ff */
[----:B------:R-:W-:-:S04]  /*0c10*/  VIADD R11, R11, 0x80 ;  /* 0x000000800b0b7836 */ /* 0x000fc80000000000 */
[----:B0-----:R-:W-:-:S05]  /*0c20*/  IMAD.WIDE.U32 R12, R3, 0x2, R12 ;  /* 0x00000002030c7825 */ /* 0x001fca00078e000c */
[----:B------:R1:W-:Y:S02]  /*0c30*/  STG.E.U16 desc[UR4][R12.64], R5 ;  /* 0x000000050c007986 */ /* 0x0003e4000c101504 */
.L_x_9385:
[----:B------:R-:W-:-:S13]  /*0c40*/  ISETP.GE.AND P0, PT, R11, R2, PT ;  /* 0x000000020b00720c */ /* 0x000fda0003f06270 */
[----:B------:R-:W-:Y:S05]  /*0c50*/  @P0 BRA `(.L_x_9387) ;  /* 0x0000000000340947 */ /* 0x000fea0003800000 */
[----:B-1----:R-:W1:Y:S01]  /*0c60*/  LDC.64 R4, c[0x0][0x228] ;  /* 0x00008a00ff047b82 */ /* 0x002e620000000a00 */
[----:B0-----:R-:W-:Y:S01]  /*0c70*/  IADD3 R3, R0, R11, RZ ;  /* 0x0000000b00037210 */ /* 0x001fe20007ffe0ff */
[----:B------:R-:W-:-:S04]  /*0c80*/  VIADD R11, R11, 0x80 ;  /* 0x000000800b0b7836 */ /* 0x000fc80000000000 */
[----:B-1----:R-:W-:-:S05]  /*0c90*/  IMAD.WIDE.U32 R4, R3, 0x2, R4 ;  /* 0x0000000203047825 */ /* 0x002fca00078e0004 */
[----:B------:R1:W-:Y:S02]  /*0ca0*/  STG.E.U16 desc[UR4][R4.64], R6 ;  /* 0x0000000604007986 */ /* 0x0003e4000c101504 */
.L_x_9386:
        /* <DEDUP_REMOVED lines=8> */
.L_x_9387:
[----:B------:R-:W-:Y:S05]  /*0d30*/  BSYNC B1 ;  /* 0x0000000000017941 */ /* 0x000fea0003800000 */
.L_x_9383:
[----:B------:R-:W-:-:S13]  /*0d40*/  ISETP.GE.AND P0, PT, R11, R2, PT ;  /* 0x000000020b00720c */ /* 0x000fda0003f06270 */
[----:B-12---:R-:W1:Y:S01]  /*0d50*/  @!P0 LDC.64 R4, c[0x0][0x228] ;  /* 0x00008a00ff048b82 */ /* 0x006e620000000a00 */
[----:B0-----:R-:W-:Y:S01]  /*0d60*/  @!P0 IADD3 R3, R0, R11, RZ ;  /* 0x0000000b00038210 */ /* 0x001fe20007ffe0ff */
[----:B------:R-:W-:-:S04]  /*0d70*/  @!P0 VIADD R11, R11, 0x80 ;  /* 0x000000800b0b8836 */ /* 0x000fc80000000000 */
[----:B-1----:R-:W-:-:S05]  /*0d80*/  @!P0 IMAD.WIDE.U32 R4, R3, 0x2, R4 ;  /* 0x0000000203048825 */ /* 0x002fca00078e0004 */
[----:B------:R2:W-:Y:S02]  /*0d90*/  @!P0 STG.E.U16 desc[UR4][R4.64], R8 ;  /* 0x0000000804008986 */ /* 0x0005e4000c101504 */
.L_x_9388:
[----:B------:R-:W-:Y:S05]  /*0da0*/  BSYNC B0 ;  /* 0x0000000000007941 */ /* 0x000fea0003800000 */
.L_x_9382:
        /* <DEDUP_REMOVED lines=8> */
.L_x_9389:
        /* <DEDUP_REMOVED lines=13> */
.L_x_22848:


//--------------------- .text._ZN2at6native29vectorized_elementwise_kernelILi4EZZZNS0_15binary_internal21div_trunc_kernel_cudaERNS_18TensorIteratorBaseEENKUlvE0_clEvENKUlvE2_clEvEUlN3c108BFloat16EE_St5arrayIPcLm2EEEEviT0_T1_ --------------------------
	.section	.text._ZN2at6native29vectorized_elementwise_kernelILi4EZZZNS0_15binary_internal21div_trunc_kernel_cudaERNS_18TensorIteratorBaseEENKUlvE0_clEvENKUlvE2_clEvEUlN3c108BFloat16EE_St5arrayIPcLm2EEEEviT0_T1_,"ax",@progbits
	.align	128
        .global         _ZN2at6native29vectorized_elementwise_kernelILi4EZZZNS0_15binary_internal21div_trunc_kernel_cudaERNS_18TensorIteratorBaseEENKUlvE0_clEvENKUlvE2_clEvEUlN3c108BFloat16EE_St5arrayIPcLm2EEEEviT0_T1_
        .type           _ZN2at6native29vectorized_elementwise_kernelILi4EZZZNS0_15binary_internal21div_trunc_kernel_cudaERNS_18TensorIteratorBaseEENKUlvE0_clEvENKUlvE2_clEvEUlN3c108BFloat16EE_St5arrayIPcLm2EEEEviT0_T1_,@function
        .size           _ZN2at6native29vectorized_elementwise_kernelILi4EZZZNS0_15binary_internal21div_trunc_kernel_cudaERNS_18TensorIteratorBaseEENKUlvE0_clEvENKUlvE2_clEvEUlN3c108BFloat16EE_St5arrayIPcLm2EEEEviT0_T1_,(.L_x_22849 - _ZN2at6native29vectorized_elementwise_kernelILi4EZZZNS0_15binary_internal21div_trunc_kernel_cudaERNS_18TensorIteratorBaseEENKUlvE0_clEvENKUlvE2_clEvEUlN3c108BFloat16EE_St5arrayIPcLm2EEEEviT0_T1_)
        .other          _ZN2at6native29vectorized_elementwise_kernelILi4EZZZNS0_15binary_internal21div_trunc_kernel_cudaERNS_18TensorIteratorBaseEENKUlvE0_clEvENKUlvE2_clEvEUlN3c108BFloat16EE_St5arrayIPcLm2EEEEviT0_T1_,@"STO_CUDA_ENTRY STV_DEFAULT"
_ZN2at6native29vectorized_elementwise_kernelILi4EZZZNS0_15binary_internal21div_trunc_kernel_cudaERNS_18TensorIteratorBaseEENKUlvE0_clEvENKUlvE2_clEvEUlN3c108BFloat16EE_St5arrayIPcLm2EEEEviT0_T1_:
.text._ZN2at6native29vectorized_elementwise_kernelILi4EZZZNS0_15binary_internal21div_trunc_kernel_cudaERNS_18TensorIteratorBaseEENKUlvE0_clEvENKUlvE2_clEvEUlN3c108BFloat16EE_St5arrayIPcLm2EEEEviT0_T1_:
        /* <DEDUP_REMOVED lines=14> */
[----:B------:R-:W3:Y:S01]  /*00e0*/  LDG.E.64 R4, desc[UR4][R10.64+0x400] ;  /* 0x000400040a047981 */ /* 0x000ee2000c1e1b00 */
[C---:B--2---:R-:W-:Y:S01]  /*00f0*/  IMAD.U32 R3, R6.reuse, 0x10000, RZ ;  /* 0x0001000006037824 */ /* 0x044fe200078e00ff */
[----:B------:R-:W-:Y:S02]  /*0100*/  PRMT R6, R6, 0x7632, R6 ;  /* 0x0000763206067816 */ /* 0x000fe40000000006 */
[----:B------:R-:W-:Y:S01]  /*0110*/  SHF.L.U32 R8, R7, 0x10, RZ ;  /* 0x0000001007087819 */ /* 0x000fe200000006ff */
[----:B---3--:R-:W-:Y:S01]  /*0120*/  IMAD.U32 R9, R4, 0x10000, RZ ;  /* 0x0001000004097824 */ /* 0x008fe200078e00ff */
[----:B------:R-:W-:Y:S01]  /*0130*/  SHF.L.U32 R6, R6, 0x10, RZ ;  /* 0x0000001006067819 */ /* 0x000fe200000006ff */
[----:B------:R-:W-:Y:S01]  /*0140*/  IMAD.U32 R12, R5, 0x10000, RZ ;  /* 0x00010000050c7824 */ /* 0x000fe200078e00ff */
[----:B------:R-:W-:Y:S01]  /*0150*/  PRMT R4, R7, 0x7632, R4 ;  /* 0x0000763207047816 */ /* 0x000fe20000000004 */
[----:B------:R-:W-:Y:S01]  /*0160*/  FMUL.FTZ R3, R3, UR6 ;  /* 0x0000000603037c20 */ /* 0x000fe20008410000 */
[----:B------:R-:W-:Y:S01]  /*0170*/  PRMT R5, R5, 0x7632, R5 ;  /* 0x0000763205057816 */ /* 0x000fe20000000005 */
[----:B------:R-:W-:Y:S01]  /*0180*/  FMUL.FTZ R11, R6, UR6 ;  /* 0x00000006060b7c20 */ /* 0x000fe20008410000 */
[----:B------:R-:W-:Y:S01]  /*0190*/  FMUL.FTZ R8, R8, UR6 ;  /* 0x0000000608087c20 */ /* 0x000fe20008410000 */
[----:B------:R-:W0:Y:S01]  /*01a0*/  LDC.64 R6, c[0x0][0x228] ;  /* 0x00008a00ff067b82 */ /* 0x000e220000000a00 */
[C---:B------:R-:W-:Y:S01]  /*01b0*/  IMAD.U32 R13, R4.reuse, 0x10000, RZ ;  /* 0x00010000040d7824 */ /* 0x040fe200078e00ff */
[----:B------:R-:W-:Y:S01]  /*01c0*/  PRMT R4, R4, 0x7632, R4 ;  /* 0x0000763204047816 */ /* 0x000fe20000000004 */
[----:B------:R-:W-:Y:S01]  /*01d0*/  FMUL.FTZ R9, R9, UR6 ;  /* 0x0000000609097c20 */ /* 0x000fe20008410000 */
[----:B------:R-:W-:Y:S01]  /*01e0*/  SHF.L.U32 R5, R5, 0x10, RZ ;  /* 0x0000001005057819 */ /* 0x000fe200000006ff */
[----:B------:R-:W-:Y:S01]  /*01f0*/  FMUL.FTZ R13, R13, UR6 ;  /* 0x000000060d0d7c20 */ /* 0x000fe20008410000 */
[----:B------:R-:W-:Y:S01]  /*0200*/  FMUL.FTZ R10, R12, UR6 ;  /* 0x000000060c0a7c20 */ /* 0x000fe20008410000 */
[----:B------:R-:W-:Y:S01]  /*0210*/  IMAD.U32 R4, R4, 0x10000, RZ ;  /* 0x0001000004047824 */ /* 0x000fe200078e00ff */
[----:B------:R-:W-:Y:S01]  /*0220*/  FRND.TRUNC R3, R3 ;  /* 0x0000000300037307 */ /* 0x000fe2000020d000 */
[----:B------:R-:W-:-:S02]  /*0230*/  FMUL.FTZ R5, R5, UR6 ;  /* 0x0000000605057c20 */ /* 0x000fc40008410000 */
[----:B------:R-:W-:-:S05]  /*0240*/  FMUL.FTZ R4, R4, UR6 ;  /* 0x0000000604047c20 */ /* 0x000fca0008410000 */
[----:B------:R-:W1:Y:S08]  /*0250*/  FRND.TRUNC R12, R11 ;  /* 0x0000000b000c7307 */ /* 0x000e70000020d000 */
[----:B------:R-:W-:Y:S01]  /*0260*/  FRND.TRUNC R8, R8 ;  /* 0x0000000800087307 */ /* 0x000fe2000020d000 */
[----:B0-----:R-:W-:-:S04]  /*0270*/  IMAD.WIDE.U32 R6, R0, 0x2, R6 ;  /* 0x0000000200067825 */ /* 0x001fc800078e0006 */
[----:B------:R-:W-:-:S03]  /*0280*/  IMAD.WIDE R6, R2, 0x8, R6 ;  /* 0x0000000802067825 */ /* 0x000fc600078e0206 */
[----:B------:R-:W0:Y:S01]  /*0290*/  FRND.TRUNC R13, R13 ;  /* 0x0000000d000d7307 */ /* 0x000e22000020d000 */
[----:B-1----:R-:W-:-:S07]  /*02a0*/  F2FP.BF16.F32.PACK_AB R2, R12, R3 ;  /* 0x000000030c02723e */ /* 0x002fce00000010ff */
[----:B------:R-:W-:Y:S01]  /*02b0*/  FRND.TRUNC R9, R9 ;  /* 0x0000000900097307 */ /* 0x000fe2000020d000 */
[----:B0-----:R-:W-:-:S07]  /*02c0*/  F2FP.BF16.F32.PACK_AB R3, R13, R8 ;  /* 0x000000080d03723e */ /* 0x001fce00000010ff */
[----:B------:R-:W0:Y:S01]  /*02d0*/  FRND.TRUNC R4, R4 ;  /* 0x0000000400047307 */ /* 0x000e22000020d000 */
[----:B------:R-:W-:Y:S07]  /*02e0*/  STG.E.64 desc[UR4][R6.64], R2 ;  /* 0x0000000206007986 */ /* 0x000fee000c101b04 */
[----:B------:R-:W-:Y:S01]  /*02f0*/  FRND.TRUNC R10, R10 ;  /* 0x0000000a000a7307 */ /* 0x000fe2000020d000 */
[----:B0-----:R-:W-:-:S07]  /*0300*/  F2FP.BF16.F32.PACK_AB R8, R4, R9 ;  /* 0x000000090408723e */ /* 0x001fce00000010ff */
[----:B------:R-:W0:Y:S02]  /*0310*/  FRND.TRUNC R5, R5 ;  /* 0x0000000500057307 */ /* 0x000e24000020d000 */
[----:B0-----:R-:W-:-:S05]  /*0320*/  F2FP.BF16.F32.PACK_AB R9, R5, R10 ;  /* 0x0000000a0509723e */ /* 0x001fca00000010ff */
[----:B------:R-:W-:Y:S01]  /*0330*/  STG.E.64 desc[UR4][R6.64+0x400], R8 ;  /* 0x0004000806007986 */ /* 0x000fe2000c101b04 */
[----:B------:R-:W-:Y:S05]  /*0340*/  EXIT ;  /* 0x000000000000794d */ /* 0x000fea0003800000 */
.L_x_9390:
        /* <DEDUP_REMOVED lines=132> */
.L_x_9393:
[----:B------:R-:W-:-:S13]  /*0b90*/  ISETP.GE.AND P0, PT, R11, R2, PT ;  /* 0x000000020b00720c */ /* 0x000fda0003f06270 */
[----:B------:R-:W-:Y:S05]  /*0ba0*/  @P0 BRA `(.L_x_9395) ;  /* 0x0000000000300947 */ /* 0x000fea0003800000 */
[----:B0-----:R-:W0:Y:S01]  /*0bb0*/  LDC.64 R12, c[0x0][0x228] ;  /* 0x00008a00ff0c7b82 */ /* 0x001e220000000a00 */
[----:B------:R-:W-:Y:S01]  /*0bc0*/  IADD3 R3, R0, R11, RZ ;  /* 0x0000000b00037210 */ /* 0x000fe20007ffe0ff */
[----:B------:R-:W-:-:S04]  /*0bd0*/  VIADD R11, R11, 0x80 ;  /* 0x000000800b0b7836 */ /* 0x000fc80000000000 */
[----:B0-----:R-:W-:-:S05]  /*0be0*/  IMAD.WIDE.U32 R12, R3, 0x2, R12 ;  /* 0x00000002030c7825 */ /* 0x001fca00078e000c */
[----:B------:R1:W-:Y:S02]  /*0bf0*/  STG.E.U16 desc[UR4][R12.64], R5 ;  /* 0x000000050c007986 */ /* 0x0003e4000c101504 */
.L_x_9394:
[----:B------:R-:W-:-:S13]  /*0c00*/  ISETP.GE.AND P0, PT, R11, R2, PT ;  /* 0x000000020b00720c */ /* 0x000fda0003f06270 */
[----:B------:R-:W-:Y:S05]  /*0c10*/  @P0 BRA `(.L_x_9396) ;  /* 0x0000000000340947 */ /* 0x000fea0003800000 */
[----:B-1----:R-:W1:Y:S01]  /*0c20*/  LDC.64 R4, c[0x0][0x228] ;  /* 0x00008a00ff047b82 */ /* 0x002e620000000a00 */
[----:B0-----:R-:W-:Y:S01]  /*0c30*/  IADD3 R3, R0, R11, RZ ;  /* 0x0000000b00037210 */ /* 0x001fe20007ffe0ff */
[----:B------:R-:W-:-:S04]  /*0c40*/  VIADD R11, R11, 0x80 ;  /* 0x000000800b0b7836 */ /* 0x000fc80000000000 */
[----:B-1----:R-:W-:-:S05]  /*0c50*/  IMAD.WIDE.U32 R4, R3, 0x2, R4 ;  /* 0x0000000203047825 */ /* 0x002fca00078e0004 */
[----:B------:R1:W-:Y:S02]  /*0c60*/  STG.E.U16 desc[UR4][R4.64], R6 ;  /* 0x0000000604007986 */ /* 0x0003e4000c101504 */
.L_x_9395:
        /* <DEDUP_REMOVED lines=8> */
.L_x_9396:
[----:B------:R-:W-:Y:S05]  /*0cf0*/  BSYNC B1 ;  /* 0x0000000000017941 */ /* 0x000fea0003800000 */
.L_x_9392:
[----:B------:R-:W-:-:S13]  /*0d00*/  ISETP.GE.AND P0, PT, R11, R2, PT ;  /* 0x000000020b00720c */ /* 0x000fda0003f06270 */
[----:B-12---:R-:W1:Y:S01]  /*0d10*/  @!P0 LDC.64 R4, c[0x0][0x228] ;  /* 0x00008a00ff048b82 */ /* 0x006e620000000a00 */
[----:B0-----:R-:W-:Y:S01]  /*0d20*/  @!P0 IADD3 R3, R0, R11, RZ ;  /* 0x0000000b00038210 */ /* 0x001fe20007ffe0ff */
[----:B------:R-:W-:-:S04]  /*0d30*/  @!P0 VIADD R11, R11, 0x80 ;  /* 0x000000800b0b8836 */ /* 0x000fc80000000000 */
[----:B-1----:R-:W-:-:S05]  /*0d40*/  @!P0 IMAD.WIDE.U32 R4, R3, 0x2, R4 ;  /* 0x0000000203048825 */ /* 0x002fca00078e0004 */
[----:B------:R2:W-:Y:S02]  /*0d50*/  @!P0 STG.E.U16 desc[UR4][R4.64], R8 ;  /* 0x0000000804008986 */ /* 0x0005e4000c101504 */
.L_x_9397:
[----:B------:R-:W-:Y:S05]  /*0d60*/  BSYNC B0 ;  /* 0x0000000000007941 */ /* 0x000fea0003800000 */
.L_x_9391:
        /* <DEDUP_REMOVED lines=8> */
.L_x_9398:
        /* <DEDUP_REMOVED lines=9> */
.L_x_22849:


//--------------------- .text._ZN2at6native29vectorized_elementwise_kernelILi8EZZZNS0_15binary_internal21div_trunc_kernel_cudaERNS_18TensorIteratorBaseEENKUlvE0_clEvENKUlvE2_clEvEUlN3c108BFloat16EE_St5arrayIPcLm2EEEEviT0_T1_ --------------------------
	.section	.text._ZN2at6native29vectorized_elementwise_kernelILi8EZZZNS0_15binary_internal21div_trunc_kernel_cudaERNS_18TensorIteratorBaseEENKUlvE0_clEvENKUlvE2_clEvEUlN3c108BFloat16EE_St5arrayIPcLm2EEEEviT0_T1_,"ax",@progbits
	.align	128
        .global         _ZN2at6native29vectorized_elementwise_kernelILi8EZZZNS0_15binary_internal21div_trunc_kernel_cudaERNS_18TensorIteratorBaseEENKUlvE0_clEvENKUlvE2_clEvEUlN3c108BFloat16EE_St5arrayIPcLm2EEEEviT0_T1_
        .type           _ZN2at6native29vectorized_elementwise_kernelILi8EZZZNS0_15binary_internal21div_trunc_kernel_cudaERNS_18TensorIteratorBaseEENKUlvE0_clEvENKUlvE2_clEvEUlN3c108BFloat16EE_St5arrayIPcLm2EEEEviT0_T1_,@function
        .size           _ZN2at6native29vectorized_elementwise_kernelILi8EZZZNS0_15binary_internal21div_trunc_kernel_cudaERNS_18TensorIteratorBaseEENKUlvE0_clEvENKUlvE2_clEvEUlN3c108BFloat16EE_St5arrayIPcLm2EEEEviT0_T1_,(.L_x_22850 - _ZN2at6native29vectorized_elementwise_kernelILi8EZZZNS0_15binary_internal21div_trunc_kernel_cudaERNS_18TensorIteratorBaseEENKUlvE0_clEvENKUlvE2_clEvEUlN3c108BFloat16EE_St5arrayIPcLm2EEEEviT0_T1_)
        .other          _ZN2at6native29vectorized_elementwise_kernelILi8EZZZNS0_15binary_internal21div_trunc_kernel_cudaERNS_18TensorIteratorBaseEENKUlvE0_clEvENKUlvE2_clEvEUlN3c108BFloat16EE_St5arrayIPcLm2EEEEviT0_T1_,@"STO_CUDA_ENTRY STV_DEFAULT"
_ZN2at6native29vectorized_elementwise_kernelILi8EZZZNS0_15binary_internal21div_trunc_kernel_cudaERNS_18TensorIteratorBaseEENKUlvE0_clEvENKUlvE2_clEvEUlN3c108BFloat16EE_St5arrayIPcLm2EEEEviT0_T1_:
.text._ZN2at6native29vectorized_elementwise_kernelILi8EZZZNS0_15binary_internal21div_trunc_kernel_cudaERNS_18TensorIteratorBaseEENKUlvE0_clEvENKUlvE2_clEvEUlN3c108BFloat16EE_St5arrayIPcLm2EEEEviT0_T1_:
        /* <DEDUP_REMOVED lines=12> */
[----:B0-----:R-:W-:-:S06]  /*00c0*/  IMAD.WIDE.U32 R4, R2, 0x10, R4 ;  /* 0x0000001002047825 */ /* 0x001fcc00078e0004 */
[----:B------:R-:W2:Y:S02]  /*00d0*/  LDG.E.128 R4, desc[UR4][R4.64] ;  /* 0x0000000404047981 */ /* 0x000ea4000c1e1d00 */
[C---:B--2---:R-:W-:Y:S01]  /*00e0*/  IMAD.U32 R3, R4.reuse, 0x10000, RZ ;  /* 0x0001000004037824 */ /* 0x044fe200078e00ff */
[----:B------:R-:W-:Y:S01]  /*00f0*/  PRMT R4, R4, 0x7632, R4 ;  /* 0x0000763204047816 */ /* 0x000fe20000000004 */
[----:B------:R-:W-:Y:S01]  /*0100*/  IMAD.U32 R9, R6, 0x10000, RZ ;  /* 0x0001000006097824 */ /* 0x000fe200078e00ff */
[----:B------:R-:W-:Y:S01]  /*0110*/  PRMT R6, R5, 0x7632, R6 ;  /* 0x0000763205067816 */ /* 0x000fe20000000006 */
[----:B------:R-:W-:Y:S01]  /*0120*/  IMAD.U32 R10, R7, 0x10000, RZ ;  /* 0x00010000070a7824 */ /* 0x000fe200078e00ff */
[----:B------:R-:W-:Y:S01]  /*0130*/  SHF.L.U32 R4, R4, 0x10, RZ ;  /* 0x0000001004047819 */ /* 0x000fe200000006ff */
[----:B------:R-:W-:Y:S01]  /*0140*/  FMUL.FTZ R3, R3, UR6 ;  /* 0x0000000603037c20 */ /* 0x000fe20008410000 */
[----:B------:R-:W-:Y:S01]  /*0150*/  SHF.L.U32 R8, R5, 0x10, RZ ;  /* 0x0000001005087819 */ /* 0x000fe200000006ff */
[C---:B------:R-:W-:Y:S01]  /*0160*/  IMAD.U32 R12, R6.reuse, 0x10000, RZ ;  /* 0x00010000060c7824 */ /* 0x040fe200078e00ff */
[----:B------:R-:W-:Y:S01]  /*0170*/  PRMT R6, R6, 0x7632, R6 ;  /* 0x0000763206067816 */ /* 0x000fe20000000006 */
[----:B------:R-:W-:Y:S01]  /*0180*/  FMUL.FTZ R11, R4, UR6 ;  /* 0x00000006040b7c20 */ /* 0x000fe20008410000 */
[----:B------:R-:W-:Y:S01]  /*0190*/  PRMT R7, R7, 0x7632, R7 ;  /* 0x0000763207077816 */ /* 0x000fe20000000007 */
[----:B------:R-:W0:Y:S01]  /*01a0*/  LDC.64 R4, c[0x0][0x228] ;  /* 0x00008a00ff047b82 */ /* 0x000e220000000a00 */
[----:B------:R-:W-:Y:S01]  /*01b0*/  FMUL.FTZ R8, R8, UR6 ;  /* 0x0000000608087c20 */ /* 0x000fe20008410000 */
[----:B------:R-:W-:Y:S01]  /*01c0*/  IMAD.U32 R6, R6, 0x10000, RZ ;  /* 0x0001000006067824 */ /* 0x000fe200078e00ff */
[----:B------:R-:W-:Y:S01]  /*01d0*/  SHF.L.U32 R7, R7, 0x10, RZ ;  /* 0x0000001007077819 */ /* 0x000fe200000006ff */
[----:B------:R-:W-:Y:S01]  /*01e0*/  FMUL.FTZ R9, R9, UR6 ;  /* 0x0000000609097c20 */ /* 0x000fe20008410000 */
[----:B------:R-:W-:Y:S01]  /*01f0*/  FMUL.FTZ R10, R10, UR6 ;  /* 0x000000060a0a7c20 */ /* 0x000fe20008410000 */
[----:B------:R-:W-:Y:S01]  /*0200*/  FMUL.FTZ R15, R12, UR6 ;  /* 0x000000060c0f7c20 */ /* 0x000fe20008410000 */
[----:B------:R-:W-:Y:S01]  /*0210*/  FMUL.FTZ R16, R6, UR6 ;  /* 0x0000000606107c20 */ /* 0x000fe20008410000 */
[----:B------:R-:W-:Y:S01]  /*0220*/  FMUL.FTZ R17, R7, UR6 ;  /* 0x0000000607117c20 */ /* 0x000fe20008410000 */
[----:B------:R-:W-:Y:S08]  /*0230*/  FRND.TRUNC R3, R3 ;  /* 0x0000000300037307 */ /* 0x000ff0000020d000 */
        /* <DEDUP_REMOVED lines=9> */
[----:B-1----:R-:W-:-:S07]  /*02d0*/  F2FP.BF16.F32.PACK_AB R5, R15, R8 ;  /* 0x000000080f05723e */ /* 0x002fce00000010ff */
[----:B------:R-:W1:Y:S01]  /*02e0*/  FRND.TRUNC R7, R17 ;  /* 0x0000001100077307 */ /* 0x000e62000020d000 */
[----:B0-----:R-:W-:Y:S02]  /*02f0*/  F2FP.BF16.F32.PACK_AB R6, R6, R9 ;  /* 0x000000090606723e */ /* 0x001fe400000010ff */
[----:B-1----:R-:W-:-:S05]  /*0300*/  F2FP.BF16.F32.PACK_AB R7, R7, R10 ;  /* 0x0000000a0707723e */ /* 0x002fca00000010ff */
[----:B------:R-:W-:Y:S01]  /*0310*/  STG.E.128 desc[UR4][R12.64], R4 ;  /* 0x000000040c007986 */ /* 0x000fe2000c101d04 */
[----:B------:R-:W-:Y:S05]  /*0320*/  EXIT ;  /* 0x000000000000794d */ /* 0x000fea0003800000 */
.L_x_9399:
        /* <DEDUP_REMOVED lines=132> */
.L_x_9402:
[----:B------:R-:W-:-:S13]  /*0b70*/  ISETP.GE.AND P0, PT, R11, R2, PT ;  /* 0x000000020b00720c */ /* 0x000fda0003f06270 */
[----:B------:R-:W-:Y:S05]  /*0b80*/  @P0 BRA `(.L_x_9404) ;  /* 0x0000000000300947 */ /* 0x000fea0003800000 */
[----:B0-----:R-:W0:Y:S01]  /*0b90*/  LDC.64 R12, c[0x0][0x228] ;  /* 0x00008a00ff0c7b82 */ /* 0x001e220000000a00 */
[----:B------:R-:W-:Y:S01]  /*0ba0*/  IADD3 R3, R0, R11, RZ ;  /* 0x0000000b00037210 */ /* 0x000fe20007ffe0ff */
[----:B------:R-:W-:-:S04]  /*0bb0*/  VIADD R11, R11, 0x80 ;  /* 0x000000800b0b7836 */ /* 0x000fc80000000000 */
[----:B0-----:R-:W-:-:S05]  /*0bc0*/  IMAD.WIDE.U32 R12, R3, 0x2, R12 ;  /* 0x00000002030c7825 */ /* 0x001fca00078e000c */
[----:B------:R1:W-:Y:S02]  /*0bd0*/  STG.E.U16 desc[UR4][R12.64], R5 ;  /* 0x000000050c007986 */ /* 0x0003e4000c101504 */
.L_x_9403:
[----:B------:R-:W-:-:S13]  /*0be0*/  ISETP.GE.AND P0, PT, R11, R2, PT ;  /* 0x000000020b00720c */ /* 0x000fda0003f06270 */
[----:B------:R-:W-:Y:S05]  /*0bf0*/  @P0 BRA `(.L_x_9405) ;  /* 0x0000000000340947 */ /* 0x000fea0003800000 */
[----:B-1----:R-:W1:Y:S01]  /*0c00*/  LDC.64 R4, c[0x0][0x228] ;  /* 0x00008a00ff047b82 */ /* 0x002e620000000a00 */
[----:B0-----:R-:W-:Y:S01]  /*0c10*/  IADD3 R3, R0, R11, RZ ;  /* 0x0000000b00037210 */ /* 0x001fe20007ffe0ff */
[----:B------:R-:W-:-:S04]  /*0c20*/  VIADD R11, R11, 0x80 ;  /* 0x000000800b0b7836 */ /* 0x000fc80000000000 */
[----:B-1----:R-:W-:-:S05]  /*0c30*/  IMAD.WIDE.U32 R4, R3, 0x2, R4 ;  /* 0x0000000203047825 */ /* 0x002fca00078e0004 */
[----:B------:R1:W-:Y:S02]  /*0c40*/  STG.E.U16 desc[UR4][R4.64], R6 ;  /* 0x0000000604007986 */ /* 0x0003e4000c101504 */
.L_x_9404:
        /* <DEDUP_REMOVED lines=8> */
.L_x_9405:
[----:B------:R-:W-:Y:S05]  /*0cd0*/  BSYNC B1 ;  /* 0x0000000000017941 */ /* 0x000fea0003800000 */
.L_x_9401:
[----:B------:R-:W-:-:S13]  /*0ce0*/  ISETP.GE.AND P0, PT, R11, R2, PT ;  /* 0x000000020b00720c */ /* 0x000fda0003f06270 */
[----:B-12---:R-:W1:Y:S01]  /*0cf0*/  @!P0 LDC.64 R4, c[0x0][0x228] ;  /* 0x00008a00ff048b82 */ /* 0x006e620000000a00 */
[----:B0-----:R-:W-:Y:S01]  /*0d00*/  @!P0 IADD3 R3, R0, R11, RZ ;  /* 0x0000000b00038210 */ /* 0x001fe20007ffe0ff */
[----:B------:R-:W-:-:S04]  /*0d10*/  @!P0 VIADD R11, R11, 0x80 ;  /* 0x000000800b0b8836 */ /* 0x000fc80000000000 */
[----:B-1----:R-:W-:-:S05]  /*0d20*/  @!P0 IMAD.WIDE.U32 R4, R3, 0x2, R4 ;  /* 0x0000000203048825 */ /* 0x002fca00078e0004 */
[----:B------:R2:W-:Y:S02]  /*0d30*/  @!P0 STG.E.U16 desc[UR4][R4.64], R8 ;  /* 0x0000000804008986 */ /* 0x0005e4000c101504 */
.L_x_9406:
[----:B------:R-:W-:Y:S05]  /*0d40*/  BSYNC B0 ;  /* 0x0000000000007941 */ /* 0x000fea0003800000 */
.L_x_9400:
        /* <DEDUP_REMOVED lines=8> */
.L_x_9407:
        /* <DEDUP_REMOVED lines=11> */
.L_x_22850:


//--------------------- .text._ZN2at6native18elementwise_kernelILi128ELi4EZNS0_15gpu_kernel_implIZZZNS0_15binary_internal21div_trunc_kernel_cudaERNS_18TensorIteratorBaseEENKUlvE0_clEvENKUlvE1_clEvEUlN3c104HalfEE_EEvS5_RKT_EUliE_EEviT1_ --------------------------
	.section	.text._ZN2at6native18elementwise_kernelILi128ELi4EZNS0_15gpu_kernel_implIZZZNS0_15binary_internal21div_trunc_kernel_cudaERNS_18TensorIteratorBaseEENKUlvE0_clEvENKUlvE1_clEvEUlN3c104HalfEE_EEvS5_RKT_EUliE_EEviT1_,"ax",@progbits
	.align	128
        .global         _ZN2at6native18elementwise_kernelILi128ELi4EZNS0_15gpu_kernel_implIZZZNS0_15binary_internal21div_trunc_kernel_cudaERNS_18TensorIteratorBaseEENKUlvE0_clEvENKUlvE1_clEvEUlN3c104HalfEE_EEvS5_RKT_EUliE_EEviT1_
        .type           _ZN2at6native18elementwise_kernelILi128ELi4EZNS0_15gpu_kernel_implIZZZNS0_15binary_internal21div_trunc_kernel_cudaERNS_18TensorIteratorBaseEENKUlvE0_clEvENKUlvE1_clEvEUlN3c104HalfEE_EEvS5_RKT_EUliE_EEviT1_,@function
        .size           _ZN2at6native18elementwise_kernelILi128ELi4EZNS0_15gpu_kernel_implIZZZNS0_15binary_internal21div_trunc_kernel_cudaERNS_18TensorIteratorBaseEENKUlvE0_clEvENKUlvE1_clEvEUlN3c104HalfEE_EEvS5_RKT_EUliE_EEviT1_,(.L_x_22851 - _ZN2at6native18elementwise_kernelILi128ELi4EZNS0_15gpu_kernel_implIZZZNS0_15binary_internal21div_trunc_kernel_cudaERNS_18TensorIteratorBaseEENKUlvE0_clEvENKUlvE1_clEvEUlN3c104HalfEE_EEvS5_RKT_EUliE_EEviT1_)
        .other          _ZN2at6native18elementwise_kernelILi128ELi4EZNS0_15gpu_kernel_implIZZZNS0_15binary_internal21div_trunc_kernel_cudaERNS_18TensorIteratorBaseEENKUlvE0_clEvENKUlvE1_clEvEUlN3c104HalfEE_EEvS5_RKT_EUliE_EEviT1_,@"STO_CUDA_ENTRY STV_DEFAULT"
_ZN2at6native18elementwise_kernelILi128ELi4EZNS0_15gpu_kernel_implIZZZNS0_15binary_internal21div_trunc_kernel_cudaERNS_18TensorIteratorBaseEENKUlvE0_clEvENKUlvE1_clEvEUlN3c104HalfEE_EEvS5_RKT_EUliE_EEviT1_:
.text._ZN2at6native18elementwise_kernelILi128ELi4EZNS0_15gpu_kernel_implIZZZNS0_15binary_internal21div_trunc_kernel_cudaERNS_18TensorIteratorBaseEENKUlvE0_clEvENKUlvE1_clEvEUlN3c104HalfEE_EEvS5_RKT_EUliE_EEviT1_:
        /* <DEDUP_REMOVED lines=314> */
.L_x_9410:
        /* <DEDUP_REMOVED lines=22> */
.L_x_9414:
[----:B------:R-:W2:Y:S02]  /*1500*/  LDG.E.U8 R2, desc[UR36][R2.64] ;  /* 0x0000002402027981 */ /* 0x000ea4000c1e1100 */
[----:B--2---:R-:W-:-:S04]  /*1510*/  I2FP.F32.U32 R0, R2 ;  /* 0x0000000200007245 */ /* 0x004fc80000201000 */
[----:B------:R-:W-:Y:S01]  /*1520*/  F2FP.F16.F32.PACK_AB R0, RZ, R0 ;  /* 0x00000000ff00723e */ /* 0x000fe200000000ff */
[----:B------:R-:W-:Y:S06]  /*1530*/  BRA `(.L_x_9416) ;  /* 0x0000000c00887947 */ /* 0x000fec0003800000 */
.L_x_9413:
        /* <DEDUP_REMOVED lines=10> */
.L_x_9418:
[----:B------:R-:W2:Y:S02]  /*15e0*/  LDG.E R2, desc[UR36][R2.64] ;  /* 0x0000002402027981 */ /* 0x000ea4000c1e1900 */
[----:B--2---:R-:W-:-:S04]  /*15f0*/  I2FP.F32.S32 R0, R2 ;  /* 0x0000000200007245 */ /* 0x004fc80000201400 */
[----:B------:R-:W-:Y:S01]  /*1600*/  F2FP.F16.F32.PACK_AB R0, RZ, R0 ;  /* 0x00000000ff00723e */ /* 0x000fe200000000ff */
[----:B------:R-:W-:Y:S06]  /*1610*/  BRA `(.L_x_9416) ;  /* 0x0000000c00507947 */ /* 0x000fec0003800000 */
.L_x_9417:
[----:B------:R-:W2:Y:S02]  /*1620*/  LDG.E.U16 R2, desc[UR36][R2.64] ;  /* 0x0000002402027981 */ /* 0x000ea4000c1e1500 */
[----:B--2---:R-:W0:Y:S02]  /*1630*/  I2F.S16 R0, R2 ;  /* 0x0000000200007306 */ /* 0x004e240000101400 */
[----:B0-----:R-:W-:Y:S01]  /*1640*/  F2FP.F16.F32.PACK_AB R0, RZ, R0 ;  /* 0x00000000ff00723e */ /* 0x001fe200000000ff */
[----:B------:R-:W-:Y:S06]  /*1650*/  BRA `(.L_x_9416) ;  /* 0x0000000c00407947 */ /* 0x000fec0003800000 */
.L_x_9412:
        /* <DEDUP_REMOVED lines=9> */
.L_x_9420:
[----:B------:R0:W5:Y:S01]  /*16f0*/  LDG.E.U16 R0, desc[UR36][R2.64] ;  /* 0x0000002402007981 */ /* 0x000162000c1e1500 */
[----:B------:R-:W-:Y:S05]  /*1700*/  BRA `(.L_x_9416) ;  /* 0x0000000c00147947 */ /* 0x000fea0003800000 */
.L_x_9419:
        /* <DEDUP_REMOVED lines=9> */
.L_x_9422:
[----:B------:R1:W5:Y:S01]  /*17a0*/  LDG.E.U16 R0, desc[UR36][R2.64] ;  /* 0x0000002402007981 */ /* 0x000362000c1e1500 */
[----:B------:R-:W-:Y:S05]  /*17b0*/  BRA `(.L_x_9416) ;  /* 0x0000000800e87947 */ /* 0x000fea0003800000 */
.L_x_9421:
        /* <DEDUP_REMOVED lines=8> */
.L_x_9411:
        /* <DEDUP_REMOVED lines=13> */
.L_x_9425:
        /* <DEDUP_REMOVED lines=8> */
.L_x_9424:
        /* <DEDUP_REMOVED lines=28> */
.L_x_9427:
        /* <DEDUP_REMOVED lines=15> */
.L_x_9426:
[----:B------:R-:W2:Y:S02]  /*1c40*/  LDG.E.U16 R0, desc[UR36][R2.64] ;  /* 0x0000002402007981 */ /* 0x000ea4000c1e1500 */
[----:B--2---:R-:W-:-:S05]  /*1c50*/  IMAD.U32 R0, R0, 0x10000, RZ ;  /* 0x0001000000007824 */ /* 0x004fca00078e00ff */
[----:B------:R-:W-:Y:S01]  /*1c60*/  F2FP.F16.F32.PACK_AB R0, RZ, R0 ;  /* 0x00000000ff00723e */ /* 0x000fe200000000ff */
[----:B------:R-:W-:Y:S06]  /*1c70*/  BRA `(.L_x_9416) ;  /* 0x0000000400b87947 */ /* 0x000fec0003800000 */
.L_x_9423:
        /* <DEDUP_REMOVED lines=12> */
.L_x_9430:
        /* <DEDUP_REMOVED lines=21> */
.L_x_9434:
[----:B------:R-:W-:Y:S05]  /*1e90*/  BSYNC B1 ;  /* 0x0000000000017941 */ /* 0x000fea0003800000 */
.L_x_9433:
[----:B------:R-:W-:Y:S01]  /*1ea0*/  LEA R3, R0, 0x3b800000, 0x17 ;  /* 0x3b80000000037811 */ /* 0x000fe200078eb8ff */
[----:B------:R-:W-:-:S05]  /*1eb0*/  IMAD.SHL.U32 R0, R2, 0x100000, RZ ;  /* 0x0010000002007824 */ /* 0x000fca00078e00ff */
[----:B------:R-:W-:-:S07]  /*1ec0*/  LOP3.LUT R0, R3, R0, R4, 0xfe, !PT ;  /* 0x0000000003007212 */ /* 0x000fce00078efe04 */
.L_x_9432:
[----:B------:R-:W-:Y:S05]  /*1ed0*/  BSYNC B0 ;  /* 0x0000000000007941 */ /* 0x000fea0003800000 */
.L_x_9431:
[----:B------:R-:W-:Y:S01]  /*1ee0*/  F2FP.F16.F32.PACK_AB R0, RZ, R0 ;  /* 0x00000000ff00723e */ /* 0x000fe200000000ff */
[----:B------:R-:W-:Y:S06]  /*1ef0*/  BRA `(.L_x_9416) ;  /* 0x0000000400187947 */ /* 0x000fec0003800000 */
.L_x_9429:
        /* <DEDUP_REMOVED lines=21> */
.L_x_9438:
[----:B------:R-:W-:Y:S05]  /*2050*/  BSYNC B1 ;  /* 0x0000000000017941 */ /* 0x000fea0003800000 */
.L_x_9437:
[----:B------:R-:W-:Y:S01]  /*2060*/  LEA R3, R0, 0x37800000, 0x17 ;  /* 0x3780000000037811 */ /* 0x000fe200078eb8ff */
[----:B------:R-:W-:-:S05]  /*2070*/  IMAD.SHL.U32 R0, R2, 0x200000, RZ ;  /* 0x0020000002007824 */ /* 0x000fca00078e00ff */
[----:B------:R-:W-:-:S07]  /*2080*/  LOP3.LUT R0, R3, R0, R4, 0xfe, !PT ;  /* 0x0000000003007212 */ /* 0x000fce00078efe04 */
.L_x_9436:
[----:B------:R-:W-:Y:S05]  /*2090*/  BSYNC B0 ;  /* 0x0000000000007941 */ /* 0x000fea0003800000 */
.L_x_9435:
[----:B------:R-:W-:Y:S01]  /*20a0*/  F2FP.F16.F32.PACK_AB R0, RZ, R0 ;  /* 0x00000000ff00723e */ /* 0x000fe200000000ff */
[----:B------:R-:W-:Y:S06]  /*20b0*/  BRA `(.L_x_9416) ;  /* 0x0000000000a87947 */ /* 0x000fec0003800000 */
.L_x_9428:
        /* <DEDUP_REMOVED lines=14> */
.L_x_9442:
[----:B------:R-:W-:Y:S05]  /*21a0*/  BSYNC B0 ;  /* 0x0000000000007941 */ /* 0x000fea0003800000 */
.L_x_9441:
[----:B------:R-:W-:Y:S01]  /*21b0*/  F2FP.F16.F32.PACK_AB R0, RZ, R0 ;  /* 0x00000000ff00723e */ /* 0x000fe200000000ff */
[----:B------:R-:W-:Y:S06]  /*21c0*/  BRA `(.L_x_9416) ;  /* 0x0000000000647947 */ /* 0x000fec0003800000 */
.L_x_9415:
        /* <DEDUP_REMOVED lines=16> */
.L_x_9443:
[----:B------:R-:W-:Y:S01]  /*22d0*/  PRMT R0, RZ, 0x7610, R0 ;  /* 0x00007610ff007816 */ /* 0x000fe20000000000 */
[----:B------:R-:W-:Y:S06]  /*22e0*/  BRA `(.L_x_9416) ;  /* 0x00000000001c7947 */ /* 0x000fec0003800000 */
.L_x_9440:
[----:B------:R-:W2:Y:S02]  /*22f0*/  LDG.E.64 R2, desc[UR36][R2.64] ;  /* 0x0000002402027981 */ /* 0x000ea4000c1e1b00 */
[----:B--2---:R-:W0:Y:S02]  /*2300*/  I2F.U64 R0, R2 ;  /* 0x0000000200007312 */ /* 0x004e240000301000 */
[----:B0-----:R-:W-:Y:S01]  /*2310*/  F2FP.F16.F32.PACK_AB R0, RZ, R0 ;  /* 0x00000000ff00723e */ /* 0x001fe200000000ff */
[----:B------:R-:W-:Y:S06]  /*2320*/  BRA `(.L_x_9416) ;  /* 0x00000000000c7947 */ /* 0x000fec0003800000 */
.L_x_9439:
[----:B------:R-:W2:Y:S02]  /*2330*/  LDG.E R2, desc[UR36][R2.64] ;  /* 0x0000002402027981 */ /* 0x000ea4000c1e1900 */
[----:B--2---:R-:W-:-:S04]  /*2340*/  I2FP.F32.U32 R0, R2 ;  /* 0x0000000200007245 */ /* 0x004fc80000201000 */
[----:B------:R-:W-:-:S07]  /*2350*/  F2FP.F16.F32.PACK_AB R0, RZ, R0 ;  /* 0x00000000ff00723e */ /* 0x000fce00000000ff */
.L_x_9416:
[----:B------:R-:W0:Y:S01]  /*2360*/  LDC.U8 R4, c[0x0][0x430] ;  /* 0x00010c00ff047b82 */ /* 0x000e220000000000 */
[----:B-----5:R-:W-:Y:S01]  /*2370*/  HADD2.F32 R0, -RZ, R0.H0_H0 ;  /* 0x20000000ff007230 */ /* 0x020fe20000004100 */
[----:B------:R-:W-:-:S04]  /*2380*/  ULDC UR4, c[0x0][0x420] ;  /* 0x0001080000047ab9 */ /* 0x000fc80000000800 */
[----:B------:R-:W-:-:S06]  /*2390*/  FMUL.FTZ R0, R0, UR4 ;  /* 0x0000000400007c20 */ /* 0x000fcc0008410000 */
[----:B------:R-:W2:Y:S01]  /*23a0*/  FRND.TRUNC R0, R0 ;  /* 0x0000000000007307 */ /* 0x000ea2000020d000 */
[----:B01----:R-:W-:Y:S02]  /*23b0*/  PRMT R2, R4, 0x9910, RZ ;  /* 0x0000991004027816 */ /* 0x003fe400000000ff */
[----:B--2---:R-:W-:Y:S02]  /*23c0*/  F2FP.F16.F32.PACK_AB R3, RZ, R0 ;  /* 0x00000000ff03723e */ /* 0x004fe400000000ff */
        /* <DEDUP_REMOVED lines=14> */
.L_x_9447:
[----:B------:R-:W-:-:S06]  /*24b0*/  HADD2.F32 R3, -RZ, R3.H0_H0 ;  /* 0x20000003ff037230 */ /* 0x000fcc0000004100 */
[----:B------:R-:W0:Y:S02]  /*24c0*/  F2I.S64.TRUNC R2, R3 ;  /* 0x0000000300027311 */ /* 0x000e24000020d900 */
[----:B0-----:R3:W-:Y:S01]  /*24d0*/  STG.E.U8 desc[UR36][R16.64], R2 ;  /* 0x0000000210007986 */ /* 0x0017e2000c101124 */
[----:B------:R-:W-:Y:S05]  /*24e0*/  BRA `(.L_x_9449) ;  /* 0x0000000c00847947 */ /* 0x000fea0003800000 */
.L_x_9446:
        /* <DEDUP_REMOVED lines=10> */
.L_x_9451:
[----:B------:R-:W-:-:S06]  /*2590*/  HADD2.F32 R3, -RZ, R3.H0_H0 ;  /* 0x20000003ff037230 */ /* 0x000fcc0000004100 */
[----:B------:R-:W0:Y:S02]  /*25a0*/  F2I.FTZ.TRUNC.NTZ R3, R3 ;  /* 0x0000000300037305 */ /* 0x000e24000021f100 */
[----:B0-----:R1:W-:Y:S01]  /*25b0*/  STG.E desc[UR36][R16.64], R3 ;  /* 0x0000000310007986 */ /* 0x0013e2000c101924 */
[----:B------:R-:W-:Y:S05]  /*25c0*/  BRA `(.L_x_9449) ;  /* 0x0000000c004c7947 */ /* 0x000fea0003800000 */
.L_x_9450:
[----:B------:R-:W-:-:S06]  /*25d0*/  HADD2.F32 R3, -RZ, R3.H0_H0 ;  /* 0x20000003ff037230 */ /* 0x000fcc0000004100 */
[----:B------:R-:W0:Y:S02]  /*25e0*/  F2I.FTZ.TRUNC.NTZ R3, R3 ;  /* 0x0000000300037305 */ /* 0x000e24000021f100 */
[----:B0-----:R2:W-:Y:S01]  /*25f0*/  STG.E.U16 desc[UR36][R16.64], R3 ;  /* 0x0000000310007986 */ /* 0x0015e2000c101524 */
[----:B------:R-:W-:Y:S05]  /*2600*/  BRA `(.L_x_9449) ;  /* 0x0000000c003c7947 */ /* 0x000fea0003800000 */
.L_x_9445:
        /* <DEDUP_REMOVED lines=9> */
.L_x_9453:
[----:B------:R0:W-:Y:S01]  /*26a0*/  STG.E.U16 desc[UR36][R16.64], R3 ;  /* 0x0000000310007986 */ /* 0x0001e2000c101524 */
[----:B------:R-:W-:Y:S05]  /*26b0*/  BRA `(.L_x_9449) ;  /* 0x0000000c00107947 */ /* 0x000fea0003800000 */
.L_x_9452:
        /* <DEDUP_REMOVED lines=10> */
.L_x_9455:
[----:B------:R-:W-:-:S05]  /*2760*/  HADD2.F32 R0, -RZ, R3.H0_H0 ;  /* 0x20000003ff007230 */ /* 0x000fca0000004100 */
[----:B------:R-:W-:-:S04]  /*2770*/  F2FP.F16.F32.PACK_AB R0, RZ, R0 ;  /* 0x00000000ff00723e */ /* 0x000fc800000000ff */
[----:B------:R-:W-:-:S05]  /*2780*/  PRMT R0, R0, 0x5410, RZ ;  /* 0x0000541000007816 */ /* 0x000fca00000000ff */
[----:B------:R0:W-:Y:S01]  /*2790*/  STG.E desc[UR36][R16.64], R0 ;  /* 0x0000000010007986 */ /* 0x0001e2000c101924 */
[----:B------:R-:W-:Y:S05]  /*27a0*/  BRA `(.L_x_9449) ;  /* 0x0000000800d47947 */ /* 0x000fea0003800000 */
.L_x_9454:
[----:B------:R-:W-:-:S05]  /*27b0*/  HADD2.F32 R2, -RZ, R3.H0_H0 ;  /* 0x20000003ff027230 */ /* 0x000fca0000004100 */
[----:B------:R-:W-:-:S06]  /*27c0*/  FMUL.FTZ R2, R2, 1 ;  /* 0x3f80000002027820 */ /* 0x000fcc0000410000 */
[----:B------:R-:W0:Y:S02]  /*27d0*/  F2F.F64.F32 R2, R2 ;  /* 0x0000000200027310 */ /* 0x000e240000201800 */
[----:B0-----:R0:W-:Y:S01]  /*27e0*/  STG.E.64 desc[UR36][R16.64], R2 ;  /* 0x0000000210007986 */ /* 0x0011e2000c101b24 */
[----:B------:R-:W-:Y:S05]  /*27f0*/  BRA `(.L_x_9449) ;  /* 0x0000000800c07947 */ /* 0x000fea0003800000 */
.L_x_9444:
        /* <DEDUP_REMOVED lines=13> */
.L_x_9458:
[----:B------:R-:W-:Y:S01]  /*28d0*/  HADD2.F32 R3, -RZ, R3.H0_H0 ;  /* 0x20000003ff037230 */ /* 0x000fe20000004100 */
[----:B------:R-:W-:-:S04]  /*28e0*/  CS2R R6, SRZ ;  /* 0x0000000000067805 */ /* 0x000fc8000001ff00 */
[----:B------:R-:W-:-:S04]  /*28f0*/  FMUL.FTZ R3, R3, 1 ;  /* 0x3f80000003037820 */ /* 0x000fc80000410000 */
[----:B------:R-:W0:Y:S02]  /*2900*/  F2F.F64.F32 R4, R3 ;  /* 0x0000000300047310 */ /* 0x000e240000201800 */
[----:B0-----:R0:W-:Y:S01]  /*2910*/  STG.E.128 desc[UR36][R16.64], R4 ;  /* 0x0000000410007986 */ /* 0x0011e2000c101d24 */
[----:B------:R-:W-:Y:S05]  /*2920*/  BRA `(.L_x_9449) ;  /* 0x0000000800747947 */ /* 0x000fea0003800000 */
.L_x_9457:
        /* <DEDUP_REMOVED lines=21> */
.L_x_9462:
[----:B------:R-:W-:Y:S05]  /*2a80*/  BSYNC B0 ;  /* 0x0000000000007941 */ /* 0x000fea0003800000 */
.L_x_9461:
[----:B------:R-:W-:-:S05]  /*2a90*/  LOP3.LUT R3, R0, R3, RZ, 0xfc, !PT ;  /* 0x0000000300037212 */ /* 0x000fca00078efcff */
[----:B------:R0:W-:Y:S01]  /*2aa0*/  STG.E.U8 desc[UR36][R16.64], R3 ;  /* 0x0000000310007986 */ /* 0x0001e2000c101124 */
[----:B------:R-:W-:Y:S05]  /*2ab0*/  BRA `(.L_x_9449) ;  /* 0x0000000800107947 */ /* 0x000fea0003800000 */
.L_x_9460:
        /* <DEDUP_REMOVED lines=13> */
.L_x_9464:
[----:B------:R-:W-:Y:S01]  /*2b90*/  IMAD.MOV.U32 R0, RZ, RZ, 0x7f ;  /* 0x0000007fff007424 */ /* 0x000fe200078e00ff */
[----:B------:R-:W-:-:S04]  /*2ba0*/  ISETP.GT.U32.AND P0, PT, R2, 0x7f800000, PT ;  /* 0x7f8000000200780c */ /* 0x000fc80003f04070 */
[----:B------:R-:W-:-:S09]  /*2bb0*/  SEL R0, R0, 0x7c, P0 ;  /* 0x0000007c00007807 */ /* 0x000fd20000000000 */
.L_x_9465:
[----:B------:R-:W-:Y:S05]  /*2bc0*/  BSYNC B0 ;  /* 0x0000000000007941 */ /* 0x000fea0003800000 */
.L_x_9463:
[----:B------:R-:W-:-:S04]  /*2bd0*/  LOP3.LUT R2, R3, 0x80000000, RZ, 0xc0, !PT ;  /* 0x8000000003027812 */ /* 0x000fc800078ec0ff */
[----:B------:R-:W-:-:S04]  /*2be0*/  SHF.R.U32.HI R3, RZ, 0x18, R2 ;  /* 0x00000018ff037819 */ /* 0x000fc80000011602 */
[----:B------:R-:W-:-:S05]  /*2bf0*/  LOP3.LUT R3, R0, R3, RZ, 0xfc, !PT ;  /* 0x0000000300037212 */ /* 0x000fca00078efcff */
[----:B------:R0:W-:Y:S01]  /*2c00*/  STG.E.U8 desc[UR36][R16.64], R3 ;  /* 0x0000000310007986 */ /* 0x0001e2000c101124 */
[----:B------:R-:W-:Y:S05]  /*2c10*/  BRA `(.L_x_9449) ;  /* 0x0000000400b87947 */ /* 0x000fea0003800000 */
.L_x_9459:
[----:B------:R-:W-:-:S05]  /*2c20*/  HADD2.F32 R0, -RZ, R3.H0_H0 ;  /* 0x20000003ff007230 */ /* 0x000fca0000004100 */
[----:B------:R-:W-:-:S05]  /*2c30*/  F2FP.BF16.F32.PACK_AB R0, RZ, R0 ;  /* 0x00000000ff00723e */ /* 0x000fca00000010ff */
[----:B------:R0:W-:Y:S01]  /*2c40*/  STG.E.U16 desc[UR36][R16.64], R0 ;  /* 0x0000000010007986 */ /* 0x0001e2000c101524 */
[----:B------:R-:W-:Y:S05]  /*2c50*/  BRA `(.L_x_9449) ;  /* 0x0000000400a87947 */ /* 0x000fea0003800000 */
.L_x_9456:
        /* <DEDUP_REMOVED lines=12> */
.L_x_9468:
        /* <DEDUP_REMOVED lines=17> */
.L_x_9471:
[----:B------:R-:W-:-:S04]  /*2e30*/  LOP3.LUT R2, R3, 0x80000000, RZ, 0xc0, !PT ;  /* 0x8000000003027812 */ /* 0x000fc800078ec0ff */
[----:B------:R-:W-:-:S04]  /*2e40*/  SHF.R.U32.HI R3, RZ, 0x18, R2 ;  /* 0x00000018ff037819 */ /* 0x000fc80000011602 */
[----:B------:R-:W-:-:S04]  /*2e50*/  LOP3.LUT R0, R0, R3, RZ, 0xfc, !PT ;  /* 0x0000000300007212 */ /* 0x000fc800078efcff */
[----:B------:R-:W-:-:S07]  /*2e60*/  PRMT R8, R0, 0x7610, R8 ;  /* 0x0000761000087816 */ /* 0x000fce0000000008 */
.L_x_9470:
[----:B------:R-:W-:Y:S05]  /*2e70*/  BSYNC B0 ;  /* 0x0000000000007941 */ /* 0x000fea0003800000 */
.L_x_9469:
[----:B------:R0:W-:Y:S01]  /*2e80*/  STG.E.U8 desc[UR36][R16.64], R8 ;  /* 0x0000000810007986 */ /* 0x0001e2000c101124 */
[----:B------:R-:W-:Y:S05]  /*2e90*/  BRA `(.L_x_9449) ;  /* 0x0000000400187947 */ /* 0x000fea0003800000 */
.L_x_9467:
        /* <DEDUP_REMOVED lines=17> */
.L_x_9474:
[----:B------:R-:W-:-:S04]  /*2fb0*/  LOP3.LUT R2, R3, 0x80000000, RZ, 0xc0, !PT ;  /* 0x8000000003027812 */ /* 0x000fc800078ec0ff */
[----:B------:R-:W-:-:S04]  /*2fc0*/  SHF.R.U32.HI R3, RZ, 0x18, R2 ;  /* 0x00000018ff037819 */ /* 0x000fc80000011602 */
[----:B------:R-:W-:-:S04]  /*2fd0*/  LOP3.LUT R0, R0, R3, RZ, 0xfc, !PT ;  /* 0x0000000300007212 */ /* 0x000fc800078efcff */
[----:B------:R-:W-:-:S07]  /*2fe0*/  PRMT R8, R0, 0x7610, R8 ;  /* 0x0000761000087816 */ /* 0x000fce0000000008 */
.L_x_9473:
[----:B------:R-:W-:Y:S05]  /*2ff0*/  BSYNC B0 ;  /* 0x0000000000007941 */ /* 0x000fea0003800000 */
.L_x_9472:
[----:B------:R0:W-:Y:S01]  /*3000*/  STG.E.U8 desc[UR36][R16.64], R8 ;  /* 0x0000000810007986 */ /* 0x0001e2000c101124 */
[----:B------:R-:W-:Y:S05]  /*3010*/  BRA `(.L_x_9449) ;  /* 0x0000000000b87947 */ /* 0x000fea0003800000 */
.L_x_9466:
        /* <DEDUP_REMOVED lines=22> */
.L_x_9448:
        /* <DEDUP_REMOVED lines=16> */
.L_x_9477:
[----:B------:R-:W-:Y:S05]  /*3280*/  BRA `(.L_x_9449) ;  /* 0x00000000001c7947 */ /* 0x000fea0003800000 */
.L_x_9476:
[----:B------:R-:W-:-:S06]  /*3290*/  HADD2.F32 R3, -RZ, R3.H0_H0 ;  /* 0x20000003ff037230 */ /* 0x000fcc0000004100 */
[----:B------:R-:W0:Y:S02]  /*32a0*/  F2I.U64.TRUNC R2, R3 ;  /* 0x0000000300027311 */ /* 0x000e24000020d800 */
[----:B0-----:R0:W-:Y:S01]  /*32b0*/  STG.E.64 desc[UR36][R16.64], R2 ;  /* 0x0000000210007986 */ /* 0x0011e2000c101b24 */
[----:B------:R-:W-:Y:S05]  /*32c0*/  BRA `(.L_x_9449) ;  /* 0x00000000000c7947 */ /* 0x000fea0003800000 */
.L_x_9475:
[----:B------:R-:W-:-:S06]  /*32d0*/  HADD2.F32 R3, -RZ, R3.H0_H0 ;  /* 0x20000003ff037230 */ /* 0x000fcc0000004100 */
[----:B------:R-:W0:Y:S02]  /*32e0*/  F2I.FTZ.U32.TRUNC.NTZ R3, R3 ;  /* 0x0000000300037305 */ /* 0x000e24000021f000 */
[----:B0-----:R0:W-:Y:S02]  /*32f0*/  STG.E desc[UR36][R16.64], R3 ;  /* 0x0000000310007986 */ /* 0x0011e4000c101924 */
.L_x_9449:
[----:B------:R-:W-:-:S04]  /*3300*/  IMAD R18, R23, 0x200, R18 ;  /* 0x0000020017127824 */ /* 0x000fc800078e0212 */
[----:B------:R-:W-:-:S07]  /*3310*/  VIADD R19, R18, 0x80 ;  /* 0x0000008012137836 */ /* 0x000fce0000000000 */
.L_x_9409:
[----:B------:R-:W-:Y:S05]  /*3320*/  BSYNC B6 ;  /* 0x0000000000067941 */ /* 0x000fea0003800000 */
.L_x_9408:
        /* <DEDUP_REMOVED lines=307> */
.L_x_9480:
        /* <DEDUP_REMOVED lines=22> */
.L_x_9484:
[----:B------:R-:W2:Y:S02]  /*47c0*/  LDG.E.U8 R2, desc[UR36][R2.64] ;  /* 0x0000002402027981 */ /* 0x000ea4000c1e1100 */
[----:B--2---:R-:W-:-:S04]  /*47d0*/  I2FP.F32.U32 R0, R2 ;  /* 0x0000000200007245 */ /* 0x004fc80000201000 */
[----:B------:R-:W-:Y:S01]  /*47e0*/  F2FP.F16.F32.PACK_AB R0, RZ, R0 ;  /* 0x00000000ff00723e */ /* 0x000fe200000000ff */
[----:B------:R-:W-:Y:S06]  /*47f0*/  BRA `(.L_x_9486) ;  /* 0x0000000c00887947 */ /* 0x000fec0003800000 */
.L_x_9483:
        /* <DEDUP_REMOVED lines=10> */
.L_x_9488:
[----:B------:R-:W2:Y:S02]  /*48a0*/  LDG.E R2, desc[UR36][R2.64] ;  /* 0x0000002402027981 */ /* 0x000ea4000c1e1900 */
[----:B--2---:R-:W-:-:S04]  /*48b0*/  I2FP.F32.S32 R0, R2 ;  /* 0x0000000200007245 */ /* 0x004fc80000201400 */
[----:B------:R-:W-:Y:S01]  /*48c0*/  F2FP.F16.F32.PACK_AB R0, RZ, R0 ;  /* 0x00000000ff00723e */ /* 0x000fe200000000ff */
[----:B------:R-:W-:Y:S06]  /*48d0*/  BRA `(.L_x_9486) ;  /* 0x0000000c00507947 */ /* 0x000fec0003800000 */
.L_x_9487:
[----:B------:R-:W2:Y:S02]  /*48e0*/  LDG.E.U16 R2, desc[UR36][R2.64] ;  /* 0x0000002402027981 */ /* 0x000ea4000c1e1500 */
[----:B--2---:R-:W0:Y:S02]  /*48f0*/  I2F.S16 R0, R2 ;  /* 0x0000000200007306 */ /* 0x004e240000101400 */
[----:B0-----:R-:W-:Y:S01]  /*4900*/  F2FP.F16.F32.PACK_AB R0, RZ, R0 ;  /* 0x00000000ff00723e */ /* 0x001fe200000000ff */
[----:B------:R-:W-:Y:S06]  /*4910*/  BRA `(.L_x_9486) ;  /* 0x0000000c00407947 */ /* 0x000fec0003800000 */
.L_x_9482:
        /* <DEDUP_REMOVED lines=9> */
.L_x_9490:
[----:B------:R0:W5:Y:S01]  /*49b0*/  LDG.E.U16 R0, desc[UR36][R2.64] ;  /* 0x0000002402007981 */ /* 0x000162000c1e1500 */
[----:B------:R-:W-:Y:S05]  /*49c0*/  BRA `(.L_x_9486) ;  /* 0x0000000c00147947 */ /* 0x000fea0003800000 */
.L_x_9489:
        /* <DEDUP_REMOVED lines=9> */
.L_x_9492:
[----:B------:R1:W5:Y:S01]  /*4a60*/  LDG.E.U16 R0, desc[UR36][R2.64] ;  /* 0x0000002402007981 */ /* 0x000362000c1e1500 */
[----:B------:R-:W-:Y:S05]  /*4a70*/  BRA `(.L_x_9486) ;  /* 0x0000000800e87947 */ /* 0x000fea0003800000 */
.L_x_9491:
        /* <DEDUP_REMOVED lines=8> */
.L_x_9481:
        /* <DEDUP_REMOVED lines=13> */
.L_x_9495:
        /* <DEDUP_REMOVED lines=8> */
.L_x_9494:
        /* <DEDUP_REMOVED lines=28> */
.L_x_9497:
        /* <DEDUP_REMOVED lines=15> */
.L_x_9496:
[----:B------:R-:W2:Y:S02]  /*4f00*/  LDG.E.U16 R0, desc[UR36][R2.64] ;  /* 0x0000002402007981 */ /* 0x000ea4000c1e1500 */
[----:B--2---:R-:W-:-:S05]  /*4f10*/  IMAD.U32 R0, R0, 0x10000, RZ ;  /* 0x0001000000007824 */ /* 0x004fca00078e00ff */
[----:B------:R-:W-:Y:S01]  /*4f20*/  F2FP.F16.F32.PACK_AB R0, RZ, R0 ;  /* 0x00000000ff00723e */ /* 0x000fe200000000ff */
[----:B------:R-:W-:Y:S06]  /*4f30*/  BRA `(.L_x_9486) ;  /* 0x0000000400b87947 */ /* 0x000fec0003800000 */
.L_x_9493:
        /* <DEDUP_REMOVED lines=12> */
.L_x_9500:
        /* <DEDUP_REMOVED lines=21> */
.L_x_9504:
[----:B------:R-:W-:Y:S05]  /*5150*/  BSYNC B1 ;  /* 0x0000000000017941 */ /* 0x000fea0003800000 */
.L_x_9503:
[----:B------:R-:W-:Y:S01]  /*5160*/  LEA R3, R0, 0x3b800000, 0x17 ;  /* 0x3b80000000037811 */ /* 0x000fe200078eb8ff */
[----:B------:R-:W-:-:S05]  /*5170*/  IMAD.SHL.U32 R0, R2, 0x100000, RZ ;  /* 0x0010000002007824 */ /* 0x000fca00078e00ff */
[----:B------:R-:W-:-:S07]  /*5180*/  LOP3.LUT R0, R3, R0, R4, 0xfe, !PT ;  /* 0x0000000003007212 */ /* 0x000fce00078efe04 */
.L_x_9502:
[----:B------:R-:W-:Y:S05]  /*5190*/  BSYNC B0 ;  /* 0x0000000000007941 */ /* 0x000fea0003800000 */
.L_x_9501:
[----:B------:R-:W-:Y:S01]  /*51a0*/  F2FP.F16.F32.PACK_AB R0, RZ, R0 ;  /* 0x00000000ff00723e */ /* 0x000fe200000000ff */
[----:B------:R-:W-:Y:S06]  /*51b0*/  BRA `(.L_x_9486) ;  /* 0x0000000400187947 */ /* 0x000fec0003800000 */
.L_x_9499:
        /* <DEDUP_REMOVED lines=21> */
.L_x_9508:
[----:B------:R-:W-:Y:S05]  /*5310*/  BSYNC B1 ;  /* 0x0000000000017941 */ /* 0x000fea0003800000 */
.L_x_9507:
[----:B------:R-:W-:Y:S01]  /*5320*/  LEA R3, R0, 0x37800000, 0x17 ;  /* 0x3780000000037811 */ /* 0x000fe200078eb8ff */
[----:B------:R-:W-:-:S05]  /*5330*/  IMAD.SHL.U32 R0, R2, 0x200000, RZ ;  /* 0x0020000002007824 */ /* 0x000fca00078e00ff */
[----:B------:R-:W-:-:S07]  /*5340*/  LOP3.LUT R0, R3, R0, R4, 0xfe, !PT ;  /* 0x0000000003007212 */ /* 0x000fce00078efe04 */
.L_x_9506:
[----:B------:R-:W-:Y:S05]  /*5350*/  BSYNC B0 ;  /* 0x0000000000007941 */ /* 0x000fea0003800000 */
.L_x_9505:
[----:B------:R-:W-:Y:S01]  /*5360*/  F2FP.F16.F32.PACK_AB R0, RZ, R0 ;  /* 0x00000000ff00723e */ /* 0x000fe200000000ff */
[----:B------:R-:W-:Y:S06]  /*5370*/  BRA `(.L_x_9486) ;  /* 0x0000000000a87947 */ /* 0x000fec0003800000 */
.L_x_9498:
        /* <DEDUP_REMOVED lines=14> */
.L_x_9512:
[----:B------:R-:W-:Y:S05]  /*5460*/  BSYNC B0 ;  /* 0x0000000000007941 */ /* 0x000fea0003800000 */
.L_x_9511:
[----:B------:R-:W-:Y:S01]  /*5470*/  F2FP.F16.F32.PACK_AB R0, RZ, R0 ;  /* 0x00000000ff00723e */ /* 0x000fe200000000ff */
[----:B------:R-:W-:Y:S06]  /*5480*/  BRA `(.L_x_9486) ;  /* 0x0000000000647947 */ /* 0x000fec0003800000 */
.L_x_9485:
        /* <DEDUP_REMOVED lines=16> */
.L_x_9513:
[----:B------:R-:W-:Y:S01]  /*5590*/  PRMT R0, RZ, 0x7610, R0 ;  /* 0x00007610ff007816 */ /* 0x000fe20000000000 */
[----:B------:R-:W-:Y:S06]  /*55a0*/  BRA `(.L_x_9486) ;  /* 0x00000000001c7947 */ /* 0x000fec0003800000 */
.L_x_9510:
[----:B------:R-:W2:Y:S02]  /*55b0*/  LDG.E.64 R2, desc[UR36][R2.64] ;  /* 0x0000002402027981 */ /* 0x000ea4000c1e1b00 */
[----:B--2---:R-:W0:Y:S02]  /*55c0*/  I2F.U64 R0, R2 ;  /* 0x0000000200007312 */ /* 0x004e240000301000 */
[----:B0-----:R-:W-:Y:S01]  /*55d0*/  F2FP.F16.F32.PACK_AB R0, RZ, R0 ;  /* 0x00000000ff00723e */ /* 0x001fe200000000ff */
[----:B------:R-:W-:Y:S06]  /*55e0*/  BRA `(.L_x_9486) ;  /* 0x00000000000c7947 */ /* 0x000fec0003800000 */
.L_x_9509:
[----:B------:R-:W2:Y:S02]  /*55f0*/  LDG.E R2, desc[UR36][R2.64] ;  /* 0x0000002402027981 */ /* 0x000ea4000c1e1900 */
[----:B--2---:R-:W-:-:S04]  /*5600*/  I2FP.F32.U32 R0, R2 ;  /* 0x0000000200007245 */ /* 0x004fc80000201000 */
[----:B------:R-:W-:-:S07]  /*5610*/  F2FP.F16.F32.PACK_AB R0, RZ, R0 ;  /* 0x00000000ff00723e */ /* 0x000fce00000000ff */
.L_x_9486:
        /* <DEDUP_REMOVED lines=21> */
.L_x_9517:
[----:B------:R-:W-:-:S06]  /*5770*/  HADD2.F32 R3, -RZ, R2.H0_H0 ;  /* 0x20000002ff037230 */ /* 0x000fcc0000004100 */
[----:B------:R-:W0:Y:S02]  /*5780*/  F2I.S64.TRUNC R2, R3 ;  /* 0x0000000300027311 */ /* 0x000e24000020d900 */
[----:B0-----:R0:W-:Y:S01]  /*5790*/  STG.E.U8 desc[UR36][R16.64], R2 ;  /* 0x0000000210007986 */ /* 0x0011e2000c101124 */
[----:B------:R-:W-:Y:S05]  /*57a0*/  BRA `(.L_x_9519) ;  /* 0x0000000c00847947 */ /* 0x000fea0003800000 */
.L_x_9516:
        /* <DEDUP_REMOVED lines=10> */
.L_x_9521:
[----:B------:R-:W-:-:S04]  /*5850*/  HADD2.F32 R2, -RZ, R2.H0_H0 ;  /* 0x20000002ff027230 */ /* 0x000fc80000004100 */
[----:B------:R-:W0:Y:S02]  /*5860*/  F2I.FTZ.TRUNC.NTZ R3, R2 ;  /* 0x0000000200037305 */ /* 0x000e24000021f100 */
[----:B0-----:R0:W-:Y:S01]  /*5870*/  STG.E desc[UR36][R16.64], R3 ;  /* 0x0000000310007986 */ /* 0x0011e2000c101924 */
[----:B------:R-:W-:Y:S05]  /*5880*/  BRA `(.L_x_9519) ;  /* 0x0000000c004c7947 */ /* 0x000fea0003800000 */
.L_x_9520:
[----:B------:R-:W-:-:S04]  /*5890*/  HADD2.F32 R2, -RZ, R2.H0_H0 ;  /* 0x20000002ff027230 */ /* 0x000fc80000004100 */
[----:B------:R-:W0:Y:S02]  /*58a0*/  F2I.FTZ.TRUNC.NTZ R3, R2 ;  /* 0x0000000200037305 */ /* 0x000e24000021f100 */
[----:B0-----:R0:W-:Y:S01]  /*58b0*/  STG.E.U16 desc[UR36][R16.64], R3 ;  /* 0x0000000310007986 */ /* 0x0011e2000c101524 */
[----:B------:R-:W-:Y:S05]  /*58c0*/  BRA `(.L_x_9519) ;  /* 0x0000000c003c7947 */ /* 0x000fea0003800000 */
.L_x_9515:
        /* <DEDUP_REMOVED lines=9> */
.L_x_9523:
[----:B------:R0:W-:Y:S01]  /*5960*/  STG.E.U16 desc[UR36][R16.64], R2 ;  /* 0x0000000210007986 */ /* 0x0001e2000c101524 */
[----:B------:R-:W-:Y:S05]  /*5970*/  BRA `(.L_x_9519) ;  /* 0x0000000c00107947 */ /* 0x000fea0003800000 */
.L_x_9522:
        /* <DEDUP_REMOVED lines=10> */
.L_x_9525:
[----:B------:R-:W-:-:S05]  /*5a20*/  HADD2.F32 R0, -RZ, R2.H0_H0 ;  /* 0x20000002ff007230 */ /* 0x000fca0000004100 */
[----:B------:R-:W-:-:S04]  /*5a30*/  F2FP.F16.F32.PACK_AB R0, RZ, R0 ;  /* 0x00000000ff00723e */ /* 0x000fc800000000ff */
[----:B------:R-:W-:-:S05]  /*5a40*/  PRMT R0, R0, 0x5410, RZ ;  /* 0x0000541000007816 */ /* 0x000fca00000000ff */
[----:B------:R0:W-:Y:S01]  /*5a50*/  STG.E desc[UR36][R16.64], R0 ;  /* 0x0000000010007986 */ /* 0x0001e2000c101924 */
[----:B------:R-:W-:Y:S05]  /*5a60*/  BRA `(.L_x_9519) ;  /* 0x0000000800d47947 */ /* 0x000fea0003800000 */
.L_x_9524:
[----:B------:R-:W-:-:S05]  /*5a70*/  HADD2.F32 R2, -RZ, R2.H0_H0 ;  /* 0x20000002ff027230 */ /* 0x000fca0000004100 */
[----:B------:R-:W-:-:S06]  /*5a80*/  FMUL.FTZ R2, R2, 1 ;  /* 0x3f80000002027820 */ /* 0x000fcc0000410000 */
[----:B------:R-:W0:Y:S02]  /*5a90*/  F2F.F64.F32 R2, R2 ;  /* 0x0000000200027310 */ /* 0x000e240000201800 */
[----:B0-----:R0:W-:Y:S01]  /*5aa0*/  STG.E.64 desc[UR36][R16.64], R2 ;  /* 0x0000000210007986 */ /* 0x0011e2000c101b24 */
[----:B------:R-:W-:Y:S05]  /*5ab0*/  BRA `(.L_x_9519) ;  /* 0x0000000800c07947 */ /* 0x000fea0003800000 */
.L_x_9514:
        /* <DEDUP_REMOVED lines=13> */
.L_x_9528:
[----:B------:R-:W-:Y:S01]  /*5b90*/  HADD2.F32 R2, -RZ, R2.H0_H0 ;  /* 0x20000002ff027230 */ /* 0x000fe20000004100 */
[----:B------:R-:W-:-:S04]  /*5ba0*/  CS2R R6, SRZ ;  /* 0x0000000000067805 */ /* 0x000fc8000001ff00 */
[----:B------:R-:W-:-:S04]  /*5bb0*/  FMUL.FTZ R2, R2, 1 ;  /* 0x3f80000002027820 */ /* 0x000fc80000410000 */
[----:B------:R-:W0:Y:S02]  /*5bc0*/  F2F.F64.F32 R4, R2 ;  /* 0x0000000200047310 */ /* 0x000e240000201800 */
[----:B0-----:R0:W-:Y:S01]  /*5bd0*/  STG.E.128 desc[UR36][R16.64], R4 ;  /* 0x0000000410007986 */ /* 0x0011e2000c101d24 */
[----:B------:R-:W-:Y:S05]  /*5be0*/  BRA `(.L_x_9519) ;  /* 0x0000000800747947 */ /* 0x000fea0003800000 */
.L_x_9527:
        /* <DEDUP_REMOVED lines=21> */
.L_x_9532:
[----:B------:R-:W-:Y:S05]  /*5d40*/  BSYNC B0 ;  /* 0x0000000000007941 */ /* 0x000fea0003800000 */
.L_x_9531:
[----:B------:R-:W-:-:S05]  /*5d50*/  LOP3.LUT R3, R0, R3, RZ, 0xfc, !PT ;  /* 0x0000000300037212 */ /* 0x000fca00078efcff */
[----:B------:R0:W-:Y:S01]  /*5d60*/  STG.E.U8 desc[UR36][R16.64], R3 ;  /* 0x0000000310007986 */ /* 0x0001e2000c101124 */
[----:B------:R-:W-:Y:S05]  /*5d70*/  BRA `(.L_x_9519) ;  /* 0x0000000800107947 */ /* 0x000fea0003800000 */
.L_x_9530:
        /* <DEDUP_REMOVED lines=13> */
.L_x_9534:
[----:B------:R-:W-:Y:S01]  /*5e50*/  IMAD.MOV.U32 R0, RZ, RZ, 0x7f ;  /* 0x0000007fff007424 */ /* 0x000fe200078e00ff */
[----:B------:R-:W-:-:S04]  /*5e60*/  ISETP.GT.U32.AND P0, PT, R2, 0x7f800000, PT ;  /* 0x7f8000000200780c */ /* 0x000fc80003f04070 */
[----:B------:R-:W-:-:S09]  /*5e70*/  SEL R0, R0, 0x7c, P0 ;  /* 0x0000007c00007807 */ /* 0x000fd20000000000 */
.L_x_9535:
[----:B------:R-:W-:Y:S05]  /*5e80*/  BSYNC B0 ;  /* 0x0000000000007941 */ /* 0x000fea0003800000 */
.L_x_9533:
[----:B------:R-:W-:-:S04]  /*5e90*/  LOP3.LUT R2, R3, 0x80000000, RZ, 0xc0, !PT ;  /* 0x8000000003027812 */ /* 0x000fc800078ec0ff */
[----:B------:R-:W-:-:S04]  /*5ea0*/  SHF.R.U32.HI R3, RZ, 0x18, R2 ;  /* 0x00000018ff037819 */ /* 0x000fc80000011602 */
[----:B------:R-:W-:-:S05]  /*5eb0*/  LOP3.LUT R3, R0, R3, RZ, 0xfc, !PT ;  /* 0x0000000300037212 */ /* 0x000fca00078efcff */
[----:B------:R0:W-:Y:S01]  /*5ec0*/  STG.E.U8 desc[UR36][R16.64], R3 ;  /* 0x0000000310007986 */ /* 0x0001e2000c101124 */
[----:B------:R-:W-:Y:S05]  /*5ed0*/  BRA `(.L_x_9519) ;  /* 0x0000000400b87947 */ /* 0x000fea0003800000 */
.L_x_9529:
[----:B------:R-:W-:-:S05]  /*5ee0*/  HADD2.F32 R0, -RZ, R2.H0_H0 ;  /* 0x20000002ff007230 */ /* 0x000fca0000004100 */
[----:B------:R-:W-:-:S05]  /*5ef0*/  F2FP.BF16.F32.PACK_AB R0, RZ, R0 ;  /* 0x00000000ff00723e */ /* 0x000fca00000010ff */
[----:B------:R0:W-:Y:S01]  /*5f00*/  STG.E.U16 desc[UR36][R16.64], R0 ;  /* 0x0000000010007986 */ /* 0x0001e2000c101524 */
[----:B------:R-:W-:Y:S05]  /*5f10*/  BRA `(.L_x_9519) ;  /* 0x0000000400a87947 */ /* 0x000fea0003800000 */
.L_x_9526:
        /* <DEDUP_REMOVED lines=12> */
.L_x_9538:
        /* <DEDUP_REMOVED lines=17> */
.L_x_9541:
[----:B------:R-:W-:-:S04]  /*60f0*/  LOP3.LUT R2, R3, 0x80000000, RZ, 0xc0, !PT ;  /* 0x8000000003027812 */ /* 0x000fc800078ec0ff */
[----:B------:R-:W-:-:S04]  /*6100*/  SHF.R.U32.HI R3, RZ, 0x18, R2 ;  /* 0x00000018ff037819 */ /* 0x000fc80000011602 */
[----:B------:R-:W-:-:S04]  /*6110*/  LOP3.LUT R0, R0, R3, RZ, 0xfc, !PT ;  /* 0x0000000300007212 */ /* 0x000fc800078efcff */
[----:B------:R-:W-:-:S07]  /*6120*/  PRMT R8, R0, 0x7610, R8 ;  /* 0x0000761000087816 */ /* 0x000fce0000000008 */
.L_x_9540:
[----:B------:R-:W-:Y:S05]  /*6130*/  BSYNC B0 ;  /* 0x0000000000007941 */ /* 0x000fea0003800000 */
.L_x_9539:
[----:B------:R3:W-:Y:S01]  /*6140*/  STG.E.U8 desc[UR36][R16.64], R8 ;  /* 0x0000000810007986 */ /* 0x0007e2000c101124 */
[----:B------:R-:W-:Y:S05]  /*6150*/  BRA `(.L_x_9519) ;  /* 0x0000000400187947 */ /* 0x000fea0003800000 */
.L_x_9537:
        /* <DEDUP_REMOVED lines=17> */
.L_x_9544:
[----:B------:R-:W-:-:S04]  /*6270*/  LOP3.LUT R2, R3, 0x80000000, RZ, 0xc0, !PT ;  /* 0x8000000003027812 */ /* 0x000fc800078ec0ff */
[----:B------:R-:W-:-:S04]  /*6280*/  SHF.R.U32.HI R3, RZ, 0x18, R2 ;  /* 0x00000018ff037819 */ /* 0x000fc80000011602 */
[----:B------:R-:W-:-:S04]  /*6290*/  LOP3.LUT R0, R0, R3, RZ, 0xfc, !PT ;  /* 0x0000000300007212 */ /* 0x000fc800078efcff */
[----:B------:R-:W-:-:S07]  /*62a0*/  PRMT R8, R0, 0x7610, R8 ;  /* 0x0000761000087816 */ /* 0x000fce0000000008 */
.L_x_9543:
[----:B------:R-:W-:Y:S05]  /*62b0*/  BSYNC B0 ;  /* 0x0000000000007941 */ /* 0x000fea0003800000 */
.L_x_9542:
[----:B------:R0:W-:Y:S01]  /*62c0*/  STG.E.U8 desc[UR36][R16.64], R8 ;  /* 0x0000000810007986 */ /* 0x0001e2000c101124 */
[----:B------:R-:W-:Y:S05]  /*62d0*/  BRA `(.L_x_9519) ;  /* 0x0000000000b87947 */ /* 0x000fea0003800000 */
.L_x_9536:
        /* <DEDUP_REMOVED lines=22> */
.L_x_9518:
        /* <DEDUP_REMOVED lines=16> */
.L_x_9547:
[----:B------:R-:W-:Y:S05]  /*6540*/  BRA `(.L_x_9519) ;  /* 0x00000000001c7947 */ /* 0x000fea0003800000 */
.L_x_9546:
[----:B------:R-:W-:-:S06]  /*6550*/  HADD2.F32 R2, -RZ, R2.H0_H0 ;  /* 0x20000002ff027230 */ /* 0x000fcc0000004100 */
[----:B------:R-:W0:Y:S02]  /*6560*/  F2I.U64.TRUNC R2, R2 ;  /* 0x0000000200027311 */ /* 0x000e24000020d800 */
[----:B0-----:R2:W-:Y:S01]  /*6570*/  STG.E.64 desc[UR36][R16.64], R2 ;  /* 0x0000000210007986 */ /* 0x0015e2000c101b24 */
[----:B------:R-:W-:Y:S05]  /*6580*/  BRA `(.L_x_9519) ;  /* 0x00000000000c7947 */ /* 0x000fea0003800000 */
.L_x_9545:
[----:B------:R-:W-:-:S04]  /*6590*/  HADD2.F32 R2, -RZ, R2.H0_H0 ;  /* 0x20000002ff027230 */ /* 0x000fc80000004100 */
[----:B------:R-:W0:Y:S02]  /*65a0*/  F2I.FTZ.U32.TRUNC.NTZ R3, R2 ;  /* 0x0000000200037305 */ /* 0x000e24000021f000 */
[----:B0-----:R0:W-:Y:S02]  /*65b0*/  STG.E desc[UR36][R16.64], R3 ;  /* 0x0000000310007986 */ /* 0x0011e4000c101924 */
.L_x_9519:
[----:B------:R-:W-:-:S07]  /*65c0*/  VIADD R19, R19, 0x80 ;  /* 0x0000008013137836 */ /* 0x000fce0000000000 */
.L_x_9479:
[----:B------:R-:W-:Y:S05]  /*65d0*/  BSYNC B6 ;  /* 0x0000000000067941 */ /* 0x000fea0003800000 */
.L_x_9478:
        /* <DEDUP_REMOVED lines=307> */
.L_x_9550:
        /* <DEDUP_REMOVED lines=22> */
.L_x_9554:
[----:B------:R-:W2:Y:S02]  /*7a70*/  LDG.E.U8 R2, desc[UR36][R2.64] ;  /* 0x0000002402027981 */ /* 0x000ea4000c1e1100 */
[----:B--2---:R-:W-:-:S04]  /*7a80*/  I2FP.F32.U32 R0, R2 ;  /* 0x0000000200007245 */ /* 0x004fc80000201000 */
[----:B------:R-:W-:Y:S01]  /*7a90*/  F2FP.F16.F32.PACK_AB R0, RZ, R0 ;  /* 0x00000000ff00723e */ /* 0x000fe200000000ff */
[----:B------:R-:W-:Y:S06]  /*7aa0*/  BRA `(.L_x_9556) ;  /* 0x0000000c00887947 */ /* 0x000fec0003800000 */
.L_x_9553:
        /* <DEDUP_REMOVED lines=10> */
.L_x_9558:
[----:B------:R-:W2:Y:S02]  /*7b50*/  LDG.E R2, desc[UR36][R2.64] ;  /* 0x0000002402027981 */ /* 0x000ea4000c1e1900 */
[----:B--2---:R-:W-:-:S04]  /*7b60*/  I2FP.F32.S32 R0, R2 ;  /* 0x0000000200007245 */ /* 0x004fc80000201400 */
[----:B------:R-:W-:Y:S01]  /*7b70*/  F2FP.F16.F32.PACK_AB R0, RZ, R0 ;  /* 0x00000000ff00723e */ /* 0x000fe200000000ff */
[----:B------:R-:W-:Y:S06]  /*7b80*/  BRA `(.L_x_9556) ;  /* 0x0000000c00507947 */ /* 0x000fec0003800000 */
.L_x_9557:
[----:B------:R-:W2:Y:S02]  /*7b90*/  LDG.E.U16 R2, desc[UR36][R2.64] ;  /* 0x0000002402027981 */ /* 0x000ea4000c1e1500 */
[----:B--2---:R-:W0:Y:S02]  /*7ba0*/  I2F.S16 R0, R2 ;  /* 0x0000000200007306 */ /* 0x004e240000101400 */
[----:B0-----:R-:W-:Y:S01]  /*7bb0*/  F2FP.F16.F32.PACK_AB R0, RZ, R0 ;  /* 0x00000000ff00723e */ /* 0x001fe200000000ff */
[----:B------:R-:W-:Y:S06]  /*7bc0*/  BRA `(.L_x_9556) ;  /* 0x0000000c00407947 */ /* 0x000fec0003800000 */
.L_x_9552:
        /* <DEDUP_REMOVED lines=9> */
.L_x_9560:
[----:B------:R1:W5:Y:S01]  /*7c60*/  LDG.E.U16 R0, desc[UR36][R2.64] ;  /* 0x0000002402007981 */ /* 0x000362000c1e1500 */
[----:B------:R-:W-:Y:S05]  /*7c70*/  BRA `(.L_x_9556) ;  /* 0x0000000c00147947 */ /* 0x000fea0003800000 */
.L_x_9559:
        /* <DEDUP_REMOVED lines=9> */
.L_x_9562:
[----:B------:R0:W5:Y:S01]  /*7d10*/  LDG.E.U16 R0, desc[UR36][R2.64] ;  /* 0x0000002402007981 */ /* 0x000162000c1e1500 */
[----:B------:R-:W-:Y:S05]  /*7d20*/  BRA `(.L_x_9556) ;  /* 0x0000000800e87947 */ /* 0x000fea0003800000 */
.L_x_9561:
        /* <DEDUP_REMOVED lines=8> */
.L_x_9551:
        /* <DEDUP_REMOVED lines=13> */
.L_x_9565:
        /* <DEDUP_REMOVED lines=8> */
.L_x_9564:
        /* <DEDUP_REMOVED lines=28> */
.L_x_9567:
        /* <DEDUP_REMOVED lines=15> */
.L_x_9566:
[----:B------:R-:W2:Y:S02]  /*81b0*/  LDG.E.U16 R0, desc[UR36][R2.64] ;  /* 0x0000002402007981 */ /* 0x000ea4000c1e1500 */
[----:B--2---:R-:W-:-:S05]  /*81c0*/  IMAD.U32 R0, R0, 0x10000, RZ ;  /* 0x0001000000007824 */ /* 0x004fca00078e00ff */
[----:B------:R-:W-:Y:S01]  /*81d0*/  F2FP.F16.F32.PACK_AB R0, RZ, R0 ;  /* 0x00000000ff00723e */ /* 0x000fe200000000ff */
[----:B------:R-:W-:Y:S06]  /*81e0*/  BRA `(.L_x_9556) ;  /* 0x0000000400b87947 */ /* 0x000fec0003800000 */
.L_x_9563:
        /* <DEDUP_REMOVED lines=12> */
.L_x_9570:
        /* <DEDUP_REMOVED lines=21> */
.L_x_9574:
[----:B------:R-:W-:Y:S05]  /*8400*/  BSYNC B1 ;  /* 0x0000000000017941 */ /* 0x000fea0003800000 */
.L_x_9573:
[----:B------:R-:W-:Y:S01]  /*8410*/  LEA R3, R0, 0x3b800000, 0x17 ;  /* 0x3b80000000037811 */ /* 0x000fe200078eb8ff */
[----:B------:R-:W-:-:S05]  /*8420*/  IMAD.SHL.U32 R0, R2, 0x100000, RZ ;  /* 0x0010000002007824 */ /* 0x000fca00078e00ff */
[----:B------:R-:W-:-:S07]  /*8430*/  LOP3.LUT R0, R3, R0, R4, 0xfe, !PT ;  /* 0x0000000003007212 */ /* 0x000fce00078efe04 */
.L_x_9572:
[----:B------:R-:W-:Y:S05]  /*8440*/  BSYNC B0 ;  /* 0x0000000000007941 */ /* 0x000fea0003800000 */
.L_x_9571:
[----:B------:R-:W-:Y:S01]  /*8450*/  F2FP.F16.F32.PACK_AB R0, RZ, R0 ;  /* 0x00000000ff00723e */ /* 0x000fe200000000ff */
[----:B------:R-:W-:Y:S06]  /*8460*/  BRA `(.L_x_9556) ;  /* 0x0000000400187947 */ /* 0x000fec0003800000 */
.L_x_9569:
        /* <DEDUP_REMOVED lines=21> */
.L_x_9578:
[----:B------:R-:W-:Y:S05]  /*85c0*/  BSYNC B1 ;  /* 0x0000000000017941 */ /* 0x000fea0003800000 */
.L_x_9577:
[----:B------:R-:W-:Y:S01]  /*85d0*/  LEA R3, R0, 0x37800000, 0x17 ;  /* 0x3780000000037811 */ /* 0x000fe200078eb8ff */
[----:B------:R-:W-:-:S05]  /*85e0*/  IMAD.SHL.U32 R0, R2, 0x200000, RZ ;  /* 0x0020000002007824 */ /* 0x000fca00078e00ff */
[----:B------:R-:W-:-:S07]  /*85f0*/  LOP3.LUT R0, R3, R0, R4, 0xfe, !PT ;  /* 0x0000000003007212 */ /* 0x000fce00078efe04 */
.L_x_9576:
[----:B------:R-:W-:Y:S05]  /*8600*/  BSYNC B0 ;  /* 0x0000000000007941 */ /* 0x000fea0003800000 */
.L_x_9575:
[----:B------:R-:W-:Y:S01]  /*8610*/  F2FP.F16.F32.PACK_AB R0, RZ, R0 ;  /* 0x00000000ff00723e */ /* 0x000fe200000000ff */
[----:B------:R-:W-:Y:S06]  /*8620*/  BRA `(.L_x_9556) ;  /* 0x0000000000a87947 */ /* 0x000fec0003800000 */
.L_x_9568:
        /* <DEDUP_REMOVED lines=14> */
.L_x_9582:
[----:B------:R-:W-:Y:S05]  /*8710*/  BSYNC B0 ;  /* 0x0000000000007941 */ /* 0x000fea0003800000 */
.L_x_9581:
[----:B------:R-:W-:Y:S01]  /*8720*/  F2FP.F16.F32.PACK_AB R0, RZ, R0 ;  /* 0x00000000ff00723e */ /* 0x000fe200000000ff */
[----:B------:R-:W-:Y:S06]  /*8730*/  BRA `(.L_x_9556) ;  /* 0x0000000000647947 */ /* 0x000fec0003800000 */
.L_x_9555:
        /* <DEDUP_REMOVED lines=16> */
.L_x_9583:
[----:B------:R-:W-:Y:S01]  /*8840*/  PRMT R0, RZ, 0x7610, R0 ;  /* 0x00007610ff007816 */ /* 0x000fe20000000000 */
[----:B------:R-:W-:Y:S06]  /*8850*/  BRA `(.L_x_9556) ;  /* 0x00000000001c7947 */ /* 0x000fec0003800000 */
.L_x_9580:
[----:B------:R-:W2:Y:S02]  /*8860*/  LDG.E.64 R2, desc[UR36][R2.64] ;  /* 0x0000002402027981 */ /* 0x000ea4000c1e1b00 */
[----:B--2---:R-:W0:Y:S02]  /*8870*/  I2F.U64 R0, R2 ;  /* 0x0000000200007312 */ /* 0x004e240000301000 */
[----:B0-----:R-:W-:Y:S01]  /*8880*/  F2FP.F16.F32.PACK_AB R0, RZ, R0 ;  /* 0x00000000ff00723e */ /* 0x001fe200000000ff */
[----:B------:R-:W-:Y:S06]  /*8890*/  BRA `(.L_x_9556) ;  /* 0x00000000000c7947 */ /* 0x000fec0003800000 */
.L_x_9579:
[----:B------:R-:W2:Y:S02]  /*88a0*/  LDG.E R2, desc[UR36][R2.64] ;  /* 0x0000002402027981 */ /* 0x000ea4000c1e1900 */
[----:B--2---:R-:W-:-:S04]  /*88b0*/  I2FP.F32.U32 R0, R2 ;  /* 0x0000000200007245 */ /* 0x004fc80000201000 */
[----:B------:R-:W-:-:S07]  /*88c0*/  F2FP.F16.F32.PACK_AB R0, RZ, R0 ;  /* 0x00000000ff00723e */ /* 0x000fce00000000ff */
.L_x_9556:
        /* <DEDUP_REMOVED lines=21> */
.L_x_9587:
[----:B------:R-:W-:-:S06]  /*8a20*/  HADD2.F32 R3, -RZ, R2.H0_H0 ;  /* 0x20000002ff037230 */ /* 0x000fcc0000004100 */
[----:B------:R-:W0:Y:S02]  /*8a30*/  F2I.S64.TRUNC R2, R3 ;  /* 0x0000000300027311 */ /* 0x000e24000020d900 */
[----:B0-----:R3:W-:Y:S01]  /*8a40*/  STG.E.U8 desc[UR36][R16.64], R2 ;  /* 0x0000000210007986 */ /* 0x0017e2000c101124 */
[----:B------:R-:W-:Y:S05]  /*8a50*/  BRA `(.L_x_9589) ;  /* 0x0000000c00847947 */ /* 0x000fea0003800000 */
.L_x_9586:
        /* <DEDUP_REMOVED lines=10> */
.L_x_9591:
[----:B------:R-:W-:-:S04]  /*8b00*/  HADD2.F32 R2, -RZ, R2.H0_H0 ;  /* 0x20000002ff027230 */ /* 0x000fc80000004100 */
[----:B------:R-:W0:Y:S02]  /*8b10*/  F2I.FTZ.TRUNC.NTZ R3, R2 ;  /* 0x0000000200037305 */ /* 0x000e24000021f100 */
[----:B0-----:R2:W-:Y:S01]  /*8b20*/  STG.E desc[UR36][R16.64], R3 ;  /* 0x0000000310007986 */ /* 0x0015e2000c101924 */
[----:B------:R-:W-:Y:S05]  /*8b30*/  BRA `(.L_x_9589) ;  /* 0x0000000c004c7947 */ /* 0x000fea0003800000 */
.L_x_9590:
[----:B------:R-:W-:-:S04]  /*8b40*/  HADD2.F32 R2, -RZ, R2.H0_H0 ;  /* 0x20000002ff027230 */ /* 0x000fc80000004100 */
[----:B------:R-:W0:Y:S02]  /*8b50*/  F2I.FTZ.TRUNC.NTZ R3, R2 ;  /* 0x0000000200037305 */ /* 0x000e24000021f100 */
[----:B0-----:R0:W-:Y:S01]  /*8b60*/  STG.E.U16 desc[UR36][R16.64], R3 ;  /* 0x0000000310007986 */ /* 0x0011e2000c101524 */
[----:B------:R-:W-:Y:S05]  /*8b70*/  BRA `(.L_x_9589) ;  /* 0x0000000c003c7947 */ /* 0x000fea0003800000 */
.L_x_9585:
        /* <DEDUP_REMOVED lines=9> */
.L_x_9593:
[----:B------:R0:W-:Y:S01]  /*8c10*/  STG.E.U16 desc[UR36][R16.64], R2 ;  /* 0x0000000210007986 */ /* 0x0001e2000c101524 */
[----:B------:R-:W-:Y:S05]  /*8c20*/  BRA `(.L_x_9589) ;  /* 0x0000000c00107947 */ /* 0x000fea0003800000 */
.L_x_9592:
        /* <DEDUP_REMOVED lines=10> */
.L_x_9595:
[----:B------:R-:W-:-:S05]  /*8cd0*/  HADD2.F32 R0, -RZ, R2.H0_H0 ;  /* 0x20000002ff007230 */ /* 0x000fca0000004100 */
[----:B------:R-:W-:-:S04]  /*8ce0*/  F2FP.F16.F32.PACK_AB R0, RZ, R0 ;  /* 0x00000000ff00723e */ /* 0x000fc800000000ff */
[----:B------:R-:W-:-:S05]  /*8cf0*/  PRMT R0, R0, 0x5410, RZ ;  /* 0x0000541000007816 */ /* 0x000fca00000000ff */
[----:B------:R0:W-:Y:S01]  /*8d00*/  STG.E desc[UR36][R16.64], R0 ;  /* 0x0000000010007986 */ /* 0x0001e2000c101924 */
[----:B------:R-:W-:Y:S05]  /*8d10*/  BRA `(.L_x_9589) ;  /* 0x0000000800d47947 */ /* 0x000fea0003800000 */
.L_x_9594:
[----:B------:R-:W-:-:S05]  /*8d20*/  HADD2.F32 R2, -RZ, R2.H0_H0 ;  /* 0x20000002ff027230 */ /* 0x000fca0000004100 */
[----:B------:R-:W-:-:S06]  /*8d30*/  FMUL.FTZ R2, R2, 1 ;  /* 0x3f80000002027820 */ /* 0x000fcc0000410000 */
[----:B------:R-:W0:Y:S02]  /*8d40*/  F2F.F64.F32 R2, R2 ;  /* 0x0000000200027310 */ /* 0x000e240000201800 */
[----:B0-----:R0:W-:Y:S01]  /*8d50*/  STG.E.64 desc[UR36][R16.64], R2 ;  /* 0x0000000210007986 */ /* 0x0011e2000c101b24 */
[----:B------:R-:W-:Y:S05]  /*8d60*/  BRA `(.L_x_9589) ;  /* 0x0000000800c07947 */ /* 0x000fea0003800000 */
.L_x_9584:
        /* <DEDUP_REMOVED lines=13> */
.L_x_9598:
[----:B------:R-:W-:Y:S01]  /*8e40*/  HADD2.F32 R2, -RZ, R2.H0_H0 ;  /* 0x20000002ff027230 */ /* 0x000fe20000004100 */
[----:B------:R-:W-:-:S04]  /*8e50*/  CS2R R6, SRZ ;  /* 0x0000000000067805 */ /* 0x000fc8000001ff00 */
[----:B------:R-:W-:-:S04]  /*8e60*/  FMUL.FTZ R2, R2, 1 ;  /* 0x3f80000002027820 */ /* 0x000fc80000410000 */
[----:B------:R-:W0:Y:S02]  /*8e70*/  F2F.F64.F32 R4, R2 ;  /* 0x0000000200047310 */ /* 0x000e240000201800 */
[----:B0-----:R0:W-:Y:S01]  /*8e80*/  STG.E.128 desc[UR36][R16.64], R4 ;  /* 0x0000000410007986 */ /* 0x0011e2000c101d24 */
[----:B------:R-:W-:Y:S05]  /*8e90*/  BRA `(.L_x_9589) ;  /* 0x0000000800747947 */ /* 0x000fea0003800000 */
.L_x_9597:
        /* <DEDUP_REMOVED lines=21> */
.L_x_9602:
[----:B------:R-:W-:Y:S05]  /*8ff0*/  BSYNC B0 ;  /* 0x0000000000007941 */ /* 0x000fea0003800000 */
.L_x_9601:
[----:B------:R-:W-:-:S05]  /*9000*/  LOP3.LUT R3, R0, R3, RZ, 0xfc, !PT ;  /* 0x0000000300037212 */ /* 0x000fca00078efcff */
[----:B------:R0:W-:Y:S01]  /*9010*/  STG.E.U8 desc[UR36][R16.64], R3 ;  /* 0x0000000310007986 */ /* 0x0001e2000c101124 */
[----:B------:R-:W-:Y:S05]  /*9020*/  BRA `(.L_x_9589) ;  /* 0x0000000800107947 */ /* 0x000fea0003800000 */
.L_x_9600:
        /* <DEDUP_REMOVED lines=13> */
.L_x_9604:
[----:B------:R-:W-:Y:S01]  /*9100*/  IMAD.MOV.U32 R0, RZ, RZ, 0x7f ;  /* 0x0000007fff007424 */ /* 0x000fe200078e00ff */
[----:B------:R-:W-:-:S04]  /*9110*/  ISETP.GT.U32.AND P0, PT, R2, 0x7f800000, PT ;  /* 0x7f8000000200780c */ /* 0x000fc80003f04070 */
[----:B------:R-:W-:-:S09]  /*9120*/  SEL R0, R0, 0x7c, P0 ;  /* 0x0000007c00007807 */ /* 0x000fd20000000000 */
.L_x_9605:
[----:B------:R-:W-:Y:S05]  /*9130*/  BSYNC B0 ;  /* 0x0000000000007941 */ /* 0x000fea0003800000 */
.L_x_9603:
[----:B------:R-:W-:-:S04]  /*9140*/  LOP3.LUT R2, R3, 0x80000000, RZ, 0xc0, !PT ;  /* 0x8000000003027812 */ /* 0x000fc800078ec0ff */
[----:B------:R-:W-:-:S04]  /*9150*/  SHF.R.U32.HI R3, RZ, 0x18, R2 ;  /* 0x00000018ff037819 */ /* 0x000fc80000011602 */
[----:B------:R-:W-:-:S05]  /*9160*/  LOP3.LUT R3, R0, R3, RZ, 0xfc, !PT ;  /* 0x0000000300037212 */ /* 0x000fca00078efcff */
[----:B------:R0:W-:Y:S01]  /*9170*/  STG.E.U8 desc[UR36][R16.64], R3 ;  /* 0x0000000310007986 */ /* 0x0001e2000c101124 */
[----:B------:R-:W-:Y:S05]  /*9180*/  BRA `(.L_x_9589) ;  /* 0x0000000400b87947 */ /* 0x000fea0003800000 */
.L_x_9599:
[----:B------:R-:W-:-:S05]  /*9190*/  HADD2.F32 R0, -RZ, R2.H0_H0 ;  /* 0x20000002ff007230 */ /* 0x000fca0000004100 */
[----:B------:R-:W-:-:S05]  /*91a0*/  F2FP.BF16.F32.PACK_AB R0, RZ, R0 ;  /* 0x00000000ff00723e */ /* 0x000fca00000010ff */
[----:B------:R0:W-:Y:S01]  /*91b0*/  STG.E.U16 desc[UR36][R16.64], R0 ;  /* 0x0000000010007986 */ /* 0x0001e2000c101524 */
[----:B------:R-:W-:Y:S05]  /*91c0*/  BRA `(.L_x_9589) ;  /* 0x0000000400a87947 */ /* 0x000fea0003800000 */
.L_x_9596:
        /* <DEDUP_REMOVED lines=12> */
.L_x_9608:
        /* <DEDUP_REMOVED lines=17> */
.L_x_9611:
[----:B------:R-:W-:-:S04]  /*93a0*/  LOP3.LUT R2, R3, 0x80000000, RZ, 0xc0, !PT ;  /* 0x8000000003027812 */ /* 0x000fc800078ec0ff */
[----:B------:R-:W-:-:S04]  /*93b0*/  SHF.R.U32.HI R3, RZ, 0x18, R2 ;  /* 0x00000018ff037819 */ /* 0x000fc80000011602 */
[----:B------:R-:W-:-:S04]  /*93c0*/  LOP3.LUT R0, R0, R3, RZ, 0xfc, !PT ;  /* 0x0000000300007212 */ /* 0x000fc800078efcff */
[----:B------:R-:W-:-:S07]  /*93d0*/  PRMT R8, R0, 0x7610, R8 ;  /* 0x0000761000087816 */ /* 0x000fce0000000008 */
.L_x_9610:
[----:B------:R-:W-:Y:S05]  /*93e0*/  BSYNC B0 ;  /* 0x0000000000007941 */ /* 0x000fea0003800000 */
.L_x_9609:
[----:B------:R0:W-:Y:S01]  /*93f0*/  STG.E.U8 desc[UR36][R16.64], R8 ;  /* 0x0000000810007986 */ /* 0x0001e2000c101124 */
[----:B------:R-:W-:Y:S05]  /*9400*/  BRA `(.L_x_9589) ;  /* 0x0000000400187947 */ /* 0x000fea0003800000 */
.L_x_9607:
        /* <DEDUP_REMOVED lines=17> */
.L_x_9614:
[----:B------:R-:W-:-:S04]  /*9520*/  LOP3.LUT R2, R3, 0x80000000, RZ, 0xc0, !PT ;  /* 0x8000000003027812 */ /* 0x000fc800078ec0ff */
[----:B------:R-:W-:-:S04]  /*9530*/  SHF.R.U32.HI R3, RZ, 0x18, R2 ;  /* 0x00000018ff037819 */ /* 0x000fc80000011602 */
[----:B------:R-:W-:-:S04]  /*9540*/  LOP3.LUT R0, R0, R3, RZ, 0xfc, !PT ;  /* 0x0000000300007212 */ /* 0x000fc800078efcff */
[----:B------:R-:W-:-:S07]  /*9550*/  PRMT R8, R0, 0x7610, R8 ;  /* 0x0000761000087816 */ /* 0x000fce0000000008 */
.L_x_9613:
[----:B------:R-:W-:Y:S05]  /*9560*/  BSYNC B0 ;  /* 0x0000000000007941 */ /* 0x000fea0003800000 */
.L_x_9612:
[----:B------:R0:W-:Y:S01]  /*9570*/  STG.E.U8 desc[UR36][R16.64], R8 ;  /* 0x0000000810007986 */ /* 0x0001e2000c101124 */
[----:B------:R-:W-:Y:S05]  /*9580*/  BRA `(.L_x_9589) ;  /* 0x0000000000b87947 */ /* 0x000fea0003800000 */
.L_x_9606:
        /* <DEDUP_REMOVED lines=22> */
.L_x_9588:
        /* <DEDUP_REMOVED lines=16> */
.L_x_9617:
[----:B------:R-:W-:Y:S05]  /*97f0*/  BRA `(.L_x_9589) ;  /* 0x00000000001c7947 */ /* 0x000fea0003800000 */
.L_x_9616:
[----:B------:R-:W-:-:S06]  /*9800*/  HADD2.F32 R2, -RZ, R2.H0_H0 ;  /* 0x20000002ff027230 */ /* 0x000fcc0000004100 */
[----:B------:R-:W0:Y:S02]  /*9810*/  F2I.U64.TRUNC R2, R2 ;  /* 0x0000000200027311 */ /* 0x000e24000020d800 */
[----:B0-----:R0:W-:Y:S01]  /*9820*/  STG.E.64 desc[UR36][R16.64], R2 ;  /* 0x0000000210007986 */ /* 0x0011e2000c101b24 */
[----:B------:R-:W-:Y:S05]  /*9830*/  BRA `(.L_x_9589) ;  /* 0x00000000000c7947 */ /* 0x000fea0003800000 */
.L_x_9615:
[----:B------:R-:W-:-:S04]  /*9840*/  HADD2.F32 R2, -RZ, R2.H0_H0 ;  /* 0x20000002ff027230 */ /* 0x000fc80000004100 */
[----:B------:R-:W0:Y:S02]  /*9850*/  F2I.FTZ.U32.TRUNC.NTZ R3, R2 ;  /* 0x0000000200037305 */ /* 0x000e24000021f000 */
[----:B0-----:R0:W-:Y:S02]  /*9860*/  STG.E desc[UR36][R16.64], R3 ;  /* 0x0000000310007986 */ /* 0x0011e4000c101924 */
.L_x_9589:
[----:B------:R-:W-:-:S07]  /*9870*/  VIADD R19, R19, 0x80 ;  /* 0x0000008013137836 */ /* 0x000fce0000000000 */
.L_x_9549:
[----:B------:R-:W-:Y:S05]  /*9880*/  BSYNC B6 ;  /* 0x0000000000067941 */ /* 0x000fea0003800000 */
.L_x_9548:
        /* <DEDUP_REMOVED lines=306> */
.L_x_9618:
        /* <DEDUP_REMOVED lines=22> */
.L_x_9622:
[----:B------:R-:W2:Y:S02]  /*ad10*/  LDG.E.U8 R2, desc[UR36][R2.64] ;  /* 0x0000002402027981 */ /* 0x000ea4000c1e1100 */
[----:B--2---:R-:W-:-:S04]  /*ad20*/  I2FP.F32.U32 R0, R2 ;  /* 0x0000000200007245 */ /* 0x004fc80000201000 */
[----:B------:R-:W-:Y:S01]  /*ad30*/  F2FP.F16.F32.PACK_AB R0, RZ, R0 ;  /* 0x00000000ff00723e */ /* 0x000fe200000000ff */
[----:B------:R-:W-:Y:S06]  /*ad40*/  BRA `(.L_x_9624) ;  /* 0x0000000c00887947 */ /* 0x000fec0003800000 */
.L_x_9621:
        /* <DEDUP_REMOVED lines=10> */
.L_x_9626:
[----:B------:R-:W2:Y:S02]  /*adf0*/  LDG.E R2, desc[UR36][R2.64] ;  /* 0x0000002402027981 */ /* 0x000ea4000c1e1900 */
[----:B--2---:R-:W-:-:S04]  /*ae00*/  I2FP.F32.S32 R0, R2 ;  /* 0x0000000200007245 */ /* 0x004fc80000201400 */
[----:B------:R-:W-:Y:S01]  /*ae10*/  F2FP.F16.F32.PACK_AB R0, RZ, R0 ;  /* 0x00000000ff00723e */ /* 0x000fe200000000ff */
[----:B------:R-:W-:Y:S06]  /*ae20*/  BRA `(.L_x_9624) ;  /* 0x0000000c00507947 */ /* 0x000fec0003800000 */
.L_x_9625:
[----:B------:R-:W2:Y:S02]  /*ae30*/  LDG.E.U16 R2, desc[UR36][R2.64] ;  /* 0x0000002402027981 */ /* 0x000ea4000c1e1500 */
[----:B--2---:R-:W0:Y:S02]  /*ae40*/  I2F.S16 R0, R2 ;  /* 0x0000000200007306 */ /* 0x004e240000101400 */
[----:B0-----:R-:W-:Y:S01]  /*ae50*/  F2FP.F16.F32.PACK_AB R0, RZ, R0 ;  /* 0x00000000ff00723e */ /* 0x001fe200000000ff */
[----:B------:R-:W-:Y:S06]  /*ae60*/  BRA `(.L_x_9624) ;  /* 0x0000000c00407947 */ /* 0x000fec0003800000 */
.L_x_9620:
        /* <DEDUP_REMOVED lines=9> */
.L_x_9628:
[----:B------:R1:W5:Y:S01]  /*af00*/  LDG.E.U16 R0, desc[UR36][R2.64] ;  /* 0x0000002402007981 */ /* 0x000362000c1e1500 */
[----:B------:R-:W-:Y:S05]  /*af10*/  BRA `(.L_x_9624) ;  /* 0x0000000c00147947 */ /* 0x000fea0003800000 */
.L_x_9627:
        /* <DEDUP_REMOVED lines=9> */
.L_x_9630:
[----:B------:R0:W5:Y:S01]  /*afb0*/  LDG.E.U16 R0, desc[UR36][R2.64] ;  /* 0x0000002402007981 */ /* 0x000162000c1e1500 */
[----:B------:R-:W-:Y:S05]  /*afc0*/  BRA `(.L_x_9624) ;  /* 0x0000000800e87947 */ /* 0x000fea0003800000 */
.L_x_9629:
        /* <DEDUP_REMOVED lines=8> */
.L_x_9619:
        /* <DEDUP_REMOVED lines=13> */
.L_x_9633:
        /* <DEDUP_REMOVED lines=8> */
.L_x_9632:
        /* <DEDUP_REMOVED lines=28> */
.L_x_9635:
        /* <DEDUP_REMOVED lines=15> */
.L_x_9634:
[----:B------:R-:W2:Y:S02]  /*b450*/  LDG.E.U16 R0, desc[UR36][R2.64] ;  /* 0x0000002402007981 */ /* 0x000ea4000c1e1500 */
[----:B--2---:R-:W-:-:S05]  /*b460*/  IMAD.U32 R0, R0, 0x10000, RZ ;  /* 0x0001000000007824 */ /* 0x004fca00078e00ff */
[----:B------:R-:W-:Y:S01]  /*b470*/  F2FP.F16.F32.PACK_AB R0, RZ, R0 ;  /* 0x00000000ff00723e */ /* 0x000fe200000000ff */
[----:B------:R-:W-:Y:S06]  /*b480*/  BRA `(.L_x_9624) ;  /* 0x0000000400b87947 */ /* 0x000fec0003800000 */
.L_x_9631:
        /* <DEDUP_REMOVED lines=12> */
.L_x_9638:
        /* <DEDUP_REMOVED lines=21> */
.L_x_9642:
[----:B------:R-:W-:Y:S05]  /*b6a0*/  BSYNC B1 ;  /* 0x0000000000017941 */ /* 0x000fea0003800000 */
.L_x_9641:
[----:B------:R-:W-:Y:S01]  /*b6b0*/  LEA R3, R0, 0x3b800000, 0x17 ;  /* 0x3b80000000037811 */ /* 0x000fe200078eb8ff */
[----:B------:R-:W-:-:S05]  /*b6c0*/  IMAD.SHL.U32 R0, R2, 0x100000, RZ ;  /* 0x0010000002007824 */ /* 0x000fca00078e00ff */
[----:B------:R-:W-:-:S07]  /*b6d0*/  LOP3.LUT R0, R3, R0, R4, 0xfe, !PT ;  /* 0x0000000003007212 */ /* 0x000fce00078efe04 */
.L_x_9640:
[----:B------:R-:W-:Y:S05]  /*b6e0*/  BSYNC B0 ;  /* 0x0000000000007941 */ /* 0x000fea0003800000 */
.L_x_9639:
[----:B------:R-:W-:Y:S01]  /*b6f0*/  F2FP.F16.F32.PACK_AB R0, RZ, R0 ;  /* 0x00000000ff00723e */ /* 0x000fe200000000ff */
[----:B------:R-:W-:Y:S06]  /*b700*/  BRA `(.L_x_9624) ;  /* 0x0000000400187947 */ /* 0x000fec0003800000 */
.L_x_9637:
        /* <DEDUP_REMOVED lines=21> */
.L_x_9646:
[----:B------:R-:W-:Y:S05]  /*b860*/  BSYNC B1 ;  /* 0x0000000000017941 */ /* 0x000fea0003800000 */
.L_x_9645:
[----:B------:R-:W-:Y:S01]  /*b870*/  LEA R3, R0, 0x37800000, 0x17 ;  /* 0x3780000000037811 */ /* 0x000fe200078eb8ff */
[----:B------:R-:W-:-:S05]  /*b880*/  IMAD.SHL.U32 R0, R2, 0x200000, RZ ;  /* 0x0020000002007824 */ /* 0x000fca00078e00ff */
[----:B------:R-:W-:-:S07]  /*b890*/  LOP3.LUT R0, R3, R0, R4, 0xfe, !PT ;  /* 0x0000000003007212 */ /* 0x000fce00078efe04 */
.L_x_9644:
[----:B------:R-:W-:Y:S05]  /*b8a0*/  BSYNC B0 ;  /* 0x0000000000007941 */ /* 0x000fea0003800000 */
.L_x_9643:
[----:B------:R-:W-:Y:S01]  /*b8b0*/  F2FP.F16.F32.PACK_AB R0, RZ, R0 ;  /* 0x00000000ff00723e */ /* 0x000fe200000000ff */
[----:B------:R-:W-:Y:S06]  /*b8c0*/  BRA `(.L_x_9624) ;  /* 0x0000000000a87947 */ /* 0x000fec0003800000 */
.L_x_9636:
        /* <DEDUP_REMOVED lines=14> */
.L_x_9650:
[----:B------:R-:W-:Y:S05]  /*b9b0*/  BSYNC B0 ;  /* 0x0000000000007941 */ /* 0x000fea0003800000 */
.L_x_9649:
[----:B------:R-:W-:Y:S01]  /*b9c0*/  F2FP.F16.F32.PACK_AB R0, RZ, R0 ;  /* 0x00000000ff00723e */ /* 0x000fe200000000ff */
[----:B------:R-:W-:Y:S06]  /*b9d0*/  BRA `(.L_x_9624) ;  /* 0x0000000000647947 */ /* 0x000fec0003800000 */
.L_x_9623:
        /* <DEDUP_REMOVED lines=16> */
.L_x_9651:
[----:B------:R-:W-:Y:S01]  /*bae0*/  PRMT R0, RZ, 0x7610, R0 ;  /* 0x00007610ff007816 */ /* 0x000fe20000000000 */
[----:B------:R-:W-:Y:S06]  /*baf0*/  BRA `(.L_x_9624) ;  /* 0x00000000001c7947 */ /* 0x000fec0003800000 */
.L_x_9648:
[----:B------:R-:W2:Y:S02]  /*bb00*/  LDG.E.64 R2, desc[UR36][R2.64] ;  /* 0x0000002402027981 */ /* 0x000ea4000c1e1b00 */
[----:B--2---:R-:W0:Y:S02]  /*bb10*/  I2F.U64 R0, R2 ;  /* 0x0000000200007312 */ /* 0x004e240000301000 */
[----:B0-----:R-:W-:Y:S01]  /*bb20*/  F2FP.F16.F32.PACK_AB R0, RZ, R0 ;  /* 0x00000000ff00723e */ /* 0x001fe200000000ff */
[----:B------:R-:W-:Y:S06]  /*bb30*/  BRA `(.L_x_9624) ;  /* 0x00000000000c7947 */ /* 0x000fec0003800000 */
.L_x_9647:
[----:B------:R-:W2:Y:S02]  /*bb40*/  LDG.E R2, desc[UR36][R2.64] ;  /* 0x0000002402027981 */ /* 0x000ea4000c1e1900 */
[----:B--2---:R-:W-:-:S04]  /*bb50*/  I2FP.F32.U32 R0, R2 ;  /* 0x0000000200007245 */ /* 0x004fc80000201000 */
[----:B------:R-:W-:-:S07]  /*bb60*/  F2FP.F16.F32.PACK_AB R0, RZ, R0 ;  /* 0x00000000ff00723e */ /* 0x000fce00000000ff */
.L_x_9624:
        /* <DEDUP_REMOVED lines=21> */
.L_x_9655:
[----:B------:R-:W-:-:S06]  /*bcc0*/  HADD2.F32 R3, -RZ, R2.H0_H0 ;  /* 0x20000002ff037230 */ /* 0x000fcc0000004100 */
[----:B------:R-:W0:Y:S02]  /*bcd0*/  F2I.S64.TRUNC R2, R3 ;  /* 0x0000000300027311 */ /* 0x000e24000020d900 */
[----:B0-----:R-:W-:Y:S01]  /*bce0*/  STG.E.U8 desc[UR36][R16.64], R2 ;  /* 0x0000000210007986 */ /* 0x001fe2000c101124 */
[----:B------:R-:W-:Y:S05]  /*bcf0*/  EXIT ;  /* 0x000000000000794d */ /* 0x000fea0003800000 */
.L_x_9654:
        /* <DEDUP_REMOVED lines=10> */
.L_x_9658:
[----:B------:R-:W-:-:S04]  /*bda0*/  HADD2.F32 R2, -RZ, R2.H0_H0 ;  /* 0x20000002ff027230 */ /* 0x000fc80000004100 */
[----:B------:R-:W0:Y:S02]  /*bdb0*/  F2I.FTZ.TRUNC.NTZ R3, R2 ;  /* 0x0000000200037305 */ /* 0x000e24000021f100 */
[----:B0-----:R-:W-:Y:S01]  /*bdc0*/  STG.E desc[UR36][R16.64], R3 ;  /* 0x0000000310007986 */ /* 0x001fe2000c101924 */
[----:B------:R-:W-:Y:S05]  /*bdd0*/  EXIT ;  /* 0x000000000000794d */ /* 0x000fea0003800000 */
.L_x_9657:
[----:B------:R-:W-:-:S04]  /*bde0*/  HADD2.F32 R2, -RZ, R2.H0_H0 ;  /* 0x20000002ff027230 */ /* 0x000fc80000004100 */
[----:B------:R-:W0:Y:S02]  /*bdf0*/  F2I.FTZ.TRUNC.NTZ R3, R2 ;  /* 0x0000000200037305 */ /* 0x000e24000021f100 */
[----:B0-----:R-:W-:Y:S01]  /*be00*/  STG.E.U16 desc[UR36][R16.64], R3 ;  /* 0x0000000310007986 */ /* 0x001fe2000c101524 */
[----:B------:R-:W-:Y:S05]  /*be10*/  EXIT ;  /* 0x000000000000794d */ /* 0x000fea0003800000 */
.L_x_9653:
        /* <DEDUP_REMOVED lines=9> */
.L_x_9660:
[----:B------:R-:W-:Y:S01]  /*beb0*/  STG.E.U16 desc[UR36][R16.64], R2 ;  /* 0x0000000210007986 */ /* 0x000fe2000c101524 */
[----:B------:R-:W-:Y:S05]  /*bec0*/  EXIT ;  /* 0x000000000000794d */ /* 0x000fea0003800000 */
.L_x_9659:
        /* <DEDUP_REMOVED lines=10> */
.L_x_9662:
[----:B------:R-:W-:-:S05]  /*bf70*/  HADD2.F32 R0, -RZ, R2.H0_H0 ;  /* 0x20000002ff007230 */ /* 0x000fca0000004100 */
[----:B------:R-:W-:-:S04]  /*bf80*/  F2FP.F16.F32.PACK_AB R0, RZ, R0 ;  /* 0x00000000ff00723e */ /* 0x000fc800000000ff */
[----:B------:R-:W-:-:S05]  /*bf90*/  PRMT R0, R0, 0x5410, RZ ;  /* 0x0000541000007816 */ /* 0x000fca00000000ff */
[----:B------:R-:W-:Y:S01]  /*bfa0*/  STG.E desc[UR36][R16.64], R0 ;  /* 0x0000000010007986 */ /* 0x000fe2000c101924 */
[----:B------:R-:W-:Y:S05]  /*bfb0*/  EXIT ;  /* 0x000000000000794d */ /* 0x000fea0003800000 */
.L_x_9661:
[----:B------:R-:W-:-:S05]  /*bfc0*/  HADD2.F32 R2, -RZ, R2.H0_H0 ;  /* 0x20000002ff027230 */ /* 0x000fca0000004100 */
[----:B------:R-:W-:-:S06]  /*bfd0*/  FMUL.FTZ R2, R2, 1 ;  /* 0x3f80000002027820 */ /* 0x000fcc0000410000 */
[----:B------:R-:W0:Y:S02]  /*bfe0*/  F2F.F64.F32 R2, R2 ;  /* 0x0000000200027310 */ /* 0x000e240000201800 */
[----:B0-----:R-:W-:Y:S01]  /*bff0*/  STG.E.64 desc[UR36][R16.64], R2 ;  /* 0x0000000210007986 */ /* 0x001fe2000c101b24 */
[----:B------:R-:W-:Y:S05]  /*c000*/  EXIT ;  /* 0x000000000000794d */ /* 0x000fea0003800000 */
.L_x_9652:
        /* <DEDUP_REMOVED lines=13> */
.L_x_9665:
[----:B------:R-:W-:Y:S01]  /*c0e0*/  HADD2.F32 R2, -RZ, R2.H0_H0 ;  /* 0x20000002ff027230 */ /* 0x000fe20000004100 */
[----:B------:R-:W-:-:S04]  /*c0f0*/  CS2R R6, SRZ ;  /* 0x0000000000067805 */ /* 0x000fc8000001ff00 */
[----:B------:R-:W-:-:S04]  /*c100*/  FMUL.FTZ R2, R2, 1 ;  /* 0x3f80000002027820 */ /* 0x000fc80000410000 */
[----:B------:R-:W0:Y:S02]  /*c110*/  F2F.F64.F32 R4, R2 ;  /* 0x0000000200047310 */ /* 0x000e240000201800 */
[----:B0-----:R-:W-:Y:S01]  /*c120*/  STG.E.128 desc[UR36][R16.64], R4 ;  /* 0x0000000410007986 */ /* 0x001fe2000c101d24 */
[----:B------:R-:W-:Y:S05]  /*c130*/  EXIT ;  /* 0x000000000000794d */ /* 0x000fea0003800000 */
.L_x_9664:
        /* <DEDUP_REMOVED lines=21> */
.L_x_9669:
[----:B------:R-:W-:Y:S05]  /*c290*/  BSYNC B0 ;  /* 0x0000000000007941 */ /* 0x000fea0003800000 */
.L_x_9668:
[----:B------:R-:W-:-:S05]  /*c2a0*/  LOP3.LUT R3, R0, R3, RZ, 0xfc, !PT ;  /* 0x0000000300037212 */ /* 0x000fca00078efcff */
[----:B------:R-:W-:Y:S01]  /*c2b0*/  STG.E.U8 desc[UR36][R16.64], R3 ;  /* 0x0000000310007986 */ /* 0x000fe2000c101124 */
[----:B------:R-:W-:Y:S05]  /*c2c0*/  EXIT ;  /* 0x000000000000794d */ /* 0x000fea0003800000 */
.L_x_9667:
        /* <DEDUP_REMOVED lines=13> */
.L_x_9671:
[----:B------:R-:W-:Y:S01]  /*c3a0*/  IMAD.MOV.U32 R0, RZ, RZ, 0x7f ;  /* 0x0000007fff007424 */ /* 0x000fe200078e00ff */
[----:B------:R-:W-:-:S04]  /*c3b0*/  ISETP.GT.U32.AND P0, PT, R2, 0x7f800000, PT ;  /* 0x7f8000000200780c */ /* 0x000fc80003f04070 */
[----:B------:R-:W-:-:S09]  /*c3c0*/  SEL R0, R0, 0x7c, P0 ;  /* 0x0000007c00007807 */ /* 0x000fd20000000000 */
.L_x_9672:
[----:B------:R-:W-:Y:S05]  /*c3d0*/  BSYNC B0 ;  /* 0x0000000000007941 */ /* 0x000fea0003800000 */
.L_x_9670:
[----:B------:R-:W-:-:S04]  /*c3e0*/  LOP3.LUT R2, R3, 0x80000000, RZ, 0xc0, !PT ;  /* 0x8000000003027812 */ /* 0x000fc800078ec0ff */
[----:B------:R-:W-:-:S04]  /*c3f0*/  SHF.R.U32.HI R3, RZ, 0x18, R2 ;  /* 0x00000018ff037819 */ /* 0x000fc80000011602 */
[----:B------:R-:W-:-:S05]  /*c400*/  LOP3.LUT R3, R0, R3, RZ, 0xfc, !PT ;  /* 0x0000000300037212 */ /* 0x000fca00078efcff */
[----:B------:R-:W-:Y:S01]  /*c410*/  STG.E.U8 desc[UR36][R16.64], R3 ;  /* 0x0000000310007986 */ /* 0x000fe2000c101124 */
[----:B------:R-:W-:Y:S05]  /*c420*/  EXIT ;  /* 0x000000000000794d */ /* 0x000fea0003800000 */
.L_x_9666:
[----:B------:R-:W-:-:S05]  /*c430*/  HADD2.F32 R0, -RZ, R2.H0_H0 ;  /* 0x20000002ff007230 */ /* 0x000fca0000004100 */
[----:B------:R-:W-:-:S05]  /*c440*/  F2FP.BF16.F32.PACK_AB R0, RZ, R0 ;  /* 0x00000000ff00723e */ /* 0x000fca00000010ff */
[----:B------:R-:W-:Y:S01]  /*c450*/  STG.E.U16 desc[UR36][R16.64], R0 ;  /* 0x0000000010007986 */ /* 0x000fe2000c101524 */
[----:B------:R-:W-:Y:S05]  /*c460*/  EXIT ;  /* 0x000000000000794d */ /* 0x000fea0003800000 */
.L_x_9663:
        /* <DEDUP_REMOVED lines=12> */
.L_x_9675:
        /* <DEDUP_REMOVED lines=17> */
.L_x_9678:
[----:B------:R-:W-:-:S04]  /*c640*/  LOP3.LUT R2, R3, 0x80000000, RZ, 0xc0, !PT ;  /* 0x8000000003027812 */ /* 0x000fc800078ec0ff */
[----:B------:R-:W-:-:S04]  /*c650*/  SHF.R.U32.HI R3, RZ, 0x18, R2 ;  /* 0x00000018ff037819 */ /* 0x000fc80000011602 */
[----:B------:R-:W-:-:S04]  /*c660*/  LOP3.LUT R0, R0, R3, RZ, 0xfc, !PT ;  /* 0x0000000300007212 */ /* 0x000fc800078efcff */
[----:B------:R-:W-:-:S07]  /*c670*/  PRMT R8, R0, 0x7610, R8 ;  /* 0x0000761000087816 */ /* 0x000fce0000000008 */
.L_x_9677:
[----:B------:R-:W-:Y:S05]  /*c680*/  BSYNC B0 ;  /* 0x0000000000007941 */ /* 0x000fea0003800000 */
.L_x_9676:
[----:B------:R-:W-:Y:S01]  /*c690*/  STG.E.U8 desc[UR36][R16.64], R8 ;  /* 0x0000000810007986 */ /* 0x000fe2000c101124 */
[----:B------:R-:W-:Y:S05]  /*c6a0*/  EXIT ;  /* 0x000000000000794d */ /* 0x000fea0003800000 */
.L_x_9674:
        /* <DEDUP_REMOVED lines=17> */
.L_x_9681:
[----:B------:R-:W-:-:S04]  /*c7c0*/  LOP3.LUT R2, R3, 0x80000000, RZ, 0xc0, !PT ;  /* 0x8000000003027812 */ /* 0x000fc800078ec0ff */
[----:B------:R-:W-:-:S04]  /*c7d0*/  SHF.R.U32.HI R3, RZ, 0x18, R2 ;  /* 0x00000018ff037819 */ /* 0x000fc80000011602 */
[----:B------:R-:W-:-:S04]  /*c7e0*/  LOP3.LUT R0, R0, R3, RZ, 0xfc, !PT ;  /* 0x0000000300007212 */ /* 0x000fc800078efcff */
[----:B------:R-:W-:-:S07]  /*c7f0*/  PRMT R8, R0, 0x7610, R8 ;  /* 0x0000761000087816 */ /* 0x000fce0000000008 */
.L_x_9680:
[----:B------:R-:W-:Y:S05]  /*c800*/  BSYNC B0 ;  /* 0x0000000000007941 */ /* 0x000fea0003800000 */
.L_x_9679:
[----:B------:R-:W-:Y:S01]  /*c810*/  STG.E.U8 desc[UR36][R16.64], R8 ;  /* 0x0000000810007986 */ /* 0x000fe2000c101124 */
[----:B------:R-:W-:Y:S05]  /*c820*/  EXIT ;  /* 0x000000000000794d */ /* 0x000fea0003800000 */
.L_x_9673:
        /* <DEDUP_REMOVED lines=22> */
.L_x_9656:
        /* <DEDUP_REMOVED lines=16> */
.L_x_9684:
[----:B------:R-:W-:Y:S05]  /*ca90*/  EXIT ;  /* 0x000000000000794d */ /* 0x000fea0003800000 */
.L_x_9683:
[----:B------:R-:W-:-:S06]  /*caa0*/  HADD2.F32 R2, -RZ, R2.H0_H0 ;  /* 0x20000002ff027230 */ /* 0x000fcc0000004100 */
[----:B------:R-:W0:Y:S02]  /*cab0*/  F2I.U64.TRUNC R2, R2 ;  /* 0x0000000200027311 */ /* 0x000e24000020d800 */
[----:B0-----:R-:W-:Y:S01]  /*cac0*/  STG.E.64 desc[UR36][R16.64], R2 ;  /* 0x0000000210007986 */ /* 0x001fe2000c101b24 */
[----:B------:R-:W-:Y:S05]  /*cad0*/  EXIT ;  /* 0x000000000000794d */ /* 0x000fea0003800000 */
.L_x_9682:
[----:B------:R-:W-:-:S04]  /*cae0*/  HADD2.F32 R2, -RZ, R2.H0_H0 ;  /* 0x20000002ff027230 */ /* 0x000fc80000004100 */
[----:B------:R-:W0:Y:S02]  /*caf0*/  F2I.FTZ.U32.TRUNC.NTZ R3, R2 ;  /* 0x0000000200037305 */ /* 0x000e24000021f000 */
[----:B0-----:R-:W-:Y:S01]  /*cb00*/  STG.E desc[UR36][R16.64], R3 ;  /* 0x0000000310007986 */ /* 0x001fe2000c101924 */
[----:B------:R-:W-:Y:S05]  /*cb10*/  EXIT ;  /* 0x000000000000794d */ /* 0x000fea0003800000 */
.L_x_9685:
        /* <DEDUP_REMOVED lines=14> */
.L_x_22851:


//--------------------- .text._ZN2at6native27unrolled_elementwise_kernelIZZZNS0_15binary_internal21div_trunc_kernel_cudaERNS_18TensorIteratorBaseEENKUlvE0_clEvENKUlvE1_clEvEUlN3c104HalfEE_St5arrayIPcLm2EELi4E23TrivialOffsetCalculatorILi1EjESE_NS0_6memory12LoadWithCastILi1EEENSF_13StoreWithCastILi1EEEEEviT_T0_T2_T3_T4_T5_ --------------------------
	.section	.text._ZN2at6native27unrolled_elementwise_kernelIZZZNS0_15binary_internal21div_trunc_kernel_cudaERNS_18TensorIteratorBaseEENKUlvE0_clEvENKUlvE1_clEvEUlN3c104HalfEE_St5arrayIPcLm2EELi4E23TrivialOffsetCalculatorILi1EjESE_NS0_6memory12LoadWithCastILi1EEENSF_13StoreWithCastILi1EEEEEviT_T0_T2_T3_T4_T5_,"ax",@progbits
	.align	128
        .global         _ZN2at6native27unrolled_elementwise_kernelIZZZNS0_15binary_internal21div_trunc_kernel_cudaERNS_18TensorIteratorBaseEENKUlvE0_clEvENKUlvE1_clEvEUlN3c104HalfEE_St5arrayIPcLm2EELi4E23TrivialOffsetCalculatorILi1EjESE_NS0_6memory12LoadWithCastILi1EEENSF_13StoreWithCastILi1EEEEEviT_T0_T2_T3_T4_T5_
        .type           _ZN2at6native27unrolled_elementwise_kernelIZZZNS0_15binary_internal21div_trunc_kernel_cudaERNS_18TensorIteratorBaseEENKUlvE0_clEvENKUlvE1_clEvEUlN3c104HalfEE_St5arrayIPcLm2EELi4E23TrivialOffsetCalculatorILi1EjESE_NS0_6memory12LoadWithCastILi1EEENSF_13StoreWithCastILi1EEEEEviT_T0_T2_T3_T4_T5_,@function
        .size           _ZN2at6native27unrolled_elementwise_kernelIZZZNS0_15binary_internal21div_trunc_kernel_cudaERNS_18TensorIteratorBaseEENKUlvE0_clEvENKUlvE1_clEvEUlN3c104HalfEE_St5arrayIPcLm2EELi4E23TrivialOffsetCalculatorILi1EjESE_NS0_6memory12LoadWithCastILi1EEENSF_13StoreWithCastILi1EEEEEviT_T0_T2_T3_T4_T5_,(.L_x_22852 - _ZN2at6native27unrolled_elementwise_kernelIZZZNS0_15binary_internal21div_trunc_kernel_cudaERNS_18TensorIteratorBaseEENKUlvE0_clEvENKUlvE1_clEvEUlN3c104HalfEE_St5arrayIPcLm2EELi4E23TrivialOffsetCalculatorILi1EjESE_NS0_6memory12LoadWithCastILi1EEENSF_13StoreWithCastILi1EEEEEviT_T0_T2_T3_T4_T5_)
        .other          _ZN2at6native27unrolled_elementwise_kernelIZZZNS0_15binary_internal21div_trunc_kernel_cudaERNS_18TensorIteratorBaseEENKUlvE0_clEvENKUlvE1_clEvEUlN3c104HalfEE_St5arrayIPcLm2EELi4E23TrivialOffsetCalculatorILi1EjESE_NS0_6memory12LoadWithCastILi1EEENSF_13StoreWithCastILi1EEEEEviT_T0_T2_T3_T4_T5_,@"STO_CUDA_ENTRY STV_DEFAULT"
_ZN2at6native27unrolled_elementwise_kernelIZZZNS0_15binary_internal21div_trunc_kernel_cudaERNS_18TensorIteratorBaseEENKUlvE0_clEvENKUlvE1_clEvEUlN3c104HalfEE_St5arrayIPcLm2EELi4E23TrivialOffsetCalculatorILi1EjESE_NS0_6memory12LoadWithCastILi1EEENSF_13StoreWithCastILi1EEEEEviT_T0_T2_T3_T4_T5_:
.text._ZN2at6native27unrolled_elementwise_kernelIZZZNS0_15binary_internal21div_trunc_kernel_cudaERNS_18TensorIteratorBaseEENKUlvE0_clEvENKUlvE1_clEvEUlN3c104HalfEE_St5arrayIPcLm2EELi4E23TrivialOffsetCalculatorILi1EjESE_NS0_6memory12LoadWithCastILi1EEENSF_13StoreWithCastILi1EEEEEviT_T0_T2_T3_T4_T5_:
        /* <DEDUP_REMOVED lines=34> */
.L_x_9691:
[----:B------:R-:W2:Y:S02]  /*0220*/  LDG.E.U8 R2, desc[UR36][R2.64] ;  /* 0x0000002402027981 */ /* 0x000ea4000c1e1100 */
[----:B--2---:R-:W-:-:S04]  /*0230*/  I2FP.F32.U32 R0, R2 ;  /* 0x0000000200007245 */ /* 0x004fc80000201000 */
[----:B------:R-:W-:-:S04]  /*0240*/  F2FP.F16.F32.PACK_AB R0, RZ, R0 ;  /* 0x00000000ff00723e */ /* 0x000fc800000000ff */
[----:B------:R-:W-:Y:S01]  /*0250*/  PRMT R22, R0, 0x7610, R22 ;  /* 0x0000761000167816 */ /* 0x000fe20000000016 */
[----:B------:R-:W-:Y:S06]  /*0260*/  BRA `(.L_x_9693) ;  /* 0x0000000c00c07947 */ /* 0x000fec0003800000 */
.L_x_9690:
        /* <DEDUP_REMOVED lines=11> */
.L_x_9695:
[----:B------:R-:W2:Y:S02]  /*0320*/  LDG.E R2, desc[UR36][R2.64] ;  /* 0x0000002402027981 */ /* 0x000ea4000c1e1900 */
[----:B--2---:R-:W-:-:S04]  /*0330*/  I2FP.F32.S32 R0, R2 ;  /* 0x0000000200007245 */ /* 0x004fc80000201400 */
[----:B------:R-:W-:-:S04]  /*0340*/  F2FP.F16.F32.PACK_AB R0, RZ, R0 ;  /* 0x00000000ff00723e */ /* 0x000fc800000000ff */
[----:B------:R-:W-:Y:S01]  /*0350*/  PRMT R22, R0, 0x7610, R22 ;  /* 0x0000761000167816 */ /* 0x000fe20000000016 */
[----:B------:R-:W-:Y:S06]  /*0360*/  BRA `(.L_x_9693) ;  /* 0x0000000c00807947 */ /* 0x000fec0003800000 */
.L_x_9694:
[----:B------:R-:W2:Y:S02]  /*0370*/  LDG.E.U16 R2, desc[UR36][R2.64] ;  /* 0x0000002402027981 */ /* 0x000ea4000c1e1500 */
[----:B--2---:R-:W0:Y:S02]  /*0380*/  I2F.S16 R0, R2 ;  /* 0x0000000200007306 */ /* 0x004e240000101400 */
[----:B0-----:R-:W-:-:S04]  /*0390*/  F2FP.F16.F32.PACK_AB R0, RZ, R0 ;  /* 0x00000000ff00723e */ /* 0x001fc800000000ff */
[----:B------:R-:W-:Y:S01]  /*03a0*/  PRMT R22, R0, 0x7610, R22 ;  /* 0x0000761000167816 */ /* 0x000fe20000000016 */
[----:B------:R-:W-:Y:S06]  /*03b0*/  BRA `(.L_x_9693) ;  /* 0x0000000c006c7947 */ /* 0x000fec0003800000 */
.L_x_9689:
        /* <DEDUP_REMOVED lines=9> */
.L_x_9697:
[----:B------:R1:W5:Y:S01]  /*0450*/  LDG.E.U16 R22, desc[UR36][R2.64] ;  /* 0x0000002402167981 */ /* 0x000362000c1e1500 */
[----:B------:R-:W-:Y:S05]  /*0460*/  BRA `(.L_x_9693) ;  /* 0x0000000c00407947 */ /* 0x000fea0003800000 */
.L_x_9696:
        /* <DEDUP_REMOVED lines=9> */
.L_x_9699:
[----:B------:R0:W5:Y:S01]  /*0500*/  LDG.E.U16 R22, desc[UR36][R2.64] ;  /* 0x0000002402167981 */ /* 0x000162000c1e1500 */
[----:B------:R-:W-:Y:S05]  /*0510*/  BRA `(.L_x_9693) ;  /* 0x0000000c00147947 */ /* 0x000fea0003800000 */
.L_x_9698:
        /* <DEDUP_REMOVED lines=9> */
.L_x_9688:
        /* <DEDUP_REMOVED lines=14> */
.L_x_9702:
        /* <DEDUP_REMOVED lines=9> */
.L_x_9701:
        /* <DEDUP_REMOVED lines=28> */
.L_x_9704:
        /* <DEDUP_REMOVED lines=16> */
.L_x_9703:
[----:B------:R-:W2:Y:S02]  /*09e0*/  LDG.E.U16 R0, desc[UR36][R2.64] ;  /* 0x0000002402007981 */ /* 0x000ea4000c1e1500 */
[----:B--2---:R-:W-:-:S05]  /*09f0*/  IMAD.U32 R0, R0, 0x10000, RZ ;  /* 0x0001000000007824 */ /* 0x004fca00078e00ff */
[----:B------:R-:W-:-:S04]  /*0a00*/  F2FP.F16.F32.PACK_AB R0, RZ, R0 ;  /* 0x00000000ff00723e */ /* 0x000fc800000000ff */
[----:B------:R-:W-:Y:S01]  /*0a10*/  PRMT R22, R0, 0x7610, R22 ;  /* 0x0000761000167816 */ /* 0x000fe20000000016 */
[----:B------:R-:W-:Y:S06]  /*0a20*/  BRA `(.L_x_9693) ;  /* 0x0000000400d07947 */ /* 0x000fec0003800000 */
.L_x_9700:
        /* <DEDUP_REMOVED lines=13> */
.L_x_9707:
        /* <DEDUP_REMOVED lines=21> */
.L_x_9711:
[----:B------:R-:W-:Y:S05]  /*0c50*/  BSYNC B1 ;  /* 0x0000000000017941 */ /* 0x000fea0003800000 */
.L_x_9710:
[----:B------:R-:W-:Y:S01]  /*0c60*/  LEA R3, R0, 0x3b800000, 0x17 ;  /* 0x3b80000000037811 */ /* 0x000fe200078eb8ff */
[----:B------:R-:W-:-:S05]  /*0c70*/  IMAD.SHL.U32 R0, R2, 0x100000, RZ ;  /* 0x0010000002007824 */ /* 0x000fca00078e00ff */
[----:B------:R-:W-:-:S07]  /*0c80*/  LOP3.LUT R0, R3, R0, R4, 0xfe, !PT ;  /* 0x0000000003007212 */ /* 0x000fce00078efe04 */
.L_x_9709:
[----:B------:R-:W-:Y:S05]  /*0c90*/  BSYNC B0 ;  /* 0x0000000000007941 */ /* 0x000fea0003800000 */
.L_x_9708:
[----:B------:R-:W-:-:S04]  /*0ca0*/  F2FP.F16.F32.PACK_AB R0, RZ, R0 ;  /* 0x00000000ff00723e */ /* 0x000fc800000000ff */
[----:B------:R-:W-:Y:S01]  /*0cb0*/  PRMT R22, R0, 0x7610, R22 ;  /* 0x0000761000167816 */ /* 0x000fe20000000016 */
[----:B------:R-:W-:Y:S06]  /*0cc0*/  BRA `(.L_x_9693) ;  /* 0x0000000400287947 */ /* 0x000fec0003800000 */
.L_x_9706:
        /* <DEDUP_REMOVED lines=21> */
.L_x_9715:
[----:B------:R-:W-:Y:S05]  /*0e20*/  BSYNC B1 ;  /* 0x0000000000017941 */ /* 0x000fea0003800000 */
.L_x_9714:
[----:B------:R-:W-:Y:S01]  /*0e30*/  LEA R3, R0, 0x37800000, 0x17 ;  /* 0x3780000000037811 */ /* 0x000fe200078eb8ff */
[----:B------:R-:W-:-:S05]  /*0e40*/  IMAD.SHL.U32 R0, R2, 0x200000, RZ ;  /* 0x0020000002007824 */ /* 0x000fca00078e00ff */
[----:B------:R-:W-:-:S07]  /*0e50*/  LOP3.LUT R0, R3, R0, R4, 0xfe, !PT ;  /* 0x0000000003007212 */ /* 0x000fce00078efe04 */
.L_x_9713:
[----:B------:R-:W-:Y:S05]  /*0e60*/  BSYNC B0 ;  /* 0x0000000000007941 */ /* 0x000fea0003800000 */
.L_x_9712:
[----:B------:R-:W-:-:S04]  /*0e70*/  F2FP.F16.F32.PACK_AB R0, RZ, R0 ;  /* 0x00000000ff00723e */ /* 0x000fc800000000ff */
[----:B------:R-:W-:Y:S01]  /*0e80*/  PRMT R22, R0, 0x7610, R22 ;  /* 0x0000761000167816 */ /* 0x000fe20000000016 */
[----:B------:R-:W-:Y:S06]  /*0e90*/  BRA `(.L_x_9693) ;  /* 0x0000000000b47947 */ /* 0x000fec0003800000 */
.L_x_9705:
        /* <DEDUP_REMOVED lines=14> */
.L_x_9719:
[----:B------:R-:W-:Y:S05]  /*0f80*/  BSYNC B0 ;  /* 0x0000000000007941 */ /* 0x000fea0003800000 */
.L_x_9718:
[----:B------:R-:W-:-:S04]  /*0f90*/  F2FP.F16.F32.PACK_AB R0, RZ, R0 ;  /* 0x00000000ff00723e */ /* 0x000fc800000000ff */
[----:B------:R-:W-:Y:S01]  /*0fa0*/  PRMT R22, R0, 0x7610, R22 ;  /* 0x0000761000167816 */ /* 0x000fe20000000016 */
[----:B------:R-:W-:Y:S06]  /*0fb0*/  BRA `(.L_x_9693) ;  /* 0x00000000006c7947 */ /* 0x000fec0003800000 */
.L_x_9692:
        /* <DEDUP_REMOVED lines=16> */
.L_x_9720:
[----:B------:R-:W-:Y:S01]  /*10c0*/  PRMT R22, RZ, 0x7610, R22 ;  /* 0x00007610ff167816 */ /* 0x000fe20000000016 */
[----:B------:R-:W-:Y:S06]  /*10d0*/  BRA `(.L_x_9693) ;  /* 0x0000000000247947 */ /* 0x000fec0003800000 */
.L_x_9717:
[----:B------:R-:W2:Y:S02]  /*10e0*/  LDG.E.64 R2, desc[UR36][R2.64] ;  /* 0x0000002402027981 */ /* 0x000ea4000c1e1b00 */
[----:B--2---:R-:W0:Y:S02]  /*10f0*/  I2F.U64 R0, R2 ;  /* 0x0000000200007312 */ /* 0x004e240000301000 */
[----:B0-----:R-:W-:-:S04]  /*1100*/  F2FP.F16.F32.PACK_AB R0, RZ, R0 ;  /* 0x00000000ff00723e */ /* 0x001fc800000000ff */
[----:B------:R-:W-:Y:S01]  /*1110*/  PRMT R22, R0, 0x7610, R22 ;  /* 0x0000761000167816 */ /* 0x000fe20000000016 */
[----:B------:R-:W-:Y:S06]  /*1120*/  BRA `(.L_x_9693) ;  /* 0x0000000000107947 */ /* 0x000fec0003800000 */
.L_x_9716:
[----:B------:R-:W2:Y:S02]  /*1130*/  LDG.E R2, desc[UR36][R2.64] ;  /* 0x0000002402027981 */ /* 0x000ea4000c1e1900 */
[----:B--2---:R-:W-:-:S04]  /*1140*/  I2FP.F32.U32 R0, R2 ;  /* 0x0000000200007245 */ /* 0x004fc80000201000 */
[----:B------:R-:W-:-:S04]  /*1150*/  F2FP.F16.F32.PACK_AB R0, RZ, R0 ;  /* 0x00000000ff00723e */ /* 0x000fc800000000ff */
[----:B------:R-:W-:-:S07]  /*1160*/  PRMT R22, R0, 0x7610, R22 ;  /* 0x0000761000167816 */ /* 0x000fce0000000016 */
.L_x_9693:
[----:B------:R-:W2:Y:S02]  /*1170*/  S2R R19, SR_TID.X ;  /* 0x0000000000137919 */ /* 0x000ea40000002100 */
[----:B--2---:R-:W-:-:S07]  /*1180*/  VIADD R19, R19, 0x80 ;  /* 0x0000008013137836 */ /* 0x004fce0000000000 */
.L_x_9687:
[----:B------:R-:W-:Y:S05]  /*1190*/  BSYNC B6 ;  /* 0x0000000000067941 */ /* 0x000fea0003800000 */
.L_x_9686:
        /* <DEDUP_REMOVED lines=26> */
.L_x_9726:
[----:B------:R-:W2:Y:S02]  /*1340*/  LDG.E.U8 R2, desc[UR36][R2.64] ;  /* 0x0000002402027981 */ /* 0x000ea4000c1e1100 */
[----:B--2---:R-:W-:-:S04]  /*1350*/  I2FP.F32.U32 R0, R2 ;  /* 0x0000000200007245 */ /* 0x004fc80000201000 */
[----:B------:R-:W-:-:S04]  /*1360*/  F2FP.F16.F32.PACK_AB R0, RZ, R0 ;  /* 0x00000000ff00723e */ /* 0x000fc800000000ff */
[----:B------:R-:W-:Y:S01]  /*1370*/  PRMT R23, R0, 0x7610, R23 ;  /* 0x0000761000177816 */ /* 0x000fe20000000017 */
[----:B------:R-:W-:Y:S06]  /*1380*/  BRA `(.L_x_9728) ;  /* 0x0000000c00bc7947 */ /* 0x000fec0003800000 */
.L_x_9725:
        /* <DEDUP_REMOVED lines=11> */
.L_x_9730:
[----:B------:R-:W2:Y:S02]  /*1440*/  LDG.E R2, desc[UR36][R2.64] ;  /* 0x0000002402027981 */ /* 0x000ea4000c1e1900 */
[----:B--2---:R-:W-:-:S04]  /*1450*/  I2FP.F32.S32 R0, R2 ;  /* 0x0000000200007245 */ /* 0x004fc80000201400 */
[----:B------:R-:W-:-:S04]  /*1460*/  F2FP.F16.F32.PACK_AB R0, RZ, R0 ;  /* 0x00000000ff00723e */ /* 0x000fc800000000ff */
[----:B------:R-:W-:Y:S01]  /*1470*/  PRMT R23, R0, 0x7610, R23 ;  /* 0x0000761000177816 */ /* 0x000fe20000000017 */
[----:B------:R-:W-:Y:S06]  /*1480*/  BRA `(.L_x_9728) ;  /* 0x0000000c007c7947 */ /* 0x000fec0003800000 */
.L_x_9729:
[----:B------:R-:W2:Y:S02]  /*1490*/  LDG.E.U16 R2, desc[UR36][R2.64] ;  /* 0x0000002402027981 */ /* 0x000ea4000c1e1500 */
[----:B--2---:R-:W0:Y:S02]  /*14a0*/  I2F.S16 R0, R2 ;  /* 0x0000000200007306 */ /* 0x004e240000101400 */
[----:B0-----:R-:W-:-:S04]  /*14b0*/  F2FP.F16.F32.PACK_AB R0, RZ, R0 ;  /* 0x00000000ff00723e */ /* 0x001fc800000000ff */
[----:B------:R-:W-:Y:S01]  /*14c0*/  PRMT R23, R0, 0x7610, R23 ;  /* 0x0000761000177816 */ /* 0x000fe20000000017 */
[----:B------:R-:W-:Y:S06]  /*14d0*/  BRA `(.L_x_9728) ;  /* 0x0000000c00687947 */ /* 0x000fec0003800000 */
.L_x_9724:
        /* <DEDUP_REMOVED lines=9> */
.L_x_9732:
[----:B------:R0:W5:Y:S01]  /*1570*/  LDG.E.U16 R23, desc[UR36][R2.64] ;  /* 0x0000002402177981 */ /* 0x000162000c1e1500 */
[----:B------:R-:W-:Y:S05]  /*1580*/  BRA `(.L_x_9728) ;  /* 0x0000000c003c7947 */ /* 0x000fea0003800000 */
.L_x_9731:
        /* <DEDUP_REMOVED lines=9> */
.L_x_9734:
[----:B------:R1:W5:Y:S01]  /*1620*/  LDG.E.U16 R23, desc[UR36][R2.64] ;  /* 0x0000002402177981 */ /* 0x000362000c1e1500 */
[----:B------:R-:W-:Y:S05]  /*1630*/  BRA `(.L_x_9728) ;  /* 0x0000000c00107947 */ /* 0x000fea0003800000 */
.L_x_9733:
        /* <DEDUP_REMOVED lines=9> */
.L_x_9723:
        /* <DEDUP_REMOVED lines=14> */
.L_x_9737:
        /* <DEDUP_REMOVED lines=9> */
.L_x_9736:
        /* <DEDUP_REMOVED lines=28> */
.L_x_9739:
        /* <DEDUP_REMOVED lines=15> */
.L_x_9738:
[----:B------:R-:W2:Y:S02]  /*1af0*/  LDG.E.U16 R0, desc[UR36][R2.64] ;  /* 0x0000002402007981 */ /* 0x000ea4000c1e1500 */
[----:B--2---:R-:W-:-:S05]  /*1b00*/  IMAD.U32 R0, R0, 0x10000, RZ ;  /* 0x0001000000007824 */ /* 0x004fca00078e00ff */
[----:B------:R-:W-:-:S04]  /*1b10*/  F2FP.F16.F32.PACK_AB R0, RZ, R0 ;  /* 0x00000000ff00723e */ /* 0x000fc800000000ff */
[----:B------:R-:W-:Y:S01]  /*1b20*/  PRMT R23, R0, 0x7610, R23 ;  /* 0x0000761000177816 */ /* 0x000fe20000000017 */
[----:B------:R-:W-:Y:S06]  /*1b30*/  BRA `(.L_x_9728) ;  /* 0x0000000400d07947 */ /* 0x000fec0003800000 */
.L_x_9735:
        /* <DEDUP_REMOVED lines=13> */
.L_x_9742:
        /* <DEDUP_REMOVED lines=21> */
.L_x_9746:
[----:B------:R-:W-:Y:S05]  /*1d60*/  BSYNC B1 ;  /* 0x0000000000017941 */ /* 0x000fea0003800000 */
.L_x_9745:
[----:B------:R-:W-:Y:S01]  /*1d70*/  LEA R3, R0, 0x3b800000, 0x17 ;  /* 0x3b80000000037811 */ /* 0x000fe200078eb8ff */
[----:B------:R-:W-:-:S05]  /*1d80*/  IMAD.SHL.U32 R0, R2, 0x100000, RZ ;  /* 0x0010000002007824 */ /* 0x000fca00078e00ff */
[----:B------:R-:W-:-:S07]  /*1d90*/  LOP3.LUT R0, R3, R0, R4, 0xfe, !PT ;  /* 0x0000000003007212 */ /* 0x000fce00078efe04 */
.L_x_9744:
[----:B------:R-:W-:Y:S05]  /*1da0*/  BSYNC B0 ;  /* 0x0000000000007941 */ /* 0x000fea0003800000 */
.L_x_9743:
[----:B------:R-:W-:-:S04]  /*1db0*/  F2FP.F16.F32.PACK_AB R0, RZ, R0 ;  /* 0x00000000ff00723e */ /* 0x000fc800000000ff */
[----:B------:R-:W-:Y:S01]  /*1dc0*/  PRMT R23, R0, 0x7610, R23 ;  /* 0x0000761000177816 */ /* 0x000fe20000000017 */
[----:B------:R-:W-:Y:S06]  /*1dd0*/  BRA `(.L_x_9728) ;  /* 0x0000000400287947 */ /* 0x000fec0003800000 */
.L_x_9741:
        /* <DEDUP_REMOVED lines=21> */
.L_x_9750:
[----:B------:R-:W-:Y:S05]  /*1f30*/  BSYNC B1 ;  /* 0x0000000000017941 */ /* 0x000fea0003800000 */
.L_x_9749:
[----:B------:R-:W-:Y:S01]  /*1f40*/  LEA R3, R0, 0x37800000, 0x17 ;  /* 0x3780000000037811 */ /* 0x000fe200078eb8ff */
[----:B------:R-:W-:-:S05]  /*1f50*/  IMAD.SHL.U32 R0, R2, 0x200000, RZ ;  /* 0x0020000002007824 */ /* 0x000fca00078e00ff */
[----:B------:R-:W-:-:S07]  /*1f60*/  LOP3.LUT R0, R3, R0, R4, 0xfe, !PT ;  /* 0x0000000003007212 */ /* 0x000fce00078efe04 */
.L_x_9748:
[----:B------:R-:W-:Y:S05]  /*1f70*/  BSYNC B0 ;  /* 0x0000000000007941 */ /* 0x000fea0003800000 */
.L_x_9747:
[----:B------:R-:W-:-:S04]  /*1f80*/  F2FP.F16.F32.PACK_AB R0, RZ, R0 ;  /* 0x00000000ff00723e */ /* 0x000fc800000000ff */
[----:B------:R-:W-:Y:S01]  /*1f90*/  PRMT R23, R0, 0x7610, R23 ;  /* 0x0000761000177816 */ /* 0x000fe20000000017 */
[----:B------:R-:W-:Y:S06]  /*1fa0*/  BRA `(.L_x_9728) ;  /* 0x0000000000b47947 */ /* 0x000fec0003800000 */
.L_x_9740:
        /* <DEDUP_REMOVED lines=14> */
.L_x_9754:
[----:B------:R-:W-:Y:S05]  /*2090*/  BSYNC B0 ;  /* 0x0000000000007941 */ /* 0x000fea0003800000 */
.L_x_9753:
[----:B------:R-:W-:-:S04]  /*20a0*/  F2FP.F16.F32.PACK_AB R0, RZ, R0 ;  /* 0x00000000ff00723e */ /* 0x000fc800000000ff */
[----:B------:R-:W-:Y:S01]  /*20b0*/  PRMT R23, R0, 0x7610, R23 ;  /* 0x0000761000177816 */ /* 0x000fe20000000017 */
[----:B------:R-:W-:Y:S06]  /*20c0*/  BRA `(.L_x_9728) ;  /* 0x00000000006c7947 */ /* 0x000fec0003800000 */
.L_x_9727:
        /* <DEDUP_REMOVED lines=16> */
.L_x_9755:
[----:B------:R-:W-:Y:S01]  /*21d0*/  PRMT R23, RZ, 0x7610, R23 ;  /* 0x00007610ff177816 */ /* 0x000fe20000000017 */
[----:B------:R-:W-:Y:S06]  /*21e0*/  BRA `(.L_x_9728) ;  /* 0x0000000000247947 */ /* 0x000fec0003800000 */
.L_x_9752:
[----:B------:R-:W2:Y:S02]  /*21f0*/  LDG.E.64 R2, desc[UR36][R2.64] ;  /* 0x0000002402027981 */ /* 0x000ea4000c1e1b00 */
[----:B--2---:R-:W0:Y:S02]  /*2200*/  I2F.U64 R0, R2 ;  /* 0x0000000200007312 */ /* 0x004e240000301000 */
[----:B0-----:R-:W-:-:S04]  /*2210*/  F2FP.F16.F32.PACK_AB R0, RZ, R0 ;  /* 0x00000000ff00723e */ /* 0x001fc800000000ff */
[----:B------:R-:W-:Y:S01]  /*2220*/  PRMT R23, R0, 0x7610, R23 ;  /* 0x0000761000177816 */ /* 0x000fe20000000017 */
[----:B------:R-:W-:Y:S06]  /*2230*/  BRA `(.L_x_9728) ;  /* 0x0000000000107947 */ /* 0x000fec0003800000 */
.L_x_9751:
[----:B------:R-:W2:Y:S02]  /*2240*/  LDG.E R2, desc[UR36][R2.64] ;  /* 0x0000002402027981 */ /* 0x000ea4000c1e1900 */
[----:B--2---:R-:W-:-:S04]  /*2250*/  I2FP.F32.U32 R0, R2 ;  /* 0x0000000200007245 */ /* 0x004fc80000201000 */
[----:B------:R-:W-:-:S04]  /*2260*/  F2FP.F16.F32.PACK_AB R0, RZ, R0 ;  /* 0x00000000ff00723e */ /* 0x000fc800000000ff */
[----:B------:R-:W-:-:S07]  /*2270*/  PRMT R23, R0, 0x7610, R23 ;  /* 0x0000761000177816 */ /* 0x000fce0000000017 */
.L_x_9728:
[----:B------:R-:W-:-:S07]  /*2280*/  VIADD R19, R19, 0x80 ;  /* 0x0000008013137836 */ /* 0x000fce0000000000 */
.L_x_9722:
[----:B------:R-:W-:Y:S05]  /*2290*/  BSYNC B6 ;  /* 0x0000000000067941 */ /* 0x000fea0003800000 */
.L_x_9721:
[----:B------:R-:W-:Y:S01]  /*22a0*/  ISETP.GE.AND P0, PT, R19, R16, PT ;  /* 0x000000101300720c */ /* 0x000fe20003f06270 */
[----:B------:R-:W-:Y:S01]  /*22b0*/  BSSY B6, `(.L_x_9756) ;  /* 0x0000110000067945 */ /* 0x000fe20003800000 */
[----:B------:R-:W-:Y:S02]  /*22c0*/  PRMT R24, RZ, 0x7610, R24 ;  /* 0x00007610ff187816 */ /* 0x000fe40000000018 */
[----:B------:R-:W-:-:S09]  /*22d0*/  PRMT R25, RZ, 0x7610, R25 ;  /* 0x00007610ff197816 */ /* 0x000fd20000000019 */
        /* <DEDUP_REMOVED lines=24> */
.L_x_9761:
[----:B------:R-:W2:Y:S02]  /*2460*/  LDG.E.U8 R2, desc[UR36][R2.64] ;  /* 0x0000002402027981 */ /* 0x000ea4000c1e1100 */
[----:B--2---:R-:W-:-:S04]  /*2470*/  I2FP.F32.U32 R0, R2 ;  /* 0x0000000200007245 */ /* 0x004fc80000201000 */
[----:B------:R-:W-:-:S04]  /*2480*/  F2FP.F16.F32.PACK_AB R0, RZ, R0 ;  /* 0x00000000ff00723e */ /* 0x000fc800000000ff */
[----:B------:R-:W-:Y:S01]  /*2490*/  PRMT R25, R0, 0x7610, R25 ;  /* 0x0000761000197816 */ /* 0x000fe20000000019 */
[----:B------:R-:W-:Y:S06]  /*24a0*/  BRA `(.L_x_9763) ;  /* 0x0000000c00bc7947 */ /* 0x000fec0003800000 */
.L_x_9760:
        /* <DEDUP_REMOVED lines=11> */
.L_x_9765:
[----:B------:R-:W2:Y:S02]  /*2560*/  LDG.E R2, desc[UR36][R2.64] ;  /* 0x0000002402027981 */ /* 0x000ea4000c1e1900 */
[----:B--2---:R-:W-:-:S04]  /*2570*/  I2FP.F32.S32 R0, R2 ;  /* 0x0000000200007245 */ /* 0x004fc80000201400 */
[----:B------:R-:W-:-:S04]  /*2580*/  F2FP.F16.F32.PACK_AB R0, RZ, R0 ;  /* 0x00000000ff00723e */ /* 0x000fc800000000ff */
[----:B------:R-:W-:Y:S01]  /*2590*/  PRMT R25, R0, 0x7610, R25 ;  /* 0x0000761000197816 */ /* 0x000fe20000000019 */
[----:B------:R-:W-:Y:S06]  /*25a0*/  BRA `(.L_x_9763) ;  /* 0x0000000c007c7947 */ /* 0x000fec0003800000 */
.L_x_9764:
[----:B------:R-:W2:Y:S02]  /*25b0*/  LDG.E.U16 R2, desc[UR36][R2.64] ;  /* 0x0000002402027981 */ /* 0x000ea4000c1e1500 */
[----:B--2---:R-:W0:Y:S02]  /*25c0*/  I2F.S16 R0, R2 ;  /* 0x0000000200007306 */ /* 0x004e240000101400 */
[----:B0-----:R-:W-:-:S04]  /*25d0*/  F2FP.F16.F32.PACK_AB R0, RZ, R0 ;  /* 0x00000000ff00723e */ /* 0x001fc800000000ff */
[----:B------:R-:W-:Y:S01]  /*25e0*/  PRMT R25, R0, 0x7610, R25 ;  /* 0x0000761000197816 */ /* 0x000fe20000000019 */
[----:B------:R-:W-:Y:S06]  /*25f0*/  BRA `(.L_x_9763) ;  /* 0x0000000c00687947 */ /* 0x000fec0003800000 */
.L_x_9759:
        /* <DEDUP_REMOVED lines=9> */
.L_x_9767:
[----:B------:R0:W5:Y:S01]  /*2690*/  LDG.E.U16 R25, desc[UR36][R2.64] ;  /* 0x0000002402197981 */ /* 0x000162000c1e1500 */
[----:B------:R-:W-:Y:S05]  /*26a0*/  BRA `(.L_x_9763) ;  /* 0x0000000c003c7947 */ /* 0x000fea0003800000 */
.L_x_9766:
        /* <DEDUP_REMOVED lines=9> */
.L_x_9769:
[----:B------:R1:W5:Y:S01]  /*2740*/  LDG.E.U16 R25, desc[UR36][R2.64] ;  /* 0x0000002402197981 */ /* 0x000362000c1e1500 */
[----:B------:R-:W-:Y:S05]  /*2750*/  BRA `(.L_x_9763) ;  /* 0x0000000c00107947 */ /* 0x000fea0003800000 */
.L_x_9768:
        /* <DEDUP_REMOVED lines=9> */
.L_x_9758:
        /* <DEDUP_REMOVED lines=14> */
.L_x_9772:
        /* <DEDUP_REMOVED lines=9> */
.L_x_9771:
        /* <DEDUP_REMOVED lines=28> */
.L_x_9774:
        /* <DEDUP_REMOVED lines=15> */
.L_x_9773:
[----:B------:R-:W2:Y:S02]  /*2c10*/  LDG.E.U16 R0, desc[UR36][R2.64] ;  /* 0x0000002402007981 */ /* 0x000ea4000c1e1500 */
[----:B--2---:R-:W-:-:S05]  /*2c20*/  IMAD.U32 R0, R0, 0x10000, RZ ;  /* 0x0001000000007824 */ /* 0x004fca00078e00ff */
[----:B------:R-:W-:-:S04]  /*2c30*/  F2FP.F16.F32.PACK_AB R0, RZ, R0 ;  /* 0x00000000ff00723e */ /* 0x000fc800000000ff */
[----:B------:R-:W-:Y:S01]  /*2c40*/  PRMT R25, R0, 0x7610, R25 ;  /* 0x0000761000197816 */ /* 0x000fe20000000019 */
[----:B------:R-:W-:Y:S06]  /*2c50*/  BRA `(.L_x_9763) ;  /* 0x0000000400d07947 */ /* 0x000fec0003800000 */
.L_x_9770:
        /* <DEDUP_REMOVED lines=13> */
.L_x_9777:
        /* <DEDUP_REMOVED lines=21> */
.L_x_9781:
[----:B------:R-:W-:Y:S05]  /*2e80*/  BSYNC B1 ;  /* 0x0000000000017941 */ /* 0x000fea0003800000 */
.L_x_9780:
[----:B------:R-:W-:Y:S01]  /*2e90*/  LEA R3, R0, 0x3b800000, 0x17 ;  /* 0x3b80000000037811 */ /* 0x000fe200078eb8ff */
[----:B------:R-:W-:-:S05]  /*2ea0*/  IMAD.SHL.U32 R0, R2, 0x100000, RZ ;  /* 0x0010000002007824 */ /* 0x000fca00078e00ff */
[----:B------:R-:W-:-:S07]  /*2eb0*/  LOP3.LUT R0, R3, R0, R4, 0xfe, !PT ;  /* 0x0000000003007212 */ /* 0x000fce00078efe04 */
.L_x_9779:
[----:B------:R-:W-:Y:S05]  /*2ec0*/  BSYNC B0 ;  /* 0x0000000000007941 */ /* 0x000fea0003800000 */
.L_x_9778:
[----:B------:R-:W-:-:S04]  /*2ed0*/  F2FP.F16.F32.PACK_AB R0, RZ, R0 ;  /* 0x00000000ff00723e */ /* 0x000fc800000000ff */
[----:B------:R-:W-:Y:S01]  /*2ee0*/  PRMT R25, R0, 0x7610, R25 ;  /* 0x0000761000197816 */ /* 0x000fe20000000019 */
[----:B------:R-:W-:Y:S06]  /*2ef0*/  BRA `(.L_x_9763) ;  /* 0x0000000400287947 */ /* 0x000fec0003800000 */
.L_x_9776:
        /* <DEDUP_REMOVED lines=21> */
.L_x_9785:
[----:B------:R-:W-:Y:S05]  /*3050*/  BSYNC B1 ;  /* 0x0000000000017941 */ /* 0x000fea0003800000 */
.L_x_9784:
[----:B------:R-:W-:Y:S01]  /*3060*/  LEA R3, R0, 0x37800000, 0x17 ;  /* 0x3780000000037811 */ /* 0x000fe200078eb8ff */
[----:B------:R-:W-:-:S05]  /*3070*/  IMAD.SHL.U32 R0, R2, 0x200000, RZ ;  /* 0x0020000002007824 */ /* 0x000fca00078e00ff */
[----:B------:R-:W-:-:S07]  /*3080*/  LOP3.LUT R0, R3, R0, R4, 0xfe, !PT ;  /* 0x0000000003007212 */ /* 0x000fce00078efe04 */
.L_x_9783:
[----:B------:R-:W-:Y:S05]  /*3090*/  BSYNC B0 ;  /* 0x0000000000007941 */ /* 0x000fea0003800000 */
.L_x_9782:
[----:B------:R-:W-:-:S04]  /*30a0*/  F2FP.F16.F32.PACK_AB R0, RZ, R0 ;  /* 0x00000000ff00723e */ /* 0x000fc800000000ff */
[----:B------:R-:W-:Y:S01]  /*30b0*/  PRMT R25, R0, 0x7610, R25 ;  /* 0x0000761000197816 */ /* 0x000fe20000000019 */
[----:B------:R-:W-:Y:S06]  /*30c0*/  BRA `(.L_x_9763) ;  /* 0x0000000000b47947 */ /* 0x000fec0003800000 */
.L_x_9775:
        /* <DEDUP_REMOVED lines=14> */
.L_x_9789:
[----:B------:R-:W-:Y:S05]  /*31b0*/  BSYNC B0 ;  /* 0x0000000000007941 */ /* 0x000fea0003800000 */
.L_x_9788:
[----:B------:R-:W-:-:S04]  /*31c0*/  F2FP.F16.F32.PACK_AB R0, RZ, R0 ;  /* 0x00000000ff00723e */ /* 0x000fc800000000ff */
[----:B------:R-:W-:Y:S01]  /*31d0*/  PRMT R25, R0, 0x7610, R25 ;  /* 0x0000761000197816 */ /* 0x000fe20000000019 */
[----:B------:R-:W-:Y:S06]  /*31e0*/  BRA `(.L_x_9763) ;  /* 0x00000000006c7947 */ /* 0x000fec0003800000 */
.L_x_9762:
        /* <DEDUP_REMOVED lines=16> */
.L_x_9790:
[----:B------:R-:W-:Y:S01]  /*32f0*/  PRMT R25, RZ, 0x7610, R25 ;  /* 0x00007610ff197816 */ /* 0x000fe20000000019 */
[----:B------:R-:W-:Y:S06]  /*3300*/  BRA `(.L_x_9763) ;  /* 0x0000000000247947 */ /* 0x000fec0003800000 */
.L_x_9787:
[----:B------:R-:W2:Y:S02]  /*3310*/  LDG.E.64 R2, desc[UR36][R2.64] ;  /* 0x0000002402027981 */ /* 0x000ea4000c1e1b00 */
[----:B--2---:R-:W0:Y:S02]  /*3320*/  I2F.U64 R0, R2 ;  /* 0x0000000200007312 */ /* 0x004e240000301000 */
[----:B0-----:R-:W-:-:S04]  /*3330*/  F2FP.F16.F32.PACK_AB R0, RZ, R0 ;  /* 0x00000000ff00723e */ /* 0x001fc800000000ff */
[----:B------:R-:W-:Y:S01]  /*3340*/  PRMT R25, R0, 0x7610, R25 ;  /* 0x0000761000197816 */ /* 0x000fe20000000019 */
[----:B------:R-:W-:Y:S06]  /*3350*/  BRA `(.L_x_9763) ;  /* 0x0000000000107947 */ /* 0x000fec0003800000 */
.L_x_9786:
[----:B------:R-:W2:Y:S02]  /*3360*/  LDG.E R2, desc[UR36][R2.64] ;  /* 0x0000002402027981 */ /* 0x000ea4000c1e1900 */
[----:B--2---:R-:W-:-:S04]  /*3370*/  I2FP.F32.U32 R0, R2 ;  /* 0x0000000200007245 */ /* 0x004fc80000201000 */
[----:B------:R-:W-:-:S04]  /*3380*/  F2FP.F16.F32.PACK_AB R0, RZ, R0 ;  /* 0x00000000ff00723e */ /* 0x000fc800000000ff */
[----:B------:R-:W-:-:S07]  /*3390*/  PRMT R25, R0, 0x7610, R25 ;  /* 0x0000761000197816 */ /* 0x000fce0000000019 */
.L_x_9763:
[----:B------:R-:W-:-:S07]  /*33a0*/  VIADD R19, R19, 0x80 ;  /* 0x0000008013137836 */ /* 0x000fce0000000000 */
.L_x_9757:
[----:B------:R-:W-:Y:S05]  /*33b0*/  BSYNC B6 ;  /* 0x0000000000067941 */ /* 0x000fea0003800000 */
.L_x_9756:
        /* <DEDUP_REMOVED lines=25> */
.L_x_9796:
[----:B------:R-:W2:Y:S02]  /*3550*/  LDG.E.U8 R2, desc[UR36][R2.64] ;  /* 0x0000002402027981 */ /* 0x000ea4000c1e1100 */
[----:B--2---:R-:W-:-:S04]  /*3560*/  I2FP.F32.U32 R0, R2 ;  /* 0x0000000200007245 */ /* 0x004fc80000201000 */
[----:B------:R-:W-:-:S04]  /*3570*/  F2FP.F16.F32.PACK_AB R0, RZ, R0 ;  /* 0x00000000ff00723e */ /* 0x000fc800000000ff */
[----:B------:R-:W-:Y:S01]  /*3580*/  PRMT R24, R0, 0x7610, R24 ;  /* 0x0000761000187816 */ /* 0x000fe20000000018 */
[----:B------:R-:W-:Y:S06]  /*3590*/  BRA `(.L_x_9792) ;  /* 0x0000000c00bc7947 */ /* 0x000fec0003800000 */
.L_x_9795:
        /* <DEDUP_REMOVED lines=11> */
.L_x_9799:
[----:B------:R-:W2:Y:S02]  /*3650*/  LDG.E R2, desc[UR36][R2.64] ;  /* 0x0000002402027981 */ /* 0x000ea4000c1e1900 */
[----:B--2---:R-:W-:-:S04]  /*3660*/  I2FP.F32.S32 R0, R2 ;  /* 0x0000000200007245 */ /* 0x004fc80000201400 */
[----:B------:R-:W-:-:S04]  /*3670*/  F2FP.F16.F32.PACK_AB R0, RZ, R0 ;  /* 0x00000000ff00723e */ /* 0x000fc800000000ff */
[----:B------:R-:W-:Y:S01]  /*3680*/  PRMT R24, R0, 0x7610, R24 ;  /* 0x0000761000187816 */ /* 0x000fe20000000018 */
[----:B------:R-:W-:Y:S06]  /*3690*/  BRA `(.L_x_9792) ;  /* 0x0000000c007c7947 */ /* 0x000fec0003800000 */
.L_x_9798:
[----:B------:R-:W2:Y:S02]  /*36a0*/  LDG.E.U16 R2, desc[UR36][R2.64] ;  /* 0x0000002402027981 */ /* 0x000ea4000c1e1500 */
[----:B--2---:R-:W0:Y:S02]  /*36b0*/  I2F.S16 R0, R2 ;  /* 0x0000000200007306 */ /* 0x004e240000101400 */
[----:B0-----:R-:W-:-:S04]  /*36c0*/  F2FP.F16.F32.PACK_AB R0, RZ, R0 ;  /* 0x00000000ff00723e */ /* 0x001fc800000000ff */
[----:B------:R-:W-:Y:S01]  /*36d0*/  PRMT R24, R0, 0x7610, R24 ;  /* 0x0000761000187816 */ /* 0x000fe20000000018 */
[----:B------:R-:W-:Y:S06]  /*36e0*/  BRA `(.L_x_9792) ;  /* 0x0000000c00687947 */ /* 0x000fec0003800000 */
.L_x_9794:
        /* <DEDUP_REMOVED lines=9> */
.L_x_9801:
[----:B------:R2:W5:Y:S01]  /*3780*/  LDG.E.U16 R24, desc[UR36][R2.64] ;  /* 0x0000002402187981 */ /* 0x000562000c1e1500 */
[----:B------:R-:W-:Y:S05]  /*3790*/  BRA `(.L_x_9792) ;  /* 0x0000000c003c7947 */ /* 0x000fea0003800000 */
.L_x_9800:
        /* <DEDUP_REMOVED lines=9> */
.L_x_9803:
[----:B------:R3:W5:Y:S01]  /*3830*/  LDG.E.U16 R24, desc[UR36][R2.64] ;  /* 0x0000002402187981 */ /* 0x000762000c1e1500 */
[----:B------:R-:W-:Y:S05]  /*3840*/  BRA `(.L_x_9792) ;  /* 0x0000000c00107947 */ /* 0x000fea0003800000 */
.L_x_9802:
        /* <DEDUP_REMOVED lines=9> */
.L_x_9793:
        /* <DEDUP_REMOVED lines=14> */
.L_x_9806:
        /* <DEDUP_REMOVED lines=9> */
.L_x_9805:
        /* <DEDUP_REMOVED lines=28> */
.L_x_9808:
        /* <DEDUP_REMOVED lines=15> */
.L_x_9807:
[----:B------:R-:W2:Y:S02]  /*3d00*/  LDG.E.U16 R0, desc[UR36][R2.64] ;  /* 0x0000002402007981 */ /* 0x000ea4000c1e1500 */
[----:B--2---:R-:W-:-:S05]  /*3d10*/  IMAD.U32 R0, R0, 0x10000, RZ ;  /* 0x0001000000007824 */ /* 0x004fca00078e00ff */
[----:B------:R-:W-:-:S04]  /*3d20*/  F2FP.F16.F32.PACK_AB R0, RZ, R0 ;  /* 0x00000000ff00723e */ /* 0x000fc800000000ff */
[----:B------:R-:W-:Y:S01]  /*3d30*/  PRMT R24, R0, 0x7610, R24 ;  /* 0x0000761000187816 */ /* 0x000fe20000000018 */
[----:B------:R-:W-:Y:S06]  /*3d40*/  BRA `(.L_x_9792) ;  /* 0x0000000400d07947 */ /* 0x000fec0003800000 */
.L_x_9804:
        /* <DEDUP_REMOVED lines=13> */
.L_x_9811:
        /* <DEDUP_REMOVED lines=21> */
.L_x_9815:
[----:B------:R-:W-:Y:S05]  /*3f70*/  BSYNC B1 ;  /* 0x0000000000017941 */ /* 0x000fea0003800000 */
.L_x_9814:
[----:B------:R-:W-:Y:S01]  /*3f80*/  LEA R3, R0, 0x3b800000, 0x17 ;  /* 0x3b80000000037811 */ /* 0x000fe200078eb8ff */
[----:B------:R-:W-:-:S05]  /*3f90*/  IMAD.SHL.U32 R0, R2, 0x100000, RZ ;  /* 0x0010000002007824 */ /* 0x000fca00078e00ff */
[----:B------:R-:W-:-:S07]  /*3fa0*/  LOP3.LUT R0, R3, R0, R4, 0xfe, !PT ;  /* 0x0000000003007212 */ /* 0x000fce00078efe04 */
.L_x_9813:
[----:B------:R-:W-:Y:S05]  /*3fb0*/  BSYNC B0 ;  /* 0x0000000000007941 */ /* 0x000fea0003800000 */
.L_x_9812:
[----:B------:R-:W-:-:S04]  /*3fc0*/  F2FP.F16.F32.PACK_AB R0, RZ, R0 ;  /* 0x00000000ff00723e */ /* 0x000fc800000000ff */
[----:B------:R-:W-:Y:S01]  /*3fd0*/  PRMT R24, R0, 0x7610, R24 ;  /* 0x0000761000187816 */ /* 0x000fe20000000018 */
[----:B------:R-:W-:Y:S06]  /*3fe0*/  BRA `(.L_x_9792) ;  /* 0x0000000400287947 */ /* 0x000fec0003800000 */
.L_x_9810:
        /* <DEDUP_REMOVED lines=21> */
.L_x_9819:
[----:B------:R-:W-:Y:S05]  /*4140*/  BSYNC B1 ;  /* 0x0000000000017941 */ /* 0x000fea0003800000 */
.L_x_9818:
[----:B------:R-:W-:Y:S01]  /*4150*/  LEA R3, R0, 0x37800000, 0x17 ;  /* 0x3780000000037811 */ /* 0x000fe200078eb8ff */
[----:B------:R-:W-:-:S05]  /*4160*/  IMAD.SHL.U32 R0, R2, 0x200000, RZ ;  /* 0x0020000002007824 */ /* 0x000fca00078e00ff */
[----:B------:R-:W-:-:S07]  /*4170*/  LOP3.LUT R0, R3, R0, R4, 0xfe, !PT ;  /* 0x0000000003007212 */ /* 0x000fce00078efe04 */
.L_x_9817:
[----:B------:R-:W-:Y:S05]  /*4180*/  BSYNC B0 ;  /* 0x0000000000007941 */ /* 0x000fea0003800000 */
.L_x_9816:
[----:B------:R-:W-:-:S04]  /*4190*/  F2FP.F16.F32.PACK_AB R0, RZ, R0 ;  /* 0x00000000ff00723e */ /* 0x000fc800000000ff */
[----:B------:R-:W-:Y:S01]  /*41a0*/  PRMT R24, R0, 0x7610, R24 ;  /* 0x0000761000187816 */ /* 0x000fe20000000018 */
[----:B------:R-:W-:Y:S06]  /*41b0*/  BRA `(.L_x_9792) ;  /* 0x0000000000b47947 */ /* 0x000fec0003800000 */
.L_x_9809:
        /* <DEDUP_REMOVED lines=14> */
.L_x_9823:
[----:B------:R-:W-:Y:S05]  /*42a0*/  BSYNC B0 ;  /* 0x0000000000007941 */ /* 0x000fea0003800000 */
.L_x_9822:
[----:B------:R-:W-:-:S04]  /*42b0*/  F2FP.F16.F32.PACK_AB R0, RZ, R0 ;  /* 0x00000000ff00723e */ /* 0x000fc800000000ff */
[----:B------:R-:W-:Y:S01]  /*42c0*/  PRMT R24, R0, 0x7610, R24 ;  /* 0x0000761000187816 */ /* 0x000fe20000000018 */
[----:B------:R-:W-:Y:S06]  /*42d0*/  BRA `(.L_x_9792) ;  /* 0x00000000006c7947 */ /* 0x000fec0003800000 */
.L_x_9797:
        /* <DEDUP_REMOVED lines=16> */
.L_x_9824:
[----:B------:R-:W-:Y:S01]  /*43e0*/  PRMT R24, RZ, 0x7610, R24 ;  /* 0x00007610ff187816 */ /* 0x000fe20000000018 */
[----:B------:R-:W-:Y:S06]  /*43f0*/  BRA `(.L_x_9792) ;  /* 0x0000000000247947 */ /* 0x000fec0003800000 */
.L_x_9821:
[----:B------:R-:W2:Y:S02]  /*4400*/  LDG.E.64 R2, desc[UR36][R2.64] ;  /* 0x0000002402027981 */ /* 0x000ea4000c1e1b00 */
[----:B--2---:R-:W0:Y:S02]  /*4410*/  I2F.U64 R0, R2 ;  /* 0x0000000200007312 */ /* 0x004e240000301000 */
[----:B0-----:R-:W-:-:S04]  /*4420*/  F2FP.F16.F32.PACK_AB R0, RZ, R0 ;  /* 0x00000000ff00723e */ /* 0x001fc800000000ff */
[----:B------:R-:W-:Y:S01]  /*4430*/  PRMT R24, R0, 0x7610, R24 ;  /* 0x0000761000187816 */ /* 0x000fe20000000018 */
[----:B------:R-:W-:Y:S06]  /*4440*/  BRA `(.L_x_9792) ;  /* 0x0000000000107947 */ /* 0x000fec0003800000 */
.L_x_9820:
[----:B------:R-:W2:Y:S02]  /*4450*/  LDG.E R2, desc[UR36][R2.64] ;  /* 0x0000002402027981 */ /* 0x000ea4000c1e1900 */
[----:B--2---:R-:W-:-:S04]  /*4460*/  I2FP.F32.U32 R0, R2 ;  /* 0x0000000200007245 */ /* 0x004fc80000201000 */
[----:B------:R-:W-:-:S04]  /*4470*/  F2FP.F16.F32.PACK_AB R0, RZ, R0 ;  /* 0x00000000ff00723e */ /* 0x000fc800000000ff */
[----:B------:R-:W-:-:S07]  /*4480*/  PRMT R24, R0, 0x7610, R24 ;  /* 0x0000761000187816 */ /* 0x000fce0000000018 */
.L_x_9792:
[----:B------:R-:W-:Y:S05]  /*4490*/  BSYNC B6 ;  /* 0x0000000000067941 */ /* 0x000fea0003800000 */
.L_x_9791:
[----:B------:R-:W0:Y:S01]  /*44a0*/  S2R R17, SR_TID.X ;  /* 0x0000000000117919 */ /* 0x000e220000002100 */
[----:B------:R-:W4:Y:S01]  /*44b0*/  LDC.U8 R19, c[0x0][0x244] ;  /* 0x00009100ff137b82 */ /* 0x000f220000000000 */
[----:B------:R-:W-:Y:S01]  /*44c0*/  BSSY B6, `(.L_x_9825) ;  /* 0x000012d000067945 */ /* 0x000fe20003800000 */
[C---:B0123--:R-:W-:Y:S01]  /*44d0*/  VIADD R3, R17.reuse, 0x100 ;  /* 0x0000010011037836 */ /* 0x04ffe20000000000 */
[C---:B------:R-:W-:Y:S01]  /*44e0*/  ISETP.GE.AND P3, PT, R17.reuse, R16, PT ;  /* 0x000000101100720c */ /* 0x040fe20003f66270 */
[----:B------:R-:W-:-:S03]  /*44f0*/  VIADD R27, R17, 0x80 ;  /* 0x00000080111b7836 */ /* 0x000fc60000000000 */
[-C--:B------:R-:W-:Y:S01]  /*4500*/  ISETP.GE.AND P1, PT, R3, R16.reuse, PT ;  /* 0x000000100300720c */ /* 0x080fe20003f26270 */
[----:B------:R-:W-:Y:S01]  /*4510*/  VIADD R3, R17, 0x180 ;  /* 0x0000018011037836 */ /* 0x000fe20000000000 */
[----:B------:R-:W-:-:S04]  /*4520*/  ISETP.GE.AND P0, PT, R27, R16, PT ;  /* 0x000000101b00720c */ /* 0x000fc80003f06270 */
[----:B------:R-:W-:-:S03]  /*4530*/  ISETP.GE.AND P2, PT, R3, R16, PT ;  /* 0x000000100300720c */ /* 0x000fc60003f46270 */
[----:B------:R-:W0:Y:S01]  /*4540*/  @!P3 LDC R3, c[0x0][0x218] ;  /* 0x00008600ff03bb82 */ /* 0x000e220000000800 */
[----:B-----5:R-:W-:-:S03]  /*4550*/  @!P3 HADD2.F32 R2, -RZ, R22.H0_H0 ;  /* 0x20000016ff02b230 */ /* 0x020fc60000004100 */
[----:B------:R-:W-:-:S04]  /*4560*/  @!P1 HADD2.F32 R25, -RZ, R25.H0_H0 ;  /* 0x20000019ff199230 */ /* 0x000fc80000004100 */
[----:B------:R-:W1:Y:S08]  /*4570*/  @!P1 LDC R4, c[0x0][0x218] ;  /* 0x00008600ff049b82 */ /* 0x000e700000000800 */
[----:B------:R-:W2:Y:S08]  /*4580*/  @!P2 LDC R8, c[0x0][0x218] ;  /* 0x00008600ff08ab82 */ /* 0x000eb00000000800 */
[----:B------:R-:W3:Y:S01]  /*4590*/  @!P0 LDC R6, c[0x0][0x218] ;  /* 0x00008600ff068b82 */ /* 0x000ee20000000800 */
[----:B0-----:R-:W-:Y:S01]  /*45a0*/  @!P3 FMUL.FTZ R2, R2, R3 ;  /* 0x000000030202b220 */ /* 0x001fe20000410000 */
[----:B------:R-:W-:-:S05]  /*45b0*/  @!P2 HADD2.F32 R3, -RZ, R24.H0_H0 ;  /* 0x20000018ff03a230 */ /* 0x000fca0000004100 */
[----:B------:R-:W0:Y:S01]  /*45c0*/  @!P3 FRND.TRUNC R2, R2 ;  /* 0x000000020002b307 */ /* 0x000e22000020d000 */
[----:B-1----:R-:W-:-:S07]  /*45d0*/  @!P1 FMUL.FTZ R25, R25, R4 ;  /* 0x0000000419199220 */ /* 0x002fce0000410000 */
[----:B------:R-:W1:Y:S01]  /*45e0*/  @!P1 FRND.TRUNC R25, R25 ;  /* 0x0000001900199307 */ /* 0x000e62000020d000 */
[----:B--2---:R-:W-:Y:S01]  /*45f0*/  @!P2 FMUL.FTZ R4, R3, R8 ;  /* 0x000000080304a220 */ /* 0x004fe20000410000 */
[----:B------:R-:W-:Y:S01]  /*4600*/  @!P0 HADD2.F32 R3, -RZ, R23.H0_H0 ;  /* 0x20000017ff038230 */ /* 0x000fe20000004100 */
[----:B0-----:R-:W-:-:S05]  /*4610*/  @!P3 F2FP.F16.F32.PACK_AB R0, RZ, R2 ;  /* 0x00000002ff00b23e */ /* 0x001fca00000000ff */
[----:B------:R-:W0:Y:S01]  /*4620*/  @!P2 FRND.TRUNC R4, R4 ;  /* 0x000000040004a307 */ /* 0x000e22000020d000 */
[----:B---3--:R-:W-:Y:S01]  /*4630*/  @!P0 FMUL.FTZ R3, R3, R6 ;  /* 0x0000000603038220 */ /* 0x008fe20000410000 */
[----:B-1----:R-:W-:-:S06]  /*4640*/  @!P1 F2FP.F16.F32.PACK_AB R23, RZ, R25 ;  /* 0x00000019ff17923e */ /* 0x002fcc00000000ff */
[----:B------:R-:W1:Y:S01]  /*4650*/  @!P0 FRND.TRUNC R3, R3 ;  /* 0x0000000300038307 */ /* 0x000e62000020d000 */
[----:B0-----:R-:W-:Y:S02]  /*4660*/  @!P2 F2FP.F16.F32.PACK_AB R22, RZ, R4 ;  /* 0x00000004ff16a23e */ /* 0x001fe400000000ff */
[----:B-1----:R-:W-:Y:S01]  /*4670*/  @!P0 F2FP.F16.F32.PACK_AB R24, RZ, R3 ;  /* 0x00000003ff18823e */ /* 0x002fe200000000ff */
[----:B----4-:R-:W-:Y:S06]  /*4680*/  @P3 BRA `(.L_x_9826) ;  /* 0x0000001000403947 */ /* 0x010fec0003800000 */
        /* <DEDUP_REMOVED lines=22> */
.L_x_9830:
[----:B------:R-:W-:Y:S02]  /*47f0*/  HADD2.F32 R5, -RZ, R0.H0_H0 ;  /* 0x20000000ff057230 */ /* 0x000fe40000004100 */
[----:B------:R-:W-:-:S04]  /*4800*/  IMAD.MOV.U32 R17, RZ, RZ, R27 ;  /* 0x000000ffff117224 */ /* 0x000fc800078e001b */
[----:B------:R-:W0:Y:S02]  /*4810*/  F2I.S64.TRUNC R4, R5 ;  /* 0x0000000500047311 */ /* 0x000e24000020d900 */
[----:B0-----:R0:W-:Y:S01]  /*4820*/  STG.E.U8 desc[UR36][R2.64], R4 ;  /* 0x0000000402007986 */ /* 0x0011e2000c101124 */
[----:B------:R-:W-:Y:S05]  /*4830*/  BRA `(.L_x_9826) ;  /* 0x0000000c00d47947 */ /* 0x000fea0003800000 */
.L_x_9829:
        /* <DEDUP_REMOVED lines=11> */
.L_x_9833:
[----:B------:R-:W-:Y:S02]  /*48f0*/  HADD2.F32 R0, -RZ, R0.H0_H0 ;  /* 0x20000000ff007230 */ /* 0x000fe40000004100 */
[----:B------:R-:W-:Y:S02]  /*4900*/  IMAD.MOV.U32 R17, RZ, RZ, R27 ;  /* 0x000000ffff117224 */ /* 0x000fe400078e001b */
[----:B------:R-:W0:Y:S02]  /*4910*/  F2I.FTZ.TRUNC.NTZ R5, R0 ;  /* 0x0000000000057305 */ /* 0x000e24000021f100 */
[----:B0-----:R0:W-:Y:S01]  /*4920*/  STG.E desc[UR36][R2.64], R5 ;  /* 0x0000000502007986 */ /* 0x0011e2000c101924 */
[----:B------:R-:W-:Y:S05]  /*4930*/  BRA `(.L_x_9826) ;  /* 0x0000000c00947947 */ /* 0x000fea0003800000 */
.L_x_9832:
[----:B------:R-:W-:Y:S02]  /*4940*/  HADD2.F32 R0, -RZ, R0.H0_H0 ;  /* 0x20000000ff007230 */ /* 0x000fe40000004100 */
[----:B------:R-:W-:Y:S02]  /*4950*/  IMAD.MOV.U32 R17, RZ, RZ, R27 ;  /* 0x000000ffff117224 */ /* 0x000fe400078e001b */
[----:B------:R-:W0:Y:S02]  /*4960*/  F2I.FTZ.TRUNC.NTZ R5, R0 ;  /* 0x0000000000057305 */ /* 0x000e24000021f100 */
[----:B0-----:R0:W-:Y:S01]  /*4970*/  STG.E.U16 desc[UR36][R2.64], R5 ;  /* 0x0000000502007986 */ /* 0x0011e2000c101524 */
[----:B------:R-:W-:Y:S05]  /*4980*/  BRA `(.L_x_9826) ;  /* 0x0000000c00807947 */ /* 0x000fea0003800000 */
.L_x_9828:
        /* <DEDUP_REMOVED lines=10> */
.L_x_9835:
[----:B------:R0:W-:Y:S01]  /*4a30*/  STG.E.U16 desc[UR36][R2.64], R0 ;  /* 0x0000000002007986 */ /* 0x0001e2000c101524 */
[----:B------:R-:W-:Y:S01]  /*4a40*/  IMAD.MOV.U32 R17, RZ, RZ, R27 ;  /* 0x000000ffff117224 */ /* 0x000fe200078e001b */
[----:B------:R-:W-:Y:S06]  /*4a50*/  BRA `(.L_x_9826) ;  /* 0x0000000c004c7947 */ /* 0x000fec0003800000 */
.L_x_9834:
        /* <DEDUP_REMOVED lines=11> */
.L_x_9837:
[----:B------:R-:W-:Y:S02]  /*4b10*/  HADD2.F32 R0, -RZ, R0.H0_H0 ;  /* 0x20000000ff007230 */ /* 0x000fe40000004100 */
[----:B------:R-:W-:-:S03]  /*4b20*/  IMAD.MOV.U32 R17, RZ, RZ, R27 ;  /* 0x000000ffff117224 */ /* 0x000fc600078e001b */
[----:B------:R-:W-:-:S04]  /*4b30*/  F2FP.F16.F32.PACK_AB R0, RZ, R0 ;  /* 0x00000000ff00723e */ /* 0x000fc800000000ff */
[----:B------:R-:W-:-:S05]  /*4b40*/  PRMT R0, R0, 0x5410, RZ ;  /* 0x0000541000007816 */ /* 0x000fca00000000ff */
[----:B------:R0:W-:Y:S01]  /*4b50*/  STG.E desc[UR36][R2.64], R0 ;  /* 0x0000000002007986 */ /* 0x0001e2000c101924 */
[----:B------:R-:W-:Y:S05]  /*4b60*/  BRA `(.L_x_9826) ;  /* 0x0000000c00087947 */ /* 0x000fea0003800000 */
.L_x_9836:
[----:B------:R-:W-:Y:S02]  /*4b70*/  HADD2.F32 R4, -RZ, R0.H0_H0 ;  /* 0x20000000ff047230 */ /* 0x000fe40000004100 */
[----:B------:R-:W-:-:S03]  /*4b80*/  IMAD.MOV.U32 R17, RZ, RZ, R27 ;  /* 0x000000ffff117224 */ /* 0x000fc600078e001b */
[----:B------:R-:W-:-:S06]  /*4b90*/  FMUL.FTZ R4, R4, 1 ;  /* 0x3f80000004047820 */ /* 0x000fcc0000410000 */
[----:B------:R-:W0:Y:S02]  /*4ba0*/  F2F.F64.F32 R4, R4 ;  /* 0x0000000400047310 */ /* 0x000e240000201800 */
[----:B0-----:R0:W-:Y:S01]  /*4bb0*/  STG.E.64 desc[UR36][R2.64], R4 ;  /* 0x0000000402007986 */ /* 0x0011e2000c101b24 */
[----:B------:R-:W-:Y:S05]  /*4bc0*/  BRA `(.L_x_9826) ;  /* 0x0000000800f07947 */ /* 0x000fea0003800000 */
.L_x_9827:
        /* <DEDUP_REMOVED lines=14> */
.L_x_9840:
[----:B------:R-:W-:Y:S01]  /*4cb0*/  HADD2.F32 R0, -RZ, R0.H0_H0 ;  /* 0x20000000ff007230 */ /* 0x000fe20000004100 */
[----:B------:R-:W-:Y:S01]  /*4cc0*/  CS2R R6, SRZ ;  /* 0x0000000000067805 */ /* 0x000fe2000001ff00 */
[----:B------:R-:W-:-:S03]  /*4cd0*/  IMAD.MOV.U32 R17, RZ, RZ, R27 ;  /* 0x000000ffff117224 */ /* 0x000fc600078e001b */
[----:B------:R-:W-:-:S04]  /*4ce0*/  FMUL.FTZ R0, R0, 1 ;  /* 0x3f80000000007820 */ /* 0x000fc80000410000 */
[----:B------:R-:W0:Y:S02]  /*4cf0*/  F2F.F64.F32 R4, R0 ;  /* 0x0000000000047310 */ /* 0x000e240000201800 */
[----:B0-----:R0:W-:Y:S01]  /*4d00*/  STG.E.128 desc[UR36][R2.64], R4 ;  /* 0x0000000402007986 */ /* 0x0011e2000c101d24 */
[----:B------:R-:W-:Y:S05]  /*4d10*/  BRA `(.L_x_9826) ;  /* 0x00000008009c7947 */ /* 0x000fea0003800000 */
.L_x_9839:
        /* <DEDUP_REMOVED lines=21> */
.L_x_9844:
[----:B------:R-:W-:Y:S05]  /*4e70*/  BSYNC B0 ;  /* 0x0000000000007941 */ /* 0x000fea0003800000 */
.L_x_9843:
[----:B------:R-:W-:Y:S01]  /*4e80*/  LOP3.LUT R5, R0, R5, RZ, 0xfc, !PT ;  /* 0x0000000500057212 */ /* 0x000fe200078efcff */
[----:B------:R-:W-:-:S04]  /*4e90*/  IMAD.MOV.U32 R17, RZ, RZ, R27 ;  /* 0x000000ffff117224 */ /* 0x000fc800078e001b */
[----:B------:R0:W-:Y:S01]  /*4ea0*/  STG.E.U8 desc[UR36][R2.64], R5 ;  /* 0x0000000502007986 */ /* 0x0001e2000c101124 */
[----:B------:R-:W-:Y:S05]  /*4eb0*/  BRA `(.L_x_9826) ;  /* 0x0000000800347947 */ /* 0x000fea0003800000 */
.L_x_9842:
        /* <DEDUP_REMOVED lines=13> */
.L_x_9846:
[----:B------:R-:W-:Y:S01]  /*4f90*/  IMAD.MOV.U32 R0, RZ, RZ, 0x7f ;  /* 0x0000007fff007424 */ /* 0x000fe200078e00ff */
[----:B------:R-:W-:-:S04]  /*4fa0*/  ISETP.GT.U32.AND P0, PT, R4, 0x7f800000, PT ;  /* 0x7f8000000400780c */ /* 0x000fc80003f04070 */
[----:B------:R-:W-:-:S09]  /*4fb0*/  SEL R0, R0, 0x7c, P0 ;  /* 0x0000007c00007807 */ /* 0x000fd20000000000 */
.L_x_9847:
[----:B------:R-:W-:Y:S05]  /*4fc0*/  BSYNC B0 ;  /* 0x0000000000007941 */ /* 0x000fea0003800000 */
.L_x_9845:
[----:B------:R-:W-:Y:S01]  /*4fd0*/  LOP3.LUT R4, R5, 0x80000000, RZ, 0xc0, !PT ;  /* 0x8000000005047812 */ /* 0x000fe200078ec0ff */
[----:B------:R-:W-:-:S03]  /*4fe0*/  IMAD.MOV.U32 R17, RZ, RZ, R27 ;  /* 0x000000ffff117224 */ /* 0x000fc600078e001b */
[----:B------:R-:W-:-:S04]  /*4ff0*/  SHF.R.U32.HI R5, RZ, 0x18, R4 ;  /* 0x00000018ff057819 */ /* 0x000fc80000011604 */
[----:B------:R-:W-:-:S05]  /*5000*/  LOP3.LUT R5, R0, R5, RZ, 0xfc, !PT ;  /* 0x0000000500057212 */ /* 0x000fca00078efcff */
[----:B------:R0:W-:Y:S01]  /*5010*/  STG.E.U8 desc[UR36][R2.64], R5 ;  /* 0x0000000502007986 */ /* 0x0001e2000c101124 */
[----:B------:R-:W-:Y:S05]  /*5020*/  BRA `(.L_x_9826) ;  /* 0x0000000400d87947 */ /* 0x000fea0003800000 */
.L_x_9841:
[----:B------:R-:W-:Y:S02]  /*5030*/  HADD2.F32 R0, -RZ, R0.H0_H0 ;  /* 0x20000000ff007230 */ /* 0x000fe40000004100 */
[----:B------:R-:W-:-:S03]  /*5040*/  IMAD.MOV.U32 R17, RZ, RZ, R27 ;  /* 0x000000ffff117224 */ /* 0x000fc600078e001b */
[----:B------:R-:W-:-:S05]  /*5050*/  F2FP.BF16.F32.PACK_AB R0, RZ, R0 ;  /* 0x00000000ff00723e */ /* 0x000fca00000010ff */
[----:B------:R0:W-:Y:S01]  /*5060*/  STG.E.U16 desc[UR36][R2.64], R0 ;  /* 0x0000000002007986 */ /* 0x0001e2000c101524 */
[----:B------:R-:W-:Y:S05]  /*5070*/  BRA `(.L_x_9826) ;  /* 0x0000000400c47947 */ /* 0x000fea0003800000 */
.L_x_9838:
        /* <DEDUP_REMOVED lines=13> */
.L_x_9850:
        /* <DEDUP_REMOVED lines=17> */
.L_x_9853:
[----:B------:R-:W-:-:S04]  /*5260*/  LOP3.LUT R0, R7, 0x80000000, RZ, 0xc0, !PT ;  /* 0x8000000007007812 */ /* 0x000fc800078ec0ff */
[----:B------:R-:W-:-:S04]  /*5270*/  SHF.R.U32.HI R5, RZ, 0x18, R0 ;  /* 0x00000018ff057819 */ /* 0x000fc80000011600 */
[----:B------:R-:W-:-:S04]  /*5280*/  LOP3.LUT R4, R4, R5, RZ, 0xfc, !PT ;  /* 0x0000000504047212 */ /* 0x000fc800078efcff */
[----:B------:R-:W-:-:S07]  /*5290*/  PRMT R0, R4, 0x7610, R0 ;  /* 0x0000761004007816 */ /* 0x000fce0000000000 */
.L_x_9852:
[----:B------:R-:W-:Y:S05]  /*52a0*/  BSYNC B0 ;  /* 0x0000000000007941 */ /* 0x000fea0003800000 */
.L_x_9851:
[----:B------:R3:W-:Y:S01]  /*52b0*/  STG.E.U8 desc[UR36][R2.64], R0 ;  /* 0x0000000002007986 */ /* 0x0007e2000c101124 */
[----:B------:R-:W-:Y:S01]  /*52c0*/  IMAD.MOV.U32 R17, RZ, RZ, R27 ;  /* 0x000000ffff117224 */ /* 0x000fe200078e001b */
[----:B------:R-:W-:Y:S06]  /*52d0*/  BRA `(.L_x_9826) ;  /* 0x00000004002c7947 */ /* 0x000fec0003800000 */
.L_x_9849:
        /* <DEDUP_REMOVED lines=17> */
.L_x_9856:
[----:B------:R-:W-:-:S04]  /*53f0*/  LOP3.LUT R0, R7, 0x80000000, RZ, 0xc0, !PT ;  /* 0x8000000007007812 */ /* 0x000fc800078ec0ff */
[----:B------:R-:W-:-:S04]  /*5400*/  SHF.R.U32.HI R5, RZ, 0x18, R0 ;  /* 0x00000018ff057819 */ /* 0x000fc80000011600 */
[----:B------:R-:W-:-:S04]  /*5410*/  LOP3.LUT R4, R4, R5, RZ, 0xfc, !PT ;  /* 0x0000000504047212 */ /* 0x000fc800078efcff */
[----:B------:R-:W-:-:S07]  /*5420*/  PRMT R0, R4, 0x7610, R0 ;  /* 0x0000761004007816 */ /* 0x000fce0000000000 */
.L_x_9855:
[----:B------:R-:W-:Y:S05]  /*5430*/  BSYNC B0 ;  /* 0x0000000000007941 */ /* 0x000fea0003800000 */
.L_x_9854:
[----:B------:R0:W-:Y:S01]  /*5440*/  STG.E.U8 desc[UR36][R2.64], R0 ;  /* 0x0000000002007986 */ /* 0x0001e2000c101124 */
[----:B------:R-:W-:Y:S01]  /*5450*/  IMAD.MOV.U32 R17, RZ, RZ, R27 ;  /* 0x000000ffff117224 */ /* 0x000fe200078e001b */
[----:B------:R-:W-:Y:S06]  /*5460*/  BRA `(.L_x_9826) ;  /* 0x0000000000c87947 */ /* 0x000fec0003800000 */
.L_x_9848:
        /* <DEDUP_REMOVED lines=23> */
.L_x_9831:
        /* <DEDUP_REMOVED lines=16> */
.L_x_9859:
[----:B------:R-:W-:Y:S01]  /*56e0*/  IMAD.MOV.U32 R17, RZ, RZ, R27 ;  /* 0x000000ffff117224 */ /* 0x000fe200078e001b */
[----:B------:R-:W-:Y:S06]  /*56f0*/  BRA `(.L_x_9826) ;  /* 0x0000000000247947 */ /* 0x000fec0003800000 */
.L_x_9858:
[----:B------:R-:W-:Y:S02]  /*5700*/  HADD2.F32 R4, -RZ, R0.H0_H0 ;  /* 0x20000000ff047230 */ /* 0x000fe40000004100 */
[----:B------:R-:W-:-:S04]  /*5710*/  IMAD.MOV.U32 R17, RZ, RZ, R27 ;  /* 0x000000ffff117224 */ /* 0x000fc800078e001b */
[----:B------:R-:W0:Y:S02]  /*5720*/  F2I.U64.TRUNC R4, R4 ;  /* 0x0000000400047311 */ /* 0x000e24000020d800 */
[----:B0-----:R2:W-:Y:S01]  /*5730*/  STG.E.64 desc[UR36][R2.64], R4 ;  /* 0x0000000402007986 */ /* 0x0015e2000c101b24 */
[----:B------:R-:W-:Y:S05]  /*5740*/  BRA `(.L_x_9826) ;  /* 0x0000000000107947 */ /* 0x000fea0003800000 */
.L_x_9857:
[----:B------:R-:W-:Y:S02]  /*5750*/  HADD2.F32 R0, -RZ, R0.H0_H0 ;  /* 0x20000000ff007230 */ /* 0x000fe40000004100 */
[----:B------:R-:W-:Y:S02]  /*5760*/  IMAD.MOV.U32 R17, RZ, RZ, R27 ;  /* 0x000000ffff117224 */ /* 0x000fe400078e001b */
[----:B------:R-:W0:Y:S02]  /*5770*/  F2I.FTZ.U32.TRUNC.NTZ R5, R0 ;  /* 0x0000000000057305 */ /* 0x000e24000021f000 */
[----:B0-----:R0:W-:Y:S03]  /*5780*/  STG.E desc[UR36][R2.64], R5 ;  /* 0x0000000502007986 */ /* 0x0011e6000c101924 */
.L_x_9826:
[----:B------:R-:W-:Y:S05]  /*5790*/  BSYNC B6 ;  /* 0x0000000000067941 */ /* 0x000fea0003800000 */
.L_x_9825:
[----:B------:R-:W-:Y:S01]  /*57a0*/  ISETP.GE.AND P0, PT, R17, R16, PT ;  /* 0x000000101100720c */ /* 0x000fe20003f06270 */
[----:B------:R-:W-:-:S12]  /*57b0*/  BSSY B6, `(.L_x_9860) ;  /* 0x00001fc000067945 */ /* 0x000fd80003800000 */
        /* <DEDUP_REMOVED lines=23> */
.L_x_9865:
[----:B------:R-:W-:-:S06]  /*5930*/  HADD2.F32 R5, -RZ, R24.H0_H0 ;  /* 0x20000018ff057230 */ /* 0x000fcc0000004100 */
[----:B------:R-:W0:Y:S02]  /*5940*/  F2I.S64.TRUNC R4, R5 ;  /* 0x0000000500047311 */ /* 0x000e24000020d900 */
[----:B0-----:R0:W-:Y:S01]  /*5950*/  STG.E.U8 desc[UR36][R2.64], R4 ;  /* 0x0000000402007986 */ /* 0x0011e2000c101124 */
[----:B------:R-:W-:Y:S05]  /*5960*/  BRA `(.L_x_9867) ;  /* 0x0000000c00847947 */ /* 0x000fea0003800000 */
.L_x_9864:
        /* <DEDUP_REMOVED lines=10> */
.L_x_9869:
[----:B------:R-:W-:-:S04]  /*5a10*/  HADD2.F32 R24, -RZ, R24.H0_H0 ;  /* 0x20000018ff187230 */ /* 0x000fc80000004100 */
[----:B------:R-:W0:Y:S02]  /*5a20*/  F2I.FTZ.TRUNC.NTZ R5, R24 ;  /* 0x0000001800057305 */ /* 0x000e24000021f100 */
[----:B0-----:R0:W-:Y:S01]  /*5a30*/  STG.E desc[UR36][R2.64], R5 ;  /* 0x0000000502007986 */ /* 0x0011e2000c101924 */
[----:B------:R-:W-:Y:S05]  /*5a40*/  BRA `(.L_x_9867) ;  /* 0x0000000c004c7947 */ /* 0x000fea0003800000 */
.L_x_9868:
[----:B------:R-:W-:-:S04]  /*5a50*/  HADD2.F32 R24, -RZ, R24.H0_H0 ;  /* 0x20000018ff187230 */ /* 0x000fc80000004100 */
[----:B------:R-:W0:Y:S02]  /*5a60*/  F2I.FTZ.TRUNC.NTZ R5, R24 ;  /* 0x0000001800057305 */ /* 0x000e24000021f100 */
[----:B0-----:R0:W-:Y:S01]  /*5a70*/  STG.E.U16 desc[UR36][R2.64], R5 ;  /* 0x0000000502007986 */ /* 0x0011e2000c101524 */
[----:B------:R-:W-:Y:S05]  /*5a80*/  BRA `(.L_x_9867) ;  /* 0x0000000c003c7947 */ /* 0x000fea0003800000 */
.L_x_9863:
        /* <DEDUP_REMOVED lines=9> */
.L_x_9871:
[----:B------:R0:W-:Y:S01]  /*5b20*/  STG.E.U16 desc[UR36][R2.64], R24 ;  /* 0x0000001802007986 */ /* 0x0001e2000c101524 */
[----:B------:R-:W-:Y:S05]  /*5b30*/  BRA `(.L_x_9867) ;  /* 0x0000000c00107947 */ /* 0x000fea0003800000 */
.L_x_9870:
        /* <DEDUP_REMOVED lines=10> */
.L_x_9873:
[----:B------:R-:W-:-:S05]  /*5be0*/  HADD2.F32 R0, -RZ, R24.H0_H0 ;  /* 0x20000018ff007230 */ /* 0x000fca0000004100 */
[----:B------:R-:W-:-:S04]  /*5bf0*/  F2FP.F16.F32.PACK_AB R0, RZ, R0 ;  /* 0x00000000ff00723e */ /* 0x000fc800000000ff */
[----:B------:R-:W-:-:S05]  /*5c00*/  PRMT R0, R0, 0x5410, RZ ;  /* 0x0000541000007816 */ /* 0x000fca00000000ff */
[----:B------:R0:W-:Y:S01]  /*5c10*/  STG.E desc[UR36][R2.64], R0 ;  /* 0x0000000002007986 */ /* 0x0001e2000c101924 */
[----:B------:R-:W-:Y:S05]  /*5c20*/  BRA `(.L_x_9867) ;  /* 0x0000000800d47947 */ /* 0x000fea0003800000 */
.L_x_9872:
[----:B------:R-:W-:-:S05]  /*5c30*/  HADD2.F32 R4, -RZ, R24.H0_H0 ;  /* 0x20000018ff047230 */ /* 0x000fca0000004100 */
[----:B------:R-:W-:-:S06]  /*5c40*/  FMUL.FTZ R4, R4, 1 ;  /* 0x3f80000004047820 */ /* 0x000fcc0000410000 */
[----:B------:R-:W0:Y:S02]  /*5c50*/  F2F.F64.F32 R4, R4 ;  /* 0x0000000400047310 */ /* 0x000e240000201800 */
[----:B0-----:R0:W-:Y:S01]  /*5c60*/  STG.E.64 desc[UR36][R2.64], R4 ;  /* 0x0000000402007986 */ /* 0x0011e2000c101b24 */
[----:B------:R-:W-:Y:S05]  /*5c70*/  BRA `(.L_x_9867) ;  /* 0x0000000800c07947 */ /* 0x000fea0003800000 */
.L_x_9862:
        /* <DEDUP_REMOVED lines=13> */
.L_x_9876:
[----:B------:R-:W-:Y:S01]  /*5d50*/  HADD2.F32 R24, -RZ, R24.H0_H0 ;  /* 0x20000018ff187230 */ /* 0x000fe20000004100 */
[----:B------:R-:W-:-:S04]  /*5d60*/  CS2R R6, SRZ ;  /* 0x0000000000067805 */ /* 0x000fc8000001ff00 */
[----:B------:R-:W-:-:S06]  /*5d70*/  FMUL.FTZ R4, R24, 1 ;  /* 0x3f80000018047820 */ /* 0x000fcc0000410000 */
[----:B------:R-:W0:Y:S02]  /*5d80*/  F2F.F64.F32 R4, R4 ;  /* 0x0000000400047310 */ /* 0x000e240000201800 */
[----:B0-----:R0:W-:Y:S01]  /*5d90*/  STG.E.128 desc[UR36][R2.64], R4 ;  /* 0x0000000402007986 */ /* 0x0011e2000c101d24 */
[----:B------:R-:W-:Y:S05]  /*5da0*/  BRA `(.L_x_9867) ;  /* 0x0000000800747947 */ /* 0x000fea0003800000 */
.L_x_9875:
        /* <DEDUP_REMOVED lines=21> */
.L_x_9880:
[----:B------:R-:W-:Y:S05]  /*5f00*/  BSYNC B0 ;  /* 0x0000000000007941 */ /* 0x000fea0003800000 */
.L_x_9879:
[----:B------:R-:W-:-:S05]  /*5f10*/  LOP3.LUT R5, R0, R5, RZ, 0xfc, !PT ;  /* 0x0000000500057212 */ /* 0x000fca00078efcff */
[----:B------:R0:W-:Y:S01]  /*5f20*/  STG.E.U8 desc[UR36][R2.64], R5 ;  /* 0x0000000502007986 */ /* 0x0001e2000c101124 */
[----:B------:R-:W-:Y:S05]  /*5f30*/  BRA `(.L_x_9867) ;  /* 0x0000000800107947 */ /* 0x000fea0003800000 */
.L_x_9878:
        /* <DEDUP_REMOVED lines=13> */
.L_x_9882:
[----:B------:R-:W-:Y:S01]  /*6010*/  IMAD.MOV.U32 R0, RZ, RZ, 0x7f ;  /* 0x0000007fff007424 */ /* 0x000fe200078e00ff */
[----:B------:R-:W-:-:S04]  /*6020*/  ISETP.GT.U32.AND P0, PT, R4, 0x7f800000, PT ;  /* 0x7f8000000400780c */ /* 0x000fc80003f04070 */
[----:B------:R-:W-:-:S09]  /*6030*/  SEL R0, R0, 0x7c, P0 ;  /* 0x0000007c00007807 */ /* 0x000fd20000000000 */
.L_x_9883:
[----:B------:R-:W-:Y:S05]  /*6040*/  BSYNC B0 ;  /* 0x0000000000007941 */ /* 0x000fea0003800000 */
.L_x_9881:
[----:B------:R-:W-:-:S04]  /*6050*/  LOP3.LUT R4, R5, 0x80000000, RZ, 0xc0, !PT ;  /* 0x8000000005047812 */ /* 0x000fc800078ec0ff */
[----:B------:R-:W-:-:S04]  /*6060*/  SHF.R.U32.HI R5, RZ, 0x18, R4 ;  /* 0x00000018ff057819 */ /* 0x000fc80000011604 */
[----:B------:R-:W-:-:S05]  /*6070*/  LOP3.LUT R5, R0, R5, RZ, 0xfc, !PT ;  /* 0x0000000500057212 */ /* 0x000fca00078efcff */
[----:B------:R0:W-:Y:S01]  /*6080*/  STG.E.U8 desc[UR36][R2.64], R5 ;  /* 0x0000000502007986 */ /* 0x0001e2000c101124 */
[----:B------:R-:W-:Y:S05]  /*6090*/  BRA `(.L_x_9867) ;  /* 0x0000000400b87947 */ /* 0x000fea0003800000 */
.L_x_9877:
[----:B------:R-:W-:-:S05]  /*60a0*/  HADD2.F32 R0, -RZ, R24.H0_H0 ;  /* 0x20000018ff007230 */ /* 0x000fca0000004100 */
[----:B------:R-:W-:-:S05]  /*60b0*/  F2FP.BF16.F32.PACK_AB R0, RZ, R0 ;  /* 0x00000000ff00723e */ /* 0x000fca00000010ff */
[----:B------:R0:W-:Y:S01]  /*60c0*/  STG.E.U16 desc[UR36][R2.64], R0 ;  /* 0x0000000002007986 */ /* 0x0001e2000c101524 */
[----:B------:R-:W-:Y:S05]  /*60d0*/  BRA `(.L_x_9867) ;  /* 0x0000000400a87947 */ /* 0x000fea0003800000 */
.L_x_9874:
        /* <DEDUP_REMOVED lines=12> */
.L_x_9886:
        /* <DEDUP_REMOVED lines=17> */
.L_x_9889:
[----:B------:R-:W-:-:S04]  /*62b0*/  LOP3.LUT R0, R7, 0x80000000, RZ, 0xc0, !PT ;  /* 0x8000000007007812 */ /* 0x000fc800078ec0ff */
[----:B------:R-:W-:-:S04]  /*62c0*/  SHF.R.U32.HI R5, RZ, 0x18, R0 ;  /* 0x00000018ff057819 */ /* 0x000fc80000011600 */
[----:B------:R-:W-:-:S04]  /*62d0*/  LOP3.LUT R4, R4, R5, RZ, 0xfc, !PT ;  /* 0x0000000504047212 */ /* 0x000fc800078efcff */
[----:B------:R-:W-:-:S07]  /*62e0*/  PRMT R0, R4, 0x7610, R0 ;  /* 0x0000761004007816 */ /* 0x000fce0000000000 */
.L_x_9888:
[----:B------:R-:W-:Y:S05]  /*62f0*/  BSYNC B0 ;  /* 0x0000000000007941 */ /* 0x000fea0003800000 */
.L_x_9887:
[----:B------:R3:W-:Y:S01]  /*6300*/  STG.E.U8 desc[UR36][R2.64], R0 ;  /* 0x0000000002007986 */ /* 0x0007e2000c101124 */
[----:B------:R-:W-:Y:S05]  /*6310*/  BRA `(.L_x_9867) ;  /* 0x0000000400187947 */ /* 0x000fea0003800000 */
.L_x_9885:
        /* <DEDUP_REMOVED lines=17> */
.L_x_9892:
[----:B------:R-:W-:-:S04]  /*6430*/  LOP3.LUT R0, R7, 0x80000000, RZ, 0xc0, !PT ;  /* 0x8000000007007812 */ /* 0x000fc800078ec0ff */
[----:B------:R-:W-:-:S04]  /*6440*/  SHF.R.U32.HI R5, RZ, 0x18, R0 ;  /* 0x00000018ff057819 */ /* 0x000fc80000011600 */
[----:B------:R-:W-:-:S04]  /*6450*/  LOP3.LUT R4, R4, R5, RZ, 0xfc, !PT ;  /* 0x0000000504047212 */ /* 0x000fc800078efcff */
[----:B------:R-:W-:-:S07]  /*6460*/  PRMT R0, R4, 0x7610, R0 ;  /* 0x0000761004007816 */ /* 0x000fce0000000000 */
.L_x_9891:
[----:B------:R-:W-:Y:S05]  /*6470*/  BSYNC B0 ;  /* 0x0000000000007941 */ /* 0x000fea0003800000 */
.L_x_9890:
[----:B------:R0:W-:Y:S01]  /*6480*/  STG.E.U8 desc[UR36][R2.64], R0 ;  /* 0x0000000002007986 */ /* 0x0001e2000c101124 */
[----:B------:R-:W-:Y:S05]  /*6490*/  BRA `(.L_x_9867) ;  /* 0x0000000000b87947 */ /* 0x000fea0003800000 */
.L_x_9884:
        /* <DEDUP_REMOVED lines=22> */
.L_x_9866:
        /* <DEDUP_REMOVED lines=16> */
.L_x_9895:
[----:B------:R-:W-:Y:S05]  /*6700*/  BRA `(.L_x_9867) ;  /* 0x00000000001c7947 */ /* 0x000fea0003800000 */
.L_x_9894:
[----:B------:R-:W-:-:S06]  /*6710*/  HADD2.F32 R4, -RZ, R24.H0_H0 ;  /* 0x20000018ff047230 */ /* 0x000fcc0000004100 */
[----:B------:R-:W0:Y:S02]  /*6720*/  F2I.U64.TRUNC R4, R4 ;  /* 0x0000000400047311 */ /* 0x000e24000020d800 */
[----:B0-----:R2:W-:Y:S01]  /*6730*/  STG.E.64 desc[UR36][R2.64], R4 ;  /* 0x0000000402007986 */ /* 0x0015e2000c101b24 */
[----:B------:R-:W-:Y:S05]  /*6740*/  BRA `(.L_x_9867) ;  /* 0x00000000000c7947 */ /* 0x000fea0003800000 */
.L_x_9893:
[----:B------:R-:W-:-:S04]  /*6750*/  HADD2.F32 R24, -RZ, R24.H0_H0 ;  /* 0x20000018ff187230 */ /* 0x000fc80000004100 */
[----:B------:R-:W0:Y:S02]  /*6760*/  F2I.FTZ.U32.TRUNC.NTZ R5, R24 ;  /* 0x0000001800057305 */ /* 0x000e24000021f000 */
[----:B0-----:R0:W-:Y:S02]  /*6770*/  STG.E desc[UR36][R2.64], R5 ;  /* 0x0000000502007986 */ /* 0x0011e4000c101924 */
.L_x_9867:
        /* <DEDUP_REMOVED lines=25> */
.L_x_9899:
[----:B------:R-:W-:-:S06]  /*6910*/  HADD2.F32 R5, -RZ, R23.H0_H0 ;  /* 0x20000017ff057230 */ /* 0x000fcc0000004100 */
[----:B------:R-:W0:Y:S02]  /*6920*/  F2I.S64.TRUNC R4, R5 ;  /* 0x0000000500047311 */ /* 0x000e24000020d900 */
[----:B0-----:R3:W-:Y:S01]  /*6930*/  STG.E.U8 desc[UR36][R2.64], R4 ;  /* 0x0000000402007986 */ /* 0x0017e2000c101124 */
[----:B------:R-:W-:Y:S05]  /*6940*/  BRA `(.L_x_9901) ;  /* 0x0000000c00847947 */ /* 0x000fea0003800000 */
.L_x_9898:
        /* <DEDUP_REMOVED lines=10> */
.L_x_9903:
[----:B------:R-:W-:-:S06]  /*69f0*/  HADD2.F32 R23, -RZ, R23.H0_H0 ;  /* 0x20000017ff177230 */ /* 0x000fcc0000004100 */
[----:B------:R-:W0:Y:S02]  /*6a00*/  F2I.FTZ.TRUNC.NTZ R23, R23 ;  /* 0x0000001700177305 */ /* 0x000e24000021f100 */
[----:B0-----:R2:W-:Y:S01]  /*6a10*/  STG.E desc[UR36][R2.64], R23 ;  /* 0x0000001702007986 */ /* 0x0015e2000c101924 */
[----:B------:R-:W-:Y:S05]  /*6a20*/  BRA `(.L_x_9901) ;  /* 0x0000000c004c7947 */ /* 0x000fea0003800000 */
.L_x_9902:
[----:B------:R-:W-:-:S06]  /*6a30*/  HADD2.F32 R23, -RZ, R23.H0_H0 ;  /* 0x20000017ff177230 */ /* 0x000fcc0000004100 */
[----:B------:R-:W0:Y:S02]  /*6a40*/  F2I.FTZ.TRUNC.NTZ R23, R23 ;  /* 0x0000001700177305 */ /* 0x000e24000021f100 */
[----:B0-----:R0:W-:Y:S01]  /*6a50*/  STG.E.U16 desc[UR36][R2.64], R23 ;  /* 0x0000001702007986 */ /* 0x0011e2000c101524 */
[----:B------:R-:W-:Y:S05]  /*6a60*/  BRA `(.L_x_9901) ;  /* 0x0000000c003c7947 */ /* 0x000fea0003800000 */
.L_x_9897:
        /* <DEDUP_REMOVED lines=9> */
.L_x_9905:
[----:B------:R0:W-:Y:S01]  /*6b00*/  STG.E.U16 desc[UR36][R2.64], R23 ;  /* 0x0000001702007986 */ /* 0x0001e2000c101524 */
[----:B------:R-:W-:Y:S05]  /*6b10*/  BRA `(.L_x_9901) ;  /* 0x0000000c00107947 */ /* 0x000fea0003800000 */
.L_x_9904:
        /* <DEDUP_REMOVED lines=10> */
.L_x_9907:
[----:B------:R-:W-:-:S05]  /*6bc0*/  HADD2.F32 R0, -RZ, R23.H0_H0 ;  /* 0x20000017ff007230 */ /* 0x000fca0000004100 */
[----:B------:R-:W-:-:S04]  /*6bd0*/  F2FP.F16.F32.PACK_AB R0, RZ, R0 ;  /* 0x00000000ff00723e */ /* 0x000fc800000000ff */
[----:B------:R-:W-:-:S05]  /*6be0*/  PRMT R0, R0, 0x5410, RZ ;  /* 0x0000541000007816 */ /* 0x000fca00000000ff */
[----:B------:R0:W-:Y:S01]  /*6bf0*/  STG.E desc[UR36][R2.64], R0 ;  /* 0x0000000002007986 */ /* 0x0001e2000c101924 */
[----:B------:R-:W-:Y:S05]  /*6c00*/  BRA `(.L_x_9901) ;  /* 0x0000000800d47947 */ /* 0x000fea0003800000 */
.L_x_9906:
[----:B------:R-:W-:-:S05]  /*6c10*/  HADD2.F32 R4, -RZ, R23.H0_H0 ;  /* 0x20000017ff047230 */ /* 0x000fca0000004100 */
[----:B------:R-:W-:-:S06]  /*6c20*/  FMUL.FTZ R4, R4, 1 ;  /* 0x3f80000004047820 */ /* 0x000fcc0000410000 */
[----:B------:R-:W0:Y:S02]  /*6c30*/  F2F.F64.F32 R4, R4 ;  /* 0x0000000400047310 */ /* 0x000e240000201800 */
[----:B0-----:R0:W-:Y:S01]  /*6c40*/  STG.E.64 desc[UR36][R2.64], R4 ;  /* 0x0000000402007986 */ /* 0x0011e2000c101b24 */
[----:B------:R-:W-:Y:S05]  /*6c50*/  BRA `(.L_x_9901) ;  /* 0x0000000800c07947 */ /* 0x000fea0003800000 */
.L_x_9896:
        /* <DEDUP_REMOVED lines=13> */
.L_x_9910:
[----:B------:R-:W-:Y:S01]  /*6d30*/  HADD2.F32 R23, -RZ, R23.H0_H0 ;  /* 0x20000017ff177230 */ /* 0x000fe20000004100 */
[----:B------:R-:W-:-:S04]  /*6d40*/  CS2R R6, SRZ ;  /* 0x0000000000067805 */ /* 0x000fc8000001ff00 */
[----:B------:R-:W-:-:S06]  /*6d50*/  FMUL.FTZ R4, R23, 1 ;  /* 0x3f80000017047820 */ /* 0x000fcc0000410000 */
[----:B------:R-:W0:Y:S02]  /*6d60*/  F2F.F64.F32 R4, R4 ;  /* 0x0000000400047310 */ /* 0x000e240000201800 */
[----:B0-----:R0:W-:Y:S01]  /*6d70*/  STG.E.128 desc[UR36][R2.64], R4 ;  /* 0x0000000402007986 */ /* 0x0011e2000c101d24 */
[----:B------:R-:W-:Y:S05]  /*6d80*/  BRA `(.L_x_9901) ;  /* 0x0000000800747947 */ /* 0x000fea0003800000 */
.L_x_9909:
        /* <DEDUP_REMOVED lines=21> */
.L_x_9914:
[----:B------:R-:W-:Y:S05]  /*6ee0*/  BSYNC B0 ;  /* 0x0000000000007941 */ /* 0x000fea0003800000 */
.L_x_9913:
[----:B------:R-:W-:-:S05]  /*6ef0*/  LOP3.LUT R5, R0, R5, RZ, 0xfc, !PT ;  /* 0x0000000500057212 */ /* 0x000fca00078efcff */
[----:B------:R0:W-:Y:S01]  /*6f00*/  STG.E.U8 desc[UR36][R2.64], R5 ;  /* 0x0000000502007986 */ /* 0x0001e2000c101124 */
[----:B------:R-:W-:Y:S05]  /*6f10*/  BRA `(.L_x_9901) ;  /* 0x0000000800107947 */ /* 0x000fea0003800000 */
.L_x_9912:
        /* <DEDUP_REMOVED lines=13> */
.L_x_9916:
[----:B------:R-:W-:Y:S01]  /*6ff0*/  IMAD.MOV.U32 R0, RZ, RZ, 0x7f ;  /* 0x0000007fff007424 */ /* 0x000fe200078e00ff */
[----:B------:R-:W-:-:S04]  /*7000*/  ISETP.GT.U32.AND P0, PT, R4, 0x7f800000, PT ;  /* 0x7f8000000400780c */ /* 0x000fc80003f04070 */
[----:B------:R-:W-:-:S09]  /*7010*/  SEL R0, R0, 0x7c, P0 ;  /* 0x0000007c00007807 */ /* 0x000fd20000000000 */
.L_x_9917:
[----:B------:R-:W-:Y:S05]  /*7020*/  BSYNC B0 ;  /* 0x0000000000007941 */ /* 0x000fea0003800000 */
.L_x_9915:
[----:B------:R-:W-:-:S04]  /*7030*/  LOP3.LUT R4, R23, 0x80000000, RZ, 0xc0, !PT ;  /* 0x8000000017047812 */ /* 0x000fc800078ec0ff */
[----:B------:R-:W-:-:S04]  /*7040*/  SHF.R.U32.HI R5, RZ, 0x18, R4 ;  /* 0x00000018ff057819 */ /* 0x000fc80000011604 */
[----:B------:R-:W-:-:S05]  /*7050*/  LOP3.LUT R5, R0, R5, RZ, 0xfc, !PT ;  /* 0x0000000500057212 */ /* 0x000fca00078efcff */
[----:B------:R0:W-:Y:S01]  /*7060*/  STG.E.U8 desc[UR36][R2.64], R5 ;  /* 0x0000000502007986 */ /* 0x0001e2000c101124 */
[----:B------:R-:W-:Y:S05]  /*7070*/  BRA `(.L_x_9901) ;  /* 0x0000000400b87947 */ /* 0x000fea0003800000 */
.L_x_9911:
[----:B------:R-:W-:-:S05]  /*7080*/  HADD2.F32 R0, -RZ, R23.H0_H0 ;  /* 0x20000017ff007230 */ /* 0x000fca0000004100 */
[----:B------:R-:W-:-:S05]  /*7090*/  F2FP.BF16.F32.PACK_AB R0, RZ, R0 ;  /* 0x00000000ff00723e */ /* 0x000fca00000010ff */
[----:B------:R0:W-:Y:S01]  /*70a0*/  STG.E.U16 desc[UR36][R2.64], R0 ;  /* 0x0000000002007986 */ /* 0x0001e2000c101524 */
[----:B------:R-:W-:Y:S05]  /*70b0*/  BRA `(.L_x_9901) ;  /* 0x0000000400a87947 */ /* 0x000fea0003800000 */
.L_x_9908:
        /* <DEDUP_REMOVED lines=12> */
.L_x_9920:
        /* <DEDUP_REMOVED lines=17> */
.L_x_9923:
[----:B------:R-:W-:-:S04]  /*7290*/  LOP3.LUT R0, R23, 0x80000000, RZ, 0xc0, !PT ;  /* 0x8000000017007812 */ /* 0x000fc800078ec0ff */
[----:B------:R-:W-:-:S04]  /*72a0*/  SHF.R.U32.HI R5, RZ, 0x18, R0 ;  /* 0x00000018ff057819 */ /* 0x000fc80000011600 */
[----:B------:R-:W-:-:S04]  /*72b0*/  LOP3.LUT R4, R4, R5, RZ, 0xfc, !PT ;  /* 0x0000000504047212 */ /* 0x000fc800078efcff */
[----:B------:R-:W-:-:S07]  /*72c0*/  PRMT R0, R4, 0x7610, R0 ;  /* 0x0000761004007816 */ /* 0x000fce0000000000 */
.L_x_9922:
[----:B------:R-:W-:Y:S05]  /*72d0*/  BSYNC B0 ;  /* 0x0000000000007941 */ /* 0x000fea0003800000 */
.L_x_9921:
[----:B------:R0:W-:Y:S01]  /*72e0*/  STG.E.U8 desc[UR36][R2.64], R0 ;  /* 0x0000000002007986 */ /* 0x0001e2000c101124 */
[----:B------:R-:W-:Y:S05]  /*72f0*/  BRA `(.L_x_9901) ;  /* 0x0000000400187947 */ /* 0x000fea0003800000 */
.L_x_9919:
        /* <DEDUP_REMOVED lines=17> */
.L_x_9926:
[----:B------:R-:W-:-:S04]  /*7410*/  LOP3.LUT R0, R23, 0x80000000, RZ, 0xc0, !PT ;  /* 0x8000000017007812 */ /* 0x000fc800078ec0ff */
[----:B------:R-:W-:-:S04]  /*7420*/  SHF.R.U32.HI R5, RZ, 0x18, R0 ;  /* 0x00000018ff057819 */ /* 0x000fc80000011600 */
[----:B------:R-:W-:-:S04]  /*7430*/  LOP3.LUT R4, R4, R5, RZ, 0xfc, !PT ;  /* 0x0000000504047212 */ /* 0x000fc800078efcff */
[----:B------:R-:W-:-:S07]  /*7440*/  PRMT R0, R4, 0x7610, R0 ;  /* 0x0000761004007816 */ /* 0x000fce0000000000 */
.L_x_9925:
[----:B------:R-:W-:Y:S05]  /*7450*/  BSYNC B0 ;  /* 0x0000000000007941 */ /* 0x000fea0003800000 */
.L_x_9924:
[----:B------:R0:W-:Y:S01]  /*7460*/  STG.E.U8 desc[UR36][R2.64], R0 ;  /* 0x0000000002007986 */ /* 0x0001e2000c101124 */
[----:B------:R-:W-:Y:S05]  /*7470*/  BRA `(.L_x_9901) ;  /* 0x0000000000b87947 */ /* 0x000fea0003800000 */
.L_x_9918:
        /* <DEDUP_REMOVED lines=22> */
.L_x_9900:
        /* <DEDUP_REMOVED lines=16> */
.L_x_9929:
[----:B------:R-:W-:Y:S05]  /*76e0*/  BRA `(.L_x_9901) ;  /* 0x00000000001c7947 */ /* 0x000fea0003800000 */
.L_x_9928:
[----:B------:R-:W-:-:S06]  /*76f0*/  HADD2.F32 R4, -RZ, R23.H0_H0 ;  /* 0x20000017ff047230 */ /* 0x000fcc0000004100 */
[----:B------:R-:W0:Y:S02]  /*7700*/  F2I.U64.TRUNC R4, R4 ;  /* 0x0000000400047311 */ /* 0x000e24000020d800 */
[----:B0-----:R0:W-:Y:S01]  /*7710*/  STG.E.64 desc[UR36][R2.64], R4 ;  /* 0x0000000402007986 */ /* 0x0011e2000c101b24 */
[----:B------:R-:W-:Y:S05]  /*7720*/  BRA `(.L_x_9901) ;  /* 0x00000000000c7947 */ /* 0x000fea0003800000 */
.L_x_9927:
[----:B------:R-:W-:-:S06]  /*7730*/  HADD2.F32 R23, -RZ, R23.H0_H0 ;  /* 0x20000017ff177230 */ /* 0x000fcc0000004100 */
[----:B------:R-:W0:Y:S02]  /*7740*/  F2I.FTZ.U32.TRUNC.NTZ R23, R23 ;  /* 0x0000001700177305 */ /* 0x000e24000021f000 */
[----:B0-----:R0:W-:Y:S02]  /*7750*/  STG.E desc[UR36][R2.64], R23 ;  /* 0x0000001702007986 */ /* 0x0011e4000c101924 */
.L_x_9901:
[----:B------:R-:W-:-:S07]  /*7760*/  VIADD R17, R17, 0x80 ;  /* 0x0000008011117836 */ /* 0x000fce0000000000 */
.L_x_9861:
[----:B------:R-:W-:Y:S05]  /*7770*/  BSYNC B6 ;  /* 0x0000000000067941 */ /* 0x000fea0003800000 */
.L_x_9860:
        /* <DEDUP_REMOVED lines=23> */
.L_x_9933:
[----:B------:R-:W-:-:S06]  /*78f0*/  HADD2.F32 R5, -RZ, R22.H0_H0 ;  /* 0x20000016ff057230 */ /* 0x000fcc0000004100 */
[----:B------:R-:W0:Y:S02]  /*7900*/  F2I.S64.TRUNC R4, R5 ;  /* 0x0000000500047311 */ /* 0x000e24000020d900 */
[----:B0-----:R-:W-:Y:S01]  /*7910*/  STG.E.U8 desc[UR36][R2.64], R4 ;  /* 0x0000000402007986 */ /* 0x001fe2000c101124 */
[----:B------:R-:W-:Y:S05]  /*7920*/  EXIT ;  /* 0x000000000000794d */ /* 0x000fea0003800000 */
.L_x_9932:
        /* <DEDUP_REMOVED lines=10> */
.L_x_9936:
[----:B------:R-:W-:-:S04]  /*79d0*/  HADD2.F32 R22, -RZ, R22.H0_H0 ;  /* 0x20000016ff167230 */ /* 0x000fc80000004100 */
[----:B------:R-:W0:Y:S02]  /*79e0*/  F2I.FTZ.TRUNC.NTZ R5, R22 ;  /* 0x0000001600057305 */ /* 0x000e24000021f100 */
[----:B0-----:R-:W-:Y:S01]  /*79f0*/  STG.E desc[UR36][R2.64], R5 ;  /* 0x0000000502007986 */ /* 0x001fe2000c101924 */
[----:B------:R-:W-:Y:S05]  /*7a00*/  EXIT ;  /* 0x000000000000794d */ /* 0x000fea0003800000 */
.L_x_9935:
[----:B------:R-:W-:-:S04]  /*7a10*/  HADD2.F32 R22, -RZ, R22.H0_H0 ;  /* 0x20000016ff167230 */ /* 0x000fc80000004100 */
[----:B------:R-:W0:Y:S02]  /*7a20*/  F2I.FTZ.TRUNC.NTZ R5, R22 ;  /* 0x0000001600057305 */ /* 0x000e24000021f100 */
[----:B0-----:R-:W-:Y:S01]  /*7a30*/  STG.E.U16 desc[UR36][R2.64], R5 ;  /* 0x0000000502007986 */ /* 0x001fe2000c101524 */
[----:B------:R-:W-:Y:S05]  /*7a40*/  EXIT ;  /* 0x000000000000794d */ /* 0x000fea0003800000 */
.L_x_9931:
        /* <DEDUP_REMOVED lines=9> */
.L_x_9938:
[----:B------:R-:W-:Y:S01]  /*7ae0*/  STG.E.U16 desc[UR36][R2.64], R22 ;  /* 0x0000001602007986 */ /* 0x000fe2000c101524 */
[----:B------:R-:W-:Y:S05]  /*7af0*/  EXIT ;  /* 0x000000000000794d */ /* 0x000fea0003800000 */
.L_x_9937:
        /* <DEDUP_REMOVED lines=10> */
.L_x_9940:
[----:B------:R-:W-:-:S05]  /*7ba0*/  HADD2.F32 R0, -RZ, R22.H0_H0 ;  /* 0x20000016ff007230 */ /* 0x000fca0000004100 */
[----:B------:R-:W-:-:S04]  /*7bb0*/  F2FP.F16.F32.PACK_AB R0, RZ, R0 ;  /* 0x00000000ff00723e */ /* 0x000fc800000000ff */
[----:B------:R-:W-:-:S05]  /*7bc0*/  PRMT R0, R0, 0x5410, RZ ;  /* 0x0000541000007816 */ /* 0x000fca00000000ff */
[----:B------:R-:W-:Y:S01]  /*7bd0*/  STG.E desc[UR36][R2.64], R0 ;  /* 0x0000000002007986 */ /* 0x000fe2000c101924 */
[----:B------:R-:W-:Y:S05]  /*7be0*/  EXIT ;  /* 0x000000000000794d */ /* 0x000fea0003800000 */
.L_x_9939:
[----:B------:R-:W-:-:S05]  /*7bf0*/  HADD2.F32 R4, -RZ, R22.H0_H0 ;  /* 0x20000016ff047230 */ /* 0x000fca0000004100 */
[----:B------:R-:W-:-:S06]  /*7c00*/  FMUL.FTZ R4, R4, 1 ;  /* 0x3f80000004047820 */ /* 0x000fcc0000410000 */
[----:B------:R-:W0:Y:S02]  /*7c10*/  F2F.F64.F32 R4, R4 ;  /* 0x0000000400047310 */ /* 0x000e240000201800 */
[----:B0-----:R-:W-:Y:S01]  /*7c20*/  STG.E.64 desc[UR36][R2.64], R4 ;  /* 0x0000000402007986 */ /* 0x001fe2000c101b24 */
[----:B------:R-:W-:Y:S05]  /*7c30*/  EXIT ;  /* 0x000000000000794d */ /* 0x000fea0003800000 */
.L_x_9930:
        /* <DEDUP_REMOVED lines=13> */
.L_x_9943:
[----:B------:R-:W-:Y:S01]  /*7d10*/  HADD2.F32 R22, -RZ, R22.H0_H0 ;  /* 0x20000016ff167230 */ /* 0x000fe20000004100 */
[----:B------:R-:W-:-:S04]  /*7d20*/  CS2R R6, SRZ ;  /* 0x0000000000067805 */ /* 0x000fc8000001ff00 */
[----:B------:R-:W-:-:S06]  /*7d30*/  FMUL.FTZ R4, R22, 1 ;  /* 0x3f80000016047820 */ /* 0x000fcc0000410000 */
[----:B------:R-:W0:Y:S02]  /*7d40*/  F2F.F64.F32 R4, R4 ;  /* 0x0000000400047310 */ /* 0x000e240000201800 */
[----:B0-----:R-:W-:Y:S01]  /*7d50*/  STG.E.128 desc[UR36][R2.64], R4 ;  /* 0x0000000402007986 */ /* 0x001fe2000c101d24 */
[----:B------:R-:W-:Y:S05]  /*7d60*/  EXIT ;  /* 0x000000000000794d */ /* 0x000fea0003800000 */
.L_x_9942:
        /* <DEDUP_REMOVED lines=21> */
.L_x_9947:
[----:B------:R-:W-:Y:S05]  /*7ec0*/  BSYNC B0 ;  /* 0x0000000000007941 */ /* 0x000fea0003800000 */
.L_x_9946:
[----:B------:R-:W-:-:S05]  /*7ed0*/  LOP3.LUT R5, R0, R5, RZ, 0xfc, !PT ;  /* 0x0000000500057212 */ /* 0x000fca00078efcff */
[----:B------:R-:W-:Y:S01]  /*7ee0*/  STG.E.U8 desc[UR36][R2.64], R5 ;  /* 0x0000000502007986 */ /* 0x000fe2000c101124 */
[----:B------:R-:W-:Y:S05]  /*7ef0*/  EXIT ;  /* 0x000000000000794d */ /* 0x000fea0003800000 */
.L_x_9945:
        /* <DEDUP_REMOVED lines=13> */
.L_x_9949:
[----:B------:R-:W-:Y:S01]  /*7fd0*/  IMAD.MOV.U32 R0, RZ, RZ, 0x7f ;  /* 0x0000007fff007424 */ /* 0x000fe200078e00ff */
[----:B------:R-:W-:-:S04]  /*7fe0*/  ISETP.GT.U32.AND P0, PT, R4, 0x7f800000, PT ;  /* 0x7f8000000400780c */ /* 0x000fc80003f04070 */
[----:B------:R-:W-:-:S09]  /*7ff0*/  SEL R0, R0, 0x7c, P0 ;  /* 0x0000007c00007807 */ /* 0x000fd20000000000 */
.L_x_9950:
[----:B------:R-:W-:Y:S05]  /*8000*/  BSYNC B0 ;  /* 0x0000000000007941 */ /* 0x000fea0003800000 */
.L_x_9948:
[----:B------:R-:W-:-:S04]  /*8010*/  LOP3.LUT R4, R5, 0x80000000, RZ, 0xc0, !PT ;  /* 0x8000000005047812 */ /* 0x000fc800078ec0ff */
[----:B------:R-:W-:-:S04]  /*8020*/  SHF.R.U32.HI R5, RZ, 0x18, R4 ;  /* 0x00000018ff057819 */ /* 0x000fc80000011604 */
[----:B------:R-:W-:-:S05]  /*8030*/  LOP3.LUT R5, R0, R5, RZ, 0xfc, !PT ;  /* 0x0000000500057212 */ /* 0x000fca00078efcff */
[----:B------:R-:W-:Y:S01]  /*8040*/  STG.E.U8 desc[UR36][R2.64], R5 ;  /* 0x0000000502007986 */ /* 0x000fe2000c101124 */
[----:B------:R-:W-:Y:S05]  /*8050*/  EXIT ;  /* 0x000000000000794d */ /* 0x000fea0003800000 */
.L_x_9944:
[----:B------:R-:W-:-:S05]  /*8060*/  HADD2.F32 R0, -RZ, R22.H0_H0 ;  /* 0x20000016ff007230 */ /* 0x000fca0000004100 */
[----:B------:R-:W-:-:S05]  /*8070*/  F2FP.BF16.F32.PACK_AB R0, RZ, R0 ;  /* 0x00000000ff00723e */ /* 0x000fca00000010ff */
[----:B------:R-:W-:Y:S01]  /*8080*/  STG.E.U16 desc[UR36][R2.64], R0 ;  /* 0x0000000002007986 */ /* 0x000fe2000c101524 */
[----:B------:R-:W-:Y:S05]  /*8090*/  EXIT ;  /* 0x000000000000794d */ /* 0x000fea0003800000 */
.L_x_9941:
        /* <DEDUP_REMOVED lines=12> */
.L_x_9953:
        /* <DEDUP_REMOVED lines=17> */
.L_x_9956:
[----:B------:R-:W-:-:S04]  /*8270*/  LOP3.LUT R0, R7, 0x80000000, RZ, 0xc0, !PT ;  /* 0x8000000007007812 */ /* 0x000fc800078ec0ff */
[----:B------:R-:W-:-:S04]  /*8280*/  SHF.R.U32.HI R5, RZ, 0x18, R0 ;  /* 0x00000018ff057819 */ /* 0x000fc80000011600 */
[----:B------:R-:W-:-:S04]  /*8290*/  LOP3.LUT R4, R4, R5, RZ, 0xfc, !PT ;  /* 0x0000000504047212 */ /* 0x000fc800078efcff */
[----:B------:R-:W-:-:S07]  /*82a0*/  PRMT R0, R4, 0x7610, R0 ;  /* 0x0000761004007816 */ /* 0x000fce0000000000 */
.L_x_9955:
[----:B------:R-:W-:Y:S05]  /*82b0*/  BSYNC B0 ;  /* 0x0000000000007941 */ /* 0x000fea0003800000 */
.L_x_9954:
[----:B------:R-:W-:Y:S01]  /*82c0*/  STG.E.U8 desc[UR36][R2.64], R0 ;  /* 0x0000000002007986 */ /* 0x000fe2000c101124 */
[----:B------:R-:W-:Y:S05]  /*82d0*/  EXIT ;  /* 0x000000000000794d */ /* 0x000fea0003800000 */
.L_x_9952:
        /* <DEDUP_REMOVED lines=17> */
.L_x_9959:
[----:B------:R-:W-:-:S04]  /*83f0*/  LOP3.LUT R0, R7, 0x80000000, RZ, 0xc0, !PT ;  /* 0x8000000007007812 */ /* 0x000fc800078ec0ff */
[----:B------:R-:W-:-:S04]  /*8400*/  SHF.R.U32.HI R5, RZ, 0x18, R0 ;  /* 0x00000018ff057819 */ /* 0x000fc80000011600 */
[----:B------:R-:W-:-:S04]  /*8410*/  LOP3.LUT R4, R4, R5, RZ, 0xfc, !PT ;  /* 0x0000000504047212 */ /* 0x000fc800078efcff */
[----:B------:R-:W-:-:S07]  /*8420*/  PRMT R0, R4, 0x7610, R0 ;  /* 0x0000761004007816 */ /* 0x000fce0000000000 */
.L_x_9958:
[----:B------:R-:W-:Y:S05]  /*8430*/  BSYNC B0 ;  /* 0x0000000000007941 */ /* 0x000fea0003800000 */
.L_x_9957:
[----:B------:R-:W-:Y:S01]  /*8440*/  STG.E.U8 desc[UR36][R2.64], R0 ;  /* 0x0000000002007986 */ /* 0x000fe2000c101124 */
[----:B------:R-:W-:Y:S05]  /*8450*/  EXIT ;  /* 0x000000000000794d */ /* 0x000fea0003800000 */
.L_x_9951:
        /* <DEDUP_REMOVED lines=22> */
.L_x_9934:
        /* <DEDUP_REMOVED lines=16> */
.L_x_9962:
[----:B------:R-:W-:Y:S05]  /*86c0*/  EXIT ;  /* 0x000000000000794d */ /* 0x000fea0003800000 */
.L_x_9961:
[----:B------:R-:W-:-:S06]  /*86d0*/  HADD2.F32 R4, -RZ, R22.H0_H0 ;  /* 0x20000016ff047230 */ /* 0x000fcc0000004100 */
[----:B------:R-:W0:Y:S02]  /*86e0*/  F2I.U64.TRUNC R4, R4 ;  /* 0x0000000400047311 */ /* 0x000e24000020d800 */
[----:B0-----:R-:W-:Y:S01]  /*86f0*/  STG.E.64 desc[UR36][R2.64], R4 ;  /* 0x0000000402007986 */ /* 0x001fe2000c101b24 */
[----:B------:R-:W-:Y:S05]  /*8700*/  EXIT ;  /* 0x000000000000794d */ /* 0x000fea0003800000 */
.L_x_9960:
[----:B------:R-:W-:-:S04]  /*8710*/  HADD2.F32 R22, -RZ, R22.H0_H0 ;  /* 0x20000016ff167230 */ /* 0x000fc80000004100 */
[----:B------:R-:W0:Y:S02]  /*8720*/  F2I.FTZ.U32.TRUNC.NTZ R5, R22 ;  /* 0x0000001600057305 */ /* 0x000e24000021f000 */
[----:B0-----:R-:W-:Y:S01]  /*8730*/  STG.E desc[UR36][R2.64], R5 ;  /* 0x0000000502007986 */ /* 0x001fe2000c101924 */
[----:B------:R-:W-:Y:S05]  /*8740*/  EXIT ;  /* 0x000000000000794d */ /* 0x000fea0003800000 */
.L_x_9963:
        /* <DEDUP_REMOVED lines=11> */
.L_x_22852:


//--------------------- .text._ZN2at6native18elementwise_kernelILi128ELi4EZNS0_22gpu_kernel_impl_nocastIZZZNS0_15binary_internal21div_trunc_kernel_cudaERNS_18TensorIteratorBaseEENKUlvE0_clEvENKUlvE1_clEvEUlN3c104HalfEE_EEvS5_RKT_EUliE_EEviT1_ --------------------------
	.section	.text._ZN2at6native18elementwise_kernelILi128ELi4EZNS0_22gpu_kernel_impl_nocastIZZZNS0_15binary_internal21div_trunc_kernel_cudaERNS_18TensorIteratorBaseEENKUlvE0_clEvENKUlvE1_clEvEUlN3c104HalfEE_EEvS5_RKT_EUliE_EEviT1_,"ax",@progbits
	.align	128
        .global         _ZN2at6native18elementwise_kernelILi128ELi4EZNS0_22gpu_kernel_impl_nocastIZZZNS0_15binary_internal21div_trunc_kernel_cudaERNS_18TensorIteratorBaseEENKUlvE0_clEvENKUlvE1_clEvEUlN3c104HalfEE_EEvS5_RKT_EUliE_EEviT1_
        .type           _ZN2at6native18elementwise_kernelILi128ELi4EZNS0_22gpu_kernel_impl_nocastIZZZNS0_15binary_internal21div_trunc_kernel_cudaERNS_18TensorIteratorBaseEENKUlvE0_clEvENKUlvE1_clEvEUlN3c104HalfEE_EEvS5_RKT_EUliE_EEviT1_,@function
        .size           _ZN2at6native18elementwise_kernelILi128ELi4EZNS0_22gpu_kernel_impl_nocastIZZZNS0_15binary_internal21div_trunc_kernel_cudaERNS_18TensorIteratorBaseEENKUlvE0_clEvENKUlvE1_clEvEUlN3c104HalfEE_EEvS5_RKT_EUliE_EEviT1_,(.L_x_22853 - _ZN2at6native18elementwise_kernelILi128ELi4EZNS0_22gpu_kernel_impl_nocastIZZZNS0_15binary_internal21div_trunc_kernel_cudaERNS_18TensorIteratorBaseEENKUlvE0_clEvENKUlvE1_clEvEUlN3c104HalfEE_EEvS5_RKT_EUliE_EEviT1_)
        .other          _ZN2at6native18elementwise_kernelILi128ELi4EZNS0_22gpu_kernel_impl_nocastIZZZNS0_15binary_internal21div_trunc_kernel_cudaERNS_18TensorIteratorBaseEENKUlvE0_clEvENKUlvE1_clEvEUlN3c104HalfEE_EEvS5_RKT_EUliE_EEviT1_,@"STO_CUDA_ENTRY STV_DEFAULT"
_ZN2at6native18elementwise_kernelILi128ELi4EZNS0_22gpu_kernel_impl_nocastIZZZNS0_15binary_internal21div_trunc_kernel_cudaERNS_18TensorIteratorBaseEENKUlvE0_clEvENKUlvE1_clEvEUlN3c104HalfEE_EEvS5_RKT_EUliE_EEviT1_:
.text._ZN2at6native18elementwise_kernelILi128ELi4EZNS0_22gpu_kernel_impl_nocastIZZZNS0_15binary_internal21div_trunc_kernel_cudaERNS_18TensorIteratorBaseEENKUlvE0_clEvENKUlvE1_clEvEUlN3c104HalfEE_EEvS5_RKT_EUliE_EEviT1_:
        /* <DEDUP_REMOVED lines=311> */
.L_x_9966:
[----:B------:R-:W-:Y:S01]  /*1370*/  ULDC.64 UR8, c[0x0][0x418] ;  /* 0x0001060000087ab9 */ /* 0x000fe20000000a00 */
[----:B------:R-:W-:Y:S01]  /*1380*/  ULDC UR7, c[0x0][0x420] ;  /* 0x0001080000077ab9 */ /* 0x000fe20000000800 */
[----:B------:R-:W-:-:S04]  /*1390*/  IADD3 R4, P0, R2, UR8, RZ ;  /* 0x0000000802047c10 */ /* 0x000fc8000ff1e0ff */
[----:B------:R-:W-:Y:S01]  /*13a0*/  IADD3.X R5, RZ, UR9, RZ, P0, !PT ;  /* 0x00000009ff057c10 */ /* 0x000fe200087fe4ff */
[----:B------:R-:W-:-:S04]  /*13b0*/  ULDC.64 UR8, c[0x0][0x410] ;  /* 0x0001040000087ab9 */ /* 0x000fc80000000a00 */
[----:B------:R-:W2:Y:S01]  /*13c0*/  LDG.E.U16 R4, desc[UR4][R4.64] ;  /* 0x0000000404047981 */ /* 0x000ea2000c1e1500 */
[----:B------:R-:W-:Y:S01]  /*13d0*/  IADD3 R0, R0, 0x80, RZ ;  /* 0x0000008000007810 */ /* 0x000fe20007ffe0ff */
[----:B--2---:R-:W-:-:S05]  /*13e0*/  HADD2.F32 R2, -RZ, R4.H0_H0 ;  /* 0x20000004ff027230 */ /* 0x004fca0000004100 */
[----:B------:R-:W-:Y:S01]  /*13f0*/  FMUL.FTZ R6, R2, UR7 ;  /* 0x0000000702067c20 */ /* 0x000fe20008410000 */
[----:B------:R-:W-:-:S04]  /*1400*/  IADD3 R2, P0, R3, UR8, RZ ;  /* 0x0000000803027c10 */ /* 0x000fc8000ff1e0ff */
[----:B------:R-:W-:Y:S01]  /*1410*/  IADD3.X R3, RZ, UR9, RZ, P0, !PT ;  /* 0x00000009ff037c10 */ /* 0x000fe200087fe4ff */
[----:B------:R-:W0:Y:S02]  /*1420*/  FRND.TRUNC R6, R6 ;  /* 0x0000000600067307 */ /* 0x000e24000020d000 */
[----:B0-----:R-:W-:-:S05]  /*1430*/  F2FP.F16.F32.PACK_AB R5, RZ, R6 ;  /* 0x00000006ff05723e */ /* 0x001fca00000000ff */
[----:B------:R0:W-:Y:S02]  /*1440*/  STG.E.U16 desc[UR4][R2.64], R5 ;  /* 0x0000000502007986 */ /* 0x0001e4000c101504 */
.L_x_9965:
[----:B------:R-:W-:Y:S05]  /*1450*/  BSYNC B0 ;  /* 0x0000000000007941 */ /* 0x000fea0003800000 */
.L_x_9964:
        /* <DEDUP_REMOVED lines=8> */
[----:B------:R-:W-:Y:S01]  /*14e0*/  IMAD.MOV.U32 R3, RZ, RZ, R0 ;  /* 0x000000ffff037224 */ /* 0x000fe200078e0000 */
        /* <DEDUP_REMOVED lines=296> */
.L_x_9969:
        /* <DEDUP_REMOVED lines=318> */
.L_x_9970:
        /* <DEDUP_REMOVED lines=14> */
.L_x_9968:
[----:B------:R-:W-:Y:S05]  /*3c30*/  BSYNC B0 ;  /* 0x0000000000007941 */ /* 0x000fea0003800000 */
.L_x_9967:
        /* <DEDUP_REMOVED lines=293> */
[----:B------:R-:W1:Y:S01]  /*4e90*/  @P0 LDC R11, c[0x0][0x33c] ;  /* 0x0000cf00ff0b0b82 */ /* 0x000e620000000800 */
[----:B------:R-:W-:-:S04]  /*4ea0*/  IMAD R4, R4, UR8, R5 ;  /* 0x0000000804047c24 */ /* 0x000fc8000f8e0205 */
[C---:B------:R-:W-:Y:S02]  /*4eb0*/  IMAD R3, R4.reuse, UR6, R3 ;  /* 0x0000000604037c24 */ /* 0x040fe4000f8e0203 */
[----:B------:R-:W-:Y:S01]  /*4ec0*/  IMAD R2, R4, UR7, R2 ;  /* 0x0000000704027c24 */ /* 0x000fe2000f8e0202 */
[----:B------:R-:W2:Y:S01]  /*4ed0*/  @P0 LDC.64 R12, c[0x0][0x408] ;  /* 0x00010200ff0c0b82 */ /* 0x000ea20000000a00 */
[----:B0-----:R-:W-:-:S05]  /*4ee0*/  @P0 IMAD.HI.U32 R0, R7, R8, R6 ;  /* 0x0000000807000227 */ /* 0x001fca00078e0006 */
[----:B------:R-:W-:-:S04]  /*4ef0*/  @P0 SHF.R.U32.HI R0, RZ, R9, R0 ;  /* 0x00000009ff000219 */ /* 0x000fc80000011600 */
[----:B------:R-:W-:-:S05]  /*4f00*/  @P0 IADD3 R6, -R0, RZ, RZ ;  /* 0x000000ff00060210 */ /* 0x000fca0007ffe1ff */
[----:B-1----:R-:W-:-:S04]  /*4f10*/  @P0 IMAD R6, R11, R6, R7 ;  /* 0x000000060b060224 */ /* 0x002fc800078e0207 */
[C---:B--2---:R-:W-:Y:S02]  /*4f20*/  @P0 IMAD R3, R6.reuse, R12, R3 ;  /* 0x0000000c06030224 */ /* 0x044fe400078e0203 */
[----:B------:R-:W-:-:S07]  /*4f30*/  @P0 IMAD R2, R6, R13, R2 ;  /* 0x0000000d06020224 */ /* 0x000fce00078e0202 */
.L_x_9971:
[----:B------:R-:W-:Y:S02]  /*4f40*/  ULDC.64 UR6, c[0x0][0x418] ;  /* 0x0001060000067ab9 */ /* 0x000fe40000000a00 */
[----:B------:R-:W-:Y:S01]  /*4f50*/  IADD3 R4, P0, R2, UR6, RZ ;  /* 0x0000000602047c10 */ /* 0x000fe2000ff1e0ff */
[----:B------:R-:W-:-:S03]  /*4f60*/  ULDC UR6, c[0x0][0x420] ;  /* 0x0001080000067ab9 */ /* 0x000fc60000000800 */
[----:B------:R-:W-:-:S05]  /*4f70*/  IADD3.X R5, RZ, UR7, RZ, P0, !PT ;  /* 0x00000007ff057c10 */ /* 0x000fca00087fe4ff */
[----:B------:R-:W2:Y:S02]  /*4f80*/  LDG.E.U16 R4, desc[UR4][R4.64] ;  /* 0x0000000404047981 */ /* 0x000ea4000c1e1500 */
[----:B--2---:R-:W-:-:S05]  /*4f90*/  HADD2.F32 R0, -RZ, R4.H0_H0 ;  /* 0x20000004ff007230 */ /* 0x004fca0000004100 */
[----:B------:R-:W-:Y:S01]  /*4fa0*/  FMUL.FTZ R0, R0, UR6 ;  /* 0x0000000600007c20 */ /* 0x000fe20008410000 */
[----:B------:R-:W-:Y:S02]  /*4fb0*/  ULDC.64 UR6, c[0x0][0x410] ;  /* 0x0001040000067ab9 */ /* 0x000fe40000000a00 */
[----:B------:R-:W-:-:S03]  /*4fc0*/  IADD3 R2, P0, R3, UR6, RZ ;  /* 0x0000000603027c10 */ /* 0x000fc6000ff1e0ff */
[----:B------:R-:W0:Y:S01]  /*4fd0*/  FRND.TRUNC R0, R0 ;  /* 0x0000000000007307 */ /* 0x000e22000020d000 */
[----:B------:R-:W-:Y:S02]  /*4fe0*/  IADD3.X R3, RZ, UR7, RZ, P0, !PT ;  /* 0x00000007ff037c10 */ /* 0x000fe400087fe4ff */
[----:B0-----:R-:W-:-:S05]  /*4ff0*/  F2FP.F16.F32.PACK_AB R5, RZ, R0 ;  /* 0x00000000ff05723e */ /* 0x001fca00000000ff */
[----:B------:R-:W-:Y:S01]  /*5000*/  STG.E.U16 desc[UR4][R2.64], R5 ;  /* 0x0000000502007986 */ /* 0x000fe2000c101504 */
[----:B------:R-:W-:Y:S05]  /*5010*/  EXIT ;  /* 0x000000000000794d */ /* 0x000fea0003800000 */
.L_x_9972:
        /* <DEDUP_REMOVED lines=14> */
.L_x_22853:


//--------------------- .text._ZN2at6native27unrolled_elementwise_kernelIZZZNS0_15binary_internal21div_trunc_kernel_cudaERNS_18TensorIteratorBaseEENKUlvE0_clEvENKUlvE1_clEvEUlN3c104HalfEE_St5arrayIPcLm2EELi4E23TrivialOffsetCalculatorILi1EjESE_NS0_6memory15LoadWithoutCastENSF_16StoreWithoutCastEEEviT_T0_T2_T3_T4_T5_ --------------------------
	.section	.text._ZN2at6native27unrolled_elementwise_kernelIZZZNS0_15binary_internal21div_trunc_kernel_cudaERNS_18TensorIteratorBaseEENKUlvE0_clEvENKUlvE1_clEvEUlN3c104HalfEE_St5arrayIPcLm2EELi4E23TrivialOffsetCalculatorILi1EjESE_NS0_6memory15LoadWithoutCastENSF_16StoreWithoutCastEEEviT_T0_T2_T3_T4_T5_,"ax",@progbits
	.align	128
        .global         _ZN2at6native27unrolled_elementwise_kernelIZZZNS0_15binary_internal21div_trunc_kernel_cudaERNS_18TensorIteratorBaseEENKUlvE0_clEvENKUlvE1_clEvEUlN3c104HalfEE_St5arrayIPcLm2EELi4E23TrivialOffsetCalculatorILi1EjESE_NS0_6memory15LoadWithoutCastENSF_16StoreWithoutCastEEEviT_T0_T2_T3_T4_T5_
        .type           _ZN2at6native27unrolled_elementwise_kernelIZZZNS0_15binary_internal21div_trunc_kernel_cudaERNS_18TensorIteratorBaseEENKUlvE0_clEvENKUlvE1_clEvEUlN3c104HalfEE_St5arrayIPcLm2EELi4E23TrivialOffsetCalculatorILi1EjESE_NS0_6memory15LoadWithoutCastENSF_16StoreWithoutCastEEEviT_T0_T2_T3_T4_T5_,@function
        .size           _ZN2at6native27unrolled_elementwise_kernelIZZZNS0_15binary_internal21div_trunc_kernel_cudaERNS_18TensorIteratorBaseEENKUlvE0_clEvENKUlvE1_clEvEUlN3c104HalfEE_St5arrayIPcLm2EELi4E23TrivialOffsetCalculatorILi1EjESE_NS0_6memory15LoadWithoutCastENSF_16StoreWithoutCastEEEviT_T0_T2_T3_T4_T5_,(.L_x_22854 - _ZN2at6native27unrolled_elementwise_kernelIZZZNS0_15binary_internal21div_trunc_kernel_cudaERNS_18TensorIteratorBaseEENKUlvE0_clEvENKUlvE1_clEvEUlN3c104HalfEE_St5arrayIPcLm2EELi4E23TrivialOffsetCalculatorILi1EjESE_NS0_6memory15LoadWithoutCastENSF_16StoreWithoutCastEEEviT_T0_T2_T3_T4_T5_)
        .other          _ZN2at6native27unrolled_elementwise_kernelIZZZNS0_15binary_internal21div_trunc_kernel_cudaERNS_18TensorIteratorBaseEENKUlvE0_clEvENKUlvE1_clEvEUlN3c104HalfEE_St5arrayIPcLm2EELi4E23TrivialOffsetCalculatorILi1EjESE_NS0_6memory15LoadWithoutCastENSF_16StoreWithoutCastEEEviT_T0_T2_T3_T4_T5_,@"STO_CUDA_ENTRY STV_DEFAULT"
_ZN2at6native27unrolled_elementwise_kernelIZZZNS0_15binary_internal21div_trunc_kernel_cudaERNS_18TensorIteratorBaseEENKUlvE0_clEvENKUlvE1_clEvEUlN3c104HalfEE_St5arrayIPcLm2EELi4E23TrivialOffsetCalculatorILi1EjESE_NS0_6memory15LoadWithoutCastENSF_16StoreWithoutCastEEEviT_T0_T2_T3_T4_T5_:
.text._ZN2at6native27unrolled_elementwise_kernelIZZZNS0_15binary_internal21div_trunc_kernel_cudaERNS_18TensorIteratorBaseEENKUlvE0_clEvENKUlvE1_clEvEUlN3c104HalfEE_St5arrayIPcLm2EELi4E23TrivialOffsetCalculatorILi1EjESE_NS0_6memory15LoadWithoutCastENSF_16StoreWithoutCastEEEviT_T0_T2_T3_T4_T5_:
        /* <DEDUP_REMOVED lines=16> */
[----:B0-----:R-:W-:Y:S01]  /*0100*/  @!P0 IMAD.WIDE.U32 R14, R11, 0x2, R14 ;  /* 0x000000020b0e8825 */ /* 0x001fe200078e000e */
[----:B------:R-:W-:-:S06]  /*0110*/  PRMT R11, RZ, 0x7610, R11 ;  /* 0x00007610ff0b7816 */ /* 0x000fcc000000000b */
[----:B------:R0:W2:Y:S05]  /*0120*/  @!P0 LDG.E.U16 R11, desc[UR4][R14.64] ;  /* 0x000000040e0b8981 */ /* 0x0000aa000c1e1500 */
[----:B------:R-:W3:Y:S01]  /*0130*/  @!P3 LDC.64 R8, c[0x0][0x230] ;  /* 0x00008c00ff08bb82 */ /* 0x000ee20000000a00 */
[----:B------:R-:W-:Y:S01]  /*0140*/  PRMT R10, RZ, 0x7610, R10 ;  /* 0x00007610ff0a7816 */ /* 0x000fe2000000000a */
[----:B------:R-:W-:Y:S02]  /*0150*/  @!P3 IMAD R19, R0, 0x200, R21 ;  /* 0x000002000013b824 */ /* 0x000fe400078e0215 */
[----:B-1----:R-:W-:Y:S01]  /*0160*/  @!P1 IMAD.WIDE.U32 R16, R17, 0x2, R12 ;  /* 0x0000000211109825 */ /* 0x002fe200078e000c */
[----:B------:R-:W-:-:S03]  /*0170*/  PRMT R12, RZ, 0x7610, R12 ;  /* 0x00007610ff0c7816 */ /* 0x000fc6000000000c */
[----:B0-----:R-:W0:Y:S01]  /*0180*/  @!P0 LDC R14, c[0x0][0x218] ;  /* 0x00008600ff0e8b82 */ /* 0x001e220000000800 */
[----:B------:R-:W4:Y:S01]  /*0190*/  @!P1 LDG.E.U16 R10, desc[UR4][R16.64] ;  /* 0x00000004100a9981 */ /* 0x000f22000c1e1500 */
[----:B---3--:R-:W-:-:S05]  /*01a0*/  @!P3 IMAD.WIDE.U32 R18, R19, 0x2, R8 ;  /* 0x000000021312b825 */ /* 0x008fca00078e0008 */
[----:B------:R-:W3:Y:S01]  /*01b0*/  @!P3 LDG.E.U16 R12, desc[UR4][R18.64] ;  /* 0x00000004120cb981 */ /* 0x000ee2000c1e1500 */
[----:B------:R-:W-:-:S04]  /*01c0*/  @!P3 IADD3 R21, R21, 0x80, RZ ;  /* 0x000000801515b810 */ /* 0x000fc80007ffe0ff */
        /* <DEDUP_REMOVED lines=11> */
[----:B------:R-:W1:Y:S08]  /*0280*/  @!P2 LDC R15, c[0x0][0x218] ;  /* 0x00008600ff0fab82 */ /* 0x000e700000000800 */
[----:B------:R-:W3:Y:S01]  /*0290*/  @!P3 LDC R17, c[0x0][0x218] ;  /* 0x00008600ff11bb82 */ /* 0x000ee20000000800 */
[----:B------:R-:W-:-:S04]  /*02a0*/  IADD3 R13, R7, 0x180, RZ ;  /* 0x00000180070d7810 */ /* 0x000fc80007ffe0ff */
[----:B------:R-:W-:Y:S01]  /*02b0*/  ISETP.GE.AND P1, PT, R13, R2, PT ;  /* 0x000000020d00720c */ /* 0x000fe20003f26270 */
[----:B------:R-:W-:Y:S01]  /*02c0*/  BSSY B0, `(.L_x_9973) ;  /* 0x000001f000007945 */ /* 0x000fe20003800000 */
[----:B--2---:R-:W-:-:S05]  /*02d0*/  @!P0 HADD2.F32 R11, -RZ, R11.H0_H0 ;  /* 0x2000000bff0b8230 */ /* 0x004fca0000004100 */
[----:B0-----:R-:W-:-:S06]  /*02e0*/  @!P0 FMUL.FTZ R11, R11, R14 ;  /* 0x0000000e0b0b8220 */ /* 0x001fcc0000410000 */
[----:B------:R-:W0:Y:S01]  /*02f0*/  @!P0 FRND.TRUNC R11, R11 ;  /* 0x0000000b000b8307 */ /* 0x000e22000020d000 */
[----:B----4-:R-:W-:-:S05]  /*0300*/  @!P2 HADD2.F32 R10, -RZ, R10.H0_H0 ;  /* 0x2000000aff0aa230 */ /* 0x010fca0000004100 */
[----:B-1----:R-:W-:Y:S01]  /*0310*/  @!P2 FMUL.FTZ R13, R10, R15 ;  /* 0x0000000f0a0da220 */ /* 0x002fe20000410000 */
[----:B------:R-:W-:Y:S01]  /*0320*/  @!P0 IMAD R15, R0, 0x200, R7 ;  /* 0x00000200000f8824 */ /* 0x000fe200078e0207 */
[----:B------:R-:W1:Y:S01]  /*0330*/  @!P1 LDC R10, c[0x0][0x218] ;  /* 0x00008600ff0a9b82 */ /* 0x000e620000000800 */
[----:B0-----:R-:W-:Y:S02]  /*0340*/  @!P0 F2FP.F16.F32.PACK_AB R4, RZ, R11 ;  /* 0x0000000bff04823e */ /* 0x001fe400000000ff */
[----:B------:R-:W-:-:S04]  /*0350*/  @!P0 IMAD.WIDE.U32 R8, R15, 0x2, R8 ;  /* 0x000000020f088825 */ /* 0x000fc800078e0008 */
[----:B---3--:R-:W-:Y:S01]  /*0360*/  @!P3 HADD2.F32 R12, -RZ, R12.H0_H0 ;  /* 0x2000000cff0cb230 */ /* 0x008fe20000004100 */
[----:B------:R0:W-:Y:S01]  /*0370*/  @!P0 STG.E.U16 desc[UR4][R8.64], R4 ;  /* 0x0000000408008986 */ /* 0x0001e2000c101504 */
[----:B------:R-:W-:-:S03]  /*0380*/  @!P0 IADD3 R7, R7, 0x80, RZ ;  /* 0x0000008007078810 */ /* 0x000fc60007ffe0ff */
[----:B------:R-:W-:Y:S01]  /*0390*/  @!P3 FMUL.FTZ R12, R12, R17 ;  /* 0x000000110c0cb220 */ /* 0x000fe20000410000 */
[----:B------:R-:W2:Y:S01]  /*03a0*/  @!P2 FRND.TRUNC R13, R13 ;  /* 0x0000000d000da307 */ /* 0x000ea2000020d000 */
[----:B------:R-:W-:-:S07]  /*03b0*/  ISETP.GE.AND P4, PT, R7, R2, PT ;  /* 0x000000020700720c */ /* 0x000fce0003f86270 */
[----:B------:R-:W3:Y:S01]  /*03c0*/  @!P3 FRND.TRUNC R12, R12 ;  /* 0x0000000c000cb307 */ /* 0x000ee2000020d000 */
[----:B--2---:R-:W-:Y:S02]  /*03d0*/  @!P2 F2FP.F16.F32.PACK_AB R5, RZ, R13 ;  /* 0x0000000dff05a23e */ /* 0x004fe400000000ff */
[----:B---3--:R-:W-:-:S03]  /*03e0*/  @!P3 F2FP.F16.F32.PACK_AB R3, RZ, R12 ;  /* 0x0000000cff03b23e */ /* 0x008fc600000000ff */
        /* <DEDUP_REMOVED lines=12> */
.L_x_9974:
[----:B------:R-:W-:Y:S05]  /*04b0*/  BSYNC B0 ;  /* 0x0000000000007941 */ /* 0x000fea0003800000 */
.L_x_9973:
[----:B------:R-:W-:Y:S01]  /*04c0*/  ISETP.GE.AND P0, PT, R7, R2, PT ;  /* 0x000000020700720c */ /* 0x000fe20003f06270 */
[----:B0----5:R-:W-:-:S05]  /*04d0*/  @!P1 HADD2.F32 R3, -RZ, R6.H0_H0 ;  /* 0x20000006ff039230 */ /* 0x021fca0000004100 */
[----:B------:R-:W-:-:S07]  /*04e0*/  @!P1 FMUL.FTZ R10, R3, R10 ;  /* 0x0000000a030a9220 */ /* 0x000fce0000410000 */
[----:B------:R-:W-:Y:S05]  /*04f0*/  @P0 EXIT ;  /* 0x000000000000094d */ /* 0x000fea0003800000 */
[----:B------:R-:W0:Y:S01]  /*0500*/  LDC.64 R2, c[0x0][0x228] ;  /* 0x00008a00ff027b82 */ /* 0x000e220000000a00 */
[----:B------:R-:W1:Y:S01]  /*0510*/  @!P1 FRND.TRUNC R10, R10 ;  /* 0x0000000a000a9307 */ /* 0x000e62000020d000 */
[----:B------:R-:W-:Y:S01]  /*0520*/  IMAD R7, R0, 0x200, R7 ;  /* 0x0000020000077824 */ /* 0x000fe200078e0207 */
[----:B-1----:R-:W-:-:S03]  /*0530*/  @!P1 F2FP.F16.F32.PACK_AB R4, RZ, R10 ;  /* 0x0000000aff04923e */ /* 0x002fc600000000ff */
[----:B0-----:R-:W-:-:S05]  /*0540*/  IMAD.WIDE.U32 R2, R7, 0x2, R2 ;  /* 0x0000000207027825 */ /* 0x001fca00078e0002 */
[----:B------:R-:W-:Y:S01]  /*0550*/  STG.E.U16 desc[UR4][R2.64], R4 ;  /* 0x0000000402007986 */ /* 0x000fe2000c101504 */
[----:B------:R-:W-:Y:S05]  /*0560*/  EXIT ;  /* 0x000000000000794d */ /* 0x000fea0003800000 */
.L_x_9975:
        /* <DEDUP_REMOVED lines=9> */
.L_x_22854:


//--------------------- .text._ZN2at6native29vectorized_elementwise_kernelILi2EZZZNS0_15binary_internal21div_trunc_kernel_cudaERNS_18TensorIteratorBaseEENKUlvE0_clEvENKUlvE1_clEvEUlN3c104HalfEE_St5arrayIPcLm2EEEEviT0_T1_ --------------------------
	.section	.text._ZN2at6native29vectorized_elementwise_kernelILi2EZZZNS0_15binary_internal21div_trunc_kernel_cudaERNS_18TensorIteratorBaseEENKUlvE0_clEvENKUlvE1_clEvEUlN3c104HalfEE_St5arrayIPcLm2EEEEviT0_T1_,"ax",@progbits
	.align	128
        .global         _ZN2at6native29vectorized_elementwise_kernelILi2EZZZNS0_15binary_internal21div_trunc_kernel_cudaERNS_18TensorIteratorBaseEENKUlvE0_clEvENKUlvE1_clEvEUlN3c104HalfEE_St5arrayIPcLm2EEEEviT0_T1_
        .type           _ZN2at6native29vectorized_elementwise_kernelILi2EZZZNS0_15binary_internal21div_trunc_kernel_cudaERNS_18TensorIteratorBaseEENKUlvE0_clEvENKUlvE1_clEvEUlN3c104HalfEE_St5arrayIPcLm2EEEEviT0_T1_,@function
        .size           _ZN2at6native29vectorized_elementwise_kernelILi2EZZZNS0_15binary_internal21div_trunc_kernel_cudaERNS_18TensorIteratorBaseEENKUlvE0_clEvENKUlvE1_clEvEUlN3c104HalfEE_St5arrayIPcLm2EEEEviT0_T1_,(.L_x_22855 - _ZN2at6native29vectorized_elementwise_kernelILi2EZZZNS0_15binary_internal21div_trunc_kernel_cudaERNS_18TensorIteratorBaseEENKUlvE0_clEvENKUlvE1_clEvEUlN3c104HalfEE_St5arrayIPcLm2EEEEviT0_T1_)
        .other          _ZN2at6native29vectorized_elementwise_kernelILi2EZZZNS0_15binary_internal21div_trunc_kernel_cudaERNS_18TensorIteratorBaseEENKUlvE0_clEvENKUlvE1_clEvEUlN3c104HalfEE_St5arrayIPcLm2EEEEviT0_T1_,@"STO_CUDA_ENTRY STV_DEFAULT"
_ZN2at6native29vectorized_elementwise_kernelILi2EZZZNS0_15binary_internal21div_trunc_kernel_cudaERNS_18TensorIteratorBaseEENKUlvE0_clEvENKUlvE1_clEvEUlN3c104HalfEE_St5arrayIPcLm2EEEEviT0_T1_:
.text._ZN2at6native29vectorized_elementwise_kernelILi2EZZZNS0_15binary_internal21div_trunc_kernel_cudaERNS_18TensorIteratorBaseEENKUlvE0_clEvENKUlvE1_clEvEUlN3c104HalfEE_St5arrayIPcLm2EEEEviT0_T1_:
        /* <DEDUP_REMOVED lines=17> */
[----:B--2---:R-:W-:-:S05]  /*0110*/  HADD2.F32 R4, -RZ, R10.H0_H0 ;  /* 0x2000000aff047230 */ /* 0x004fca0000004100 */
[----:B------:R-:W-:Y:S02]  /*0120*/  FMUL.FTZ R9, R4, UR6 ;  /* 0x0000000604097c20 */ /* 0x000fe40008410000 */
[----:B------:R-:W0:Y:S01]  /*0130*/  LDC.64 R4, c[0x0][0x228] ;  /* 0x00008a00ff047b82 */ /* 0x000e220000000a00 */
[----:B---3--:R-:W-:Y:S02]  /*0140*/  HADD2.F32 R3, -RZ, R6.H0_H0 ;  /* 0x20000006ff037230 */ /* 0x008fe40000004100 */
[----:B----4-:R-:W-:Y:S02]  /*0150*/  HADD2.F32 R7, -RZ, R8.H0_H0 ;  /* 0x20000008ff077230 */ /* 0x010fe40000004100 */
[----:B-----5:R-:W-:Y:S02]  /*0160*/  HADD2.F32 R11, -RZ, R12.H0_H0 ;  /* 0x2000000cff0b7230 */ /* 0x020fe40000004100 */
[----:B------:R-:W-:Y:S02]  /*0170*/  HADD2.F32 R6, -RZ, R6.H1_H1 ;  /* 0x30000006ff067230 */ /* 0x000fe40000004100 */
[----:B------:R-:W-:-:S02]  /*0180*/  HADD2.F32 R8, -RZ, R8.H1_H1 ;  /* 0x30000008ff087230 */ /* 0x000fc40000004100 */
[----:B------:R-:W-:Y:S02]  /*0190*/  HADD2.F32 R10, -RZ, R10.H1_H1 ;  /* 0x3000000aff0a7230 */ /* 0x000fe40000004100 */
[----:B------:R-:W-:Y:S02]  /*01a0*/  HADD2.F32 R12, -RZ, R12.H1_H1 ;  /* 0x3000000cff0c7230 */ /* 0x000fe40000004100 */
[----:B------:R-:W-:Y:S01]  /*01b0*/  FMUL.FTZ R3, R3, UR6 ;  /* 0x0000000603037c20 */ /* 0x000fe20008410000 */
[----:B------:R-:W-:Y:S01]  /*01c0*/  FMUL.FTZ R6, R6, UR6 ;  /* 0x0000000606067c20 */ /* 0x000fe20008410000 */
[----:B------:R-:W-:Y:S01]  /*01d0*/  FMUL.FTZ R7, R7, UR6 ;  /* 0x0000000607077c20 */ /* 0x000fe20008410000 */
[----:B------:R-:W-:Y:S01]  /*01e0*/  FMUL.FTZ R8, R8, UR6 ;  /* 0x0000000608087c20 */ /* 0x000fe20008410000 */
[----:B------:R-:W-:Y:S01]  /*01f0*/  FMUL.FTZ R10, R10, UR6 ;  /* 0x000000060a0a7c20 */ /* 0x000fe20008410000 */
[----:B------:R-:W-:Y:S01]  /*0200*/  FMUL.FTZ R11, R11, UR6 ;  /* 0x000000060b0b7c20 */ /* 0x000fe20008410000 */
[----:B------:R-:W-:Y:S01]  /*0210*/  FMUL.FTZ R12, R12, UR6 ;  /* 0x000000060c0c7c20 */ /* 0x000fe20008410000 */
        /* <DEDUP_REMOVED lines=19> */
.L_x_9976:
[----:B------:R-:W0:Y:S01]  /*0350*/  S2R R11, SR_TID.X ;  /* 0x00000000000b7919 */ /* 0x000e220000002100 */
[----:B------:R-:W-:Y:S02]  /*0360*/  PRMT R23, RZ, 0x7610, R23 ;  /* 0x00007610ff177816 */ /* 0x000fe40000000017 */
        /* <DEDUP_REMOVED lines=11> */
[----:B------:R-:W-:-:S05]  /*0420*/  @!P1 VIADD R21, R21, 0x80 ;  /* 0x0000008015159836 */ /* 0x000fca0000000000 */
[-C--:B------:R-:W-:Y:S01]  /*0430*/  ISETP.GE.AND P4, PT, R21, R2.reuse, PT ;  /* 0x000000021500720c */ /* 0x080fe20003f86270 */
[----:B-1----:R-:W-:Y:S02]  /*0440*/  @!P5 IMAD.WIDE.U32 R18, R13, 0x2, R18 ;  /* 0x000000020d12d825 */ /* 0x002fe400078e0012 */
[----:B------:R-:W1:Y:S03]  /*0450*/  @!P1 LDC.64 R12, c[0x0][0x230] ;  /* 0x00008c00ff0c9b82 */ /* 0x000e660000000a00 */
[----:B------:R2:W3:Y:S07]  /*0460*/  @!P5 LDG.E.U16 R23, desc[UR4][R18.64] ;  /* 0x000000041217d981 */ /* 0x0004ee000c1e1500 */
[----:B------:R-:W-:Y:S01]  /*0470*/  @!P4 IADD3 R15, R0, R21, RZ ;  /* 0x00000015000fc210 */ /* 0x000fe20007ffe0ff */
[----:B------:R-:W-:Y:S01]  /*0480*/  @!P4 VIADD R21, R21, 0x80 ;  /* 0x000000801515c836 */ /* 0x000fe20000000000 */
[----:B------:R-:W4:Y:S04]  /*0490*/  @!P4 LDC.64 R28, c[0x0][0x230] ;  /* 0x00008c00ff1ccb82 */ /* 0x000f280000000a00 */
[----:B------:R-:W-:-:S13]  /*04a0*/  ISETP.GE.AND P3, PT, R21, R2, PT ;  /* 0x000000021500720c */ /* 0x000fda0003f66270 */
[----:B------:R-:W-:Y:S01]  /*04b0*/  @!P3 IADD3 R26, R0, R21, RZ ;  /* 0x00000015001ab210 */ /* 0x000fe20007ffe0ff */
[----:B------:R-:W-:Y:S01]  /*04c0*/  @!P3 VIADD R21, R21, 0x80 ;  /* 0x000000801515b836 */ /* 0x000fe20000000000 */
[----:B------:R-:W-:Y:S01]  /*04d0*/  PRMT R22, RZ, 0x7610, R22 ;  /* 0x00007610ff167816 */ /* 0x000fe20000000016 */
[----:B0-----:R-:W-:Y:S01]  /*04e0*/  @!P0 IMAD.WIDE.U32 R16, R25, 0x2, R16 ;  /* 0x0000000219108825 */ /* 0x001fe200078e0010 */
[----:B------:R-:W-:Y:S01]  /*04f0*/  PRMT R20, RZ, 0x7610, R20 ;  /* 0x00007610ff147816 */ /* 0x000fe20000000014 */
[----:B--2---:R-:W0:Y:S01]  /*0500*/  @!P3 LDC.64 R18, c[0x0][0x230] ;  /* 0x00008c00ff12bb82 */ /* 0x004e220000000a00 */
        /* <DEDUP_REMOVED lines=9> */
[----:B------:R-:W-:Y:S01]  /*05a0*/  @!P6 IADD3 R25, R0, R21, RZ ;  /* 0x000000150019e210 */ /* 0x000fe20007ffe0ff */
[----:B------:R-:W-:Y:S01]  /*05b0*/  @!P6 VIADD R21, R21, 0x80 ;  /* 0x000000801515e836 */ /* 0x000fe20000000000 */
[----:B----4-:R-:W4:Y:S04]  /*05c0*/  @!P6 LDC.64 R12, c[0x0][0x230] ;  /* 0x00008c00ff0ceb82 */ /* 0x010f280000000a00 */
[----:B------:R-:W-:-:S13]  /*05d0*/  ISETP.GE.AND P5, PT, R21, R2, PT ;  /* 0x000000021500720c */ /* 0x000fda0003fa6270 */
[----:B------:R-:W4:Y:S01]  /*05e0*/  @!P5 LDC.64 R14, c[0x0][0x230] ;  /* 0x00008c00ff0edb82 */ /* 0x000f220000000a00 */
[----:B0-----:R-:W-:Y:S01]  /*05f0*/  @!P3 IMAD.WIDE.U32 R18, R26, 0x2, R18 ;  /* 0x000000021a12b825 */ /* 0x001fe200078e0012 */
[----:B------:R-:W-:Y:S02]  /*0600*/  @!P5 IADD3 R21, R0, R21, RZ ;  /* 0x000000150015d210 */ /* 0x000fe40007ffe0ff */
[----:B------:R-:W-:Y:S01]  /*0610*/  PRMT R26, RZ, 0x7610, R26 ;  /* 0x00007610ff1a7816 */ /* 0x000fe2000000001a */
[----:B-1----:R-:W-:Y:S01]  /*0620*/  @!P2 IMAD.WIDE.U32 R16, R27, 0x2, R16 ;  /* 0x000000021b10a825 */ /* 0x002fe200078e0010 */
[----:B------:R-:W-:Y:S02]  /*0630*/  PRMT R24, RZ, 0x7610, R24 ;  /* 0x00007610ff187816 */ /* 0x000fe40000000018 */
[----:B------:R-:W-:Y:S01]  /*0640*/  PRMT R27, RZ, 0x7610, R27 ;  /* 0x00007610ff1b7816 */ /* 0x000fe2000000001b */
[----:B----4-:R-:W-:Y:S01]  /*0650*/  @!P6 IMAD.WIDE.U32 R12, R25, 0x2, R12 ;  /* 0x00000002190ce825 */ /* 0x010fe200078e000c */
[----:B------:R-:W-:Y:S01]  /*0660*/  PRMT R25, RZ, 0x7610, R25 ;  /* 0x00007610ff197816 */ /* 0x000fe20000000019 */
[----:B------:R0:W4:Y:S04]  /*0670*/  @!P3 LDG.E.U16 R26, desc[UR4][R18.64] ;  /* 0x00000004121ab981 */ /* 0x000128000c1e1500 */
[----:B------:R-:W4:Y:S04]  /*0680*/  @!P4 LDG.E.U16 R24, desc[UR4][R28.64] ;  /* 0x000000041c18c981 */ /* 0x000f28000c1e1500 */
[----:B------:R1:W4:Y:S04]  /*0690*/  @!P2 LDG.E.U16 R27, desc[UR4][R16.64] ;  /* 0x00000004101ba981 */ /* 0x000328000c1e1500 */
[----:B------:R1:W4:Y:S01]  /*06a0*/  @!P6 LDG.E.U16 R25, desc[UR4][R12.64] ;  /* 0x000000040c19e981 */ /* 0x000322000c1e1500 */
[----:B------:R-:W-:Y:S01]  /*06b0*/  @!P5 IMAD.WIDE.U32 R14, R21, 0x2, R14 ;  /* 0x00000002150ed825 */ /* 0x000fe200078e000e */
[----:B------:R-:W-:-:S06]  /*06c0*/  PRMT R21, RZ, 0x7610, R21 ;  /* 0x00007610ff157816 */ /* 0x000fcc0000000015 */
[----:B------:R1:W4:Y:S01]  /*06d0*/  @!P5 LDG.E.U16 R21, desc[UR4][R14.64] ;  /* 0x000000040e15d981 */ /* 0x000322000c1e1500 */
[C---:B0-----:R-:W-:Y:S01]  /*06e0*/  IADD3 R19, R11.reuse, 0x80, RZ ;  /* 0x000000800b137810 */ /* 0x041fe20007ffe0ff */
[----:B-1----:R-:W-:Y:S01]  /*06f0*/  VIADD R17, R11, 0x100 ;  /* 0x000001000b117836 */ /* 0x002fe20000000000 */
[----:B------:R-:W0:Y:S02]  /*0700*/  @!P0 LDC R13, c[0x0][0x218] ;  /* 0x00008600ff0d8b82 */ /* 0x000e240000000800 */
[----:B------:R-:W-:-:S13]  /*0710*/  ISETP.GE.AND P5, PT, R19, R2, PT ;  /* 0x000000021300720c */ /* 0x000fda0003fa6270 */
[----:B------:R-:W1:Y:S01]  /*0720*/  @!P5 LDC R16, c[0x0][0x218] ;  /* 0x00008600ff10db82 */ /* 0x000e620000000800 */
[----:B------:R-:W-:Y:S02]  /*0730*/  ISETP.GE.AND P1, PT, R17, R2, PT ;  /* 0x000000021100720c */ /* 0x000fe40003f26270 */
[----:B------:R-:W-:-:S04]  /*0740*/  IADD3 R15, R11, 0x200, RZ ;  /* 0x000002000b0f7810 */ /* 0x000fc80007ffe0ff */
[----:B------:R-:W-:Y:S01]  /*0750*/  ISETP.GE.AND P3, PT, R15, R2, PT ;  /* 0x000000020f00720c */ /* 0x000fe20003f66270 */
[----:B------:R-:W-:-:S06]  /*0760*/  VIADD R15, R11, 0x280 ;  /* 0x000002800b0f7836 */ /* 0x000fcc0000000000 */
[----:B------:R-:W5:Y:S01]  /*0770*/  @!P1 LDC R12, c[0x0][0x218] ;  /* 0x00008600ff0c9b82 */ /* 0x000f620000000800 */
[-C--:B------:R-:W-:Y:S02]  /*0780*/  ISETP.GE.AND P4, PT, R15, R2.reuse, PT ;  /* 0x000000020f00720c */ /* 0x080fe40003f86270 */
[C---:B------:R-:W-:Y:S02]  /*0790*/  IADD3 R15, R11.reuse, 0x300, RZ ;  /* 0x000003000b0f7810 */ /* 0x040fe40007ffe0ff */
[----:B------:R-:W-:Y:S02]  /*07a0*/  IADD3 R17, R11, 0x180, RZ ;  /* 0x000001800b117810 */ /* 0x000fe40007ffe0ff */
[-C--:B------:R-:W-:Y:S01]  /*07b0*/  ISETP.GE.AND P6, PT, R15, R2.reuse, PT ;  /* 0x000000020f00720c */ /* 0x080fe20003fc6270 */
[----:B------:R-:W4:Y:S01]  /*07c0*/  @!P3 LDC R14, c[0x0][0x218] ;  /* 0x00008600ff0ebb82 */ /* 0x000f220000000800 */
[----:B------:R-:W-:Y:S02]  /*07d0*/  IADD3 R15, R11, 0x380, RZ ;  /* 0x000003800b0f7810 */ /* 0x000fe40007ffe0ff */
[----:B------:R-:W-:-:S05]  /*07e0*/  ISETP.GE.AND P2, PT, R17, R2, PT ;  /* 0x000000021100720c */ /* 0x000fca0003f46270 */
[----:B------:R-:W4:Y:S08]  /*07f0*/  @!P4 LDC R18, c[0x0][0x218] ;  /* 0x00008600ff12cb82 */ /* 0x000f300000000800 */
[----:B------:R-:W4:Y:S08]  /*0800*/  @!P2 LDC R17, c[0x0][0x218] ;  /* 0x00008600ff11ab82 */ /* 0x000f300000000800 */
[----:B------:R-:W4:Y:S01]  /*0810*/  @!P6 LDC R19, c[0x0][0x218] ;  /* 0x00008600ff13eb82 */ /* 0x000f220000000800 */
[----:B------:R-:W-:Y:S04]  /*0820*/  BSSY B0, `(.L_x_9977) ;  /* 0x0000054000007945 */ /* 0x000fe80003800000 */
[----:B------:R-:W-:Y:S01]  /*0830*/  BSSY B1, `(.L_x_9978) ;  /* 0x000004c000017945 */ /* 0x000fe20003800000 */
[----:B---3--:R-:W-:-:S05]  /*0840*/  @!P5 HADD2.F32 R23, -RZ, R23.H0_H0 ;  /* 0x20000017ff17d230 */ /* 0x008fca0000004100 */
[----:B-1----:R-:W-:-:S06]  /*0850*/  @!P5 FMUL.FTZ R23, R23, R16 ;  /* 0x000000101717d220 */ /* 0x002fcc0000410000 */
[----:B------:R-:W1:Y:S02]  /*0860*/  @!P5 FRND.TRUNC R23, R23 ;  /* 0x000000170017d307 */ /* 0x000e64000020d000 */
[----:B-1----:R-:W-:Y:S02]  /*0870*/  @!P5 F2FP.F16.F32.PACK_AB R3, RZ, R23 ;  /* 0x00000017ff03d23e */ /* 0x002fe400000000ff */
[----:B------:R-:W-:Y:S01]  /*0880*/  ISETP.GE.AND P5, PT, R15, R2, PT ;  /* 0x000000020f00720c */ /* 0x000fe20003fa6270 */
[----:B--2---:R-:W-:-:S05]  /*0890*/  @!P0 HADD2.F32 R22, -RZ, R22.H0_H0 ;  /* 0x20000016ff168230 */ /* 0x004fca0000004100 */
[----:B0-----:R-:W-:Y:S01]  /*08a0*/  @!P0 FMUL.FTZ R16, R22, R13 ;  /* 0x0000000d16108220 */ /* 0x001fe20000410000 */
[----:B-----5:R-:W-:-:S06]  /*08b0*/  @!P1 HADD2.F32 R13, -RZ, R20.H0_H0 ;  /* 0x20000014ff0d9230 */ /* 0x020fcc0000004100 */
[----:B------:R-:W0:Y:S01]  /*08c0*/  @!P5 LDC R20, c[0x0][0x218] ;  /* 0x00008600ff14db82 */ /* 0x000e220000000800 */
[----:B------:R-:W-:-:S07]  /*08d0*/  @!P1 FMUL.FTZ R15, R13, R12 ;  /* 0x0000000c0d0f9220 */ /* 0x000fce0000410000 */
[----:B------:R-:W1:Y:S01]  /*08e0*/  @!P0 LDC.64 R12, c[0x0][0x228] ;  /* 0x00008a00ff0c8b82 */ /* 0x000e620000000a00 */
[----:B------:R-:W2:Y:S08]  /*08f0*/  @!P0 FRND.TRUNC R16, R16 ;  /* 0x0000001000108307 */ /* 0x000eb0000020d000 */
[----:B------:R-:W3:Y:S01]  /*0900*/  @!P1 FRND.TRUNC R15, R15 ;  /* 0x0000000f000f9307 */ /* 0x000ee2000020d000 */
[----:B--2---:R-:W-:Y:S01]  /*0910*/  @!P0 F2FP.F16.F32.PACK_AB R10, RZ, R16 ;  /* 0x00000010ff0a823e */ /* 0x004fe200000000ff */
[----:B----4-:R-:W-:-:S02]  /*0920*/  @!P3 HADD2.F32 R23, -RZ, R26.H0_H0 ;  /* 0x2000001aff17b230 */ /* 0x010fc40000004100 */
[----:B------:R-:W-:-:S03]  /*0930*/  @!P2 HADD2.F32 R24, -RZ, R24.H0_H0 ;  /* 0x20000018ff18a230 */ /* 0x000fc60000004100 */
[----:B------:R-:W-:Y:S01]  /*0940*/  @!P3 FMUL.FTZ R14, R23, R14 ;  /* 0x0000000e170eb220 */ /* 0x000fe20000410000 */
[----:B------:R-:W-:Y:S02]  /*0950*/  @!P0 IMAD.IADD R23, R0, 0x1, R11 ;  /* 0x0000000100178824 */ /* 0x000fe400078e020b */
[----:B------:R-:W-:Y:S02]  /*0960*/  @!P4 HADD2.F32 R27, -RZ, R27.H0_H0 ;  /* 0x2000001bff1bc230 */ /* 0x000fe40000004100 */
[----:B------:R-:W-:Y:S02]  /*0970*/  @!P6 HADD2.F32 R22, -RZ, R25.H0_H0 ;  /* 0x20000019ff16e230 */ /* 0x000fe40000004100 */
[----:B------:R-:W-:Y:S01]  /*0980*/  @!P2 FMUL.FTZ R17, R24, R17 ;  /* 0x000000111811a220 */ /* 0x000fe20000410000 */
[----:B------:R-:W-:Y:S01]  /*0990*/  @!P4 FMUL.FTZ R18, R27, R18 ;  /* 0x000000121b12c220 */ /* 0x000fe20000410000 */
[----:B-1----:R-:W-:-:S04]  /*09a0*/  @!P0 IMAD.WIDE.U32 R12, R23, 0x2, R12 ;  /* 0x00000002170c8825 */ /* 0x002fc800078e000c */
[----:B------:R-:W-:Y:S02]  /*09b0*/  @!P5 HADD2.F32 R21, -RZ, R21.H0_H0 ;  /* 0x20000015ff15d230 */ /* 0x000fe40000004100 */
[----:B------:R-:W-:Y:S01]  /*09c0*/  @!P6 FMUL.FTZ R19, R22, R19 ;  /* 0x000000131613e220 */ /* 0x000fe20000410000 */
[----:B------:R-:W-:Y:S02]  /*09d0*/  @!P0 IADD3 R11, R11, 0x80, RZ ;  /* 0x000000800b0b8810 */ /* 0x000fe40007ffe0ff */
        /* <DEDUP_REMOVED lines=8> */
[----:B---3--:R-:W-:-:S02]  /*0a60*/  @!P1 F2FP.F16.F32.PACK_AB R4, RZ, R15 ;  /* 0x0000000fff04923e */ /* 0x008fc400000000ff */
[----:B-1----:R-:W-:Y:S02]  /*0a70*/  @!P2 F2FP.F16.F32.PACK_AB R5, RZ, R17 ;  /* 0x00000011ff05a23e */ /* 0x002fe400000000ff */
[----:B--2---:R-:W-:Y:S02]  /*0a80*/  @!P3 F2FP.F16.F32.PACK_AB R6, RZ, R14 ;  /* 0x0000000eff06b23e */ /* 0x004fe400000000ff */
        /* <DEDUP_REMOVED lines=16> */
.L_x_9979:
[----:B------:R-:W-:-:S13]  /*0b90*/  ISETP.GE.AND P0, PT, R11, R2, PT ;  /* 0x000000020b00720c */ /* 0x000fda0003f06270 */
[----:B------:R-:W-:Y:S05]  /*0ba0*/  @P0 BRA `(.L_x_9981) ;  /* 0x0000000000300947 */ /* 0x000fea0003800000 */
[----:B0-----:R-:W0:Y:S01]  /*0bb0*/  LDC.64 R12, c[0x0][0x228] ;  /* 0x00008a00ff0c7b82 */ /* 0x001e220000000a00 */
[----:B------:R-:W-:Y:S01]  /*0bc0*/  IMAD.IADD R3, R0, 0x1, R11 ;  /* 0x0000000100037824 */ /* 0x000fe200078e020b */
[----:B------:R-:W-:-:S03]  /*0bd0*/  IADD3 R11, R11, 0x80, RZ ;  /* 0x000000800b0b7810 */ /* 0x000fc60007ffe0ff */
[----:B0-----:R-:W-:-:S05]  /*0be0*/  IMAD.WIDE.U32 R12, R3, 0x2, R12 ;  /* 0x00000002030c7825 */ /* 0x001fca00078e000c */
[----:B------:R1:W-:Y:S02]  /*0bf0*/  STG.E.U16 desc[UR4][R12.64], R5 ;  /* 0x000000050c007986 */ /* 0x0003e4000c101504 */
.L_x_9980:
[----:B------:R-:W-:-:S13]  /*0c00*/  ISETP.GE.AND P0, PT, R11, R2, PT ;  /* 0x000000020b00720c */ /* 0x000fda0003f06270 */
[----:B------:R-:W-:Y:S05]  /*0c10*/  @P0 BRA `(.L_x_9982) ;  /* 0x0000000000340947 */ /* 0x000fea0003800000 */
[----:B-1----:R-:W1:Y:S01]  /*0c20*/  LDC.64 R4, c[0x0][0x228] ;  /* 0x00008a00ff047b82 */ /* 0x002e620000000a00 */
[----:B0-----:R-:W-:Y:S01]  /*0c30*/  IADD3 R3, R0, R11, RZ ;  /* 0x0000000b00037210 */ /* 0x001fe20007ffe0ff */
[----:B------:R-:W-:-:S04]  /*0c40*/  VIADD R11, R11, 0x80 ;  /* 0x000000800b0b7836 */ /* 0x000fc80000000000 */
[----:B-1----:R-:W-:-:S05]  /*0c50*/  IMAD.WIDE.U32 R4, R3, 0x2, R4 ;  /* 0x0000000203047825 */ /* 0x002fca00078e0004 */
[----:B------:R1:W-:Y:S02]  /*0c60*/  STG.E.U16 desc[UR4][R4.64], R6 ;  /* 0x0000000604007986 */ /* 0x0003e4000c101504 */
.L_x_9981:
        /* <DEDUP_REMOVED lines=8> */
.L_x_9982:
[----:B------:R-:W-:Y:S05]  /*0cf0*/  BSYNC B1 ;  /* 0x0000000000017941 */ /* 0x000fea0003800000 */
.L_x_9978:
[----:B------:R-:W-:-:S13]  /*0d00*/  ISETP.GE.AND P0, PT, R11, R2, PT ;  /* 0x000000020b00720c */ /* 0x000fda0003f06270 */
[----:B-12---:R-:W1:Y:S01]  /*0d10*/  @!P0 LDC.64 R4, c[0x0][0x228] ;  /* 0x00008a00ff048b82 */ /* 0x006e620000000a00 */
[----:B0-----:R-:W-:Y:S01]  /*0d20*/  @!P0 IMAD.IADD R3, R0, 0x1, R11 ;  /* 0x0000000100038824 */ /* 0x001fe200078e020b */
[----:B------:R-:W-:-:S03]  /*0d30*/  @!P0 IADD3 R11, R11, 0x80, RZ ;  /* 0x000000800b0b8810 */ /* 0x000fc60007ffe0ff */
[----:B-1----:R-:W-:-:S05]  /*0d40*/  @!P0 IMAD.WIDE.U32 R4, R3, 0x2, R4 ;  /* 0x0000000203048825 */ /* 0x002fca00078e0004 */
[----:B------:R2:W-:Y:S02]  /*0d50*/  @!P0 STG.E.U16 desc[UR4][R4.64], R8 ;  /* 0x0000000804008986 */ /* 0x0005e4000c101504 */
.L_x_9983:
[----:B------:R-:W-:Y:S05]  /*0d60*/  BSYNC B0 ;  /* 0x0000000000007941 */ /* 0x000fea0003800000 */
.L_x_9977:
        /* <DEDUP_REMOVED lines=8> */
.L_x_9984:
        /* <DEDUP_REMOVED lines=9> */
.L_x_22855:


//--------------------- .text._ZN2at6native29vectorized_elementwise_kernelILi4EZZZNS0_15binary_internal21div_trunc_kernel_cudaERNS_18TensorIteratorBaseEENKUlvE0_clEvENKUlvE1_clEvEUlN3c104HalfEE_St5arrayIPcLm2EEEEviT0_T1_ --------------------------
	.section	.text._ZN2at6native29vectorized_elementwise_kernelILi4EZZZNS0_15binary_internal21div_trunc_kernel_cudaERNS_18TensorIteratorBaseEENKUlvE0_clEvENKUlvE1_clEvEUlN3c104HalfEE_St5arrayIPcLm2EEEEviT0_T1_,"ax",@progbits
	.align	128
        .global         _ZN2at6native29vectorized_elementwise_kernelILi4EZZZNS0_15binary_internal21div_trunc_kernel_cudaERNS_18TensorIteratorBaseEENKUlvE0_clEvENKUlvE1_clEvEUlN3c104HalfEE_St5arrayIPcLm2EEEEviT0_T1_
        .type           _ZN2at6native29vectorized_elementwise_kernelILi4EZZZNS0_15binary_internal21div_trunc_kernel_cudaERNS_18TensorIteratorBaseEENKUlvE0_clEvENKUlvE1_clEvEUlN3c104HalfEE_St5arrayIPcLm2EEEEviT0_T1_,@function
        .size           _ZN2at6native29vectorized_elementwise_kernelILi4EZZZNS0_15binary_internal21div_trunc_kernel_cudaERNS_18TensorIteratorBaseEENKUlvE0_clEvENKUlvE1_clEvEUlN3c104HalfEE_St5arrayIPcLm2EEEEviT0_T1_,(.L_x_22856 - _ZN2at6native29vectorized_elementwise_kernelILi4EZZZNS0_15binary_internal21div_trunc_kernel_cudaERNS_18TensorIteratorBaseEENKUlvE0_clEvENKUlvE1_clEvEUlN3c104HalfEE_St5arrayIPcLm2EEEEviT0_T1_)
        .other          _ZN2at6native29vectorized_elementwise_kernelILi4EZZZNS0_15binary_internal21div_trunc_kernel_cudaERNS_18TensorIteratorBaseEENKUlvE0_clEvENKUlvE1_clEvEUlN3c104HalfEE_St5arrayIPcLm2EEEEviT0_T1_,@"STO_CUDA_ENTRY STV_DEFAULT"
_ZN2at6native29vectorized_elementwise_kernelILi4EZZZNS0_15binary_internal21div_trunc_kernel_cudaERNS_18TensorIteratorBaseEENKUlvE0_clEvENKUlvE1_clEvEUlN3c104HalfEE_St5arrayIPcLm2EEEEviT0_T1_:
.text._ZN2at6native29vectorized_elementwise_kernelILi4EZZZNS0_15binary_internal21div_trunc_kernel_cudaERNS_18TensorIteratorBaseEENKUlvE0_clEvENKUlvE1_clEvEUlN3c104HalfEE_St5arrayIPcLm2EEEEviT0_T1_:
        /* <DEDUP_REMOVED lines=14> */
[----:B------:R2:W3:Y:S02]  /*00e0*/  LDG.E.64 R10, desc[UR4][R6.64] ;  /* 0x00000004060a7981 */ /* 0x0004e4000c1e1b00 */
[----:B--2---:R-:W-:Y:S02]  /*00f0*/  HADD2.F32 R6, -RZ, R2.H0_H0 ;  /* 0x20000002ff067230 */ /* 0x004fe40000004100 */
[--C-:B---3--:R-:W-:Y:S02]  /*0100*/  HADD2.F32 R5, -RZ, R10.reuse.H0_H0 ;  /* 0x2000000aff057230 */ /* 0x108fe40000004100 */
[----:B------:R-:W-:-:S02]  /*0110*/  HADD2.F32 R8, -RZ, R10.H1_H1 ;  /* 0x3000000aff087230 */ /* 0x000fc40000004100 */
[--C-:B------:R-:W-:Y:S02]  /*0120*/  HADD2.F32 R9, -RZ, R11.reuse.H0_H0 ;  /* 0x2000000bff097230 */ /* 0x100fe40000004100 */
[----:B------:R-:W-:Y:S02]  /*0130*/  HADD2.F32 R10, -RZ, R11.H1_H1 ;  /* 0x3000000bff0a7230 */ /* 0x000fe40000004100 */
[----:B------:R-:W-:Y:S02]  /*0140*/  HADD2.F32 R11, -RZ, R2.H1_H1 ;  /* 0x30000002ff0b7230 */ /* 0x000fe40000004100 */
[----:B------:R-:W-:Y:S02]  /*0150*/  FMUL.FTZ R2, R6, UR6 ;  /* 0x0000000606027c20 */ /* 0x000fe40008410000 */
[----:B------:R-:W0:Y:S01]  /*0160*/  LDC.64 R6, c[0x0][0x228] ;  /* 0x00008a00ff067b82 */ /* 0x000e220000000a00 */
[--C-:B------:R-:W-:Y:S02]  /*0170*/  HADD2.F32 R12, -RZ, R3.reuse.H0_H0 ;  /* 0x20000003ff0c7230 */ /* 0x100fe40000004100 */
[----:B------:R-:W-:-:S02]  /*0180*/  HADD2.F32 R3, -RZ, R3.H1_H1 ;  /* 0x30000003ff037230 */ /* 0x000fc40000004100 */
        /* <DEDUP_REMOVED lines=17> */
[----:B--2---:R-:W-:Y:S01]  /*02a0*/  F2FP.F16.F32.PACK_AB R9, R10, R9 ;  /* 0x000000090a09723e */ /* 0x004fe200000000ff */
[----:B------:R-:W-:Y:S01]  /*02b0*/  IMAD.WIDE R6, R4, 0x8, R6 ;  /* 0x0000000804067825 */ /* 0x000fe200078e0206 */
[----:B---3--:R-:W-:Y:S02]  /*02c0*/  F2FP.F16.F32.PACK_AB R4, R11, R2 ;  /* 0x000000020b04723e */ /* 0x008fe400000000ff */
[----:B----4-:R-:W-:Y:S02]  /*02d0*/  F2FP.F16.F32.PACK_AB R5, R3, R12 ;  /* 0x0000000c0305723e */ /* 0x010fe400000000ff */
[----:B------:R-:W-:Y:S04]  /*02e0*/  STG.E.64 desc[UR4][R6.64], R8 ;  /* 0x0000000806007986 */ /* 0x000fe8000c101b04 */
[----:B------:R-:W-:Y:S01]  /*02f0*/  STG.E.64 desc[UR4][R6.64+0x400], R4 ;  /* 0x0004000406007986 */ /* 0x000fe2000c101b04 */
[----:B------:R-:W-:Y:S05]  /*0300*/  EXIT ;  /* 0x000000000000794d */ /* 0x000fea0003800000 */
.L_x_9985:
        /* <DEDUP_REMOVED lines=132> */
.L_x_9988:
[----:B------:R-:W-:-:S13]  /*0b50*/  ISETP.GE.AND P0, PT, R11, R2, PT ;  /* 0x000000020b00720c */ /* 0x000fda0003f06270 */
[----:B------:R-:W-:Y:S05]  /*0b60*/  @P0 BRA `(.L_x_9990) ;  /* 0x0000000000300947 */ /* 0x000fea0003800000 */
[----:B0-----:R-:W0:Y:S01]  /*0b70*/  LDC.64 R12, c[0x0][0x228] ;  /* 0x00008a00ff0c7b82 */ /* 0x001e220000000a00 */
[----:B------:R-:W-:Y:S01]  /*0b80*/  IMAD.IADD R3, R0, 0x1, R11 ;  /* 0x0000000100037824 */ /* 0x000fe200078e020b */
[----:B------:R-:W-:-:S03]  /*0b90*/  IADD3 R11, R11, 0x80, RZ ;  /* 0x000000800b0b7810 */ /* 0x000fc60007ffe0ff */
[----:B0-----:R-:W-:-:S05]  /*0ba0*/  IMAD.WIDE.U32 R12, R3, 0x2, R12 ;  /* 0x00000002030c7825 */ /* 0x001fca00078e000c */
[----:B------:R1:W-:Y:S02]  /*0bb0*/  STG.E.U16 desc[UR4][R12.64], R5 ;  /* 0x000000050c007986 */ /* 0x0003e4000c101504 */
.L_x_9989:
[----:B------:R-:W-:-:S13]  /*0bc0*/  ISETP.GE.AND P0, PT, R11, R2, PT ;  /* 0x000000020b00720c */ /* 0x000fda0003f06270 */
[----:B------:R-:W-:Y:S05]  /*0bd0*/  @P0 BRA `(.L_x_9991) ;  /* 0x0000000000340947 */ /* 0x000fea0003800000 */
[----:B-1----:R-:W1:Y:S01]  /*0be0*/  LDC.64 R4, c[0x0][0x228] ;  /* 0x00008a00ff047b82 */ /* 0x002e620000000a00 */
[----:B0-----:R-:W-:Y:S01]  /*0bf0*/  IADD3 R3, R0, R11, RZ ;  /* 0x0000000b00037210 */ /* 0x001fe20007ffe0ff */
[----:B------:R-:W-:-:S04]  /*0c00*/  VIADD R11, R11, 0x80 ;  /* 0x000000800b0b7836 */ /* 0x000fc80000000000 */
[----:B-1----:R-:W-:-:S05]  /*0c10*/  IMAD.WIDE.U32 R4, R3, 0x2, R4 ;  /* 0x0000000203047825 */ /* 0x002fca00078e0004 */
[----:B------:R1:W-:Y:S02]  /*0c20*/  STG.E.U16 desc[UR4][R4.64], R6 ;  /* 0x0000000604007986 */ /* 0x0003e4000c101504 */
.L_x_9990:
        /* <DEDUP_REMOVED lines=8> */
.L_x_9991:
[----:B------:R-:W-:Y:S05]  /*0cb0*/  BSYNC B1 ;  /* 0x0000000000017941 */ /* 0x000fea0003800000 */
.L_x_9987:
[----:B------:R-:W-:-:S13]  /*0cc0*/  ISETP.GE.AND P0, PT, R11, R2, PT ;  /* 0x000000020b00720c */ /* 0x000fda0003f06270 */
[----:B-12---:R-:W1:Y:S01]  /*0cd0*/  @!P0 LDC.64 R4, c[0x0][0x228] ;  /* 0x00008a00ff048b82 */ /* 0x006e620000000a00 */
[----:B0-----:R-:W-:Y:S01]  /*0ce0*/  @!P0 IMAD.IADD R3, R0, 0x1, R11 ;  /* 0x0000000100038824 */ /* 0x001fe200078e020b */
[----:B------:R-:W-:-:S03]  /*0cf0*/  @!P0 IADD3 R11, R11, 0x80, RZ ;  /* 0x000000800b0b8810 */ /* 0x000fc60007ffe0ff */
[----:B-1----:R-:W-:-:S05]  /*0d00*/  @!P0 IMAD.WIDE.U32 R4, R3, 0x2, R4 ;  /* 0x0000000203048825 */ /* 0x002fca00078e0004 */
[----:B------:R2:W-:Y:S02]  /*0d10*/  @!P0 STG.E.U16 desc[UR4][R4.64], R8 ;  /* 0x0000000804008986 */ /* 0x0005e4000c101504 */
.L_x_9992:
[----:B------:R-:W-:Y:S05]  /*0d20*/  BSYNC B0 ;  /* 0x0000000000007941 */ /* 0x000fea0003800000 */
.L_x_9986:
        /* <DEDUP_REMOVED lines=8> */
.L_x_9993:
        /* <DEDUP_REMOVED lines=13> */
.L_x_22856:


//--------------------- .text._ZN2at6native29vectorized_elementwise_kernelILi8EZZZNS0_15binary_internal21div_trunc_kernel_cudaERNS_18TensorIteratorBaseEENKUlvE0_clEvENKUlvE1_clEvEUlN3c104HalfEE_St5arrayIPcLm2EEEEviT0_T1_ --------------------------
	.section	.text._ZN2at6native29vectorized_elementwise_kernelILi8EZZZNS0_15binary_internal21div_trunc_kernel_cudaERNS_18TensorIteratorBaseEENKUlvE0_clEvENKUlvE1_clEvEUlN3c104HalfEE_St5arrayIPcLm2EEEEviT0_T1_,"ax",@progbits
	.align	128
        .global         _ZN2at6native29vectorized_elementwise_kernelILi8EZZZNS0_15binary_internal21div_trunc_kernel_cudaERNS_18TensorIteratorBaseEENKUlvE0_clEvENKUlvE1_clEvEUlN3c104HalfEE_St5arrayIPcLm2EEEEviT0_T1_
        .type           _ZN2at6native29vectorized_elementwise_kernelILi8EZZZNS0_15binary_internal21div_trunc_kernel_cudaERNS_18TensorIteratorBaseEENKUlvE0_clEvENKUlvE1_clEvEUlN3c104HalfEE_St5arrayIPcLm2EEEEviT0_T1_,@function
        .size           _ZN2at6native29vectorized_elementwise_kernelILi8EZZZNS0_15binary_internal21div_trunc_kernel_cudaERNS_18TensorIteratorBaseEENKUlvE0_clEvENKUlvE1_clEvEUlN3c104HalfEE_St5arrayIPcLm2EEEEviT0_T1_,(.L_x_22857 - _ZN2at6native29vectorized_elementwise_kernelILi8EZZZNS0_15binary_internal21div_trunc_kernel_cudaERNS_18TensorIteratorBaseEENKUlvE0_clEvENKUlvE1_clEvEUlN3c104HalfEE_St5arrayIPcLm2EEEEviT0_T1_)
        .other          _ZN2at6native29vectorized_elementwise_kernelILi8EZZZNS0_15binary_internal21div_trunc_kernel_cudaERNS_18TensorIteratorBaseEENKUlvE0_clEvENKUlvE1_clEvEUlN3c104HalfEE_St5arrayIPcLm2EEEEviT0_T1_,@"STO_CUDA_ENTRY STV_DEFAULT"
_ZN2at6native29vectorized_elementwise_kernelILi8EZZZNS0_15binary_internal21div_trunc_kernel_cudaERNS_18TensorIteratorBaseEENKUlvE0_clEvENKUlvE1_clEvEUlN3c104HalfEE_St5arrayIPcLm2EEEEviT0_T1_:
.text._ZN2at6native29vectorized_elementwise_kernelILi8EZZZNS0_15binary_internal21div_trunc_kernel_cudaERNS_18TensorIteratorBaseEENKUlvE0_clEvENKUlvE1_clEvEUlN3c104HalfEE_St5arrayIPcLm2EEEEviT0_T1_:
        /* <DEDUP_REMOVED lines=14> */
[--C-:B--2---:R-:W-:Y:S02]  /*00e0*/  HADD2.F32 R3, -RZ, R4.reuse.H0_H0 ;  /* 0x20000004ff037230 */ /* 0x104fe40000004100 */
[----:B------:R-:W-:Y:S02]  /*00f0*/  HADD2.F32 R8, -RZ, R4.H1_H1 ;  /* 0x30000004ff087230 */ /* 0x000fe40000004100 */
[--C-:B------:R-:W-:Y:S02]  /*0100*/  HADD2.F32 R4, -RZ, R6.reuse.H0_H0 ;  /* 0x20000006ff047230 */ /* 0x100fe40000004100 */
[----:B------:R-:W-:Y:S01]  /*0110*/  FMUL.FTZ R3, R3, UR6 ;  /* 0x0000000603037c20 */ /* 0x000fe20008410000 */
[----:B------:R-:W-:Y:S02]  /*0120*/  HADD2.F32 R11, -RZ, R6.H1_H1 ;  /* 0x30000006ff0b7230 */ /* 0x000fe40000004100 */
[----:B------:R-:W-:Y:S01]  /*0130*/  FMUL.FTZ R8, R8, UR6 ;  /* 0x0000000608087c20 */ /* 0x000fe20008410000 */
[----:B------:R-:W-:-:S02]  /*0140*/  HADD2.F32 R9, -RZ, R5.H0_H0 ;  /* 0x20000005ff097230 */ /* 0x000fc40000004100 */
[----:B------:R-:W-:Y:S01]  /*0150*/  FMUL.FTZ R6, R4, UR6 ;  /* 0x0000000604067c20 */ /* 0x000fe20008410000 */
[----:B------:R-:W-:Y:S02]  /*0160*/  HADD2.F32 R10, -RZ, R5.H1_H1 ;  /* 0x30000005ff0a7230 */ /* 0x000fe40000004100 */
[----:B------:R-:W-:Y:S01]  /*0170*/  FMUL.FTZ R13, R11, UR6 ;  /* 0x000000060b0d7c20 */ /* 0x000fe20008410000 */
[----:B------:R-:W0:Y:S01]  /*0180*/  LDC.64 R4, c[0x0][0x228] ;  /* 0x00008a00ff047b82 */ /* 0x000e220000000a00 */
[--C-:B------:R-:W-:Y:S02]  /*0190*/  HADD2.F32 R11, -RZ, R7.reuse.H0_H0 ;  /* 0x20000007ff0b7230 */ /* 0x100fe40000004100 */
[----:B------:R-:W-:Y:S01]  /*01a0*/  FMUL.FTZ R9, R9, UR6 ;  /* 0x0000000609097c20 */ /* 0x000fe20008410000 */
[----:B------:R-:W-:Y:S02]  /*01b0*/  HADD2.F32 R15, -RZ, R7.H1_H1 ;  /* 0x30000007ff0f7230 */ /* 0x000fe40000004100 */
[----:B------:R-:W-:Y:S01]  /*01c0*/  FMUL.FTZ R10, R10, UR6 ;  /* 0x000000060a0a7c20 */ /* 0x000fe20008410000 */
[----:B------:R-:W-:Y:S01]  /*01d0*/  FRND.TRUNC R3, R3 ;  /* 0x0000000300037307 */ /* 0x000fe2000020d000 */
[----:B------:R-:W-:Y:S01]  /*01e0*/  FMUL.FTZ R14, R11, UR6 ;  /* 0x000000060b0e7c20 */ /* 0x000fe20008410000 */
[----:B------:R-:W-:-:S06]  /*01f0*/  FMUL.FTZ R15, R15, UR6 ;  /* 0x000000060f0f7c20 */ /* 0x000fcc0008410000 */
[----:B------:R-:W1:Y:S08]  /*0200*/  FRND.TRUNC R8, R8 ;  /* 0x0000000800087307 */ /* 0x000e70000020d000 */
[----:B------:R-:W-:Y:S01]  /*0210*/  FRND.TRUNC R9, R9 ;  /* 0x0000000900097307 */ /* 0x000fe2000020d000 */
[----:B0-----:R-:W-:-:S07]  /*0220*/  IMAD.WIDE.U32 R4, R0, 0x2, R4 ;  /* 0x0000000200047825 */ /* 0x001fce00078e0004 */
[----:B------:R0:W2:Y:S08]  /*0230*/  FRND.TRUNC R12, R10 ;  /* 0x0000000a000c7307 */ /* 0x0000b0000020d000 */
[----:B------:R-:W-:Y:S01]  /*0240*/  FRND.TRUNC R6, R6 ;  /* 0x0000000600067307 */ /* 0x000fe2000020d000 */
[----:B0-----:R-:W-:Y:S01]  /*0250*/  IMAD.WIDE R10, R2, 0x10, R4 ;  /* 0x00000010020a7825 */ /* 0x001fe200078e0204 */
[----:B-1----:R-:W-:-:S02]  /*0260*/  F2FP.F16.F32.PACK_AB R4, R8, R3 ;  /* 0x000000030804723e */ /* 0x002fc400000000ff */
[----:B--2---:R-:W-:-:S04]  /*0270*/  F2FP.F16.F32.PACK_AB R5, R12, R9 ;  /* 0x000000090c05723e */ /* 0x004fc800000000ff */
[----:B------:R-:W0:Y:S08]  /*0280*/  FRND.TRUNC R13, R13 ;  /* 0x0000000d000d7307 */ /* 0x000e30000020d000 */
[----:B------:R-:W-:Y:S01]  /*0290*/  FRND.TRUNC R7, R14 ;  /* 0x0000000e00077307 */ /* 0x000fe2000020d000 */
[----:B0-----:R-:W-:-:S07]  /*02a0*/  F2FP.F16.F32.PACK_AB R6, R13, R6 ;  /* 0x000000060d06723e */ /* 0x001fce00000000ff */
[----:B------:R-:W0:Y:S02]  /*02b0*/  FRND.TRUNC R16, R15 ;  /* 0x0000000f00107307 */ /* 0x000e24000020d000 */
[----:B0-----:R-:W-:-:S05]  /*02c0*/  F2FP.F16.F32.PACK_AB R7, R16, R7 ;  /* 0x000000071007723e */ /* 0x001fca00000000ff */
[----:B------:R-:W-:Y:S01]  /*02d0*/  STG.E.128 desc[UR4][R10.64], R4 ;  /* 0x000000040a007986 */ /* 0x000fe2000c101d04 */
[----:B------:R-:W-:Y:S05]  /*02e0*/  EXIT ;  /* 0x000000000000794d */ /* 0x000fea0003800000 */
.L_x_9994:
        /* <DEDUP_REMOVED lines=132> */
.L_x_9997:
[----:B------:R-:W-:-:S13]  /*0b30*/  ISETP.GE.AND P0, PT, R11, R2, PT ;  /* 0x000000020b00720c */ /* 0x000fda0003f06270 */
[----:B------:R-:W-:Y:S05]  /*0b40*/  @P0 BRA `(.L_x_9999) ;  /* 0x0000000000300947 */ /* 0x000fea0003800000 */
[----:B0-----:R-:W0:Y:S01]  /*0b50*/  LDC.64 R12, c[0x0][0x228] ;  /* 0x00008a00ff0c7b82 */ /* 0x001e220000000a00 */
[----:B------:R-:W-:Y:S01]  /*0b60*/  IMAD.IADD R3, R0, 0x1, R11 ;  /* 0x0000000100037824 */ /* 0x000fe200078e020b */
[----:B------:R-:W-:-:S03]  /*0b70*/  IADD3 R11, R11, 0x80, RZ ;  /* 0x000000800b0b7810 */ /* 0x000fc60007ffe0ff */
[----:B0-----:R-:W-:-:S05]  /*0b80*/  IMAD.WIDE.U32 R12, R3, 0x2, R12 ;  /* 0x00000002030c7825 */ /* 0x001fca00078e000c */
[----:B------:R1:W-:Y:S02]  /*0b90*/  STG.E.U16 desc[UR4][R12.64], R5 ;  /* 0x000000050c007986 */ /* 0x0003e4000c101504 */
.L_x_9998:
[----:B------:R-:W-:-:S13]  /*0ba0*/  ISETP.GE.AND P0, PT, R11, R2, PT ;  /* 0x000000020b00720c */ /* 0x000fda0003f06270 */
[----:B------:R-:W-:Y:S05]  /*0bb0*/  @P0 BRA `(.L_x_10000) ;  /* 0x0000000000340947 */ /* 0x000fea0003800000 */
[----:B-1----:R-:W1:Y:S01]  /*0bc0*/  LDC.64 R4, c[0x0][0x228] ;  /* 0x00008a00ff047b82 */ /* 0x002e620000000a00 */
[----:B0-----:R-:W-:Y:S01]  /*0bd0*/  IADD3 R3, R0, R11, RZ ;  /* 0x0000000b00037210 */ /* 0x001fe20007ffe0ff */
[----:B------:R-:W-:-:S04]  /*0be0*/  VIADD R11, R11, 0x80 ;  /* 0x000000800b0b7836 */ /* 0x000fc80000000000 */
[----:B-1----:R-:W-:-:S05]  /*0bf0*/  IMAD.WIDE.U32 R4, R3, 0x2, R4 ;  /* 0x0000000203047825 */ /* 0x002fca00078e0004 */
[----:B------:R1:W-:Y:S02]  /*0c00*/  STG.E.U16 desc[UR4][R4.64], R6 ;  /* 0x0000000604007986 */ /* 0x0003e4000c101504 */
.L_x_9999:
        /* <DEDUP_REMOVED lines=8> */
.L_x_10000:
[----:B------:R-:W-:Y:S05]  /*0c90*/  BSYNC B1 ;  /* 0x0000000000017941 */ /* 0x000fea0003800000 */
.L_x_9996:
[----:B------:R-:W-:-:S13]  /*0ca0*/  ISETP.GE.AND P0, PT, R11, R2, PT ;  /* 0x000000020b00720c */ /* 0x000fda0003f06270 */
[----:B-12---:R-:W1:Y:S01]  /*0cb0*/  @!P0 LDC.64 R4, c[0x0][0x228] ;  /* 0x00008a00ff048b82 */ /* 0x006e620000000a00 */
[----:B0-----:R-:W-:Y:S01]  /*0cc0*/  @!P0 IMAD.IADD R3, R0, 0x1, R11 ;  /* 0x0000000100038824 */ /* 0x001fe200078e020b */
[----:B------:R-:W-:-:S03]  /*0cd0*/  @!P0 IADD3 R11, R11, 0x80, RZ ;  /* 0x000000800b0b8810 */ /* 0x000fc60007ffe0ff */
[----:B-1----:R-:W-:-:S05]  /*0ce0*/  @!P0 IMAD.WIDE.U32 R4, R3, 0x2, R4 ;  /* 0x0000000203048825 */ /* 0x002fca00078e0004 */
[----:B------:R2:W-:Y:S02]  /*0cf0*/  @!P0 STG.E.U16 desc[UR4][R4.64], R8 ;  /* 0x0000000804008986 */ /* 0x0005e4000c101504 */
.L_x_10001:
[----:B------:R-:W-:Y:S05]  /*0d00*/  BSYNC B0 ;  /* 0x0000000000007941 */ /* 0x000fea0003800000 */
.L_x_9995:
        /* <DEDUP_REMOVED lines=8> */
.L_x_10002:
        /* <DEDUP_REMOVED lines=15> */
.L_x_22857:


//--------------------- .text._ZN2at6native18elementwise_kernelILi128ELi4EZNS0_15gpu_kernel_implIZZZNS0_15binary_internal21div_trunc_kernel_cudaERNS_18TensorIteratorBaseEENKUlvE0_clEvENKUlvE0_clEvEUlfE_EEvS5_RKT_EUliE_EEviT1_ --------------------------
	.section	.text._ZN2at6native18elementwise_kernelILi128ELi4EZNS0_15gpu_kernel_implIZZZNS0_15binary_internal21div_trunc_kernel_cudaERNS_18TensorIteratorBaseEENKUlvE0_clEvENKUlvE0_clEvEUlfE_EEvS5_RKT_EUliE_EEviT1_,"ax",@progbits
	.align	128
        .global         _ZN2at6native18elementwise_kernelILi128ELi4EZNS0_15gpu_kernel_implIZZZNS0_15binary_internal21div_trunc_kernel_cudaERNS_18TensorIteratorBaseEENKUlvE0_clEvENKUlvE0_clEvEUlfE_EEvS5_RKT_EUliE_EEviT1_
        .type           _ZN2at6native18elementwise_kernelILi128ELi4EZNS0_15gpu_kernel_implIZZZNS0_15binary_internal21div_trunc_kernel_cudaERNS_18TensorIteratorBaseEENKUlvE0_clEvENKUlvE0_clEvEUlfE_EEvS5_RKT_EUliE_EEviT1_,@function
        .size           _ZN2at6native18elementwise_kernelILi128ELi4EZNS0_15gpu_kernel_implIZZZNS0_15binary_internal21div_trunc_kernel_cudaERNS_18TensorIteratorBaseEENKUlvE0_clEvENKUlvE0_clEvEUlfE_EEvS5_RKT_EUliE_EEviT1_,(.L_x_22858 - _ZN2at6native18elementwise_kernelILi128ELi4EZNS0_15gpu_kernel_implIZZZNS0_15binary_internal21div_trunc_kernel_cudaERNS_18TensorIteratorBaseEENKUlvE0_clEvENKUlvE0_clEvEUlfE_EEvS5_RKT_EUliE_EEviT1_)
        .other          _ZN2at6native18elementwise_kernelILi128ELi4EZNS0_15gpu_kernel_implIZZZNS0_15binary_internal21div_trunc_kernel_cudaERNS_18TensorIteratorBaseEENKUlvE0_clEvENKUlvE0_clEvEUlfE_EEvS5_RKT_EUliE_EEviT1_,@"STO_CUDA_ENTRY STV_DEFAULT"
_ZN2at6native18elementwise_kernelILi128ELi4EZNS0_15gpu_kernel_implIZZZNS0_15binary_internal21div_trunc_kernel_cudaERNS_18TensorIteratorBaseEENKUlvE0_clEvENKUlvE0_clEvEUlfE_EEvS5_RKT_EUliE_EEviT1_:
.text._ZN2at6native18elementwise_kernelILi128ELi4EZNS0_15gpu_kernel_implIZZZNS0_15binary_internal21div_trunc_kernel_cudaERNS_18TensorIteratorBaseEENKUlvE0_clEvENKUlvE0_clEvEUlfE_EEvS5_RKT_EUliE_EEviT1_:
        /* <DEDUP_REMOVED lines=314> */
.L_x_10005:
        /* <DEDUP_REMOVED lines=22> */
.L_x_10010:
[----:B------:R-:W2:Y:S02]  /*1500*/  LDG.E.U8 R0, desc[UR36][R2.64] ;  /* 0x0000002402007981 */ /* 0x000ea4000c1e1100 */
[----:B--2---:R-:W-:Y:S01]  /*1510*/  I2FP.F32.U32 R0, R0 ;  /* 0x0000000000007245 */ /* 0x004fe20000201000 */
[----:B------:R-:W-:Y:S06]  /*1520*/  BRA `(.L_x_10012) ;  /* 0x0000000c002c7947 */ /* 0x000fec0003800000 */
.L_x_10009:
        /* <DEDUP_REMOVED lines=9> */
.L_x_10014:
[----:B------:R-:W2:Y:S02]  /*15c0*/  LDG.E R0, desc[UR36][R2.64] ;  /* 0x0000002402007981 */ /* 0x000ea4000c1e1900 */
[----:B--2---:R-:W-:Y:S01]  /*15d0*/  I2FP.F32.S32 R0, R0 ;  /* 0x0000000000007245 */ /* 0x004fe20000201400 */
[----:B------:R-:W-:Y:S06]  /*15e0*/  BRA `(.L_x_10012) ;  /* 0x0000000800fc7947 */ /* 0x000fec0003800000 */
.L_x_10013:
[----:B------:R-:W2:Y:S02]  /*15f0*/  LDG.E.U16 R0, desc[UR36][R2.64] ;  /* 0x0000002402007981 */ /* 0x000ea4000c1e1500 */
[----:B--2---:R-:W0:Y:S01]  /*1600*/  I2F.S16 R0, R0 ;  /* 0x0000000000007306 */ /* 0x004e220000101400 */
[----:B------:R-:W-:Y:S05]  /*1610*/  BRA `(.L_x_10012) ;  /* 0x0000000800f07947 */ /* 0x000fea0003800000 */
.L_x_10008:
        /* <DEDUP_REMOVED lines=8> */
.L_x_10016:
[----:B------:R-:W2:Y:S02]  /*16a0*/  LDG.E.U16 R0, desc[UR36][R2.64] ;  /* 0x0000002402007981 */ /* 0x000ea4000c1e1500 */
[----:B--2---:R-:W-:Y:S01]  /*16b0*/  HADD2.F32 R0, -RZ, R0.H0_H0 ;  /* 0x20000000ff007230 */ /* 0x004fe20000004100 */
[----:B------:R-:W-:Y:S06]  /*16c0*/  BRA `(.L_x_10012) ;  /* 0x0000000800c47947 */ /* 0x000fec0003800000 */
.L_x_10015:
        /* <DEDUP_REMOVED lines=8> */
.L_x_10018:
[----:B------:R-:W2:Y:S02]  /*1750*/  LDG.E.U16 R0, desc[UR36][R2.64] ;  /* 0x0000002402007981 */ /* 0x000ea4000c1e1500 */
[----:B--2---:R-:W-:Y:S01]  /*1760*/  HADD2.F32 R0, -RZ, R0.H0_H0 ;  /* 0x20000000ff007230 */ /* 0x004fe20000004100 */
[----:B------:R-:W-:Y:S06]  /*1770*/  BRA `(.L_x_10012) ;  /* 0x0000000800987947 */ /* 0x000fec0003800000 */
.L_x_10017:
[----:B------:R-:W2:Y:S01]  /*1780*/  LDG.E.64 R2, desc[UR36][R2.64] ;  /* 0x0000002402027981 */ /* 0x000ea2000c1e1b00 */
[----:B------:R-:W-:Y:S01]  /*1790*/  UMOV UR4, 0xf0000000 ;  /* 0xf000000000047882 */ /* 0x000fe20000000000 */
[----:B------:R-:W-:Y:S01]  /*17a0*/  UMOV UR5, 0x380fffff ;  /* 0x380fffff00057882 */ /* 0x000fe20000000000 */
[----:B--2---:R-:W0:Y:S01]  /*17b0*/  F2F.F32.F64 R0, R2 ;  /* 0x0000000200007310 */ /* 0x004e220000301000 */
[----:B------:R-:W-:-:S14]  /*17c0*/  DSETP.GEU.AND P0, PT, |R2|, UR4, PT ;  /* 0x0000000402007e2a */ /* 0x000fdc000bf0e200 */
[----:B0-----:R-:W-:Y:S01]  /*17d0*/  @!P0 FMUL R0, R0, 1.175494350822287508e-38 ;  /* 0x0080000000008820 */ /* 0x001fe20000400000 */
[----:B------:R-:W-:Y:S06]  /*17e0*/  BRA `(.L_x_10012) ;  /* 0x00000008007c7947 */ /* 0x000fec0003800000 */
.L_x_10007:
        /* <DEDUP_REMOVED lines=12> */
.L_x_10021:
[----:B------:R-:W2:Y:S01]  /*18b0*/  LDG.E.64 R2, desc[UR36][R2.64] ;  /* 0x0000002402027981 */ /* 0x000ea2000c1e1b00 */
[----:B------:R-:W-:Y:S01]  /*18c0*/  UMOV UR4, 0xf0000000 ;  /* 0xf000000000047882 */ /* 0x000fe20000000000 */
[----:B------:R-:W-:Y:S01]  /*18d0*/  UMOV UR5, 0x380fffff ;  /* 0x380fffff00057882 */ /* 0x000fe20000000000 */
[----:B--2---:R-:W0:Y:S01]  /*18e0*/  F2F.F32.F64 R0, R2 ;  /* 0x0000000200007310 */ /* 0x004e220000301000 */
[----:B------:R-:W-:-:S14]  /*18f0*/  DSETP.GEU.AND P0, PT, |R2|, UR4, PT ;  /* 0x0000000402007e2a */ /* 0x000fdc000bf0e200 */
[----:B0-----:R-:W-:Y:S01]  /*1900*/  @!P0 FMUL R0, R0, 1.175494350822287508e-38 ;  /* 0x0080000000008820 */ /* 0x001fe20000400000 */
[----:B------:R-:W-:Y:S06]  /*1910*/  BRA `(.L_x_10012) ;  /* 0x0000000800307947 */ /* 0x000fec0003800000 */
.L_x_10020:
        /* <DEDUP_REMOVED lines=26> */
.L_x_10023:
        /* <DEDUP_REMOVED lines=13> */
.L_x_10022:
[----:B------:R-:W2:Y:S02]  /*1b90*/  LDG.E.U16 R0, desc[UR36][R2.64] ;  /* 0x0000002402007981 */ /* 0x000ea4000c1e1500 */
[----:B--2---:R-:W-:Y:S01]  /*1ba0*/  IMAD.U32 R0, R0, 0x10000, RZ ;  /* 0x0001000000007824 */ /* 0x004fe200078e00ff */
[----:B------:R-:W-:Y:S06]  /*1bb0*/  BRA `(.L_x_10012) ;  /* 0x0000000400887947 */ /* 0x000fec0003800000 */
.L_x_10019:
        /* <DEDUP_REMOVED lines=11> */
.L_x_10026:
        /* <DEDUP_REMOVED lines=20> */
.L_x_10028:
[----:B------:R-:W-:Y:S05]  /*1db0*/  BSYNC B0 ;  /* 0x0000000000007941 */ /* 0x000fea0003800000 */
.L_x_10027:
[----:B------:R-:W-:Y:S01]  /*1dc0*/  LEA R3, R0, 0x3b800000, 0x17 ;  /* 0x3b80000000037811 */ /* 0x000fe200078eb8ff */
[----:B------:R-:W-:-:S05]  /*1dd0*/  IMAD.SHL.U32 R0, R2, 0x100000, RZ ;  /* 0x0010000002007824 */ /* 0x000fca00078e00ff */
[----:B------:R-:W-:Y:S01]  /*1de0*/  LOP3.LUT R0, R3, R0, R4, 0xfe, !PT ;  /* 0x0000000003007212 */ /* 0x000fe200078efe04 */
[----:B------:R-:W-:Y:S06]  /*1df0*/  BRA `(.L_x_10012) ;  /* 0x0000000000f87947 */ /* 0x000fec0003800000 */
.L_x_10025:
        /* <DEDUP_REMOVED lines=20> */
.L_x_10030:
[----:B------:R-:W-:Y:S05]  /*1f40*/  BSYNC B0 ;  /* 0x0000000000007941 */ /* 0x000fea0003800000 */
.L_x_10029:
[----:B------:R-:W-:Y:S01]  /*1f50*/  LEA R3, R0, 0x37800000, 0x17 ;  /* 0x3780000000037811 */ /* 0x000fe200078eb8ff */
[----:B------:R-:W-:-:S05]  /*1f60*/  IMAD.SHL.U32 R0, R2, 0x200000, RZ ;  /* 0x0020000002007824 */ /* 0x000fca00078e00ff */
[----:B------:R-:W-:Y:S01]  /*1f70*/  LOP3.LUT R0, R3, R0, R4, 0xfe, !PT ;  /* 0x0000000003007212 */ /* 0x000fe200078efe04 */
[----:B------:R-:W-:Y:S06]  /*1f80*/  BRA `(.L_x_10012) ;  /* 0x0000000000947947 */ /* 0x000fec0003800000 */
.L_x_10024:
        /* <DEDUP_REMOVED lines=14> */
.L_x_10011:
        /* <DEDUP_REMOVED lines=16> */
.L_x_10033:
[----:B------:R-:W-:Y:S01]  /*2170*/  IMAD.MOV.U32 R0, RZ, RZ, RZ ;  /* 0x000000ffff007224 */ /* 0x000fe200078e00ff */
[----:B------:R-:W-:Y:S06]  /*2180*/  BRA `(.L_x_10012) ;  /* 0x0000000000147947 */ /* 0x000fec0003800000 */
.L_x_10032:
[----:B------:R-:W2:Y:S02]  /*2190*/  LDG.E.64 R2, desc[UR36][R2.64] ;  /* 0x0000002402027981 */ /* 0x000ea4000c1e1b00 */
[----:B--2---:R0:W1:Y:S01]  /*21a0*/  I2F.U64 R0, R2 ;  /* 0x0000000200007312 */ /* 0x0040620000301000 */
[----:B------:R-:W-:Y:S05]  /*21b0*/  BRA `(.L_x_10012) ;  /* 0x0000000000087947 */ /* 0x000fea0003800000 */
.L_x_10031:
[----:B------:R-:W2:Y:S02]  /*21c0*/  LDG.E R0, desc[UR36][R2.64] ;  /* 0x0000002402007981 */ /* 0x000ea4000c1e1900 */
[----:B--2---:R-:W-:-:S07]  /*21d0*/  I2FP.F32.U32 R0, R0 ;  /* 0x0000000000007245 */ /* 0x004fce0000201000 */
.L_x_10012:
[----:B------:R-:W-:Y:S05]  /*21e0*/  BSYNC B6 ;  /* 0x0000000000067941 */ /* 0x000fea0003800000 */
.L_x_10006:
[----:B------:R-:W0:Y:S01]  /*21f0*/  LDC.U8 R4, c[0x0][0x430] ;  /* 0x00010c00ff047b82 */ /* 0x000e220000000000 */
[----:B------:R-:W-:Y:S02]  /*2200*/  ULDC UR4, c[0x0][0x420] ;  /* 0x0001080000047ab9 */ /* 0x000fe40000000800 */
[----:B012345:R-:W-:Y:S01]  /*2210*/  FMUL.FTZ R3, R0, UR4 ;  /* 0x0000000400037c20 */ /* 0x03ffe20008410000 */
        /* <DEDUP_REMOVED lines=16> */
.L_x_10037:
[----:B------:R-:W0:Y:S02]  /*2320*/  F2I.S64.TRUNC R2, R3 ;  /* 0x0000000300027311 */ /* 0x000e24000020d900 */
[----:B0-----:R0:W-:Y:S01]  /*2330*/  STG.E.U8 desc[UR36][R16.64], R2 ;  /* 0x0000000210007986 */ /* 0x0011e2000c101124 */
[----:B------:R-:W-:Y:S05]  /*2340*/  BRA `(.L_x_10039) ;  /* 0x0000000c00407947 */ /* 0x000fea0003800000 */
.L_x_10036:
        /* <DEDUP_REMOVED lines=9> */
.L_x_10041:
[----:B------:R-:W0:Y:S02]  /*23e0*/  F2I.TRUNC.NTZ R3, R3 ;  /* 0x0000000300037305 */ /* 0x000e24000020f100 */
[----:B0-----:R0:W-:Y:S01]  /*23f0*/  STG.E desc[UR36][R16.64], R3 ;  /* 0x0000000310007986 */ /* 0x0011e2000c101924 */
[----:B------:R-:W-:Y:S05]  /*2400*/  BRA `(.L_x_10039) ;  /* 0x0000000c00107947 */ /* 0x000fea0003800000 */
.L_x_10040:
[----:B------:R-:W0:Y:S02]  /*2410*/  F2I.TRUNC.NTZ R3, R3 ;  /* 0x0000000300037305 */ /* 0x000e24000020f100 */
[----:B0-----:R0:W-:Y:S01]  /*2420*/  STG.E.U16 desc[UR36][R16.64], R3 ;  /* 0x0000000310007986 */ /* 0x0011e2000c101524 */
[----:B------:R-:W-:Y:S05]  /*2430*/  BRA `(.L_x_10039) ;  /* 0x0000000c00047947 */ /* 0x000fea0003800000 */
.L_x_10035:
        /* <DEDUP_REMOVED lines=8> */
.L_x_10043:
[----:B------:R-:W-:-:S05]  /*24c0*/  F2FP.F16.F32.PACK_AB R2, RZ, R2 ;  /* 0x00000002ff02723e */ /* 0x000fca00000000ff */
[----:B------:R0:W-:Y:S01]  /*24d0*/  STG.E.U16 desc[UR36][R16.64], R2 ;  /* 0x0000000210007986 */ /* 0x0001e2000c101524 */
[----:B------:R-:W-:Y:S05]  /*24e0*/  BRA `(.L_x_10039) ;  /* 0x0000000800d87947 */ /* 0x000fea0003800000 */
.L_x_10042:
        /* <DEDUP_REMOVED lines=9> */
.L_x_10045:
[----:B------:R-:W-:-:S04]  /*2580*/  F2FP.F16.F32.PACK_AB R3, RZ, R2 ;  /* 0x00000002ff03723e */ /* 0x000fc800000000ff */
[----:B------:R-:W-:-:S05]  /*2590*/  PRMT R3, R3, 0x5410, RZ ;  /* 0x0000541003037816 */ /* 0x000fca00000000ff */
[----:B------:R0:W-:Y:S01]  /*25a0*/  STG.E desc[UR36][R16.64], R3 ;  /* 0x0000000310007986 */ /* 0x0001e2000c101924 */
[----:B------:R-:W-:Y:S05]  /*25b0*/  BRA `(.L_x_10039) ;  /* 0x0000000800a47947 */ /* 0x000fea0003800000 */
.L_x_10044:
[----:B------:R-:W-:-:S06]  /*25c0*/  FMUL.FTZ R2, R2, 1 ;  /* 0x3f80000002027820 */ /* 0x000fcc0000410000 */
[----:B------:R-:W0:Y:S02]  /*25d0*/  F2F.F64.F32 R2, R2 ;  /* 0x0000000200027310 */ /* 0x000e240000201800 */
[----:B0-----:R0:W-:Y:S01]  /*25e0*/  STG.E.64 desc[UR36][R16.64], R2 ;  /* 0x0000000210007986 */ /* 0x0011e2000c101b24 */
[----:B------:R-:W-:Y:S05]  /*25f0*/  BRA `(.L_x_10039) ;  /* 0x0000000800947947 */ /* 0x000fea0003800000 */
.L_x_10034:
        /* <DEDUP_REMOVED lines=12> */
.L_x_10048:
[----:B------:R-:W-:Y:S01]  /*26c0*/  FMUL.FTZ R4, R2, 1 ;  /* 0x3f80000002047820 */ /* 0x000fe20000410000 */
[----:B------:R-:W-:-:S05]  /*26d0*/  CS2R R6, SRZ ;  /* 0x0000000000067805 */ /* 0x000fca000001ff00 */
[----:B------:R-:W0:Y:S02]  /*26e0*/  F2F.F64.F32 R4, R4 ;  /* 0x0000000400047310 */ /* 0x000e240000201800 */
[----:B0-----:R0:W-:Y:S01]  /*26f0*/  STG.E.128 desc[UR36][R16.64], R4 ;  /* 0x0000000410007986 */ /* 0x0011e2000c101d24 */
[----:B------:R-:W-:Y:S05]  /*2700*/  BRA `(.L_x_10039) ;  /* 0x0000000800507947 */ /* 0x000fea0003800000 */
.L_x_10047:
        /* <DEDUP_REMOVED lines=20> */
.L_x_10052:
[----:B------:R-:W-:Y:S05]  /*2850*/  BSYNC B0 ;  /* 0x0000000000007941 */ /* 0x000fea0003800000 */
.L_x_10051:
[----:B------:R-:W-:-:S05]  /*2860*/  LOP3.LUT R5, R0, R5, RZ, 0xfc, !PT ;  /* 0x0000000500057212 */ /* 0x000fca00078efcff */
[----:B------:R0:W-:Y:S01]  /*2870*/  STG.E.U8 desc[UR36][R16.64], R5 ;  /* 0x0000000510007986 */ /* 0x0001e2000c101124 */
[----:B------:R-:W-:Y:S05]  /*2880*/  BRA `(.L_x_10039) ;  /* 0x0000000400f07947 */ /* 0x000fea0003800000 */
.L_x_10050:
        /* <DEDUP_REMOVED lines=12> */
.L_x_10054:
[----:B------:R-:W-:Y:S01]  /*2950*/  IMAD.MOV.U32 R0, RZ, RZ, 0x7f ;  /* 0x0000007fff007424 */ /* 0x000fe200078e00ff */
[----:B------:R-:W-:-:S04]  /*2960*/  ISETP.GT.U32.AND P0, PT, R4, 0x7f800000, PT ;  /* 0x7f8000000400780c */ /* 0x000fc80003f04070 */
[----:B------:R-:W-:-:S09]  /*2970*/  SEL R0, R0, 0x7c, P0 ;  /* 0x0000007c00007807 */ /* 0x000fd20000000000 */
.L_x_10055:
[----:B------:R-:W-:Y:S05]  /*2980*/  BSYNC B0 ;  /* 0x0000000000007941 */ /* 0x000fea0003800000 */
.L_x_10053:
[----:B------:R-:W-:-:S04]  /*2990*/  LOP3.LUT R2, R2, 0x80000000, RZ, 0xc0, !PT ;  /* 0x8000000002027812 */ /* 0x000fc800078ec0ff */
[----:B------:R-:W-:-:S04]  /*29a0*/  SHF.R.U32.HI R3, RZ, 0x18, R2 ;  /* 0x00000018ff037819 */ /* 0x000fc80000011602 */
[----:B------:R-:W-:-:S05]  /*29b0*/  LOP3.LUT R3, R0, R3, RZ, 0xfc, !PT ;  /* 0x0000000300037212 */ /* 0x000fca00078efcff */
[----:B------:R0:W-:Y:S01]  /*29c0*/  STG.E.U8 desc[UR36][R16.64], R3 ;  /* 0x0000000310007986 */ /* 0x0001e2000c101124 */
[----:B------:R-:W-:Y:S05]  /*29d0*/  BRA `(.L_x_10039) ;  /* 0x00000004009c7947 */ /* 0x000fea0003800000 */
.L_x_10049:
[----:B------:R-:W-:-:S05]  /*29e0*/  F2FP.BF16.F32.PACK_AB R2, RZ, R2 ;  /* 0x00000002ff02723e */ /* 0x000fca00000010ff */
[----:B------:R0:W-:Y:S01]  /*29f0*/  STG.E.U16 desc[UR36][R16.64], R2 ;  /* 0x0000000210007986 */ /* 0x0001e2000c101524 */
[----:B------:R-:W-:Y:S05]  /*2a00*/  BRA `(.L_x_10039) ;  /* 0x0000000400907947 */ /* 0x000fea0003800000 */
.L_x_10046:
        /* <DEDUP_REMOVED lines=11> */
.L_x_10058:
        /* <DEDUP_REMOVED lines=16> */
.L_x_10061:
[----:B------:R-:W-:-:S04]  /*2bc0*/  LOP3.LUT R2, R2, 0x80000000, RZ, 0xc0, !PT ;  /* 0x8000000002027812 */ /* 0x000fc800078ec0ff */
[----:B------:R-:W-:-:S04]  /*2bd0*/  SHF.R.U32.HI R3, RZ, 0x18, R2 ;  /* 0x00000018ff037819 */ /* 0x000fc80000011602 */
[----:B------:R-:W-:-:S04]  /*2be0*/  LOP3.LUT R0, R0, R3, RZ, 0xfc, !PT ;  /* 0x0000000300007212 */ /* 0x000fc800078efcff */
[----:B------:R-:W-:-:S07]  /*2bf0*/  PRMT R8, R0, 0x7610, R8 ;  /* 0x0000761000087816 */ /* 0x000fce0000000008 */
.L_x_10060:
[----:B------:R-:W-:Y:S05]  /*2c00*/  BSYNC B0 ;  /* 0x0000000000007941 */ /* 0x000fea0003800000 */
.L_x_10059:
[----:B------:R0:W-:Y:S01]  /*2c10*/  STG.E.U8 desc[UR36][R16.64], R8 ;  /* 0x0000000810007986 */ /* 0x0001e2000c101124 */
[----:B------:R-:W-:Y:S05]  /*2c20*/  BRA `(.L_x_10039) ;  /* 0x0000000400087947 */ /* 0x000fea0003800000 */
.L_x_10057:
        /* <DEDUP_REMOVED lines=16> */
.L_x_10064:
[----:B------:R-:W-:-:S04]  /*2d30*/  LOP3.LUT R2, R2, 0x80000000, RZ, 0xc0, !PT ;  /* 0x8000000002027812 */ /* 0x000fc800078ec0ff */
[----:B------:R-:W-:-:S04]  /*2d40*/  SHF.R.U32.HI R3, RZ, 0x18, R2 ;  /* 0x00000018ff037819 */ /* 0x000fc80000011602 */
[----:B------:R-:W-:-:S04]  /*2d50*/  LOP3.LUT R0, R0, R3, RZ, 0xfc, !PT ;  /* 0x0000000300007212 */ /* 0x000fc800078efcff */
[----:B------:R-:W-:-:S07]  /*2d60*/  PRMT R8, R0, 0x7610, R8 ;  /* 0x0000761000087816 */ /* 0x000fce0000000008 */
.L_x_10063:
[----:B------:R-:W-:Y:S05]  /*2d70*/  BSYNC B0 ;  /* 0x0000000000007941 */ /* 0x000fea0003800000 */
.L_x_10062:
[----:B------:R3:W-:Y:S01]  /*2d80*/  STG.E.U8 desc[UR36][R16.64], R8 ;  /* 0x0000000810007986 */ /* 0x0007e2000c101124 */
[----:B------:R-:W-:Y:S05]  /*2d90*/  BRA `(.L_x_10039) ;  /* 0x0000000000ac7947 */ /* 0x000fea0003800000 */
.L_x_10056:
        /* <DEDUP_REMOVED lines=21> */
.L_x_10038:
        /* <DEDUP_REMOVED lines=16> */
.L_x_10067:
[----:B------:R-:W-:Y:S05]  /*2ff0*/  BRA `(.L_x_10039) ;  /* 0x0000000000147947 */ /* 0x000fea0003800000 */
.L_x_10066:
[----:B------:R-:W0:Y:S02]  /*3000*/  F2I.U64.TRUNC R2, R3 ;  /* 0x0000000300027311 */ /* 0x000e24000020d800 */
[----:B0-----:R2:W-:Y:S01]  /*3010*/  STG.E.64 desc[UR36][R16.64], R2 ;  /* 0x0000000210007986 */ /* 0x0015e2000c101b24 */
[----:B------:R-:W-:Y:S05]  /*3020*/  BRA `(.L_x_10039) ;  /* 0x0000000000087947 */ /* 0x000fea0003800000 */
.L_x_10065:
[----:B------:R-:W0:Y:S02]  /*3030*/  F2I.U32.TRUNC.NTZ R3, R3 ;  /* 0x0000000300037305 */ /* 0x000e24000020f000 */
[----:B0-----:R0:W-:Y:S02]  /*3040*/  STG.E desc[UR36][R16.64], R3 ;  /* 0x0000000310007986 */ /* 0x0011e4000c101924 */
.L_x_10039:
[----:B------:R-:W-:-:S04]  /*3050*/  IMAD R18, R23, 0x200, R18 ;  /* 0x0000020017127824 */ /* 0x000fc800078e0212 */
[----:B------:R-:W-:-:S07]  /*3060*/  VIADD R19, R18, 0x80 ;  /* 0x0000008012137836 */ /* 0x000fce0000000000 */
.L_x_10004:
[----:B------:R-:W-:Y:S05]  /*3070*/  BSYNC B7 ;  /* 0x0000000000077941 */ /* 0x000fea0003800000 */
.L_x_10003:
        /* <DEDUP_REMOVED lines=307> */
.L_x_10070:
        /* <DEDUP_REMOVED lines=22> */
.L_x_10075:
[----:B------:R-:W2:Y:S02]  /*4510*/  LDG.E.U8 R0, desc[UR36][R2.64] ;  /* 0x0000002402007981 */ /* 0x000ea4000c1e1100 */
[----:B--2---:R-:W-:Y:S01]  /*4520*/  I2FP.F32.U32 R0, R0 ;  /* 0x0000000000007245 */ /* 0x004fe20000201000 */
[----:B------:R-:W-:Y:S06]  /*4530*/  BRA `(.L_x_10077) ;  /* 0x0000000c002c7947 */ /* 0x000fec0003800000 */
.L_x_10074:
        /* <DEDUP_REMOVED lines=9> */
.L_x_10079:
[----:B------:R-:W2:Y:S02]  /*45d0*/  LDG.E R0, desc[UR36][R2.64] ;  /* 0x0000002402007981 */ /* 0x000ea4000c1e1900 */
[----:B--2---:R-:W-:Y:S01]  /*45e0*/  I2FP.F32.S32 R0, R0 ;  /* 0x0000000000007245 */ /* 0x004fe20000201400 */
[----:B------:R-:W-:Y:S06]  /*45f0*/  BRA `(.L_x_10077) ;  /* 0x0000000800fc7947 */ /* 0x000fec0003800000 */
.L_x_10078:
[----:B------:R-:W2:Y:S02]  /*4600*/  LDG.E.U16 R0, desc[UR36][R2.64] ;  /* 0x0000002402007981 */ /* 0x000ea4000c1e1500 */
[----:B--2---:R-:W1:Y:S01]  /*4610*/  I2F.S16 R0, R0 ;  /* 0x0000000000007306 */ /* 0x004e620000101400 */
[----:B------:R-:W-:Y:S05]  /*4620*/  BRA `(.L_x_10077) ;  /* 0x0000000800f07947 */ /* 0x000fea0003800000 */
.L_x_10073:
        /* <DEDUP_REMOVED lines=8> */
.L_x_10081:
[----:B------:R-:W2:Y:S02]  /*46b0*/  LDG.E.U16 R0, desc[UR36][R2.64] ;  /* 0x0000002402007981 */ /* 0x000ea4000c1e1500 */
[----:B--2---:R-:W-:Y:S01]  /*46c0*/  HADD2.F32 R0, -RZ, R0.H0_H0 ;  /* 0x20000000ff007230 */ /* 0x004fe20000004100 */
[----:B------:R-:W-:Y:S06]  /*46d0*/  BRA `(.L_x_10077) ;  /* 0x0000000800c47947 */ /* 0x000fec0003800000 */
.L_x_10080:
        /* <DEDUP_REMOVED lines=8> */
.L_x_10083:
[----:B------:R-:W2:Y:S02]  /*4760*/  LDG.E.U16 R0, desc[UR36][R2.64] ;  /* 0x0000002402007981 */ /* 0x000ea4000c1e1500 */
[----:B--2---:R-:W-:Y:S01]  /*4770*/  HADD2.F32 R0, -RZ, R0.H0_H0 ;  /* 0x20000000ff007230 */ /* 0x004fe20000004100 */
[----:B------:R-:W-:Y:S06]  /*4780*/  BRA `(.L_x_10077) ;  /* 0x0000000800987947 */ /* 0x000fec0003800000 */
.L_x_10082:
[----:B------:R-:W2:Y:S01]  /*4790*/  LDG.E.64 R2, desc[UR36][R2.64] ;  /* 0x0000002402027981 */ /* 0x000ea2000c1e1b00 */
[----:B------:R-:W-:Y:S01]  /*47a0*/  UMOV UR4, 0xf0000000 ;  /* 0xf000000000047882 */ /* 0x000fe20000000000 */
[----:B------:R-:W-:Y:S01]  /*47b0*/  UMOV UR5, 0x380fffff ;  /* 0x380fffff00057882 */ /* 0x000fe20000000000 */
[----:B--2---:R-:W0:Y:S01]  /*47c0*/  F2F.F32.F64 R0, R2 ;  /* 0x0000000200007310 */ /* 0x004e220000301000 */
[----:B------:R-:W-:-:S14]  /*47d0*/  DSETP.GEU.AND P0, PT, |R2|, UR4, PT ;  /* 0x0000000402007e2a */ /* 0x000fdc000bf0e200 */
[----:B0-----:R-:W-:Y:S01]  /*47e0*/  @!P0 FMUL R0, R0, 1.175494350822287508e-38 ;  /* 0x0080000000008820 */ /* 0x001fe20000400000 */
[----:B------:R-:W-:Y:S06]  /*47f0*/  BRA `(.L_x_10077) ;  /* 0x00000008007c7947 */ /* 0x000fec0003800000 */
.L_x_10072:
        /* <DEDUP_REMOVED lines=12> */
.L_x_10086:
[----:B------:R-:W2:Y:S01]  /*48c0*/  LDG.E.64 R2, desc[UR36][R2.64] ;  /* 0x0000002402027981 */ /* 0x000ea2000c1e1b00 */
[----:B------:R-:W-:Y:S01]  /*48d0*/  UMOV UR4, 0xf0000000 ;  /* 0xf000000000047882 */ /* 0x000fe20000000000 */
[----:B------:R-:W-:Y:S01]  /*48e0*/  UMOV UR5, 0x380fffff ;  /* 0x380fffff00057882 */ /* 0x000fe20000000000 */
[----:B--2---:R-:W0:Y:S01]  /*48f0*/  F2F.F32.F64 R0, R2 ;  /* 0x0000000200007310 */ /* 0x004e220000301000 */
[----:B------:R-:W-:-:S14]  /*4900*/  DSETP.GEU.AND P0, PT, |R2|, UR4, PT ;  /* 0x0000000402007e2a */ /* 0x000fdc000bf0e200 */
[----:B0-----:R-:W-:Y:S01]  /*4910*/  @!P0 FMUL R0, R0, 1.175494350822287508e-38 ;  /* 0x0080000000008820 */ /* 0x001fe20000400000 */
[----:B------:R-:W-:Y:S06]  /*4920*/  BRA `(.L_x_10077) ;  /* 0x0000000800307947 */ /* 0x000fec0003800000 */
.L_x_10085:
        /* <DEDUP_REMOVED lines=26> */
.L_x_10088:
        /* <DEDUP_REMOVED lines=13> */
.L_x_10087:
[----:B------:R-:W2:Y:S02]  /*4ba0*/  LDG.E.U16 R0, desc[UR36][R2.64] ;  /* 0x0000002402007981 */ /* 0x000ea4000c1e1500 */
[----:B--2---:R-:W-:Y:S01]  /*4bb0*/  IMAD.U32 R0, R0, 0x10000, RZ ;  /* 0x0001000000007824 */ /* 0x004fe200078e00ff */
[----:B------:R-:W-:Y:S06]  /*4bc0*/  BRA `(.L_x_10077) ;  /* 0x0000000400887947 */ /* 0x000fec0003800000 */
.L_x_10084:
        /* <DEDUP_REMOVED lines=11> */
.L_x_10091:
        /* <DEDUP_REMOVED lines=20> */
.L_x_10093:
[----:B------:R-:W-:Y:S05]  /*4dc0*/  BSYNC B0 ;  /* 0x0000000000007941 */ /* 0x000fea0003800000 */
.L_x_10092:
[----:B------:R-:W-:Y:S01]  /*4dd0*/  LEA R3, R0, 0x3b800000, 0x17 ;  /* 0x3b80000000037811 */ /* 0x000fe200078eb8ff */
[----:B------:R-:W-:-:S05]  /*4de0*/  IMAD.SHL.U32 R0, R2, 0x100000, RZ ;  /* 0x0010000002007824 */ /* 0x000fca00078e00ff */
[----:B------:R-:W-:Y:S01]  /*4df0*/  LOP3.LUT R0, R3, R0, R4, 0xfe, !PT ;  /* 0x0000000003007212 */ /* 0x000fe200078efe04 */
[----:B------:R-:W-:Y:S06]  /*4e00*/  BRA `(.L_x_10077) ;  /* 0x0000000000f87947 */ /* 0x000fec0003800000 */
.L_x_10090:
        /* <DEDUP_REMOVED lines=20> */
.L_x_10095:
[----:B------:R-:W-:Y:S05]  /*4f50*/  BSYNC B0 ;  /* 0x0000000000007941 */ /* 0x000fea0003800000 */
.L_x_10094:
[----:B------:R-:W-:Y:S01]  /*4f60*/  LEA R3, R0, 0x37800000, 0x17 ;  /* 0x3780000000037811 */ /* 0x000fe200078eb8ff */
[----:B------:R-:W-:-:S05]  /*4f70*/  IMAD.SHL.U32 R0, R2, 0x200000, RZ ;  /* 0x0020000002007824 */ /* 0x000fca00078e00ff */
[----:B------:R-:W-:Y:S01]  /*4f80*/  LOP3.LUT R0, R3, R0, R4, 0xfe, !PT ;  /* 0x0000000003007212 */ /* 0x000fe200078efe04 */
[----:B------:R-:W-:Y:S06]  /*4f90*/  BRA `(.L_x_10077) ;  /* 0x0000000000947947 */ /* 0x000fec0003800000 */
.L_x_10089:
        /* <DEDUP_REMOVED lines=14> */
.L_x_10076:
        /* <DEDUP_REMOVED lines=16> */
.L_x_10098:
[----:B------:R-:W-:Y:S01]  /*5180*/  IMAD.MOV.U32 R0, RZ, RZ, RZ ;  /* 0x000000ffff007224 */ /* 0x000fe200078e00ff */
[----:B------:R-:W-:Y:S06]  /*5190*/  BRA `(.L_x_10077) ;  /* 0x0000000000147947 */ /* 0x000fec0003800000 */
.L_x_10097:
[----:B------:R-:W2:Y:S02]  /*51a0*/  LDG.E.64 R2, desc[UR36][R2.64] ;  /* 0x0000002402027981 */ /* 0x000ea4000c1e1b00 */
[----:B--2---:R0:W1:Y:S01]  /*51b0*/  I2F.U64 R0, R2 ;  /* 0x0000000200007312 */ /* 0x0040620000301000 */
[----:B------:R-:W-:Y:S05]  /*51c0*/  BRA `(.L_x_10077) ;  /* 0x0000000000087947 */ /* 0x000fea0003800000 */
.L_x_10096:
[----:B------:R-:W2:Y:S02]  /*51d0*/  LDG.E R0, desc[UR36][R2.64] ;  /* 0x0000002402007981 */ /* 0x000ea4000c1e1900 */
[----:B--2---:R-:W-:-:S07]  /*51e0*/  I2FP.F32.U32 R0, R0 ;  /* 0x0000000000007245 */ /* 0x004fce0000201000 */
.L_x_10077:
[----:B------:R-:W-:Y:S05]  /*51f0*/  BSYNC B6 ;  /* 0x0000000000067941 */ /* 0x000fea0003800000 */
.L_x_10071:
        /* <DEDUP_REMOVED lines=19> */
.L_x_10102:
[----:B------:R-:W0:Y:S02]  /*5330*/  F2I.S64.TRUNC R2, R3 ;  /* 0x0000000300027311 */ /* 0x000e24000020d900 */
[----:B0-----:R4:W-:Y:S01]  /*5340*/  STG.E.U8 desc[UR36][R16.64], R2 ;  /* 0x0000000210007986 */ /* 0x0019e2000c101124 */
[----:B------:R-:W-:Y:S05]  /*5350*/  BRA `(.L_x_10104) ;  /* 0x0000000c00407947 */ /* 0x000fea0003800000 */
.L_x_10101:
        /* <DEDUP_REMOVED lines=9> */
.L_x_10106:
[----:B------:R-:W0:Y:S02]  /*53f0*/  F2I.TRUNC.NTZ R3, R3 ;  /* 0x0000000300037305 */ /* 0x000e24000020f100 */
[----:B0-----:R2:W-:Y:S01]  /*5400*/  STG.E desc[UR36][R16.64], R3 ;  /* 0x0000000310007986 */ /* 0x0015e2000c101924 */
[----:B------:R-:W-:Y:S05]  /*5410*/  BRA `(.L_x_10104) ;  /* 0x0000000c00107947 */ /* 0x000fea0003800000 */
.L_x_10105:
[----:B------:R-:W0:Y:S02]  /*5420*/  F2I.TRUNC.NTZ R3, R3 ;  /* 0x0000000300037305 */ /* 0x000e24000020f100 */
[----:B0-----:R0:W-:Y:S01]  /*5430*/  STG.E.U16 desc[UR36][R16.64], R3 ;  /* 0x0000000310007986 */ /* 0x0011e2000c101524 */
[----:B------:R-:W-:Y:S05]  /*5440*/  BRA `(.L_x_10104) ;  /* 0x0000000c00047947 */ /* 0x000fea0003800000 */
.L_x_10100:
        /* <DEDUP_REMOVED lines=8> */
.L_x_10108:
[----:B------:R-:W-:-:S05]  /*54d0*/  F2FP.F16.F32.PACK_AB R2, RZ, R2 ;  /* 0x00000002ff02723e */ /* 0x000fca00000000ff */
[----:B------:R0:W-:Y:S01]  /*54e0*/  STG.E.U16 desc[UR36][R16.64], R2 ;  /* 0x0000000210007986 */ /* 0x0001e2000c101524 */
[----:B------:R-:W-:Y:S05]  /*54f0*/  BRA `(.L_x_10104) ;  /* 0x0000000800d87947 */ /* 0x000fea0003800000 */
.L_x_10107:
        /* <DEDUP_REMOVED lines=9> */
.L_x_10110:
[----:B------:R-:W-:-:S04]  /*5590*/  F2FP.F16.F32.PACK_AB R3, RZ, R2 ;  /* 0x00000002ff03723e */ /* 0x000fc800000000ff */
[----:B------:R-:W-:-:S05]  /*55a0*/  PRMT R3, R3, 0x5410, RZ ;  /* 0x0000541003037816 */ /* 0x000fca00000000ff */
[----:B------:R0:W-:Y:S01]  /*55b0*/  STG.E desc[UR36][R16.64], R3 ;  /* 0x0000000310007986 */ /* 0x0001e2000c101924 */
[----:B------:R-:W-:Y:S05]  /*55c0*/  BRA `(.L_x_10104) ;  /* 0x0000000800a47947 */ /* 0x000fea0003800000 */
.L_x_10109:
[----:B------:R-:W-:-:S06]  /*55d0*/  FMUL.FTZ R2, R2, 1 ;  /* 0x3f80000002027820 */ /* 0x000fcc0000410000 */
[----:B------:R-:W0:Y:S02]  /*55e0*/  F2F.F64.F32 R2, R2 ;  /* 0x0000000200027310 */ /* 0x000e240000201800 */
[----:B0-----:R0:W-:Y:S01]  /*55f0*/  STG.E.64 desc[UR36][R16.64], R2 ;  /* 0x0000000210007986 */ /* 0x0011e2000c101b24 */
[----:B------:R-:W-:Y:S05]  /*5600*/  BRA `(.L_x_10104) ;  /* 0x0000000800947947 */ /* 0x000fea0003800000 */
.L_x_10099:
        /* <DEDUP_REMOVED lines=12> */
.L_x_10113:
[----:B------:R-:W-:Y:S01]  /*56d0*/  FMUL.FTZ R4, R2, 1 ;  /* 0x3f80000002047820 */ /* 0x000fe20000410000 */
[----:B------:R-:W-:-:S05]  /*56e0*/  CS2R R6, SRZ ;  /* 0x0000000000067805 */ /* 0x000fca000001ff00 */
[----:B------:R-:W0:Y:S02]  /*56f0*/  F2F.F64.F32 R4, R4 ;  /* 0x0000000400047310 */ /* 0x000e240000201800 */
[----:B0-----:R0:W-:Y:S01]  /*5700*/  STG.E.128 desc[UR36][R16.64], R4 ;  /* 0x0000000410007986 */ /* 0x0011e2000c101d24 */
[----:B------:R-:W-:Y:S05]  /*5710*/  BRA `(.L_x_10104) ;  /* 0x0000000800507947 */ /* 0x000fea0003800000 */
.L_x_10112:
        /* <DEDUP_REMOVED lines=20> */
.L_x_10117:
[----:B------:R-:W-:Y:S05]  /*5860*/  BSYNC B0 ;  /* 0x0000000000007941 */ /* 0x000fea0003800000 */
.L_x_10116:
[----:B------:R-:W-:-:S05]  /*5870*/  LOP3.LUT R5, R0, R5, RZ, 0xfc, !PT ;  /* 0x0000000500057212 */ /* 0x000fca00078efcff */
[----:B------:R0:W-:Y:S01]  /*5880*/  STG.E.U8 desc[UR36][R16.64], R5 ;  /* 0x0000000510007986 */ /* 0x0001e2000c101124 */
[----:B------:R-:W-:Y:S05]  /*5890*/  BRA `(.L_x_10104) ;  /* 0x0000000400f07947 */ /* 0x000fea0003800000 */
.L_x_10115:
        /* <DEDUP_REMOVED lines=12> */
.L_x_10119:
[----:B------:R-:W-:Y:S01]  /*5960*/  IMAD.MOV.U32 R0, RZ, RZ, 0x7f ;  /* 0x0000007fff007424 */ /* 0x000fe200078e00ff */
[----:B------:R-:W-:-:S04]  /*5970*/  ISETP.GT.U32.AND P0, PT, R4, 0x7f800000, PT ;  /* 0x7f8000000400780c */ /* 0x000fc80003f04070 */
[----:B------:R-:W-:-:S09]  /*5980*/  SEL R0, R0, 0x7c, P0 ;  /* 0x0000007c00007807 */ /* 0x000fd20000000000 */
.L_x_10120:
[----:B------:R-:W-:Y:S05]  /*5990*/  BSYNC B0 ;  /* 0x0000000000007941 */ /* 0x000fea0003800000 */
.L_x_10118:
[----:B------:R-:W-:-:S04]  /*59a0*/  LOP3.LUT R2, R2, 0x80000000, RZ, 0xc0, !PT ;  /* 0x8000000002027812 */ /* 0x000fc800078ec0ff */
[----:B------:R-:W-:-:S04]  /*59b0*/  SHF.R.U32.HI R3, RZ, 0x18, R2 ;  /* 0x00000018ff037819 */ /* 0x000fc80000011602 */
[----:B------:R-:W-:-:S05]  /*59c0*/  LOP3.LUT R3, R0, R3, RZ, 0xfc, !PT ;  /* 0x0000000300037212 */ /* 0x000fca00078efcff */
[----:B------:R0:W-:Y:S01]  /*59d0*/  STG.E.U8 desc[UR36][R16.64], R3 ;  /* 0x0000000310007986 */ /* 0x0001e2000c101124 */
[----:B------:R-:W-:Y:S05]  /*59e0*/  BRA `(.L_x_10104) ;  /* 0x00000004009c7947 */ /* 0x000fea0003800000 */
.L_x_10114:
[----:B------:R-:W-:-:S05]  /*59f0*/  F2FP.BF16.F32.PACK_AB R2, RZ, R2 ;  /* 0x00000002ff02723e */ /* 0x000fca00000010ff */
[----:B------:R0:W-:Y:S01]  /*5a00*/  STG.E.U16 desc[UR36][R16.64], R2 ;  /* 0x0000000210007986 */ /* 0x0001e2000c101524 */
[----:B------:R-:W-:Y:S05]  /*5a10*/  BRA `(.L_x_10104) ;  /* 0x0000000400907947 */ /* 0x000fea0003800000 */
.L_x_10111:
        /* <DEDUP_REMOVED lines=11> */
.L_x_10123:
        /* <DEDUP_REMOVED lines=16> */
.L_x_10126:
[----:B------:R-:W-:-:S04]  /*5bd0*/  LOP3.LUT R2, R2, 0x80000000, RZ, 0xc0, !PT ;  /* 0x8000000002027812 */ /* 0x000fc800078ec0ff */
[----:B------:R-:W-:-:S04]  /*5be0*/  SHF.R.U32.HI R3, RZ, 0x18, R2 ;  /* 0x00000018ff037819 */ /* 0x000fc80000011602 */
[----:B------:R-:W-:-:S04]  /*5bf0*/  LOP3.LUT R0, R0, R3, RZ, 0xfc, !PT ;  /* 0x0000000300007212 */ /* 0x000fc800078efcff */
[----:B------:R-:W-:-:S07]  /*5c00*/  PRMT R8, R0, 0x7610, R8 ;  /* 0x0000761000087816 */ /* 0x000fce0000000008 */
.L_x_10125:
[----:B------:R-:W-:Y:S05]  /*5c10*/  BSYNC B0 ;  /* 0x0000000000007941 */ /* 0x000fea0003800000 */
.L_x_10124:
[----:B------:R0:W-:Y:S01]  /*5c20*/  STG.E.U8 desc[UR36][R16.64], R8 ;  /* 0x0000000810007986 */ /* 0x0001e2000c101124 */
[----:B------:R-:W-:Y:S05]  /*5c30*/  BRA `(.L_x_10104) ;  /* 0x0000000400087947 */ /* 0x000fea0003800000 */
.L_x_10122:
        /* <DEDUP_REMOVED lines=16> */
.L_x_10129:
[----:B------:R-:W-:-:S04]  /*5d40*/  LOP3.LUT R2, R2, 0x80000000, RZ, 0xc0, !PT ;  /* 0x8000000002027812 */ /* 0x000fc800078ec0ff */
[----:B------:R-:W-:-:S04]  /*5d50*/  SHF.R.U32.HI R3, RZ, 0x18, R2 ;  /* 0x00000018ff037819 */ /* 0x000fc80000011602 */
[----:B------:R-:W-:-:S04]  /*5d60*/  LOP3.LUT R0, R0, R3, RZ, 0xfc, !PT ;  /* 0x0000000300007212 */ /* 0x000fc800078efcff */
[----:B------:R-:W-:-:S07]  /*5d70*/  PRMT R8, R0, 0x7610, R8 ;  /* 0x0000761000087816 */ /* 0x000fce0000000008 */
.L_x_10128:
[----:B------:R-:W-:Y:S05]  /*5d80*/  BSYNC B0 ;  /* 0x0000000000007941 */ /* 0x000fea0003800000 */
.L_x_10127:
[----:B------:R0:W-:Y:S01]  /*5d90*/  STG.E.U8 desc[UR36][R16.64], R8 ;  /* 0x0000000810007986 */ /* 0x0001e2000c101124 */
[----:B------:R-:W-:Y:S05]  /*5da0*/  BRA `(.L_x_10104) ;  /* 0x0000000000ac7947 */ /* 0x000fea0003800000 */
.L_x_10121:
        /* <DEDUP_REMOVED lines=21> */
.L_x_10103:
        /* <DEDUP_REMOVED lines=16> */
.L_x_10132:
[----:B------:R-:W-:Y:S05]  /*6000*/  BRA `(.L_x_10104) ;  /* 0x0000000000147947 */ /* 0x000fea0003800000 */
.L_x_10131:
[----:B------:R-:W0:Y:S02]  /*6010*/  F2I.U64.TRUNC R2, R3 ;  /* 0x0000000300027311 */ /* 0x000e24000020d800 */
[----:B0-----:R0:W-:Y:S01]  /*6020*/  STG.E.64 desc[UR36][R16.64], R2 ;  /* 0x0000000210007986 */ /* 0x0011e2000c101b24 */
[----:B------:R-:W-:Y:S05]  /*6030*/  BRA `(.L_x_10104) ;  /* 0x0000000000087947 */ /* 0x000fea0003800000 */
.L_x_10130:
[----:B------:R-:W0:Y:S02]  /*6040*/  F2I.U32.TRUNC.NTZ R3, R3 ;  /* 0x0000000300037305 */ /* 0x000e24000020f000 */
[----:B0-----:R0:W-:Y:S02]  /*6050*/  STG.E desc[UR36][R16.64], R3 ;  /* 0x0000000310007986 */ /* 0x0011e4000c101924 */
.L_x_10104:
[----:B------:R-:W-:-:S07]  /*6060*/  VIADD R19, R19, 0x80 ;  /* 0x0000008013137836 */ /* 0x000fce0000000000 */
.L_x_10069:
[----:B------:R-:W-:Y:S05]  /*6070*/  BSYNC B7 ;  /* 0x0000000000077941 */ /* 0x000fea0003800000 */
.L_x_10068:
        /* <DEDUP_REMOVED lines=307> */
.L_x_10135:
        /* <DEDUP_REMOVED lines=22> */
.L_x_10140:
[----:B------:R-:W2:Y:S02]  /*7510*/  LDG.E.U8 R0, desc[UR36][R2.64] ;  /* 0x0000002402007981 */ /* 0x000ea4000c1e1100 */
[----:B--2---:R-:W-:Y:S01]  /*7520*/  I2FP.F32.U32 R0, R0 ;  /* 0x0000000000007245 */ /* 0x004fe20000201000 */
[----:B------:R-:W-:Y:S06]  /*7530*/  BRA `(.L_x_10142) ;  /* 0x0000000c002c7947 */ /* 0x000fec0003800000 */
.L_x_10139:
        /* <DEDUP_REMOVED lines=9> */
.L_x_10144:
[----:B------:R-:W2:Y:S02]  /*75d0*/  LDG.E R0, desc[UR36][R2.64] ;  /* 0x0000002402007981 */ /* 0x000ea4000c1e1900 */
[----:B--2---:R-:W-:Y:S01]  /*75e0*/  I2FP.F32.S32 R0, R0 ;  /* 0x0000000000007245 */ /* 0x004fe20000201400 */
[----:B------:R-:W-:Y:S06]  /*75f0*/  BRA `(.L_x_10142) ;  /* 0x0000000800fc7947 */ /* 0x000fec0003800000 */
.L_x_10143:
[----:B------:R-:W2:Y:S02]  /*7600*/  LDG.E.U16 R0, desc[UR36][R2.64] ;  /* 0x0000002402007981 */ /* 0x000ea4000c1e1500 */
[----:B--2---:R-:W0:Y:S01]  /*7610*/  I2F.S16 R0, R0 ;  /* 0x0000000000007306 */ /* 0x004e220000101400 */
[----:B------:R-:W-:Y:S05]  /*7620*/  BRA `(.L_x_10142) ;  /* 0x0000000800f07947 */ /* 0x000fea0003800000 */
.L_x_10138:
        /* <DEDUP_REMOVED lines=8> */
.L_x_10146:
[----:B------:R-:W2:Y:S02]  /*76b0*/  LDG.E.U16 R0, desc[UR36][R2.64] ;  /* 0x0000002402007981 */ /* 0x000ea4000c1e1500 */
[----:B--2---:R-:W-:Y:S01]  /*76c0*/  HADD2.F32 R0, -RZ, R0.H0_H0 ;  /* 0x20000000ff007230 */ /* 0x004fe20000004100 */
[----:B------:R-:W-:Y:S06]  /*76d0*/  BRA `(.L_x_10142) ;  /* 0x0000000800c47947 */ /* 0x000fec0003800000 */
.L_x_10145:
        /* <DEDUP_REMOVED lines=8> */
.L_x_10148:
[----:B------:R-:W2:Y:S02]  /*7760*/  LDG.E.U16 R0, desc[UR36][R2.64] ;  /* 0x0000002402007981 */ /* 0x000ea4000c1e1500 */
[----:B--2---:R-:W-:Y:S01]  /*7770*/  HADD2.F32 R0, -RZ, R0.H0_H0 ;  /* 0x20000000ff007230 */ /* 0x004fe20000004100 */
[----:B------:R-:W-:Y:S06]  /*7780*/  BRA `(.L_x_10142) ;  /* 0x0000000800987947 */ /* 0x000fec0003800000 */
.L_x_10147:
[----:B------:R-:W2:Y:S01]  /*7790*/  LDG.E.64 R2, desc[UR36][R2.64] ;  /* 0x0000002402027981 */ /* 0x000ea2000c1e1b00 */
[----:B------:R-:W-:Y:S01]  /*77a0*/  UMOV UR4, 0xf0000000 ;  /* 0xf000000000047882 */ /* 0x000fe20000000000 */
[----:B------:R-:W-:Y:S01]  /*77b0*/  UMOV UR5, 0x380fffff ;  /* 0x380fffff00057882 */ /* 0x000fe20000000000 */
[----:B--2---:R-:W0:Y:S01]  /*77c0*/  F2F.F32.F64 R0, R2 ;  /* 0x0000000200007310 */ /* 0x004e220000301000 */
[----:B------:R-:W-:-:S14]  /*77d0*/  DSETP.GEU.AND P0, PT, |R2|, UR4, PT ;  /* 0x0000000402007e2a */ /* 0x000fdc000bf0e200 */
[----:B0-----:R-:W-:Y:S01]  /*77e0*/  @!P0 FMUL R0, R0, 1.175494350822287508e-38 ;  /* 0x0080000000008820 */ /* 0x001fe20000400000 */
[----:B------:R-:W-:Y:S06]  /*77f0*/  BRA `(.L_x_10142) ;  /* 0x00000008007c7947 */ /* 0x000fec0003800000 */
.L_x_10137:
        /* <DEDUP_REMOVED lines=12> */
.L_x_10151:
[----:B------:R-:W2:Y:S01]  /*78c0*/  LDG.E.64 R2, desc[UR36][R2.64] ;  /* 0x0000002402027981 */ /* 0x000ea2000c1e1b00 */
[----:B------:R-:W-:Y:S01]  /*78d0*/  UMOV UR4, 0xf0000000 ;  /* 0xf000000000047882 */ /* 0x000fe20000000000 */
[----:B------:R-:W-:Y:S01]  /*78e0*/  UMOV UR5, 0x380fffff ;  /* 0x380fffff00057882 */ /* 0x000fe20000000000 */
[----:B--2---:R-:W0:Y:S01]  /*78f0*/  F2F.F32.F64 R0, R2 ;  /* 0x0000000200007310 */ /* 0x004e220000301000 */
[----:B------:R-:W-:-:S14]  /*7900*/  DSETP.GEU.AND P0, PT, |R2|, UR4, PT ;  /* 0x0000000402007e2a */ /* 0x000fdc000bf0e200 */
[----:B0-----:R-:W-:Y:S01]  /*7910*/  @!P0 FMUL R0, R0, 1.175494350822287508e-38 ;  /* 0x0080000000008820 */ /* 0x001fe20000400000 */
[----:B------:R-:W-:Y:S06]  /*7920*/  BRA `(.L_x_10142) ;  /* 0x0000000800307947 */ /* 0x000fec0003800000 */
.L_x_10150:
        /* <DEDUP_REMOVED lines=26> */
.L_x_10153:
        /* <DEDUP_REMOVED lines=13> */
.L_x_10152:
[----:B------:R-:W2:Y:S02]  /*7ba0*/  LDG.E.U16 R0, desc[UR36][R2.64] ;  /* 0x0000002402007981 */ /* 0x000ea4000c1e1500 */
[----:B--2---:R-:W-:Y:S01]  /*7bb0*/  IMAD.U32 R0, R0, 0x10000, RZ ;  /* 0x0001000000007824 */ /* 0x004fe200078e00ff */
[----:B------:R-:W-:Y:S06]  /*7bc0*/  BRA `(.L_x_10142) ;  /* 0x0000000400887947 */ /* 0x000fec0003800000 */
.L_x_10149:
        /* <DEDUP_REMOVED lines=11> */
.L_x_10156:
        /* <DEDUP_REMOVED lines=20> */
.L_x_10158:
[----:B------:R-:W-:Y:S05]  /*7dc0*/  BSYNC B0 ;  /* 0x0000000000007941 */ /* 0x000fea0003800000 */
.L_x_10157:
[----:B------:R-:W-:Y:S01]  /*7dd0*/  LEA R3, R0, 0x3b800000, 0x17 ;  /* 0x3b80000000037811 */ /* 0x000fe200078eb8ff */
[----:B------:R-:W-:-:S05]  /*7de0*/  IMAD.SHL.U32 R0, R2, 0x100000, RZ ;  /* 0x0010000002007824 */ /* 0x000fca00078e00ff */
[----:B------:R-:W-:Y:S01]  /*7df0*/  LOP3.LUT R0, R3, R0, R4, 0xfe, !PT ;  /* 0x0000000003007212 */ /* 0x000fe200078efe04 */
[----:B------:R-:W-:Y:S06]  /*7e00*/  BRA `(.L_x_10142) ;  /* 0x0000000000f87947 */ /* 0x000fec0003800000 */
.L_x_10155:
        /* <DEDUP_REMOVED lines=20> */
.L_x_10160:
[----:B------:R-:W-:Y:S05]  /*7f50*/  BSYNC B0 ;  /* 0x0000000000007941 */ /* 0x000fea0003800000 */
.L_x_10159:
[----:B------:R-:W-:Y:S01]  /*7f60*/  LEA R3, R0, 0x37800000, 0x17 ;  /* 0x3780000000037811 */ /* 0x000fe200078eb8ff */
[----:B------:R-:W-:-:S05]  /*7f70*/  IMAD.SHL.U32 R0, R2, 0x200000, RZ ;  /* 0x0020000002007824 */ /* 0x000fca00078e00ff */
[----:B------:R-:W-:Y:S01]  /*7f80*/  LOP3.LUT R0, R3, R0, R4, 0xfe, !PT ;  /* 0x0000000003007212 */ /* 0x000fe200078efe04 */
[----:B------:R-:W-:Y:S06]  /*7f90*/  BRA `(.L_x_10142) ;  /* 0x0000000000947947 */ /* 0x000fec0003800000 */
.L_x_10154:
        /* <DEDUP_REMOVED lines=14> */
.L_x_10141:
        /* <DEDUP_REMOVED lines=16> */
.L_x_10163:
[----:B------:R-:W-:Y:S01]  /*8180*/  IMAD.MOV.U32 R0, RZ, RZ, RZ ;  /* 0x000000ffff007224 */ /* 0x000fe200078e00ff */
[----:B------:R-:W-:Y:S06]  /*8190*/  BRA `(.L_x_10142) ;  /* 0x0000000000147947 */ /* 0x000fec0003800000 */
.L_x_10162:
[----:B------:R-:W2:Y:S02]  /*81a0*/  LDG.E.64 R2, desc[UR36][R2.64] ;  /* 0x0000002402027981 */ /* 0x000ea4000c1e1b00 */
[----:B--2---:R0:W1:Y:S01]  /*81b0*/  I2F.U64 R0, R2 ;  /* 0x0000000200007312 */ /* 0x0040620000301000 */
[----:B------:R-:W-:Y:S05]  /*81c0*/  BRA `(.L_x_10142) ;  /* 0x0000000000087947 */ /* 0x000fea0003800000 */
.L_x_10161:
[----:B------:R-:W2:Y:S02]  /*81d0*/  LDG.E R0, desc[UR36][R2.64] ;  /* 0x0000002402007981 */ /* 0x000ea4000c1e1900 */
[----:B--2---:R-:W-:-:S07]  /*81e0*/  I2FP.F32.U32 R0, R0 ;  /* 0x0000000000007245 */ /* 0x004fce0000201000 */
.L_x_10142:
[----:B------:R-:W-:Y:S05]  /*81f0*/  BSYNC B6 ;  /* 0x0000000000067941 */ /* 0x000fea0003800000 */
.L_x_10136:
        /* <DEDUP_REMOVED lines=19> */
.L_x_10167:
[----:B------:R-:W0:Y:S02]  /*8330*/  F2I.S64.TRUNC R2, R3 ;  /* 0x0000000300027311 */ /* 0x000e24000020d900 */
[----:B0-----:R0:W-:Y:S01]  /*8340*/  STG.E.U8 desc[UR36][R16.64], R2 ;  /* 0x0000000210007986 */ /* 0x0011e2000c101124 */
[----:B------:R-:W-:Y:S05]  /*8350*/  BRA `(.L_x_10169) ;  /* 0x0000000c00407947 */ /* 0x000fea0003800000 */
.L_x_10166:
        /* <DEDUP_REMOVED lines=9> */
.L_x_10171:
[----:B------:R-:W0:Y:S02]  /*83f0*/  F2I.TRUNC.NTZ R3, R3 ;  /* 0x0000000300037305 */ /* 0x000e24000020f100 */
[----:B0-----:R0:W-:Y:S01]  /*8400*/  STG.E desc[UR36][R16.64], R3 ;  /* 0x0000000310007986 */ /* 0x0011e2000c101924 */
[----:B------:R-:W-:Y:S05]  /*8410*/  BRA `(.L_x_10169) ;  /* 0x0000000c00107947 */ /* 0x000fea0003800000 */
.L_x_10170:
[----:B------:R-:W0:Y:S02]  /*8420*/  F2I.TRUNC.NTZ R3, R3 ;  /* 0x0000000300037305 */ /* 0x000e24000020f100 */
[----:B0-----:R0:W-:Y:S01]  /*8430*/  STG.E.U16 desc[UR36][R16.64], R3 ;  /* 0x0000000310007986 */ /* 0x0011e2000c101524 */
[----:B------:R-:W-:Y:S05]  /*8440*/  BRA `(.L_x_10169) ;  /* 0x0000000c00047947 */ /* 0x000fea0003800000 */
.L_x_10165:
        /* <DEDUP_REMOVED lines=8> */
.L_x_10173:
[----:B------:R-:W-:-:S05]  /*84d0*/  F2FP.F16.F32.PACK_AB R2, RZ, R2 ;  /* 0x00000002ff02723e */ /* 0x000fca00000000ff */
[----:B------:R0:W-:Y:S01]  /*84e0*/  STG.E.U16 desc[UR36][R16.64], R2 ;  /* 0x0000000210007986 */ /* 0x0001e2000c101524 */
[----:B------:R-:W-:Y:S05]  /*84f0*/  BRA `(.L_x_10169) ;  /* 0x0000000800d87947 */ /* 0x000fea0003800000 */
.L_x_10172:
        /* <DEDUP_REMOVED lines=9> */
.L_x_10175:
[----:B------:R-:W-:-:S04]  /*8590*/  F2FP.F16.F32.PACK_AB R3, RZ, R2 ;  /* 0x00000002ff03723e */ /* 0x000fc800000000ff */
[----:B------:R-:W-:-:S05]  /*85a0*/  PRMT R3, R3, 0x5410, RZ ;  /* 0x0000541003037816 */ /* 0x000fca00000000ff */
[----:B------:R0:W-:Y:S01]  /*85b0*/  STG.E desc[UR36][R16.64], R3 ;  /* 0x0000000310007986 */ /* 0x0001e2000c101924 */
[----:B------:R-:W-:Y:S05]  /*85c0*/  BRA `(.L_x_10169) ;  /* 0x0000000800a47947 */ /* 0x000fea0003800000 */
.L_x_10174:
[----:B------:R-:W-:-:S06]  /*85d0*/  FMUL.FTZ R2, R2, 1 ;  /* 0x3f80000002027820 */ /* 0x000fcc0000410000 */
[----:B------:R-:W0:Y:S02]  /*85e0*/  F2F.F64.F32 R2, R2 ;  /* 0x0000000200027310 */ /* 0x000e240000201800 */
[----:B0-----:R0:W-:Y:S01]  /*85f0*/  STG.E.64 desc[UR36][R16.64], R2 ;  /* 0x0000000210007986 */ /* 0x0011e2000c101b24 */
[----:B------:R-:W-:Y:S05]  /*8600*/  BRA `(.L_x_10169) ;  /* 0x0000000800947947 */ /* 0x000fea0003800000 */
.L_x_10164:
        /* <DEDUP_REMOVED lines=12> */
.L_x_10178:
[----:B------:R-:W-:Y:S01]  /*86d0*/  FMUL.FTZ R4, R2, 1 ;  /* 0x3f80000002047820 */ /* 0x000fe20000410000 */
[----:B------:R-:W-:-:S05]  /*86e0*/  CS2R R6, SRZ ;  /* 0x0000000000067805 */ /* 0x000fca000001ff00 */
[----:B------:R-:W0:Y:S02]  /*86f0*/  F2F.F64.F32 R4, R4 ;  /* 0x0000000400047310 */ /* 0x000e240000201800 */
[----:B0-----:R0:W-:Y:S01]  /*8700*/  STG.E.128 desc[UR36][R16.64], R4 ;  /* 0x0000000410007986 */ /* 0x0011e2000c101d24 */
[----:B------:R-:W-:Y:S05]  /*8710*/  BRA `(.L_x_10169) ;  /* 0x0000000800507947 */ /* 0x000fea0003800000 */
.L_x_10177:
        /* <DEDUP_REMOVED lines=20> */
.L_x_10182:
[----:B------:R-:W-:Y:S05]  /*8860*/  BSYNC B0 ;  /* 0x0000000000007941 */ /* 0x000fea0003800000 */
.L_x_10181:
[----:B------:R-:W-:-:S05]  /*8870*/  LOP3.LUT R5, R0, R5, RZ, 0xfc, !PT ;  /* 0x0000000500057212 */ /* 0x000fca00078efcff */
[----:B------:R0:W-:Y:S01]  /*8880*/  STG.E.U8 desc[UR36][R16.64], R5 ;  /* 0x0000000510007986 */ /* 0x0001e2000c101124 */
[----:B------:R-:W-:Y:S05]  /*8890*/  BRA `(.L_x_10169) ;  /* 0x0000000400f07947 */ /* 0x000fea0003800000 */
.L_x_10180:
        /* <DEDUP_REMOVED lines=12> */
.L_x_10184:
[----:B------:R-:W-:Y:S01]  /*8960*/  IMAD.MOV.U32 R0, RZ, RZ, 0x7f ;  /* 0x0000007fff007424 */ /* 0x000fe200078e00ff */
[----:B------:R-:W-:-:S04]  /*8970*/  ISETP.GT.U32.AND P0, PT, R4, 0x7f800000, PT ;  /* 0x7f8000000400780c */ /* 0x000fc80003f04070 */
[----:B------:R-:W-:-:S09]  /*8980*/  SEL R0, R0, 0x7c, P0 ;  /* 0x0000007c00007807 */ /* 0x000fd20000000000 */
.L_x_10185:
[----:B------:R-:W-:Y:S05]  /*8990*/  BSYNC B0 ;  /* 0x0000000000007941 */ /* 0x000fea0003800000 */
.L_x_10183:
[----:B------:R-:W-:-:S04]  /*89a0*/  LOP3.LUT R2, R2, 0x80000000, RZ, 0xc0, !PT ;  /* 0x8000000002027812 */ /* 0x000fc800078ec0ff */
[----:B------:R-:W-:-:S04]  /*89b0*/  SHF.R.U32.HI R3, RZ, 0x18, R2 ;  /* 0x00000018ff037819 */ /* 0x000fc80000011602 */
[----:B------:R-:W-:-:S05]  /*89c0*/  LOP3.LUT R3, R0, R3, RZ, 0xfc, !PT ;  /* 0x0000000300037212 */ /* 0x000fca00078efcff */
[----:B------:R0:W-:Y:S01]  /*89d0*/  STG.E.U8 desc[UR36][R16.64], R3 ;  /* 0x0000000310007986 */ /* 0x0001e2000c101124 */
[----:B------:R-:W-:Y:S05]  /*89e0*/  BRA `(.L_x_10169) ;  /* 0x00000004009c7947 */ /* 0x000fea0003800000 */
.L_x_10179:
[----:B------:R-:W-:-:S05]  /*89f0*/  F2FP.BF16.F32.PACK_AB R2, RZ, R2 ;  /* 0x00000002ff02723e */ /* 0x000fca00000010ff */
[----:B------:R0:W-:Y:S01]  /*8a00*/  STG.E.U16 desc[UR36][R16.64], R2 ;  /* 0x0000000210007986 */ /* 0x0001e2000c101524 */
[----:B------:R-:W-:Y:S05]  /*8a10*/  BRA `(.L_x_10169) ;  /* 0x0000000400907947 */ /* 0x000fea0003800000 */
.L_x_10176:
        /* <DEDUP_REMOVED lines=11> */
.L_x_10188:
        /* <DEDUP_REMOVED lines=16> */
.L_x_10191:
[----:B------:R-:W-:-:S04]  /*8bd0*/  LOP3.LUT R2, R2, 0x80000000, RZ, 0xc0, !PT ;  /* 0x8000000002027812 */ /* 0x000fc800078ec0ff */
[----:B------:R-:W-:-:S04]  /*8be0*/  SHF.R.U32.HI R3, RZ, 0x18, R2 ;  /* 0x00000018ff037819 */ /* 0x000fc80000011602 */
[----:B------:R-:W-:-:S04]  /*8bf0*/  LOP3.LUT R0, R0, R3, RZ, 0xfc, !PT ;  /* 0x0000000300007212 */ /* 0x000fc800078efcff */
[----:B------:R-:W-:-:S07]  /*8c00*/  PRMT R8, R0, 0x7610, R8 ;  /* 0x0000761000087816 */ /* 0x000fce0000000008 */
.L_x_10190:
[----:B------:R-:W-:Y:S05]  /*8c10*/  BSYNC B0 ;  /* 0x0000000000007941 */ /* 0x000fea0003800000 */
.L_x_10189:
[----:B------:R3:W-:Y:S01]  /*8c20*/  STG.E.U8 desc[UR36][R16.64], R8 ;  /* 0x0000000810007986 */ /* 0x0007e2000c101124 */
[----:B------:R-:W-:Y:S05]  /*8c30*/  BRA `(.L_x_10169) ;  /* 0x0000000400087947 */ /* 0x000fea0003800000 */
.L_x_10187:
        /* <DEDUP_REMOVED lines=16> */
.L_x_10194:
[----:B------:R-:W-:-:S04]  /*8d40*/  LOP3.LUT R2, R2, 0x80000000, RZ, 0xc0, !PT ;  /* 0x8000000002027812 */ /* 0x000fc800078ec0ff */
[----:B------:R-:W-:-:S04]  /*8d50*/  SHF.R.U32.HI R3, RZ, 0x18, R2 ;  /* 0x00000018ff037819 */ /* 0x000fc80000011602 */
[----:B------:R-:W-:-:S04]  /*8d60*/  LOP3.LUT R0, R0, R3, RZ, 0xfc, !PT ;  /* 0x0000000300007212 */ /* 0x000fc800078efcff */
[----:B------:R-:W-:-:S07]  /*8d70*/  PRMT R8, R0, 0x7610, R8 ;  /* 0x0000761000087816 */ /* 0x000fce0000000008 */
.L_x_10193:
[----:B------:R-:W-:Y:S05]  /*8d80*/  BSYNC B0 ;  /* 0x0000000000007941 */ /* 0x000fea0003800000 */
.L_x_10192:
[----:B------:R0:W-:Y:S01]  /*8d90*/  STG.E.U8 desc[UR36][R16.64], R8 ;  /* 0x0000000810007986 */ /* 0x0001e2000c101124 */
[----:B------:R-:W-:Y:S05]  /*8da0*/  BRA `(.L_x_10169) ;  /* 0x0000000000ac7947 */ /* 0x000fea0003800000 */
.L_x_10186:
        /* <DEDUP_REMOVED lines=21> */
.L_x_10168:
        /* <DEDUP_REMOVED lines=16> */
.L_x_10197:
[----:B------:R-:W-:Y:S05]  /*9000*/  BRA `(.L_x_10169) ;  /* 0x0000000000147947 */ /* 0x000fea0003800000 */
.L_x_10196:
[----:B------:R-:W0:Y:S02]  /*9010*/  F2I.U64.TRUNC R2, R3 ;  /* 0x0000000300027311 */ /* 0x000e24000020d800 */
[----:B0-----:R2:W-:Y:S01]  /*9020*/  STG.E.64 desc[UR36][R16.64], R2 ;  /* 0x0000000210007986 */ /* 0x0015e2000c101b24 */
[----:B------:R-:W-:Y:S05]  /*9030*/  BRA `(.L_x_10169) ;  /* 0x0000000000087947 */ /* 0x000fea0003800000 */
.L_x_10195:
[----:B------:R-:W0:Y:S02]  /*9040*/  F2I.U32.TRUNC.NTZ R3, R3 ;  /* 0x0000000300037305 */ /* 0x000e24000020f000 */
[----:B0-----:R0:W-:Y:S02]  /*9050*/  STG.E desc[UR36][R16.64], R3 ;  /* 0x0000000310007986 */ /* 0x0011e4000c101924 */
.L_x_10169:
[----:B------:R-:W-:-:S07]  /*9060*/  VIADD R19, R19, 0x80 ;  /* 0x0000008013137836 */ /* 0x000fce0000000000 */
.L_x_10134:
[----:B------:R-:W-:Y:S05]  /*9070*/  BSYNC B7 ;  /* 0x0000000000077941 */ /* 0x000fea0003800000 */
.L_x_10133:
        /* <DEDUP_REMOVED lines=306> */
.L_x_10198:
        /* <DEDUP_REMOVED lines=22> */
.L_x_10203:
[----:B------:R-:W2:Y:S02]  /*a500*/  LDG.E.U8 R0, desc[UR36][R2.64] ;  /* 0x0000002402007981 */ /* 0x000ea4000c1e1100 */
[----:B--2---:R-:W-:Y:S01]  /*a510*/  I2FP.F32.U32 R0, R0 ;  /* 0x0000000000007245 */ /* 0x004fe20000201000 */
[----:B------:R-:W-:Y:S06]  /*a520*/  BRA `(.L_x_10205) ;  /* 0x0000000c002c7947 */ /* 0x000fec0003800000 */
.L_x_10202:
        /* <DEDUP_REMOVED lines=9> */
.L_x_10207:
[----:B------:R-:W2:Y:S02]  /*a5c0*/  LDG.E R0, desc[UR36][R2.64] ;  /* 0x0000002402007981 */ /* 0x000ea4000c1e1900 */
[----:B--2---:R-:W-:Y:S01]  /*a5d0*/  I2FP.F32.S32 R0, R0 ;  /* 0x0000000000007245 */ /* 0x004fe20000201400 */
[----:B------:R-:W-:Y:S06]  /*a5e0*/  BRA `(.L_x_10205) ;  /* 0x0000000800fc7947 */ /* 0x000fec0003800000 */
.L_x_10206:
[----:B------:R-:W2:Y:S02]  /*a5f0*/  LDG.E.U16 R0, desc[UR36][R2.64] ;  /* 0x0000002402007981 */ /* 0x000ea4000c1e1500 */
[----:B--2---:R-:W0:Y:S01]  /*a600*/  I2F.S16 R0, R0 ;  /* 0x0000000000007306 */ /* 0x004e220000101400 */
[----:B------:R-:W-:Y:S05]  /*a610*/  BRA `(.L_x_10205) ;  /* 0x0000000800f07947 */ /* 0x000fea0003800000 */
.L_x_10201:
        /* <DEDUP_REMOVED lines=8> */
.L_x_10209:
[----:B------:R-:W2:Y:S02]  /*a6a0*/  LDG.E.U16 R0, desc[UR36][R2.64] ;  /* 0x0000002402007981 */ /* 0x000ea4000c1e1500 */
[----:B--2---:R-:W-:Y:S01]  /*a6b0*/  HADD2.F32 R0, -RZ, R0.H0_H0 ;  /* 0x20000000ff007230 */ /* 0x004fe20000004100 */
[----:B------:R-:W-:Y:S06]  /*a6c0*/  BRA `(.L_x_10205) ;  /* 0x0000000800c47947 */ /* 0x000fec0003800000 */
.L_x_10208:
        /* <DEDUP_REMOVED lines=8> */
.L_x_10211:
[----:B------:R-:W2:Y:S02]  /*a750*/  LDG.E.U16 R0, desc[UR36][R2.64] ;  /* 0x0000002402007981 */ /* 0x000ea4000c1e1500 */
[----:B--2---:R-:W-:Y:S01]  /*a760*/  HADD2.F32 R0, -RZ, R0.H0_H0 ;  /* 0x20000000ff007230 */ /* 0x004fe20000004100 */
[----:B------:R-:W-:Y:S06]  /*a770*/  BRA `(.L_x_10205) ;  /* 0x0000000800987947 */ /* 0x000fec0003800000 */
.L_x_10210:
[----:B------:R-:W2:Y:S01]  /*a780*/  LDG.E.64 R2, desc[UR36][R2.64] ;  /* 0x0000002402027981 */ /* 0x000ea2000c1e1b00 */
[----:B------:R-:W-:Y:S01]  /*a790*/  UMOV UR4, 0xf0000000 ;  /* 0xf000000000047882 */ /* 0x000fe20000000000 */
[----:B------:R-:W-:Y:S01]  /*a7a0*/  UMOV UR5, 0x380fffff ;  /* 0x380fffff00057882 */ /* 0x000fe20000000000 */
[----:B--2---:R-:W0:Y:S01]  /*a7b0*/  F2F.F32.F64 R0, R2 ;  /* 0x0000000200007310 */ /* 0x004e220000301000 */
[----:B------:R-:W-:-:S14]  /*a7c0*/  DSETP.GEU.AND P0, PT, |R2|, UR4, PT ;  /* 0x0000000402007e2a */ /* 0x000fdc000bf0e200 */
[----:B0-----:R-:W-:Y:S01]  /*a7d0*/  @!P0 FMUL R0, R0, 1.175494350822287508e-38 ;  /* 0x0080000000008820 */ /* 0x001fe20000400000 */
[----:B------:R-:W-:Y:S06]  /*a7e0*/  BRA `(.L_x_10205) ;  /* 0x00000008007c7947 */ /* 0x000fec0003800000 */
.L_x_10200:
        /* <DEDUP_REMOVED lines=12> */
.L_x_10214:
[----:B------:R-:W2:Y:S01]  /*a8b0*/  LDG.E.64 R2, desc[UR36][R2.64] ;  /* 0x0000002402027981 */ /* 0x000ea2000c1e1b00 */
[----:B------:R-:W-:Y:S01]  /*a8c0*/  UMOV UR4, 0xf0000000 ;  /* 0xf000000000047882 */ /* 0x000fe20000000000 */
[----:B------:R-:W-:Y:S01]  /*a8d0*/  UMOV UR5, 0x380fffff ;  /* 0x380fffff00057882 */ /* 0x000fe20000000000 */
[----:B--2---:R-:W0:Y:S01]  /*a8e0*/  F2F.F32.F64 R0, R2 ;  /* 0x0000000200007310 */ /* 0x004e220000301000 */
[----:B------:R-:W-:-:S14]  /*a8f0*/  DSETP.GEU.AND P0, PT, |R2|, UR4, PT ;  /* 0x0000000402007e2a */ /* 0x000fdc000bf0e200 */
[----:B0-----:R-:W-:Y:S01]  /*a900*/  @!P0 FMUL R0, R0, 1.175494350822287508e-38 ;  /* 0x0080000000008820 */ /* 0x001fe20000400000 */
[----:B------:R-:W-:Y:S06]  /*a910*/  BRA `(.L_x_10205) ;  /* 0x0000000800307947 */ /* 0x000fec0003800000 */
.L_x_10213:
        /* <DEDUP_REMOVED lines=26> */
.L_x_10216:
        /* <DEDUP_REMOVED lines=13> */
.L_x_10215:
[----:B------:R-:W2:Y:S02]  /*ab90*/  LDG.E.U16 R0, desc[UR36][R2.64] ;  /* 0x0000002402007981 */ /* 0x000ea4000c1e1500 */
[----:B--2---:R-:W-:Y:S01]  /*aba0*/  IMAD.U32 R0, R0, 0x10000, RZ ;  /* 0x0001000000007824 */ /* 0x004fe200078e00ff */
[----:B------:R-:W-:Y:S06]  /*abb0*/  BRA `(.L_x_10205) ;  /* 0x0000000400887947 */ /* 0x000fec0003800000 */
.L_x_10212:
        /* <DEDUP_REMOVED lines=11> */
.L_x_10219:
        /* <DEDUP_REMOVED lines=20> */
.L_x_10221:
[----:B------:R-:W-:Y:S05]  /*adb0*/  BSYNC B0 ;  /* 0x0000000000007941 */ /* 0x000fea0003800000 */
.L_x_10220:
[----:B------:R-:W-:Y:S01]  /*adc0*/  LEA R3, R0, 0x3b800000, 0x17 ;  /* 0x3b80000000037811 */ /* 0x000fe200078eb8ff */
[----:B------:R-:W-:-:S05]  /*add0*/  IMAD.SHL.U32 R0, R2, 0x100000, RZ ;  /* 0x0010000002007824 */ /* 0x000fca00078e00ff */
[----:B------:R-:W-:Y:S01]  /*ade0*/  LOP3.LUT R0, R3, R0, R4, 0xfe, !PT ;  /* 0x0000000003007212 */ /* 0x000fe200078efe04 */
[----:B------:R-:W-:Y:S06]  /*adf0*/  BRA `(.L_x_10205) ;  /* 0x0000000000f87947 */ /* 0x000fec0003800000 */
.L_x_10218:
        /* <DEDUP_REMOVED lines=20> */
.L_x_10223:
[----:B------:R-:W-:Y:S05]  /*af40*/  BSYNC B0 ;  /* 0x0000000000007941 */ /* 0x000fea0003800000 */
.L_x_10222:
[----:B------:R-:W-:Y:S01]  /*af50*/  LEA R3, R0, 0x37800000, 0x17 ;  /* 0x3780000000037811 */ /* 0x000fe200078eb8ff */
[----:B------:R-:W-:-:S05]  /*af60*/  IMAD.SHL.U32 R0, R2, 0x200000, RZ ;  /* 0x0020000002007824 */ /* 0x000fca00078e00ff */
[----:B------:R-:W-:Y:S01]  /*af70*/  LOP3.LUT R0, R3, R0, R4, 0xfe, !PT ;  /* 0x0000000003007212 */ /* 0x000fe200078efe04 */
[----:B------:R-:W-:Y:S06]  /*af80*/  BRA `(.L_x_10205) ;  /* 0x0000000000947947 */ /* 0x000fec0003800000 */
.L_x_10217:
        /* <DEDUP_REMOVED lines=14> */
.L_x_10204:
        /* <DEDUP_REMOVED lines=16> */
.L_x_10226:
[----:B------:R-:W-:Y:S01]  /*b170*/  IMAD.MOV.U32 R0, RZ, RZ, RZ ;  /* 0x000000ffff007224 */ /* 0x000fe200078e00ff */
[----:B------:R-:W-:Y:S06]  /*b180*/  BRA `(.L_x_10205) ;  /* 0x0000000000147947 */ /* 0x000fec0003800000 */
.L_x_10225:
[----:B------:R-:W2:Y:S02]  /*b190*/  LDG.E.64 R2, desc[UR36][R2.64] ;  /* 0x0000002402027981 */ /* 0x000ea4000c1e1b00 */
[----:B--2---:R0:W1:Y:S01]  /*b1a0*/  I2F.U64 R0, R2 ;  /* 0x0000000200007312 */ /* 0x0040620000301000 */
[----:B------:R-:W-:Y:S05]  /*b1b0*/  BRA `(.L_x_10205) ;  /* 0x0000000000087947 */ /* 0x000fea0003800000 */
.L_x_10224:
[----:B------:R-:W2:Y:S02]  /*b1c0*/  LDG.E R0, desc[UR36][R2.64] ;  /* 0x0000002402007981 */ /* 0x000ea4000c1e1900 */
[----:B--2---:R-:W-:-:S07]  /*b1d0*/  I2FP.F32.U32 R0, R0 ;  /* 0x0000000000007245 */ /* 0x004fce0000201000 */
.L_x_10205:
[----:B------:R-:W-:Y:S05]  /*b1e0*/  BSYNC B6 ;  /* 0x0000000000067941 */ /* 0x000fea0003800000 */
.L_x_10199:
        /* <DEDUP_REMOVED lines=19> */
.L_x_10230:
[----:B------:R-:W0:Y:S02]  /*b320*/  F2I.S64.TRUNC R2, R3 ;  /* 0x0000000300027311 */ /* 0x000e24000020d900 */
[----:B0-----:R-:W-:Y:S01]  /*b330*/  STG.E.U8 desc[UR36][R16.64], R2 ;  /* 0x0000000210007986 */ /* 0x001fe2000c101124 */
[----:B------:R-:W-:Y:S05]  /*b340*/  EXIT ;  /* 0x000000000000794d */ /* 0x000fea0003800000 */
.L_x_10229:
        /* <DEDUP_REMOVED lines=9> */
.L_x_10233:
[----:B------:R-:W0:Y:S02]  /*b3e0*/  F2I.TRUNC.NTZ R3, R3 ;  /* 0x0000000300037305 */ /* 0x000e24000020f100 */
[----:B0-----:R-:W-:Y:S01]  /*b3f0*/  STG.E desc[UR36][R16.64], R3 ;  /* 0x0000000310007986 */ /* 0x001fe2000c101924 */
[----:B------:R-:W-:Y:S05]  /*b400*/  EXIT ;  /* 0x000000000000794d */ /* 0x000fea0003800000 */
.L_x_10232:
[----:B------:R-:W0:Y:S02]  /*b410*/  F2I.TRUNC.NTZ R3, R3 ;  /* 0x0000000300037305 */ /* 0x000e24000020f100 */
[----:B0-----:R-:W-:Y:S01]  /*b420*/  STG.E.U16 desc[UR36][R16.64], R3 ;  /* 0x0000000310007986 */ /* 0x001fe2000c101524 */
[----:B------:R-:W-:Y:S05]  /*b430*/  EXIT ;  /* 0x000000000000794d */ /* 0x000fea0003800000 */
.L_x_10228:
        /* <DEDUP_REMOVED lines=8> */
.L_x_10235:
[----:B------:R-:W-:-:S05]  /*b4c0*/  F2FP.F16.F32.PACK_AB R2, RZ, R2 ;  /* 0x00000002ff02723e */ /* 0x000fca00000000ff */
[----:B------:R-:W-:Y:S01]  /*b4d0*/  STG.E.U16 desc[UR36][R16.64], R2 ;  /* 0x0000000210007986 */ /* 0x000fe2000c101524 */
[----:B------:R-:W-:Y:S05]  /*b4e0*/  EXIT ;  /* 0x000000000000794d */ /* 0x000fea0003800000 */
.L_x_10234:
        /* <DEDUP_REMOVED lines=9> */
.L_x_10237:
[----:B------:R-:W-:-:S04]  /*b580*/  F2FP.F16.F32.PACK_AB R3, RZ, R2 ;  /* 0x00000002ff03723e */ /* 0x000fc800000000ff */
[----:B------:R-:W-:-:S05]  /*b590*/  PRMT R3, R3, 0x5410, RZ ;  /* 0x0000541003037816 */ /* 0x000fca00000000ff */
[----:B------:R-:W-:Y:S01]  /*b5a0*/  STG.E desc[UR36][R16.64], R3 ;  /* 0x0000000310007986 */ /* 0x000fe2000c101924 */
[----:B------:R-:W-:Y:S05]  /*b5b0*/  EXIT ;  /* 0x000000000000794d */ /* 0x000fea0003800000 */
.L_x_10236:
[----:B------:R-:W-:-:S06]  /*b5c0*/  FMUL.FTZ R2, R2, 1 ;  /* 0x3f80000002027820 */ /* 0x000fcc0000410000 */
[----:B------:R-:W0:Y:S02]  /*b5d0*/  F2F.F64.F32 R2, R2 ;  /* 0x0000000200027310 */ /* 0x000e240000201800 */
[----:B0-----:R-:W-:Y:S01]  /*b5e0*/  STG.E.64 desc[UR36][R16.64], R2 ;  /* 0x0000000210007986 */ /* 0x001fe2000c101b24 */
[----:B------:R-:W-:Y:S05]  /*b5f0*/  EXIT ;  /* 0x000000000000794d */ /* 0x000fea0003800000 */
.L_x_10227:
        /* <DEDUP_REMOVED lines=12> */
.L_x_10240:
[----:B------:R-:W-:Y:S01]  /*b6c0*/  FMUL.FTZ R4, R2, 1 ;  /* 0x3f80000002047820 */ /* 0x000fe20000410000 */
[----:B------:R-:W-:-:S05]  /*b6d0*/  CS2R R6, SRZ ;  /* 0x0000000000067805 */ /* 0x000fca000001ff00 */
[----:B------:R-:W0:Y:S02]  /*b6e0*/  F2F.F64.F32 R4, R4 ;  /* 0x0000000400047310 */ /* 0x000e240000201800 */
[----:B0-----:R-:W-:Y:S01]  /*b6f0*/  STG.E.128 desc[UR36][R16.64], R4 ;  /* 0x0000000410007986 */ /* 0x001fe2000c101d24 */
[----:B------:R-:W-:Y:S05]  /*b700*/  EXIT ;  /* 0x000000000000794d */ /* 0x000fea0003800000 */
.L_x_10239:
        /* <DEDUP_REMOVED lines=20> */
.L_x_10244:
[----:B------:R-:W-:Y:S05]  /*b850*/  BSYNC B0 ;  /* 0x0000000000007941 */ /* 0x000fea0003800000 */
.L_x_10243:
[----:B------:R-:W-:-:S05]  /*b860*/  LOP3.LUT R5, R0, R5, RZ, 0xfc, !PT ;  /* 0x0000000500057212 */ /* 0x000fca00078efcff */
[----:B------:R-:W-:Y:S01]  /*b870*/  STG.E.U8 desc[UR36][R16.64], R5 ;  /* 0x0000000510007986 */ /* 0x000fe2000c101124 */
[----:B------:R-:W-:Y:S05]  /*b880*/  EXIT ;  /* 0x000000000000794d */ /* 0x000fea0003800000 */
.L_x_10242:
        /* <DEDUP_REMOVED lines=12> */
.L_x_10246:
[----:B------:R-:W-:Y:S01]  /*b950*/  IMAD.MOV.U32 R0, RZ, RZ, 0x7f ;  /* 0x0000007fff007424 */ /* 0x000fe200078e00ff */
[----:B------:R-:W-:-:S04]  /*b960*/  ISETP.GT.U32.AND P0, PT, R4, 0x7f800000, PT ;  /* 0x7f8000000400780c */ /* 0x000fc80003f04070 */
[----:B------:R-:W-:-:S09]  /*b970*/  SEL R0, R0, 0x7c, P0 ;  /* 0x0000007c00007807 */ /* 0x000fd20000000000 */
.L_x_10247:
[----:B------:R-:W-:Y:S05]  /*b980*/  BSYNC B0 ;  /* 0x0000000000007941 */ /* 0x000fea0003800000 */
.L_x_10245:
[----:B------:R-:W-:-:S04]  /*b990*/  LOP3.LUT R2, R2, 0x80000000, RZ, 0xc0, !PT ;  /* 0x8000000002027812 */ /* 0x000fc800078ec0ff */
[----:B------:R-:W-:-:S04]  /*b9a0*/  SHF.R.U32.HI R3, RZ, 0x18, R2 ;  /* 0x00000018ff037819 */ /* 0x000fc80000011602 */
[----:B------:R-:W-:-:S05]  /*b9b0*/  LOP3.LUT R3, R0, R3, RZ, 0xfc, !PT ;  /* 0x0000000300037212 */ /* 0x000fca00078efcff */
[----:B------:R-:W-:Y:S01]  /*b9c0*/  STG.E.U8 desc[UR36][R16.64], R3 ;  /* 0x0000000310007986 */ /* 0x000fe2000c101124 */
[----:B------:R-:W-:Y:S05]  /*b9d0*/  EXIT ;  /* 0x000000000000794d */ /* 0x000fea0003800000 */
.L_x_10241:
[----:B------:R-:W-:-:S05]  /*b9e0*/  F2FP.BF16.F32.PACK_AB R2, RZ, R2 ;  /* 0x00000002ff02723e */ /* 0x000fca00000010ff */
[----:B------:R-:W-:Y:S01]  /*b9f0*/  STG.E.U16 desc[UR36][R16.64], R2 ;  /* 0x0000000210007986 */ /* 0x000fe2000c101524 */
[----:B------:R-:W-:Y:S05]  /*ba00*/  EXIT ;  /* 0x000000000000794d */ /* 0x000fea0003800000 */
.L_x_10238:
        /* <DEDUP_REMOVED lines=11> */
.L_x_10250:
        /* <DEDUP_REMOVED lines=16> */
.L_x_10253:
[----:B------:R-:W-:-:S04]  /*bbc0*/  LOP3.LUT R2, R2, 0x80000000, RZ, 0xc0, !PT ;  /* 0x8000000002027812 */ /* 0x000fc800078ec0ff */
[----:B------:R-:W-:-:S04]  /*bbd0*/  SHF.R.U32.HI R3, RZ, 0x18, R2 ;  /* 0x00000018ff037819 */ /* 0x000fc80000011602 */
[----:B------:R-:W-:-:S04]  /*bbe0*/  LOP3.LUT R0, R0, R3, RZ, 0xfc, !PT ;  /* 0x0000000300007212 */ /* 0x000fc800078efcff */
[----:B------:R-:W-:-:S07]  /*bbf0*/  PRMT R8, R0, 0x7610, R8 ;  /* 0x0000761000087816 */ /* 0x000fce0000000008 */
.L_x_10252:
[----:B------:R-:W-:Y:S05]  /*bc00*/  BSYNC B0 ;  /* 0x0000000000007941 */ /* 0x000fea0003800000 */
.L_x_10251:
[----:B------:R-:W-:Y:S01]  /*bc10*/  STG.E.U8 desc[UR36][R16.64], R8 ;  /* 0x0000000810007986 */ /* 0x000fe2000c101124 */
[----:B------:R-:W-:Y:S05]  /*bc20*/  EXIT ;  /* 0x000000000000794d */ /* 0x000fea0003800000 */
.L_x_10249:
        /* <DEDUP_REMOVED lines=16> */
.L_x_10256:
[----:B------:R-:W-:-:S04]  /*bd30*/  LOP3.LUT R2, R2, 0x80000000, RZ, 0xc0, !PT ;  /* 0x8000000002027812 */ /* 0x000fc800078ec0ff */
[----:B------:R-:W-:-:S04]  /*bd40*/  SHF.R.U32.HI R3, RZ, 0x18, R2 ;  /* 0x00000018ff037819 */ /* 0x000fc80000011602 */
[----:B------:R-:W-:-:S04]  /*bd50*/  LOP3.LUT R0, R0, R3, RZ, 0xfc, !PT ;  /* 0x0000000300007212 */ /* 0x000fc800078efcff */
[----:B------:R-:W-:-:S07]  /*bd60*/  PRMT R8, R0, 0x7610, R8 ;  /* 0x0000761000087816 */ /* 0x000fce0000000008 */
.L_x_10255:
[----:B------:R-:W-:Y:S05]  /*bd70*/  BSYNC B0 ;  /* 0x0000000000007941 */ /* 0x000fea0003800000 */
.L_x_10254:
[----:B------:R-:W-:Y:S01]  /*bd80*/  STG.E.U8 desc[UR36][R16.64], R8 ;  /* 0x0000000810007986 */ /* 0x000fe2000c101124 */
[----:B------:R-:W-:Y:S05]  /*bd90*/  EXIT ;  /* 0x000000000000794d */ /* 0x000fea0003800000 */
.L_x_10248:
        /* <DEDUP_REMOVED lines=21> */
.L_x_10231:
        /* <DEDUP_REMOVED lines=16> */
.L_x_10259:
[----:B------:R-:W-:Y:S05]  /*bff0*/  EXIT ;  /* 0x000000000000794d */ /* 0x000fea0003800000 */
.L_x_10258:
[----:B------:R-:W0:Y:S02]  /*c000*/  F2I.U64.TRUNC R2, R3 ;  /* 0x0000000300027311 */ /* 0x000e24000020d800 */
[----:B0-----:R-:W-:Y:S01]  /*c010*/  STG.E.64 desc[UR36][R16.64], R2 ;  /* 0x0000000210007986 */ /* 0x001fe2000c101b24 */
[----:B------:R-:W-:Y:S05]  /*c020*/  EXIT ;  /* 0x000000000000794d */ /* 0x000fea0003800000 */
.L_x_10257:
[----:B------:R-:W0:Y:S02]  /*c030*/  F2I.U32.TRUNC.NTZ R3, R3 ;  /* 0x0000000300037305 */ /* 0x000e24000020f000 */
[----:B0-----:R-:W-:Y:S01]  /*c040*/  STG.E desc[UR36][R16.64], R3 ;  /* 0x0000000310007986 */ /* 0x001fe2000c101924 */
[----:B------:R-:W-:Y:S05]  /*c050*/  EXIT ;  /* 0x000000000000794d */ /* 0x000fea0003800000 */
.L_x_10260:
        /* <DEDUP_REMOVED lines=10> */
.L_x_22858:


//--------------------- .text._ZN2at6native27unrolled_elementwise_kernelIZZZNS0_15binary_internal21div_trunc_kernel_cudaERNS_18TensorIteratorBaseEENKUlvE0_clEvENKUlvE0_clEvEUlfE_St5arrayIPcLm2EELi4E23TrivialOffsetCalculatorILi1EjESC_NS0_6memory12LoadWithCastILi1EEENSD_13StoreWithCastILi1EEEEEviT_T0_T2_T3_T4_T5_ --------------------------
	.section	.text._ZN2at6native27unrolled_elementwise_kernelIZZZNS0_15binary_internal21div_trunc_kernel_cudaERNS_18TensorIteratorBaseEENKUlvE0_clEvENKUlvE0_clEvEUlfE_St5arrayIPcLm2EELi4E23TrivialOffsetCalculatorILi1EjESC_NS0_6memory12LoadWithCastILi1EEENSD_13StoreWithCastILi1EEEEEviT_T0_T2_T3_T4_T5_,"ax",@progbits
	.align	128
        .global         _ZN2at6native27unrolled_elementwise_kernelIZZZNS0_15binary_internal21div_trunc_kernel_cudaERNS_18TensorIteratorBaseEENKUlvE0_clEvENKUlvE0_clEvEUlfE_St5arrayIPcLm2EELi4E23TrivialOffsetCalculatorILi1EjESC_NS0_6memory12LoadWithCastILi1EEENSD_13StoreWithCastILi1EEEEEviT_T0_T2_T3_T4_T5_
        .type           _ZN2at6native27unrolled_elementwise_kernelIZZZNS0_15binary_internal21div_trunc_kernel_cudaERNS_18TensorIteratorBaseEENKUlvE0_clEvENKUlvE0_clEvEUlfE_St5arrayIPcLm2EELi4E23TrivialOffsetCalculatorILi1EjESC_NS0_6memory12LoadWithCastILi1EEENSD_13StoreWithCastILi1EEEEEviT_T0_T2_T3_T4_T5_,@function
        .size           _ZN2at6native27unrolled_elementwise_kernelIZZZNS0_15binary_internal21div_trunc_kernel_cudaERNS_18TensorIteratorBaseEENKUlvE0_clEvENKUlvE0_clEvEUlfE_St5arrayIPcLm2EELi4E23TrivialOffsetCalculatorILi1EjESC_NS0_6memory12LoadWithCastILi1EEENSD_13StoreWithCastILi1EEEEEviT_T0_T2_T3_T4_T5_,(.L_x_22859 - _ZN2at6native27unrolled_elementwise_kernelIZZZNS0_15binary_internal21div_trunc_kernel_cudaERNS_18TensorIteratorBaseEENKUlvE0_clEvENKUlvE0_clEvEUlfE_St5arrayIPcLm2EELi4E23TrivialOffsetCalculatorILi1EjESC_NS0_6memory12LoadWithCastILi1EEENSD_13StoreWithCastILi1EEEEEviT_T0_T2_T3_T4_T5_)
        .other          _ZN2at6native27unrolled_elementwise_kernelIZZZNS0_15binary_internal21div_trunc_kernel_cudaERNS_18TensorIteratorBaseEENKUlvE0_clEvENKUlvE0_clEvEUlfE_St5arrayIPcLm2EELi4E23TrivialOffsetCalculatorILi1EjESC_NS0_6memory12LoadWithCastILi1EEENSD_13StoreWithCastILi1EEEEEviT_T0_T2_T3_T4_T5_,@"STO_CUDA_ENTRY STV_DEFAULT"
_ZN2at6native27unrolled_elementwise_kernelIZZZNS0_15binary_internal21div_trunc_kernel_cudaERNS_18TensorIteratorBaseEENKUlvE0_clEvENKUlvE0_clEvEUlfE_St5arrayIPcLm2EELi4E23TrivialOffsetCalculatorILi1EjESC_NS0_6memory12LoadWithCastILi1EEENSD_13StoreWithCastILi1EEEEEviT_T0_T2_T3_T4_T5_:
.text._ZN2at6native27unrolled_elementwise_kernelIZZZNS0_15binary_internal21div_trunc_kernel_cudaERNS_18TensorIteratorBaseEENKUlvE0_clEvENKUlvE0_clEvEUlfE_St5arrayIPcLm2EELi4E23TrivialOffsetCalculatorILi1EjESC_NS0_6memory12LoadWithCastILi1EEENSD_13StoreWithCastILi1EEEEEviT_T0_T2_T3_T4_T5_:
        /* <DEDUP_REMOVED lines=33> */
.L_x_10267:
[----:B------:R-:W2:Y:S02]  /*0210*/  LDG.E.U8 R4, desc[UR36][R4.64] ;  /* 0x0000002404047981 */ /* 0x000ea4000c1e1100 */
[----:B--2---:R-:W-:Y:S01]  /*0220*/  I2FP.F32.U32 R17, R4 ;  /* 0x0000000400117245 */ /* 0x004fe20000201000 */
[----:B------:R-:W-:Y:S06]  /*0230*/  BRA `(.L_x_10269) ;  /* 0x0000000c00307947 */ /* 0x000fec0003800000 */
.L_x_10266:
        /* <DEDUP_REMOVED lines=9> */
.L_x_10271:
[----:B------:R-:W2:Y:S02]  /*02d0*/  LDG.E R4, desc[UR36][R4.64] ;  /* 0x0000002404047981 */ /* 0x000ea4000c1e1900 */
[----:B--2---:R-:W-:Y:S01]  /*02e0*/  I2FP.F32.S32 R17, R4 ;  /* 0x0000000400117245 */ /* 0x004fe20000201400 */
[----:B------:R-:W-:Y:S06]  /*02f0*/  BRA `(.L_x_10269) ;  /* 0x0000000c00007947 */ /* 0x000fec0003800000 */
.L_x_10270:
[----:B------:R-:W2:Y:S02]  /*0300*/  LDG.E.U16 R4, desc[UR36][R4.64] ;  /* 0x0000002404047981 */ /* 0x000ea4000c1e1500 */
[----:B--2---:R2:W3:Y:S01]  /*0310*/  I2F.S16 R17, R4 ;  /* 0x0000000400117306 */ /* 0x0044e20000101400 */
[----:B------:R-:W-:Y:S05]  /*0320*/  BRA `(.L_x_10269) ;  /* 0x0000000800f47947 */ /* 0x000fea0003800000 */
.L_x_10265:
        /* <DEDUP_REMOVED lines=8> */
.L_x_10273:
[----:B------:R-:W2:Y:S02]  /*03b0*/  LDG.E.U16 R4, desc[UR36][R4.64] ;  /* 0x0000002404047981 */ /* 0x000ea4000c1e1500 */
[----:B--2---:R-:W-:Y:S01]  /*03c0*/  HADD2.F32 R17, -RZ, R4.H0_H0 ;  /* 0x20000004ff117230 */ /* 0x004fe20000004100 */
[----:B------:R-:W-:Y:S06]  /*03d0*/  BRA `(.L_x_10269) ;  /* 0x0000000800c87947 */ /* 0x000fec0003800000 */
.L_x_10272:
        /* <DEDUP_REMOVED lines=8> */
.L_x_10275:
[----:B------:R-:W2:Y:S02]  /*0460*/  LDG.E.U16 R4, desc[UR36][R4.64] ;  /* 0x0000002404047981 */ /* 0x000ea4000c1e1500 */
[----:B--2---:R-:W-:Y:S01]  /*0470*/  HADD2.F32 R17, -RZ, R4.H0_H0 ;  /* 0x20000004ff117230 */ /* 0x004fe20000004100 */
[----:B------:R-:W-:Y:S06]  /*0480*/  BRA `(.L_x_10269) ;  /* 0x00000008009c7947 */ /* 0x000fec0003800000 */
.L_x_10274:
[----:B------:R-:W2:Y:S01]  /*0490*/  LDG.E.64 R4, desc[UR36][R4.64] ;  /* 0x0000002404047981 */ /* 0x000ea2000c1e1b00 */
[----:B------:R-:W-:Y:S01]  /*04a0*/  UMOV UR4, 0xf0000000 ;  /* 0xf000000000047882 */ /* 0x000fe20000000000 */
[----:B------:R-:W-:Y:S01]  /*04b0*/  UMOV UR5, 0x380fffff ;  /* 0x380fffff00057882 */ /* 0x000fe20000000000 */
[----:B--2---:R-:W0:Y:S01]  /*04c0*/  F2F.F32.F64 R17, R4 ;  /* 0x0000000400117310 */ /* 0x004e220000301000 */
[----:B------:R-:W-:-:S14]  /*04d0*/  DSETP.GEU.AND P0, PT, |R4|, UR4, PT ;  /* 0x0000000404007e2a */ /* 0x000fdc000bf0e200 */
[----:B0-----:R-:W-:Y:S01]  /*04e0*/  @!P0 FMUL R17, R17, 1.175494350822287508e-38 ;  /* 0x0080000011118820 */ /* 0x001fe20000400000 */
[----:B------:R-:W-:Y:S06]  /*04f0*/  BRA `(.L_x_10269) ;  /* 0x0000000800807947 */ /* 0x000fec0003800000 */
.L_x_10264:
        /* <DEDUP_REMOVED lines=12> */
.L_x_10278:
[----:B------:R-:W2:Y:S01]  /*05c0*/  LDG.E.64 R4, desc[UR36][R4.64] ;  /* 0x0000002404047981 */ /* 0x000ea2000c1e1b00 */
[----:B------:R-:W-:Y:S01]  /*05d0*/  UMOV UR4, 0xf0000000 ;  /* 0xf000000000047882 */ /* 0x000fe20000000000 */
[----:B------:R-:W-:Y:S01]  /*05e0*/  UMOV UR5, 0x380fffff ;  /* 0x380fffff00057882 */ /* 0x000fe20000000000 */
[----:B--2---:R-:W0:Y:S01]  /*05f0*/  F2F.F32.F64 R17, R4 ;  /* 0x0000000400117310 */ /* 0x004e220000301000 */
[----:B------:R-:W-:-:S14]  /*0600*/  DSETP.GEU.AND P0, PT, |R4|, UR4, PT ;  /* 0x0000000404007e2a */ /* 0x000fdc000bf0e200 */
[----:B0-----:R-:W-:Y:S01]  /*0610*/  @!P0 FMUL R17, R17, 1.175494350822287508e-38 ;  /* 0x0080000011118820 */ /* 0x001fe20000400000 */
[----:B------:R-:W-:Y:S06]  /*0620*/  BRA `(.L_x_10269) ;  /* 0x0000000800347947 */ /* 0x000fec0003800000 */
.L_x_10277:
        /* <DEDUP_REMOVED lines=26> */
.L_x_10280:
        /* <DEDUP_REMOVED lines=14> */
.L_x_10279:
[----:B------:R-:W2:Y:S02]  /*08b0*/  LDG.E.U16 R4, desc[UR36][R4.64] ;  /* 0x0000002404047981 */ /* 0x000ea4000c1e1500 */
[----:B--2---:R-:W-:Y:S01]  /*08c0*/  IMAD.U32 R17, R4, 0x10000, RZ ;  /* 0x0001000004117824 */ /* 0x004fe200078e00ff */
[----:B------:R-:W-:Y:S06]  /*08d0*/  BRA `(.L_x_10269) ;  /* 0x0000000400887947 */ /* 0x000fec0003800000 */
.L_x_10276:
        /* <DEDUP_REMOVED lines=11> */
.L_x_10283:
        /* <DEDUP_REMOVED lines=20> */
.L_x_10285:
[----:B------:R-:W-:Y:S05]  /*0ad0*/  BSYNC B0 ;  /* 0x0000000000007941 */ /* 0x000fea0003800000 */
.L_x_10284:
[----:B------:R-:W-:Y:S01]  /*0ae0*/  IMAD.SHL.U32 R3, R3, 0x100000, RZ ;  /* 0x0010000003037824 */ /* 0x000fe200078e00ff */
[----:B------:R-:W-:-:S04]  /*0af0*/  LEA R0, R0, 0x3b800000, 0x17 ;  /* 0x3b80000000007811 */ /* 0x000fc800078eb8ff */
[----:B------:R-:W-:Y:S01]  /*0b00*/  LOP3.LUT R17, R0, R3, R17, 0xfe, !PT ;  /* 0x0000000300117212 */ /* 0x000fe200078efe11 */
[----:B------:R-:W-:Y:S06]  /*0b10*/  BRA `(.L_x_10269) ;  /* 0x0000000000f87947 */ /* 0x000fec0003800000 */
.L_x_10282:
        /* <DEDUP_REMOVED lines=20> */
.L_x_10287:
[----:B------:R-:W-:Y:S05]  /*0c60*/  BSYNC B0 ;  /* 0x0000000000007941 */ /* 0x000fea0003800000 */
.L_x_10286:
[----:B------:R-:W-:Y:S01]  /*0c70*/  IMAD.SHL.U32 R3, R3, 0x200000, RZ ;  /* 0x0020000003037824 */ /* 0x000fe200078e00ff */
[----:B------:R-:W-:-:S04]  /*0c80*/  LEA R0, R0, 0x37800000, 0x17 ;  /* 0x3780000000007811 */ /* 0x000fc800078eb8ff */
[----:B------:R-:W-:Y:S01]  /*0c90*/  LOP3.LUT R17, R0, R3, R17, 0xfe, !PT ;  /* 0x0000000300117212 */ /* 0x000fe200078efe11 */
[----:B------:R-:W-:Y:S06]  /*0ca0*/  BRA `(.L_x_10269) ;  /* 0x0000000000947947 */ /* 0x000fec0003800000 */
.L_x_10281:
        /* <DEDUP_REMOVED lines=14> */
.L_x_10268:
        /* <DEDUP_REMOVED lines=16> */
.L_x_10290:
[----:B------:R-:W-:Y:S01]  /*0e90*/  IMAD.MOV.U32 R17, RZ, RZ, RZ ;  /* 0x000000ffff117224 */ /* 0x000fe200078e00ff */
[----:B------:R-:W-:Y:S06]  /*0ea0*/  BRA `(.L_x_10269) ;  /* 0x0000000000147947 */ /* 0x000fec0003800000 */
.L_x_10289:
[----:B------:R-:W2:Y:S02]  /*0eb0*/  LDG.E.64 R4, desc[UR36][R4.64] ;  /* 0x0000002404047981 */ /* 0x000ea4000c1e1b00 */
[----:B--2---:R0:W1:Y:S01]  /*0ec0*/  I2F.U64 R17, R4 ;  /* 0x0000000400117312 */ /* 0x0040620000301000 */
[----:B------:R-:W-:Y:S05]  /*0ed0*/  BRA `(.L_x_10269) ;  /* 0x0000000000087947 */ /* 0x000fea0003800000 */
.L_x_10288:
[----:B------:R-:W2:Y:S02]  /*0ee0*/  LDG.E R4, desc[UR36][R4.64] ;  /* 0x0000002404047981 */ /* 0x000ea4000c1e1900 */
[----:B--2---:R-:W-:-:S07]  /*0ef0*/  I2FP.F32.U32 R17, R4 ;  /* 0x0000000400117245 */ /* 0x004fce0000201000 */
.L_x_10269:
[----:B------:R-:W-:Y:S05]  /*0f00*/  BSYNC B6 ;  /* 0x0000000000067941 */ /* 0x000fea0003800000 */
.L_x_10263:
[----:B------:R-:W2:Y:S02]  /*0f10*/  S2R R22, SR_TID.X ;  /* 0x0000000000167919 */ /* 0x000ea40000002100 */
[----:B--2---:R-:W-:-:S07]  /*0f20*/  VIADD R22, R22, 0x80 ;  /* 0x0000008016167836 */ /* 0x004fce0000000000 */
.L_x_10262:
[----:B------:R-:W-:Y:S05]  /*0f30*/  BSYNC B7 ;  /* 0x0000000000077941 */ /* 0x000fea0003800000 */
.L_x_10261:
        /* <DEDUP_REMOVED lines=25> */
.L_x_10297:
[----:B------:R-:W2:Y:S02]  /*10d0*/  LDG.E.U8 R4, desc[UR36][R4.64] ;  /* 0x0000002404047981 */ /* 0x000ea4000c1e1100 */
[----:B--2---:R-:W-:Y:S01]  /*10e0*/  I2FP.F32.U32 R18, R4 ;  /* 0x0000000400127245 */ /* 0x004fe20000201000 */
[----:B------:R-:W-:Y:S06]  /*10f0*/  BRA `(.L_x_10299) ;  /* 0x0000000c002c7947 */ /* 0x000fec0003800000 */
.L_x_10296:
        /* <DEDUP_REMOVED lines=9> */
.L_x_10301:
[----:B------:R-:W2:Y:S02]  /*1190*/  LDG.E R4, desc[UR36][R4.64] ;  /* 0x0000002404047981 */ /* 0x000ea4000c1e1900 */
[----:B--2---:R-:W-:Y:S01]  /*11a0*/  I2FP.F32.S32 R18, R4 ;  /* 0x0000000400127245 */ /* 0x004fe20000201400 */
[----:B------:R-:W-:Y:S06]  /*11b0*/  BRA `(.L_x_10299) ;  /* 0x0000000800fc7947 */ /* 0x000fec0003800000 */
.L_x_10300:
[----:B------:R-:W2:Y:S02]  /*11c0*/  LDG.E.U16 R4, desc[UR36][R4.64] ;  /* 0x0000002404047981 */ /* 0x000ea4000c1e1500 */
[----:B--2---:R0:W2:Y:S01]  /*11d0*/  I2F.S16 R18, R4 ;  /* 0x0000000400127306 */ /* 0x0040a20000101400 */
[----:B------:R-:W-:Y:S05]  /*11e0*/  BRA `(.L_x_10299) ;  /* 0x0000000800f07947 */ /* 0x000fea0003800000 */
.L_x_10295:
        /* <DEDUP_REMOVED lines=8> */
.L_x_10303:
[----:B------:R-:W2:Y:S02]  /*1270*/  LDG.E.U16 R4, desc[UR36][R4.64] ;  /* 0x0000002404047981 */ /* 0x000ea4000c1e1500 */
[----:B--2---:R-:W-:Y:S01]  /*1280*/  HADD2.F32 R18, -RZ, R4.H0_H0 ;  /* 0x20000004ff127230 */ /* 0x004fe20000004100 */
[----:B------:R-:W-:Y:S06]  /*1290*/  BRA `(.L_x_10299) ;  /* 0x0000000800c47947 */ /* 0x000fec0003800000 */
.L_x_10302:
        /* <DEDUP_REMOVED lines=8> */
.L_x_10305:
[----:B------:R-:W2:Y:S02]  /*1320*/  LDG.E.U16 R4, desc[UR36][R4.64] ;  /* 0x0000002404047981 */ /* 0x000ea4000c1e1500 */
[----:B--2---:R-:W-:Y:S01]  /*1330*/  HADD2.F32 R18, -RZ, R4.H0_H0 ;  /* 0x20000004ff127230 */ /* 0x004fe20000004100 */
[----:B------:R-:W-:Y:S06]  /*1340*/  BRA `(.L_x_10299) ;  /* 0x0000000800987947 */ /* 0x000fec0003800000 */
.L_x_10304:
[----:B------:R-:W2:Y:S01]  /*1350*/  LDG.E.64 R4, desc[UR36][R4.64] ;  /* 0x0000002404047981 */ /* 0x000ea2000c1e1b00 */
[----:B------:R-:W-:Y:S01]  /*1360*/  UMOV UR4, 0xf0000000 ;  /* 0xf000000000047882 */ /* 0x000fe20000000000 */
[----:B------:R-:W-:Y:S01]  /*1370*/  UMOV UR5, 0x380fffff ;  /* 0x380fffff00057882 */ /* 0x000fe20000000000 */
[----:B--2---:R-:W0:Y:S01]  /*1380*/  F2F.F32.F64 R18, R4 ;  /* 0x0000000400127310 */ /* 0x004e220000301000 */
[----:B------:R-:W-:-:S14]  /*1390*/  DSETP.GEU.AND P0, PT, |R4|, UR4, PT ;  /* 0x0000000404007e2a */ /* 0x000fdc000bf0e200 */
[----:B0-----:R-:W-:Y:S01]  /*13a0*/  @!P0 FMUL R18, R18, 1.175494350822287508e-38 ;  /* 0x0080000012128820 */ /* 0x001fe20000400000 */
[----:B------:R-:W-:Y:S06]  /*13b0*/  BRA `(.L_x_10299) ;  /* 0x00000008007c7947 */ /* 0x000fec0003800000 */
.L_x_10294:
        /* <DEDUP_REMOVED lines=12> */
.L_x_10308:
[----:B------:R-:W2:Y:S01]  /*1480*/  LDG.E.64 R4, desc[UR36][R4.64] ;  /* 0x0000002404047981 */ /* 0x000ea2000c1e1b00 */
[----:B------:R-:W-:Y:S01]  /*1490*/  UMOV UR4, 0xf0000000 ;  /* 0xf000000000047882 */ /* 0x000fe20000000000 */
[----:B------:R-:W-:Y:S01]  /*14a0*/  UMOV UR5, 0x380fffff ;  /* 0x380fffff00057882 */ /* 0x000fe20000000000 */
[----:B--2---:R-:W0:Y:S01]  /*14b0*/  F2F.F32.F64 R18, R4 ;  /* 0x0000000400127310 */ /* 0x004e220000301000 */
[----:B------:R-:W-:-:S14]  /*14c0*/  DSETP.GEU.AND P0, PT, |R4|, UR4, PT ;  /* 0x0000000404007e2a */ /* 0x000fdc000bf0e200 */
[----:B0-----:R-:W-:Y:S01]  /*14d0*/  @!P0 FMUL R18, R18, 1.175494350822287508e-38 ;  /* 0x0080000012128820 */ /* 0x001fe20000400000 */
[----:B------:R-:W-:Y:S06]  /*14e0*/  BRA `(.L_x_10299) ;  /* 0x0000000800307947 */ /* 0x000fec0003800000 */
.L_x_10307:
        /* <DEDUP_REMOVED lines=26> */
.L_x_10310:
        /* <DEDUP_REMOVED lines=13> */
.L_x_10309:
[----:B------:R-:W2:Y:S02]  /*1760*/  LDG.E.U16 R4, desc[UR36][R4.64] ;  /* 0x0000002404047981 */ /* 0x000ea4000c1e1500 */
[----:B--2---:R-:W-:Y:S01]  /*1770*/  IMAD.U32 R18, R4, 0x10000, RZ ;  /* 0x0001000004127824 */ /* 0x004fe200078e00ff */
[----:B------:R-:W-:Y:S06]  /*1780*/  BRA `(.L_x_10299) ;  /* 0x0000000400887947 */ /* 0x000fec0003800000 */
.L_x_10306:
        /* <DEDUP_REMOVED lines=11> */
.L_x_10313:
        /* <DEDUP_REMOVED lines=20> */
.L_x_10315:
[----:B------:R-:W-:Y:S05]  /*1980*/  BSYNC B0 ;  /* 0x0000000000007941 */ /* 0x000fea0003800000 */
.L_x_10314:
[----:B------:R-:W-:Y:S01]  /*1990*/  IMAD.SHL.U32 R3, R3, 0x100000, RZ ;  /* 0x0010000003037824 */ /* 0x000fe200078e00ff */
[----:B------:R-:W-:-:S04]  /*19a0*/  LEA R5, R0, 0x3b800000, 0x17 ;  /* 0x3b80000000057811 */ /* 0x000fc800078eb8ff */
[----:B------:R-:W-:Y:S01]  /*19b0*/  LOP3.LUT R18, R5, R3, R18, 0xfe, !PT ;  /* 0x0000000305127212 */ /* 0x000fe200078efe12 */
[----:B------:R-:W-:Y:S06]  /*19c0*/  BRA `(.L_x_10299) ;  /* 0x0000000000f87947 */ /* 0x000fec0003800000 */
.L_x_10312:
        /* <DEDUP_REMOVED lines=20> */
.L_x_10317:
[----:B------:R-:W-:Y:S05]  /*1b10*/  BSYNC B0 ;  /* 0x0000000000007941 */ /* 0x000fea0003800000 */
.L_x_10316:
[----:B------:R-:W-:Y:S01]  /*1b20*/  IMAD.SHL.U32 R3, R3, 0x200000, RZ ;  /* 0x0020000003037824 */ /* 0x000fe200078e00ff */
[----:B------:R-:W-:-:S04]  /*1b30*/  LEA R5, R0, 0x37800000, 0x17 ;  /* 0x3780000000057811 */ /* 0x000fc800078eb8ff */
[----:B------:R-:W-:Y:S01]  /*1b40*/  LOP3.LUT R18, R5, R3, R18, 0xfe, !PT ;  /* 0x0000000305127212 */ /* 0x000fe200078efe12 */
[----:B------:R-:W-:Y:S06]  /*1b50*/  BRA `(.L_x_10299) ;  /* 0x0000000000947947 */ /* 0x000fec0003800000 */
.L_x_10311:
        /* <DEDUP_REMOVED lines=14> */
.L_x_10298:
        /* <DEDUP_REMOVED lines=16> */
.L_x_10320:
[----:B------:R-:W-:Y:S01]  /*1d40*/  IMAD.MOV.U32 R18, RZ, RZ, RZ ;  /* 0x000000ffff127224 */ /* 0x000fe200078e00ff */
[----:B------:R-:W-:Y:S06]  /*1d50*/  BRA `(.L_x_10299) ;  /* 0x0000000000147947 */ /* 0x000fec0003800000 */
.L_x_10319:
[----:B------:R-:W2:Y:S02]  /*1d60*/  LDG.E.64 R18, desc[UR36][R4.64] ;  /* 0x0000002404127981 */ /* 0x000ea4000c1e1b00 */
[----:B--2---:R0:W2:Y:S01]  /*1d70*/  I2F.U64 R18, R18 ;  /* 0x0000001200127312 */ /* 0x0040a20000301000 */
[----:B------:R-:W-:Y:S05]  /*1d80*/  BRA `(.L_x_10299) ;  /* 0x0000000000087947 */ /* 0x000fea0003800000 */
.L_x_10318:
[----:B------:R-:W2:Y:S02]  /*1d90*/  LDG.E R4, desc[UR36][R4.64] ;  /* 0x0000002404047981 */ /* 0x000ea4000c1e1900 */
[----:B--2---:R-:W-:-:S07]  /*1da0*/  I2FP.F32.U32 R18, R4 ;  /* 0x0000000400127245 */ /* 0x004fce0000201000 */
.L_x_10299:
[----:B------:R-:W-:Y:S05]  /*1db0*/  BSYNC B6 ;  /* 0x0000000000067941 */ /* 0x000fea0003800000 */
.L_x_10293:
[----:B------:R-:W-:-:S07]  /*1dc0*/  VIADD R22, R22, 0x80 ;  /* 0x0000008016167836 */ /* 0x000fce0000000000 */
.L_x_10292:
[----:B------:R-:W-:Y:S05]  /*1dd0*/  BSYNC B7 ;  /* 0x0000000000077941 */ /* 0x000fea0003800000 */
.L_x_10291:
        /* <DEDUP_REMOVED lines=27> */
.L_x_10327:
[----:B------:R-:W2:Y:S02]  /*1f90*/  LDG.E.U8 R4, desc[UR36][R4.64] ;  /* 0x0000002404047981 */ /* 0x000ea4000c1e1100 */
[----:B--2---:R-:W-:Y:S01]  /*1fa0*/  I2FP.F32.U32 R19, R4 ;  /* 0x0000000400137245 */ /* 0x004fe20000201000 */
[----:B------:R-:W-:Y:S06]  /*1fb0*/  BRA `(.L_x_10329) ;  /* 0x0000000c002c7947 */ /* 0x000fec0003800000 */
.L_x_10326:
        /* <DEDUP_REMOVED lines=9> */
.L_x_10331:
[----:B------:R-:W2:Y:S02]  /*2050*/  LDG.E R4, desc[UR36][R4.64] ;  /* 0x0000002404047981 */ /* 0x000ea4000c1e1900 */
[----:B--2---:R-:W-:Y:S01]  /*2060*/  I2FP.F32.S32 R19, R4 ;  /* 0x0000000400137245 */ /* 0x004fe20000201400 */
[----:B------:R-:W-:Y:S06]  /*2070*/  BRA `(.L_x_10329) ;  /* 0x0000000800fc7947 */ /* 0x000fec0003800000 */
.L_x_10330:
[----:B------:R-:W2:Y:S02]  /*2080*/  LDG.E.U16 R4, desc[UR36][R4.64] ;  /* 0x0000002404047981 */ /* 0x000ea4000c1e1500 */
[----:B--2---:R4:W0:Y:S01]  /*2090*/  I2F.S16 R19, R4 ;  /* 0x0000000400137306 */ /* 0x0048220000101400 */
[----:B------:R-:W-:Y:S05]  /*20a0*/  BRA `(.L_x_10329) ;  /* 0x0000000800f07947 */ /* 0x000fea0003800000 */
.L_x_10325:
        /* <DEDUP_REMOVED lines=8> */
.L_x_10333:
[----:B------:R-:W2:Y:S02]  /*2130*/  LDG.E.U16 R4, desc[UR36][R4.64] ;  /* 0x0000002404047981 */ /* 0x000ea4000c1e1500 */
[----:B--2---:R-:W-:Y:S01]  /*2140*/  HADD2.F32 R19, -RZ, R4.H0_H0 ;  /* 0x20000004ff137230 */ /* 0x004fe20000004100 */
[----:B------:R-:W-:Y:S06]  /*2150*/  BRA `(.L_x_10329) ;  /* 0x0000000800c47947 */ /* 0x000fec0003800000 */
.L_x_10332:
        /* <DEDUP_REMOVED lines=8> */
.L_x_10335:
[----:B------:R-:W2:Y:S02]  /*21e0*/  LDG.E.U16 R4, desc[UR36][R4.64] ;  /* 0x0000002404047981 */ /* 0x000ea4000c1e1500 */
[----:B--2---:R-:W-:Y:S01]  /*21f0*/  HADD2.F32 R19, -RZ, R4.H0_H0 ;  /* 0x20000004ff137230 */ /* 0x004fe20000004100 */
[----:B------:R-:W-:Y:S06]  /*2200*/  BRA `(.L_x_10329) ;  /* 0x0000000800987947 */ /* 0x000fec0003800000 */
.L_x_10334:
[----:B------:R-:W2:Y:S01]  /*2210*/  LDG.E.64 R4, desc[UR36][R4.64] ;  /* 0x0000002404047981 */ /* 0x000ea2000c1e1b00 */
[----:B------:R-:W-:Y:S01]  /*2220*/  UMOV UR4, 0xf0000000 ;  /* 0xf000000000047882 */ /* 0x000fe20000000000 */
[----:B------:R-:W-:Y:S01]  /*2230*/  UMOV UR5, 0x380fffff ;  /* 0x380fffff00057882 */ /* 0x000fe20000000000 */
[----:B--2---:R-:W0:Y:S01]  /*2240*/  F2F.F32.F64 R19, R4 ;  /* 0x0000000400137310 */ /* 0x004e220000301000 */
[----:B------:R-:W-:-:S14]  /*2250*/  DSETP.GEU.AND P0, PT, |R4|, UR4, PT ;  /* 0x0000000404007e2a */ /* 0x000fdc000bf0e200 */
[----:B0-----:R-:W-:Y:S01]  /*2260*/  @!P0 FMUL R19, R19, 1.175494350822287508e-38 ;  /* 0x0080000013138820 */ /* 0x001fe20000400000 */
[----:B------:R-:W-:Y:S06]  /*2270*/  BRA `(.L_x_10329) ;  /* 0x00000008007c7947 */ /* 0x000fec0003800000 */
.L_x_10324:
        /* <DEDUP_REMOVED lines=12> */
.L_x_10338:
[----:B------:R-:W2:Y:S01]  /*2340*/  LDG.E.64 R4, desc[UR36][R4.64] ;  /* 0x0000002404047981 */ /* 0x000ea2000c1e1b00 */
[----:B------:R-:W-:Y:S01]  /*2350*/  UMOV UR4, 0xf0000000 ;  /* 0xf000000000047882 */ /* 0x000fe20000000000 */
[----:B------:R-:W-:Y:S01]  /*2360*/  UMOV UR5, 0x380fffff ;  /* 0x380fffff00057882 */ /* 0x000fe20000000000 */
[----:B--2---:R-:W0:Y:S01]  /*2370*/  F2F.F32.F64 R19, R4 ;  /* 0x0000000400137310 */ /* 0x004e220000301000 */
[----:B------:R-:W-:-:S14]  /*2380*/  DSETP.GEU.AND P0, PT, |R4|, UR4, PT ;  /* 0x0000000404007e2a */ /* 0x000fdc000bf0e200 */
[----:B0-----:R-:W-:Y:S01]  /*2390*/  @!P0 FMUL R19, R19, 1.175494350822287508e-38 ;  /* 0x0080000013138820 */ /* 0x001fe20000400000 */
[----:B------:R-:W-:Y:S06]  /*23a0*/  BRA `(.L_x_10329) ;  /* 0x0000000800307947 */ /* 0x000fec0003800000 */
.L_x_10337:
        /* <DEDUP_REMOVED lines=26> */
.L_x_10340:
        /* <DEDUP_REMOVED lines=13> */
.L_x_10339:
[----:B------:R-:W2:Y:S02]  /*2620*/  LDG.E.U16 R4, desc[UR36][R4.64] ;  /* 0x0000002404047981 */ /* 0x000ea4000c1e1500 */
[----:B--2---:R-:W-:Y:S01]  /*2630*/  IMAD.U32 R19, R4, 0x10000, RZ ;  /* 0x0001000004137824 */ /* 0x004fe200078e00ff */
[----:B------:R-:W-:Y:S06]  /*2640*/  BRA `(.L_x_10329) ;  /* 0x0000000400887947 */ /* 0x000fec0003800000 */
.L_x_10336:
        /* <DEDUP_REMOVED lines=11> */
.L_x_10343:
        /* <DEDUP_REMOVED lines=20> */
.L_x_10345:
[----:B------:R-:W-:Y:S05]  /*2840*/  BSYNC B0 ;  /* 0x0000000000007941 */ /* 0x000fea0003800000 */
.L_x_10344:
[----:B------:R-:W-:Y:S01]  /*2850*/  IMAD.SHL.U32 R3, R3, 0x100000, RZ ;  /* 0x0010000003037824 */ /* 0x000fe200078e00ff */
[----:B------:R-:W-:-:S04]  /*2860*/  LEA R0, R0, 0x3b800000, 0x17 ;  /* 0x3b80000000007811 */ /* 0x000fc800078eb8ff */
[----:B------:R-:W-:Y:S01]  /*2870*/  LOP3.LUT R19, R0, R3, R19, 0xfe, !PT ;  /* 0x0000000300137212 */ /* 0x000fe200078efe13 */
[----:B------:R-:W-:Y:S06]  /*2880*/  BRA `(.L_x_10329) ;  /* 0x0000000000f87947 */ /* 0x000fec0003800000 */
.L_x_10342:
        /* <DEDUP_REMOVED lines=20> */
.L_x_10347:
[----:B------:R-:W-:Y:S05]  /*29d0*/  BSYNC B0 ;  /* 0x0000000000007941 */ /* 0x000fea0003800000 */
.L_x_10346:
[----:B------:R-:W-:Y:S01]  /*29e0*/  IMAD.SHL.U32 R3, R3, 0x200000, RZ ;  /* 0x0020000003037824 */ /* 0x000fe200078e00ff */
[----:B------:R-:W-:-:S04]  /*29f0*/  LEA R0, R0, 0x37800000, 0x17 ;  /* 0x3780000000007811 */ /* 0x000fc800078eb8ff */
[----:B------:R-:W-:Y:S01]  /*2a00*/  LOP3.LUT R19, R0, R3, R19, 0xfe, !PT ;  /* 0x0000000300137212 */ /* 0x000fe200078efe13 */
[----:B------:R-:W-:Y:S06]  /*2a10*/  BRA `(.L_x_10329) ;  /* 0x0000000000947947 */ /* 0x000fec0003800000 */
.L_x_10341:
        /* <DEDUP_REMOVED lines=14> */
.L_x_10328:
        /* <DEDUP_REMOVED lines=16> */
.L_x_10350:
[----:B------:R-:W-:Y:S01]  /*2c00*/  IMAD.MOV.U32 R19, RZ, RZ, RZ ;  /* 0x000000ffff137224 */ /* 0x000fe200078e00ff */
[----:B------:R-:W-:Y:S06]  /*2c10*/  BRA `(.L_x_10329) ;  /* 0x0000000000147947 */ /* 0x000fec0003800000 */
.L_x_10349:
[----:B------:R-:W2:Y:S02]  /*2c20*/  LDG.E.64 R4, desc[UR36][R4.64] ;  /* 0x0000002404047981 */ /* 0x000ea4000c1e1b00 */
[----:B--2---:R0:W2:Y:S01]  /*2c30*/  I2F.U64 R19, R4 ;  /* 0x0000000400137312 */ /* 0x0040a20000301000 */
[----:B------:R-:W-:Y:S05]  /*2c40*/  BRA `(.L_x_10329) ;  /* 0x0000000000087947 */ /* 0x000fea0003800000 */
.L_x_10348:
[----:B------:R-:W2:Y:S02]  /*2c50*/  LDG.E R4, desc[UR36][R4.64] ;  /* 0x0000002404047981 */ /* 0x000ea4000c1e1900 */
[----:B--2---:R-:W-:-:S07]  /*2c60*/  I2FP.F32.U32 R19, R4 ;  /* 0x0000000400137245 */ /* 0x004fce0000201000 */
.L_x_10329:
[----:B------:R-:W-:Y:S05]  /*2c70*/  BSYNC B6 ;  /* 0x0000000000067941 */ /* 0x000fea0003800000 */
.L_x_10323:
[----:B------:R-:W-:-:S07]  /*2c80*/  VIADD R22, R22, 0x80 ;  /* 0x0000008016167836 */ /* 0x000fce0000000000 */
.L_x_10322:
[----:B------:R-:W-:Y:S05]  /*2c90*/  BSYNC B7 ;  /* 0x0000000000077941 */ /* 0x000fea0003800000 */
.L_x_10321:
        /* <DEDUP_REMOVED lines=23> */
.L_x_10356:
[----:B------:R-:W2:Y:S02]  /*2e10*/  LDG.E.U8 R4, desc[UR36][R4.64] ;  /* 0x0000002404047981 */ /* 0x000ea4000c1e1100 */
[----:B--2---:R-:W-:Y:S01]  /*2e20*/  I2FP.F32.U32 R16, R4 ;  /* 0x0000000400107245 */ /* 0x004fe20000201000 */
[----:B------:R-:W-:Y:S06]  /*2e30*/  BRA `(.L_x_10352) ;  /* 0x0000000c00207947 */ /* 0x000fec0003800000 */
.L_x_10355:
        /* <DEDUP_REMOVED lines=9> */
.L_x_10359:
[----:B------:R-:W2:Y:S02]  /*2ed0*/  LDG.E R4, desc[UR36][R4.64] ;  /* 0x0000002404047981 */ /* 0x000ea4000c1e1900 */
[----:B--2---:R-:W-:Y:S01]  /*2ee0*/  I2FP.F32.S32 R16, R4 ;  /* 0x0000000400107245 */ /* 0x004fe20000201400 */
[----:B------:R-:W-:Y:S06]  /*2ef0*/  BRA `(.L_x_10352) ;  /* 0x0000000800f07947 */ /* 0x000fec0003800000 */
.L_x_10358:
[----:B------:R-:W2:Y:S02]  /*2f00*/  LDG.E.U16 R4, desc[UR36][R4.64] ;  /* 0x0000002404047981 */ /* 0x000ea4000c1e1500 */
[----:B--2---:R0:W2:Y:S01]  /*2f10*/  I2F.S16 R16, R4 ;  /* 0x0000000400107306 */ /* 0x0040a20000101400 */
[----:B------:R-:W-:Y:S05]  /*2f20*/  BRA `(.L_x_10352) ;  /* 0x0000000800e47947 */ /* 0x000fea0003800000 */
.L_x_10354:
        /* <DEDUP_REMOVED lines=8> */
.L_x_10361:
[----:B------:R-:W2:Y:S02]  /*2fb0*/  LDG.E.U16 R4, desc[UR36][R4.64] ;  /* 0x0000002404047981 */ /* 0x000ea4000c1e1500 */
[----:B--2---:R-:W-:Y:S01]  /*2fc0*/  HADD2.F32 R16, -RZ, R4.H0_H0 ;  /* 0x20000004ff107230 */ /* 0x004fe20000004100 */
[----:B------:R-:W-:Y:S06]  /*2fd0*/  BRA `(.L_x_10352) ;  /* 0x0000000800b87947 */ /* 0x000fec0003800000 */
.L_x_10360:
        /* <DEDUP_REMOVED lines=8> */
.L_x_10363:
[----:B------:R-:W2:Y:S02]  /*3060*/  LDG.E.U16 R4, desc[UR36][R4.64] ;  /* 0x0000002404047981 */ /* 0x000ea4000c1e1500 */
[----:B--2---:R-:W-:Y:S01]  /*3070*/  HADD2.F32 R16, -RZ, R4.H0_H0 ;  /* 0x20000004ff107230 */ /* 0x004fe20000004100 */
[----:B------:R-:W-:Y:S06]  /*3080*/  BRA `(.L_x_10352) ;  /* 0x00000008008c7947 */ /* 0x000fec0003800000 */
.L_x_10362:
[----:B------:R-:W2:Y:S01]  /*3090*/  LDG.E.64 R4, desc[UR36][R4.64] ;  /* 0x0000002404047981 */ /* 0x000ea2000c1e1b00 */
[----:B------:R-:W-:Y:S01]  /*30a0*/  UMOV UR4, 0xf0000000 ;  /* 0xf000000000047882 */ /* 0x000fe20000000000 */
[----:B------:R-:W-:Y:S01]  /*30b0*/  UMOV UR5, 0x380fffff ;  /* 0x380fffff00057882 */ /* 0x000fe20000000000 */
[----:B--2---:R-:W0:Y:S01]  /*30c0*/  F2F.F32.F64 R16, R4 ;  /* 0x0000000400107310 */ /* 0x004e220000301000 */
[----:B------:R-:W-:-:S14]  /*30d0*/  DSETP.GEU.AND P0, PT, |R4|, UR4, PT ;  /* 0x0000000404007e2a */ /* 0x000fdc000bf0e200 */
[----:B0-----:R-:W-:Y:S01]  /*30e0*/  @!P0 FMUL R16, R16, 1.175494350822287508e-38 ;  /* 0x0080000010108820 */ /* 0x001fe20000400000 */
[----:B------:R-:W-:Y:S06]  /*30f0*/  BRA `(.L_x_10352) ;  /* 0x0000000800707947 */ /* 0x000fec0003800000 */
.L_x_10353:
        /* <DEDUP_REMOVED lines=12> */
.L_x_10366:
[----:B------:R-:W2:Y:S01]  /*31c0*/  LDG.E.64 R4, desc[UR36][R4.64] ;  /* 0x0000002404047981 */ /* 0x000ea2000c1e1b00 */
[----:B------:R-:W-:Y:S01]  /*31d0*/  UMOV UR4, 0xf0000000 ;  /* 0xf000000000047882 */ /* 0x000fe20000000000 */
[----:B------:R-:W-:Y:S01]  /*31e0*/  UMOV UR5, 0x380fffff ;  /* 0x380fffff00057882 */ /* 0x000fe20000000000 */
[----:B--2---:R-:W0:Y:S01]  /*31f0*/  F2F.F32.F64 R16, R4 ;  /* 0x0000000400107310 */ /* 0x004e220000301000 */
[----:B------:R-:W-:-:S14]  /*3200*/  DSETP.GEU.AND P0, PT, |R4|, UR4, PT ;  /* 0x0000000404007e2a */ /* 0x000fdc000bf0e200 */
[----:B0-----:R-:W-:Y:S01]  /*3210*/  @!P0 FMUL R16, R16, 1.175494350822287508e-38 ;  /* 0x0080000010108820 */ /* 0x001fe20000400000 */
[----:B------:R-:W-:Y:S06]  /*3220*/  BRA `(.L_x_10352) ;  /* 0x0000000800247947 */ /* 0x000fec0003800000 */
.L_x_10365:
        /* <DEDUP_REMOVED lines=26> */
.L_x_10368:
        /* <DEDUP_REMOVED lines=13> */
.L_x_10367:
[----:B------:R-:W2:Y:S02]  /*34a0*/  LDG.E.U16 R4, desc[UR36][R4.64] ;  /* 0x0000002404047981 */ /* 0x000ea4000c1e1500 */
[----:B--2---:R-:W-:Y:S01]  /*34b0*/  IMAD.U32 R16, R4, 0x10000, RZ ;  /* 0x0001000004107824 */ /* 0x004fe200078e00ff */
[----:B------:R-:W-:Y:S06]  /*34c0*/  BRA `(.L_x_10352) ;  /* 0x00000004007c7947 */ /* 0x000fec0003800000 */
.L_x_10364:
        /* <DEDUP_REMOVED lines=11> */
.L_x_10371:
        /* <DEDUP_REMOVED lines=19> */
.L_x_10373:
[----:B------:R-:W-:Y:S05]  /*36b0*/  BSYNC B0 ;  /* 0x0000000000007941 */ /* 0x000fea0003800000 */
.L_x_10372:
[----:B------:R-:W-:Y:S01]  /*36c0*/  IMAD.SHL.U32 R3, R3, 0x100000, RZ ;  /* 0x0010000003037824 */ /* 0x000fe200078e00ff */
[----:B------:R-:W-:-:S04]  /*36d0*/  LEA R5, R0, 0x3b800000, 0x17 ;  /* 0x3b80000000057811 */ /* 0x000fc800078eb8ff */
[----:B------:R-:W-:Y:S01]  /*36e0*/  LOP3.LUT R16, R5, R3, R16, 0xfe, !PT ;  /* 0x0000000305107212 */ /* 0x000fe200078efe10 */
[----:B------:R-:W-:Y:S06]  /*36f0*/  BRA `(.L_x_10352) ;  /* 0x0000000000f07947 */ /* 0x000fec0003800000 */
.L_x_10370:
        /* <DEDUP_REMOVED lines=19> */
.L_x_10375:
[----:B------:R-:W-:Y:S05]  /*3830*/  BSYNC B0 ;  /* 0x0000000000007941 */ /* 0x000fea0003800000 */
.L_x_10374:
[----:B------:R-:W-:Y:S01]  /*3840*/  IMAD.SHL.U32 R3, R3, 0x200000, RZ ;  /* 0x0020000003037824 */ /* 0x000fe200078e00ff */
[----:B------:R-:W-:-:S04]  /*3850*/  LEA R5, R0, 0x37800000, 0x17 ;  /* 0x3780000000057811 */ /* 0x000fc800078eb8ff */
[----:B------:R-:W-:Y:S01]  /*3860*/  LOP3.LUT R16, R5, R3, R16, 0xfe, !PT ;  /* 0x0000000305107212 */ /* 0x000fe200078efe10 */
[----:B------:R-:W-:Y:S06]  /*3870*/  BRA `(.L_x_10352) ;  /* 0x0000000000907947 */ /* 0x000fec0003800000 */
.L_x_10369:
        /* <DEDUP_REMOVED lines=14> */
.L_x_10357:
        /* <DEDUP_REMOVED lines=16> */
.L_x_10378:
[----:B------:R-:W-:Y:S05]  /*3a60*/  BRA `(.L_x_10352) ;  /* 0x0000000000147947 */ /* 0x000fea0003800000 */
.L_x_10377:
[----:B------:R-:W2:Y:S02]  /*3a70*/  LDG.E.64 R4, desc[UR36][R4.64] ;  /* 0x0000002404047981 */ /* 0x000ea4000c1e1b00 */
[----:B--2---:R0:W2:Y:S01]  /*3a80*/  I2F.U64 R16, R4 ;  /* 0x0000000400107312 */ /* 0x0040a20000301000 */
[----:B------:R-:W-:Y:S05]  /*3a90*/  BRA `(.L_x_10352) ;  /* 0x0000000000087947 */ /* 0x000fea0003800000 */
.L_x_10376:
[----:B------:R-:W2:Y:S02]  /*3aa0*/  LDG.E R4, desc[UR36][R4.64] ;  /* 0x0000002404047981 */ /* 0x000ea4000c1e1900 */
[----:B--2---:R-:W-:-:S07]  /*3ab0*/  I2FP.F32.U32 R16, R4 ;  /* 0x0000000400107245 */ /* 0x004fce0000201000 */
.L_x_10352:
[----:B------:R-:W-:Y:S05]  /*3ac0*/  BSYNC B6 ;  /* 0x0000000000067941 */ /* 0x000fea0003800000 */
.L_x_10351:
        /* <DEDUP_REMOVED lines=9> */
[----:B------:R-:W1:Y:S08]  /*3b60*/  @!P3 LDC R6, c[0x0][0x218] ;  /* 0x00008600ff06bb82 */ /* 0x000e700000000800 */
[----:B------:R-:W0:Y:S08]  /*3b70*/  @!P1 LDC R8, c[0x0][0x218] ;  /* 0x00008600ff089b82 */ /* 0x000e300000000800 */
[----:B--2---:R-:W2:Y:S08]  /*3b80*/  @!P2 LDC R5, c[0x0][0x218] ;  /* 0x00008600ff05ab82 */ /* 0x004eb00000000800 */
[----:B------:R-:W2:Y:S01]  /*3b90*/  @!P0 LDC R3, c[0x0][0x218] ;  /* 0x00008600ff038b82 */ /* 0x000ea20000000800 */
[----:B-1-3-5:R-:W-:-:S04]  /*3ba0*/  @!P3 FMUL.FTZ R0, R17, R6 ;  /* 0x000000061100b220 */ /* 0x02afc80000410000 */
[----:B----4-:R1:W3:Y:S01]  /*3bb0*/  @!P3 FRND.TRUNC R4, R0 ;  /* 0x000000000004b307 */ /* 0x0102e2000020d000 */
[----:B0-----:R-:W-:-:S07]  /*3bc0*/  @!P1 FMUL.FTZ R23, R19, R8 ;  /* 0x0000000813179220 */ /* 0x001fce0000410000 */
[----:B------:R1:W0:Y:S01]  /*3bd0*/  @!P1 FRND.TRUNC R22, R23 ;  /* 0x0000001700169307 */ /* 0x000222000020d000 */
[----:B--2---:R-:W-:Y:S02]  /*3be0*/  @!P2 FMUL.FTZ R17, R16, R5 ;  /* 0x000000051011a220 */ /* 0x004fe40000410000 */
[----:B------:R-:W2:Y:S05]  /*3bf0*/  LDC.U8 R16, c[0x0][0x244] ;  /* 0x00009100ff107b82 */ /* 0x000eaa0000000000 */
[----:B------:R1:W4:Y:S01]  /*3c00*/  @!P2 FRND.TRUNC R24, R17 ;  /* 0x000000110018a307 */ /* 0x000322000020d000 */
[----:B------:R-:W-:-:S07]  /*3c10*/  @!P0 FMUL.FTZ R19, R18, R3 ;  /* 0x0000000312138220 */ /* 0x000fce0000410000 */
[----:B------:R1:W0:Y:S01]  /*3c20*/  @!P0 FRND.TRUNC R18, R19 ;  /* 0x0000001300128307 */ /* 0x000222000020d000 */
[----:B---3--:R-:W-:Y:S05]  /*3c30*/  @P3 BRA `(.L_x_10380) ;  /* 0x0000000c00f83947 */ /* 0x008fea0003800000 */
[----:B------:R-:W3:Y:S01]  /*3c40*/  LDC.64 R8, c[0x0][0x228] ;  /* 0x00008a00ff087b82 */ /* 0x000ee20000000a00 */
[----:B------:R-:W-:Y:S01]  /*3c50*/  IMAD R3, R2, 0x200, R26 ;  /* 0x0000020002037824 */ /* 0x000fe200078e021a */
[----:B--2---:R-:W-:Y:S01]  /*3c60*/  PRMT R6, R16, 0x9910, RZ ;  /* 0x0000991010067816 */ /* 0x004fe200000000ff */
        /* <DEDUP_REMOVED lines=15> */
[----:B------:R-:W2:Y:S01]  /*3d60*/  F2I.TRUNC.NTZ R3, R0 ;  /* 0x0000000000037305 */ /* 0x000ea2000020f100 */
[----:B------:R-:W-:Y:S01]  /*3d70*/  IMAD.MOV.U32 R26, RZ, RZ, R28 ;  /* 0x000000ffff1a7224 */ /* 0x000fe200078e001c */
[----:B--2---:R2:W-:Y:S01]  /*3d80*/  STG.E.U8 desc[UR36][R8.64], R3 ;  /* 0x0000000308007986 */ /* 0x0045e2000c101124 */
[----:B------:R-:W-:Y:S05]  /*3d90*/  BRA `(.L_x_10380) ;  /* 0x0000000c00a07947 */ /* 0x000fea0003800000 */
.L_x_10384:
[----:B------:R-:W2:Y:S01]  /*3da0*/  F2I.S64.TRUNC R4, R0 ;  /* 0x0000000000047311 */ /* 0x000ea2000020d900 */
[----:B------:R-:W-:Y:S01]  /*3db0*/  IMAD.MOV.U32 R26, RZ, RZ, R28 ;  /* 0x000000ffff1a7224 */ /* 0x000fe200078e001c */
[----:B--2---:R2:W-:Y:S01]  /*3dc0*/  STG.E.U8 desc[UR36][R8.64], R4 ;  /* 0x0000000408007986 */ /* 0x0045e2000c101124 */
[----:B------:R-:W-:Y:S05]  /*3dd0*/  BRA `(.L_x_10380) ;  /* 0x0000000c00907947 */ /* 0x000fea0003800000 */
.L_x_10383:
[----:B------:R-:W-:-:S13]  /*3de0*/  ISETP.NE.AND P0, PT, R3, 0x2, PT ;  /* 0x000000020300780c */ /* 0x000fda0003f05270 */
[----:B------:R-:W-:Y:S05]  /*3df0*/  @!P0 BRA `(.L_x_10386) ;  /* 0x0000000000308947 */ /* 0x000fea0003800000 */
[----:B------:R-:W-:-:S13]  /*3e00*/  ISETP.NE.AND P0, PT, R3, 0x3, PT ;  /* 0x000000030300780c */ /* 0x000fda0003f05270 */
[----:B------:R-:W-:Y:S05]  /*3e10*/  @!P0 BRA `(.L_x_10387) ;  /* 0x0000000000188947 */ /* 0x000fea0003800000 */
[----:B------:R-:W-:-:S13]  /*3e20*/  ISETP.NE.AND P0, PT, R3, 0x4, PT ;  /* 0x000000040300780c */ /* 0x000fda0003f05270 */
[----:B------:R-:W-:Y:S05]  /*3e30*/  @P0 BRA `(.L_x_10385) ;  /* 0x0000000c00140947 */ /* 0x000fea0003800000 */
[----:B------:R-:W2:Y:S01]  /*3e40*/  F2I.S64.TRUNC R4, R0 ;  /* 0x0000000000047311 */ /* 0x000ea2000020d900 */
[----:B------:R-:W-:Y:S01]  /*3e50*/  IMAD.MOV.U32 R26, RZ, RZ, R28 ;  /* 0x000000ffff1a7224 */ /* 0x000fe200078e001c */
[----:B--2---:R2:W-:Y:S01]  /*3e60*/  STG.E.64 desc[UR36][R8.64], R4 ;  /* 0x0000000408007986 */ /* 0x0045e2000c101b24 */
[----:B------:R-:W-:Y:S05]  /*3e70*/  BRA `(.L_x_10380) ;  /* 0x0000000c00687947 */ /* 0x000fea0003800000 */
.L_x_10387:
[----:B------:R-:W2:Y:S01]  /*3e80*/  F2I.TRUNC.NTZ R3, R0 ;  /* 0x0000000000037305 */ /* 0x000ea2000020f100 */
[----:B------:R-:W-:Y:S01]  /*3e90*/  IMAD.MOV.U32 R26, RZ, RZ, R28 ;  /* 0x000000ffff1a7224 */ /* 0x000fe200078e001c */
[----:B--2---:R2:W-:Y:S01]  /*3ea0*/  STG.E desc[UR36][R8.64], R3 ;  /* 0x0000000308007986 */ /* 0x0045e2000c101924 */
[----:B------:R-:W-:Y:S05]  /*3eb0*/  BRA `(.L_x_10380) ;  /* 0x0000000c00587947 */ /* 0x000fea0003800000 */
.L_x_10386:
[----:B------:R-:W2:Y:S01]  /*3ec0*/  F2I.TRUNC.NTZ R3, R0 ;  /* 0x0000000000037305 */ /* 0x000ea2000020f100 */
[----:B------:R-:W-:Y:S01]  /*3ed0*/  IMAD.MOV.U32 R26, RZ, RZ, R28 ;  /* 0x000000ffff1a7224 */ /* 0x000fe200078e001c */
[----:B--2---:R2:W-:Y:S01]  /*3ee0*/  STG.E.U16 desc[UR36][R8.64], R3 ;  /* 0x0000000308007986 */ /* 0x0045e2000c101524 */
[----:B------:R-:W-:Y:S05]  /*3ef0*/  BRA `(.L_x_10380) ;  /* 0x0000000c00487947 */ /* 0x000fea0003800000 */
.L_x_10382:
        /* <DEDUP_REMOVED lines=9> */
.L_x_10389:
[----:B------:R-:W-:Y:S01]  /*3f90*/  F2FP.F16.F32.PACK_AB R4, RZ, R4 ;  /* 0x00000004ff04723e */ /* 0x000fe200000000ff */
[----:B------:R-:W-:-:S04]  /*3fa0*/  IMAD.MOV.U32 R26, RZ, RZ, R28 ;  /* 0x000000ffff1a7224 */ /* 0x000fc800078e001c */
[----:B------:R2:W-:Y:S01]  /*3fb0*/  STG.E.U16 desc[UR36][R8.64], R4 ;  /* 0x0000000408007986 */ /* 0x0005e2000c101524 */
[----:B------:R-:W-:Y:S05]  /*3fc0*/  BRA `(.L_x_10380) ;  /* 0x0000000c00147947 */ /* 0x000fea0003800000 */
.L_x_10388:
        /* <DEDUP_REMOVED lines=10> */
.L_x_10391:
[----:B------:R-:W-:Y:S01]  /*4070*/  F2FP.F16.F32.PACK_AB R3, RZ, R4 ;  /* 0x00000004ff03723e */ /* 0x000fe200000000ff */
[----:B------:R-:W-:-:S03]  /*4080*/  IMAD.MOV.U32 R26, RZ, RZ, R28 ;  /* 0x000000ffff1a7224 */ /* 0x000fc600078e001c */
[----:B------:R-:W-:-:S05]  /*4090*/  PRMT R3, R3, 0x5410, RZ ;  /* 0x0000541003037816 */ /* 0x000fca00000000ff */
[----:B------:R2:W-:Y:S01]  /*40a0*/  STG.E desc[UR36][R8.64], R3 ;  /* 0x0000000308007986 */ /* 0x0005e2000c101924 */
[----:B------:R-:W-:Y:S05]  /*40b0*/  BRA `(.L_x_10380) ;  /* 0x0000000800d87947 */ /* 0x000fea0003800000 */
.L_x_10390:
[----:B------:R-:W-:Y:S01]  /*40c0*/  FMUL.FTZ R4, R4, 1 ;  /* 0x3f80000004047820 */ /* 0x000fe20000410000 */
[----:B------:R-:W-:-:S05]  /*40d0*/  IMAD.MOV.U32 R26, RZ, RZ, R28 ;  /* 0x000000ffff1a7224 */ /* 0x000fca00078e001c */
[----:B------:R-:W2:Y:S02]  /*40e0*/  F2F.F64.F32 R4, R4 ;  /* 0x0000000400047310 */ /* 0x000ea40000201800 */
[----:B--2---:R2:W-:Y:S01]  /*40f0*/  STG.E.64 desc[UR36][R8.64], R4 ;  /* 0x0000000408007986 */ /* 0x0045e2000c101b24 */
[----:B------:R-:W-:Y:S05]  /*4100*/  BRA `(.L_x_10380) ;  /* 0x0000000800c47947 */ /* 0x000fea0003800000 */
.L_x_10381:
        /* <DEDUP_REMOVED lines=13> */
.L_x_10394:
[----:B------:R-:W-:Y:S01]  /*41e0*/  FMUL.FTZ R4, R4, 1 ;  /* 0x3f80000004047820 */ /* 0x000fe20000410000 */
[----:B------:R-:W-:Y:S01]  /*41f0*/  CS2R R6, SRZ ;  /* 0x0000000000067805 */ /* 0x000fe2000001ff00 */
[----:B------:R-:W-:-:S04]  /*4200*/  IMAD.MOV.U32 R26, RZ, RZ, R28 ;  /* 0x000000ffff1a7224 */ /* 0x000fc800078e001c */
[----:B------:R-:W2:Y:S02]  /*4210*/  F2F.F64.F32 R4, R4 ;  /* 0x0000000400047310 */ /* 0x000ea40000201800 */
[----:B--2---:R2:W-:Y:S01]  /*4220*/  STG.E.128 desc[UR36][R8.64], R4 ;  /* 0x0000000408007986 */ /* 0x0045e2000c101d24 */
[----:B------:R-:W-:Y:S05]  /*4230*/  BRA `(.L_x_10380) ;  /* 0x0000000800787947 */ /* 0x000fea0003800000 */
.L_x_10393:
        /* <DEDUP_REMOVED lines=20> */
.L_x_10398:
[----:B------:R-:W-:Y:S05]  /*4380*/  BSYNC B0 ;  /* 0x0000000000007941 */ /* 0x000fea0003800000 */
.L_x_10397:
[----:B------:R-:W-:Y:S01]  /*4390*/  LOP3.LUT R5, R0, R5, RZ, 0xfc, !PT ;  /* 0x0000000500057212 */ /* 0x000fe200078efcff */
[----:B------:R-:W-:-:S04]  /*43a0*/  IMAD.MOV.U32 R26, RZ, RZ, R28 ;  /* 0x000000ffff1a7224 */ /* 0x000fc800078e001c */
[----:B------:R1:W-:Y:S01]  /*43b0*/  STG.E.U8 desc[UR36][R8.64], R5 ;  /* 0x0000000508007986 */ /* 0x0003e2000c101124 */
[----:B------:R-:W-:Y:S05]  /*43c0*/  BRA `(.L_x_10380) ;  /* 0x0000000800147947 */ /* 0x000fea0003800000 */
.L_x_10396:
        /* <DEDUP_REMOVED lines=12> */
.L_x_10400:
[----:B-1----:R-:W-:Y:S01]  /*4490*/  IMAD.MOV.U32 R0, RZ, RZ, 0x7f ;  /* 0x0000007fff007424 */ /* 0x002fe200078e00ff */
[----:B------:R-:W-:-:S04]  /*44a0*/  ISETP.GT.U32.AND P0, PT, R5, 0x7f800000, PT ;  /* 0x7f8000000500780c */ /* 0x000fc80003f04070 */
[----:B------:R-:W-:-:S09]  /*44b0*/  SEL R0, R0, 0x7c, P0 ;  /* 0x0000007c00007807 */ /* 0x000fd20000000000 */
.L_x_10401:
[----:B------:R-:W-:Y:S05]  /*44c0*/  BSYNC B0 ;  /* 0x0000000000007941 */ /* 0x000fea0003800000 */
.L_x_10399:
[----:B------:R-:W-:Y:S01]  /*44d0*/  LOP3.LUT R4, R4, 0x80000000, RZ, 0xc0, !PT ;  /* 0x8000000004047812 */ /* 0x000fe200078ec0ff */
[----:B------:R-:W-:-:S03]  /*44e0*/  IMAD.MOV.U32 R26, RZ, RZ, R28 ;  /* 0x000000ffff1a7224 */ /* 0x000fc600078e001c */
[----:B------:R-:W-:-:S04]  /*44f0*/  SHF.R.U32.HI R3, RZ, 0x18, R4 ;  /* 0x00000018ff037819 */ /* 0x000fc80000011604 */
[----:B------:R-:W-:-:S05]  /*4500*/  LOP3.LUT R3, R0, R3, RZ, 0xfc, !PT ;  /* 0x0000000300037212 */ /* 0x000fca00078efcff */
[----:B------:R1:W-:Y:S01]  /*4510*/  STG.E.U8 desc[UR36][R8.64], R3 ;  /* 0x0000000308007986 */ /* 0x0003e2000c101124 */
[----:B------:R-:W-:Y:S05]  /*4520*/  BRA `(.L_x_10380) ;  /* 0x0000000400bc7947 */ /* 0x000fea0003800000 */
.L_x_10395:
[----:B------:R-:W-:Y:S01]  /*4530*/  F2FP.BF16.F32.PACK_AB R4, RZ, R4 ;  /* 0x00000004ff04723e */ /* 0x000fe200000010ff */
[----:B------:R-:W-:-:S04]  /*4540*/  IMAD.MOV.U32 R26, RZ, RZ, R28 ;  /* 0x000000ffff1a7224 */ /* 0x000fc800078e001c */
[----:B------:R2:W-:Y:S01]  /*4550*/  STG.E.U16 desc[UR36][R8.64], R4 ;  /* 0x0000000408007986 */ /* 0x0005e2000c101524 */
[----:B------:R-:W-:Y:S05]  /*4560*/  BRA `(.L_x_10380) ;  /* 0x0000000400ac7947 */ /* 0x000fea0003800000 */
.L_x_10392:
        /* <DEDUP_REMOVED lines=8> */
[----:B------:R-:W2:Y:S01]  /*45f0*/  F2I.U32.TRUNC.NTZ R3, R0 ;  /* 0x0000000000037305 */ /* 0x000ea2000020f000 */
[----:B------:R-:W-:Y:S01]  /*4600*/  IMAD.MOV.U32 R26, RZ, RZ, R28 ;  /* 0x000000ffff1a7224 */ /* 0x000fe200078e001c */
[----:B--2---:R2:W-:Y:S01]  /*4610*/  STG.E.U16 desc[UR36][R8.64], R3 ;  /* 0x0000000308007986 */ /* 0x0045e2000c101524 */
[----:B------:R-:W-:Y:S05]  /*4620*/  BRA `(.L_x_10380) ;  /* 0x00000004007c7947 */ /* 0x000fea0003800000 */
.L_x_10404:
        /* <DEDUP_REMOVED lines=16> */
.L_x_10407:
[----:B------:R-:W-:-:S04]  /*4730*/  LOP3.LUT R4, R4, 0x80000000, RZ, 0xc0, !PT ;  /* 0x8000000004047812 */ /* 0x000fc800078ec0ff */
[----:B------:R-:W-:-:S04]  /*4740*/  SHF.R.U32.HI R4, RZ, 0x18, R4 ;  /* 0x00000018ff047819 */ /* 0x000fc80000011604 */
[----:B------:R-:W-:-:S04]  /*4750*/  LOP3.LUT R3, R3, R4, RZ, 0xfc, !PT ;  /* 0x0000000403037212 */ /* 0x000fc800078efcff */
[----:B------:R-:W-:-:S07]  /*4760*/  PRMT R0, R3, 0x7610, R0 ;  /* 0x0000761003007816 */ /* 0x000fce0000000000 */
.L_x_10406:
[----:B------:R-:W-:Y:S05]  /*4770*/  BSYNC B0 ;  /* 0x0000000000007941 */ /* 0x000fea0003800000 */
.L_x_10405:
[----:B------:R1:W-:Y:S01]  /*4780*/  STG.E.U8 desc[UR36][R8.64], R0 ;  /* 0x0000000008007986 */ /* 0x0003e2000c101124 */
[----:B------:R-:W-:Y:S01]  /*4790*/  IMAD.MOV.U32 R26, RZ, RZ, R28 ;  /* 0x000000ffff1a7224 */ /* 0x000fe200078e001c */
[----:B------:R-:W-:Y:S06]  /*47a0*/  BRA `(.L_x_10380) ;  /* 0x00000004001c7947 */ /* 0x000fec0003800000 */
.L_x_10403:
        /* <DEDUP_REMOVED lines=16> */
.L_x_10410:
[----:B------:R-:W-:-:S04]  /*48b0*/  LOP3.LUT R4, R4, 0x80000000, RZ, 0xc0, !PT ;  /* 0x8000000004047812 */ /* 0x000fc800078ec0ff */
[----:B------:R-:W-:-:S04]  /*48c0*/  SHF.R.U32.HI R4, RZ, 0x18, R4 ;  /* 0x00000018ff047819 */ /* 0x000fc80000011604 */
[----:B------:R-:W-:-:S04]  /*48d0*/  LOP3.LUT R3, R3, R4, RZ, 0xfc, !PT ;  /* 0x0000000403037212 */ /* 0x000fc800078efcff */
[----:B------:R-:W-:-:S07]  /*48e0*/  PRMT R0, R3, 0x7610, R0 ;  /* 0x0000761003007816 */ /* 0x000fce0000000000 */
.L_x_10409:
[----:B------:R-:W-:Y:S05]  /*48f0*/  BSYNC B0 ;  /* 0x0000000000007941 */ /* 0x000fea0003800000 */
.L_x_10408:
[----:B------:R1:W-:Y:S01]  /*4900*/  STG.E.U8 desc[UR36][R8.64], R0 ;  /* 0x0000000008007986 */ /* 0x0003e2000c101124 */
[----:B------:R-:W-:Y:S01]  /*4910*/  IMAD.MOV.U32 R26, RZ, RZ, R28 ;  /* 0x000000ffff1a7224 */ /* 0x000fe200078e001c */
[----:B------:R-:W-:Y:S06]  /*4920*/  BRA `(.L_x_10380) ;  /* 0x0000000000bc7947 */ /* 0x000fec0003800000 */
.L_x_10402:
        /* <DEDUP_REMOVED lines=22> */
.L_x_10385:
[----:B------:R-:W-:Y:S01]  /*4a90*/  MOV R14, 0x0 ;  /* 0x00000000000e7802 */ /* 0x000fe20000000f00 */
[----:B------:R-:W-:Y:S01]  /*4aa0*/  ULDC.64 UR4, c[0x4][0x178] ;  /* 0x01005e0000047ab9 */ /* 0x000fe20000000a00 */
[----:B------:R-:W-:Y:S01]  /*4ab0*/  ULDC.64 UR6, c[0x4][0x180] ;  /* 0x0100600000067ab9 */ /* 0x000fe20000000a00 */
[----:B------:R-:W-:Y:S02]  /*4ac0*/  IMAD.U32 R4, RZ, RZ, UR4 ;  /* 0x00000004ff047e24 */ /* 0x000fe4000f8e00ff */
[----:B------:R-:W-:Y:S01]  /*4ad0*/  IMAD.U32 R5, RZ, RZ, UR5 ;  /* 0x00000005ff057e24 */ /* 0x000fe2000f8e00ff */
[----:B------:R-:W2:Y:S01]  /*4ae0*/  LDC.64 R14, c[0x4][R14] ;  /* 0x010000000e0e7b82 */ /* 0x000ea20000000a00 */
        /* <DEDUP_REMOVED lines=9> */
[----:B012-4-:R-:W-:Y:S05]  /*4b80*/  CALL.ABS.NOINC R14 ;  /* 0x000000000e007343 */ /* 0x017fea0003c00000 */
.L_x_10413:
[----:B------:R-:W-:Y:S01]  /*4b90*/  IMAD.MOV.U32 R26, RZ, RZ, R28 ;  /* 0x000000ffff1a7224 */ /* 0x000fe200078e001c */
[----:B------:R-:W-:Y:S06]  /*4ba0*/  BRA `(.L_x_10380) ;  /* 0x00000000001c7947 */ /* 0x000fec0003800000 */
.L_x_10412:
[----:B------:R-:W2:Y:S01]  /*4bb0*/  F2I.U64.TRUNC R4, R0 ;  /* 0x0000000000047311 */ /* 0x000ea2000020d800 */
[----:B------:R-:W-:Y:S01]  /*4bc0*/  IMAD.MOV.U32 R26, RZ, RZ, R28 ;  /* 0x000000ffff1a7224 */ /* 0x000fe200078e001c */
[----:B--2---:R2:W-:Y:S01]  /*4bd0*/  STG.E.64 desc[UR36][R8.64], R4 ;  /* 0x0000000408007986 */ /* 0x0045e2000c101b24 */
[----:B------:R-:W-:Y:S05]  /*4be0*/  BRA `(.L_x_10380) ;  /* 0x00000000000c7947 */ /* 0x000fea0003800000 */
.L_x_10411:
[----:B------:R-:W2:Y:S01]  /*4bf0*/  F2I.U32.TRUNC.NTZ R3, R0 ;  /* 0x0000000000037305 */ /* 0x000ea2000020f000 */
[----:B------:R-:W-:Y:S01]  /*4c00*/  IMAD.MOV.U32 R26, RZ, RZ, R28 ;  /* 0x000000ffff1a7224 */ /* 0x000fe200078e001c */
[----:B--2---:R3:W-:Y:S06]  /*4c10*/  STG.E desc[UR36][R8.64], R3 ;  /* 0x0000000308007986 */ /* 0x0047ec000c101924 */
.L_x_10380:
[----:B------:R-:W-:Y:S05]  /*4c20*/  BSYNC B6 ;  /* 0x0000000000067941 */ /* 0x000fea0003800000 */
.L_x_10379:
[----:B------:R-:W-:Y:S01]  /*4c30*/  ISETP.GE.AND P0, PT, R26, R25, PT ;  /* 0x000000191a00720c */ /* 0x000fe20003f06270 */
[----:B------:R-:W-:-:S12]  /*4c40*/  BSSY B6, `(.L_x_10414) ;  /* 0x00001d6000067945 */ /* 0x000fd80003800000 */
[----:B------:R-:W-:Y:S05]  /*4c50*/  @P0 BRA `(.L_x_10415) ;  /* 0x0000001c00500947 */ /* 0x000fea0003800000 */
[----:B-123--:R-:W1:Y:S01]  /*4c60*/  LDC.64 R8, c[0x0][0x228] ;  /* 0x00008a00ff087b82 */ /* 0x00ee620000000a00 */
[----:B------:R-:W-:Y:S01]  /*4c70*/  IMAD R0, R2, 0x200, R26 ;  /* 0x0000020002007824 */ /* 0x000fe200078e021a */
[----:B------:R-:W-:Y:S01]  /*4c80*/  PRMT R4, R16, 0x9910, RZ ;  /* 0x0000991010047816 */ /* 0x000fe200000000ff */
        /* <DEDUP_REMOVED lines=15> */
[----:B------:R-:W1:Y:S02]  /*4d80*/  F2I.TRUNC.NTZ R19, R19 ;  /* 0x0000001300137305 */ /* 0x000e64000020f100 */
[----:B-1----:R1:W-:Y:S01]  /*4d90*/  STG.E.U8 desc[UR36][R8.64], R19 ;  /* 0x0000001308007986 */ /* 0x0023e2000c101124 */
[----:B------:R-:W-:Y:S05]  /*4da0*/  BRA `(.L_x_10421) ;  /* 0x0000000c004c7947 */ /* 0x000fea0003800000 */
.L_x_10419:
[----:B------:R-:W1:Y:S02]  /*4db0*/  F2I.S64.TRUNC R4, R19 ;  /* 0x0000001300047311 */ /* 0x000e64000020d900 */
[----:B-1----:R1:W-:Y:S01]  /*4dc0*/  STG.E.U8 desc[UR36][R8.64], R4 ;  /* 0x0000000408007986 */ /* 0x0023e2000c101124 */
[----:B------:R-:W-:Y:S05]  /*4dd0*/  BRA `(.L_x_10421) ;  /* 0x0000000c00407947 */ /* 0x000fea0003800000 */
.L_x_10418:
[----:B------:R-:W-:-:S13]  /*4de0*/  ISETP.NE.AND P0, PT, R0, 0x2, PT ;  /* 0x000000020000780c */ /* 0x000fda0003f05270 */
[----:B------:R-:W-:Y:S05]  /*4df0*/  @!P0 BRA `(.L_x_10422) ;  /* 0x0000000000288947 */ /* 0x000fea0003800000 */
[----:B------:R-:W-:-:S13]  /*4e00*/  ISETP.NE.AND P0, PT, R0, 0x3, PT ;  /* 0x000000030000780c */ /* 0x000fda0003f05270 */
[----:B------:R-:W-:Y:S05]  /*4e10*/  @!P0 BRA `(.L_x_10423) ;  /* 0x0000000000148947 */ /* 0x000fea0003800000 */
[----:B------:R-:W-:-:S13]  /*4e20*/  ISETP.NE.AND P0, PT, R0, 0x4, PT ;  /* 0x000000040000780c */ /* 0x000fda0003f05270 */
[----:B------:R-:W-:Y:S05]  /*4e30*/  @P0 BRA `(.L_x_10420) ;  /* 0x0000000800d00947 */ /* 0x000fea0003800000 */
[----:B------:R-:W1:Y:S02]  /*4e40*/  F2I.S64.TRUNC R4, R19 ;  /* 0x0000001300047311 */ /* 0x000e64000020d900 */
[----:B-1----:R1:W-:Y:S01]  /*4e50*/  STG.E.64 desc[UR36][R8.64], R4 ;  /* 0x0000000408007986 */ /* 0x0023e2000c101b24 */
[----:B------:R-:W-:Y:S05]  /*4e60*/  BRA `(.L_x_10421) ;  /* 0x0000000c001c7947 */ /* 0x000fea0003800000 */
.L_x_10423:
[----:B------:R-:W1:Y:S02]  /*4e70*/  F2I.TRUNC.NTZ R19, R19 ;  /* 0x0000001300137305 */ /* 0x000e64000020f100 */
[----:B-1----:R1:W-:Y:S01]  /*4e80*/  STG.E desc[UR36][R8.64], R19 ;  /* 0x0000001308007986 */ /* 0x0023e2000c101924 */
[----:B------:R-:W-:Y:S05]  /*4e90*/  BRA `(.L_x_10421) ;  /* 0x0000000c00107947 */ /* 0x000fea0003800000 */
.L_x_10422:
[----:B------:R-:W1:Y:S02]  /*4ea0*/  F2I.TRUNC.NTZ R19, R19 ;  /* 0x0000001300137305 */ /* 0x000e64000020f100 */
[----:B-1----:R1:W-:Y:S01]  /*4eb0*/  STG.E.U16 desc[UR36][R8.64], R19 ;  /* 0x0000001308007986 */ /* 0x0023e2000c101524 */
[----:B------:R-:W-:Y:S05]  /*4ec0*/  BRA `(.L_x_10421) ;  /* 0x0000000c00047947 */ /* 0x000fea0003800000 */
.L_x_10417:
[----:B------:R-:W-:-:S13]  /*4ed0*/  ISETP.GT.AND P0, PT, R0, 0x6, PT ;  /* 0x000000060000780c */ /* 0x000fda0003f04270 */
[----:B------:R-:W-:Y:S05]  /*4ee0*/  @P0 BRA `(.L_x_10424) ;  /* 0x0000000000240947 */ /* 0x000fea0003800000 */
[----:B------:R-:W-:-:S13]  /*4ef0*/  ISETP.NE.AND P0, PT, R0, 0x5, PT ;  /* 0x000000050000780c */ /* 0x000fda0003f05270 */
[----:B------:R-:W-:Y:S05]  /*4f00*/  @!P0 BRA `(.L_x_10425) ;  /* 0x0000000000108947 */ /* 0x000fea0003800000 */
[----:B------:R-:W-:-:S13]  /*4f10*/  ISETP.NE.AND P0, PT, R0, 0x6, PT ;  /* 0x000000060000780c */ /* 0x000fda0003f05270 */
[----:B------:R-:W-:Y:S05]  /*4f20*/  @P0 BRA `(.L_x_10420) ;  /* 0x0000000800940947 */ /* 0x000fea0003800000 */
[----:B0-----:R0:W-:Y:S01]  /*4f30*/  STG.E desc[UR36][R8.64], R18 ;  /* 0x0000001208007986 */ /* 0x0011e2000c101924 */
[----:B------:R-:W-:Y:S05]  /*4f40*/  BRA `(.L_x_10421) ;  /* 0x0000000800e47947 */ /* 0x000fea0003800000 */
.L_x_10425:
[----:B0-----:R-:W-:-:S05]  /*4f50*/  F2FP.F16.F32.PACK_AB R18, RZ, R18 ;  /* 0x00000012ff12723e */ /* 0x001fca00000000ff */
[----:B------:R0:W-:Y:S01]  /*4f60*/  STG.E.U16 desc[UR36][R8.64], R18 ;  /* 0x0000001208007986 */ /* 0x0001e2000c101524 */
[----:B------:R-:W-:Y:S05]  /*4f70*/  BRA `(.L_x_10421) ;  /* 0x0000000800d87947 */ /* 0x000fea0003800000 */
.L_x_10424:
[----:B------:R-:W-:-:S13]  /*4f80*/  ISETP.NE.AND P0, PT, R0, 0x7, PT ;  /* 0x000000070000780c */ /* 0x000fda0003f05270 */
[----:B------:R-:W-:Y:S05]  /*4f90*/  @!P0 BRA `(.L_x_10426) ;  /* 0x00000000002c8947 */ /* 0x000fea0003800000 */
[----:B------:R-:W-:-:S13]  /*4fa0*/  ISETP.NE.AND P0, PT, R0, 0x8, PT ;  /* 0x000000080000780c */ /* 0x000fda0003f05270 */
[----:B------:R-:W-:Y:S05]  /*4fb0*/  @!P0 BRA `(.L_x_10427) ;  /* 0x0000000000148947 */ /* 0x000fea0003800000 */
[----:B------:R-:W-:-:S13]  /*4fc0*/  ISETP.NE.AND P0, PT, R0, 0x9, PT ;  /* 0x000000090000780c */ /* 0x000fda0003f05270 */
[----:B------:R-:W-:Y:S05]  /*4fd0*/  @P0 BRA `(.L_x_10420) ;  /* 0x0000000800680947 */ /* 0x000fea0003800000 */
[----:B------:R-:W-:-:S05]  /*4fe0*/  IMAD.MOV.U32 R19, RZ, RZ, RZ ;  /* 0x000000ffff137224 */ /* 0x000fca00078e00ff */
[----:B0-----:R0:W-:Y:S01]  /*4ff0*/  STG.E.64 desc[UR36][R8.64], R18 ;  /* 0x0000001208007986 */ /* 0x0011e2000c101b24 */
[----:B------:R-:W-:Y:S05]  /*5000*/  BRA `(.L_x_10421) ;  /* 0x0000000800b47947 */ /* 0x000fea0003800000 */
.L_x_10427:
[----:B0-----:R-:W-:-:S04]  /*5010*/  F2FP.F16.F32.PACK_AB R3, RZ, R18 ;  /* 0x00000012ff03723e */ /* 0x001fc800000000ff */
[----:B------:R-:W-:-:S05]  /*5020*/  PRMT R3, R3, 0x5410, RZ ;  /* 0x0000541003037816 */ /* 0x000fca00000000ff */
[----:B------:R0:W-:Y:S01]  /*5030*/  STG.E desc[UR36][R8.64], R3 ;  /* 0x0000000308007986 */ /* 0x0001e2000c101924 */
[----:B------:R-:W-:Y:S05]  /*5040*/  BRA `(.L_x_10421) ;  /* 0x0000000800a47947 */ /* 0x000fea0003800000 */
.L_x_10426:
[----:B0-----:R-:W-:-:S06]  /*5050*/  FMUL.FTZ R4, R18, 1 ;  /* 0x3f80000012047820 */ /* 0x001fcc0000410000 */
[----:B------:R-:W0:Y:S02]  /*5060*/  F2F.F64.F32 R4, R4 ;  /* 0x0000000400047310 */ /* 0x000e240000201800 */
[----:B0-----:R0:W-:Y:S01]  /*5070*/  STG.E.64 desc[UR36][R8.64], R4 ;  /* 0x0000000408007986 */ /* 0x0011e2000c101b24 */
[----:B------:R-:W-:Y:S05]  /*5080*/  BRA `(.L_x_10421) ;  /* 0x0000000800947947 */ /* 0x000fea0003800000 */
.L_x_10416:
        /* <DEDUP_REMOVED lines=8> */
[----:B0-----:R-:W-:-:S04]  /*5110*/  FSETP.NEU.FTZ.AND P0, PT, R18, RZ, PT ;  /* 0x000000ff1200720b */ /* 0x001fc80003f1d000 */
[----:B------:R-:W-:-:S05]  /*5120*/  SEL R3, RZ, 0x1, !P0 ;  /* 0x00000001ff037807 */ /* 0x000fca0004000000 */
[----:B------:R0:W-:Y:S01]  /*5130*/  STG.E.U8 desc[UR36][R8.64], R3 ;  /* 0x0000000308007986 */ /* 0x0001e2000c101124 */
[----:B------:R-:W-:Y:S05]  /*5140*/  BRA `(.L_x_10421) ;  /* 0x0000000800647947 */ /* 0x000fea0003800000 */
.L_x_10430:
[----:B0-----:R-:W-:Y:S01]  /*5150*/  FMUL.FTZ R4, R18, 1 ;  /* 0x3f80000012047820 */ /* 0x001fe20000410000 */
[----:B------:R-:W-:-:S05]  /*5160*/  CS2R R6, SRZ ;  /* 0x0000000000067805 */ /* 0x000fca000001ff00 */
[----:B------:R-:W0:Y:S02]  /*5170*/  F2F.F64.F32 R4, R4 ;  /* 0x0000000400047310 */ /* 0x000e240000201800 */
[----:B0-----:R0:W-:Y:S01]  /*5180*/  STG.E.128 desc[UR36][R8.64], R4 ;  /* 0x0000000408007986 */ /* 0x0011e2000c101d24 */
[----:B------:R-:W-:Y:S05]  /*5190*/  BRA `(.L_x_10421) ;  /* 0x0000000800507947 */ /* 0x000fea0003800000 */
.L_x_10429:
[----:B------:R-:W-:-:S13]  /*51a0*/  ISETP.NE.AND P0, PT, R0, 0xf, PT ;  /* 0x0000000f0000780c */ /* 0x000fda0003f05270 */
[----:B------:R-:W-:Y:S05]  /*51b0*/  @!P0 BRA `(.L_x_10431) ;  /* 0x0000000000ac8947 */ /* 0x000fea0003800000 */
[----:B------:R-:W-:-:S13]  /*51c0*/  ISETP.NE.AND P0, PT, R0, 0x17, PT ;  /* 0x000000170000780c */ /* 0x000fda0003f05270 */
[----:B------:R-:W-:Y:S05]  /*51d0*/  @!P0 BRA `(.L_x_10432) ;  /* 0x0000000000508947 */ /* 0x000fea0003800000 */
[----:B------:R-:W-:-:S13]  /*51e0*/  ISETP.NE.AND P0, PT, R0, 0x18, PT ;  /* 0x000000180000780c */ /* 0x000fda0003f05270 */
[----:B------:R-:W-:Y:S05]  /*51f0*/  @P0 BRA `(.L_x_10420) ;  /* 0x0000000400e00947 */ /* 0x000fea0003800000 */
[C---:B0-----:R-:W-:Y:S01]  /*5200*/  LOP3.LUT R4, R18.reuse, 0x7fffffff, RZ, 0xc0, !PT ;  /* 0x7fffffff12047812 */ /* 0x041fe200078ec0ff */
        /* <DEDUP_REMOVED lines=13> */
.L_x_10434:
[----:B------:R-:W-:Y:S05]  /*52e0*/  BSYNC B0 ;  /* 0x0000000000007941 */ /* 0x000fea0003800000 */
.L_x_10433:
[----:B------:R-:W-:-:S05]  /*52f0*/  LOP3.LUT R5, R0, R5, RZ, 0xfc, !PT ;  /* 0x0000000500057212 */ /* 0x000fca00078efcff */
[----:B------:R0:W-:Y:S01]  /*5300*/  STG.E.U8 desc[UR36][R8.64], R5 ;  /* 0x0000000508007986 */ /* 0x0001e2000c101124 */
[----:B------:R-:W-:Y:S05]  /*5310*/  BRA `(.L_x_10421) ;  /* 0x0000000400f07947 */ /* 0x000fea0003800000 */
.L_x_10432:
[----:B0-----:R-:W-:Y:S01]  /*5320*/  LOP3.LUT R4, R18, 0x7fffffff, RZ, 0xc0, !PT ;  /* 0x7fffffff12047812 */ /* 0x001fe200078ec0ff */
        /* <DEDUP_REMOVED lines=11> */
.L_x_10436:
[----:B------:R-:W-:Y:S01]  /*53e0*/  IMAD.MOV.U32 R0, RZ, RZ, 0x7f ;  /* 0x0000007fff007424 */ /* 0x000fe200078e00ff */
[----:B------:R-:W-:-:S04]  /*53f0*/  ISETP.GT.U32.AND P0, PT, R4, 0x7f800000, PT ;  /* 0x7f8000000400780c */ /* 0x000fc80003f04070 */
[----:B------:R-:W-:-:S09]  /*5400*/  SEL R0, R0, 0x7c, P0 ;  /* 0x0000007c00007807 */ /* 0x000fd20000000000 */
.L_x_10437:
[----:B------:R-:W-:Y:S05]  /*5410*/  BSYNC B0 ;  /* 0x0000000000007941 */ /* 0x000fea0003800000 */
.L_x_10435:
[----:B------:R-:W-:-:S04]  /*5420*/  LOP3.LUT R18, R18, 0x80000000, RZ, 0xc0, !PT ;  /* 0x8000000012127812 */ /* 0x000fc800078ec0ff */
[----:B------:R-:W-:-:S04]  /*5430*/  SHF.R.U32.HI R3, RZ, 0x18, R18 ;  /* 0x00000018ff037819 */ /* 0x000fc80000011612 */
[----:B------:R-:W-:-:S05]  /*5440*/  LOP3.LUT R3, R0, R3, RZ, 0xfc, !PT ;  /* 0x0000000300037212 */ /* 0x000fca00078efcff */
[----:B------:R0:W-:Y:S01]  /*5450*/  STG.E.U8 desc[UR36][R8.64], R3 ;  /* 0x0000000308007986 */ /* 0x0001e2000c101124 */
[----:B------:R-:W-:Y:S05]  /*5460*/  BRA `(.L_x_10421) ;  /* 0x00000004009c7947 */ /* 0x000fea0003800000 */
.L_x_10431:
[----:B0-----:R-:W-:-:S05]  /*5470*/  F2FP.BF16.F32.PACK_AB R18, RZ, R18 ;  /* 0x00000012ff12723e */ /* 0x001fca00000010ff */
[----:B------:R0:W-:Y:S01]  /*5480*/  STG.E.U16 desc[UR36][R8.64], R18 ;  /* 0x0000001208007986 */ /* 0x0001e2000c101524 */
[----:B------:R-:W-:Y:S05]  /*5490*/  BRA `(.L_x_10421) ;  /* 0x0000000400907947 */ /* 0x000fea0003800000 */
.L_x_10428:
        /* <DEDUP_REMOVED lines=8> */
[----:B------:R-:W1:Y:S02]  /*5520*/  F2I.U32.TRUNC.NTZ R19, R19 ;  /* 0x0000001300137305 */ /* 0x000e64000020f000 */
[----:B-1----:R1:W-:Y:S01]  /*5530*/  STG.E.U16 desc[UR36][R8.64], R19 ;  /* 0x0000001308007986 */ /* 0x0023e2000c101524 */
[----:B------:R-:W-:Y:S05]  /*5540*/  BRA `(.L_x_10421) ;  /* 0x0000000400647947 */ /* 0x000fea0003800000 */
.L_x_10440:
[----:B0-----:R-:W-:Y:S01]  /*5550*/  LOP3.LUT R3, R18, 0x7fffffff, RZ, 0xc0, !PT ;  /* 0x7fffffff12037812 */ /* 0x001fe200078ec0ff */
        /* <DEDUP_REMOVED lines=15> */
.L_x_10443:
[----:B------:R-:W-:-:S04]  /*5650*/  LOP3.LUT R18, R18, 0x80000000, RZ, 0xc0, !PT ;  /* 0x8000000012127812 */ /* 0x000fc800078ec0ff */
[----:B------:R-:W-:-:S04]  /*5660*/  SHF.R.U32.HI R3, RZ, 0x18, R18 ;  /* 0x00000018ff037819 */ /* 0x000fc80000011612 */
[----:B------:R-:W-:-:S04]  /*5670*/  LOP3.LUT R0, R0, R3, RZ, 0xfc, !PT ;  /* 0x0000000300007212 */ /* 0x000fc800078efcff */
[----:B------:R-:W-:-:S07]  /*5680*/  PRMT R4, R0, 0x7610, R4 ;  /* 0x0000761000047816 */ /* 0x000fce0000000004 */
.L_x_10442:
[----:B------:R-:W-:Y:S05]  /*5690*/  BSYNC B0 ;  /* 0x0000000000007941 */ /* 0x000fea0003800000 */
.L_x_10441:
[----:B------:R0:W-:Y:S01]  /*56a0*/  STG.E.U8 desc[UR36][R8.64], R4 ;  /* 0x0000000408007986 */ /* 0x0001e2000c101124 */
[----:B------:R-:W-:Y:S05]  /*56b0*/  BRA `(.L_x_10421) ;  /* 0x0000000400087947 */ /* 0x000fea0003800000 */
.L_x_10439:
        /* <DEDUP_REMOVED lines=16> */
.L_x_10446:
[----:B------:R-:W-:-:S04]  /*57c0*/  LOP3.LUT R18, R18, 0x80000000, RZ, 0xc0, !PT ;  /* 0x8000000012127812 */ /* 0x000fc800078ec0ff */
[----:B------:R-:W-:-:S04]  /*57d0*/  SHF.R.U32.HI R3, RZ, 0x18, R18 ;  /* 0x00000018ff037819 */ /* 0x000fc80000011612 */
[----:B------:R-:W-:-:S04]  /*57e0*/  LOP3.LUT R0, R0, R3, RZ, 0xfc, !PT ;  /* 0x0000000300007212 */ /* 0x000fc800078efcff */
[----:B------:R-:W-:-:S07]  /*57f0*/  PRMT R4, R0, 0x7610, R4 ;  /* 0x0000761000047816 */ /* 0x000fce0000000004 */
.L_x_10445:
[----:B------:R-:W-:Y:S05]  /*5800*/  BSYNC B0 ;  /* 0x0000000000007941 */ /* 0x000fea0003800000 */
.L_x_10444:
[----:B------:R0:W-:Y:S01]  /*5810*/  STG.E.U8 desc[UR36][R8.64], R4 ;  /* 0x0000000408007986 */ /* 0x0001e2000c101124 */
[----:B------:R-:W-:Y:S05]  /*5820*/  BRA `(.L_x_10421) ;  /* 0x0000000000ac7947 */ /* 0x000fea0003800000 */
.L_x_10438:
[----:B------:R-:W-:-:S13]  /*5830*/  ISETP.NE.AND P0, PT, R0, 0x1c, PT ;  /* 0x0000001c0000780c */ /* 0x000fda0003f05270 */
[----:B------:R-:W-:Y:S05]  /*5840*/  @!P0 BRA `(.L_x_10447) ;  /* 0x00000000009c8947 */ /* 0x000fea0003800000 */
[----:B------:R-:W-:-:S13]  /*5850*/  ISETP.NE.AND P0, PT, R0, 0x1d, PT ;  /* 0x0000001d0000780c */ /* 0x000fda0003f05270 */
[----:B------:R-:W-:Y:S05]  /*5860*/  @!P0 BRA `(.L_x_10448) ;  /* 0x0000000000888947 */ /* 0x000fea0003800000 */
[----:B------:R-:W-:-:S13]  /*5870*/  ISETP.NE.AND P0, PT, R0, 0x2c, PT ;  /* 0x0000002c0000780c */ /* 0x000fda0003f05270 */
[----:B------:R-:W-:Y:S05]  /*5880*/  @P0 BRA `(.L_x_10420) ;  /* 0x00000000003c0947 */ /* 0x000fea0003800000 */
[----:B0-----:R-:W-:-:S04]  /*5890*/  SHF.R.U32.HI R4, RZ, 0x17, R18 ;  /* 0x00000017ff047819 */ /* 0x001fc80000011612 */
        /* <DEDUP_REMOVED lines=14> */
.L_x_10420:
        /* <DEDUP_REMOVED lines=16> */
.L_x_10449:
[----:B------:R-:W-:Y:S05]  /*5a80*/  BRA `(.L_x_10421) ;  /* 0x0000000000147947 */ /* 0x000fea0003800000 */
.L_x_10448:
[----:B------:R-:W1:Y:S02]  /*5a90*/  F2I.U64.TRUNC R4, R19 ;  /* 0x0000001300047311 */ /* 0x000e64000020d800 */
[----:B-1----:R3:W-:Y:S01]  /*5aa0*/  STG.E.64 desc[UR36][R8.64], R4 ;  /* 0x0000000408007986 */ /* 0x0027e2000c101b24 */
[----:B------:R-:W-:Y:S05]  /*5ab0*/  BRA `(.L_x_10421) ;  /* 0x0000000000087947 */ /* 0x000fea0003800000 */
.L_x_10447:
[----:B------:R-:W1:Y:S02]  /*5ac0*/  F2I.U32.TRUNC.NTZ R19, R19 ;  /* 0x0000001300137305 */ /* 0x000e64000020f000 */
[----:B-1----:R1:W-:Y:S02]  /*5ad0*/  STG.E desc[UR36][R8.64], R19 ;  /* 0x0000001308007986 */ /* 0x0023e4000c101924 */
.L_x_10421:
        /* <DEDUP_REMOVED lines=24> */
.L_x_10453:
[----:B------:R-:W0:Y:S02]  /*5c60*/  F2I.S64.TRUNC R4, R23 ;  /* 0x0000001700047311 */ /* 0x000e24000020d900 */
[----:B0-----:R0:W-:Y:S01]  /*5c70*/  STG.E.U8 desc[UR36][R8.64], R4 ;  /* 0x0000000408007986 */ /* 0x0011e2000c101124 */
[----:B------:R-:W-:Y:S05]  /*5c80*/  BRA `(.L_x_10455) ;  /* 0x0000000c00407947 */ /* 0x000fea0003800000 */
.L_x_10452:
        /* <DEDUP_REMOVED lines=9> */
.L_x_10457:
[----:B------:R-:W0:Y:S02]  /*5d20*/  F2I.TRUNC.NTZ R23, R23 ;  /* 0x0000001700177305 */ /* 0x000e24000020f100 */
[----:B0-----:R3:W-:Y:S01]  /*5d30*/  STG.E desc[UR36][R8.64], R23 ;  /* 0x0000001708007986 */ /* 0x0017e2000c101924 */
[----:B------:R-:W-:Y:S05]  /*5d40*/  BRA `(.L_x_10455) ;  /* 0x0000000c00107947 */ /* 0x000fea0003800000 */
.L_x_10456:
[----:B------:R-:W0:Y:S02]  /*5d50*/  F2I.TRUNC.NTZ R23, R23 ;  /* 0x0000001700177305 */ /* 0x000e24000020f100 */
[----:B0-----:R2:W-:Y:S01]  /*5d60*/  STG.E.U16 desc[UR36][R8.64], R23 ;  /* 0x0000001708007986 */ /* 0x0015e2000c101524 */
[----:B------:R-:W-:Y:S05]  /*5d70*/  BRA `(.L_x_10455) ;  /* 0x0000000c00047947 */ /* 0x000fea0003800000 */
.L_x_10451:
        /* <DEDUP_REMOVED lines=8> */
.L_x_10459:
[----:B------:R-:W-:-:S05]  /*5e00*/  F2FP.F16.F32.PACK_AB R22, RZ, R22 ;  /* 0x00000016ff16723e */ /* 0x000fca00000000ff */
[----:B------:R0:W-:Y:S01]  /*5e10*/  STG.E.U16 desc[UR36][R8.64], R22 ;  /* 0x0000001608007986 */ /* 0x0001e2000c101524 */
[----:B------:R-:W-:Y:S05]  /*5e20*/  BRA `(.L_x_10455) ;  /* 0x0000000800d87947 */ /* 0x000fea0003800000 */
.L_x_10458:
        /* <DEDUP_REMOVED lines=9> */
.L_x_10461:
[----:B------:R-:W-:-:S04]  /*5ec0*/  F2FP.F16.F32.PACK_AB R3, RZ, R22 ;  /* 0x00000016ff03723e */ /* 0x000fc800000000ff */
[----:B------:R-:W-:-:S05]  /*5ed0*/  PRMT R3, R3, 0x5410, RZ ;  /* 0x0000541003037816 */ /* 0x000fca00000000ff */
[----:B------:R0:W-:Y:S01]  /*5ee0*/  STG.E desc[UR36][R8.64], R3 ;  /* 0x0000000308007986 */ /* 0x0001e2000c101924 */
[----:B------:R-:W-:Y:S05]  /*5ef0*/  BRA `(.L_x_10455) ;  /* 0x0000000800a47947 */ /* 0x000fea0003800000 */
.L_x_10460:
[----:B------:R-:W-:-:S06]  /*5f00*/  FMUL.FTZ R4, R22, 1 ;  /* 0x3f80000016047820 */ /* 0x000fcc0000410000 */
[----:B------:R-:W0:Y:S02]  /*5f10*/  F2F.F64.F32 R4, R4 ;  /* 0x0000000400047310 */ /* 0x000e240000201800 */
[----:B0-----:R0:W-:Y:S01]  /*5f20*/  STG.E.64 desc[UR36][R8.64], R4 ;  /* 0x0000000408007986 */ /* 0x0011e2000c101b24 */
[----:B------:R-:W-:Y:S05]  /*5f30*/  BRA `(.L_x_10455) ;  /* 0x0000000800947947 */ /* 0x000fea0003800000 */
.L_x_10450:
        /* <DEDUP_REMOVED lines=12> */
.L_x_10464:
[----:B------:R-:W-:Y:S01]  /*6000*/  FMUL.FTZ R4, R22, 1 ;  /* 0x3f80000016047820 */ /* 0x000fe20000410000 */
[----:B------:R-:W-:-:S05]  /*6010*/  CS2R R6, SRZ ;  /* 0x0000000000067805 */ /* 0x000fca000001ff00 */
[----:B------:R-:W0:Y:S02]  /*6020*/  F2F.F64.F32 R4, R4 ;  /* 0x0000000400047310 */ /* 0x000e240000201800 */
[----:B0-----:R0:W-:Y:S01]  /*6030*/  STG.E.128 desc[UR36][R8.64], R4 ;  /* 0x0000000408007986 */ /* 0x0011e2000c101d24 */
[----:B------:R-:W-:Y:S05]  /*6040*/  BRA `(.L_x_10455) ;  /* 0x0000000800507947 */ /* 0x000fea0003800000 */
.L_x_10463:
        /* <DEDUP_REMOVED lines=20> */
.L_x_10468:
[----:B------:R-:W-:Y:S05]  /*6190*/  BSYNC B0 ;  /* 0x0000000000007941 */ /* 0x000fea0003800000 */
.L_x_10467:
[----:B------:R-:W-:-:S05]  /*61a0*/  LOP3.LUT R5, R0, R5, RZ, 0xfc, !PT ;  /* 0x0000000500057212 */ /* 0x000fca00078efcff */
[----:B------:R0:W-:Y:S01]  /*61b0*/  STG.E.U8 desc[UR36][R8.64], R5 ;  /* 0x0000000508007986 */ /* 0x0001e2000c101124 */
[----:B------:R-:W-:Y:S05]  /*61c0*/  BRA `(.L_x_10455) ;  /* 0x0000000400f07947 */ /* 0x000fea0003800000 */
.L_x_10466:
        /* <DEDUP_REMOVED lines=12> */
.L_x_10470:
[----:B------:R-:W-:Y:S01]  /*6290*/  IMAD.MOV.U32 R0, RZ, RZ, 0x7f ;  /* 0x0000007fff007424 */ /* 0x000fe200078e00ff */
[----:B------:R-:W-:-:S04]  /*62a0*/  ISETP.GT.U32.AND P0, PT, R4, 0x7f800000, PT ;  /* 0x7f8000000400780c */ /* 0x000fc80003f04070 */
[----:B------:R-:W-:-:S09]  /*62b0*/  SEL R0, R0, 0x7c, P0 ;  /* 0x0000007c00007807 */ /* 0x000fd20000000000 */
.L_x_10471:
[----:B------:R-:W-:Y:S05]  /*62c0*/  BSYNC B0 ;  /* 0x0000000000007941 */ /* 0x000fea0003800000 */
.L_x_10469:
[----:B------:R-:W-:-:S04]  /*62d0*/  LOP3.LUT R22, R22, 0x80000000, RZ, 0xc0, !PT ;  /* 0x8000000016167812 */ /* 0x000fc800078ec0ff */
[----:B------:R-:W-:-:S04]  /*62e0*/  SHF.R.U32.HI R3, RZ, 0x18, R22 ;  /* 0x00000018ff037819 */ /* 0x000fc80000011616 */
[----:B------:R-:W-:-:S05]  /*62f0*/  LOP3.LUT R3, R0, R3, RZ, 0xfc, !PT ;  /* 0x0000000300037212 */ /* 0x000fca00078efcff */
[----:B------:R0:W-:Y:S01]  /*6300*/  STG.E.U8 desc[UR36][R8.64], R3 ;  /* 0x0000000308007986 */ /* 0x0001e2000c101124 */
[----:B------:R-:W-:Y:S05]  /*6310*/  BRA `(.L_x_10455) ;  /* 0x00000004009c7947 */ /* 0x000fea0003800000 */
.L_x_10465:
[----:B------:R-:W-:-:S05]  /*6320*/  F2FP.BF16.F32.PACK_AB R22, RZ, R22 ;  /* 0x00000016ff16723e */ /* 0x000fca00000010ff */
[----:B------:R0:W-:Y:S01]  /*6330*/  STG.E.U16 desc[UR36][R8.64], R22 ;  /* 0x0000001608007986 */ /* 0x0001e2000c101524 */
[----:B------:R-:W-:Y:S05]  /*6340*/  BRA `(.L_x_10455) ;  /* 0x0000000400907947 */ /* 0x000fea0003800000 */
.L_x_10462:
        /* <DEDUP_REMOVED lines=11> */
.L_x_10474:
        /* <DEDUP_REMOVED lines=16> */
.L_x_10477:
[----:B------:R-:W-:-:S04]  /*6500*/  LOP3.LUT R22, R22, 0x80000000, RZ, 0xc0, !PT ;  /* 0x8000000016167812 */ /* 0x000fc800078ec0ff */
[----:B------:R-:W-:-:S04]  /*6510*/  SHF.R.U32.HI R3, RZ, 0x18, R22 ;  /* 0x00000018ff037819 */ /* 0x000fc80000011616 */
[----:B------:R-:W-:-:S04]  /*6520*/  LOP3.LUT R0, R0, R3, RZ, 0xfc, !PT ;  /* 0x0000000300007212 */ /* 0x000fc800078efcff */
[----:B------:R-:W-:-:S07]  /*6530*/  PRMT R4, R0, 0x7610, R4 ;  /* 0x0000761000047816 */ /* 0x000fce0000000004 */
.L_x_10476:
[----:B------:R-:W-:Y:S05]  /*6540*/  BSYNC B0 ;  /* 0x0000000000007941 */ /* 0x000fea0003800000 */
.L_x_10475:
[----:B------:R0:W-:Y:S01]  /*6550*/  STG.E.U8 desc[UR36][R8.64], R4 ;  /* 0x0000000408007986 */ /* 0x0001e2000c101124 */
[----:B------:R-:W-:Y:S05]  /*6560*/  BRA `(.L_x_10455) ;  /* 0x0000000400087947 */ /* 0x000fea0003800000 */
.L_x_10473:
        /* <DEDUP_REMOVED lines=16> */
.L_x_10480:
[----:B------:R-:W-:-:S04]  /*6670*/  LOP3.LUT R22, R22, 0x80000000, RZ, 0xc0, !PT ;  /* 0x8000000016167812 */ /* 0x000fc800078ec0ff */
[----:B------:R-:W-:-:S04]  /*6680*/  SHF.R.U32.HI R3, RZ, 0x18, R22 ;  /* 0x00000018ff037819 */ /* 0x000fc80000011616 */
[----:B------:R-:W-:-:S04]  /*6690*/  LOP3.LUT R0, R0, R3, RZ, 0xfc, !PT ;  /* 0x0000000300007212 */ /* 0x000fc800078efcff */
[----:B------:R-:W-:-:S07]  /*66a0*/  PRMT R4, R0, 0x7610, R4 ;  /* 0x0000761000047816 */ /* 0x000fce0000000004 */
.L_x_10479:
[----:B------:R-:W-:Y:S05]  /*66b0*/  BSYNC B0 ;  /* 0x0000000000007941 */ /* 0x000fea0003800000 */
.L_x_10478:
[----:B------:R0:W-:Y:S01]  /*66c0*/  STG.E.U8 desc[UR36][R8.64], R4 ;  /* 0x0000000408007986 */ /* 0x0001e2000c101124 */
[----:B------:R-:W-:Y:S05]  /*66d0*/  BRA `(.L_x_10455) ;  /* 0x0000000000ac7947 */ /* 0x000fea0003800000 */
.L_x_10472:
        /* <DEDUP_REMOVED lines=21> */
.L_x_10454:
        /* <DEDUP_REMOVED lines=16> */
.L_x_10483:
[----:B------:R-:W-:Y:S05]  /*6930*/  BRA `(.L_x_10455) ;  /* 0x0000000000147947 */ /* 0x000fea0003800000 */
.L_x_10482:
[----:B------:R-:W0:Y:S02]  /*6940*/  F2I.U64.TRUNC R4, R23 ;  /* 0x0000001700047311 */ /* 0x000e24000020d800 */
[----:B0-----:R0:W-:Y:S01]  /*6950*/  STG.E.64 desc[UR36][R8.64], R4 ;  /* 0x0000000408007986 */ /* 0x0011e2000c101b24 */
[----:B------:R-:W-:Y:S05]  /*6960*/  BRA `(.L_x_10455) ;  /* 0x0000000000087947 */ /* 0x000fea0003800000 */
.L_x_10481:
[----:B------:R-:W0:Y:S02]  /*6970*/  F2I.U32.TRUNC.NTZ R23, R23 ;  /* 0x0000001700177305 */ /* 0x000e24000020f000 */
[----:B0-----:R0:W-:Y:S02]  /*6980*/  STG.E desc[UR36][R8.64], R23 ;  /* 0x0000001708007986 */ /* 0x0011e4000c101924 */
.L_x_10455:
[----:B------:R-:W-:-:S07]  /*6990*/  VIADD R26, R26, 0x80 ;  /* 0x000000801a1a7836 */ /* 0x000fce0000000000 */
.L_x_10415:
[----:B------:R-:W-:Y:S05]  /*69a0*/  BSYNC B6 ;  /* 0x0000000000067941 */ /* 0x000fea0003800000 */
.L_x_10414:
        /* <DEDUP_REMOVED lines=22> */
.L_x_10487:
[----:B------:R-:W0:Y:S02]  /*6b10*/  F2I.S64.TRUNC R4, R17 ;  /* 0x0000001100047311 */ /* 0x000e24000020d900 */
[----:B0-----:R-:W-:Y:S01]  /*6b20*/  STG.E.U8 desc[UR36][R2.64], R4 ;  /* 0x0000000402007986 */ /* 0x001fe2000c101124 */
[----:B------:R-:W-:Y:S05]  /*6b30*/  EXIT ;  /* 0x000000000000794d */ /* 0x000fea0003800000 */
.L_x_10486:
        /* <DEDUP_REMOVED lines=9> */
.L_x_10490:
[----:B------:R-:W0:Y:S02]  /*6bd0*/  F2I.TRUNC.NTZ R17, R17 ;  /* 0x0000001100117305 */ /* 0x000e24000020f100 */
[----:B0-----:R-:W-:Y:S01]  /*6be0*/  STG.E desc[UR36][R2.64], R17 ;  /* 0x0000001102007986 */ /* 0x001fe2000c101924 */
[----:B------:R-:W-:Y:S05]  /*6bf0*/  EXIT ;  /* 0x000000000000794d */ /* 0x000fea0003800000 */
.L_x_10489:
[----:B------:R-:W0:Y:S02]  /*6c00*/  F2I.TRUNC.NTZ R17, R17 ;  /* 0x0000001100117305 */ /* 0x000e24000020f100 */
[----:B0-----:R-:W-:Y:S01]  /*6c10*/  STG.E.U16 desc[UR36][R2.64], R17 ;  /* 0x0000001102007986 */ /* 0x001fe2000c101524 */
[----:B------:R-:W-:Y:S05]  /*6c20*/  EXIT ;  /* 0x000000000000794d */ /* 0x000fea0003800000 */
.L_x_10485:
[----:B------:R-:W-:-:S13]  /*6c30*/  ISETP.GT.AND P0, PT, R0, 0x6, PT ;  /* 0x000000060000780c */ /* 0x000fda0003f04270 */
[----:B------:R-:W-:Y:S05]  /*6c40*/  @P0 BRA `(.L_x_10491) ;  /* 0x0000000000240947 */ /* 0x000fea0003800000 */
[----:B------:R-:W-:-:S13]  /*6c50*/  ISETP.NE.AND P0, PT, R0, 0x5, PT ;  /* 0x000000050000780c */ /* 0x000fda0003f05270 */
[----:B------:R-:W-:Y:S05]  /*6c60*/  @!P0 BRA `(.L_x_10492) ;  /* 0x0000000000108947 */ /* 0x000fea0003800000 */
[----:B------:R-:W-:-:S13]  /*6c70*/  ISETP.NE.AND P0, PT, R0, 0x6, PT ;  /* 0x000000060000780c */ /* 0x000fda0003f05270 */
[----:B------:R-:W-:Y:S05]  /*6c80*/  @P0 BRA `(.L_x_10488) ;  /* 0x0000000800940947 */ /* 0x000fea0003800000 */
[----:B----4-:R-:W-:Y:S01]  /*6c90*/  STG.E desc[UR36][R2.64], R24 ;  /* 0x0000001802007986 */ /* 0x010fe2000c101924 */
[----:B------:R-:W-:Y:S05]  /*6ca0*/  EXIT ;  /* 0x000000000000794d */ /* 0x000fea0003800000 */
.L_x_10492:
[----:B----4-:R-:W-:-:S05]  /*6cb0*/  F2FP.F16.F32.PACK_AB R24, RZ, R24 ;  /* 0x00000018ff18723e */ /* 0x010fca00000000ff */
[----:B------:R-:W-:Y:S01]  /*6cc0*/  STG.E.U16 desc[UR36][R2.64], R24 ;  /* 0x0000001802007986 */ /* 0x000fe2000c101524 */
[----:B------:R-:W-:Y:S05]  /*6cd0*/  EXIT ;  /* 0x000000000000794d */ /* 0x000fea0003800000 */
.L_x_10491:
[----:B------:R-:W-:-:S13]  /*6ce0*/  ISETP.NE.AND P0, PT, R0, 0x7, PT ;  /* 0x000000070000780c */ /* 0x000fda0003f05270 */
[----:B------:R-:W-:Y:S05]  /*6cf0*/  @!P0 BRA `(.L_x_10493) ;  /* 0x00000000002c8947 */ /* 0x000fea0003800000 */
[----:B------:R-:W-:-:S13]  /*6d00*/  ISETP.NE.AND P0, PT, R0, 0x8, PT ;  /* 0x000000080000780c */ /* 0x000fda0003f05270 */
[----:B------:R-:W-:Y:S05]  /*6d10*/  @!P0 BRA `(.L_x_10494) ;  /* 0x0000000000148947 */ /* 0x000fea0003800000 */
[----:B------:R-:W-:-:S13]  /*6d20*/  ISETP.NE.AND P0, PT, R0, 0x9, PT ;  /* 0x000000090000780c */ /* 0x000fda0003f05270 */
[----:B------:R-:W-:Y:S05]  /*6d30*/  @P0 BRA `(.L_x_10488) ;  /* 0x0000000800680947 */ /* 0x000fea0003800000 */
[----:B------:R-:W-:-:S05]  /*6d40*/  IMAD.MOV.U32 R25, RZ, RZ, RZ ;  /* 0x000000ffff197224 */ /* 0x000fca00078e00ff */
[----:B----4-:R-:W-:Y:S01]  /*6d50*/  STG.E.64 desc[UR36][R2.64], R24 ;  /* 0x0000001802007986 */ /* 0x010fe2000c101b24 */
[----:B------:R-:W-:Y:S05]  /*6d60*/  EXIT ;  /* 0x000000000000794d */ /* 0x000fea0003800000 */
.L_x_10494:
[----:B----4-:R-:W-:-:S04]  /*6d70*/  F2FP.F16.F32.PACK_AB R5, RZ, R24 ;  /* 0x00000018ff05723e */ /* 0x010fc800000000ff */
[----:B------:R-:W-:-:S05]  /*6d80*/  PRMT R5, R5, 0x5410, RZ ;  /* 0x0000541005057816 */ /* 0x000fca00000000ff */
[----:B------:R-:W-:Y:S01]  /*6d90*/  STG.E desc[UR36][R2.64], R5 ;  /* 0x0000000502007986 */ /* 0x000fe2000c101924 */
[----:B------:R-:W-:Y:S05]  /*6da0*/  EXIT ;  /* 0x000000000000794d */ /* 0x000fea0003800000 */
.L_x_10493:
[----:B----4-:R-:W-:-:S06]  /*6db0*/  FMUL.FTZ R4, R24, 1 ;  /* 0x3f80000018047820 */ /* 0x010fcc0000410000 */
[----:B------:R-:W0:Y:S02]  /*6dc0*/  F2F.F64.F32 R4, R4 ;  /* 0x0000000400047310 */ /* 0x000e240000201800 */
[----:B0-----:R-:W-:Y:S01]  /*6dd0*/  STG.E.64 desc[UR36][R2.64], R4 ;  /* 0x0000000402007986 */ /* 0x001fe2000c101b24 */
[----:B------:R-:W-:Y:S05]  /*6de0*/  EXIT ;  /* 0x000000000000794d */ /* 0x000fea0003800000 */
.L_x_10484:
        /* <DEDUP_REMOVED lines=8> */
[----:B----4-:R-:W-:-:S04]  /*6e70*/  FSETP.NEU.FTZ.AND P0, PT, R24, RZ, PT ;  /* 0x000000ff1800720b */ /* 0x010fc80003f1d000 */
[----:B------:R-:W-:-:S05]  /*6e80*/  SEL R5, RZ, 0x1, !P0 ;  /* 0x00000001ff057807 */ /* 0x000fca0004000000 */
[----:B------:R-:W-:Y:S01]  /*6e90*/  STG.E.U8 desc[UR36][R2.64], R5 ;  /* 0x0000000502007986 */ /* 0x000fe2000c101124 */
[----:B------:R-:W-:Y:S05]  /*6ea0*/  EXIT ;  /* 0x000000000000794d */ /* 0x000fea0003800000 */
.L_x_10497:
[----:B----4-:R-:W-:Y:S01]  /*6eb0*/  FMUL.FTZ R4, R24, 1 ;  /* 0x3f80000018047820 */ /* 0x010fe20000410000 */
[----:B------:R-:W-:-:S05]  /*6ec0*/  CS2R R6, SRZ ;  /* 0x0000000000067805 */ /* 0x000fca000001ff00 */
[----:B------:R-:W0:Y:S02]  /*6ed0*/  F2F.F64.F32 R4, R4 ;  /* 0x0000000400047310 */ /* 0x000e240000201800 */
[----:B0-----:R-:W-:Y:S01]  /*6ee0*/  STG.E.128 desc[UR36][R2.64], R4 ;  /* 0x0000000402007986 */ /* 0x001fe2000c101d24 */
[----:B------:R-:W-:Y:S05]  /*6ef0*/  EXIT ;  /* 0x000000000000794d */ /* 0x000fea0003800000 */
.L_x_10496:
[----:B------:R-:W-:-:S13]  /*6f00*/  ISETP.NE.AND P0, PT, R0, 0xf, PT ;  /* 0x0000000f0000780c */ /* 0x000fda0003f05270 */
[----:B------:R-:W-:Y:S05]  /*6f10*/  @!P0 BRA `(.L_x_10498) ;  /* 0x0000000000ac8947 */ /* 0x000fea0003800000 */
[----:B------:R-:W-:-:S13]  /*6f20*/  ISETP.NE.AND P0, PT, R0, 0x17, PT ;  /* 0x000000170000780c */ /* 0x000fda0003f05270 */
[----:B------:R-:W-:Y:S05]  /*6f30*/  @!P0 BRA `(.L_x_10499) ;  /* 0x0000000000508947 */ /* 0x000fea0003800000 */
[----:B------:R-:W-:-:S13]  /*6f40*/  ISETP.NE.AND P0, PT, R0, 0x18, PT ;  /* 0x000000180000780c */ /* 0x000fda0003f05270 */
[----:B------:R-:W-:Y:S05]  /*6f50*/  @P0 BRA `(.L_x_10488) ;  /* 0x0000000400e00947 */ /* 0x000fea0003800000 */
[C---:B----4-:R-:W-:Y:S01]  /*6f60*/  LOP3.LUT R4, R24.reuse, 0x7fffffff, RZ, 0xc0, !PT ;  /* 0x7fffffff18047812 */ /* 0x050fe200078ec0ff */
        /* <DEDUP_REMOVED lines=13> */
.L_x_10501:
[----:B------:R-:W-:Y:S05]  /*7040*/  BSYNC B0 ;  /* 0x0000000000007941 */ /* 0x000fea0003800000 */
.L_x_10500:
[----:B------:R-:W-:-:S05]  /*7050*/  LOP3.LUT R7, R0, R7, RZ, 0xfc, !PT ;  /* 0x0000000700077212 */ /* 0x000fca00078efcff */
[----:B------:R-:W-:Y:S01]  /*7060*/  STG.E.U8 desc[UR36][R2.64], R7 ;  /* 0x0000000702007986 */ /* 0x000fe2000c101124 */
[----:B------:R-:W-:Y:S05]  /*7070*/  EXIT ;  /* 0x000000000000794d */ /* 0x000fea0003800000 */
.L_x_10499:
[----:B----4-:R-:W-:Y:S01]  /*7080*/  LOP3.LUT R4, R24, 0x7fffffff, RZ, 0xc0, !PT ;  /* 0x7fffffff18047812 */ /* 0x010fe200078ec0ff */
        /* <DEDUP_REMOVED lines=11> */
.L_x_10503:
[----:B------:R-:W-:Y:S01]  /*7140*/  IMAD.MOV.U32 R0, RZ, RZ, 0x7f ;  /* 0x0000007fff007424 */ /* 0x000fe200078e00ff */
[----:B------:R-:W-:-:S04]  /*7150*/  ISETP.GT.U32.AND P0, PT, R4, 0x7f800000, PT ;  /* 0x7f8000000400780c */ /* 0x000fc80003f04070 */
[----:B------:R-:W-:-:S09]  /*7160*/  SEL R0, R0, 0x7c, P0 ;  /* 0x0000007c00007807 */ /* 0x000fd20000000000 */
.L_x_10504:
[----:B------:R-:W-:Y:S05]  /*7170*/  BSYNC B0 ;  /* 0x0000000000007941 */ /* 0x000fea0003800000 */
.L_x_10502:
[----:B------:R-:W-:-:S04]  /*7180*/  LOP3.LUT R24, R24, 0x80000000, RZ, 0xc0, !PT ;  /* 0x8000000018187812 */ /* 0x000fc800078ec0ff */
[----:B------:R-:W-:-:S04]  /*7190*/  SHF.R.U32.HI R5, RZ, 0x18, R24 ;  /* 0x00000018ff057819 */ /* 0x000fc80000011618 */
[----:B------:R-:W-:-:S05]  /*71a0*/  LOP3.LUT R5, R0, R5, RZ, 0xfc, !PT ;  /* 0x0000000500057212 */ /* 0x000fca00078efcff */
[----:B------:R-:W-:Y:S01]  /*71b0*/  STG.E.U8 desc[UR36][R2.64], R5 ;  /* 0x0000000502007986 */ /* 0x000fe2000c101124 */
[----:B------:R-:W-:Y:S05]  /*71c0*/  EXIT ;  /* 0x000000000000794d */ /* 0x000fea0003800000 */
.L_x_10498:
[----:B----4-:R-:W-:-:S05]  /*71d0*/  F2FP.BF16.F32.PACK_AB R24, RZ, R24 ;  /* 0x00000018ff18723e */ /* 0x010fca00000010ff */
[----:B------:R-:W-:Y:S01]  /*71e0*/  STG.E.U16 desc[UR36][R2.64], R24 ;  /* 0x0000001802007986 */ /* 0x000fe2000c101524 */
[----:B------:R-:W-:Y:S05]  /*71f0*/  EXIT ;  /* 0x000000000000794d */ /* 0x000fea0003800000 */
.L_x_10495:
        /* <DEDUP_REMOVED lines=11> */
.L_x_10507:
[----:B----4-:R-:W-:Y:S01]  /*72b0*/  LOP3.LUT R5, R24, 0x7fffffff, RZ, 0xc0, !PT ;  /* 0x7fffffff18057812 */ /* 0x010fe200078ec0ff */
        /* <DEDUP_REMOVED lines=15> */
.L_x_10510:
[----:B------:R-:W-:-:S04]  /*73b0*/  LOP3.LUT R24, R24, 0x80000000, RZ, 0xc0, !PT ;  /* 0x8000000018187812 */ /* 0x000fc800078ec0ff */
[----:B------:R-:W-:-:S04]  /*73c0*/  SHF.R.U32.HI R5, RZ, 0x18, R24 ;  /* 0x00000018ff057819 */ /* 0x000fc80000011618 */
[----:B------:R-:W-:-:S04]  /*73d0*/  LOP3.LUT R4, R4, R5, RZ, 0xfc, !PT ;  /* 0x0000000504047212 */ /* 0x000fc800078efcff */
[----:B------:R-:W-:-:S07]  /*73e0*/  PRMT R0, R4, 0x7610, R0 ;  /* 0x0000761004007816 */ /* 0x000fce0000000000 */
.L_x_10509:
[----:B------:R-:W-:Y:S05]  /*73f0*/  BSYNC B0 ;  /* 0x0000000000007941 */ /* 0x000fea0003800000 */
.L_x_10508:
[----:B------:R-:W-:Y:S01]  /*7400*/  STG.E.U8 desc[UR36][R2.64], R0 ;  /* 0x0000000002007986 */ /* 0x000fe2000c101124 */
[----:B------:R-:W-:Y:S05]  /*7410*/  EXIT ;  /* 0x000000000000794d */ /* 0x000fea0003800000 */
.L_x_10506:
        /* <DEDUP_REMOVED lines=16> */
.L_x_10513:
[----:B------:R-:W-:-:S04]  /*7520*/  LOP3.LUT R24, R24, 0x80000000, RZ, 0xc0, !PT ;  /* 0x8000000018187812 */ /* 0x000fc800078ec0ff */
[----:B------:R-:W-:-:S04]  /*7530*/  SHF.R.U32.HI R5, RZ, 0x18, R24 ;  /* 0x00000018ff057819 */ /* 0x000fc80000011618 */
[----:B------:R-:W-:-:S04]  /*7540*/  LOP3.LUT R4, R4, R5, RZ, 0xfc, !PT ;  /* 0x0000000504047212 */ /* 0x000fc800078efcff */
[----:B------:R-:W-:-:S07]  /*7550*/  PRMT R0, R4, 0x7610, R0 ;  /* 0x0000761004007816 */ /* 0x000fce0000000000 */
.L_x_10512:
[----:B------:R-:W-:Y:S05]  /*7560*/  BSYNC B0 ;  /* 0x0000000000007941 */ /* 0x000fea0003800000 */
.L_x_10511:
[----:B------:R-:W-:Y:S01]  /*7570*/  STG.E.U8 desc[UR36][R2.64], R0 ;  /* 0x0000000002007986 */ /* 0x000fe2000c101124 */
[----:B------:R-:W-:Y:S05]  /*7580*/  EXIT ;  /* 0x000000000000794d */ /* 0x000fea0003800000 */
.L_x_10505:
[----:B------:R-:W-:-:S13]  /*7590*/  ISETP.NE.AND P0, PT, R0, 0x1c, PT ;  /* 0x0000001c0000780c */ /* 0x000fda0003f05270 */
[----:B------:R-:W-:Y:S05]  /*75a0*/  @!P0 BRA `(.L_x_10514) ;  /* 0x00000000009c8947 */ /* 0x000fea0003800000 */
[----:B------:R-:W-:-:S13]  /*75b0*/  ISETP.NE.AND P0, PT, R0, 0x1d, PT ;  /* 0x0000001d0000780c */ /* 0x000fda0003f05270 */
[----:B------:R-:W-:Y:S05]  /*75c0*/  @!P0 BRA `(.L_x_10515) ;  /* 0x0000000000888947 */ /* 0x000fea0003800000 */
[----:B------:R-:W-:-:S13]  /*75d0*/  ISETP.NE.AND P0, PT, R0, 0x2c, PT ;  /* 0x0000002c0000780c */ /* 0x000fda0003f05270 */
[----:B------:R-:W-:Y:S05]  /*75e0*/  @P0 BRA `(.L_x_10488) ;  /* 0x00000000003c0947 */ /* 0x000fea0003800000 */
[----:B----4-:R-:W-:-:S04]  /*75f0*/  SHF.R.U32.HI R4, RZ, 0x17, R24 ;  /* 0x00000017ff047819 */ /* 0x010fc80000011618 */
        /* <DEDUP_REMOVED lines=14> */
.L_x_10488:
        /* <DEDUP_REMOVED lines=16> */
.L_x_10516:
[----:B------:R-:W-:Y:S05]  /*77e0*/  EXIT ;  /* 0x000000000000794d */ /* 0x000fea0003800000 */
.L_x_10515:
[----:B------:R-:W0:Y:S02]  /*77f0*/  F2I.U64.TRUNC R4, R17 ;  /* 0x0000001100047311 */ /* 0x000e24000020d800 */
[----:B0-----:R-:W-:Y:S01]  /*7800*/  STG.E.64 desc[UR36][R2.64], R4 ;  /* 0x0000000402007986 */ /* 0x001fe2000c101b24 */
[----:B------:R-:W-:Y:S05]  /*7810*/  EXIT ;  /* 0x000000000000794d */ /* 0x000fea0003800000 */
.L_x_10514:
[----:B------:R-:W0:Y:S02]  /*7820*/  F2I.U32.TRUNC.NTZ R17, R17 ;  /* 0x0000001100117305 */ /* 0x000e24000020f000 */
[----:B0-----:R-:W-:Y:S01]  /*7830*/  STG.E desc[UR36][R2.64], R17 ;  /* 0x0000001102007986 */ /* 0x001fe2000c101924 */
[----:B------:R-:W-:Y:S05]  /*7840*/  EXIT ;  /* 0x000000000000794d */ /* 0x000fea0003800000 */
.L_x_10517:
        /* <DEDUP_REMOVED lines=11> */
.L_x_22859:


//--------------------- .text._ZN2at6native18elementwise_kernelILi128ELi2EZNS0_22gpu_kernel_impl_nocastIZZZNS0_15binary_internal21div_trunc_kernel_cudaERNS_18TensorIteratorBaseEENKUlvE0_clEvENKUlvE0_clEvEUlfE_EEvS5_RKT_EUliE_EEviT1_ --------------------------
	.section	.text._ZN2at6native18elementwise_kernelILi128ELi2EZNS0_22gpu_kernel_impl_nocastIZZZNS0_15binary_internal21div_trunc_kernel_cudaERNS_18TensorIteratorBaseEENKUlvE0_clEvENKUlvE0_clEvEUlfE_EEvS5_RKT_EUliE_EEviT1_,"ax",@progbits
	.align	128
        .global         _ZN2at6native18elementwise_kernelILi128ELi2EZNS0_22gpu_kernel_impl_nocastIZZZNS0_15binary_internal21div_trunc_kernel_cudaERNS_18TensorIteratorBaseEENKUlvE0_clEvENKUlvE0_clEvEUlfE_EEvS5_RKT_EUliE_EEviT1_
        .type           _ZN2at6native18elementwise_kernelILi128ELi2EZNS0_22gpu_kernel_impl_nocastIZZZNS0_15binary_internal21div_trunc_kernel_cudaERNS_18TensorIteratorBaseEENKUlvE0_clEvENKUlvE0_clEvEUlfE_EEvS5_RKT_EUliE_EEviT1_,@function
        .size           _ZN2at6native18elementwise_kernelILi128ELi2EZNS0_22gpu_kernel_impl_nocastIZZZNS0_15binary_internal21div_trunc_kernel_cudaERNS_18TensorIteratorBaseEENKUlvE0_clEvENKUlvE0_clEvEUlfE_EEvS5_RKT_EUliE_EEviT1_,(.L_x_22860 - _ZN2at6native18elementwise_kernelILi128ELi2EZNS0_22gpu_kernel_impl_nocastIZZZNS0_15binary_internal21div_trunc_kernel_cudaERNS_18TensorIteratorBaseEENKUlvE0_clEvENKUlvE0_clEvEUlfE_EEvS5_RKT_EUliE_EEviT1_)
        .other          _ZN2at6native18elementwise_kernelILi128ELi2EZNS0_22gpu_kernel_impl_nocastIZZZNS0_15binary_internal21div_trunc_kernel_cudaERNS_18TensorIteratorBaseEENKUlvE0_clEvENKUlvE0_clEvEUlfE_EEvS5_RKT_EUliE_EEviT1_,@"STO_CUDA_ENTRY STV_DEFAULT"
_ZN2at6native18elementwise_kernelILi128ELi2EZNS0_22gpu_kernel_impl_nocastIZZZNS0_15binary_internal21div_trunc_kernel_cudaERNS_18TensorIteratorBaseEENKUlvE0_clEvENKUlvE0_clEvEUlfE_EEvS5_RKT_EUliE_EEviT1_:
.text._ZN2at6native18elementwise_kernelILi128ELi2EZNS0_22gpu_kernel_impl_nocastIZZZNS0_15binary_internal21div_trunc_kernel_cudaERNS_18TensorIteratorBaseEENKUlvE0_clEvENKUlvE0_clEvEUlfE_EEvS5_RKT_EUliE_EEviT1_:
        /* <DEDUP_REMOVED lines=312> */
.L_x_10520:
        /* <DEDUP_REMOVED lines=9> */
[----:B--2---:R-:W-:-:S04]  /*1410*/  FMUL.FTZ R6, R4, UR7 ;  /* 0x0000000704067c20 */ /* 0x004fc80008410000 */
[----:B------:R-:W0:Y:S02]  /*1420*/  FRND.TRUNC R9, R6 ;  /* 0x0000000600097307 */ /* 0x000e24000020d000 */
[----:B0-----:R0:W-:Y:S02]  /*1430*/  STG.E desc[UR4][R2.64], R9 ;  /* 0x0000000902007986 */ /* 0x0011e4000c101904 */
.L_x_10519:
[----:B------:R-:W-:Y:S05]  /*1440*/  BSYNC B0 ;  /* 0x0000000000007941 */ /* 0x000fea0003800000 */
.L_x_10518:
        /* <DEDUP_REMOVED lines=305> */
.L_x_10521:
[----:B------:R-:W-:Y:S02]  /*2760*/  ULDC.64 UR6, c[0x0][0x418] ;  /* 0x0001060000067ab9 */ /* 0x000fe40000000a00 */
[----:B------:R-:W-:Y:S01]  /*2770*/  IADD3 R4, P0, R0, UR6, RZ ;  /* 0x0000000600047c10 */ /* 0x000fe2000ff1e0ff */
[----:B------:R-:W-:-:S03]  /*2780*/  ULDC UR6, c[0x0][0x420] ;  /* 0x0001080000067ab9 */ /* 0x000fc60000000800 */
[----:B------:R-:W-:-:S05]  /*2790*/  IADD3.X R5, RZ, UR7, RZ, P0, !PT ;  /* 0x00000007ff057c10 */ /* 0x000fca00087fe4ff */
[----:B------:R-:W2:Y:S02]  /*27a0*/  LDG.E R4, desc[UR4][R4.64] ;  /* 0x0000000404047981 */ /* 0x000ea4000c1e1900 */
[----:B--2---:R-:W-:Y:S01]  /*27b0*/  FMUL.FTZ R0, R4, UR6 ;  /* 0x0000000604007c20 */ /* 0x004fe20008410000 */
[----:B------:R-:W-:Y:S02]  /*27c0*/  ULDC.64 UR6, c[0x0][0x410] ;  /* 0x0001040000067ab9 */ /* 0x000fe40000000a00 */
[----:B------:R-:W-:Y:S01]  /*27d0*/  IADD3 R2, P0, R3, UR6, RZ ;  /* 0x0000000603027c10 */ /* 0x000fe2000ff1e0ff */
[----:B------:R-:W0:Y:S03]  /*27e0*/  FRND.TRUNC R7, R0 ;  /* 0x0000000000077307 */ /* 0x000e26000020d000 */
[----:B------:R-:W-:-:S05]  /*27f0*/  IADD3.X R3, RZ, UR7, RZ, P0, !PT ;  /* 0x00000007ff037c10 */ /* 0x000fca00087fe4ff */
[----:B0-----:R-:W-:Y:S01]  /*2800*/  STG.E desc[UR4][R2.64], R7 ;  /* 0x0000000702007986 */ /* 0x001fe2000c101904 */
[----:B------:R-:W-:Y:S05]  /*2810*/  EXIT ;  /* 0x000000000000794d */ /* 0x000fea0003800000 */
.L_x_10522:
        /* <DEDUP_REMOVED lines=14> */
.L_x_22860:


//--------------------- .text._ZN2at6native27unrolled_elementwise_kernelIZZZNS0_15binary_internal21div_trunc_kernel_cudaERNS_18TensorIteratorBaseEENKUlvE0_clEvENKUlvE0_clEvEUlfE_St5arrayIPcLm2EELi4E23TrivialOffsetCalculatorILi1EjESC_NS0_6memory15LoadWithoutCastENSD_16StoreWithoutCastEEEviT_T0_T2_T3_T4_T5_ --------------------------
	.section	.text._ZN2at6native27unrolled_elementwise_kernelIZZZNS0_15binary_internal21div_trunc_kernel_cudaERNS_18TensorIteratorBaseEENKUlvE0_clEvENKUlvE0_clEvEUlfE_St5arrayIPcLm2EELi4E23TrivialOffsetCalculatorILi1EjESC_NS0_6memory15LoadWithoutCastENSD_16StoreWithoutCastEEEviT_T0_T2_T3_T4_T5_,"ax",@progbits
	.align	128
        .global         _ZN2at6native27unrolled_elementwise_kernelIZZZNS0_15binary_internal21div_trunc_kernel_cudaERNS_18TensorIteratorBaseEENKUlvE0_clEvENKUlvE0_clEvEUlfE_St5arrayIPcLm2EELi4E23TrivialOffsetCalculatorILi1EjESC_NS0_6memory15LoadWithoutCastENSD_16StoreWithoutCastEEEviT_T0_T2_T3_T4_T5_
        .type           _ZN2at6native27unrolled_elementwise_kernelIZZZNS0_15binary_internal21div_trunc_kernel_cudaERNS_18TensorIteratorBaseEENKUlvE0_clEvENKUlvE0_clEvEUlfE_St5arrayIPcLm2EELi4E23TrivialOffsetCalculatorILi1EjESC_NS0_6memory15LoadWithoutCastENSD_16StoreWithoutCastEEEviT_T0_T2_T3_T4_T5_,@function
        .size           _ZN2at6native27unrolled_elementwise_kernelIZZZNS0_15binary_internal21div_trunc_kernel_cudaERNS_18TensorIteratorBaseEENKUlvE0_clEvENKUlvE0_clEvEUlfE_St5arrayIPcLm2EELi4E23TrivialOffsetCalculatorILi1EjESC_NS0_6memory15LoadWithoutCastENSD_16StoreWithoutCastEEEviT_T0_T2_T3_T4_T5_,(.L_x_22861 - _ZN2at6native27unrolled_elementwise_kernelIZZZNS0_15binary_internal21div_trunc_kernel_cudaERNS_18TensorIteratorBaseEENKUlvE0_clEvENKUlvE0_clEvEUlfE_St5arrayIPcLm2EELi4E23TrivialOffsetCalculatorILi1EjESC_NS0_6memory15LoadWithoutCastENSD_16StoreWithoutCastEEEviT_T0_T2_T3_T4_T5_)
        .other          _ZN2at6native27unrolled_elementwise_kernelIZZZNS0_15binary_internal21div_trunc_kernel_cudaERNS_18TensorIteratorBaseEENKUlvE0_clEvENKUlvE0_clEvEUlfE_St5arrayIPcLm2EELi4E23TrivialOffsetCalculatorILi1EjESC_NS0_6memory15LoadWithoutCastENSD_16StoreWithoutCastEEEviT_T0_T2_T3_T4_T5_,@"STO_CUDA_ENTRY STV_DEFAULT"
_ZN2at6native27unrolled_elementwise_kernelIZZZNS0_15binary_internal21div_trunc_kernel_cudaERNS_18TensorIteratorBaseEENKUlvE0_clEvENKUlvE0_clEvEUlfE_St5arrayIPcLm2EELi4E23TrivialOffsetCalculatorILi1EjESC_NS0_6memory15LoadWithoutCastENSD_16StoreWithoutCastEEEviT_T0_T2_T3_T4_T5_:
.text._ZN2at6native27unrolled_elementwise_kernelIZZZNS0_15binary_internal21div_trunc_kernel_cudaERNS_18TensorIteratorBaseEENKUlvE0_clEvENKUlvE0_clEvEUlfE_St5arrayIPcLm2EELi4E23TrivialOffsetCalculatorILi1EjESC_NS0_6memory15LoadWithoutCastENSD_16StoreWithoutCastEEEviT_T0_T2_T3_T4_T5_:
        /* <DEDUP_REMOVED lines=25> */
[----:B-1----:R-:W2:Y:S04]  /*0190*/  @!P0 LDC R17, c[0x0][0x218] ;  /* 0x00008600ff118b82 */ /* 0x002ea80000000800 */
[----:B------:R-:W4:Y:S01]  /*01a0*/  @!P2 LDG.E R13, desc[UR4][R18.64] ;  /* 0x00000004120da981 */ /* 0x000f22000c1e1900 */
[----:B------:R-:W-:-:S05]  /*01b0*/  @!P2 VIADD R21, R21, 0x80 ;  /* 0x000000801515a836 */ /* 0x000fca0000000000 */
[----:B------:R-:W-:-:S13]  /*01c0*/  ISETP.GE.AND P1, PT, R21, R2, PT ;  /* 0x000000021500720c */ /* 0x000fda0003f26270 */
[----:B------:R-:W0:Y:S01]  /*01d0*/  @!P1 LDC.64 R14, c[0x0][0x230] ;  /* 0x00008c00ff0e9b82 */ /* 0x000e220000000a00 */
[----:B------:R-:W-:Y:S01]  /*01e0*/  @!P1 LEA R9, R0, R21, 0x9 ;  /* 0x0000001500099211 */ /* 0x000fe200078e48ff */
[----:B------:R-:W-:-:S04]  /*01f0*/  IMAD.MOV.U32 R8, RZ, RZ, RZ ;  /* 0x000000ffff087224 */ /* 0x000fc800078e00ff */
[----:B0-----:R-:W-:Y:S01]  /*0200*/  @!P1 IMAD.WIDE.U32 R14, R9, 0x4, R14 ;  /* 0x00000004090e9825 */ /* 0x001fe200078e000e */
[----:B------:R-:W-:-:S04]  /*0210*/  MOV R9, R7 ;  /* 0x0000000700097202 */ /* 0x000fc80000000f00 */
[----:B------:R0:W5:Y:S01]  /*0220*/  @!P1 LDG.E R8, desc[UR4][R14.64] ;  /* 0x000000040e089981 */ /* 0x000162000c1e1900 */
[----:B------:R-:W-:-:S05]  /*0230*/  VIADD R11, R9, 0x80 ;  /* 0x00000080090b7836 */ /* 0x000fca0000000000 */
[----:B------:R-:W-:Y:S02]  /*0240*/  ISETP.GE.AND P2, PT, R11, R2, PT ;  /* 0x000000020b00720c */ /* 0x000fe40003f46270 */
[----:B------:R-:W-:-:S04]  /*0250*/  IADD3 R11, R9, 0x100, RZ ;  /* 0x00000100090b7810 */ /* 0x000fc80007ffe0ff */
[----:B------:R-:W-:Y:S02]  /*0260*/  ISETP.GE.AND P1, PT, R11, R2, PT ;  /* 0x000000020b00720c */ /* 0x000fe40003f26270 */
[----:B------:R-:W1:Y:S01]  /*0270*/  @!P0 LDC.64 R10, c[0x0][0x228] ;  /* 0x00008a00ff0a8b82 */ /* 0x000e620000000a00 */
[----:B0-----:R-:W-:-:S07]  /*0280*/  VIADD R15, R9, 0x180 ;  /* 0x00000180090f7836 */ /* 0x001fce0000000000 */
[----:B------:R-:W3:Y:S08]  /*0290*/  @!P2 LDC R19, c[0x0][0x218] ;  /* 0x00008600ff13ab82 */ /* 0x000ef00000000800 */
[----:B------:R-:W4:Y:S01]  /*02a0*/  @!P1 LDC R16, c[0x0][0x218] ;  /* 0x00008600ff109b82 */ /* 0x000f220000000800 */
[----:B------:R-:W-:Y:S01]  /*02b0*/  @!P0 IADD3 R9, R7, 0x80, RZ ;  /* 0x0000008007098810 */ /* 0x000fe20007ffe0ff */
[----:B------:R-:W-:-:S04]  /*02c0*/  @!P0 IMAD R7, R0, 0x200, R7 ;  /* 0x0000020000078824 */ /* 0x000fc800078e0207 */
[----:B-1----:R-:W-:Y:S01]  /*02d0*/  @!P0 IMAD.WIDE.U32 R10, R7, 0x4, R10 ;  /* 0x00000004070a8825 */ /* 0x002fe200078e000a */
[----:B------:R-:W-:Y:S01]  /*02e0*/  ISETP.GE.AND P3, PT, R9, R2, PT ;  /* 0x000000020900720c */ /* 0x000fe20003f66270 */
[----:B------:R-:W-:Y:S02]  /*02f0*/  BSSY B0, `(.L_x_10523) ;  /* 0x0000014000007945 */ /* 0x000fe40003800000 */
[----:B--2---:R-:W-:-:S04]  /*0300*/  @!P0 FMUL.FTZ R6, R6, R17 ;  /* 0x0000001106068220 */ /* 0x004fc80000410000 */
[----:B------:R-:W0:Y:S02]  /*0310*/  @!P0 FRND.TRUNC R5, R6 ;  /* 0x0000000600058307 */ /* 0x000e24000020d000 */
[----:B0-----:R0:W-:Y:S01]  /*0320*/  @!P0 STG.E desc[UR4][R10.64], R5 ;  /* 0x000000050a008986 */ /* 0x0011e2000c101904 */
[----:B---3--:R-:W-:Y:S01]  /*0330*/  @!P2 FMUL.FTZ R12, R12, R19 ;  /* 0x000000130c0ca220 */ /* 0x008fe20000410000 */
[----:B----4-:R-:W-:-:S04]  /*0340*/  @!P1 FMUL.FTZ R13, R13, R16 ;  /* 0x000000100d0d9220 */ /* 0x010fc80000410000 */
[----:B------:R0:W1:Y:S08]  /*0350*/  @!P1 FRND.TRUNC R4, R13 ;  /* 0x0000000d00049307 */ /* 0x000070000020d000 */
        /* <DEDUP_REMOVED lines=13> */
.L_x_10524:
[----:B------:R-:W-:Y:S05]  /*0430*/  BSYNC B0 ;  /* 0x0000000000007941 */ /* 0x000fea0003800000 */
.L_x_10523:
[----:B0-----:R-:W0:Y:S01]  /*0440*/  @!P2 LDC R5, c[0x0][0x218] ;  /* 0x00008600ff05ab82 */ /* 0x001e220000000800 */
[----:B------:R-:W-:-:S13]  /*0450*/  ISETP.GE.AND P0, PT, R9, R2, PT ;  /* 0x000000020900720c */ /* 0x000fda0003f06270 */
[----:B------:R-:W-:Y:S05]  /*0460*/  @P0 EXIT ;  /* 0x000000000000094d */ /* 0x000fea0003800000 */
[----:B--23--:R-:W2:Y:S01]  /*0470*/  LDC.64 R2, c[0x0][0x228] ;  /* 0x00008a00ff027b82 */ /* 0x00cea20000000a00 */
[----:B0----5:R-:W-:Y:S01]  /*0480*/  @!P2 FMUL.FTZ R8, R8, R5 ;  /* 0x000000050808a220 */ /* 0x021fe20000410000 */
[----:B------:R-:W-:-:S03]  /*0490*/  LEA R9, R0, R9, 0x9 ;  /* 0x0000000900097211 */ /* 0x000fc600078e48ff */
[----:B------:R-:W0:Y:S02]  /*04a0*/  @!P2 FRND.TRUNC R5, R8 ;  /* 0x000000080005a307 */ /* 0x000e24000020d000 */
[----:B--2---:R-:W-:-:S05]  /*04b0*/  IMAD.WIDE.U32 R2, R9, 0x4, R2 ;  /* 0x0000000409027825 */ /* 0x004fca00078e0002 */
[----:B0-----:R-:W-:Y:S01]  /*04c0*/  STG.E desc[UR4][R2.64], R5 ;  /* 0x0000000502007986 */ /* 0x001fe2000c101904 */
[----:B------:R-:W-:Y:S05]  /*04d0*/  EXIT ;  /* 0x000000000000794d */ /* 0x000fea0003800000 */
.L_x_10525:
        /* <DEDUP_REMOVED lines=10> */
.L_x_22861:


//--------------------- .text._ZN2at6native29vectorized_elementwise_kernelILi2EZZZNS0_15binary_internal21div_trunc_kernel_cudaERNS_18TensorIteratorBaseEENKUlvE0_clEvENKUlvE0_clEvEUlfE_St5arrayIPcLm2EEEEviT0_T1_ --------------------------
	.section	.text._ZN2at6native29vectorized_elementwise_kernelILi2EZZZNS0_15binary_internal21div_trunc_kernel_cudaERNS_18TensorIteratorBaseEENKUlvE0_clEvENKUlvE0_clEvEUlfE_St5arrayIPcLm2EEEEviT0_T1_,"ax",@progbits
	.align	128
        .global         _ZN2at6native29vectorized_elementwise_kernelILi2EZZZNS0_15binary_internal21div_trunc_kernel_cudaERNS_18TensorIteratorBaseEENKUlvE0_clEvENKUlvE0_clEvEUlfE_St5arrayIPcLm2EEEEviT0_T1_
        .type           _ZN2at6native29vectorized_elementwise_kernelILi2EZZZNS0_15binary_internal21div_trunc_kernel_cudaERNS_18TensorIteratorBaseEENKUlvE0_clEvENKUlvE0_clEvEUlfE_St5arrayIPcLm2EEEEviT0_T1_,@function
        .size           _ZN2at6native29vectorized_elementwise_kernelILi2EZZZNS0_15binary_internal21div_trunc_kernel_cudaERNS_18TensorIteratorBaseEENKUlvE0_clEvENKUlvE0_clEvEUlfE_St5arrayIPcLm2EEEEviT0_T1_,(.L_x_22862 - _ZN2at6native29vectorized_elementwise_kernelILi2EZZZNS0_15binary_internal21div_trunc_kernel_cudaERNS_18TensorIteratorBaseEENKUlvE0_clEvENKUlvE0_clEvEUlfE_St5arrayIPcLm2EEEEviT0_T1_)
        .other          _ZN2at6native29vectorized_elementwise_kernelILi2EZZZNS0_15binary_internal21div_trunc_kernel_cudaERNS_18TensorIteratorBaseEENKUlvE0_clEvENKUlvE0_clEvEUlfE_St5arrayIPcLm2EEEEviT0_T1_,@"STO_CUDA_ENTRY STV_DEFAULT"
_ZN2at6native29vectorized_elementwise_kernelILi2EZZZNS0_15binary_internal21div_trunc_kernel_cudaERNS_18TensorIteratorBaseEENKUlvE0_clEvENKUlvE0_clEvEUlfE_St5arrayIPcLm2EEEEviT0_T1_:
.text._ZN2at6native29vectorized_elementwise_kernelILi2EZZZNS0_15binary_internal21div_trunc_kernel_cudaERNS_18TensorIteratorBaseEENKUlvE0_clEvENKUlvE0_clEvEUlfE_St5arrayIPcLm2EEEEviT0_T1_:
        /* <DEDUP_REMOVED lines=17> */
[----:B------:R-:W2:Y:S01]  /*0110*/  LDG.E.64 R2, desc[UR4][R12.64+0xc00] ;  /* 0x000c00040c027981 */ /* 0x000ea2000c1e1b00 */
[----:B---3--:R-:W-:Y:S01]  /*0120*/  FMUL.FTZ R7, R7, UR6 ;  /* 0x0000000607077c20 */ /* 0x008fe20008410000 */
[----:B------:R-:W-:Y:S01]  /*0130*/  FMUL.FTZ R6, R6, UR6 ;  /* 0x0000000606067c20 */ /* 0x000fe20008410000 */
[----:B----4-:R-:W-:Y:S01]  /*0140*/  FMUL.FTZ R11, R11, UR6 ;  /* 0x000000060b0b7c20 */ /* 0x010fe20008410000 */
[----:B------:R-:W-:-:S03]  /*0150*/  FMUL.FTZ R10, R10, UR6 ;  /* 0x000000060a0a7c20 */ /* 0x000fc60008410000 */
[----:B------:R-:W-:Y:S01]  /*0160*/  FRND.TRUNC R7, R7 ;  /* 0x0000000700077307 */ /* 0x000fe2000020d000 */
[----:B-----5:R-:W-:Y:S01]  /*0170*/  FMUL.FTZ R5, R5, UR6 ;  /* 0x0000000605057c20 */ /* 0x020fe20008410000 */
[----:B------:R-:W-:Y:S01]  /*0180*/  FMUL.FTZ R4, R4, UR6 ;  /* 0x0000000604047c20 */ /* 0x000fe20008410000 */
[----:B--2---:R-:W-:Y:S01]  /*0190*/  FMUL.FTZ R12, R3, UR6 ;  /* 0x00000006030c7c20 */ /* 0x004fe20008410000 */
[----:B------:R-:W-:-:S04]  /*01a0*/  FMUL.FTZ R9, R2, UR6 ;  /* 0x0000000602097c20 */ /* 0x000fc80008410000 */
[----:B------:R-:W0:Y:S01]  /*01b0*/  FRND.TRUNC R6, R6 ;  /* 0x0000000600067307 */ /* 0x000e22000020d000 */
[----:B------:R-:W-:-:S04]  /*01c0*/  IMAD.WIDE.U32 R2, R0, 0x4, R14 ;  /* 0x0000000400027825 */ /* 0x000fc800078e000e */
[----:B------:R-:W-:-:S03]  /*01d0*/  IMAD.WIDE R2, R8, 0x8, R2 ;  /* 0x0000000808027825 */ /* 0x000fc600078e0202 */
[----:B------:R-:W-:Y:S02]  /*01e0*/  FRND.TRUNC R11, R11 ;  /* 0x0000000b000b7307 */ /* 0x000fe4000020d000 */
[----:B0-----:R-:W-:Y:S06]  /*01f0*/  STG.E.64 desc[UR4][R2.64], R6 ;  /* 0x0000000602007986 */ /* 0x001fec000c101b04 */
        /* <DEDUP_REMOVED lines=9> */
.L_x_10526:
        /* <DEDUP_REMOVED lines=10> */
[----:B------:R-:W-:Y:S01]  /*0330*/  ISETP.GE.AND P6, PT, R25, R2, PT ;  /* 0x000000021900720c */ /* 0x000fe20003fc6270 */
[----:B0-----:R-:W-:Y:S01]  /*0340*/  @!P0 IMAD.WIDE.U32 R16, R3, 0x4, R16 ;  /* 0x0000000403108825 */ /* 0x001fe200078e0010 */
[----:B------:R-:W-:-:S03]  /*0350*/  HFMA2.MMA R3, -RZ, RZ, 0, 0 ;  /* 0x00000000ff037435 */ /* 0x000fc600000001ff */
[----:B------:R-:W-:-:S07]  /*0360*/  IMAD.MOV.U32 R24, RZ, RZ, RZ ;  /* 0x000000ffff187224 */ /* 0x000fce00078e00ff */
[----:B------:R0:W2:Y:S01]  /*0370*/  @!P0 LDG.E R3, desc[UR4][R16.64] ;  /* 0x0000000410038981 */ /* 0x0000a2000c1e1900 */
[----:B------:R-:W-:Y:S01]  /*0380*/  @!P6 IADD3 R23, R0, R25, RZ ;  /* 0x000000190017e210 */ /* 0x000fe20007ffe0ff */
[----:B------:R-:W-:Y:S01]  /*0390*/  @!P6 VIADD R25, R25, 0x80 ;  /* 0x000000801919e836 */ /* 0x000fe20000000000 */
[----:B------:R-:W3:Y:S04]  /*03a0*/  @!P6 LDC.64 R18, c[0x0][0x230] ;  /* 0x00008c00ff12eb82 */ /* 0x000ee80000000a00 */
[----:B------:R-:W-:-:S13]  /*03b0*/  ISETP.GE.AND P1, PT, R25, R2, PT ;  /* 0x000000021900720c */ /* 0x000fda0003f26270 */
[----:B------:R-:W-:Y:S01]  /*03c0*/  @!P1 IADD3 R27, R0, R25, RZ ;  /* 0x00000019001b9210 */ /* 0x000fe20007ffe0ff */
[----:B------:R-:W-:Y:S01]  /*03d0*/  @!P1 VIADD R25, R25, 0x80 ;  /* 0x0000008019199836 */ /* 0x000fe20000000000 */
[----:B------:R-:W-:Y:S01]  /*03e0*/  MOV R20, RZ ;  /* 0x000000ff00147202 */ /* 0x000fe20000000f00 */
[----:B-1----:R-:W-:Y:S01]  /*03f0*/  @!P5 IMAD.WIDE.U32 R14, R12, 0x4, R14 ;  /* 0x000000040c0ed825 */ /* 0x002fe200078e000e */
[----:B------:R-:W1:Y:S02]  /*0400*/  @!P1 LDC.64 R28, c[0x0][0x230] ;  /* 0x00008c00ff1c9b82 */ /* 0x000e640000000a00 */
[-C--:B------:R-:W-:Y:S01]  /*0410*/  ISETP.GE.AND P2, PT, R25, R2.reuse, PT ;  /* 0x000000021900720c */ /* 0x080fe20003f46270 */
[----:B---3--:R-:W-:Y:S01]  /*0420*/  @!P6 IMAD.WIDE.U32 R18, R23, 0x4, R18 ;  /* 0x000000041712e825 */ /* 0x008fe200078e0012 */
[----:B------:R3:W4:Y:S04]  /*0430*/  @!P5 LDG.E R24, desc[UR4][R14.64] ;  /* 0x000000040e18d981 */ /* 0x000728000c1e1900 */
[----:B------:R5:W4:Y:S07]  /*0440*/  @!P6 LDG.E R20, desc[UR4][R18.64] ;  /* 0x000000041214e981 */ /* 0x000b2e000c1e1900 */
[----:B------:R-:W-:Y:S01]  /*0450*/  @!P2 IADD3 R13, R0, R25, RZ ;  /* 0x00000019000da210 */ /* 0x000fe20007ffe0ff */
[----:B------:R-:W-:Y:S01]  /*0460*/  @!P2 VIADD R25, R25, 0x80 ;  /* 0x000000801919a836 */ /* 0x000fe20000000000 */
[----:B0-----:R-:W0:Y:S04]  /*0470*/  @!P2 LDC.64 R16, c[0x0][0x230] ;  /* 0x00008c00ff10ab82 */ /* 0x001e280000000a00 */
[----:B------:R-:W-:-:S13]  /*0480*/  ISETP.GE.AND P3, PT, R25, R2, PT ;  /* 0x000000021900720c */ /* 0x000fda0003f66270 */
[----:B------:R-:W-:Y:S01]  /*0490*/  @!P3 IMAD.IADD R21, R0, 0x1, R25 ;  /* 0x000000010015b824 */ /* 0x000fe200078e0219 */
[----:B------:R-:W-:Y:S01]  /*04a0*/  @!P3 IADD3 R25, R25, 0x80, RZ ;  /* 0x000000801919b810 */ /* 0x000fe20007ffe0ff */
[----:B---3--:R-:W3:Y:S03]  /*04b0*/  @!P3 LDC.64 R14, c[0x0][0x230] ;  /* 0x00008c00ff0ebb82 */ /* 0x008ee60000000a00 */
[----:B------:R-:W-:-:S13]  /*04c0*/  ISETP.GE.AND P4, PT, R25, R2, PT ;  /* 0x000000021900720c */ /* 0x000fda0003f86270 */
[----:B------:R-:W-:Y:S01]  /*04d0*/  @!P4 IADD3 R23, R0, R25, RZ ;  /* 0x000000190017c210 */ /* 0x000fe20007ffe0ff */
[----:B------:R-:W-:-:S05]  /*04e0*/  @!P4 VIADD R25, R25, 0x80 ;  /* 0x000000801919c836 */ /* 0x000fca0000000000 */
[----:B------:R-:W-:Y:S01]  /*04f0*/  ISETP.GE.AND P5, PT, R25, R2, PT ;  /* 0x000000021900720c */ /* 0x000fe20003fa6270 */
[----:B0-----:R-:W-:Y:S02]  /*0500*/  @!P2 IMAD.WIDE.U32 R16, R13, 0x4, R16 ;  /* 0x000000040d10a825 */ /* 0x001fe400078e0010 */
[----:B------:R-:W0:Y:S10]  /*0510*/  @!P4 LDC.64 R12, c[0x0][0x230] ;  /* 0x00008c00ff0ccb82 */ /* 0x000e340000000a00 */
[----:B-----5:R-:W5:Y:S01]  /*0520*/  @!P5 LDC.64 R18, c[0x0][0x230] ;  /* 0x00008c00ff12db82 */ /* 0x020f620000000a00 */
[----:B------:R-:W-:-:S02]  /*0530*/  @!P5 IMAD.IADD R25, R0, 0x1, R25 ;  /* 0x000000010019d824 */ /* 0x000fc400078e0219 */
[----:B---3--:R-:W-:Y:S01]  /*0540*/  @!P3 IMAD.WIDE.U32 R14, R21, 0x4, R14 ;  /* 0x00000004150eb825 */ /* 0x008fe200078e000e */
[----:B------:R-:W-:-:S03]  /*0550*/  HFMA2.MMA R21, -RZ, RZ, 0, 0 ;  /* 0x00000000ff157435 */ /* 0x000fc600000001ff */
[----:B-1----:R-:W-:Y:S01]  /*0560*/  @!P1 IMAD.WIDE.U32 R28, R27, 0x4, R28 ;  /* 0x000000041b1c9825 */ /* 0x002fe200078e001c */
[----:B------:R-:W-:-:S03]  /*0570*/  CS2R R26, SRZ ;  /* 0x00000000001a7805 */ /* 0x000fc6000001ff00 */
[----:B0-----:R-:W-:Y:S01]  /*0580*/  @!P4 IMAD.WIDE.U32 R12, R23, 0x4, R12 ;  /* 0x00000004170cc825 */ /* 0x001fe200078e000c */
[----:B------:R-:W-:Y:S02]  /*0590*/  MOV R23, RZ ;  /* 0x000000ff00177202 */ /* 0x000fe40000000f00 */
[----:B------:R-:W3:Y:S04]  /*05a0*/  @!P1 LDG.E R26, desc[UR4][R28.64] ;  /* 0x000000041c1a9981 */ /* 0x000ee8000c1e1900 */
[----:B------:R0:W3:Y:S01]  /*05b0*/  @!P2 LDG.E R27, desc[UR4][R16.64] ;  /* 0x00000004101ba981 */ /* 0x0000e2000c1e1900 */
[----:B-----5:R-:W-:Y:S01]  /*05c0*/  @!P5 IMAD.WIDE.U32 R18, R25, 0x4, R18 ;  /* 0x000000041912d825 */ /* 0x020fe200078e0012 */
[----:B------:R-:W-:Y:S02]  /*05d0*/  HFMA2.MMA R25, -RZ, RZ, 0, 0 ;  /* 0x00000000ff197435 */ /* 0x000fe400000001ff */
[----:B------:R1:W5:Y:S04]  /*05e0*/  @!P3 LDG.E R21, desc[UR4][R14.64] ;  /* 0x000000040e15b981 */ /* 0x000368000c1e1900 */
[----:B------:R1:W5:Y:S04]  /*05f0*/  @!P4 LDG.E R23, desc[UR4][R12.64] ;  /* 0x000000040c17c981 */ /* 0x000368000c1e1900 */
[----:B------:R1:W5:Y:S01]  /*0600*/  @!P5 LDG.E R25, desc[UR4][R18.64] ;  /* 0x000000041219d981 */ /* 0x000362000c1e1900 */
[C---:B0-----:R-:W-:Y:S01]  /*0610*/  IADD3 R17, R11.reuse, 0x80, RZ ;  /* 0x000000800b117810 */ /* 0x041fe20007ffe0ff */
[----:B-1----:R-:W-:-:S03]  /*0620*/  VIADD R15, R11, 0x100 ;  /* 0x000001000b0f7836 */ /* 0x002fc60000000000 */
[-C--:B------:R-:W-:Y:S01]  /*0630*/  ISETP.GE.AND P4, PT, R17, R2.reuse, PT ;  /* 0x000000021100720c */ /* 0x080fe20003f86270 */
[----:B------:R-:W2:Y:S01]  /*0640*/  @!P0 LDC R12, c[0x0][0x218] ;  /* 0x00008600ff0c8b82 */ /* 0x000ea20000000800 */
[----:B------:R-:W-:-:S11]  /*0650*/  ISETP.GE.AND P5, PT, R15, R2, PT ;  /* 0x000000020f00720c */ /* 0x000fd60003fa6270 */
[----:B------:R-:W4:Y:S08]  /*0660*/  @!P4 LDC R17, c[0x0][0x218] ;  /* 0x00008600ff11cb82 */ /* 0x000f300000000800 */
[----:B------:R-:W0:Y:S01]  /*0670*/  @!P5 LDC R29, c[0x0][0x218] ;  /* 0x00008600ff1ddb82 */ /* 0x000e220000000800 */
[----:B------:R-:W-:-:S04]  /*0680*/  IADD3 R13, R11, 0x200, RZ ;  /* 0x000002000b0d7810 */ /* 0x000fc80007ffe0ff */
[----:B------:R-:W-:Y:S01]  /*0690*/  ISETP.GE.AND P2, PT, R13, R2, PT ;  /* 0x000000020d00720c */ /* 0x000fe20003f46270 */
[----:B------:R-:W-:-:S05]  /*06a0*/  VIADD R13, R11, 0x280 ;  /* 0x000002800b0d7836 */ /* 0x000fca0000000000 */
[----:B------:R-:W-:Y:S02]  /*06b0*/  ISETP.GE.AND P1, PT, R13, R2, PT ;  /* 0x000000020d00720c */ /* 0x000fe40003f26270 */
[C---:B------:R-:W-:Y:S02]  /*06c0*/  IADD3 R13, R11.reuse, 0x300, RZ ;  /* 0x000003000b0d7810 */ /* 0x040fe40007ffe0ff */
[----:B------:R-:W-:-:S03]  /*06d0*/  IADD3 R15, R11, 0x180, RZ ;  /* 0x000001800b0f7810 */ /* 0x000fc60007ffe0ff */
[----:B------:R-:W1:Y:S01]  /*06e0*/  @!P2 LDC R14, c[0x0][0x218] ;  /* 0x00008600ff0eab82 */ /* 0x000e620000000800 */
[----:B------:R-:W-:-:S07]  /*06f0*/  ISETP.GE.AND P3, PT, R15, R2, PT ;  /* 0x000000020f00720c */ /* 0x000fce0003f66270 */
[----:B------:R-:W5:Y:S08]  /*0700*/  @!P1 LDC R18, c[0x0][0x218] ;  /* 0x00008600ff129b82 */ /* 0x000f700000000800 */
[----:B------:R-:W3:Y:S01]  /*0710*/  @!P3 LDC R15, c[0x0][0x218] ;  /* 0x00008600ff0fbb82 */ /* 0x000ee20000000800 */
[----:B------:R-:W-:Y:S04]  /*0720*/  BSSY B0, `(.L_x_10527) ;  /* 0x0000047000007945 */ /* 0x000fe80003800000 */
[----:B------:R-:W-:Y:S01]  /*0730*/  BSSY B1, `(.L_x_10528) ;  /* 0x000003f000017945 */ /* 0x000fe20003800000 */
[----:B--2---:R-:W-:Y:S01]  /*0740*/  @!P0 FMUL.FTZ R3, R3, R12 ;  /* 0x0000000c03038220 */ /* 0x004fe20000410000 */
[----:B----4-:R-:W-:-:S04]  /*0750*/  @!P4 FMUL.FTZ R24, R24, R17 ;  /* 0x000000111818c220 */ /* 0x010fc80000410000 */
[----:B------:R2:W-:Y:S01]  /*0760*/  @!P4 FRND.TRUNC R4, R24 ;  /* 0x000000180004c307 */ /* 0x0005e2000020d000 */
[----:B------:R-:W-:Y:S01]  /*0770*/  ISETP.GE.AND P4, PT, R13, R2, PT ;  /* 0x000000020d00720c */ /* 0x000fe20003f86270 */
[----:B0-----:R-:W-:Y:S01]  /*0780*/  @!P5 FMUL.FTZ R20, R20, R29 ;  /* 0x0000001d1414d220 */ /* 0x001fe20000410000 */
[----:B------:R-:W-:-:S05]  /*0790*/  IADD3 R13, R11, 0x380, RZ ;  /* 0x000003800b0d7810 */ /* 0x000fca0007ffe0ff */
[----:B------:R-:W-:Y:S01]  /*07a0*/  @!P5 FRND.TRUNC R5, R20 ;  /* 0x000000140005d307 */ /* 0x000fe2000020d000 */
[----:B------:R-:W-:Y:S02]  /*07b0*/  ISETP.GE.AND P5, PT, R13, R2, PT ;  /* 0x000000020d00720c */ /* 0x000fe40003fa6270 */
[----:B------:R-:W0:Y:S08]  /*07c0*/  @!P0 LDC.64 R12, c[0x0][0x228] ;  /* 0x00008a00ff0c8b82 */ /* 0x000e300000000a00 */
[----:B------:R-:W4:Y:S08]  /*07d0*/  @!P4 LDC R16, c[0x0][0x218] ;  /* 0x00008600ff10cb82 */ /* 0x000f300000000800 */
[----:B--2---:R-:W2:Y:S01]  /*07e0*/  @!P5 LDC R24, c[0x0][0x218] ;  /* 0x00008600ff18db82 */ /* 0x004ea20000000800 */
[----:B------:R-:W1:Y:S01]  /*07f0*/  @!P0 FRND.TRUNC R22, R3 ;  /* 0x0000000300168307 */ /* 0x000e62000020d000 */
[----:B------:R-:W-:Y:S01]  /*0800*/  @!P0 IMAD.IADD R17, R0, 0x1, R11 ;  /* 0x0000000100118824 */ /* 0x000fe200078e020b */
[----:B------:R-:W-:-:S03]  /*0810*/  @!P0 IADD3 R11, R11, 0x80, RZ ;  /* 0x000000800b0b8810 */ /* 0x000fc60007ffe0ff */
[----:B0-----:R-:W-:-:S05]  /*0820*/  @!P0 IMAD.WIDE.U32 R12, R17, 0x4, R12 ;  /* 0x00000004110c8825 */ /* 0x001fca00078e000c */
[----:B-1----:R0:W-:Y:S01]  /*0830*/  @!P0 STG.E desc[UR4][R12.64], R22 ;  /* 0x000000160c008986 */ /* 0x0021e2000c101904 */
[----:B------:R-:W-:Y:S01]  /*0840*/  ISETP.GE.AND P0, PT, R11, R2, PT ;  /* 0x000000020b00720c */ /* 0x000fe20003f06270 */
[----:B---3--:R-:W-:Y:S01]  /*0850*/  @!P3 FMUL.FTZ R15, R26, R15 ;  /* 0x0000000f1a0fb220 */ /* 0x008fe20000410000 */
[----:B------:R-:W-:-:S03]  /*0860*/  @!P2 FMUL.FTZ R14, R27, R14 ;  /* 0x0000000e1b0ea220 */ /* 0x000fc60000410000 */
[----:B------:R0:W1:Y:S01]  /*0870*/  @!P3 FRND.TRUNC R6, R15 ;  /* 0x0000000f0006b307 */ /* 0x000062000020d000 */
[----:B-----5:R-:W-:Y:S01]  /*0880*/  @!P1 FMUL.FTZ R21, R21, R18 ;  /* 0x0000001215159220 */ /* 0x020fe20000410000 */
[----:B----4-:R-:W-:-:S06]  /*0890*/  @!P4 FMUL.FTZ R16, R23, R16 ;  /* 0x000000101710c220 */ /* 0x010fcc0000410000 */
[----:B------:R0:W3:Y:S01]  /*08a0*/  @!P2 FRND.TRUNC R7, R14 ;  /* 0x0000000e0007a307 */ /* 0x0000e2000020d000 */
[----:B--2---:R-:W-:-:S07]  /*08b0*/  @!P5 FMUL.FTZ R25, R25, R24 ;  /* 0x000000181919d220 */ /* 0x004fce0000410000 */
[----:B------:R0:W2:Y:S08]  /*08c0*/  @!P1 FRND.TRUNC R8, R21 ;  /* 0x0000001500089307 */ /* 0x0000b0000020d000 */
        /* <DEDUP_REMOVED lines=15> */
.L_x_10529:
[----:B------:R-:W-:-:S13]  /*09c0*/  ISETP.GE.AND P0, PT, R11, R2, PT ;  /* 0x000000020b00720c */ /* 0x000fda0003f06270 */
[----:B------:R-:W-:Y:S05]  /*09d0*/  @P0 BRA `(.L_x_10531) ;  /* 0x0000000000300947 */ /* 0x000fea0003800000 */
[----:B-1----:R-:W1:Y:S01]  /*09e0*/  LDC.64 R4, c[0x0][0x228] ;  /* 0x00008a00ff047b82 */ /* 0x002e620000000a00 */
[----:B------:R-:W-:Y:S01]  /*09f0*/  IMAD.IADD R3, R0, 0x1, R11 ;  /* 0x0000000100037824 */ /* 0x000fe200078e020b */
[----:B------:R-:W-:-:S03]  /*0a00*/  IADD3 R11, R11, 0x80, RZ ;  /* 0x000000800b0b7810 */ /* 0x000fc60007ffe0ff */
[----:B-1----:R-:W-:-:S05]  /*0a10*/  IMAD.WIDE.U32 R4, R3, 0x4, R4 ;  /* 0x0000000403047825 */ /* 0x002fca00078e0004 */
[----:B------:R1:W-:Y:S02]  /*0a20*/  STG.E desc[UR4][R4.64], R6 ;  /* 0x0000000604007986 */ /* 0x0003e4000c101904 */
.L_x_10530:
[----:B------:R-:W-:-:S13]  /*0a30*/  ISETP.GE.AND P0, PT, R11, R2, PT ;  /* 0x000000020b00720c */ /* 0x000fda0003f06270 */
[----:B------:R-:W-:Y:S05]  /*0a40*/  @P0 BRA `(.L_x_10532) ;  /* 0x0000000000340947 */ /* 0x000fea0003800000 */
[----:B01----:R-:W0:Y:S01]  /*0a50*/  LDC.64 R4, c[0x0][0x228] ;  /* 0x00008a00ff047b82 */ /* 0x003e220000000a00 */
[----:B------:R-:W-:Y:S01]  /*0a60*/  IADD3 R3, R0, R11, RZ ;  /* 0x0000000b00037210 */ /* 0x000fe20007ffe0ff */
[----:B------:R-:W-:-:S04]  /*0a70*/  VIADD R11, R11, 0x80 ;  /* 0x000000800b0b7836 */ /* 0x000fc80000000000 */
[----:B0-----:R-:W-:-:S05]  /*0a80*/  IMAD.WIDE.U32 R4, R3, 0x4, R4 ;  /* 0x0000000403047825 */ /* 0x001fca00078e0004 */
[----:B------:R2:W-:Y:S02]  /*0a90*/  STG.E desc[UR4][R4.64], R7 ;  /* 0x0000000704007986 */ /* 0x0005e4000c101904 */
.L_x_10531:
        /* <DEDUP_REMOVED lines=8> */
.L_x_10532:
[----:B------:R-:W-:Y:S05]  /*0b20*/  BSYNC B1 ;  /* 0x0000000000017941 */ /* 0x000fea0003800000 */
.L_x_10528:
[----:B------:R-:W-:-:S13]  /*0b30*/  ISETP.GE.AND P0, PT, R11, R2, PT ;  /* 0x000000020b00720c */ /* 0x000fda0003f06270 */
[----:B012---:R-:W0:Y:S01]  /*0b40*/  @!P0 LDC.64 R4, c[0x0][0x228] ;  /* 0x00008a00ff048b82 */ /* 0x007e220000000a00 */
[----:B------:R-:W-:Y:S01]  /*0b50*/  @!P0 IMAD.IADD R3, R0, 0x1, R11 ;  /* 0x0000000100038824 */ /* 0x000fe200078e020b */
[----:B------:R-:W-:-:S03]  /*0b60*/  @!P0 IADD3 R11, R11, 0x80, RZ ;  /* 0x000000800b0b8810 */ /* 0x000fc60007ffe0ff */
[----:B0-----:R-:W-:-:S05]  /*0b70*/  @!P0 IMAD.WIDE.U32 R4, R3, 0x4, R4 ;  /* 0x0000000403048825 */ /* 0x001fca00078e0004 */
[----:B----4-:R3:W-:Y:S02]  /*0b80*/  @!P0 STG.E desc[UR4][R4.64], R9 ;  /* 0x0000000904008986 */ /* 0x0107e4000c101904 */
.L_x_10533:
[----:B------:R-:W-:Y:S05]  /*0b90*/  BSYNC B0 ;  /* 0x0000000000007941 */ /* 0x000fea0003800000 */
.L_x_10527:
        /* <DEDUP_REMOVED lines=8> */
.L_x_10534:
        /* <DEDUP_REMOVED lines=14> */
.L_x_22862:


//--------------------- .text._ZN2at6native29vectorized_elementwise_kernelILi4EZZZNS0_15binary_internal21div_trunc_kernel_cudaERNS_18TensorIteratorBaseEENKUlvE0_clEvENKUlvE0_clEvEUlfE_St5arrayIPcLm2EEEEviT0_T1_ --------------------------
	.section	.text._ZN2at6native29vectorized_elementwise_kernelILi4EZZZNS0_15binary_internal21div_trunc_kernel_cudaERNS_18TensorIteratorBaseEENKUlvE0_clEvENKUlvE0_clEvEUlfE_St5arrayIPcLm2EEEEviT0_T1_,"ax",@progbits
	.align	128
        .global         _ZN2at6native29vectorized_elementwise_kernelILi4EZZZNS0_15binary_internal21div_trunc_kernel_cudaERNS_18TensorIteratorBaseEENKUlvE0_clEvENKUlvE0_clEvEUlfE_St5arrayIPcLm2EEEEviT0_T1_
        .type           _ZN2at6native29vectorized_elementwise_kernelILi4EZZZNS0_15binary_internal21div_trunc_kernel_cudaERNS_18TensorIteratorBaseEENKUlvE0_clEvENKUlvE0_clEvEUlfE_St5arrayIPcLm2EEEEviT0_T1_,@function
        .size           _ZN2at6native29vectorized_elementwise_kernelILi4EZZZNS0_15binary_internal21div_trunc_kernel_cudaERNS_18TensorIteratorBaseEENKUlvE0_clEvENKUlvE0_clEvEUlfE_St5arrayIPcLm2EEEEviT0_T1_,(.L_x_22863 - _ZN2at6native29vectorized_elementwise_kernelILi4EZZZNS0_15binary_internal21div_trunc_kernel_cudaERNS_18TensorIteratorBaseEENKUlvE0_clEvENKUlvE0_clEvEUlfE_St5arrayIPcLm2EEEEviT0_T1_)
        .other          _ZN2at6native29vectorized_elementwise_kernelILi4EZZZNS0_15binary_internal21div_trunc_kernel_cudaERNS_18TensorIteratorBaseEENKUlvE0_clEvENKUlvE0_clEvEUlfE_St5arrayIPcLm2EEEEviT0_T1_,@"STO_CUDA_ENTRY STV_DEFAULT"
_ZN2at6native29vectorized_elementwise_kernelILi4EZZZNS0_15binary_internal21div_trunc_kernel_cudaERNS_18TensorIteratorBaseEENKUlvE0_clEvENKUlvE0_clEvEUlfE_St5arrayIPcLm2EEEEviT0_T1_:
.text._ZN2at6native29vectorized_elementwise_kernelILi4EZZZNS0_15binary_internal21div_trunc_kernel_cudaERNS_18TensorIteratorBaseEENKUlvE0_clEvENKUlvE0_clEvEUlfE_St5arrayIPcLm2EEEEviT0_T1_:
        /* <DEDUP_REMOVED lines=14> */
[----:B------:R-:W3:Y:S04]  /*00e0*/  LDG.E.128 R4, desc[UR4][R12.64] ;  /* 0x000000040c047981 */ /* 0x000ee8000c1e1d00 */
[----:B------:R2:W4:Y:S02]  /*00f0*/  LDG.E.128 R8, desc[UR4][R12.64+0x800] ;  /* 0x000800040c087981 */ /* 0x000524000c1e1d00 */
[----:B--2---:R-:W-:-:S04]  /*0100*/  IMAD.WIDE.U32 R12, R0, 0x4, R14 ;  /* 0x00000004000c7825 */ /* 0x004fc800078e000e */
[----:B------:R-:W-:-:S04]  /*0110*/  IMAD.WIDE R12, R2, 0x10, R12 ;  /* 0x00000010020c7825 */ /* 0x000fc800078e020c */
[----:B---3--:R-:W-:Y:S01]  /*0120*/  FMUL.FTZ R7, R7, UR6 ;  /* 0x0000000607077c20 */ /* 0x008fe20008410000 */
[----:B------:R-:W-:Y:S01]  /*0130*/  FMUL.FTZ R6, R6, UR6 ;  /* 0x0000000606067c20 */ /* 0x000fe20008410000 */
[----:B------:R-:W-:Y:S01]  /*0140*/  FMUL.FTZ R5, R5, UR6 ;  /* 0x0000000605057c20 */ /* 0x000fe20008410000 */
[----:B------:R-:W-:Y:S01]  /*0150*/  FMUL.FTZ R4, R4, UR6 ;  /* 0x0000000604047c20 */ /* 0x000fe20008410000 */
[----:B----4-:R-:W-:Y:S01]  /*0160*/  FMUL.FTZ R11, R11, UR6 ;  /* 0x000000060b0b7c20 */ /* 0x010fe20008410000 */
[----:B------:R-:W-:Y:S01]  /*0170*/  FMUL.FTZ R10, R10, UR6 ;  /* 0x000000060a0a7c20 */ /* 0x000fe20008410000 */
[----:B------:R-:W-:Y:S01]  /*0180*/  FMUL.FTZ R9, R9, UR6 ;  /* 0x0000000609097c20 */ /* 0x000fe20008410000 */
[----:B------:R-:W-:Y:S01]  /*0190*/  FMUL.FTZ R8, R8, UR6 ;  /* 0x0000000608087c20 */ /* 0x000fe20008410000 */
        /* <DEDUP_REMOVED lines=11> */
.L_x_10535:
        /* <DEDUP_REMOVED lines=115> */
.L_x_10538:
[----:B------:R-:W-:-:S13]  /*0980*/  ISETP.GE.AND P0, PT, R11, R2, PT ;  /* 0x000000020b00720c */ /* 0x000fda0003f06270 */
[----:B------:R-:W-:Y:S05]  /*0990*/  @P0 BRA `(.L_x_10540) ;  /* 0x0000000000300947 */ /* 0x000fea0003800000 */
[----:B-1----:R-:W1:Y:S01]  /*09a0*/  LDC.64 R4, c[0x0][0x228] ;  /* 0x00008a00ff047b82 */ /* 0x002e620000000a00 */
[----:B------:R-:W-:Y:S01]  /*09b0*/  IMAD.IADD R3, R0, 0x1, R11 ;  /* 0x0000000100037824 */ /* 0x000fe200078e020b */
[----:B------:R-:W-:-:S03]  /*09c0*/  IADD3 R11, R11, 0x80, RZ ;  /* 0x000000800b0b7810 */ /* 0x000fc60007ffe0ff */
[----:B-1----:R-:W-:-:S05]  /*09d0*/  IMAD.WIDE.U32 R4, R3, 0x4, R4 ;  /* 0x0000000403047825 */ /* 0x002fca00078e0004 */
[----:B------:R1:W-:Y:S02]  /*09e0*/  STG.E desc[UR4][R4.64], R6 ;  /* 0x0000000604007986 */ /* 0x0003e4000c101904 */
.L_x_10539:
[----:B------:R-:W-:-:S13]  /*09f0*/  ISETP.GE.AND P0, PT, R11, R2, PT ;  /* 0x000000020b00720c */ /* 0x000fda0003f06270 */
[----:B------:R-:W-:Y:S05]  /*0a00*/  @P0 BRA `(.L_x_10541) ;  /* 0x0000000000340947 */ /* 0x000fea0003800000 */
[----:B01----:R-:W0:Y:S01]  /*0a10*/  LDC.64 R4, c[0x0][0x228] ;  /* 0x00008a00ff047b82 */ /* 0x003e220000000a00 */
[----:B------:R-:W-:Y:S01]  /*0a20*/  IADD3 R3, R0, R11, RZ ;  /* 0x0000000b00037210 */ /* 0x000fe20007ffe0ff */
[----:B------:R-:W-:-:S04]  /*0a30*/  VIADD R11, R11, 0x80 ;  /* 0x000000800b0b7836 */ /* 0x000fc80000000000 */
[----:B0-----:R-:W-:-:S05]  /*0a40*/  IMAD.WIDE.U32 R4, R3, 0x4, R4 ;  /* 0x0000000403047825 */ /* 0x001fca00078e0004 */
[----:B------:R2:W-:Y:S02]  /*0a50*/  STG.E desc[UR4][R4.64], R7 ;  /* 0x0000000704007986 */ /* 0x0005e4000c101904 */
.L_x_10540:
        /* <DEDUP_REMOVED lines=8> */
.L_x_10541:
[----:B------:R-:W-:Y:S05]  /*0ae0*/  BSYNC B1 ;  /* 0x0000000000017941 */ /* 0x000fea0003800000 */
.L_x_10537:
[----:B------:R-:W-:-:S13]  /*0af0*/  ISETP.GE.AND P0, PT, R11, R2, PT ;  /* 0x000000020b00720c */ /* 0x000fda0003f06270 */
[----:B012---:R-:W0:Y:S01]  /*0b00*/  @!P0 LDC.64 R4, c[0x0][0x228] ;  /* 0x00008a00ff048b82 */ /* 0x007e220000000a00 */
[----:B------:R-:W-:Y:S01]  /*0b10*/  @!P0 IMAD.IADD R3, R0, 0x1, R11 ;  /* 0x0000000100038824 */ /* 0x000fe200078e020b */
[----:B------:R-:W-:-:S03]  /*0b20*/  @!P0 IADD3 R11, R11, 0x80, RZ ;  /* 0x000000800b0b8810 */ /* 0x000fc60007ffe0ff */
[----:B0-----:R-:W-:-:S05]  /*0b30*/  @!P0 IMAD.WIDE.U32 R4, R3, 0x4, R4 ;  /* 0x0000000403048825 */ /* 0x001fca00078e0004 */
[----:B----4-:R3:W-:Y:S02]  /*0b40*/  @!P0 STG.E desc[UR4][R4.64], R9 ;  /* 0x0000000904008986 */ /* 0x0107e4000c101904 */
.L_x_10542:
[----:B------:R-:W-:Y:S05]  /*0b50*/  BSYNC B0 ;  /* 0x0000000000007941 */ /* 0x000fea0003800000 */
.L_x_10536:
        /* <DEDUP_REMOVED lines=8> */
.L_x_10543:
        /* <DEDUP_REMOVED lines=10> */
.L_x_22863:


//--------------------- .text._ZN2at6native29vectorized_elementwise_kernelILi8EZZZNS0_15binary_internal21div_trunc_kernel_cudaERNS_18TensorIteratorBaseEENKUlvE0_clEvENKUlvE0_clEvEUlfE_St5arrayIPcLm2EEEEviT0_T1_ --------------------------
	.section	.text._ZN2at6native29vectorized_elementwise_kernelILi8EZZZNS0_15binary_internal21div_trunc_kernel_cudaERNS_18TensorIteratorBaseEENKUlvE0_clEvENKUlvE0_clEvEUlfE_St5arrayIPcLm2EEEEviT0_T1_,"ax",@progbits
	.align	128
        .global         _ZN2at6native29vectorized_elementwise_kernelILi8EZZZNS0_15binary_internal21div_trunc_kernel_cudaERNS_18TensorIteratorBaseEENKUlvE0_clEvENKUlvE0_clEvEUlfE_St5arrayIPcLm2EEEEviT0_T1_
        .type           _ZN2at6native29vectorized_elementwise_kernelILi8EZZZNS0_15binary_internal21div_trunc_kernel_cudaERNS_18TensorIteratorBaseEENKUlvE0_clEvENKUlvE0_clEvEUlfE_St5arrayIPcLm2EEEEviT0_T1_,@function
        .size           _ZN2at6native29vectorized_elementwise_kernelILi8EZZZNS0_15binary_internal21div_trunc_kernel_cudaERNS_18TensorIteratorBaseEENKUlvE0_clEvENKUlvE0_clEvEUlfE_St5arrayIPcLm2EEEEviT0_T1_,(.L_x_22864 - _ZN2at6native29vectorized_elementwise_kernelILi8EZZZNS0_15binary_internal21div_trunc_kernel_cudaERNS_18TensorIteratorBaseEENKUlvE0_clEvENKUlvE0_clEvEUlfE_St5arrayIPcLm2EEEEviT0_T1_)
        .other          _ZN2at6native29vectorized_elementwise_kernelILi8EZZZNS0_15binary_internal21div_trunc_kernel_cudaERNS_18TensorIteratorBaseEENKUlvE0_clEvENKUlvE0_clEvEUlfE_St5arrayIPcLm2EEEEviT0_T1_,@"STO_CUDA_ENTRY STV_DEFAULT"
_ZN2at6native29vectorized_elementwise_kernelILi8EZZZNS0_15binary_internal21div_trunc_kernel_cudaERNS_18TensorIteratorBaseEENKUlvE0_clEvENKUlvE0_clEvEUlfE_St5arrayIPcLm2EEEEviT0_T1_:
.text._ZN2at6native29vectorized_elementwise_kernelILi8EZZZNS0_15binary_internal21div_trunc_kernel_cudaERNS_18TensorIteratorBaseEENKUlvE0_clEvENKUlvE0_clEvEUlfE_St5arrayIPcLm2EEEEviT0_T1_:
        /* <DEDUP_REMOVED lines=37> */
.L_x_10544:
        /* <DEDUP_REMOVED lines=115> */
.L_x_10547:
[----:B------:R-:W-:-:S13]  /*0980*/  ISETP.GE.AND P0, PT, R11, R2, PT ;  /* 0x000000020b00720c */ /* 0x000fda0003f06270 */
[----:B------:R-:W-:Y:S05]  /*0990*/  @P0 BRA `(.L_x_10549) ;  /* 0x0000000000300947 */ /* 0x000fea0003800000 */
[----:B-1----:R-:W1:Y:S01]  /*09a0*/  LDC.64 R4, c[0x0][0x228] ;  /* 0x00008a00ff047b82 */ /* 0x002e620000000a00 */
[----:B------:R-:W-:Y:S01]  /*09b0*/  IMAD.IADD R3, R0, 0x1, R11 ;  /* 0x0000000100037824 */ /* 0x000fe200078e020b */
[----:B------:R-:W-:-:S03]  /*09c0*/  IADD3 R11, R11, 0x80, RZ ;  /* 0x000000800b0b7810 */ /* 0x000fc60007ffe0ff */
[----:B-1----:R-:W-:-:S05]  /*09d0*/  IMAD.WIDE.U32 R4, R3, 0x4, R4 ;  /* 0x0000000403047825 */ /* 0x002fca00078e0004 */
[----:B------:R1:W-:Y:S02]  /*09e0*/  STG.E desc[UR4][R4.64], R6 ;  /* 0x0000000604007986 */ /* 0x0003e4000c101904 */
.L_x_10548:
[----:B------:R-:W-:-:S13]  /*09f0*/  ISETP.GE.AND P0, PT, R11, R2, PT ;  /* 0x000000020b00720c */ /* 0x000fda0003f06270 */
[----:B------:R-:W-:Y:S05]  /*0a00*/  @P0 BRA `(.L_x_10550) ;  /* 0x0000000000340947 */ /* 0x000fea0003800000 */
[----:B01----:R-:W0:Y:S01]  /*0a10*/  LDC.64 R4, c[0x0][0x228] ;  /* 0x00008a00ff047b82 */ /* 0x003e220000000a00 */
[----:B------:R-:W-:Y:S01]  /*0a20*/  IADD3 R3, R0, R11, RZ ;  /* 0x0000000b00037210 */ /* 0x000fe20007ffe0ff */
[----:B------:R-:W-:-:S04]  /*0a30*/  VIADD R11, R11, 0x80 ;  /* 0x000000800b0b7836 */ /* 0x000fc80000000000 */
[----:B0-----:R-:W-:-:S05]  /*0a40*/  IMAD.WIDE.U32 R4, R3, 0x4, R4 ;  /* 0x0000000403047825 */ /* 0x001fca00078e0004 */
[----:B------:R2:W-:Y:S02]  /*0a50*/  STG.E desc[UR4][R4.64], R7 ;  /* 0x0000000704007986 */ /* 0x0005e4000c101904 */
.L_x_10549:
        /* <DEDUP_REMOVED lines=8> */
.L_x_10550:
[----:B------:R-:W-:Y:S05]  /*0ae0*/  BSYNC B1 ;  /* 0x0000000000017941 */ /* 0x000fea0003800000 */
.L_x_10546:
[----:B------:R-:W-:-:S13]  /*0af0*/  ISETP.GE.AND P0, PT, R11, R2, PT ;  /* 0x000000020b00720c */ /* 0x000fda0003f06270 */
[----:B012---:R-:W0:Y:S01]  /*0b00*/  @!P0 LDC.64 R4, c[0x0][0x228] ;  /* 0x00008a00ff048b82 */ /* 0x007e220000000a00 */
[----:B------:R-:W-:Y:S01]  /*0b10*/  @!P0 IMAD.IADD R3, R0, 0x1, R11 ;  /* 0x0000000100038824 */ /* 0x000fe200078e020b */
[----:B------:R-:W-:-:S03]  /*0b20*/  @!P0 IADD3 R11, R11, 0x80, RZ ;  /* 0x000000800b0b8810 */ /* 0x000fc60007ffe0ff */
[----:B0-----:R-:W-:-:S05]  /*0b30*/  @!P0 IMAD.WIDE.U32 R4, R3, 0x4, R4 ;  /* 0x0000000403048825 */ /* 0x001fca00078e0004 */
[----:B----4-:R3:W-:Y:S02]  /*0b40*/  @!P0 STG.E desc[UR4][R4.64], R9 ;  /* 0x0000000904008986 */ /* 0x0107e4000c101904 */
.L_x_10551:
[----:B------:R-:W-:Y:S05]  /*0b50*/  BSYNC B0 ;  /* 0x0000000000007941 */ /* 0x000fea0003800000 */
.L_x_10545:
        /* <DEDUP_REMOVED lines=8> */
.L_x_10552:
        /* <DEDUP_REMOVED lines=10> */
.L_x_22864:


//--------------------- .text._ZN2at6native18elementwise_kernelILi128ELi4EZNS0_15gpu_kernel_implIZZZNS0_15binary_internal21div_trunc_kernel_cudaERNS_18TensorIteratorBaseEENKUlvE0_clEvENKUlvE_clEvEUldE_EEvS5_RKT_EUliE_EEviT1_ --------------------------
	.section	.text._ZN2at6native18elementwise_kernelILi128ELi4EZNS0_15gpu_kernel_implIZZZNS0_15binary_internal21div_trunc_kernel_cudaERNS_18TensorIteratorBaseEENKUlvE0_clEvENKUlvE_clEvEUldE_EEvS5_RKT_EUliE_EEviT1_,"ax",@progbits
	.align	128
        .global         _ZN2at6native18elementwise_kernelILi128ELi4EZNS0_15gpu_kernel_implIZZZNS0_15binary_internal21div_trunc_kernel_cudaERNS_18TensorIteratorBaseEENKUlvE0_clEvENKUlvE_clEvEUldE_EEvS5_RKT_EUliE_EEviT1_
        .type           _ZN2at6native18elementwise_kernelILi128ELi4EZNS0_15gpu_kernel_implIZZZNS0_15binary_internal21div_trunc_kernel_cudaERNS_18TensorIteratorBaseEENKUlvE0_clEvENKUlvE_clEvEUldE_EEvS5_RKT_EUliE_EEviT1_,@function
        .size           _ZN2at6native18elementwise_kernelILi128ELi4EZNS0_15gpu_kernel_implIZZZNS0_15binary_internal21div_trunc_kernel_cudaERNS_18TensorIteratorBaseEENKUlvE0_clEvENKUlvE_clEvEUldE_EEvS5_RKT_EUliE_EEviT1_,(.L_x_22865 - _ZN2at6native18elementwise_kernelILi128ELi4EZNS0_15gpu_kernel_implIZZZNS0_15binary_internal21div_trunc_kernel_cudaERNS_18TensorIteratorBaseEENKUlvE0_clEvENKUlvE_clEvEUldE_EEvS5_RKT_EUliE_EEviT1_)
        .other          _ZN2at6native18elementwise_kernelILi128ELi4EZNS0_15gpu_kernel_implIZZZNS0_15binary_internal21div_trunc_kernel_cudaERNS_18TensorIteratorBaseEENKUlvE0_clEvENKUlvE_clEvEUldE_EEvS5_RKT_EUliE_EEviT1_,@"STO_CUDA_ENTRY STV_DEFAULT"
_ZN2at6native18elementwise_kernelILi128ELi4EZNS0_15gpu_kernel_implIZZZNS0_15binary_internal21div_trunc_kernel_cudaERNS_18TensorIteratorBaseEENKUlvE0_clEvENKUlvE_clEvEUldE_EEvS5_RKT_EUliE_EEviT1_:
.text._ZN2at6native18elementwise_kernelILi128ELi4EZNS0_15gpu_kernel_implIZZZNS0_15binary_internal21div_trunc_kernel_cudaERNS_18TensorIteratorBaseEENKUlvE0_clEvENKUlvE_clEvEUldE_EEvS5_RKT_EUliE_EEviT1_:
        /* <DEDUP_REMOVED lines=314> */
.L_x_10555:
        /* <DEDUP_REMOVED lines=19> */
[----:B--2---:R-:W0:Y:S01]  /*14d0*/  I2F.F64.S16 R2, R2 ;  /* 0x0000000200027312 */ /* 0x004e220000101c00 */
[----:B------:R-:W-:Y:S05]  /*14e0*/  BRA `(.L_x_10561) ;  /* 0x0000000c007c7947 */ /* 0x000fea0003800000 */
.L_x_10559:
[----:B------:R-:W2:Y:S02]  /*14f0*/  LDG.E.U8 R2, desc[UR36][R4.64] ;  /* 0x0000002404027981 */ /* 0x000ea4000c1e1100 */
[----:B--2---:R-:W0:Y:S01]  /*1500*/  I2F.F64.U16 R2, R2 ;  /* 0x0000000200027312 */ /* 0x004e220000101800 */
[----:B------:R-:W-:Y:S05]  /*1510*/  BRA `(.L_x_10561) ;  /* 0x0000000c00707947 */ /* 0x000fea0003800000 */
.L_x_10558:
        /* <DEDUP_REMOVED lines=9> */
.L_x_10563:
[----:B------:R-:W2:Y:S02]  /*15b0*/  LDG.E R2, desc[UR36][R4.64] ;  /* 0x0000002404027981 */ /* 0x000ea4000c1e1900 */
[----:B--2---:R-:W0:Y:S01]  /*15c0*/  I2F.F64 R2, R2 ;  /* 0x0000000200027312 */ /* 0x004e220000201c00 */
[----:B------:R-:W-:Y:S05]  /*15d0*/  BRA `(.L_x_10561) ;  /* 0x0000000c00407947 */ /* 0x000fea0003800000 */
.L_x_10562:
[----:B------:R-:W2:Y:S02]  /*15e0*/  LDG.E.U16 R2, desc[UR36][R4.64] ;  /* 0x0000002404027981 */ /* 0x000ea4000c1e1500 */
[----:B--2---:R-:W0:Y:S01]  /*15f0*/  I2F.F64.S16 R2, R2 ;  /* 0x0000000200027312 */ /* 0x004e220000101c00 */
[----:B------:R-:W-:Y:S05]  /*1600*/  BRA `(.L_x_10561) ;  /* 0x0000000c00347947 */ /* 0x000fea0003800000 */
.L_x_10557:
        /* <DEDUP_REMOVED lines=10> */
.L_x_10565:
[----:B------:R-:W2:Y:S02]  /*16b0*/  LDG.E.U16 R0, desc[UR36][R4.64] ;  /* 0x0000002404007981 */ /* 0x000ea4000c1e1500 */
[----:B--2---:R-:W-:-:S05]  /*16c0*/  HADD2.F32 R0, -RZ, R0.H0_H0 ;  /* 0x20000000ff007230 */ /* 0x004fca0000004100 */
[----:B------:R-:W-:-:S04]  /*16d0*/  FMUL.FTZ R0, R0, 1 ;  /* 0x3f80000000007820 */ /* 0x000fc80000410000 */
[----:B------:R0:W1:Y:S01]  /*16e0*/  F2F.F64.F32 R2, R0 ;  /* 0x0000000000027310 */ /* 0x0000620000201800 */
[----:B------:R-:W-:Y:S05]  /*16f0*/  BRA `(.L_x_10561) ;  /* 0x0000000800f87947 */ /* 0x000fea0003800000 */
.L_x_10564:
        /* <DEDUP_REMOVED lines=10> */
.L_x_10567:
[----:B------:R-:W2:Y:S02]  /*17a0*/  LDG.E.U16 R4, desc[UR36][R4.64] ;  /* 0x0000002404047981 */ /* 0x000ea4000c1e1500 */
[----:B--2---:R-:W-:-:S05]  /*17b0*/  HADD2.F32 R0, -RZ, R4.H0_H0 ;  /* 0x20000004ff007230 */ /* 0x004fca0000004100 */
[----:B------:R-:W-:-:S04]  /*17c0*/  FMUL.FTZ R0, R0, 1 ;  /* 0x3f80000000007820 */ /* 0x000fc80000410000 */
[----:B------:R0:W1:Y:S01]  /*17d0*/  F2F.F64.F32 R2, R0 ;  /* 0x0000000000027310 */ /* 0x0000620000201800 */
[----:B------:R-:W-:Y:S05]  /*17e0*/  BRA `(.L_x_10561) ;  /* 0x0000000800bc7947 */ /* 0x000fea0003800000 */
.L_x_10566:
[----:B------:R0:W5:Y:S01]  /*17f0*/  LDG.E.64 R2, desc[UR36][R4.64] ;  /* 0x0000002404027981 */ /* 0x000162000c1e1b00 */
[----:B------:R-:W-:Y:S05]  /*1800*/  BRA `(.L_x_10561) ;  /* 0x0000000800b47947 */ /* 0x000fea0003800000 */
.L_x_10556:
        /* <DEDUP_REMOVED lines=13> */
.L_x_10570:
[----:B------:R0:W5:Y:S01]  /*18e0*/  LDG.E.64 R2, desc[UR36][R4.64] ;  /* 0x0000002404027981 */ /* 0x000162000c1e1b00 */
[----:B------:R-:W-:Y:S05]  /*18f0*/  BRA `(.L_x_10561) ;  /* 0x0000000800787947 */ /* 0x000fea0003800000 */
.L_x_10569:
        /* <DEDUP_REMOVED lines=11> */
[----:B------:R-:W-:-:S04]  /*19b0*/  IADD3 R6, R2, 0x1000000, RZ ;  /* 0x0100000002067810 */ /* 0x000fc80007ffe0ff */
        /* <DEDUP_REMOVED lines=12> */
[----:B------:R-:W-:-:S05]  /*1a80*/  LOP3.LUT R3, R3, 0x80000000, R0, 0xf8, !PT ;  /* 0x8000000003037812 */ /* 0x000fca00078ef800 */
[----:B------:R-:W-:-:S06]  /*1a90*/  FMUL.FTZ R3, R3, 1 ;  /* 0x3f80000003037820 */ /* 0x000fcc0000410000 */
[----:B------:R-:W0:Y:S01]  /*1aa0*/  F2F.F64.F32 R2, R3 ;  /* 0x0000000300027310 */ /* 0x000e220000201800 */
[----:B------:R-:W-:Y:S05]  /*1ab0*/  BRA `(.L_x_10561) ;  /* 0x0000000800087947 */ /* 0x000fea0003800000 */
.L_x_10572:
        /* <DEDUP_REMOVED lines=15> */
.L_x_10571:
[----:B------:R-:W2:Y:S02]  /*1bb0*/  LDG.E.U16 R0, desc[UR36][R4.64] ;  /* 0x0000002404007981 */ /* 0x000ea4000c1e1500 */
[----:B--2---:R-:W-:-:S04]  /*1bc0*/  IMAD.U32 R0, R0, 0x10000, RZ ;  /* 0x0001000000007824 */ /* 0x004fc800078e00ff */
[----:B------:R-:W-:-:S04]  /*1bd0*/  FMUL.FTZ R0, R0, 1 ;  /* 0x3f80000000007820 */ /* 0x000fc80000410000 */
[----:B------:R0:W1:Y:S01]  /*1be0*/  F2F.F64.F32 R2, R0 ;  /* 0x0000000000027310 */ /* 0x0000620000201800 */
[----:B------:R-:W-:Y:S05]  /*1bf0*/  BRA `(.L_x_10561) ;  /* 0x0000000400b87947 */ /* 0x000fea0003800000 */
.L_x_10568:
        /* <DEDUP_REMOVED lines=9> */
[----:B--2---:R-:W0:Y:S01]  /*1c90*/  I2F.F64.U16 R2, R2 ;  /* 0x0000000200027312 */ /* 0x004e220000101800 */
[----:B------:R-:W-:Y:S05]  /*1ca0*/  BRA `(.L_x_10561) ;  /* 0x00000004008c7947 */ /* 0x000fea0003800000 */
.L_x_10575:
        /* <DEDUP_REMOVED lines=21> */
.L_x_10579:
[----:B------:R-:W-:Y:S05]  /*1e00*/  BSYNC B1 ;  /* 0x0000000000017941 */ /* 0x000fea0003800000 */
.L_x_10578:
[----:B------:R-:W-:Y:S01]  /*1e10*/  LEA R3, R0, 0x3b800000, 0x17 ;  /* 0x3b80000000037811 */ /* 0x000fe200078eb8ff */
[----:B------:R-:W-:-:S05]  /*1e20*/  IMAD.SHL.U32 R0, R2, 0x100000, RZ ;  /* 0x0010000002007824 */ /* 0x000fca00078e00ff */
[----:B------:R-:W-:-:S07]  /*1e30*/  LOP3.LUT R0, R3, R0, R4, 0xfe, !PT ;  /* 0x0000000003007212 */ /* 0x000fce00078efe04 */
.L_x_10577:
[----:B------:R-:W-:Y:S05]  /*1e40*/  BSYNC B0 ;  /* 0x0000000000007941 */ /* 0x000fea0003800000 */
.L_x_10576:
[----:B------:R-:W-:-:S04]  /*1e50*/  FMUL.FTZ R0, R0, 1 ;  /* 0x3f80000000007820 */ /* 0x000fc80000410000 */
[----:B------:R1:W2:Y:S01]  /*1e60*/  F2F.F64.F32 R2, R0 ;  /* 0x0000000000027310 */ /* 0x0002a20000201800 */
[----:B------:R-:W-:Y:S05]  /*1e70*/  BRA `(.L_x_10561) ;  /* 0x0000000400187947 */ /* 0x000fea0003800000 */
.L_x_10574:
        /* <DEDUP_REMOVED lines=21> */
.L_x_10583:
[----:B------:R-:W-:Y:S05]  /*1fd0*/  BSYNC B1 ;  /* 0x0000000000017941 */ /* 0x000fea0003800000 */
.L_x_10582:
[----:B------:R-:W-:Y:S01]  /*1fe0*/  LEA R3, R0, 0x37800000, 0x17 ;  /* 0x3780000000037811 */ /* 0x000fe200078eb8ff */
[----:B------:R-:W-:-:S05]  /*1ff0*/  IMAD.SHL.U32 R0, R2, 0x200000, RZ ;  /* 0x0020000002007824 */ /* 0x000fca00078e00ff */
[----:B------:R-:W-:-:S07]  /*2000*/  LOP3.LUT R0, R3, R0, R4, 0xfe, !PT ;  /* 0x0000000003007212 */ /* 0x000fce00078efe04 */
.L_x_10581:
[----:B------:R-:W-:Y:S05]  /*2010*/  BSYNC B0 ;  /* 0x0000000000007941 */ /* 0x000fea0003800000 */
.L_x_10580:
[----:B------:R-:W-:-:S04]  /*2020*/  FMUL.FTZ R0, R0, 1 ;  /* 0x3f80000000007820 */ /* 0x000fc80000410000 */
[----:B------:R3:W4:Y:S01]  /*2030*/  F2F.F64.F32 R2, R0 ;  /* 0x0000000000027310 */ /* 0x0007220000201800 */
[----:B------:R-:W-:Y:S05]  /*2040*/  BRA `(.L_x_10561) ;  /* 0x0000000000a47947 */ /* 0x000fea0003800000 */
.L_x_10573:
        /* <DEDUP_REMOVED lines=14> */
.L_x_10587:
[----:B------:R-:W-:Y:S05]  /*2130*/  BSYNC B0 ;  /* 0x0000000000007941 */ /* 0x000fea0003800000 */
.L_x_10586:
[----:B------:R-:W-:-:S04]  /*2140*/  FMUL.FTZ R0, R0, 1 ;  /* 0x3f80000000007820 */ /* 0x000fc80000410000 */
[----:B------:R0:W1:Y:S01]  /*2150*/  F2F.F64.F32 R2, R0 ;  /* 0x0000000000027310 */ /* 0x0000620000201800 */
[----:B------:R-:W-:Y:S05]  /*2160*/  BRA `(.L_x_10561) ;  /* 0x00000000005c7947 */ /* 0x000fea0003800000 */
.L_x_10560:
        /* <DEDUP_REMOVED lines=16> */
.L_x_10588:
[----:B------:R-:W-:Y:S01]  /*2270*/  CS2R R2, SRZ ;  /* 0x0000000000027805 */ /* 0x000fe2000001ff00 */
[----:B------:R-:W-:Y:S06]  /*2280*/  BRA `(.L_x_10561) ;  /* 0x0000000000147947 */ /* 0x000fec0003800000 */
.L_x_10585:
[----:B------:R-:W2:Y:S02]  /*2290*/  LDG.E.64 R2, desc[UR36][R4.64] ;  /* 0x0000002404027981 */ /* 0x000ea4000c1e1b00 */
[----:B--2---:R-:W0:Y:S01]  /*22a0*/  I2F.F64.U64 R2, R2 ;  /* 0x0000000200027312 */ /* 0x004e220000301800 */
[----:B------:R-:W-:Y:S05]  /*22b0*/  BRA `(.L_x_10561) ;  /* 0x0000000000087947 */ /* 0x000fea0003800000 */
.L_x_10584:
[----:B------:R-:W2:Y:S02]  /*22c0*/  LDG.E R2, desc[UR36][R4.64] ;  /* 0x0000002404027981 */ /* 0x000ea4000c1e1900 */
[----:B--2---:R-:W0:Y:S02]  /*22d0*/  I2F.F64.U32 R2, R2 ;  /* 0x0000000200027312 */ /* 0x004e240000201800 */
.L_x_10561:
[----:B------:R-:W3:Y:S01]  /*22e0*/  LDC.U8 R6, c[0x0][0x430] ;  /* 0x00010c00ff067b82 */ /* 0x000ee20000000000 */
[----:B------:R-:W-:Y:S02]  /*22f0*/  ULDC.64 UR4, c[0x0][0x420] ;  /* 0x0001080000047ab9 */ /* 0x000fe40000000a00 */
[----:B012-45:R-:W-:-:S06]  /*2300*/  DMUL R2, R2, UR4 ;  /* 0x0000000402027c28 */ /* 0x037fcc0008000000 */
[----:B------:R0:W1:Y:S01]  /*2310*/  FRND.F64.TRUNC R4, R2 ;  /* 0x0000000200047313 */ /* 0x000062000030d800 */
[----:B---3--:R-:W-:-:S04]  /*2320*/  PRMT R0, R6, 0x9910, RZ ;  /* 0x0000991006007816 */ /* 0x008fc800000000ff */
        /* <DEDUP_REMOVED lines=13> */
.L_x_10592:
[----:B------:R-:W0:Y:S02]  /*2400*/  F2I.S64.F64.TRUNC R2, R2 ;  /* 0x0000000200027311 */ /* 0x000e24000030d900 */
[----:B0-----:R-:W-:-:S05]  /*2410*/  IMAD.MOV.U32 R5, RZ, RZ, R2 ;  /* 0x000000ffff057224 */ /* 0x001fca00078e0002 */
[----:B------:R3:W-:Y:S01]  /*2420*/  STG.E.U8 desc[UR36][R16.64], R5 ;  /* 0x0000000510007986 */ /* 0x0007e2000c101124 */
[----:B------:R-:W-:Y:S05]  /*2430*/  BRA `(.L_x_10594) ;  /* 0x0000000c00f87947 */ /* 0x000fea0003800000 */
.L_x_10591:
        /* <DEDUP_REMOVED lines=9> */
.L_x_10596:
[----:B------:R-:W0:Y:S02]  /*24d0*/  F2I.F64.TRUNC R3, R2 ;  /* 0x0000000200037311 */ /* 0x000e24000030d100 */
[----:B0-----:R1:W-:Y:S01]  /*24e0*/  STG.E desc[UR36][R16.64], R3 ;  /* 0x0000000310007986 */ /* 0x0013e2000c101924 */
[----:B------:R-:W-:Y:S05]  /*24f0*/  BRA `(.L_x_10594) ;  /* 0x0000000c00c87947 */ /* 0x000fea0003800000 */
.L_x_10595:
[----:B------:R-:W0:Y:S02]  /*2500*/  F2I.F64.TRUNC R3, R2 ;  /* 0x0000000200037311 */ /* 0x000e24000030d100 */
[----:B0-----:R2:W-:Y:S01]  /*2510*/  STG.E.U16 desc[UR36][R16.64], R3 ;  /* 0x0000000310007986 */ /* 0x0015e2000c101524 */
[----:B------:R-:W-:Y:S05]  /*2520*/  BRA `(.L_x_10594) ;  /* 0x0000000c00bc7947 */ /* 0x000fea0003800000 */
.L_x_10590:
        /* <DEDUP_REMOVED lines=13> */
.L_x_10598:
        /* <DEDUP_REMOVED lines=8> */
.L_x_10597:
        /* <DEDUP_REMOVED lines=10> */
[----:B------:R-:W-:-:S13]  /*2720*/  MOV R3, RZ ;  /* 0x000000ff00037202 */ /* 0x000fda0000000f00 */
[----:B0-----:R-:W-:-:S05]  /*2730*/  @!P0 FMUL R2, R2, 1.175494350822287508e-38 ;  /* 0x0080000002028820 */ /* 0x001fca0000400000 */
[----:B------:R0:W-:Y:S01]  /*2740*/  STG.E.64 desc[UR36][R16.64], R2 ;  /* 0x0000000210007986 */ /* 0x0001e2000c101b24 */
[----:B------:R-:W-:Y:S05]  /*2750*/  BRA `(.L_x_10594) ;  /* 0x0000000c00307947 */ /* 0x000fea0003800000 */
.L_x_10600:
        /* <DEDUP_REMOVED lines=9> */
.L_x_10599:
[----:B------:R0:W-:Y:S01]  /*27f0*/  STG.E.64 desc[UR36][R16.64], R4 ;  /* 0x0000000410007986 */ /* 0x0001e2000c101b24 */
[----:B------:R-:W-:Y:S05]  /*2800*/  BRA `(.L_x_10594) ;  /* 0x0000000c00047947 */ /* 0x000fea0003800000 */
.L_x_10589:
        /* <DEDUP_REMOVED lines=12> */
.L_x_10603:
[----:B------:R-:W-:-:S05]  /*28d0*/  CS2R R6, SRZ ;  /* 0x0000000000067805 */ /* 0x000fca000001ff00 */
[----:B------:R0:W-:Y:S01]  /*28e0*/  STG.E.128 desc[UR36][R16.64], R4 ;  /* 0x0000000410007986 */ /* 0x0001e2000c101d24 */
[----:B------:R-:W-:Y:S05]  /*28f0*/  BRA `(.L_x_10594) ;  /* 0x0000000800c87947 */ /* 0x000fea0003800000 */
.L_x_10602:
        /* <DEDUP_REMOVED lines=25> */
.L_x_10607:
[----:B------:R-:W-:Y:S05]  /*2a90*/  BSYNC B0 ;  /* 0x0000000000007941 */ /* 0x000fea0003800000 */
.L_x_10606:
[----:B------:R-:W-:-:S05]  /*2aa0*/  LOP3.LUT R3, R0, R3, RZ, 0xfc, !PT ;  /* 0x0000000300037212 */ /* 0x000fca00078efcff */
[----:B------:R0:W-:Y:S01]  /*2ab0*/  STG.E.U8 desc[UR36][R16.64], R3 ;  /* 0x0000000310007986 */ /* 0x0001e2000c101124 */
[----:B------:R-:W-:Y:S05]  /*2ac0*/  BRA `(.L_x_10594) ;  /* 0x0000000800547947 */ /* 0x000fea0003800000 */
.L_x_10605:
        /* <DEDUP_REMOVED lines=17> */
.L_x_10609:
[----:B------:R-:W-:Y:S01]  /*2be0*/  IMAD.MOV.U32 R0, RZ, RZ, 0x7f ;  /* 0x0000007fff007424 */ /* 0x000fe200078e00ff */
[----:B------:R-:W-:-:S04]  /*2bf0*/  ISETP.GT.U32.AND P0, PT, R2, 0x7f800000, PT ;  /* 0x7f8000000200780c */ /* 0x000fc80003f04070 */
[----:B------:R-:W-:-:S09]  /*2c00*/  SEL R0, R0, 0x7c, P0 ;  /* 0x0000007c00007807 */ /* 0x000fd20000000000 */
.L_x_10610:
[----:B------:R-:W-:Y:S05]  /*2c10*/  BSYNC B0 ;  /* 0x0000000000007941 */ /* 0x000fea0003800000 */
.L_x_10608:
[----:B------:R-:W-:-:S04]  /*2c20*/  LOP3.LUT R2, R3, 0x80000000, RZ, 0xc0, !PT ;  /* 0x8000000003027812 */ /* 0x000fc800078ec0ff */
[----:B------:R-:W-:-:S04]  /*2c30*/  SHF.R.U32.HI R3, RZ, 0x18, R2 ;  /* 0x00000018ff037819 */ /* 0x000fc80000011602 */
[----:B------:R-:W-:-:S05]  /*2c40*/  LOP3.LUT R3, R0, R3, RZ, 0xfc, !PT ;  /* 0x0000000300037212 */ /* 0x000fca00078efcff */
[----:B------:R0:W-:Y:S01]  /*2c50*/  STG.E.U8 desc[UR36][R16.64], R3 ;  /* 0x0000000310007986 */ /* 0x0001e2000c101124 */
[----:B------:R-:W-:Y:S05]  /*2c60*/  BRA `(.L_x_10594) ;  /* 0x0000000400ec7947 */ /* 0x000fea0003800000 */
.L_x_10604:
        /* <DEDUP_REMOVED lines=8> */
.L_x_10601:
        /* <DEDUP_REMOVED lines=11> */
.L_x_10613:
        /* <DEDUP_REMOVED lines=21> */
.L_x_10616:
[----:B------:R-:W-:-:S04]  /*2ef0*/  LOP3.LUT R2, R3, 0x80000000, RZ, 0xc0, !PT ;  /* 0x8000000003027812 */ /* 0x000fc800078ec0ff */
[----:B------:R-:W-:-:S04]  /*2f00*/  SHF.R.U32.HI R3, RZ, 0x18, R2 ;  /* 0x00000018ff037819 */ /* 0x000fc80000011602 */
[----:B------:R-:W-:-:S04]  /*2f10*/  LOP3.LUT R0, R0, R3, RZ, 0xfc, !PT ;  /* 0x0000000300007212 */ /* 0x000fc800078efcff */
[----:B------:R-:W-:-:S07]  /*2f20*/  PRMT R8, R0, 0x7610, R8 ;  /* 0x0000761000087816 */ /* 0x000fce0000000008 */
.L_x_10615:
[----:B------:R-:W-:Y:S05]  /*2f30*/  BSYNC B0 ;  /* 0x0000000000007941 */ /* 0x000fea0003800000 */
.L_x_10614:
[----:B------:R0:W-:Y:S01]  /*2f40*/  STG.E.U8 desc[UR36][R16.64], R8 ;  /* 0x0000000810007986 */ /* 0x0001e2000c101124 */
[----:B------:R-:W-:Y:S05]  /*2f50*/  BRA `(.L_x_10594) ;  /* 0x0000000400307947 */ /* 0x000fea0003800000 */
.L_x_10612:
        /* <DEDUP_REMOVED lines=21> */
.L_x_10619:
[----:B------:R-:W-:-:S04]  /*30b0*/  LOP3.LUT R2, R3, 0x80000000, RZ, 0xc0, !PT ;  /* 0x8000000003027812 */ /* 0x000fc800078ec0ff */
[----:B------:R-:W-:-:S04]  /*30c0*/  SHF.R.U32.HI R3, RZ, 0x18, R2 ;  /* 0x00000018ff037819 */ /* 0x000fc80000011602 */
[----:B------:R-:W-:-:S04]  /*30d0*/  LOP3.LUT R0, R0, R3, RZ, 0xfc, !PT ;  /* 0x0000000300007212 */ /* 0x000fc800078efcff */
[----:B------:R-:W-:-:S07]  /*30e0*/  PRMT R8, R0, 0x7610, R8 ;  /* 0x0000761000087816 */ /* 0x000fce0000000008 */
.L_x_10618:
[----:B------:R-:W-:Y:S05]  /*30f0*/  BSYNC B0 ;  /* 0x0000000000007941 */ /* 0x000fea0003800000 */
.L_x_10617:
[----:B------:R0:W-:Y:S01]  /*3100*/  STG.E.U8 desc[UR36][R16.64], R8 ;  /* 0x0000000810007986 */ /* 0x0001e2000c101124 */
[----:B------:R-:W-:Y:S05]  /*3110*/  BRA `(.L_x_10594) ;  /* 0x0000000000c07947 */ /* 0x000fea0003800000 */
.L_x_10611:
        /* <DEDUP_REMOVED lines=26> */
.L_x_10593:
        /* <DEDUP_REMOVED lines=16> */
.L_x_10622:
[----:B------:R-:W-:Y:S05]  /*33c0*/  BRA `(.L_x_10594) ;  /* 0x0000000000147947 */ /* 0x000fea0003800000 */
.L_x_10621:
[----:B------:R-:W0:Y:S02]  /*33d0*/  F2I.U64.F64.TRUNC R2, R2 ;  /* 0x0000000200027311 */ /* 0x000e24000030d800 */
[----:B0-----:R0:W-:Y:S01]  /*33e0*/  STG.E.64 desc[UR36][R16.64], R2 ;  /* 0x0000000210007986 */ /* 0x0011e2000c101b24 */
[----:B------:R-:W-:Y:S05]  /*33f0*/  BRA `(.L_x_10594) ;  /* 0x0000000000087947 */ /* 0x000fea0003800000 */
.L_x_10620:
[----:B------:R-:W0:Y:S02]  /*3400*/  F2I.U32.F64.TRUNC R3, R2 ;  /* 0x0000000200037311 */ /* 0x000e24000030d000 */
[----:B0-----:R0:W-:Y:S02]  /*3410*/  STG.E desc[UR36][R16.64], R3 ;  /* 0x0000000310007986 */ /* 0x0011e4000c101924 */
.L_x_10594:
[----:B------:R-:W-:-:S04]  /*3420*/  IMAD R18, R23, 0x200, R18 ;  /* 0x0000020017127824 */ /* 0x000fc800078e0212 */
[----:B------:R-:W-:-:S07]  /*3430*/  VIADD R19, R18, 0x80 ;  /* 0x0000008012137836 */ /* 0x000fce0000000000 */
.L_x_10554:
[----:B------:R-:W-:Y:S05]  /*3440*/  BSYNC B6 ;  /* 0x0000000000067941 */ /* 0x000fea0003800000 */
.L_x_10553:
        /* <DEDUP_REMOVED lines=307> */
.L_x_10625:
[----:B------:R-:W0:Y:S01]  /*4780*/  LDC.U8 R3, c[0x0][0x431] ;  /* 0x00010c40ff037b82 */ /* 0x000e220000000000 */
[----:B------:R-:W-:Y:S01]  /*4790*/  ULDC.64 UR4, c[0x0][0x410] ;  /* 0x0001040000047ab9 */ /* 0x000fe20000000a00 */
[----:B------:R-:W-:Y:S01]  /*47a0*/  ULDC.64 UR6, c[0x0][0x418] ;  /* 0x0001060000067ab9 */ /* 0x000fe20000000a00 */
[----:B------:R-:W-:Y:S02]  /*47b0*/  IADD3 R16, P0, R16, UR4, RZ ;  /* 0x0000000410107c10 */ /* 0x000fe4000ff1e0ff */
[----:B------:R-:W-:-:S03]  /*47c0*/  IADD3 R4, P1, R0, UR6, RZ ;  /* 0x0000000600047c10 */ /* 0x000fc6000ff3e0ff */
[----:B------:R-:W-:Y:S01]  /*47d0*/  IMAD.X R17, RZ, RZ, UR5, P0 ;  /* 0x00000005ff117e24 */ /* 0x000fe200080e06ff */
[----:B------:R-:W-:Y:S02]  /*47e0*/  IADD3.X R5, RZ, UR7, RZ, P1, !PT ;  /* 0x00000007ff057c10 */ /* 0x000fe40008ffe4ff */
        /* <DEDUP_REMOVED lines=14> */
.L_x_10629:
[----:B------:R-:W2:Y:S02]  /*48d0*/  LDG.E.U8 R2, desc[UR36][R4.64] ;  /* 0x0000002404027981 */ /* 0x000ea4000c1e1100 */
[----:B--2---:R-:W0:Y:S01]  /*48e0*/  I2F.F64.U16 R2, R2 ;  /* 0x0000000200027312 */ /* 0x004e220000101800 */
[----:B------:R-:W-:Y:S05]  /*48f0*/  BRA `(.L_x_10631) ;  /* 0x0000000c00707947 */ /* 0x000fea0003800000 */
.L_x_10628:
        /* <DEDUP_REMOVED lines=9> */
.L_x_10633:
[----:B------:R-:W2:Y:S02]  /*4990*/  LDG.E R2, desc[UR36][R4.64] ;  /* 0x0000002404027981 */ /* 0x000ea4000c1e1900 */
[----:B--2---:R-:W0:Y:S01]  /*49a0*/  I2F.F64 R2, R2 ;  /* 0x0000000200027312 */ /* 0x004e220000201c00 */
[----:B------:R-:W-:Y:S05]  /*49b0*/  BRA `(.L_x_10631) ;  /* 0x0000000c00407947 */ /* 0x000fea0003800000 */
.L_x_10632:
[----:B------:R-:W2:Y:S02]  /*49c0*/  LDG.E.U16 R2, desc[UR36][R4.64] ;  /* 0x0000002404027981 */ /* 0x000ea4000c1e1500 */
[----:B--2---:R-:W0:Y:S01]  /*49d0*/  I2F.F64.S16 R2, R2 ;  /* 0x0000000200027312 */ /* 0x004e220000101c00 */
[----:B------:R-:W-:Y:S05]  /*49e0*/  BRA `(.L_x_10631) ;  /* 0x0000000c00347947 */ /* 0x000fea0003800000 */
.L_x_10627:
        /* <DEDUP_REMOVED lines=10> */
.L_x_10635:
[----:B------:R-:W2:Y:S02]  /*4a90*/  LDG.E.U16 R0, desc[UR36][R4.64] ;  /* 0x0000002404007981 */ /* 0x000ea4000c1e1500 */
[----:B--2---:R-:W-:-:S05]  /*4aa0*/  HADD2.F32 R0, -RZ, R0.H0_H0 ;  /* 0x20000000ff007230 */ /* 0x004fca0000004100 */
[----:B------:R-:W-:-:S04]  /*4ab0*/  FMUL.FTZ R0, R0, 1 ;  /* 0x3f80000000007820 */ /* 0x000fc80000410000 */
[----:B------:R0:W1:Y:S01]  /*4ac0*/  F2F.F64.F32 R2, R0 ;  /* 0x0000000000027310 */ /* 0x0000620000201800 */
[----:B------:R-:W-:Y:S05]  /*4ad0*/  BRA `(.L_x_10631) ;  /* 0x0000000800f87947 */ /* 0x000fea0003800000 */
.L_x_10634:
        /* <DEDUP_REMOVED lines=10> */
.L_x_10637:
[----:B------:R-:W2:Y:S02]  /*4b80*/  LDG.E.U16 R4, desc[UR36][R4.64] ;  /* 0x0000002404047981 */ /* 0x000ea4000c1e1500 */
[----:B--2---:R-:W-:-:S05]  /*4b90*/  HADD2.F32 R0, -RZ, R4.H0_H0 ;  /* 0x20000004ff007230 */ /* 0x004fca0000004100 */
[----:B------:R-:W-:-:S04]  /*4ba0*/  FMUL.FTZ R0, R0, 1 ;  /* 0x3f80000000007820 */ /* 0x000fc80000410000 */
[----:B------:R0:W1:Y:S01]  /*4bb0*/  F2F.F64.F32 R2, R0 ;  /* 0x0000000000027310 */ /* 0x0000620000201800 */
[----:B------:R-:W-:Y:S05]  /*4bc0*/  BRA `(.L_x_10631) ;  /* 0x0000000800bc7947 */ /* 0x000fea0003800000 */
.L_x_10636:
[----:B------:R0:W5:Y:S01]  /*4bd0*/  LDG.E.64 R2, desc[UR36][R4.64] ;  /* 0x0000002404027981 */ /* 0x000162000c1e1b00 */
[----:B------:R-:W-:Y:S05]  /*4be0*/  BRA `(.L_x_10631) ;  /* 0x0000000800b47947 */ /* 0x000fea0003800000 */
.L_x_10626:
        /* <DEDUP_REMOVED lines=13> */
.L_x_10640:
[----:B------:R0:W5:Y:S01]  /*4cc0*/  LDG.E.64 R2, desc[UR36][R4.64] ;  /* 0x0000002404027981 */ /* 0x000162000c1e1b00 */
[----:B------:R-:W-:Y:S05]  /*4cd0*/  BRA `(.L_x_10631) ;  /* 0x0000000800787947 */ /* 0x000fea0003800000 */
.L_x_10639:
        /* <DEDUP_REMOVED lines=28> */
.L_x_10642:
        /* <DEDUP_REMOVED lines=15> */
.L_x_10641:
[----:B------:R-:W2:Y:S02]  /*4f90*/  LDG.E.U16 R0, desc[UR36][R4.64] ;  /* 0x0000002404007981 */ /* 0x000ea4000c1e1500 */
[----:B--2---:R-:W-:-:S04]  /*4fa0*/  IMAD.U32 R0, R0, 0x10000, RZ ;  /* 0x0001000000007824 */ /* 0x004fc800078e00ff */
[----:B------:R-:W-:-:S04]  /*4fb0*/  FMUL.FTZ R0, R0, 1 ;  /* 0x3f80000000007820 */ /* 0x000fc80000410000 */
[----:B------:R0:W1:Y:S01]  /*4fc0*/  F2F.F64.F32 R2, R0 ;  /* 0x0000000000027310 */ /* 0x0000620000201800 */
[----:B------:R-:W-:Y:S05]  /*4fd0*/  BRA `(.L_x_10631) ;  /* 0x0000000400b87947 */ /* 0x000fea0003800000 */
.L_x_10638:
        /* <DEDUP_REMOVED lines=11> */
.L_x_10645:
        /* <DEDUP_REMOVED lines=21> */
.L_x_10649:
[----:B------:R-:W-:Y:S05]  /*51e0*/  BSYNC B1 ;  /* 0x0000000000017941 */ /* 0x000fea0003800000 */
.L_x_10648:
[----:B------:R-:W-:Y:S01]  /*51f0*/  LEA R3, R0, 0x3b800000, 0x17 ;  /* 0x3b80000000037811 */ /* 0x000fe200078eb8ff */
[----:B------:R-:W-:-:S05]  /*5200*/  IMAD.SHL.U32 R0, R2, 0x100000, RZ ;  /* 0x0010000002007824 */ /* 0x000fca00078e00ff */
[----:B------:R-:W-:-:S07]  /*5210*/  LOP3.LUT R0, R3, R0, R4, 0xfe, !PT ;  /* 0x0000000003007212 */ /* 0x000fce00078efe04 */
.L_x_10647:
[----:B------:R-:W-:Y:S05]  /*5220*/  BSYNC B0 ;  /* 0x0000000000007941 */ /* 0x000fea0003800000 */
.L_x_10646:
[----:B------:R-:W-:-:S04]  /*5230*/  FMUL.FTZ R0, R0, 1 ;  /* 0x3f80000000007820 */ /* 0x000fc80000410000 */
[----:B------:R1:W2:Y:S01]  /*5240*/  F2F.F64.F32 R2, R0 ;  /* 0x0000000000027310 */ /* 0x0002a20000201800 */
[----:B------:R-:W-:Y:S05]  /*5250*/  BRA `(.L_x_10631) ;  /* 0x0000000400187947 */ /* 0x000fea0003800000 */
.L_x_10644:
        /* <DEDUP_REMOVED lines=21> */
.L_x_10653:
[----:B------:R-:W-:Y:S05]  /*53b0*/  BSYNC B1 ;  /* 0x0000000000017941 */ /* 0x000fea0003800000 */
.L_x_10652:
[----:B------:R-:W-:Y:S01]  /*53c0*/  LEA R3, R0, 0x37800000, 0x17 ;  /* 0x3780000000037811 */ /* 0x000fe200078eb8ff */
[----:B------:R-:W-:-:S05]  /*53d0*/  IMAD.SHL.U32 R0, R2, 0x200000, RZ ;  /* 0x0020000002007824 */ /* 0x000fca00078e00ff */
[----:B------:R-:W-:-:S07]  /*53e0*/  LOP3.LUT R0, R3, R0, R4, 0xfe, !PT ;  /* 0x0000000003007212 */ /* 0x000fce00078efe04 */
.L_x_10651:
[----:B------:R-:W-:Y:S05]  /*53f0*/  BSYNC B0 ;  /* 0x0000000000007941 */ /* 0x000fea0003800000 */
.L_x_10650:
[----:B------:R-:W-:-:S04]  /*5400*/  FMUL.FTZ R0, R0, 1 ;  /* 0x3f80000000007820 */ /* 0x000fc80000410000 */
[----:B------:R3:W4:Y:S01]  /*5410*/  F2F.F64.F32 R2, R0 ;  /* 0x0000000000027310 */ /* 0x0007220000201800 */
[----:B------:R-:W-:Y:S05]  /*5420*/  BRA `(.L_x_10631) ;  /* 0x0000000000a47947 */ /* 0x000fea0003800000 */
.L_x_10643:
        /* <DEDUP_REMOVED lines=14> */
.L_x_10657:
[----:B------:R-:W-:Y:S05]  /*5510*/  BSYNC B0 ;  /* 0x0000000000007941 */ /* 0x000fea0003800000 */
.L_x_10656:
[----:B------:R-:W-:-:S04]  /*5520*/  FMUL.FTZ R0, R0, 1 ;  /* 0x3f80000000007820 */ /* 0x000fc80000410000 */
[----:B------:R0:W1:Y:S01]  /*5530*/  F2F.F64.F32 R2, R0 ;  /* 0x0000000000027310 */ /* 0x0000620000201800 */
[----:B------:R-:W-:Y:S05]  /*5540*/  BRA `(.L_x_10631) ;  /* 0x00000000005c7947 */ /* 0x000fea0003800000 */
.L_x_10630:
        /* <DEDUP_REMOVED lines=16> */
.L_x_10658:
[----:B------:R-:W-:Y:S01]  /*5650*/  CS2R R2, SRZ ;  /* 0x0000000000027805 */ /* 0x000fe2000001ff00 */
[----:B------:R-:W-:Y:S06]  /*5660*/  BRA `(.L_x_10631) ;  /* 0x0000000000147947 */ /* 0x000fec0003800000 */
.L_x_10655:
[----:B------:R-:W2:Y:S02]  /*5670*/  LDG.E.64 R2, desc[UR36][R4.64] ;  /* 0x0000002404027981 */ /* 0x000ea4000c1e1b00 */
[----:B--2---:R-:W0:Y:S01]  /*5680*/  I2F.F64.U64 R2, R2 ;  /* 0x0000000200027312 */ /* 0x004e220000301800 */
[----:B------:R-:W-:Y:S05]  /*5690*/  BRA `(.L_x_10631) ;  /* 0x0000000000087947 */ /* 0x000fea0003800000 */
.L_x_10654:
[----:B------:R-:W2:Y:S02]  /*56a0*/  LDG.E R2, desc[UR36][R4.64] ;  /* 0x0000002404027981 */ /* 0x000ea4000c1e1900 */
[----:B--2---:R-:W0:Y:S02]  /*56b0*/  I2F.F64.U32 R2, R2 ;  /* 0x0000000200027312 */ /* 0x004e240000201800 */
.L_x_10631:
        /* <DEDUP_REMOVED lines=18> */
.L_x_10662:
[----:B------:R-:W0:Y:S02]  /*57e0*/  F2I.S64.F64.TRUNC R2, R2 ;  /* 0x0000000200027311 */ /* 0x000e24000030d900 */
[----:B0-----:R-:W-:-:S05]  /*57f0*/  IMAD.MOV.U32 R5, RZ, RZ, R2 ;  /* 0x000000ffff057224 */ /* 0x001fca00078e0002 */
[----:B------:R0:W-:Y:S01]  /*5800*/  STG.E.U8 desc[UR36][R16.64], R5 ;  /* 0x0000000510007986 */ /* 0x0001e2000c101124 */
[----:B------:R-:W-:Y:S05]  /*5810*/  BRA `(.L_x_10664) ;  /* 0x0000000c00f87947 */ /* 0x000fea0003800000 */
.L_x_10661:
        /* <DEDUP_REMOVED lines=9> */
.L_x_10666:
[----:B------:R-:W0:Y:S02]  /*58b0*/  F2I.F64.TRUNC R3, R2 ;  /* 0x0000000200037311 */ /* 0x000e24000030d100 */
[----:B0-----:R0:W-:Y:S01]  /*58c0*/  STG.E desc[UR36][R16.64], R3 ;  /* 0x0000000310007986 */ /* 0x0011e2000c101924 */
[----:B------:R-:W-:Y:S05]  /*58d0*/  BRA `(.L_x_10664) ;  /* 0x0000000c00c87947 */ /* 0x000fea0003800000 */
.L_x_10665:
[----:B------:R-:W0:Y:S02]  /*58e0*/  F2I.F64.TRUNC R3, R2 ;  /* 0x0000000200037311 */ /* 0x000e24000030d100 */
[----:B0-----:R0:W-:Y:S01]  /*58f0*/  STG.E.U16 desc[UR36][R16.64], R3 ;  /* 0x0000000310007986 */ /* 0x0011e2000c101524 */
[----:B------:R-:W-:Y:S05]  /*5900*/  BRA `(.L_x_10664) ;  /* 0x0000000c00bc7947 */ /* 0x000fea0003800000 */
.L_x_10660:
        /* <DEDUP_REMOVED lines=13> */
.L_x_10668:
        /* <DEDUP_REMOVED lines=8> */
.L_x_10667:
        /* <DEDUP_REMOVED lines=14> */
.L_x_10670:
        /* <DEDUP_REMOVED lines=9> */
.L_x_10669:
[----:B------:R0:W-:Y:S01]  /*5bd0*/  STG.E.64 desc[UR36][R16.64], R4 ;  /* 0x0000000410007986 */ /* 0x0001e2000c101b24 */
[----:B------:R-:W-:Y:S05]  /*5be0*/  BRA `(.L_x_10664) ;  /* 0x0000000c00047947 */ /* 0x000fea0003800000 */
.L_x_10659:
        /* <DEDUP_REMOVED lines=12> */
.L_x_10673:
[----:B------:R-:W-:-:S05]  /*5cb0*/  CS2R R6, SRZ ;  /* 0x0000000000067805 */ /* 0x000fca000001ff00 */
[----:B------:R0:W-:Y:S01]  /*5cc0*/  STG.E.128 desc[UR36][R16.64], R4 ;  /* 0x0000000410007986 */ /* 0x0001e2000c101d24 */
[----:B------:R-:W-:Y:S05]  /*5cd0*/  BRA `(.L_x_10664) ;  /* 0x0000000800c87947 */ /* 0x000fea0003800000 */
.L_x_10672:
        /* <DEDUP_REMOVED lines=25> */
.L_x_10677:
[----:B------:R-:W-:Y:S05]  /*5e70*/  BSYNC B0 ;  /* 0x0000000000007941 */ /* 0x000fea0003800000 */
.L_x_10676:
[----:B------:R-:W-:-:S05]  /*5e80*/  LOP3.LUT R3, R0, R3, RZ, 0xfc, !PT ;  /* 0x0000000300037212 */ /* 0x000fca00078efcff */
[----:B------:R0:W-:Y:S01]  /*5e90*/  STG.E.U8 desc[UR36][R16.64], R3 ;  /* 0x0000000310007986 */ /* 0x0001e2000c101124 */
[----:B------:R-:W-:Y:S05]  /*5ea0*/  BRA `(.L_x_10664) ;  /* 0x0000000800547947 */ /* 0x000fea0003800000 */
.L_x_10675:
        /* <DEDUP_REMOVED lines=17> */
.L_x_10679:
[----:B------:R-:W-:Y:S01]  /*5fc0*/  IMAD.MOV.U32 R0, RZ, RZ, 0x7f ;  /* 0x0000007fff007424 */ /* 0x000fe200078e00ff */
[----:B------:R-:W-:-:S04]  /*5fd0*/  ISETP.GT.U32.AND P0, PT, R2, 0x7f800000, PT ;  /* 0x7f8000000200780c */ /* 0x000fc80003f04070 */
[----:B------:R-:W-:-:S09]  /*5fe0*/  SEL R0, R0, 0x7c, P0 ;  /* 0x0000007c00007807 */ /* 0x000fd20000000000 */
.L_x_10680:
[----:B------:R-:W-:Y:S05]  /*5ff0*/  BSYNC B0 ;  /* 0x0000000000007941 */ /* 0x000fea0003800000 */
.L_x_10678:
[----:B------:R-:W-:-:S04]  /*6000*/  LOP3.LUT R2, R3, 0x80000000, RZ, 0xc0, !PT ;  /* 0x8000000003027812 */ /* 0x000fc800078ec0ff */
[----:B------:R-:W-:-:S04]  /*6010*/  SHF.R.U32.HI R3, RZ, 0x18, R2 ;  /* 0x00000018ff037819 */ /* 0x000fc80000011602 */
[----:B------:R-:W-:-:S05]  /*6020*/  LOP3.LUT R3, R0, R3, RZ, 0xfc, !PT ;  /* 0x0000000300037212 */ /* 0x000fca00078efcff */
[----:B------:R0:W-:Y:S01]  /*6030*/  STG.E.U8 desc[UR36][R16.64], R3 ;  /* 0x0000000310007986 */ /* 0x0001e2000c101124 */
[----:B------:R-:W-:Y:S05]  /*6040*/  BRA `(.L_x_10664) ;  /* 0x0000000400ec7947 */ /* 0x000fea0003800000 */
.L_x_10674:
        /* <DEDUP_REMOVED lines=8> */
.L_x_10671:
        /* <DEDUP_REMOVED lines=11> */
.L_x_10683:
        /* <DEDUP_REMOVED lines=21> */
.L_x_10686:
[----:B------:R-:W-:-:S04]  /*62d0*/  LOP3.LUT R2, R3, 0x80000000, RZ, 0xc0, !PT ;  /* 0x8000000003027812 */ /* 0x000fc800078ec0ff */
[----:B------:R-:W-:-:S04]  /*62e0*/  SHF.R.U32.HI R3, RZ, 0x18, R2 ;  /* 0x00000018ff037819 */ /* 0x000fc80000011602 */
[----:B------:R-:W-:-:S04]  /*62f0*/  LOP3.LUT R0, R0, R3, RZ, 0xfc, !PT ;  /* 0x0000000300007212 */ /* 0x000fc800078efcff */
[----:B------:R-:W-:-:S07]  /*6300*/  PRMT R8, R0, 0x7610, R8 ;  /* 0x0000761000087816 */ /* 0x000fce0000000008 */
.L_x_10685:
[----:B------:R-:W-:Y:S05]  /*6310*/  BSYNC B0 ;  /* 0x0000000000007941 */ /* 0x000fea0003800000 */
.L_x_10684:
[----:B------:R3:W-:Y:S01]  /*6320*/  STG.E.U8 desc[UR36][R16.64], R8 ;  /* 0x0000000810007986 */ /* 0x0007e2000c101124 */
[----:B------:R-:W-:Y:S05]  /*6330*/  BRA `(.L_x_10664) ;  /* 0x0000000400307947 */ /* 0x000fea0003800000 */
.L_x_10682:
        /* <DEDUP_REMOVED lines=21> */
.L_x_10689:
[----:B------:R-:W-:-:S04]  /*6490*/  LOP3.LUT R2, R3, 0x80000000, RZ, 0xc0, !PT ;  /* 0x8000000003027812 */ /* 0x000fc800078ec0ff */
[----:B------:R-:W-:-:S04]  /*64a0*/  SHF.R.U32.HI R3, RZ, 0x18, R2 ;  /* 0x00000018ff037819 */ /* 0x000fc80000011602 */
[----:B------:R-:W-:-:S04]  /*64b0*/  LOP3.LUT R0, R0, R3, RZ, 0xfc, !PT ;  /* 0x0000000300007212 */ /* 0x000fc800078efcff */
[----:B------:R-:W-:-:S07]  /*64c0*/  PRMT R8, R0, 0x7610, R8 ;  /* 0x0000761000087816 */ /* 0x000fce0000000008 */
.L_x_10688:
[----:B------:R-:W-:Y:S05]  /*64d0*/  BSYNC B0 ;  /* 0x0000000000007941 */ /* 0x000fea0003800000 */
.L_x_10687:
[----:B------:R0:W-:Y:S01]  /*64e0*/  STG.E.U8 desc[UR36][R16.64], R8 ;  /* 0x0000000810007986 */ /* 0x0001e2000c101124 */
[----:B------:R-:W-:Y:S05]  /*64f0*/  BRA `(.L_x_10664) ;  /* 0x0000000000c07947 */ /* 0x000fea0003800000 */
.L_x_10681:
        /* <DEDUP_REMOVED lines=22> */
[----:B------:R-:W-:-:S05]  /*6660*/  @!P0 IMAD.MOV R0, RZ, RZ, R2 ;  /* 0x000000ffff008224 */ /* 0x000fca00078e0202 */
[----:B------:R-:W-:-:S05]  /*6670*/  @P1 MOV R3, R0 ;  /* 0x0000000000031202 */ /* 0x000fca0000000f00 */
[----:B------:R1:W-:Y:S01]  /*6680*/  STG.E.U8 desc[UR36][R16.64], R3 ;  /* 0x0000000310007986 */ /* 0x0003e2000c101124 */
[----:B------:R-:W-:Y:S05]  /*6690*/  BRA `(.L_x_10664) ;  /* 0x0000000000587947 */ /* 0x000fea0003800000 */
.L_x_10663:
        /* <DEDUP_REMOVED lines=16> */
.L_x_10692:
[----:B------:R-:W-:Y:S05]  /*67a0*/  BRA `(.L_x_10664) ;  /* 0x0000000000147947 */ /* 0x000fea0003800000 */
.L_x_10691:
[----:B------:R-:W0:Y:S02]  /*67b0*/  F2I.U64.F64.TRUNC R2, R2 ;  /* 0x0000000200027311 */ /* 0x000e24000030d800 */
[----:B0-----:R2:W-:Y:S01]  /*67c0*/  STG.E.64 desc[UR36][R16.64], R2 ;  /* 0x0000000210007986 */ /* 0x0015e2000c101b24 */
[----:B------:R-:W-:Y:S05]  /*67d0*/  BRA `(.L_x_10664) ;  /* 0x0000000000087947 */ /* 0x000fea0003800000 */
.L_x_10690:
[----:B------:R-:W0:Y:S02]  /*67e0*/  F2I.U32.F64.TRUNC R3, R2 ;  /* 0x0000000200037311 */ /* 0x000e24000030d000 */
[----:B0-----:R0:W-:Y:S02]  /*67f0*/  STG.E desc[UR36][R16.64], R3 ;  /* 0x0000000310007986 */ /* 0x0011e4000c101924 */
.L_x_10664:
[----:B------:R-:W-:-:S07]  /*6800*/  VIADD R19, R19, 0x80 ;  /* 0x0000008013137836 */ /* 0x000fce0000000000 */
.L_x_10624:
[----:B------:R-:W-:Y:S05]  /*6810*/  BSYNC B6 ;  /* 0x0000000000067941 */ /* 0x000fea0003800000 */
.L_x_10623:
        /* <DEDUP_REMOVED lines=307> */
.L_x_10695:
        /* <DEDUP_REMOVED lines=21> */
.L_x_10699:
[----:B------:R-:W2:Y:S02]  /*7ca0*/  LDG.E.U8 R2, desc[UR36][R4.64] ;  /* 0x0000002404027981 */ /* 0x000ea4000c1e1100 */
[----:B--2---:R-:W0:Y:S01]  /*7cb0*/  I2F.F64.U16 R2, R2 ;  /* 0x0000000200027312 */ /* 0x004e220000101800 */
[----:B------:R-:W-:Y:S05]  /*7cc0*/  BRA `(.L_x_10701) ;  /* 0x0000000c00707947 */ /* 0x000fea0003800000 */
.L_x_10698:
        /* <DEDUP_REMOVED lines=9> */
.L_x_10703:
[----:B------:R-:W2:Y:S02]  /*7d60*/  LDG.E R2, desc[UR36][R4.64] ;  /* 0x0000002404027981 */ /* 0x000ea4000c1e1900 */
[----:B--2---:R-:W0:Y:S01]  /*7d70*/  I2F.F64 R2, R2 ;  /* 0x0000000200027312 */ /* 0x004e220000201c00 */
[----:B------:R-:W-:Y:S05]  /*7d80*/  BRA `(.L_x_10701) ;  /* 0x0000000c00407947 */ /* 0x000fea0003800000 */
.L_x_10702:
[----:B------:R-:W2:Y:S02]  /*7d90*/  LDG.E.U16 R2, desc[UR36][R4.64] ;  /* 0x0000002404027981 */ /* 0x000ea4000c1e1500 */
[----:B--2---:R-:W0:Y:S01]  /*7da0*/  I2F.F64.S16 R2, R2 ;  /* 0x0000000200027312 */ /* 0x004e220000101c00 */
[----:B------:R-:W-:Y:S05]  /*7db0*/  BRA `(.L_x_10701) ;  /* 0x0000000c00347947 */ /* 0x000fea0003800000 */
.L_x_10697:
        /* <DEDUP_REMOVED lines=10> */
.L_x_10705:
[----:B------:R-:W2:Y:S02]  /*7e60*/  LDG.E.U16 R0, desc[UR36][R4.64] ;  /* 0x0000002404007981 */ /* 0x000ea4000c1e1500 */
[----:B--2---:R-:W-:-:S05]  /*7e70*/  HADD2.F32 R0, -RZ, R0.H0_H0 ;  /* 0x20000000ff007230 */ /* 0x004fca0000004100 */
[----:B------:R-:W-:-:S04]  /*7e80*/  FMUL.FTZ R0, R0, 1 ;  /* 0x3f80000000007820 */ /* 0x000fc80000410000 */
[----:B------:R0:W1:Y:S01]  /*7e90*/  F2F.F64.F32 R2, R0 ;  /* 0x0000000000027310 */ /* 0x0000620000201800 */
[----:B------:R-:W-:Y:S05]  /*7ea0*/  BRA `(.L_x_10701) ;  /* 0x0000000800f87947 */ /* 0x000fea0003800000 */
.L_x_10704:
        /* <DEDUP_REMOVED lines=10> */
.L_x_10707:
[----:B------:R-:W2:Y:S02]  /*7f50*/  LDG.E.U16 R4, desc[UR36][R4.64] ;  /* 0x0000002404047981 */ /* 0x000ea4000c1e1500 */
[----:B--2---:R-:W-:-:S05]  /*7f60*/  HADD2.F32 R0, -RZ, R4.H0_H0 ;  /* 0x20000004ff007230 */ /* 0x004fca0000004100 */
[----:B------:R-:W-:-:S04]  /*7f70*/  FMUL.FTZ R0, R0, 1 ;  /* 0x3f80000000007820 */ /* 0x000fc80000410000 */
[----:B------:R0:W1:Y:S01]  /*7f80*/  F2F.F64.F32 R2, R0 ;  /* 0x0000000000027310 */ /* 0x0000620000201800 */
[----:B------:R-:W-:Y:S05]  /*7f90*/  BRA `(.L_x_10701) ;  /* 0x0000000800bc7947 */ /* 0x000fea0003800000 */
.L_x_10706:
[----:B------:R0:W5:Y:S01]  /*7fa0*/  LDG.E.64 R2, desc[UR36][R4.64] ;  /* 0x0000002404027981 */ /* 0x000162000c1e1b00 */
[----:B------:R-:W-:Y:S05]  /*7fb0*/  BRA `(.L_x_10701) ;  /* 0x0000000800b47947 */ /* 0x000fea0003800000 */
.L_x_10696:
        /* <DEDUP_REMOVED lines=13> */
.L_x_10710:
[----:B------:R0:W5:Y:S01]  /*8090*/  LDG.E.64 R2, desc[UR36][R4.64] ;  /* 0x0000002404027981 */ /* 0x000162000c1e1b00 */
[----:B------:R-:W-:Y:S05]  /*80a0*/  BRA `(.L_x_10701) ;  /* 0x0000000800787947 */ /* 0x000fea0003800000 */
.L_x_10709:
        /* <DEDUP_REMOVED lines=28> */
.L_x_10712:
        /* <DEDUP_REMOVED lines=15> */
.L_x_10711:
[----:B------:R-:W2:Y:S02]  /*8360*/  LDG.E.U16 R0, desc[UR36][R4.64] ;  /* 0x0000002404007981 */ /* 0x000ea4000c1e1500 */
[----:B--2---:R-:W-:-:S05]  /*8370*/  SHF.L.U32 R0, R0, 0x10, RZ ;  /* 0x0000001000007819 */ /* 0x004fca00000006ff */
[----:B------:R-:W-:-:S04]  /*8380*/  FMUL.FTZ R0, R0, 1 ;  /* 0x3f80000000007820 */ /* 0x000fc80000410000 */
[----:B------:R0:W1:Y:S01]  /*8390*/  F2F.F64.F32 R2, R0 ;  /* 0x0000000000027310 */ /* 0x0000620000201800 */
[----:B------:R-:W-:Y:S05]  /*83a0*/  BRA `(.L_x_10701) ;  /* 0x0000000400b87947 */ /* 0x000fea0003800000 */
.L_x_10708:
        /* <DEDUP_REMOVED lines=11> */
.L_x_10715:
        /* <DEDUP_REMOVED lines=21> */
.L_x_10719:
[----:B------:R-:W-:Y:S05]  /*85b0*/  BSYNC B1 ;  /* 0x0000000000017941 */ /* 0x000fea0003800000 */
.L_x_10718:
[----:B------:R-:W-:Y:S01]  /*85c0*/  LEA R3, R0, 0x3b800000, 0x17 ;  /* 0x3b80000000037811 */ /* 0x000fe200078eb8ff */
[----:B------:R-:W-:-:S05]  /*85d0*/  IMAD.SHL.U32 R0, R2, 0x100000, RZ ;  /* 0x0010000002007824 */ /* 0x000fca00078e00ff */
[----:B------:R-:W-:-:S07]  /*85e0*/  LOP3.LUT R0, R3, R0, R4, 0xfe, !PT ;  /* 0x0000000003007212 */ /* 0x000fce00078efe04 */
.L_x_10717:
[----:B------:R-:W-:Y:S05]  /*85f0*/  BSYNC B0 ;  /* 0x0000000000007941 */ /* 0x000fea0003800000 */
.L_x_10716:
[----:B------:R-:W-:-:S04]  /*8600*/  FMUL.FTZ R0, R0, 1 ;  /* 0x3f80000000007820 */ /* 0x000fc80000410000 */
[----:B------:R1:W2:Y:S01]  /*8610*/  F2F.F64.F32 R2, R0 ;  /* 0x0000000000027310 */ /* 0x0002a20000201800 */
[----:B------:R-:W-:Y:S05]  /*8620*/  BRA `(.L_x_10701) ;  /* 0x0000000400187947 */ /* 0x000fea0003800000 */
.L_x_10714:
        /* <DEDUP_REMOVED lines=21> */
.L_x_10723:
[----:B------:R-:W-:Y:S05]  /*8780*/  BSYNC B1 ;  /* 0x0000000000017941 */ /* 0x000fea0003800000 */
.L_x_10722:
[----:B------:R-:W-:Y:S01]  /*8790*/  LEA R3, R0, 0x37800000, 0x17 ;  /* 0x3780000000037811 */ /* 0x000fe200078eb8ff */
[----:B------:R-:W-:-:S05]  /*87a0*/  IMAD.SHL.U32 R0, R2, 0x200000, RZ ;  /* 0x0020000002007824 */ /* 0x000fca00078e00ff */
[----:B------:R-:W-:-:S07]  /*87b0*/  LOP3.LUT R0, R3, R0, R4, 0xfe, !PT ;  /* 0x0000000003007212 */ /* 0x000fce00078efe04 */
.L_x_10721:
[----:B------:R-:W-:Y:S05]  /*87c0*/  BSYNC B0 ;  /* 0x0000000000007941 */ /* 0x000fea0003800000 */
.L_x_10720:
[----:B------:R-:W-:-:S04]  /*87d0*/  FMUL.FTZ R0, R0, 1 ;  /* 0x3f80000000007820 */ /* 0x000fc80000410000 */
[----:B------:R3:W4:Y:S01]  /*87e0*/  F2F.F64.F32 R2, R0 ;  /* 0x0000000000027310 */ /* 0x0007220000201800 */
[----:B------:R-:W-:Y:S05]  /*87f0*/  BRA `(.L_x_10701) ;  /* 0x0000000000a47947 */ /* 0x000fea0003800000 */
.L_x_10713:
        /* <DEDUP_REMOVED lines=14> */
.L_x_10727:
[----:B------:R-:W-:Y:S05]  /*88e0*/  BSYNC B0 ;  /* 0x0000000000007941 */ /* 0x000fea0003800000 */
.L_x_10726:
[----:B------:R-:W-:-:S04]  /*88f0*/  FMUL.FTZ R0, R0, 1 ;  /* 0x3f80000000007820 */ /* 0x000fc80000410000 */
[----:B------:R0:W1:Y:S01]  /*8900*/  F2F.F64.F32 R2, R0 ;  /* 0x0000000000027310 */ /* 0x0000620000201800 */
[----:B------:R-:W-:Y:S05]  /*8910*/  BRA `(.L_x_10701) ;  /* 0x00000000005c7947 */ /* 0x000fea0003800000 */
.L_x_10700:
[----:B------:R-:W-:Y:S01]  /*8920*/  MOV R2, 0x0 ;  /* 0x0000000000027802 */ /* 0x000fe20000000f00 */
[----:B------:R-:W-:Y:S01]  /*8930*/  ULDC.64 UR4, c[0x4][0x178] ;  /* 0x01005e0000047ab9 */ /* 0x000fe20000000a00 */
[----:B------:R-:W-:Y:S01]  /*8940*/  ULDC.64 UR6, c[0x4][0x58] ;  /* 0x0100160000067ab9 */ /* 0x000fe20000000a00 */
[----:B------:R-:W-:Y:S01]  /*8950*/  MOV R4, UR4 ;  /* 0x0000000400047c02 */ /* 0x000fe20008000f00 */
[----:B------:R-:W-:Y:S01]  /*8960*/  IMAD.U32 R5, RZ, RZ, UR5 ;  /* 0x00000005ff057e24 */ /* 0x000fe2000f8e00ff */
[----:B------:R-:W-:Y:S01]  /*8970*/  ULDC.64 UR4, c[0x4][0x180] ;  /* 0x0100600000047ab9 */ /* 0x000fe20000000a00 */
[----:B------:R-:W0:Y:S01]  /*8980*/  LDC.64 R2, c[0x4][R2] ;  /* 0x0100000002027b82 */ /* 0x000e220000000a00 */
[----:B------:R-:W-:Y:S02]  /*8990*/  IMAD.U32 R6, RZ, RZ, UR4 ;  /* 0x00000004ff067e24 */ /* 0x000fe4000f8e00ff */
        /* <DEDUP_REMOVED lines=8> */
.L_x_10728:
[----:B------:R-:W-:Y:S01]  /*8a20*/  CS2R R2, SRZ ;  /* 0x0000000000027805 */ /* 0x000fe2000001ff00 */
[----:B------:R-:W-:Y:S06]  /*8a30*/  BRA `(.L_x_10701) ;  /* 0x0000000000147947 */ /* 0x000fec0003800000 */
.L_x_10725:
[----:B------:R-:W2:Y:S02]  /*8a40*/  LDG.E.64 R2, desc[UR36][R4.64] ;  /* 0x0000002404027981 */ /* 0x000ea4000c1e1b00 */
[----:B--2---:R-:W0:Y:S01]  /*8a50*/  I2F.F64.U64 R2, R2 ;  /* 0x0000000200027312 */ /* 0x004e220000301800 */
[----:B------:R-:W-:Y:S05]  /*8a60*/  BRA `(.L_x_10701) ;  /* 0x0000000000087947 */ /* 0x000fea0003800000 */
.L_x_10724:
[----:B------:R-:W2:Y:S02]  /*8a70*/  LDG.E R2, desc[UR36][R4.64] ;  /* 0x0000002404027981 */ /* 0x000ea4000c1e1900 */
[----:B--2---:R-:W0:Y:S02]  /*8a80*/  I2F.F64.U32 R2, R2 ;  /* 0x0000000200027312 */ /* 0x004e240000201800 */
.L_x_10701:
        /* <DEDUP_REMOVED lines=18> */
.L_x_10732:
[----:B------:R-:W0:Y:S02]  /*8bb0*/  F2I.S64.F64.TRUNC R2, R2 ;  /* 0x0000000200027311 */ /* 0x000e24000030d900 */
[----:B0-----:R-:W-:-:S05]  /*8bc0*/  IMAD.MOV.U32 R5, RZ, RZ, R2 ;  /* 0x000000ffff057224 */ /* 0x001fca00078e0002 */
[----:B------:R3:W-:Y:S01]  /*8bd0*/  STG.E.U8 desc[UR36][R16.64], R5 ;  /* 0x0000000510007986 */ /* 0x0007e2000c101124 */
[----:B------:R-:W-:Y:S05]  /*8be0*/  BRA `(.L_x_10734) ;  /* 0x0000000c00f87947 */ /* 0x000fea0003800000 */
.L_x_10731:
        /* <DEDUP_REMOVED lines=9> */
.L_x_10736:
[----:B------:R-:W0:Y:S02]  /*8c80*/  F2I.F64.TRUNC R3, R2 ;  /* 0x0000000200037311 */ /* 0x000e24000030d100 */
[----:B0-----:R2:W-:Y:S01]  /*8c90*/  STG.E desc[UR36][R16.64], R3 ;  /* 0x0000000310007986 */ /* 0x0015e2000c101924 */
[----:B------:R-:W-:Y:S05]  /*8ca0*/  BRA `(.L_x_10734) ;  /* 0x0000000c00c87947 */ /* 0x000fea0003800000 */
.L_x_10735:
[----:B------:R-:W0:Y:S02]  /*8cb0*/  F2I.F64.TRUNC R3, R2 ;  /* 0x0000000200037311 */ /* 0x000e24000030d100 */
[----:B0-----:R0:W-:Y:S01]  /*8cc0*/  STG.E.U16 desc[UR36][R16.64], R3 ;  /* 0x0000000310007986 */ /* 0x0011e2000c101524 */
[----:B------:R-:W-:Y:S05]  /*8cd0*/  BRA `(.L_x_10734) ;  /* 0x0000000c00bc7947 */ /* 0x000fea0003800000 */
.L_x_10730:
        /* <DEDUP_REMOVED lines=13> */
.L_x_10738:
        /* <DEDUP_REMOVED lines=8> */
.L_x_10737:
        /* <DEDUP_REMOVED lines=14> */
.L_x_10740:
        /* <DEDUP_REMOVED lines=9> */
.L_x_10739:
[----:B------:R0:W-:Y:S01]  /*8fa0*/  STG.E.64 desc[UR36][R16.64], R4 ;  /* 0x0000000410007986 */ /* 0x0001e2000c101b24 */
[----:B------:R-:W-:Y:S05]  /*8fb0*/  BRA `(.L_x_10734) ;  /* 0x0000000c00047947 */ /* 0x000fea0003800000 */
.L_x_10729:
        /* <DEDUP_REMOVED lines=12> */
.L_x_10743:
[----:B------:R-:W-:-:S05]  /*9080*/  CS2R R6, SRZ ;  /* 0x0000000000067805 */ /* 0x000fca000001ff00 */
[----:B------:R0:W-:Y:S01]  /*9090*/  STG.E.128 desc[UR36][R16.64], R4 ;  /* 0x0000000410007986 */ /* 0x0001e2000c101d24 */
[----:B------:R-:W-:Y:S05]  /*90a0*/  BRA `(.L_x_10734) ;  /* 0x0000000800c87947 */ /* 0x000fea0003800000 */
.L_x_10742:
        /* <DEDUP_REMOVED lines=25> */
.L_x_10747:
[----:B------:R-:W-:Y:S05]  /*9240*/  BSYNC B0 ;  /* 0x0000000000007941 */ /* 0x000fea0003800000 */
.L_x_10746:
[----:B------:R-:W-:-:S05]  /*9250*/  LOP3.LUT R3, R0, R3, RZ, 0xfc, !PT ;  /* 0x0000000300037212 */ /* 0x000fca00078efcff */
[----:B------:R0:W-:Y:S01]  /*9260*/  STG.E.U8 desc[UR36][R16.64], R3 ;  /* 0x0000000310007986 */ /* 0x0001e2000c101124 */
[----:B------:R-:W-:Y:S05]  /*9270*/  BRA `(.L_x_10734) ;  /* 0x0000000800547947 */ /* 0x000fea0003800000 */
.L_x_10745:
        /* <DEDUP_REMOVED lines=17> */
.L_x_10749:
[----:B------:R-:W-:Y:S02]  /*9390*/  ISETP.GT.U32.AND P0, PT, R2, 0x7f800000, PT ;  /* 0x7f8000000200780c */ /* 0x000fe40003f04070 */
[----:B------:R-:W-:-:S04]  /*93a0*/  MOV R0, 0x7f ;  /* 0x0000007f00007802 */ /* 0x000fc80000000f00 */
[----:B------:R-:W-:-:S07]  /*93b0*/  SEL R0, R0, 0x7c, P0 ;  /* 0x0000007c00007807 */ /* 0x000fce0000000000 */
.L_x_10750:
[----:B------:R-:W-:Y:S05]  /*93c0*/  BSYNC B0 ;  /* 0x0000000000007941 */ /* 0x000fea0003800000 */
.L_x_10748:
[----:B------:R-:W-:-:S04]  /*93d0*/  LOP3.LUT R2, R3, 0x80000000, RZ, 0xc0, !PT ;  /* 0x8000000003027812 */ /* 0x000fc800078ec0ff */
[----:B------:R-:W-:-:S04]  /*93e0*/  SHF.R.U32.HI R3, RZ, 0x18, R2 ;  /* 0x00000018ff037819 */ /* 0x000fc80000011602 */
[----:B------:R-:W-:-:S05]  /*93f0*/  LOP3.LUT R3, R0, R3, RZ, 0xfc, !PT ;  /* 0x0000000300037212 */ /* 0x000fca00078efcff */
[----:B------:R0:W-:Y:S01]  /*9400*/  STG.E.U8 desc[UR36][R16.64], R3 ;  /* 0x0000000310007986 */ /* 0x0001e2000c101124 */
[----:B------:R-:W-:Y:S05]  /*9410*/  BRA `(.L_x_10734) ;  /* 0x0000000400ec7947 */ /* 0x000fea0003800000 */
.L_x_10744:
        /* <DEDUP_REMOVED lines=8> */
.L_x_10741:
        /* <DEDUP_REMOVED lines=11> */
.L_x_10753:
        /* <DEDUP_REMOVED lines=21> */
.L_x_10756:
[----:B------:R-:W-:-:S04]  /*96a0*/  LOP3.LUT R2, R3, 0x80000000, RZ, 0xc0, !PT ;  /* 0x8000000003027812 */ /* 0x000fc800078ec0ff */
[----:B------:R-:W-:-:S04]  /*96b0*/  SHF.R.U32.HI R3, RZ, 0x18, R2 ;  /* 0x00000018ff037819 */ /* 0x000fc80000011602 */
[----:B------:R-:W-:-:S04]  /*96c0*/  LOP3.LUT R0, R0, R3, RZ, 0xfc, !PT ;  /* 0x0000000300007212 */ /* 0x000fc800078efcff */
[----:B------:R-:W-:-:S07]  /*96d0*/  PRMT R8, R0, 0x7610, R8 ;  /* 0x0000761000087816 */ /* 0x000fce0000000008 */
.L_x_10755:
[----:B------:R-:W-:Y:S05]  /*96e0*/  BSYNC B0 ;  /* 0x0000000000007941 */ /* 0x000fea0003800000 */
.L_x_10754:
[----:B------:R0:W-:Y:S01]  /*96f0*/  STG.E.U8 desc[UR36][R16.64], R8 ;  /* 0x0000000810007986 */ /* 0x0001e2000c101124 */
[----:B------:R-:W-:Y:S05]  /*9700*/  BRA `(.L_x_10734) ;  /* 0x0000000400307947 */ /* 0x000fea0003800000 */
.L_x_10752:
        /* <DEDUP_REMOVED lines=21> */
.L_x_10759:
[----:B------:R-:W-:-:S04]  /*9860*/  LOP3.LUT R2, R3, 0x80000000, RZ, 0xc0, !PT ;  /* 0x8000000003027812 */ /* 0x000fc800078ec0ff */
[----:B------:R-:W-:-:S04]  /*9870*/  SHF.R.U32.HI R3, RZ, 0x18, R2 ;  /* 0x00000018ff037819 */ /* 0x000fc80000011602 */
[----:B------:R-:W-:-:S04]  /*9880*/  LOP3.LUT R0, R0, R3, RZ, 0xfc, !PT ;  /* 0x0000000300007212 */ /* 0x000fc800078efcff */
[----:B------:R-:W-:-:S07]  /*9890*/  PRMT R8, R0, 0x7610, R8 ;  /* 0x0000761000087816 */ /* 0x000fce0000000008 */
.L_x_10758:
[----:B------:R-:W-:Y:S05]  /*98a0*/  BSYNC B0 ;  /* 0x0000000000007941 */ /* 0x000fea0003800000 */
.L_x_10757:
[----:B------:R0:W-:Y:S01]  /*98b0*/  STG.E.U8 desc[UR36][R16.64], R8 ;  /* 0x0000000810007986 */ /* 0x0001e2000c101124 */
[----:B------:R-:W-:Y:S05]  /*98c0*/  BRA `(.L_x_10734) ;  /* 0x0000000000c07947 */ /* 0x000fea0003800000 */
.L_x_10751:
        /* <DEDUP_REMOVED lines=26> */
.L_x_10733:
[----:B------:R-:W-:Y:S01]  /*9a70*/  MOV R0, 0x0 ;  /* 0x0000000000007802 */ /* 0x000fe20000000f00 */
[----:B------:R-:W-:Y:S01]  /*9a80*/  ULDC.64 UR4, c[0x4][0x178] ;  /* 0x01005e0000047ab9 */ /* 0x000fe20000000a00 */
[----:B------:R-:W-:Y:S01]  /*9a90*/  ULDC.64 UR6, c[0x4][0x60] ;  /* 0x0100180000067ab9 */ /* 0x000fe20000000a00 */
[----:B------:R-:W-:Y:S01]  /*9aa0*/  IMAD.U32 R4, RZ, RZ, UR4 ;  /* 0x00000004ff047e24 */ /* 0x000fe2000f8e00ff */
[----:B------:R0:W1:Y:S01]  /*9ab0*/  LDC.64 R2, c[0x4][R0] ;  /* 0x0100000000027b82 */ /* 0x0000620000000a00 */
[----:B------:R-:W-:Y:S01]  /*9ac0*/  IMAD.U32 R5, RZ, RZ, UR5 ;  /* 0x00000005ff057e24 */ /* 0x000fe2000f8e00ff */
[----:B------:R-:W-:Y:S01]  /*9ad0*/  ULDC.64 UR4, c[0x4][0x180] ;  /* 0x0100600000047ab9 */ /* 0x000fe20000000a00 */
[----:B------:R-:W-:Y:S01]  /*9ae0*/  HFMA2.MMA R12, -RZ, RZ, 0, 5.9604644775390625e-08 ;  /* 0x00000001ff0c7435 */ /* 0x000fe200000001ff */
[----:B------:R-:W-:Y:S02]  /*9af0*/  IMAD.U32 R6, RZ, RZ, UR4 ;  /* 0x00000004ff067e24 */ /* 0x000fe4000f8e00ff */
[----:B------:R-:W-:-:S02]  /*9b00*/  IMAD.U32 R7, RZ, RZ, UR5 ;  /* 0x00000005ff077e24 */ /* 0x000fc4000f8e00ff */
[----:B------:R-:W-:Y:S02]  /*9b10*/  IMAD.U32 R10, RZ, RZ, UR6 ;  /* 0x00000006ff0a7e24 */ /* 0x000fe4000f8e00ff */
[----:B------:R-:W-:Y:S02]  /*9b20*/  IMAD.U32 R11, RZ, RZ, UR7 ;  /* 0x00000007ff0b7e24 */ /* 0x000fe4000f8e00ff */
[----:B------:R-:W-:Y:S02]  /*9b30*/  IMAD.MOV.U32 R8, RZ, RZ, 0x65 ;  /* 0x00000065ff087424 */ /* 0x000fe400078e00ff */
[----:B0-----:R-:W-:-:S07]  /*9b40*/  IMAD.MOV.U32 R13, RZ, RZ, RZ ;  /* 0x000000ffff0d7224 */ /* 0x001fce00078e00ff */
[----:B------:R-:W-:-:S07]  /*9b50*/  LEPC R20, `(.L_x_10762) ;  /* 0x000000001014794e */ /* 0x000fce0000000000 */
[----:B-1----:R-:W-:Y:S05]  /*9b60*/  CALL.ABS.NOINC R2 ;  /* 0x0000000002007343 */ /* 0x002fea0003c00000 */
.L_x_10762:
[----:B------:R-:W-:Y:S05]  /*9b70*/  BRA `(.L_x_10734) ;  /* 0x0000000000147947 */ /* 0x000fea0003800000 */
.L_x_10761:
[----:B------:R-:W0:Y:S02]  /*9b80*/  F2I.U64.F64.TRUNC R2, R2 ;  /* 0x0000000200027311 */ /* 0x000e24000030d800 */
[----:B0-----:R0:W-:Y:S01]  /*9b90*/  STG.E.64 desc[UR36][R16.64], R2 ;  /* 0x0000000210007986 */ /* 0x0011e2000c101b24 */
[----:B------:R-:W-:Y:S05]  /*9ba0*/  BRA `(.L_x_10734) ;  /* 0x0000000000087947 */ /* 0x000fea0003800000 */
.L_x_10760:
[----:B------:R-:W0:Y:S02]  /*9bb0*/  F2I.U32.F64.TRUNC R3, R2 ;  /* 0x0000000200037311 */ /* 0x000e24000030d000 */
[----:B0-----:R0:W-:Y:S02]  /*9bc0*/  STG.E desc[UR36][R16.64], R3 ;  /* 0x0000000310007986 */ /* 0x0011e4000c101924 */
.L_x_10734:
[----:B------:R-:W-:-:S07]  /*9bd0*/  VIADD R19, R19, 0x80 ;  /* 0x0000008013137836 */ /* 0x000fce0000000000 */
.L_x_10694:
[----:B------:R-:W-:Y:S05]  /*9be0*/  BSYNC B6 ;  /* 0x0000000000067941 */ /* 0x000fea0003800000 */
.L_x_10693:
        /* <DEDUP_REMOVED lines=306> */
.L_x_10763:
        /* <DEDUP_REMOVED lines=19> */
[----:B--2---:R-:W3:Y:S01]  /*b040*/  I2F.F64.S16 R2, R2 ;  /* 0x0000000200027312 */ /* 0x004ee20000101c00 */
[----:B------:R-:W-:Y:S05]  /*b050*/  BRA `(.L_x_10769) ;  /* 0x0000000c007c7947 */ /* 0x000fea0003800000 */
.L_x_10767:
[----:B------:R-:W2:Y:S02]  /*b060*/  LDG.E.U8 R2, desc[UR36][R4.64] ;  /* 0x0000002404027981 */ /* 0x000ea4000c1e1100 */
[----:B--2---:R-:W4:Y:S01]  /*b070*/  I2F.F64.U16 R2, R2 ;  /* 0x0000000200027312 */ /* 0x004f220000101800 */
[----:B------:R-:W-:Y:S05]  /*b080*/  BRA `(.L_x_10769) ;  /* 0x0000000c00707947 */ /* 0x000fea0003800000 */
.L_x_10766:
[----:B------:R-:W-:-:S13]  /*b090*/  ISETP.NE.AND P0, PT, R2, 0x2, PT ;  /* 0x000000020200780c */ /* 0x000fda0003f05270 */
[----:B------:R-:W-:Y:S05]  /*b0a0*/  @!P0 BRA `(.L_x_10770) ;  /* 0x0000000000288947 */ /* 0x000fea0003800000 */
[----:B------:R-:W-:-:S13]  /*b0b0*/  ISETP.NE.AND P0, PT, R2, 0x3, PT ;  /* 0x000000030200780c */ /* 0x000fda0003f05270 */
[----:B------:R-:W-:Y:S05]  /*b0c0*/  @!P0 BRA `(.L_x_10771) ;  /* 0x0000000000148947 */ /* 0x000fea0003800000 */
[----:B------:R-:W-:-:S13]  /*b0d0*/  ISETP.NE.AND P0, PT, R2, 0x4, PT ;  /* 0x000000040200780c */ /* 0x000fda0003f05270 */
[----:B------:R-:W-:Y:S05]  /*b0e0*/  @P0 BRA `(.L_x_10768) ;  /* 0x0000000800fc0947 */ /* 0x000fea0003800000 */
[----:B------:R-:W2:Y:S02]  /*b0f0*/  LDG.E.64 R2, desc[UR36][R4.64] ;  /* 0x0000002404027981 */ /* 0x000ea4000c1e1b00 */
[----:B--2---:R-:W1:Y:S01]  /*b100*/  I2F.F64.S64 R2, R2 ;  /* 0x0000000200027312 */ /* 0x004e620000301c00 */
[----:B------:R-:W-:Y:S05]  /*b110*/  BRA `(.L_x_10769) ;  /* 0x0000000c004c7947 */ /* 0x000fea0003800000 */
.L_x_10771:
[----:B------:R-:W2:Y:S02]  /*b120*/  LDG.E R2, desc[UR36][R4.64] ;  /* 0x0000002404027981 */ /* 0x000ea4000c1e1900 */
[----:B--2---:R-:W2:Y:S01]  /*b130*/  I2F.F64 R2, R2 ;  /* 0x0000000200027312 */ /* 0x004ea20000201c00 */
[----:B------:R-:W-:Y:S05]  /*b140*/  BRA `(.L_x_10769) ;  /* 0x0000000c00407947 */ /* 0x000fea0003800000 */
.L_x_10770:
[----:B------:R-:W2:Y:S02]  /*b150*/  LDG.E.U16 R2, desc[UR36][R4.64] ;  /* 0x0000002404027981 */ /* 0x000ea4000c1e1500 */
[----:B--2---:R-:W0:Y:S01]  /*b160*/  I2F.F64.S16 R2, R2 ;  /* 0x0000000200027312 */ /* 0x004e220000101c00 */
[----:B------:R-:W-:Y:S05]  /*b170*/  BRA `(.L_x_10769) ;  /* 0x0000000c00347947 */ /* 0x000fea0003800000 */
.L_x_10765:
        /* <DEDUP_REMOVED lines=10> */
.L_x_10773:
[----:B------:R-:W2:Y:S02]  /*b220*/  LDG.E.U16 R0, desc[UR36][R4.64] ;  /* 0x0000002404007981 */ /* 0x000ea4000c1e1500 */
[----:B--2---:R-:W-:-:S05]  /*b230*/  HADD2.F32 R0, -RZ, R0.H0_H0 ;  /* 0x20000000ff007230 */ /* 0x004fca0000004100 */
[----:B------:R-:W-:-:S04]  /*b240*/  FMUL.FTZ R0, R0, 1 ;  /* 0x3f80000000007820 */ /* 0x000fc80000410000 */
[----:B------:R0:W1:Y:S01]  /*b250*/  F2F.F64.F32 R2, R0 ;  /* 0x0000000000027310 */ /* 0x0000620000201800 */
[----:B------:R-:W-:Y:S05]  /*b260*/  BRA `(.L_x_10769) ;  /* 0x0000000800f87947 */ /* 0x000fea0003800000 */
.L_x_10772:
        /* <DEDUP_REMOVED lines=10> */
.L_x_10775:
[----:B------:R-:W2:Y:S02]  /*b310*/  LDG.E.U16 R4, desc[UR36][R4.64] ;  /* 0x0000002404047981 */ /* 0x000ea4000c1e1500 */
[----:B--2---:R-:W-:-:S05]  /*b320*/  HADD2.F32 R0, -RZ, R4.H0_H0 ;  /* 0x20000004ff007230 */ /* 0x004fca0000004100 */
[----:B------:R-:W-:-:S04]  /*b330*/  FMUL.FTZ R0, R0, 1 ;  /* 0x3f80000000007820 */ /* 0x000fc80000410000 */
[----:B------:R0:W1:Y:S01]  /*b340*/  F2F.F64.F32 R2, R0 ;  /* 0x0000000000027310 */ /* 0x0000620000201800 */
[----:B------:R-:W-:Y:S05]  /*b350*/  BRA `(.L_x_10769) ;  /* 0x0000000800bc7947 */ /* 0x000fea0003800000 */
.L_x_10774:
[----:B------:R0:W5:Y:S01]  /*b360*/  LDG.E.64 R2, desc[UR36][R4.64] ;  /* 0x0000002404027981 */ /* 0x000162000c1e1b00 */
[----:B------:R-:W-:Y:S05]  /*b370*/  BRA `(.L_x_10769) ;  /* 0x0000000800b47947 */ /* 0x000fea0003800000 */
.L_x_10764:
        /* <DEDUP_REMOVED lines=13> */
.L_x_10778:
[----:B------:R0:W5:Y:S01]  /*b450*/  LDG.E.64 R2, desc[UR36][R4.64] ;  /* 0x0000002404027981 */ /* 0x000162000c1e1b00 */
[----:B------:R-:W-:Y:S05]  /*b460*/  BRA `(.L_x_10769) ;  /* 0x0000000800787947 */ /* 0x000fea0003800000 */
.L_x_10777:
        /* <DEDUP_REMOVED lines=28> */
.L_x_10780:
        /* <DEDUP_REMOVED lines=15> */
.L_x_10779:
[----:B------:R-:W2:Y:S02]  /*b720*/  LDG.E.U16 R0, desc[UR36][R4.64] ;  /* 0x0000002404007981 */ /* 0x000ea4000c1e1500 */
[----:B--2---:R-:W-:-:S04]  /*b730*/  IMAD.U32 R0, R0, 0x10000, RZ ;  /* 0x0001000000007824 */ /* 0x004fc800078e00ff */
[----:B------:R-:W-:-:S04]  /*b740*/  FMUL.FTZ R0, R0, 1 ;  /* 0x3f80000000007820 */ /* 0x000fc80000410000 */
[----:B------:R0:W1:Y:S01]  /*b750*/  F2F.F64.F32 R2, R0 ;  /* 0x0000000000027310 */ /* 0x0000620000201800 */
[----:B------:R-:W-:Y:S05]  /*b760*/  BRA `(.L_x_10769) ;  /* 0x0000000400b87947 */ /* 0x000fea0003800000 */
.L_x_10776:
        /* <DEDUP_REMOVED lines=11> */
.L_x_10783:
        /* <DEDUP_REMOVED lines=21> */
.L_x_10787:
[----:B------:R-:W-:Y:S05]  /*b970*/  BSYNC B1 ;  /* 0x0000000000017941 */ /* 0x000fea0003800000 */
.L_x_10786:
[----:B------:R-:W-:Y:S01]  /*b980*/  LEA R3, R0, 0x3b800000, 0x17 ;  /* 0x3b80000000037811 */ /* 0x000fe200078eb8ff */
[----:B------:R-:W-:-:S05]  /*b990*/  IMAD.SHL.U32 R0, R2, 0x100000, RZ ;  /* 0x0010000002007824 */ /* 0x000fca00078e00ff */
[----:B------:R-:W-:-:S07]  /*b9a0*/  LOP3.LUT R0, R3, R0, R4, 0xfe, !PT ;  /* 0x0000000003007212 */ /* 0x000fce00078efe04 */
.L_x_10785:
[----:B------:R-:W-:Y:S05]  /*b9b0*/  BSYNC B0 ;  /* 0x0000000000007941 */ /* 0x000fea0003800000 */
.L_x_10784:
[----:B------:R-:W-:-:S04]  /*b9c0*/  FMUL.FTZ R0, R0, 1 ;  /* 0x3f80000000007820 */ /* 0x000fc80000410000 */
[----:B------:R0:W1:Y:S01]  /*b9d0*/  F2F.F64.F32 R2, R0 ;  /* 0x0000000000027310 */ /* 0x0000620000201800 */
[----:B------:R-:W-:Y:S05]  /*b9e0*/  BRA `(.L_x_10769) ;  /* 0x0000000400187947 */ /* 0x000fea0003800000 */
.L_x_10782:
        /* <DEDUP_REMOVED lines=21> */
.L_x_10791:
[----:B------:R-:W-:Y:S05]  /*bb40*/  BSYNC B1 ;  /* 0x0000000000017941 */ /* 0x000fea0003800000 */
.L_x_10790:
[----:B------:R-:W-:Y:S01]  /*bb50*/  LEA R3, R0, 0x37800000, 0x17 ;  /* 0x3780000000037811 */ /* 0x000fe200078eb8ff */
[----:B------:R-:W-:-:S05]  /*bb60*/  IMAD.SHL.U32 R0, R2, 0x200000, RZ ;  /* 0x0020000002007824 */ /* 0x000fca00078e00ff */
[----:B------:R-:W-:-:S07]  /*bb70*/  LOP3.LUT R0, R3, R0, R4, 0xfe, !PT ;  /* 0x0000000003007212 */ /* 0x000fce00078efe04 */
.L_x_10789:
[----:B------:R-:W-:Y:S05]  /*bb80*/  BSYNC B0 ;  /* 0x0000000000007941 */ /* 0x000fea0003800000 */
.L_x_10788:
[----:B------:R-:W-:-:S04]  /*bb90*/  FMUL.FTZ R0, R0, 1 ;  /* 0x3f80000000007820 */ /* 0x000fc80000410000 */
[----:B------:R0:W1:Y:S01]  /*bba0*/  F2F.F64.F32 R2, R0 ;  /* 0x0000000000027310 */ /* 0x0000620000201800 */
[----:B------:R-:W-:Y:S05]  /*bbb0*/  BRA `(.L_x_10769) ;  /* 0x0000000000a47947 */ /* 0x000fea0003800000 */
.L_x_10781:
        /* <DEDUP_REMOVED lines=14> */
.L_x_10795:
[----:B------:R-:W-:Y:S05]  /*bca0*/  BSYNC B0 ;  /* 0x0000000000007941 */ /* 0x000fea0003800000 */
.L_x_10794:
[----:B------:R-:W-:-:S04]  /*bcb0*/  FMUL.FTZ R0, R0, 1 ;  /* 0x3f80000000007820 */ /* 0x000fc80000410000 */
[----:B------:R0:W1:Y:S01]  /*bcc0*/  F2F.F64.F32 R2, R0 ;  /* 0x0000000000027310 */ /* 0x0000620000201800 */
[----:B------:R-:W-:Y:S05]  /*bcd0*/  BRA `(.L_x_10769) ;  /* 0x00000000005c7947 */ /* 0x000fea0003800000 */
.L_x_10768:
        /* <DEDUP_REMOVED lines=16> */
.L_x_10796:
[----:B------:R-:W-:Y:S01]  /*bde0*/  CS2R R2, SRZ ;  /* 0x0000000000027805 */ /* 0x000fe2000001ff00 */
[----:B------:R-:W-:Y:S06]  /*bdf0*/  BRA `(.L_x_10769) ;  /* 0x0000000000147947 */ /* 0x000fec0003800000 */
.L_x_10793:
[----:B------:R-:W2:Y:S02]  /*be00*/  LDG.E.64 R2, desc[UR36][R4.64] ;  /* 0x0000002404027981 */ /* 0x000ea4000c1e1b00 */
[----:B--2---:R-:W0:Y:S01]  /*be10*/  I2F.F64.U64 R2, R2 ;  /* 0x0000000200027312 */ /* 0x004e220000301800 */
[----:B------:R-:W-:Y:S05]  /*be20*/  BRA `(.L_x_10769) ;  /* 0x0000000000087947 */ /* 0x000fea0003800000 */
.L_x_10792:
[----:B------:R-:W2:Y:S02]  /*be30*/  LDG.E R2, desc[UR36][R4.64] ;  /* 0x0000002404027981 */ /* 0x000ea4000c1e1900 */
[----:B--2---:R-:W0:Y:S02]  /*be40*/  I2F.F64.U32 R2, R2 ;  /* 0x0000000200027312 */ /* 0x004e240000201800 */
.L_x_10769:
[----:B------:R-:W0:Y:S01]  /*be50*/  LDC.U8 R6, c[0x0][0x430] ;  /* 0x00010c00ff067b82 */ /* 0x000e220000000000 */
[----:B------:R-:W-:Y:S02]  /*be60*/  ULDC.64 UR4, c[0x0][0x420] ;  /* 0x0001080000047ab9 */ /* 0x000fe40000000a00 */
[----:B012345:R-:W-:-:S06]  /*be70*/  DMUL R2, R2, UR4 ;  /* 0x0000000402027c28 */ /* 0x03ffcc0008000000 */
[----:B------:R0:W1:Y:S01]  /*be80*/  FRND.F64.TRUNC R4, R2 ;  /* 0x0000000200047313 */ /* 0x000062000030d800 */
        /* <DEDUP_REMOVED lines=14> */
.L_x_10800:
[----:B------:R-:W0:Y:S02]  /*bf70*/  F2I.S64.F64.TRUNC R2, R2 ;  /* 0x0000000200027311 */ /* 0x000e24000030d900 */
[----:B0-----:R-:W-:-:S05]  /*bf80*/  IMAD.MOV.U32 R5, RZ, RZ, R2 ;  /* 0x000000ffff057224 */ /* 0x001fca00078e0002 */
[----:B------:R-:W-:Y:S01]  /*bf90*/  STG.E.U8 desc[UR36][R16.64], R5 ;  /* 0x0000000510007986 */ /* 0x000fe2000c101124 */
[----:B------:R-:W-:Y:S05]  /*bfa0*/  EXIT ;  /* 0x000000000000794d */ /* 0x000fea0003800000 */
.L_x_10799:
        /* <DEDUP_REMOVED lines=9> */
.L_x_10803:
[----:B------:R-:W0:Y:S02]  /*c040*/  F2I.F64.TRUNC R3, R2 ;  /* 0x0000000200037311 */ /* 0x000e24000030d100 */
[----:B0-----:R-:W-:Y:S01]  /*c050*/  STG.E desc[UR36][R16.64], R3 ;  /* 0x0000000310007986 */ /* 0x001fe2000c101924 */
[----:B------:R-:W-:Y:S05]  /*c060*/  EXIT ;  /* 0x000000000000794d */ /* 0x000fea0003800000 */
.L_x_10802:
[----:B------:R-:W0:Y:S02]  /*c070*/  F2I.F64.TRUNC R3, R2 ;  /* 0x0000000200037311 */ /* 0x000e24000030d100 */
[----:B0-----:R-:W-:Y:S01]  /*c080*/  STG.E.U16 desc[UR36][R16.64], R3 ;  /* 0x0000000310007986 */ /* 0x001fe2000c101524 */
[----:B------:R-:W-:Y:S05]  /*c090*/  EXIT ;  /* 0x000000000000794d */ /* 0x000fea0003800000 */
.L_x_10798:
        /* <DEDUP_REMOVED lines=13> */
.L_x_10805:
        /* <DEDUP_REMOVED lines=8> */
.L_x_10804:
        /* <DEDUP_REMOVED lines=14> */
.L_x_10807:
        /* <DEDUP_REMOVED lines=9> */
.L_x_10806:
[----:B------:R-:W-:Y:S01]  /*c360*/  STG.E.64 desc[UR36][R16.64], R4 ;  /* 0x0000000410007986 */ /* 0x000fe2000c101b24 */
[----:B------:R-:W-:Y:S05]  /*c370*/  EXIT ;  /* 0x000000000000794d */ /* 0x000fea0003800000 */
.L_x_10797:
        /* <DEDUP_REMOVED lines=12> */
.L_x_10810:
[----:B------:R-:W-:-:S05]  /*c440*/  CS2R R6, SRZ ;  /* 0x0000000000067805 */ /* 0x000fca000001ff00 */
[----:B------:R-:W-:Y:S01]  /*c450*/  STG.E.128 desc[UR36][R16.64], R4 ;  /* 0x0000000410007986 */ /* 0x000fe2000c101d24 */
[----:B------:R-:W-:Y:S05]  /*c460*/  EXIT ;  /* 0x000000000000794d */ /* 0x000fea0003800000 */
.L_x_10809:
        /* <DEDUP_REMOVED lines=25> */
.L_x_10814:
[----:B------:R-:W-:Y:S05]  /*c600*/  BSYNC B0 ;  /* 0x0000000000007941 */ /* 0x000fea0003800000 */
.L_x_10813:
[----:B------:R-:W-:-:S05]  /*c610*/  LOP3.LUT R3, R0, R3, RZ, 0xfc, !PT ;  /* 0x0000000300037212 */ /* 0x000fca00078efcff */
[----:B------:R-:W-:Y:S01]  /*c620*/  STG.E.U8 desc[UR36][R16.64], R3 ;  /* 0x0000000310007986 */ /* 0x000fe2000c101124 */
[----:B------:R-:W-:Y:S05]  /*c630*/  EXIT ;  /* 0x000000000000794d */ /* 0x000fea0003800000 */
.L_x_10812:
        /* <DEDUP_REMOVED lines=17> */
.L_x_10816:
[----:B------:R-:W-:Y:S01]  /*c750*/  IMAD.MOV.U32 R0, RZ, RZ, 0x7f ;  /* 0x0000007fff007424 */ /* 0x000fe200078e00ff */
[----:B------:R-:W-:-:S04]  /*c760*/  ISETP.GT.U32.AND P0, PT, R2, 0x7f800000, PT ;  /* 0x7f8000000200780c */ /* 0x000fc80003f04070 */
[----:B------:R-:W-:-:S09]  /*c770*/  SEL R0, R0, 0x7c, P0 ;  /* 0x0000007c00007807 */ /* 0x000fd20000000000 */
.L_x_10817:
[----:B------:R-:W-:Y:S05]  /*c780*/  BSYNC B0 ;  /* 0x0000000000007941 */ /* 0x000fea0003800000 */
.L_x_10815:
[----:B------:R-:W-:-:S04]  /*c790*/  LOP3.LUT R2, R3, 0x80000000, RZ, 0xc0, !PT ;  /* 0x8000000003027812 */ /* 0x000fc800078ec0ff */
[----:B------:R-:W-:-:S04]  /*c7a0*/  SHF.R.U32.HI R3, RZ, 0x18, R2 ;  /* 0x00000018ff037819 */ /* 0x000fc80000011602 */
[----:B------:R-:W-:-:S05]  /*c7b0*/  LOP3.LUT R3, R0, R3, RZ, 0xfc, !PT ;  /* 0x0000000300037212 */ /* 0x000fca00078efcff */
[----:B------:R-:W-:Y:S01]  /*c7c0*/  STG.E.U8 desc[UR36][R16.64], R3 ;  /* 0x0000000310007986 */ /* 0x000fe2000c101124 */
[----:B------:R-:W-:Y:S05]  /*c7d0*/  EXIT ;  /* 0x000000000000794d */ /* 0x000fea0003800000 */
.L_x_10811:
        /* <DEDUP_REMOVED lines=8> */
.L_x_10808:
        /* <DEDUP_REMOVED lines=11> */
.L_x_10820:
        /* <DEDUP_REMOVED lines=21> */
.L_x_10823:
[----:B------:R-:W-:-:S04]  /*ca60*/  LOP3.LUT R2, R3, 0x80000000, RZ, 0xc0, !PT ;  /* 0x8000000003027812 */ /* 0x000fc800078ec0ff */
[----:B------:R-:W-:-:S04]  /*ca70*/  SHF.R.U32.HI R3, RZ, 0x18, R2 ;  /* 0x00000018ff037819 */ /* 0x000fc80000011602 */
[----:B------:R-:W-:-:S04]  /*ca80*/  LOP3.LUT R0, R0, R3, RZ, 0xfc, !PT ;  /* 0x0000000300007212 */ /* 0x000fc800078efcff */
[----:B------:R-:W-:-:S07]  /*ca90*/  PRMT R8, R0, 0x7610, R8 ;  /* 0x0000761000087816 */ /* 0x000fce0000000008 */
.L_x_10822:
[----:B------:R-:W-:Y:S05]  /*caa0*/  BSYNC B0 ;  /* 0x0000000000007941 */ /* 0x000fea0003800000 */
.L_x_10821:
[----:B------:R-:W-:Y:S01]  /*cab0*/  STG.E.U8 desc[UR36][R16.64], R8 ;  /* 0x0000000810007986 */ /* 0x000fe2000c101124 */
[----:B------:R-:W-:Y:S05]  /*cac0*/  EXIT ;  /* 0x000000000000794d */ /* 0x000fea0003800000 */
.L_x_10819:
        /* <DEDUP_REMOVED lines=21> */
.L_x_10826:
[----:B------:R-:W-:-:S04]  /*cc20*/  LOP3.LUT R2, R3, 0x80000000, RZ, 0xc0, !PT ;  /* 0x8000000003027812 */ /* 0x000fc800078ec0ff */
[----:B------:R-:W-:-:S04]  /*cc30*/  SHF.R.U32.HI R3, RZ, 0x18, R2 ;  /* 0x00000018ff037819 */ /* 0x000fc80000011602 */
[----:B------:R-:W-:-:S04]  /*cc40*/  LOP3.LUT R0, R0, R3, RZ, 0xfc, !PT ;  /* 0x0000000300007212 */ /* 0x000fc800078efcff */
[----:B------:R-:W-:-:S07]  /*cc50*/  PRMT R8, R0, 0x7610, R8 ;  /* 0x0000761000087816 */ /* 0x000fce0000000008 */
.L_x_10825:
[----:B------:R-:W-:Y:S05]  /*cc60*/  BSYNC B0 ;  /* 0x0000000000007941 */ /* 0x000fea0003800000 */
.L_x_10824:
[----:B------:R-:W-:Y:S01]  /*cc70*/  STG.E.U8 desc[UR36][R16.64], R8 ;  /* 0x0000000810007986 */ /* 0x000fe2000c101124 */
[----:B------:R-:W-:Y:S05]  /*cc80*/  EXIT ;  /* 0x000000000000794d */ /* 0x000fea0003800000 */
.L_x_10818:
        /* <DEDUP_REMOVED lines=16> */
[----:B------:R-:W-:Y:S01]  /*cd90*/  HFMA2.MMA R3, -RZ, RZ, 0, 1.5199184417724609375e-05 ;  /* 0x000000ffff037435 */ /* 0x000fe200000001ff */
        /* <DEDUP_REMOVED lines=9> */
.L_x_10801:
        /* <DEDUP_REMOVED lines=16> */
.L_x_10829:
[----:B------:R-:W-:Y:S05]  /*cf30*/  EXIT ;  /* 0x000000000000794d */ /* 0x000fea0003800000 */
.L_x_10828:
[----:B------:R-:W0:Y:S02]  /*cf40*/  F2I.U64.F64.TRUNC R2, R2 ;  /* 0x0000000200027311 */ /* 0x000e24000030d800 */
[----:B0-----:R-:W-:Y:S01]  /*cf50*/  STG.E.64 desc[UR36][R16.64], R2 ;  /* 0x0000000210007986 */ /* 0x001fe2000c101b24 */
[----:B------:R-:W-:Y:S05]  /*cf60*/  EXIT ;  /* 0x000000000000794d */ /* 0x000fea0003800000 */
.L_x_10827:
[----:B------:R-:W0:Y:S02]  /*cf70*/  F2I.U32.F64.TRUNC R3, R2 ;  /* 0x0000000200037311 */ /* 0x000e24000030d000 */
[----:B0-----:R-:W-:Y:S01]  /*cf80*/  STG.E desc[UR36][R16.64], R3 ;  /* 0x0000000310007986 */ /* 0x001fe2000c101924 */
[----:B------:R-:W-:Y:S05]  /*cf90*/  EXIT ;  /* 0x000000000000794d */ /* 0x000fea0003800000 */
.L_x_10830:
        /* <DEDUP_REMOVED lines=14> */
.L_x_22865:


//--------------------- .text._ZN2at6native27unrolled_elementwise_kernelIZZZNS0_15binary_internal21div_trunc_kernel_cudaERNS_18TensorIteratorBaseEENKUlvE0_clEvENKUlvE_clEvEUldE_St5arrayIPcLm2EELi4E23TrivialOffsetCalculatorILi1EjESC_NS0_6memory12LoadWithCastILi1EEENSD_13StoreWithCastILi1EEEEEviT_T0_T2_T3_T4_T5_ --------------------------
	.section	.text._ZN2at6native27unrolled_elementwise_kernelIZZZNS0_15binary_internal21div_trunc_kernel_cudaERNS_18TensorIteratorBaseEENKUlvE0_clEvENKUlvE_clEvEUldE_St5arrayIPcLm2EELi4E23TrivialOffsetCalculatorILi1EjESC_NS0_6memory12LoadWithCastILi1EEENSD_13StoreWithCastILi1EEEEEviT_T0_T2_T3_T4_T5_,"ax",@progbits
	.align	128
        .global         _ZN2at6native27unrolled_elementwise_kernelIZZZNS0_15binary_internal21div_trunc_kernel_cudaERNS_18TensorIteratorBaseEENKUlvE0_clEvENKUlvE_clEvEUldE_St5arrayIPcLm2EELi4E23TrivialOffsetCalculatorILi1EjESC_NS0_6memory12LoadWithCastILi1EEENSD_13StoreWithCastILi1EEEEEviT_T0_T2_T3_T4_T5_
        .type           _ZN2at6native27unrolled_elementwise_kernelIZZZNS0_15binary_internal21div_trunc_kernel_cudaERNS_18TensorIteratorBaseEENKUlvE0_clEvENKUlvE_clEvEUldE_St5arrayIPcLm2EELi4E23TrivialOffsetCalculatorILi1EjESC_NS0_6memory12LoadWithCastILi1EEENSD_13StoreWithCastILi1EEEEEviT_T0_T2_T3_T4_T5_,@function
        .size           _ZN2at6native27unrolled_elementwise_kernelIZZZNS0_15binary_internal21div_trunc_kernel_cudaERNS_18TensorIteratorBaseEENKUlvE0_clEvENKUlvE_clEvEUldE_St5arrayIPcLm2EELi4E23TrivialOffsetCalculatorILi1EjESC_NS0_6memory12LoadWithCastILi1EEENSD_13StoreWithCastILi1EEEEEviT_T0_T2_T3_T4_T5_,(.L_x_22866 - _ZN2at6native27unrolled_elementwise_kernelIZZZNS0_15binary_internal21div_trunc_kernel_cudaERNS_18TensorIteratorBaseEENKUlvE0_clEvENKUlvE_clEvEUldE_St5arrayIPcLm2EELi4E23TrivialOffsetCalculatorILi1EjESC_NS0_6memory12LoadWithCastILi1EEENSD_13StoreWithCastILi1EEEEEviT_T0_T2_T3_T4_T5_)
        .other          _ZN2at6native27unrolled_elementwise_kernelIZZZNS0_15binary_internal21div_trunc_kernel_cudaERNS_18TensorIteratorBaseEENKUlvE0_clEvENKUlvE_clEvEUldE_St5arrayIPcLm2EELi4E23TrivialOffsetCalculatorILi1EjESC_NS0_6memory12LoadWithCastILi1EEENSD_13StoreWithCastILi1EEEEEviT_T0_T2_T3_T4_T5_,@"STO_CUDA_ENTRY STV_DEFAULT"
_ZN2at6native27unrolled_elementwise_kernelIZZZNS0_15binary_internal21div_trunc_kernel_cudaERNS_18TensorIteratorBaseEENKUlvE0_clEvENKUlvE_clEvEUldE_St5arrayIPcLm2EELi4E23TrivialOffsetCalculatorILi1EjESC_NS0_6memory12LoadWithCastILi1EEENSD_13StoreWithCastILi1EEEEEviT_T0_T2_T3_T4_T5_:
.text._ZN2at6native27unrolled_elementwise_kernelIZZZNS0_15binary_internal21div_trunc_kernel_cudaERNS_18TensorIteratorBaseEENKUlvE0_clEvENKUlvE_clEvEUldE_St5arrayIPcLm2EELi4E23TrivialOffsetCalculatorILi1EjESC_NS0_6memory12LoadWithCastILi1EEENSD_13StoreWithCastILi1EEEEEviT_T0_T2_T3_T4_T5_:
        /* <DEDUP_REMOVED lines=32> */
.L_x_10836:
[----:B------:R-:W2:Y:S02]  /*0200*/  LDG.E.U8 R4, desc[UR36][R4.64] ;  /* 0x0000002404047981 */ /* 0x000ea4000c1e1100 */
[----:B--2---:R0:W1:Y:S01]  /*0210*/  I2F.F64.U16 R26, R4 ;  /* 0x00000004001a7312 */ /* 0x0040620000101800 */
[----:B------:R-:W-:Y:S05]  /*0220*/  BRA `(.L_x_10838) ;  /* 0x0000000c00747947 */ /* 0x000fea0003800000 */
.L_x_10835:
        /* <DEDUP_REMOVED lines=9> */
.L_x_10840:
[----:B------:R-:W2:Y:S02]  /*02c0*/  LDG.E R4, desc[UR36][R4.64] ;  /* 0x0000002404047981 */ /* 0x000ea4000c1e1900 */
[----:B--2---:R1:W2:Y:S01]  /*02d0*/  I2F.F64 R26, R4 ;  /* 0x00000004001a7312 */ /* 0x0042a20000201c00 */
[----:B------:R-:W-:Y:S05]  /*02e0*/  BRA `(.L_x_10838) ;  /* 0x0000000c00447947 */ /* 0x000fea0003800000 */
.L_x_10839:
[----:B------:R-:W2:Y:S02]  /*02f0*/  LDG.E.U16 R4, desc[UR36][R4.64] ;  /* 0x0000002404047981 */ /* 0x000ea4000c1e1500 */
[----:B--2---:R3:W4:Y:S01]  /*0300*/  I2F.F64.S16 R26, R4 ;  /* 0x00000004001a7312 */ /* 0x0047220000101c00 */
[----:B------:R-:W-:Y:S05]  /*0310*/  BRA `(.L_x_10838) ;  /* 0x0000000c00387947 */ /* 0x000fea0003800000 */
.L_x_10834:
        /* <DEDUP_REMOVED lines=10> */
.L_x_10842:
[----:B------:R-:W2:Y:S02]  /*03c0*/  LDG.E.U16 R0, desc[UR36][R4.64] ;  /* 0x0000002404007981 */ /* 0x000ea4000c1e1500 */
[----:B--2---:R-:W-:-:S05]  /*03d0*/  HADD2.F32 R0, -RZ, R0.H0_H0 ;  /* 0x20000000ff007230 */ /* 0x004fca0000004100 */
[----:B------:R-:W-:-:S04]  /*03e0*/  FMUL.FTZ R0, R0, 1 ;  /* 0x3f80000000007820 */ /* 0x000fc80000410000 */
[----:B------:R0:W1:Y:S01]  /*03f0*/  F2F.F64.F32 R26, R0 ;  /* 0x00000000001a7310 */ /* 0x0000620000201800 */
[----:B------:R-:W-:Y:S05]  /*0400*/  BRA `(.L_x_10838) ;  /* 0x0000000800fc7947 */ /* 0x000fea0003800000 */
.L_x_10841:
        /* <DEDUP_REMOVED lines=10> */
.L_x_10844:
[----:B------:R-:W2:Y:S02]  /*04b0*/  LDG.E.U16 R4, desc[UR36][R4.64] ;  /* 0x0000002404047981 */ /* 0x000ea4000c1e1500 */
[----:B--2---:R-:W-:-:S05]  /*04c0*/  HADD2.F32 R0, -RZ, R4.H0_H0 ;  /* 0x20000004ff007230 */ /* 0x004fca0000004100 */
[----:B------:R-:W-:-:S04]  /*04d0*/  FMUL.FTZ R0, R0, 1 ;  /* 0x3f80000000007820 */ /* 0x000fc80000410000 */
[----:B------:R0:W1:Y:S01]  /*04e0*/  F2F.F64.F32 R26, R0 ;  /* 0x00000000001a7310 */ /* 0x0000620000201800 */
[----:B------:R-:W-:Y:S05]  /*04f0*/  BRA `(.L_x_10838) ;  /* 0x0000000800c07947 */ /* 0x000fea0003800000 */
.L_x_10843:
[----:B------:R0:W5:Y:S01]  /*0500*/  LDG.E.64 R26, desc[UR36][R4.64] ;  /* 0x00000024041a7981 */ /* 0x000162000c1e1b00 */
[----:B------:R-:W-:Y:S05]  /*0510*/  BRA `(.L_x_10838) ;  /* 0x0000000800b87947 */ /* 0x000fea0003800000 */
.L_x_10833:
        /* <DEDUP_REMOVED lines=13> */
.L_x_10847:
[----:B------:R0:W5:Y:S01]  /*05f0*/  LDG.E.64 R26, desc[UR36][R4.64] ;  /* 0x00000024041a7981 */ /* 0x000162000c1e1b00 */
[----:B------:R-:W-:Y:S05]  /*0600*/  BRA `(.L_x_10838) ;  /* 0x00000008007c7947 */ /* 0x000fea0003800000 */
.L_x_10846:
        /* <DEDUP_REMOVED lines=28> */
.L_x_10849:
        /* <DEDUP_REMOVED lines=16> */
.L_x_10848:
[----:B------:R-:W2:Y:S02]  /*08d0*/  LDG.E.U16 R0, desc[UR36][R4.64] ;  /* 0x0000002404007981 */ /* 0x000ea4000c1e1500 */
[----:B--2---:R-:W-:-:S04]  /*08e0*/  IMAD.U32 R0, R0, 0x10000, RZ ;  /* 0x0001000000007824 */ /* 0x004fc800078e00ff */
[----:B------:R-:W-:-:S04]  /*08f0*/  FMUL.FTZ R0, R0, 1 ;  /* 0x3f80000000007820 */ /* 0x000fc80000410000 */
[----:B------:R0:W1:Y:S01]  /*0900*/  F2F.F64.F32 R26, R0 ;  /* 0x00000000001a7310 */ /* 0x0000620000201800 */
[----:B------:R-:W-:Y:S05]  /*0910*/  BRA `(.L_x_10838) ;  /* 0x0000000400b87947 */ /* 0x000fea0003800000 */
.L_x_10845:
        /* <DEDUP_REMOVED lines=11> */
.L_x_10852:
        /* <DEDUP_REMOVED lines=21> */
.L_x_10856:
[----:B------:R-:W-:Y:S05]  /*0b20*/  BSYNC B1 ;  /* 0x0000000000017941 */ /* 0x000fea0003800000 */
.L_x_10855:
[----:B------:R-:W-:Y:S01]  /*0b30*/  LEA R5, R0, 0x3b800000, 0x17 ;  /* 0x3b80000000057811 */ /* 0x000fe200078eb8ff */
[----:B------:R-:W-:-:S05]  /*0b40*/  IMAD.SHL.U32 R0, R3, 0x100000, RZ ;  /* 0x0010000003007824 */ /* 0x000fca00078e00ff */
[----:B------:R-:W-:-:S07]  /*0b50*/  LOP3.LUT R0, R5, R0, R6, 0xfe, !PT ;  /* 0x0000000005007212 */ /* 0x000fce00078efe06 */
.L_x_10854:
[----:B------:R-:W-:Y:S05]  /*0b60*/  BSYNC B0 ;  /* 0x0000000000007941 */ /* 0x000fea0003800000 */
.L_x_10853:
[----:B------:R-:W-:-:S04]  /*0b70*/  FMUL.FTZ R0, R0, 1 ;  /* 0x3f80000000007820 */ /* 0x000fc80000410000 */
[----:B------:R0:W1:Y:S01]  /*0b80*/  F2F.F64.F32 R26, R0 ;  /* 0x00000000001a7310 */ /* 0x0000620000201800 */
[----:B------:R-:W-:Y:S05]  /*0b90*/  BRA `(.L_x_10838) ;  /* 0x0000000400187947 */ /* 0x000fea0003800000 */
.L_x_10851:
        /* <DEDUP_REMOVED lines=21> */
.L_x_10860:
[----:B------:R-:W-:Y:S05]  /*0cf0*/  BSYNC B1 ;  /* 0x0000000000017941 */ /* 0x000fea0003800000 */
.L_x_10859:
[----:B------:R-:W-:Y:S01]  /*0d00*/  LEA R5, R0, 0x37800000, 0x17 ;  /* 0x3780000000057811 */ /* 0x000fe200078eb8ff */
[----:B------:R-:W-:-:S05]  /*0d10*/  IMAD.SHL.U32 R0, R3, 0x200000, RZ ;  /* 0x0020000003007824 */ /* 0x000fca00078e00ff */
[----:B------:R-:W-:-:S07]  /*0d20*/  LOP3.LUT R0, R5, R0, R6, 0xfe, !PT ;  /* 0x0000000005007212 */ /* 0x000fce00078efe06 */
.L_x_10858:
[----:B------:R-:W-:Y:S05]  /*0d30*/  BSYNC B0 ;  /* 0x0000000000007941 */ /* 0x000fea0003800000 */
.L_x_10857:
[----:B------:R-:W-:-:S04]  /*0d40*/  FMUL.FTZ R0, R0, 1 ;  /* 0x3f80000000007820 */ /* 0x000fc80000410000 */
[----:B------:R0:W1:Y:S01]  /*0d50*/  F2F.F64.F32 R26, R0 ;  /* 0x00000000001a7310 */ /* 0x0000620000201800 */
[----:B------:R-:W-:Y:S05]  /*0d60*/  BRA `(.L_x_10838) ;  /* 0x0000000000a47947 */ /* 0x000fea0003800000 */
.L_x_10850:
        /* <DEDUP_REMOVED lines=14> */
.L_x_10864:
[----:B------:R-:W-:Y:S05]  /*0e50*/  BSYNC B0 ;  /* 0x0000000000007941 */ /* 0x000fea0003800000 */
.L_x_10863:
[----:B------:R-:W-:-:S04]  /*0e60*/  FMUL.FTZ R0, R0, 1 ;  /* 0x3f80000000007820 */ /* 0x000fc80000410000 */
[----:B------:R0:W1:Y:S01]  /*0e70*/  F2F.F64.F32 R26, R0 ;  /* 0x00000000001a7310 */ /* 0x0000620000201800 */
[----:B------:R-:W-:Y:S05]  /*0e80*/  BRA `(.L_x_10838) ;  /* 0x00000000005c7947 */ /* 0x000fea0003800000 */
.L_x_10837:
        /* <DEDUP_REMOVED lines=16> */
.L_x_10865:
[----:B------:R-:W-:Y:S01]  /*0f90*/  CS2R R26, SRZ ;  /* 0x00000000001a7805 */ /* 0x000fe2000001ff00 */
[----:B------:R-:W-:Y:S06]  /*0fa0*/  BRA `(.L_x_10838) ;  /* 0x0000000000147947 */ /* 0x000fec0003800000 */
.L_x_10862:
[----:B------:R-:W2:Y:S02]  /*0fb0*/  LDG.E.64 R26, desc[UR36][R4.64] ;  /* 0x00000024041a7981 */ /* 0x000ea4000c1e1b00 */
[----:B--2---:R-:W0:Y:S01]  /*0fc0*/  I2F.F64.U64 R26, R26 ;  /* 0x0000001a001a7312 */ /* 0x004e220000301800 */
[----:B------:R-:W-:Y:S05]  /*0fd0*/  BRA `(.L_x_10838) ;  /* 0x0000000000087947 */ /* 0x000fea0003800000 */
.L_x_10861:
[----:B------:R-:W2:Y:S02]  /*0fe0*/  LDG.E R4, desc[UR36][R4.64] ;  /* 0x0000002404047981 */ /* 0x000ea4000c1e1900 */
[----:B--2---:R0:W1:Y:S02]  /*0ff0*/  I2F.F64.U32 R26, R4 ;  /* 0x00000004001a7312 */ /* 0x0040640000201800 */
.L_x_10838:
[----:B------:R-:W3:Y:S02]  /*1000*/  S2R R29, SR_TID.X ;  /* 0x00000000001d7919 */ /* 0x000ee40000002100 */
[----:B---3--:R-:W-:-:S07]  /*1010*/  VIADD R29, R29, 0x80 ;  /* 0x000000801d1d7836 */ /* 0x008fce0000000000 */
.L_x_10832:
[----:B------:R-:W-:Y:S05]  /*1020*/  BSYNC B6 ;  /* 0x0000000000067941 */ /* 0x000fea0003800000 */
.L_x_10831:
        /* <DEDUP_REMOVED lines=24> */
.L_x_10871:
[----:B------:R-:W3:Y:S02]  /*11b0*/  LDG.E.U8 R4, desc[UR36][R4.64] ;  /* 0x0000002404047981 */ /* 0x000ee4000c1e1100 */
[----:B---3--:R0:W1:Y:S01]  /*11c0*/  I2F.F64.U16 R16, R4 ;  /* 0x0000000400107312 */ /* 0x0080620000101800 */
[----:B------:R-:W-:Y:S05]  /*11d0*/  BRA `(.L_x_10873) ;  /* 0x0000000c00707947 */ /* 0x000fea0003800000 */
.L_x_10870:
        /* <DEDUP_REMOVED lines=9> */
.L_x_10875:
[----:B------:R-:W3:Y:S02]  /*1270*/  LDG.E R4, desc[UR36][R4.64] ;  /* 0x0000002404047981 */ /* 0x000ee4000c1e1900 */
[----:B---3--:R0:W1:Y:S01]  /*1280*/  I2F.F64 R16, R4 ;  /* 0x0000000400107312 */ /* 0x0080620000201c00 */
[----:B------:R-:W-:Y:S05]  /*1290*/  BRA `(.L_x_10873) ;  /* 0x0000000c00407947 */ /* 0x000fea0003800000 */
.L_x_10874:
[----:B------:R-:W3:Y:S02]  /*12a0*/  LDG.E.U16 R4, desc[UR36][R4.64] ;  /* 0x0000002404047981 */ /* 0x000ee4000c1e1500 */
[----:B---3--:R0:W1:Y:S01]  /*12b0*/  I2F.F64.S16 R16, R4 ;  /* 0x0000000400107312 */ /* 0x0080620000101c00 */
[----:B------:R-:W-:Y:S05]  /*12c0*/  BRA `(.L_x_10873) ;  /* 0x0000000c00347947 */ /* 0x000fea0003800000 */
.L_x_10869:
        /* <DEDUP_REMOVED lines=10> */
.L_x_10877:
[----:B------:R-:W3:Y:S02]  /*1370*/  LDG.E.U16 R0, desc[UR36][R4.64] ;  /* 0x0000002404007981 */ /* 0x000ee4000c1e1500 */
[----:B---3--:R-:W-:-:S05]  /*1380*/  HADD2.F32 R0, -RZ, R0.H0_H0 ;  /* 0x20000000ff007230 */ /* 0x008fca0000004100 */
[----:B------:R-:W-:-:S04]  /*1390*/  FMUL.FTZ R0, R0, 1 ;  /* 0x3f80000000007820 */ /* 0x000fc80000410000 */
[----:B------:R0:W1:Y:S01]  /*13a0*/  F2F.F64.F32 R16, R0 ;  /* 0x0000000000107310 */ /* 0x0000620000201800 */
[----:B------:R-:W-:Y:S05]  /*13b0*/  BRA `(.L_x_10873) ;  /* 0x0000000800f87947 */ /* 0x000fea0003800000 */
.L_x_10876:
        /* <DEDUP_REMOVED lines=10> */
.L_x_10879:
[----:B------:R-:W3:Y:S02]  /*1460*/  LDG.E.U16 R4, desc[UR36][R4.64] ;  /* 0x0000002404047981 */ /* 0x000ee4000c1e1500 */
[----:B---3--:R-:W-:-:S05]  /*1470*/  HADD2.F32 R0, -RZ, R4.H0_H0 ;  /* 0x20000004ff007230 */ /* 0x008fca0000004100 */
[----:B------:R-:W-:-:S04]  /*1480*/  FMUL.FTZ R0, R0, 1 ;  /* 0x3f80000000007820 */ /* 0x000fc80000410000 */
[----:B------:R0:W1:Y:S01]  /*1490*/  F2F.F64.F32 R16, R0 ;  /* 0x0000000000107310 */ /* 0x0000620000201800 */
[----:B------:R-:W-:Y:S05]  /*14a0*/  BRA `(.L_x_10873) ;  /* 0x0000000800bc7947 */ /* 0x000fea0003800000 */
.L_x_10878:
[----:B------:R0:W5:Y:S01]  /*14b0*/  LDG.E.64 R16, desc[UR36][R4.64] ;  /* 0x0000002404107981 */ /* 0x000162000c1e1b00 */
[----:B------:R-:W-:Y:S05]  /*14c0*/  BRA `(.L_x_10873) ;  /* 0x0000000800b47947 */ /* 0x000fea0003800000 */
.L_x_10868:
        /* <DEDUP_REMOVED lines=13> */
.L_x_10882:
[----:B------:R0:W5:Y:S01]  /*15a0*/  LDG.E.64 R16, desc[UR36][R4.64] ;  /* 0x0000002404107981 */ /* 0x000162000c1e1b00 */
[----:B------:R-:W-:Y:S05]  /*15b0*/  BRA `(.L_x_10873) ;  /* 0x0000000800787947 */ /* 0x000fea0003800000 */
.L_x_10881:
        /* <DEDUP_REMOVED lines=28> */
.L_x_10884:
        /* <DEDUP_REMOVED lines=15> */
.L_x_10883:
[----:B------:R-:W3:Y:S02]  /*1870*/  LDG.E.U16 R0, desc[UR36][R4.64] ;  /* 0x0000002404007981 */ /* 0x000ee4000c1e1500 */
[----:B---3--:R-:W-:-:S04]  /*1880*/  IMAD.U32 R0, R0, 0x10000, RZ ;  /* 0x0001000000007824 */ /* 0x008fc800078e00ff */
[----:B------:R-:W-:-:S04]  /*1890*/  FMUL.FTZ R0, R0, 1 ;  /* 0x3f80000000007820 */ /* 0x000fc80000410000 */
[----:B------:R0:W1:Y:S01]  /*18a0*/  F2F.F64.F32 R16, R0 ;  /* 0x0000000000107310 */ /* 0x0000620000201800 */
[----:B------:R-:W-:Y:S05]  /*18b0*/  BRA `(.L_x_10873) ;  /* 0x0000000400b87947 */ /* 0x000fea0003800000 */
.L_x_10880:
        /* <DEDUP_REMOVED lines=11> */
.L_x_10887:
        /* <DEDUP_REMOVED lines=21> */
.L_x_10891:
[----:B------:R-:W-:Y:S05]  /*1ac0*/  BSYNC B1 ;  /* 0x0000000000017941 */ /* 0x000fea0003800000 */
.L_x_10890:
[----:B------:R-:W-:Y:S01]  /*1ad0*/  LEA R5, R0, 0x3b800000, 0x17 ;  /* 0x3b80000000057811 */ /* 0x000fe200078eb8ff */
[----:B------:R-:W-:-:S05]  /*1ae0*/  IMAD.SHL.U32 R0, R3, 0x100000, RZ ;  /* 0x0010000003007824 */ /* 0x000fca00078e00ff */
[----:B------:R-:W-:-:S07]  /*1af0*/  LOP3.LUT R0, R5, R0, R6, 0xfe, !PT ;  /* 0x0000000005007212 */ /* 0x000fce00078efe06 */
.L_x_10889:
[----:B------:R-:W-:Y:S05]  /*1b00*/  BSYNC B0 ;  /* 0x0000000000007941 */ /* 0x000fea0003800000 */
.L_x_10888:
[----:B------:R-:W-:-:S04]  /*1b10*/  FMUL.FTZ R0, R0, 1 ;  /* 0x3f80000000007820 */ /* 0x000fc80000410000 */
[----:B------:R0:W1:Y:S01]  /*1b20*/  F2F.F64.F32 R16, R0 ;  /* 0x0000000000107310 */ /* 0x0000620000201800 */
[----:B------:R-:W-:Y:S05]  /*1b30*/  BRA `(.L_x_10873) ;  /* 0x0000000400187947 */ /* 0x000fea0003800000 */
.L_x_10886:
        /* <DEDUP_REMOVED lines=21> */
.L_x_10895:
[----:B------:R-:W-:Y:S05]  /*1c90*/  BSYNC B1 ;  /* 0x0000000000017941 */ /* 0x000fea0003800000 */
.L_x_10894:
[----:B------:R-:W-:Y:S01]  /*1ca0*/  LEA R5, R0, 0x37800000, 0x17 ;  /* 0x3780000000057811 */ /* 0x000fe200078eb8ff */
[----:B------:R-:W-:-:S05]  /*1cb0*/  IMAD.SHL.U32 R0, R3, 0x200000, RZ ;  /* 0x0020000003007824 */ /* 0x000fca00078e00ff */
[----:B------:R-:W-:-:S07]  /*1cc0*/  LOP3.LUT R0, R5, R0, R6, 0xfe, !PT ;  /* 0x0000000005007212 */ /* 0x000fce00078efe06 */
.L_x_10893:
[----:B------:R-:W-:Y:S05]  /*1cd0*/  BSYNC B0 ;  /* 0x0000000000007941 */ /* 0x000fea0003800000 */
.L_x_10892:
[----:B------:R-:W-:-:S04]  /*1ce0*/  FMUL.FTZ R0, R0, 1 ;  /* 0x3f80000000007820 */ /* 0x000fc80000410000 */
[----:B------:R0:W1:Y:S01]  /*1cf0*/  F2F.F64.F32 R16, R0 ;  /* 0x0000000000107310 */ /* 0x0000620000201800 */
[----:B------:R-:W-:Y:S05]  /*1d00*/  BRA `(.L_x_10873) ;  /* 0x0000000000a47947 */ /* 0x000fea0003800000 */
.L_x_10885:
        /* <DEDUP_REMOVED lines=14> */
.L_x_10899:
[----:B------:R-:W-:Y:S05]  /*1df0*/  BSYNC B0 ;  /* 0x0000000000007941 */ /* 0x000fea0003800000 */
.L_x_10898:
[----:B------:R-:W-:-:S04]  /*1e00*/  FMUL.FTZ R0, R0, 1 ;  /* 0x3f80000000007820 */ /* 0x000fc80000410000 */
[----:B------:R0:W1:Y:S01]  /*1e10*/  F2F.F64.F32 R16, R0 ;  /* 0x0000000000107310 */ /* 0x0000620000201800 */
[----:B------:R-:W-:Y:S05]  /*1e20*/  BRA `(.L_x_10873) ;  /* 0x00000000005c7947 */ /* 0x000fea0003800000 */
.L_x_10872:
        /* <DEDUP_REMOVED lines=16> */
.L_x_10900:
[----:B------:R-:W-:Y:S01]  /*1f30*/  CS2R R16, SRZ ;  /* 0x0000000000107805 */ /* 0x000fe2000001ff00 */
[----:B------:R-:W-:Y:S06]  /*1f40*/  BRA `(.L_x_10873) ;  /* 0x0000000000147947 */ /* 0x000fec0003800000 */
.L_x_10897:
[----:B------:R-:W3:Y:S02]  /*1f50*/  LDG.E.64 R16, desc[UR36][R4.64] ;  /* 0x0000002404107981 */ /* 0x000ee4000c1e1b00 */
[----:B---3--:R-:W0:Y:S01]  /*1f60*/  I2F.F64.U64 R16, R16 ;  /* 0x0000001000107312 */ /* 0x008e220000301800 */
[----:B------:R-:W-:Y:S05]  /*1f70*/  BRA `(.L_x_10873) ;  /* 0x0000000000087947 */ /* 0x000fea0003800000 */
.L_x_10896:
[----:B------:R-:W3:Y:S02]  /*1f80*/  LDG.E R4, desc[UR36][R4.64] ;  /* 0x0000002404047981 */ /* 0x000ee4000c1e1900 */
[----:B---3--:R0:W1:Y:S02]  /*1f90*/  I2F.F64.U32 R16, R4 ;  /* 0x0000000400107312 */ /* 0x0080640000201800 */
.L_x_10873:
[----:B------:R-:W-:-:S07]  /*1fa0*/  VIADD R29, R29, 0x80 ;  /* 0x000000801d1d7836 */ /* 0x000fce0000000000 */
.L_x_10867:
[----:B------:R-:W-:Y:S05]  /*1fb0*/  BSYNC B6 ;  /* 0x0000000000067941 */ /* 0x000fea0003800000 */
.L_x_10866:
        /* <DEDUP_REMOVED lines=26> */
.L_x_10906:
[----:B------:R-:W3:Y:S02]  /*2160*/  LDG.E.U8 R4, desc[UR36][R4.64] ;  /* 0x0000002404047981 */ /* 0x000ee4000c1e1100 */
[----:B---3--:R0:W1:Y:S01]  /*2170*/  I2F.F64.U16 R24, R4 ;  /* 0x0000000400187312 */ /* 0x0080620000101800 */
[----:B------:R-:W-:Y:S05]  /*2180*/  BRA `(.L_x_10908) ;  /* 0x0000000c00707947 */ /* 0x000fea0003800000 */
.L_x_10905:
        /* <DEDUP_REMOVED lines=9> */
.L_x_10910:
[----:B------:R-:W3:Y:S02]  /*2220*/  LDG.E R4, desc[UR36][R4.64] ;  /* 0x0000002404047981 */ /* 0x000ee4000c1e1900 */
[----:B---3--:R0:W1:Y:S01]  /*2230*/  I2F.F64 R24, R4 ;  /* 0x0000000400187312 */ /* 0x0080620000201c00 */
[----:B------:R-:W-:Y:S05]  /*2240*/  BRA `(.L_x_10908) ;  /* 0x0000000c00407947 */ /* 0x000fea0003800000 */
.L_x_10909:
[----:B------:R-:W3:Y:S02]  /*2250*/  LDG.E.U16 R4, desc[UR36][R4.64] ;  /* 0x0000002404047981 */ /* 0x000ee4000c1e1500 */
[----:B---3--:R0:W1:Y:S01]  /*2260*/  I2F.F64.S16 R24, R4 ;  /* 0x0000000400187312 */ /* 0x0080620000101c00 */
[----:B------:R-:W-:Y:S05]  /*2270*/  BRA `(.L_x_10908) ;  /* 0x0000000c00347947 */ /* 0x000fea0003800000 */
.L_x_10904:
        /* <DEDUP_REMOVED lines=10> */
.L_x_10912:
[----:B------:R-:W3:Y:S02]  /*2320*/  LDG.E.U16 R0, desc[UR36][R4.64] ;  /* 0x0000002404007981 */ /* 0x000ee4000c1e1500 */
[----:B---3--:R-:W-:-:S05]  /*2330*/  HADD2.F32 R0, -RZ, R0.H0_H0 ;  /* 0x20000000ff007230 */ /* 0x008fca0000004100 */
[----:B------:R-:W-:-:S04]  /*2340*/  FMUL.FTZ R0, R0, 1 ;  /* 0x3f80000000007820 */ /* 0x000fc80000410000 */
[----:B------:R0:W1:Y:S01]  /*2350*/  F2F.F64.F32 R24, R0 ;  /* 0x0000000000187310 */ /* 0x0000620000201800 */
[----:B------:R-:W-:Y:S05]  /*2360*/  BRA `(.L_x_10908) ;  /* 0x0000000800f87947 */ /* 0x000fea0003800000 */
.L_x_10911:
        /* <DEDUP_REMOVED lines=10> */
.L_x_10914:
[----:B------:R-:W3:Y:S02]  /*2410*/  LDG.E.U16 R4, desc[UR36][R4.64] ;  /* 0x0000002404047981 */ /* 0x000ee4000c1e1500 */
[----:B---3--:R-:W-:-:S05]  /*2420*/  HADD2.F32 R0, -RZ, R4.H0_H0 ;  /* 0x20000004ff007230 */ /* 0x008fca0000004100 */
[----:B------:R-:W-:-:S04]  /*2430*/  FMUL.FTZ R0, R0, 1 ;  /* 0x3f80000000007820 */ /* 0x000fc80000410000 */
[----:B------:R0:W1:Y:S01]  /*2440*/  F2F.F64.F32 R24, R0 ;  /* 0x0000000000187310 */ /* 0x0000620000201800 */
[----:B------:R-:W-:Y:S05]  /*2450*/  BRA `(.L_x_10908) ;  /* 0x0000000800bc7947 */ /* 0x000fea0003800000 */
.L_x_10913:
[----:B------:R0:W5:Y:S01]  /*2460*/  LDG.E.64 R24, desc[UR36][R4.64] ;  /* 0x0000002404187981 */ /* 0x000162000c1e1b00 */
[----:B------:R-:W-:Y:S05]  /*2470*/  BRA `(.L_x_10908) ;  /* 0x0000000800b47947 */ /* 0x000fea0003800000 */
.L_x_10903:
        /* <DEDUP_REMOVED lines=13> */
.L_x_10917:
[----:B------:R0:W5:Y:S01]  /*2550*/  LDG.E.64 R24, desc[UR36][R4.64] ;  /* 0x0000002404187981 */ /* 0x000162000c1e1b00 */
[----:B------:R-:W-:Y:S05]  /*2560*/  BRA `(.L_x_10908) ;  /* 0x0000000800787947 */ /* 0x000fea0003800000 */
.L_x_10916:
        /* <DEDUP_REMOVED lines=28> */
.L_x_10919:
        /* <DEDUP_REMOVED lines=15> */
.L_x_10918:
[----:B------:R-:W3:Y:S02]  /*2820*/  LDG.E.U16 R0, desc[UR36][R4.64] ;  /* 0x0000002404007981 */ /* 0x000ee4000c1e1500 */
[----:B---3--:R-:W-:-:S04]  /*2830*/  IMAD.U32 R0, R0, 0x10000, RZ ;  /* 0x0001000000007824 */ /* 0x008fc800078e00ff */
[----:B------:R-:W-:-:S04]  /*2840*/  FMUL.FTZ R0, R0, 1 ;  /* 0x3f80000000007820 */ /* 0x000fc80000410000 */
[----:B------:R0:W1:Y:S01]  /*2850*/  F2F.F64.F32 R24, R0 ;  /* 0x0000000000187310 */ /* 0x0000620000201800 */
[----:B------:R-:W-:Y:S05]  /*2860*/  BRA `(.L_x_10908) ;  /* 0x0000000400b87947 */ /* 0x000fea0003800000 */
.L_x_10915:
        /* <DEDUP_REMOVED lines=11> */
.L_x_10922:
        /* <DEDUP_REMOVED lines=21> */
.L_x_10926:
[----:B------:R-:W-:Y:S05]  /*2a70*/  BSYNC B1 ;  /* 0x0000000000017941 */ /* 0x000fea0003800000 */
.L_x_10925:
[----:B------:R-:W-:Y:S01]  /*2a80*/  LEA R5, R0, 0x3b800000, 0x17 ;  /* 0x3b80000000057811 */ /* 0x000fe200078eb8ff */
[----:B------:R-:W-:-:S05]  /*2a90*/  IMAD.SHL.U32 R0, R3, 0x100000, RZ ;  /* 0x0010000003007824 */ /* 0x000fca00078e00ff */
[----:B------:R-:W-:-:S07]  /*2aa0*/  LOP3.LUT R0, R5, R0, R6, 0xfe, !PT ;  /* 0x0000000005007212 */ /* 0x000fce00078efe06 */
.L_x_10924:
[----:B------:R-:W-:Y:S05]  /*2ab0*/  BSYNC B0 ;  /* 0x0000000000007941 */ /* 0x000fea0003800000 */
.L_x_10923:
[----:B------:R-:W-:-:S04]  /*2ac0*/  FMUL.FTZ R0, R0, 1 ;  /* 0x3f80000000007820 */ /* 0x000fc80000410000 */
[----:B------:R3:W0:Y:S01]  /*2ad0*/  F2F.F64.F32 R24, R0 ;  /* 0x0000000000187310 */ /* 0x0006220000201800 */
[----:B------:R-:W-:Y:S05]  /*2ae0*/  BRA `(.L_x_10908) ;  /* 0x0000000400187947 */ /* 0x000fea0003800000 */
.L_x_10921:
        /* <DEDUP_REMOVED lines=21> */
.L_x_10930:
[----:B------:R-:W-:Y:S05]  /*2c40*/  BSYNC B1 ;  /* 0x0000000000017941 */ /* 0x000fea0003800000 */
.L_x_10929:
[----:B------:R-:W-:Y:S01]  /*2c50*/  LEA R5, R0, 0x37800000, 0x17 ;  /* 0x3780000000057811 */ /* 0x000fe200078eb8ff */
[----:B------:R-:W-:-:S05]  /*2c60*/  IMAD.SHL.U32 R0, R3, 0x200000, RZ ;  /* 0x0020000003007824 */ /* 0x000fca00078e00ff */
[----:B------:R-:W-:-:S07]  /*2c70*/  LOP3.LUT R0, R5, R0, R6, 0xfe, !PT ;  /* 0x0000000005007212 */ /* 0x000fce00078efe06 */
.L_x_10928:
[----:B------:R-:W-:Y:S05]  /*2c80*/  BSYNC B0 ;  /* 0x0000000000007941 */ /* 0x000fea0003800000 */
.L_x_10927:
[----:B------:R-:W-:-:S04]  /*2c90*/  FMUL.FTZ R0, R0, 1 ;  /* 0x3f80000000007820 */ /* 0x000fc80000410000 */
[----:B------:R0:W1:Y:S01]  /*2ca0*/  F2F.F64.F32 R24, R0 ;  /* 0x0000000000187310 */ /* 0x0000620000201800 */
[----:B------:R-:W-:Y:S05]  /*2cb0*/  BRA `(.L_x_10908) ;  /* 0x0000000000a47947 */ /* 0x000fea0003800000 */
.L_x_10920:
        /* <DEDUP_REMOVED lines=14> */
.L_x_10934:
[----:B------:R-:W-:Y:S05]  /*2da0*/  BSYNC B0 ;  /* 0x0000000000007941 */ /* 0x000fea0003800000 */
.L_x_10933:
[----:B------:R-:W-:-:S04]  /*2db0*/  FMUL.FTZ R0, R0, 1 ;  /* 0x3f80000000007820 */ /* 0x000fc80000410000 */
[----:B------:R0:W1:Y:S01]  /*2dc0*/  F2F.F64.F32 R24, R0 ;  /* 0x0000000000187310 */ /* 0x0000620000201800 */
[----:B------:R-:W-:Y:S05]  /*2dd0*/  BRA `(.L_x_10908) ;  /* 0x00000000005c7947 */ /* 0x000fea0003800000 */
.L_x_10907:
        /* <DEDUP_REMOVED lines=16> */
.L_x_10935:
[----:B------:R-:W-:Y:S01]  /*2ee0*/  CS2R R24, SRZ ;  /* 0x0000000000187805 */ /* 0x000fe2000001ff00 */
[----:B------:R-:W-:Y:S06]  /*2ef0*/  BRA `(.L_x_10908) ;  /* 0x0000000000147947 */ /* 0x000fec0003800000 */
.L_x_10932:
[----:B------:R-:W3:Y:S02]  /*2f00*/  LDG.E.64 R24, desc[UR36][R4.64] ;  /* 0x0000002404187981 */ /* 0x000ee4000c1e1b00 */
[----:B---3--:R-:W0:Y:S01]  /*2f10*/  I2F.F64.U64 R24, R24 ;  /* 0x0000001800187312 */ /* 0x008e220000301800 */
[----:B------:R-:W-:Y:S05]  /*2f20*/  BRA `(.L_x_10908) ;  /* 0x0000000000087947 */ /* 0x000fea0003800000 */
.L_x_10931:
[----:B------:R-:W3:Y:S02]  /*2f30*/  LDG.E R4, desc[UR36][R4.64] ;  /* 0x0000002404047981 */ /* 0x000ee4000c1e1900 */
[----:B---3--:R0:W1:Y:S02]  /*2f40*/  I2F.F64.U32 R24, R4 ;  /* 0x0000000400187312 */ /* 0x0080640000201800 */
.L_x_10908:
[----:B------:R-:W-:-:S07]  /*2f50*/  VIADD R29, R29, 0x80 ;  /* 0x000000801d1d7836 */ /* 0x000fce0000000000 */
.L_x_10902:
[----:B------:R-:W-:Y:S05]  /*2f60*/  BSYNC B6 ;  /* 0x0000000000067941 */ /* 0x000fea0003800000 */
.L_x_10901:
        /* <DEDUP_REMOVED lines=23> */
.L_x_10941:
[----:B------:R-:W3:Y:S02]  /*30e0*/  LDG.E.U8 R4, desc[UR36][R4.64] ;  /* 0x0000002404047981 */ /* 0x000ee4000c1e1100 */
[----:B---3--:R0:W1:Y:S01]  /*30f0*/  I2F.F64.U16 R18, R4 ;  /* 0x0000000400127312 */ /* 0x0080620000101800 */
[----:B------:R-:W-:Y:S05]  /*3100*/  BRA `(.L_x_10937) ;  /* 0x0000000c006c7947 */ /* 0x000fea0003800000 */
.L_x_10940:
        /* <DEDUP_REMOVED lines=9> */
.L_x_10944:
[----:B------:R-:W3:Y:S02]  /*31a0*/  LDG.E R4, desc[UR36][R4.64] ;  /* 0x0000002404047981 */ /* 0x000ee4000c1e1900 */
[----:B---3--:R0:W1:Y:S01]  /*31b0*/  I2F.F64 R18, R4 ;  /* 0x0000000400127312 */ /* 0x0080620000201c00 */
[----:B------:R-:W-:Y:S05]  /*31c0*/  BRA `(.L_x_10937) ;  /* 0x0000000c003c7947 */ /* 0x000fea0003800000 */
.L_x_10943:
[----:B------:R-:W3:Y:S02]  /*31d0*/  LDG.E.U16 R4, desc[UR36][R4.64] ;  /* 0x0000002404047981 */ /* 0x000ee4000c1e1500 */
[----:B---3--:R0:W1:Y:S01]  /*31e0*/  I2F.F64.S16 R18, R4 ;  /* 0x0000000400127312 */ /* 0x0080620000101c00 */
[----:B------:R-:W-:Y:S05]  /*31f0*/  BRA `(.L_x_10937) ;  /* 0x0000000c00307947 */ /* 0x000fea0003800000 */
.L_x_10939:
        /* <DEDUP_REMOVED lines=10> */
.L_x_10946:
[----:B------:R-:W3:Y:S02]  /*32a0*/  LDG.E.U16 R0, desc[UR36][R4.64] ;  /* 0x0000002404007981 */ /* 0x000ee4000c1e1500 */
[----:B---3--:R-:W-:-:S05]  /*32b0*/  HADD2.F32 R0, -RZ, R0.H0_H0 ;  /* 0x20000000ff007230 */ /* 0x008fca0000004100 */
[----:B------:R-:W-:-:S04]  /*32c0*/  FMUL.FTZ R0, R0, 1 ;  /* 0x3f80000000007820 */ /* 0x000fc80000410000 */
[----:B------:R0:W1:Y:S01]  /*32d0*/  F2F.F64.F32 R18, R0 ;  /* 0x0000000000127310 */ /* 0x0000620000201800 */
[----:B------:R-:W-:Y:S05]  /*32e0*/  BRA `(.L_x_10937) ;  /* 0x0000000800f47947 */ /* 0x000fea0003800000 */
.L_x_10945:
        /* <DEDUP_REMOVED lines=10> */
.L_x_10948:
[----:B------:R-:W3:Y:S02]  /*3390*/  LDG.E.U16 R4, desc[UR36][R4.64] ;  /* 0x0000002404047981 */ /* 0x000ee4000c1e1500 */
[----:B---3--:R-:W-:-:S05]  /*33a0*/  HADD2.F32 R0, -RZ, R4.H0_H0 ;  /* 0x20000004ff007230 */ /* 0x008fca0000004100 */
[----:B------:R-:W-:-:S04]  /*33b0*/  FMUL.FTZ R0, R0, 1 ;  /* 0x3f80000000007820 */ /* 0x000fc80000410000 */
[----:B------:R0:W1:Y:S01]  /*33c0*/  F2F.F64.F32 R18, R0 ;  /* 0x0000000000127310 */ /* 0x0000620000201800 */
[----:B------:R-:W-:Y:S05]  /*33d0*/  BRA `(.L_x_10937) ;  /* 0x0000000800b87947 */ /* 0x000fea0003800000 */
.L_x_10947:
[----:B------:R0:W5:Y:S01]  /*33e0*/  LDG.E.64 R18, desc[UR36][R4.64] ;  /* 0x0000002404127981 */ /* 0x000162000c1e1b00 */
[----:B------:R-:W-:Y:S05]  /*33f0*/  BRA `(.L_x_10937) ;  /* 0x0000000800b07947 */ /* 0x000fea0003800000 */
.L_x_10938:
        /* <DEDUP_REMOVED lines=13> */
.L_x_10951:
[----:B------:R0:W5:Y:S01]  /*34d0*/  LDG.E.64 R18, desc[UR36][R4.64] ;  /* 0x0000002404127981 */ /* 0x000162000c1e1b00 */
[----:B------:R-:W-:Y:S05]  /*34e0*/  BRA `(.L_x_10937) ;  /* 0x0000000800747947 */ /* 0x000fea0003800000 */
.L_x_10950:
        /* <DEDUP_REMOVED lines=28> */
.L_x_10953:
        /* <DEDUP_REMOVED lines=15> */
.L_x_10952:
[----:B------:R-:W3:Y:S02]  /*37a0*/  LDG.E.U16 R0, desc[UR36][R4.64] ;  /* 0x0000002404007981 */ /* 0x000ee4000c1e1500 */
[----:B---3--:R-:W-:-:S04]  /*37b0*/  IMAD.U32 R0, R0, 0x10000, RZ ;  /* 0x0001000000007824 */ /* 0x008fc800078e00ff */
[----:B------:R-:W-:-:S04]  /*37c0*/  FMUL.FTZ R0, R0, 1 ;  /* 0x3f80000000007820 */ /* 0x000fc80000410000 */
[----:B------:R0:W1:Y:S01]  /*37d0*/  F2F.F64.F32 R18, R0 ;  /* 0x0000000000127310 */ /* 0x0000620000201800 */
[----:B------:R-:W-:Y:S05]  /*37e0*/  BRA `(.L_x_10937) ;  /* 0x0000000400b47947 */ /* 0x000fea0003800000 */
.L_x_10949:
        /* <DEDUP_REMOVED lines=11> */
.L_x_10956:
        /* <DEDUP_REMOVED lines=21> */
.L_x_10960:
[----:B------:R-:W-:Y:S05]  /*39f0*/  BSYNC B1 ;  /* 0x0000000000017941 */ /* 0x000fea0003800000 */
.L_x_10959:
[----:B------:R-:W-:Y:S01]  /*3a00*/  LEA R5, R0, 0x3b800000, 0x17 ;  /* 0x3b80000000057811 */ /* 0x000fe200078eb8ff */
[----:B------:R-:W-:-:S05]  /*3a10*/  IMAD.SHL.U32 R0, R3, 0x100000, RZ ;  /* 0x0010000003007824 */ /* 0x000fca00078e00ff */
[----:B------:R-:W-:-:S07]  /*3a20*/  LOP3.LUT R0, R5, R0, R6, 0xfe, !PT ;  /* 0x0000000005007212 */ /* 0x000fce00078efe06 */
.L_x_10958:
[----:B------:R-:W-:Y:S05]  /*3a30*/  BSYNC B0 ;  /* 0x0000000000007941 */ /* 0x000fea0003800000 */
.L_x_10957:
[----:B------:R-:W-:-:S04]  /*3a40*/  FMUL.FTZ R0, R0, 1 ;  /* 0x3f80000000007820 */ /* 0x000fc80000410000 */
[----:B------:R0:W1:Y:S01]  /*3a50*/  F2F.F64.F32 R18, R0 ;  /* 0x0000000000127310 */ /* 0x0000620000201800 */
[----:B------:R-:W-:Y:S05]  /*3a60*/  BRA `(.L_x_10937) ;  /* 0x0000000400147947 */ /* 0x000fea0003800000 */
.L_x_10955:
        /* <DEDUP_REMOVED lines=21> */
.L_x_10964:
[----:B------:R-:W-:Y:S05]  /*3bc0*/  BSYNC B1 ;  /* 0x0000000000017941 */ /* 0x000fea0003800000 */
.L_x_10963:
[----:B------:R-:W-:Y:S01]  /*3bd0*/  LEA R5, R0, 0x37800000, 0x17 ;  /* 0x3780000000057811 */ /* 0x000fe200078eb8ff */
[----:B------:R-:W-:-:S05]  /*3be0*/  IMAD.SHL.U32 R0, R3, 0x200000, RZ ;  /* 0x0020000003007824 */ /* 0x000fca00078e00ff */
[----:B------:R-:W-:-:S07]  /*3bf0*/  LOP3.LUT R0, R5, R0, R6, 0xfe, !PT ;  /* 0x0000000005007212 */ /* 0x000fce00078efe06 */
.L_x_10962:
[----:B------:R-:W-:Y:S05]  /*3c00*/  BSYNC B0 ;  /* 0x0000000000007941 */ /* 0x000fea0003800000 */
.L_x_10961:
[----:B------:R-:W-:-:S04]  /*3c10*/  FMUL.FTZ R0, R0, 1 ;  /* 0x3f80000000007820 */ /* 0x000fc80000410000 */
[----:B------:R0:W1:Y:S01]  /*3c20*/  F2F.F64.F32 R18, R0 ;  /* 0x0000000000127310 */ /* 0x0000620000201800 */
[----:B------:R-:W-:Y:S05]  /*3c30*/  BRA `(.L_x_10937) ;  /* 0x0000000000a07947 */ /* 0x000fea0003800000 */
.L_x_10954:
        /* <DEDUP_REMOVED lines=14> */
.L_x_10968:
[----:B------:R-:W-:Y:S05]  /*3d20*/  BSYNC B0 ;  /* 0x0000000000007941 */ /* 0x000fea0003800000 */
.L_x_10967:
[----:B------:R-:W-:-:S04]  /*3d30*/  FMUL.FTZ R0, R0, 1 ;  /* 0x3f80000000007820 */ /* 0x000fc80000410000 */
[----:B------:R0:W1:Y:S01]  /*3d40*/  F2F.F64.F32 R18, R0 ;  /* 0x0000000000127310 */ /* 0x0000620000201800 */
[----:B------:R-:W-:Y:S05]  /*3d50*/  BRA `(.L_x_10937) ;  /* 0x0000000000587947 */ /* 0x000fea0003800000 */
.L_x_10942:
        /* <DEDUP_REMOVED lines=16> */
.L_x_10969:
[----:B------:R-:W-:Y:S05]  /*3e60*/  BRA `(.L_x_10937) ;  /* 0x0000000000147947 */ /* 0x000fea0003800000 */
.L_x_10966:
[----:B------:R-:W3:Y:S02]  /*3e70*/  LDG.E.64 R18, desc[UR36][R4.64] ;  /* 0x0000002404127981 */ /* 0x000ee4000c1e1b00 */
[----:B---3--:R-:W0:Y:S01]  /*3e80*/  I2F.F64.U64 R18, R18 ;  /* 0x0000001200127312 */ /* 0x008e220000301800 */
[----:B------:R-:W-:Y:S05]  /*3e90*/  BRA `(.L_x_10937) ;  /* 0x0000000000087947 */ /* 0x000fea0003800000 */
.L_x_10965:
[----:B------:R-:W3:Y:S02]  /*3ea0*/  LDG.E R4, desc[UR36][R4.64] ;  /* 0x0000002404047981 */ /* 0x000ee4000c1e1900 */
[----:B---3--:R0:W1:Y:S02]  /*3eb0*/  I2F.F64.U32 R18, R4 ;  /* 0x0000000400127312 */ /* 0x0080640000201800 */
.L_x_10937:
[----:B------:R-:W-:Y:S05]  /*3ec0*/  BSYNC B6 ;  /* 0x0000000000067941 */ /* 0x000fea0003800000 */
.L_x_10936:
[----:B------:R-:W2:Y:S01]  /*3ed0*/  S2R R33, SR_TID.X ;  /* 0x0000000000217919 */ /* 0x000ea20000002100 */
[----:B------:R-:W0:Y:S01]  /*3ee0*/  LDC.U8 R23, c[0x0][0x244] ;  /* 0x00009100ff177b82 */ /* 0x000e220000000000 */
[----:B------:R-:W-:Y:S01]  /*3ef0*/  BSSY B6, `(.L_x_10970) ;  /* 0x000013f000067945 */ /* 0x000fe20003800000 */
[C---:B--2---:R-:W-:Y:S01]  /*3f00*/  ISETP.GE.AND P3, PT, R33.reuse, R2, PT ;  /* 0x000000022100720c */ /* 0x044fe20003f66270 */
[C---:B------:R-:W-:Y:S02]  /*3f10*/  VIADD R3, R33.reuse, 0x100 ;  /* 0x0000010021037836 */ /* 0x040fe40000000000 */
[----:B------:R-:W-:-:S03]  /*3f20*/  VIADD R31, R33, 0x80 ;  /* 0x00000080211f7836 */ /* 0x000fc60000000000 */
[-C--:B------:R-:W-:Y:S01]  /*3f30*/  ISETP.GE.AND P1, PT, R3, R2.reuse, PT ;  /* 0x000000020300720c */ /* 0x080fe20003f26270 */
[----:B------:R-:W-:Y:S01]  /*3f40*/  VIADD R3, R33, 0x180 ;  /* 0x0000018021037836 */ /* 0x000fe20000000000 */
[----:B------:R-:W-:-:S04]  /*3f50*/  ISETP.GE.AND P0, PT, R31, R2, PT ;  /* 0x000000021f00720c */ /* 0x000fc80003f06270 */
[----:B------:R-:W-:Y:S01]  /*3f60*/  ISETP.GE.AND P2, PT, R3, R2, PT ;  /* 0x000000020300720c */ /* 0x000fe20003f46270 */
[----:B------:R-:W0:Y:S02]  /*3f70*/  @!P3 LDC.64 R8, c[0x0][0x218] ;  /* 0x00008600ff08bb82 */ /* 0x000e240000000a00 */
[----:B01--45:R-:W-:-:S06]  /*3f80*/  @!P3 DMUL R6, R26, R8 ;  /* 0x000000081a06b228 */ /* 0x033fcc0000000000 */
[----:B------:R-:W0:Y:S01]  /*3f90*/  @!P1 LDC.64 R8, c[0x0][0x218] ;  /* 0x00008600ff089b82 */ /* 0x000e220000000a00 */
[----:B------:R1:W2:Y:S01]  /*3fa0*/  @!P3 FRND.F64.TRUNC R4, R6 ;  /* 0x000000060004b313 */ /* 0x0002a2000030d800 */
[----:B0-----:R-:W-:-:S06]  /*3fb0*/  @!P1 DMUL R26, R24, R8 ;  /* 0x00000008181a9228 */ /* 0x001fcc0000000000 */
[----:B------:R-:W0:Y:S01]  /*3fc0*/  @!P2 LDC.64 R8, c[0x0][0x218] ;  /* 0x00008600ff08ab82 */ /* 0x000e220000000a00 */
[----:B------:R1:W4:Y:S01]  /*3fd0*/  @!P1 FRND.F64.TRUNC R24, R26 ;  /* 0x0000001a00189313 */ /* 0x000322000030d800 */
[----:B0-----:R-:W-:-:S06]  /*3fe0*/  @!P2 DMUL R18, R18, R8 ;  /* 0x000000081212a228 */ /* 0x001fcc0000000000 */
[----:B------:R-:W0:Y:S02]  /*3ff0*/  @!P0 LDC.64 R8, c[0x0][0x218] ;  /* 0x00008600ff088b82 */ /* 0x000e240000000a00 */
[----:B0-----:R-:W-:Y:S01]  /*4000*/  @!P0 DMUL R34, R16, R8 ;  /* 0x0000000810228228 */ /* 0x001fe20000000000 */
[----:B------:R1:W0:Y:S08]  /*4010*/  @!P2 FRND.F64.TRUNC R16, R18 ;  /* 0x000000120010a313 */ /* 0x000230000030d800 */
[----:B------:R1:W0:Y:S01]  /*4020*/  @!P0 FRND.F64.TRUNC R28, R34 ;  /* 0x00000022001c8313 */ /* 0x000222000030d800 */
[----:B--2-4-:R-:W-:Y:S05]  /*4030*/  @P3 BRA `(.L_x_10971) ;  /* 0x0000001000a83947 */ /* 0x014fea0003800000 */
[----:B------:R-:W2:Y:S01]  /*4040*/  LDC.64 R8, c[0x0][0x228] ;  /* 0x00008a00ff087b82 */ /* 0x000ea20000000a00 */
[----:B---3--:R-:W-:Y:S01]  /*4050*/  PRMT R0, R23, 0x9910, RZ ;  /* 0x0000991017007816 */ /* 0x008fe200000000ff */
[----:B------:R-:W-:Y:S01]  /*4060*/  IMAD R33, R22, 0x200, R33 ;  /* 0x0000020016217824 */ /* 0x000fe200078e0221 */
[----:B------:R-:W-:Y:S02]  /*4070*/  ULDC UR4, c[0x0][0x248] ;  /* 0x0000920000047ab9 */ /* 0x000fe40000000800 */
[----:B------:R-:W-:Y:S01]  /*4080*/  ISETP.GT.AND P0, PT, R0, 0x9, PT ;  /* 0x000000090000780c */ /* 0x000fe20003f04270 */
[----:B------:R-:W-:-:S05]  /*4090*/  IMAD R33, R33, UR4, RZ ;  /* 0x0000000421217c24 */ /* 0x000fca000f8e02ff */
[----:B--2---:R-:W-:-:S05]  /*40a0*/  IADD3 R8, P1, R33, R8, RZ ;  /* 0x0000000821087210 */ /* 0x004fca0007f3e0ff */
        /* <DEDUP_REMOVED lines=10> */
[----:B-1----:R-:W1:Y:S01]  /*4150*/  F2I.F64.TRUNC R7, R6 ;  /* 0x0000000600077311 */ /* 0x002e62000030d100 */
[----:B------:R-:W-:Y:S01]  /*4160*/  IMAD.MOV.U32 R33, RZ, RZ, R31 ;  /* 0x000000ffff217224 */ /* 0x000fe200078e001f */
[----:B-1----:R1:W-:Y:S01]  /*4170*/  STG.E.U8 desc[UR36][R8.64], R7 ;  /* 0x0000000708007986 */ /* 0x0023e2000c101124 */
[----:B------:R-:W-:Y:S05]  /*4180*/  BRA `(.L_x_10971) ;  /* 0x0000001000547947 */ /* 0x000fea0003800000 */
.L_x_10975:
[----:B-1----:R-:W1:Y:S01]  /*4190*/  F2I.S64.F64.TRUNC R6, R6 ;  /* 0x0000000600067311 */ /* 0x002e62000030d900 */
[----:B------:R-:W-:Y:S02]  /*41a0*/  IMAD.MOV.U32 R33, RZ, RZ, R31 ;  /* 0x000000ffff217224 */ /* 0x000fe400078e001f */
[----:B-1----:R-:W-:-:S05]  /*41b0*/  IMAD.MOV.U32 R3, RZ, RZ, R6 ;  /* 0x000000ffff037224 */ /* 0x002fca00078e0006 */
[----:B------:R1:W-:Y:S01]  /*41c0*/  STG.E.U8 desc[UR36][R8.64], R3 ;  /* 0x0000000308007986 */ /* 0x0003e2000c101124 */
[----:B------:R-:W-:Y:S05]  /*41d0*/  BRA `(.L_x_10971) ;  /* 0x0000001000407947 */ /* 0x000fea0003800000 */
.L_x_10974:
[----:B------:R-:W-:-:S13]  /*41e0*/  ISETP.NE.AND P0, PT, R0, 0x2, PT ;  /* 0x000000020000780c */ /* 0x000fda0003f05270 */
[----:B------:R-:W-:Y:S05]  /*41f0*/  @!P0 BRA `(.L_x_10977) ;  /* 0x0000000000308947 */ /* 0x000fea0003800000 */
[----:B------:R-:W-:-:S13]  /*4200*/  ISETP.NE.AND P0, PT, R0, 0x3, PT ;  /* 0x000000030000780c */ /* 0x000fda0003f05270 */
[----:B------:R-:W-:Y:S05]  /*4210*/  @!P0 BRA `(.L_x_10978) ;  /* 0x0000000000188947 */ /* 0x000fea0003800000 */
[----:B------:R-:W-:-:S13]  /*4220*/  ISETP.NE.AND P0, PT, R0, 0x4, PT ;  /* 0x000000040000780c */ /* 0x000fda0003f05270 */
[----:B------:R-:W-:Y:S05]  /*4230*/  @P0 BRA `(.L_x_10976) ;  /* 0x0000000c00c40947 */ /* 0x000fea0003800000 */
[----:B-1----:R-:W1:Y:S01]  /*4240*/  F2I.S64.F64.TRUNC R6, R6 ;  /* 0x0000000600067311 */ /* 0x002e62000030d900 */
[----:B------:R-:W-:Y:S01]  /*4250*/  IMAD.MOV.U32 R33, RZ, RZ, R31 ;  /* 0x000000ffff217224 */ /* 0x000fe200078e001f */
[----:B-1----:R1:W-:Y:S01]  /*4260*/  STG.E.64 desc[UR36][R8.64], R6 ;  /* 0x0000000608007986 */ /* 0x0023e2000c101b24 */
[----:B------:R-:W-:Y:S05]  /*4270*/  BRA `(.L_x_10971) ;  /* 0x0000001000187947 */ /* 0x000fea0003800000 */
.L_x_10978:
[----:B-1----:R-:W1:Y:S01]  /*4280*/  F2I.F64.TRUNC R7, R6 ;  /* 0x0000000600077311 */ /* 0x002e62000030d100 */
[----:B------:R-:W-:Y:S01]  /*4290*/  IMAD.MOV.U32 R33, RZ, RZ, R31 ;  /* 0x000000ffff217224 */ /* 0x000fe200078e001f */
[----:B-1----:R1:W-:Y:S01]  /*42a0*/  STG.E desc[UR36][R8.64], R7 ;  /* 0x0000000708007986 */ /* 0x0023e2000c101924 */
[----:B------:R-:W-:Y:S05]  /*42b0*/  BRA `(.L_x_10971) ;  /* 0x0000001000087947 */ /* 0x000fea0003800000 */
.L_x_10977:
[----:B-1----:R-:W1:Y:S01]  /*42c0*/  F2I.F64.TRUNC R7, R6 ;  /* 0x0000000600077311 */ /* 0x002e62000030d100 */
[----:B------:R-:W-:Y:S01]  /*42d0*/  IMAD.MOV.U32 R33, RZ, RZ, R31 ;  /* 0x000000ffff217224 */ /* 0x000fe200078e001f */
[----:B-1----:R1:W-:Y:S01]  /*42e0*/  STG.E.U16 desc[UR36][R8.64], R7 ;  /* 0x0000000708007986 */ /* 0x0023e2000c101524 */
[----:B------:R-:W-:Y:S05]  /*42f0*/  BRA `(.L_x_10971) ;  /* 0x0000000c00f87947 */ /* 0x000fea0003800000 */
.L_x_10973:
        /* <DEDUP_REMOVED lines=8> */
[----:B------:R-:W2:Y:S01]  /*4380*/  F2F.F32.F64 R3, R4 ;  /* 0x0000000400037310 */ /* 0x000ea20000301000 */
[----:B------:R-:W-:Y:S01]  /*4390*/  DSETP.GEU.AND P0, PT, |R4|, UR4, PT ;  /* 0x0000000404007e2a */ /* 0x000fe2000bf0e200 */
[----:B------:R-:W-:-:S13]  /*43a0*/  IMAD.MOV.U32 R33, RZ, RZ, R31 ;  /* 0x000000ffff217224 */ /* 0x000fda00078e001f */
[----:B--2---:R-:W-:-:S05]  /*43b0*/  @!P0 FMUL R3, R3, 1.175494350822287508e-38 ;  /* 0x0080000003038820 */ /* 0x004fca0000400000 */
[----:B------:R2:W-:Y:S01]  /*43c0*/  STG.E desc[UR36][R8.64], R3 ;  /* 0x0000000308007986 */ /* 0x0005e2000c101924 */
[----:B------:R-:W-:Y:S05]  /*43d0*/  BRA `(.L_x_10971) ;  /* 0x0000000c00c07947 */ /* 0x000fea0003800000 */
.L_x_10980:
[----:B------:R-:W-:Y:S01]  /*43e0*/  UMOV UR4, 0xf0000000 ;  /* 0xf000000000047882 */ /* 0x000fe20000000000 */
[----:B------:R-:W-:Y:S01]  /*43f0*/  UMOV UR5, 0x380fffff ;  /* 0x380fffff00057882 */ /* 0x000fe20000000000 */
[----:B------:R-:W2:Y:S01]  /*4400*/  F2F.F32.F64 R0, R4 ;  /* 0x0000000400007310 */ /* 0x000ea20000301000 */
[----:B------:R-:W-:Y:S01]  /*4410*/  DSETP.GEU.AND P0, PT, |R4|, UR4, PT ;  /* 0x0000000404007e2a */ /* 0x000fe2000bf0e200 */
[----:B------:R-:W-:-:S13]  /*4420*/  IMAD.MOV.U32 R33, RZ, RZ, R31 ;  /* 0x000000ffff217224 */ /* 0x000fda00078e001f */
[----:B--2---:R-:W-:-:S05]  /*4430*/  @!P0 FMUL R0, R0, 1.175494350822287508e-38 ;  /* 0x0080000000008820 */ /* 0x004fca0000400000 */
[----:B------:R-:W-:-:S05]  /*4440*/  F2FP.F16.F32.PACK_AB R0, RZ, R0 ;  /* 0x00000000ff00723e */ /* 0x000fca00000000ff */
[----:B------:R2:W-:Y:S01]  /*4450*/  STG.E.U16 desc[UR36][R8.64], R0 ;  /* 0x0000000008007986 */ /* 0x0005e2000c101524 */
[----:B------:R-:W-:Y:S05]  /*4460*/  BRA `(.L_x_10971) ;  /* 0x0000000c009c7947 */ /* 0x000fea0003800000 */
.L_x_10979:
        /* <DEDUP_REMOVED lines=8> */
[----:B-1----:R-:W1:Y:S01]  /*44f0*/  F2F.F32.F64 R6, R4 ;  /* 0x0000000400067310 */ /* 0x002e620000301000 */
[----:B------:R-:W-:Y:S01]  /*4500*/  DSETP.GEU.AND P0, PT, |R4|, UR4, PT ;  /* 0x0000000404007e2a */ /* 0x000fe2000bf0e200 */
[----:B------:R-:W-:Y:S02]  /*4510*/  IMAD.MOV.U32 R7, RZ, RZ, RZ ;  /* 0x000000ffff077224 */ /* 0x000fe400078e00ff */
[----:B------:R-:W-:-:S11]  /*4520*/  IMAD.MOV.U32 R33, RZ, RZ, R31 ;  /* 0x000000ffff217224 */ /* 0x000fd600078e001f */
[----:B-1----:R-:W-:-:S05]  /*4530*/  @!P0 FMUL R6, R6, 1.175494350822287508e-38 ;  /* 0x0080000006068820 */ /* 0x002fca0000400000 */
[----:B------:R1:W-:Y:S01]  /*4540*/  STG.E.64 desc[UR36][R8.64], R6 ;  /* 0x0000000608007986 */ /* 0x0003e2000c101b24 */
[----:B------:R-:W-:Y:S05]  /*4550*/  BRA `(.L_x_10971) ;  /* 0x0000000c00607947 */ /* 0x000fea0003800000 */
.L_x_10982:
[----:B------:R-:W-:Y:S01]  /*4560*/  UMOV UR4, 0xf0000000 ;  /* 0xf000000000047882 */ /* 0x000fe20000000000 */
[----:B------:R-:W-:Y:S01]  /*4570*/  UMOV UR5, 0x380fffff ;  /* 0x380fffff00057882 */ /* 0x000fe20000000000 */
[----:B------:R-:W2:Y:S01]  /*4580*/  F2F.F32.F64 R0, R4 ;  /* 0x0000000400007310 */ /* 0x000ea20000301000 */
[----:B------:R-:W-:Y:S01]  /*4590*/  DSETP.GEU.AND P0, PT, |R4|, UR4, PT ;  /* 0x0000000404007e2a */ /* 0x000fe2000bf0e200 */
[----:B------:R-:W-:-:S13]  /*45a0*/  IMAD.MOV.U32 R33, RZ, RZ, R31 ;  /* 0x000000ffff217224 */ /* 0x000fda00078e001f */
[----:B--2---:R-:W-:-:S05]  /*45b0*/  @!P0 FMUL R0, R0, 1.175494350822287508e-38 ;  /* 0x0080000000008820 */ /* 0x004fca0000400000 */
[----:B------:R-:W-:-:S04]  /*45c0*/  F2FP.F16.F32.PACK_AB R3, RZ, R0 ;  /* 0x00000000ff03723e */ /* 0x000fc800000000ff */
[----:B------:R-:W-:-:S05]  /*45d0*/  PRMT R3, R3, 0x5410, RZ ;  /* 0x0000541003037816 */ /* 0x000fca00000000ff */
[----:B------:R2:W-:Y:S01]  /*45e0*/  STG.E desc[UR36][R8.64], R3 ;  /* 0x0000000308007986 */ /* 0x0005e2000c101924 */
[----:B------:R-:W-:Y:S05]  /*45f0*/  BRA `(.L_x_10971) ;  /* 0x0000000c00387947 */ /* 0x000fea0003800000 */
.L_x_10981:
[----:B------:R2:W-:Y:S01]  /*4600*/  STG.E.64 desc[UR36][R8.64], R4 ;  /* 0x0000000408007986 */ /* 0x0005e2000c101b24 */
[----:B------:R-:W-:Y:S01]  /*4610*/  IMAD.MOV.U32 R33, RZ, RZ, R31 ;  /* 0x000000ffff217224 */ /* 0x000fe200078e001f */
[----:B------:R-:W-:Y:S06]  /*4620*/  BRA `(.L_x_10971) ;  /* 0x0000000c002c7947 */ /* 0x000fec0003800000 */
.L_x_10972:
        /* <DEDUP_REMOVED lines=13> */
.L_x_10985:
[----:B-1----:R-:W-:Y:S01]  /*4700*/  CS2R R6, SRZ ;  /* 0x0000000000067805 */ /* 0x002fe2000001ff00 */
[----:B------:R-:W-:-:S04]  /*4710*/  IMAD.MOV.U32 R33, RZ, RZ, R31 ;  /* 0x000000ffff217224 */ /* 0x000fc800078e001f */
[----:B------:R1:W-:Y:S01]  /*4720*/  STG.E.128 desc[UR36][R8.64], R4 ;  /* 0x0000000408007986 */ /* 0x0003e2000c101d24 */
[----:B------:R-:W-:Y:S05]  /*4730*/  BRA `(.L_x_10971) ;  /* 0x0000000800e87947 */ /* 0x000fea0003800000 */
.L_x_10984:
        /* <DEDUP_REMOVED lines=10> */
[----:B------:R-:W-:-:S13]  /*47e0*/  BSSY B0, `(.L_x_10988) ;  /* 0x000000f000007945 */ /* 0x000fda0003800000 */
[----:B--2---:R-:W-:-:S05]  /*47f0*/  @!P0 FMUL R11, R11, 1.175494350822287508e-38 ;  /* 0x008000000b0b8820 */ /* 0x004fca0000400000 */
[C---:B------:R-:W-:Y:S02]  /*4800*/  LOP3.LUT R3, R11.reuse, 0x7fffffff, RZ, 0xc0, !PT ;  /* 0x7fffffff0b037812 */ /* 0x040fe400078ec0ff */
[----:B------:R-:W-:Y:S02]  /*4810*/  LOP3.LUT R0, R11, 0x80000000, RZ, 0xc0, !PT ;  /* 0x800000000b007812 */ /* 0x000fe400078ec0ff */
[----:B------:R-:W-:Y:S02]  /*4820*/  ISETP.GT.U32.AND P0, PT, R3, 0x43efffff, PT ;  /* 0x43efffff0300780c */ /* 0x000fe40003f04070 */
[----:B-1----:R-:W-:Y:S01]  /*4830*/  SHF.R.U32.HI R7, RZ, 0x18, R0 ;  /* 0x00000018ff077819 */ /* 0x002fe20000011600 */
        /* <DEDUP_REMOVED lines=9> */
.L_x_10989:
[----:B------:R-:W-:Y:S05]  /*48d0*/  BSYNC B0 ;  /* 0x0000000000007941 */ /* 0x000fea0003800000 */
.L_x_10988:
[----:B------:R-:W-:Y:S01]  /*48e0*/  LOP3.LUT R7, R0, R7, RZ, 0xfc, !PT ;  /* 0x0000000700077212 */ /* 0x000fe200078efcff */
[----:B------:R-:W-:-:S04]  /*48f0*/  IMAD.MOV.U32 R33, RZ, RZ, R31 ;  /* 0x000000ffff217224 */ /* 0x000fc800078e001f */
[----:B------:R1:W-:Y:S01]  /*4900*/  STG.E.U8 desc[UR36][R8.64], R7 ;  /* 0x0000000708007986 */ /* 0x0003e2000c101124 */
[----:B------:R-:W-:Y:S05]  /*4910*/  BRA `(.L_x_10971) ;  /* 0x0000000800707947 */ /* 0x000fea0003800000 */
.L_x_10987:
[----:B------:R-:W-:Y:S01]  /*4920*/  UMOV UR4, 0xf0000000 ;  /* 0xf000000000047882 */ /* 0x000fe20000000000 */
[----:B------:R-:W-:Y:S01]  /*4930*/  UMOV UR5, 0x380fffff ;  /* 0x380fffff00057882 */ /* 0x000fe20000000000 */
[----:B-1----:R-:W1:Y:S01]  /*4940*/  F2F.F32.F64 R7, R4 ;  /* 0x0000000400077310 */ /* 0x002e620000301000 */
[----:B------:R-:W-:Y:S01]  /*4950*/  DSETP.GEU.AND P0, PT, |R4|, UR4, PT ;  /* 0x0000000404007e2a */ /* 0x000fe2000bf0e200 */
[----:B------:R-:W-:-:S13]  /*4960*/  BSSY B0, `(.L_x_10990) ;  /* 0x0000010000007945 */ /* 0x000fda0003800000 */
[----:B-1----:R-:W-:-:S05]  /*4970*/  @!P0 FMUL R7, R7, 1.175494350822287508e-38 ;  /* 0x0080000007078820 */ /* 0x002fca0000400000 */
        /* <DEDUP_REMOVED lines=11> */
.L_x_10991:
[----:B------:R-:W-:Y:S01]  /*4a30*/  IMAD.MOV.U32 R0, RZ, RZ, 0x7f ;  /* 0x0000007fff007424 */ /* 0x000fe200078e00ff */
[----:B------:R-:W-:-:S04]  /*4a40*/  ISETP.GT.U32.AND P0, PT, R3, 0x7f800000, PT ;  /* 0x7f8000000300780c */ /* 0x000fc80003f04070 */
[----:B------:R-:W-:-:S09]  /*4a50*/  SEL R0, R0, 0x7c, P0 ;  /* 0x0000007c00007807 */ /* 0x000fd20000000000 */
.L_x_10992:
[----:B------:R-:W-:Y:S05]  /*4a60*/  BSYNC B0 ;  /* 0x0000000000007941 */ /* 0x000fea0003800000 */
.L_x_10990:
[----:B------:R-:W-:Y:S01]  /*4a70*/  LOP3.LUT R3, R7, 0x80000000, RZ, 0xc0, !PT ;  /* 0x8000000007037812 */ /* 0x000fe200078ec0ff */
[----:B------:R-:W-:-:S03]  /*4a80*/  IMAD.MOV.U32 R33, RZ, RZ, R31 ;  /* 0x000000ffff217224 */ /* 0x000fc600078e001f */
[----:B------:R-:W-:-:S04]  /*4a90*/  SHF.R.U32.HI R3, RZ, 0x18, R3 ;  /* 0x00000018ff037819 */ /* 0x000fc80000011603 */
[----:B------:R-:W-:-:S05]  /*4aa0*/  LOP3.LUT R3, R0, R3, RZ, 0xfc, !PT ;  /* 0x0000000300037212 */ /* 0x000fca00078efcff */
[----:B------:R1:W-:Y:S01]  /*4ab0*/  STG.E.U8 desc[UR36][R8.64], R3 ;  /* 0x0000000308007986 */ /* 0x0003e2000c101124 */
[----:B------:R-:W-:Y:S05]  /*4ac0*/  BRA `(.L_x_10971) ;  /* 0x0000000800047947 */ /* 0x000fea0003800000 */
.L_x_10986:
[----:B------:R-:W-:Y:S01]  /*4ad0*/  UMOV UR4, 0xf0000000 ;  /* 0xf000000000047882 */ /* 0x000fe20000000000 */
[----:B------:R-:W-:Y:S01]  /*4ae0*/  UMOV UR5, 0x380fffff ;  /* 0x380fffff00057882 */ /* 0x000fe20000000000 */
[----:B------:R-:W2:Y:S01]  /*4af0*/  F2F.F32.F64 R0, R4 ;  /* 0x0000000400007310 */ /* 0x000ea20000301000 */
[----:B------:R-:W-:Y:S01]  /*4b00*/  DSETP.GEU.AND P0, PT, |R4|, UR4, PT ;  /* 0x0000000404007e2a */ /* 0x000fe2000bf0e200 */
[----:B------:R-:W-:-:S13]  /*4b10*/  IMAD.MOV.U32 R33, RZ, RZ, R31 ;  /* 0x000000ffff217224 */ /* 0x000fda00078e001f */
[----:B--2---:R-:W-:-:S05]  /*4b20*/  @!P0 FMUL R0, R0, 1.175494350822287508e-38 ;  /* 0x0080000000008820 */ /* 0x004fca0000400000 */
[----:B------:R-:W-:-:S05]  /*4b30*/  F2FP.BF16.F32.PACK_AB R0, RZ, R0 ;  /* 0x00000000ff00723e */ /* 0x000fca00000010ff */
[----:B------:R2:W-:Y:S01]  /*4b40*/  STG.E.U16 desc[UR36][R8.64], R0 ;  /* 0x0000000008007986 */ /* 0x0005e2000c101524 */
[----:B------:R-:W-:Y:S05]  /*4b50*/  BRA `(.L_x_10971) ;  /* 0x0000000400e07947 */ /* 0x000fea0003800000 */
.L_x_10983:
        /* <DEDUP_REMOVED lines=8> */
[----:B-1----:R-:W1:Y:S01]  /*4be0*/  F2I.U32.F64.TRUNC R7, R6 ;  /* 0x0000000600077311 */ /* 0x002e62000030d000 */
[----:B------:R-:W-:Y:S01]  /*4bf0*/  IMAD.MOV.U32 R33, RZ, RZ, R31 ;  /* 0x000000ffff217224 */ /* 0x000fe200078e001f */
[----:B-1----:R1:W-:Y:S01]  /*4c00*/  STG.E.U16 desc[UR36][R8.64], R7 ;  /* 0x0000000708007986 */ /* 0x0023e2000c101524 */
[----:B------:R-:W-:Y:S05]  /*4c10*/  BRA `(.L_x_10971) ;  /* 0x0000000400b07947 */ /* 0x000fea0003800000 */
.L_x_10995:
[----:B------:R-:W-:Y:S01]  /*4c20*/  UMOV UR4, 0xf0000000 ;  /* 0xf000000000047882 */ /* 0x000fe20000000000 */
[----:B------:R-:W-:Y:S01]  /*4c30*/  UMOV UR5, 0x380fffff ;  /* 0x380fffff00057882 */ /* 0x000fe20000000000 */
[----:B-1----:R-:W1:Y:S01]  /*4c40*/  F2F.F32.F64 R7, R4 ;  /* 0x0000000400077310 */ /* 0x002e620000301000 */
[----:B------:R-:W-:Y:S01]  /*4c50*/  DSETP.GEU.AND P0, PT, |R4|, UR4, PT ;  /* 0x0000000404007e2a */ /* 0x000fe2000bf0e200 */
[----:B------:R-:W-:Y:S01]  /*4c60*/  BSSY B0, `(.L_x_10996) ;  /* 0x0000014000007945 */ /* 0x000fe20003800000 */
[----:B------:R-:W-:-:S12]  /*4c70*/  IMAD.MOV.U32 R0, RZ, RZ, 0x80 ;  /* 0x00000080ff007424 */ /* 0x000fd800078e00ff */
[----:B-1----:R-:W-:-:S05]  /*4c80*/  @!P0 FMUL R7, R7, 1.175494350822287508e-38 ;  /* 0x0080000007078820 */ /* 0x002fca0000400000 */
        /* <DEDUP_REMOVED lines=14> */
.L_x_10998:
[----:B------:R-:W-:-:S04]  /*4d70*/  LOP3.LUT R0, R7, 0x80000000, RZ, 0xc0, !PT ;  /* 0x8000000007007812 */ /* 0x000fc800078ec0ff */
[----:B------:R-:W-:-:S04]  /*4d80*/  SHF.R.U32.HI R0, RZ, 0x18, R0 ;  /* 0x00000018ff007819 */ /* 0x000fc80000011600 */
[----:B------:R-:W-:-:S07]  /*4d90*/  LOP3.LUT R0, R3, R0, RZ, 0xfc, !PT ;  /* 0x0000000003007212 */ /* 0x000fce00078efcff */
.L_x_10997:
[----:B------:R-:W-:Y:S05]  /*4da0*/  BSYNC B0 ;  /* 0x0000000000007941 */ /* 0x000fea0003800000 */
.L_x_10996:
[----:B------:R1:W-:Y:S01]  /*4db0*/  STG.E.U8 desc[UR36][R8.64], R0 ;  /* 0x0000000008007986 */ /* 0x0003e2000c101124 */
[----:B------:R-:W-:Y:S01]  /*4dc0*/  IMAD.MOV.U32 R33, RZ, RZ, R31 ;  /* 0x000000ffff217224 */ /* 0x000fe200078e001f */
[----:B------:R-:W-:Y:S06]  /*4dd0*/  BRA `(.L_x_10971) ;  /* 0x0000000400407947 */ /* 0x000fec0003800000 */
.L_x_10994:
        /* <DEDUP_REMOVED lines=21> */
.L_x_11001:
[----:B------:R-:W-:-:S04]  /*4f30*/  LOP3.LUT R0, R7, 0x80000000, RZ, 0xc0, !PT ;  /* 0x8000000007007812 */ /* 0x000fc800078ec0ff */
[----:B------:R-:W-:-:S04]  /*4f40*/  SHF.R.U32.HI R0, RZ, 0x18, R0 ;  /* 0x00000018ff007819 */ /* 0x000fc80000011600 */
[----:B------:R-:W-:-:S07]  /*4f50*/  LOP3.LUT R0, R3, R0, RZ, 0xfc, !PT ;  /* 0x0000000003007212 */ /* 0x000fce00078efcff */
.L_x_11000:
[----:B------:R-:W-:Y:S05]  /*4f60*/  BSYNC B0 ;  /* 0x0000000000007941 */ /* 0x000fea0003800000 */
.L_x_10999:
[----:B------:R1:W-:Y:S01]  /*4f70*/  STG.E.U8 desc[UR36][R8.64], R0 ;  /* 0x0000000008007986 */ /* 0x0003e2000c101124 */
[----:B------:R-:W-:Y:S01]  /*4f80*/  IMAD.MOV.U32 R33, RZ, RZ, R31 ;  /* 0x000000ffff217224 */ /* 0x000fe200078e001f */
[----:B------:R-:W-:Y:S06]  /*4f90*/  BRA `(.L_x_10971) ;  /* 0x0000000000d07947 */ /* 0x000fec0003800000 */
.L_x_10993:
        /* <DEDUP_REMOVED lines=27> */
.L_x_10976:
[----:B------:R-:W-:Y:S01]  /*5150*/  MOV R14, 0x0 ;  /* 0x00000000000e7802 */ /* 0x000fe20000000f00 */
[----:B------:R-:W-:Y:S01]  /*5160*/  ULDC.64 UR4, c[0x4][0x178] ;  /* 0x01005e0000047ab9 */ /* 0x000fe20000000a00 */
[----:B------:R-:W-:Y:S01]  /*5170*/  ULDC.64 UR6, c[0x4][0x180] ;  /* 0x0100600000067ab9 */ /* 0x000fe20000000a00 */
[----:B------:R-:W-:Y:S02]  /*5180*/  IMAD.U32 R4, RZ, RZ, UR4 ;  /* 0x00000004ff047e24 */ /* 0x000fe4000f8e00ff */
[----:B------:R-:W-:Y:S01]  /*5190*/  IMAD.U32 R5, RZ, RZ, UR5 ;  /* 0x00000005ff057e24 */ /* 0x000fe2000f8e00ff */
[----:B------:R-:W2:Y:S01]  /*51a0*/  LDC.64 R14, c[0x4][R14] ;  /* 0x010000000e0e7b82 */ /* 0x000ea20000000a00 */
[----:B------:R-:W-:Y:S01]  /*51b0*/  ULDC.64 UR4, c[0x4][0x60] ;  /* 0x0100180000047ab9 */ /* 0x000fe20000000a00 */
[----:B-1----:R-:W-:Y:S02]  /*51c0*/  IMAD.U32 R6, RZ, RZ, UR6 ;  /* 0x00000006ff067e24 */ /* 0x002fe4000f8e00ff */
        /* <DEDUP_REMOVED lines=8> */
.L_x_11004:
[----:B------:R-:W-:Y:S01]  /*5250*/  IMAD.MOV.U32 R33, RZ, RZ, R31 ;  /* 0x000000ffff217224 */ /* 0x000fe200078e001f */
[----:B------:R-:W-:Y:S06]  /*5260*/  BRA `(.L_x_10971) ;  /* 0x00000000001c7947 */ /* 0x000fec0003800000 */
.L_x_11003:
[----:B-1----:R-:W1:Y:S01]  /*5270*/  F2I.U64.F64.TRUNC R6, R6 ;  /* 0x0000000600067311 */ /* 0x002e62000030d800 */
[----:B------:R-:W-:Y:S01]  /*5280*/  IMAD.MOV.U32 R33, RZ, RZ, R31 ;  /* 0x000000ffff217224 */ /* 0x000fe200078e001f */
[----:B-1----:R1:W-:Y:S01]  /*5290*/  STG.E.64 desc[UR36][R8.64], R6 ;  /* 0x0000000608007986 */ /* 0x0023e2000c101b24 */
[----:B------:R-:W-:Y:S05]  /*52a0*/  BRA `(.L_x_10971) ;  /* 0x00000000000c7947 */ /* 0x000fea0003800000 */
.L_x_11002:
[----:B-1----:R-:W1:Y:S01]  /*52b0*/  F2I.U32.F64.TRUNC R7, R6 ;  /* 0x0000000600077311 */ /* 0x002e62000030d000 */
[----:B------:R-:W-:Y:S01]  /*52c0*/  IMAD.MOV.U32 R33, RZ, RZ, R31 ;  /* 0x000000ffff217224 */ /* 0x000fe200078e001f */
[----:B-1----:R2:W-:Y:S06]  /*52d0*/  STG.E desc[UR36][R8.64], R7 ;  /* 0x0000000708007986 */ /* 0x0025ec000c101924 */
.L_x_10971:
[----:B------:R-:W-:Y:S05]  /*52e0*/  BSYNC B6 ;  /* 0x0000000000067941 */ /* 0x000fea0003800000 */
.L_x_10970:
[----:B------:R-:W-:Y:S01]  /*52f0*/  ISETP.GE.AND P0, PT, R33, R2, PT ;  /* 0x000000022100720c */ /* 0x000fe20003f06270 */
[----:B------:R-:W-:-:S12]  /*5300*/  BSSY B6, `(.L_x_11005) ;  /* 0x0000230000067945 */ /* 0x000fd80003800000 */
[----:B------:R-:W-:Y:S05]  /*5310*/  @P0 BRA `(.L_x_11006) ;  /* 0x0000002000b80947 */ /* 0x000fea0003800000 */
[----:B-12---:R-:W1:Y:S01]  /*5320*/  LDC.64 R4, c[0x0][0x228] ;  /* 0x00008a00ff047b82 */ /* 0x006e620000000a00 */
[----:B---3--:R-:W-:Y:S01]  /*5330*/  IMAD R0, R22, 0x200, R33 ;  /* 0x0000020016007824 */ /* 0x008fe200078e0221 */
[----:B------:R-:W-:Y:S01]  /*5340*/  PRMT R6, R23, 0x9910, RZ ;  /* 0x0000991017067816 */ /* 0x000fe200000000ff */
[----:B------:R-:W-:Y:S02]  /*5350*/  ULDC UR4, c[0x0][0x248] ;  /* 0x0000920000047ab9 */ /* 0x000fe40000000800 */
[----:B----4-:R-:W-:Y:S02]  /*5360*/  IMAD R3, R0, UR4, RZ ;  /* 0x0000000400037c24 */ /* 0x010fe4000f8e02ff */
        /* <DEDUP_REMOVED lines=13> */
[----:B------:R-:W1:Y:S02]  /*5440*/  F2I.F64.TRUNC R35, R34 ;  /* 0x0000002200237311 */ /* 0x000e64000030d100 */
[----:B-1----:R1:W-:Y:S01]  /*5450*/  STG.E.U8 desc[UR36][R4.64], R35 ;  /* 0x0000002304007986 */ /* 0x0023e2000c101124 */
[----:B------:R-:W-:Y:S05]  /*5460*/  BRA `(.L_x_11012) ;  /* 0x0000001000007947 */ /* 0x000fea0003800000 */
.L_x_11010:
[----:B------:R-:W1:Y:S02]  /*5470*/  F2I.S64.F64.TRUNC R34, R34 ;  /* 0x0000002200227311 */ /* 0x000e64000030d900 */
[----:B-1----:R-:W-:-:S05]  /*5480*/  IMAD.MOV.U32 R3, RZ, RZ, R34 ;  /* 0x000000ffff037224 */ /* 0x002fca00078e0022 */
[----:B------:R1:W-:Y:S01]  /*5490*/  STG.E.U8 desc[UR36][R4.64], R3 ;  /* 0x0000000304007986 */ /* 0x0003e2000c101124 */
[----:B------:R-:W-:Y:S05]  /*54a0*/  BRA `(.L_x_11012) ;  /* 0x0000000c00f07947 */ /* 0x000fea0003800000 */
.L_x_11009:
[----:B------:R-:W-:-:S13]  /*54b0*/  ISETP.NE.AND P0, PT, R0, 0x2, PT ;  /* 0x000000020000780c */ /* 0x000fda0003f05270 */
[----:B------:R-:W-:Y:S05]  /*54c0*/  @!P0 BRA `(.L_x_11013) ;  /* 0x0000000000288947 */ /* 0x000fea0003800000 */
[----:B------:R-:W-:-:S13]  /*54d0*/  ISETP.NE.AND P0, PT, R0, 0x3, PT ;  /* 0x000000030000780c */ /* 0x000fda0003f05270 */
[----:B------:R-:W-:Y:S05]  /*54e0*/  @!P0 BRA `(.L_x_11014) ;  /* 0x0000000000148947 */ /* 0x000fea0003800000 */
[----:B------:R-:W-:-:S13]  /*54f0*/  ISETP.NE.AND P0, PT, R0, 0x4, PT ;  /* 0x000000040000780c */ /* 0x000fda0003f05270 */
[----:B------:R-:W-:Y:S05]  /*5500*/  @P0 BRA `(.L_x_11011) ;  /* 0x0000000c00800947 */ /* 0x000fea0003800000 */
[----:B------:R-:W1:Y:S02]  /*5510*/  F2I.S64.F64.TRUNC R34, R34 ;  /* 0x0000002200227311 */ /* 0x000e64000030d900 */
[----:B-1----:R1:W-:Y:S01]  /*5520*/  STG.E.64 desc[UR36][R4.64], R34 ;  /* 0x0000002204007986 */ /* 0x0023e2000c101b24 */
[----:B------:R-:W-:Y:S05]  /*5530*/  BRA `(.L_x_11012) ;  /* 0x0000000c00cc7947 */ /* 0x000fea0003800000 */
.L_x_11014:
[----:B------:R-:W1:Y:S02]  /*5540*/  F2I.F64.TRUNC R35, R34 ;  /* 0x0000002200237311 */ /* 0x000e64000030d100 */
[----:B-1----:R1:W-:Y:S01]  /*5550*/  STG.E desc[UR36][R4.64], R35 ;  /* 0x0000002304007986 */ /* 0x0023e2000c101924 */
[----:B------:R-:W-:Y:S05]  /*5560*/  BRA `(.L_x_11012) ;  /* 0x0000000c00c07947 */ /* 0x000fea0003800000 */
.L_x_11013:
[----:B------:R-:W1:Y:S02]  /*5570*/  F2I.F64.TRUNC R35, R34 ;  /* 0x0000002200237311 */ /* 0x000e64000030d100 */
[----:B-1----:R1:W-:Y:S01]  /*5580*/  STG.E.U16 desc[UR36][R4.64], R35 ;  /* 0x0000002304007986 */ /* 0x0023e2000c101524 */
[----:B------:R-:W-:Y:S05]  /*5590*/  BRA `(.L_x_11012) ;  /* 0x0000000c00b47947 */ /* 0x000fea0003800000 */
.L_x_11008:
        /* <DEDUP_REMOVED lines=8> */
[----:B0-----:R-:W0:Y:S01]  /*5620*/  F2F.F32.F64 R3, R28 ;  /* 0x0000001c00037310 */ /* 0x001e220000301000 */
[----:B------:R-:W-:-:S14]  /*5630*/  DSETP.GEU.AND P0, PT, |R28|, UR4, PT ;  /* 0x000000041c007e2a */ /* 0x000fdc000bf0e200 */
[----:B0-----:R-:W-:-:S05]  /*5640*/  @!P0 FMUL R3, R3, 1.175494350822287508e-38 ;  /* 0x0080000003038820 */ /* 0x001fca0000400000 */
[----:B------:R0:W-:Y:S01]  /*5650*/  STG.E desc[UR36][R4.64], R3 ;  /* 0x0000000304007986 */ /* 0x0001e2000c101924 */
[----:B------:R-:W-:Y:S05]  /*5660*/  BRA `(.L_x_11012) ;  /* 0x0000000c00807947 */ /* 0x000fea0003800000 */
.L_x_11016:
[----:B------:R-:W-:Y:S01]  /*5670*/  UMOV UR4, 0xf0000000 ;  /* 0xf000000000047882 */ /* 0x000fe20000000000 */
[----:B------:R-:W-:Y:S01]  /*5680*/  UMOV UR5, 0x380fffff ;  /* 0x380fffff00057882 */ /* 0x000fe20000000000 */
[----:B0-----:R-:W0:Y:S01]  /*5690*/  F2F.F32.F64 R0, R28 ;  /* 0x0000001c00007310 */ /* 0x001e220000301000 */
[----:B------:R-:W-:-:S14]  /*56a0*/  DSETP.GEU.AND P0, PT, |R28|, UR4, PT ;  /* 0x000000041c007e2a */ /* 0x000fdc000bf0e200 */
[----:B0-----:R-:W-:-:S05]  /*56b0*/  @!P0 FMUL R0, R0, 1.175494350822287508e-38 ;  /* 0x0080000000008820 */ /* 0x001fca0000400000 */
[----:B------:R-:W-:-:S05]  /*56c0*/  F2FP.F16.F32.PACK_AB R0, RZ, R0 ;  /* 0x00000000ff00723e */ /* 0x000fca00000000ff */
[----:B------:R0:W-:Y:S01]  /*56d0*/  STG.E.U16 desc[UR36][R4.64], R0 ;  /* 0x0000000004007986 */ /* 0x0001e2000c101524 */
[----:B------:R-:W-:Y:S05]  /*56e0*/  BRA `(.L_x_11012) ;  /* 0x0000000c00607947 */ /* 0x000fea0003800000 */
.L_x_11015:
        /* <DEDUP_REMOVED lines=8> */
[----:B0-----:R-:W0:Y:S01]  /*5770*/  F2F.F32.F64 R6, R28 ;  /* 0x0000001c00067310 */ /* 0x001e220000301000 */
[----:B------:R-:W-:Y:S01]  /*5780*/  DSETP.GEU.AND P0, PT, |R28|, UR4, PT ;  /* 0x000000041c007e2a */ /* 0x000fe2000bf0e200 */
[----:B------:R-:W-:-:S13]  /*5790*/  IMAD.MOV.U32 R7, RZ, RZ, RZ ;  /* 0x000000ffff077224 */ /* 0x000fda00078e00ff */
[----:B0-----:R-:W-:-:S05]  /*57a0*/  @!P0 FMUL R6, R6, 1.175494350822287508e-38 ;  /* 0x0080000006068820 */ /* 0x001fca0000400000 */
[----:B------:R0:W-:Y:S01]  /*57b0*/  STG.E.64 desc[UR36][R4.64], R6 ;  /* 0x0000000604007986 */ /* 0x0001e2000c101b24 */
[----:B------:R-:W-:Y:S05]  /*57c0*/  BRA `(.L_x_11012) ;  /* 0x0000000c00287947 */ /* 0x000fea0003800000 */
.L_x_11018:
[----:B------:R-:W-:Y:S01]  /*57d0*/  UMOV UR4, 0xf0000000 ;  /* 0xf000000000047882 */ /* 0x000fe20000000000 */
[----:B------:R-:W-:Y:S01]  /*57e0*/  UMOV UR5, 0x380fffff ;  /* 0x380fffff00057882 */ /* 0x000fe20000000000 */
[----:B0-----:R-:W0:Y:S01]  /*57f0*/  F2F.F32.F64 R0, R28 ;  /* 0x0000001c00007310 */ /* 0x001e220000301000 */
[----:B------:R-:W-:-:S14]  /*5800*/  DSETP.GEU.AND P0, PT, |R28|, UR4, PT ;  /* 0x000000041c007e2a */ /* 0x000fdc000bf0e200 */
[----:B0-----:R-:W-:-:S05]  /*5810*/  @!P0 FMUL R0, R0, 1.175494350822287508e-38 ;  /* 0x0080000000008820 */ /* 0x001fca0000400000 */
[----:B------:R-:W-:-:S04]  /*5820*/  F2FP.F16.F32.PACK_AB R3, RZ, R0 ;  /* 0x00000000ff03723e */ /* 0x000fc800000000ff */
[----:B------:R-:W-:-:S05]  /*5830*/  PRMT R3, R3, 0x5410, RZ ;  /* 0x0000541003037816 */ /* 0x000fca00000000ff */
[----:B------:R0:W-:Y:S01]  /*5840*/  STG.E desc[UR36][R4.64], R3 ;  /* 0x0000000304007986 */ /* 0x0001e2000c101924 */
[----:B------:R-:W-:Y:S05]  /*5850*/  BRA `(.L_x_11012) ;  /* 0x0000000c00047947 */ /* 0x000fea0003800000 */
.L_x_11017:
[----:B0-----:R0:W-:Y:S01]  /*5860*/  STG.E.64 desc[UR36][R4.64], R28 ;  /* 0x0000001c04007986 */ /* 0x0011e2000c101b24 */
[----:B------:R-:W-:Y:S05]  /*5870*/  BRA `(.L_x_11012) ;  /* 0x0000000800fc7947 */ /* 0x000fea0003800000 */
.L_x_11007:
        /* <DEDUP_REMOVED lines=8> */
[----:B0-----:R-:W-:-:S06]  /*5900*/  DSETP.NEU.AND P0, PT, R28, RZ, PT ;  /* 0x000000ff1c00722a */ /* 0x001fcc0003f0d000 */
[----:B------:R-:W-:-:S05]  /*5910*/  SEL R3, RZ, 0x1, !P0 ;  /* 0x00000001ff037807 */ /* 0x000fca0004000000 */
[----:B------:R0:W-:Y:S01]  /*5920*/  STG.E.U8 desc[UR36][R4.64], R3 ;  /* 0x0000000304007986 */ /* 0x0001e2000c101124 */
[----:B------:R-:W-:Y:S05]  /*5930*/  BRA `(.L_x_11012) ;  /* 0x0000000800cc7947 */ /* 0x000fea0003800000 */
.L_x_11021:
[----:B------:R-:W-:-:S05]  /*5940*/  CS2R R30, SRZ ;  /* 0x00000000001e7805 */ /* 0x000fca000001ff00 */
[----:B0-----:R0:W-:Y:S01]  /*5950*/  STG.E.128 desc[UR36][R4.64], R28 ;  /* 0x0000001c04007986 */ /* 0x0011e2000c101d24 */
[----:B------:R-:W-:Y:S05]  /*5960*/  BRA `(.L_x_11012) ;  /* 0x0000000800c07947 */ /* 0x000fea0003800000 */
.L_x_11020:
        /* <DEDUP_REMOVED lines=25> */
.L_x_11025:
[----:B------:R-:W-:Y:S05]  /*5b00*/  BSYNC B0 ;  /* 0x0000000000007941 */ /* 0x000fea0003800000 */
.L_x_11024:
[----:B------:R-:W-:-:S05]  /*5b10*/  LOP3.LUT R7, R0, R7, RZ, 0xfc, !PT ;  /* 0x0000000700077212 */ /* 0x000fca00078efcff */
[----:B------:R0:W-:Y:S01]  /*5b20*/  STG.E.U8 desc[UR36][R4.64], R7 ;  /* 0x0000000704007986 */ /* 0x0001e2000c101124 */
[----:B------:R-:W-:Y:S05]  /*5b30*/  BRA `(.L_x_11012) ;  /* 0x00000008004c7947 */ /* 0x000fea0003800000 */
.L_x_11023:
[----:B------:R-:W-:Y:S01]  /*5b40*/  UMOV UR4, 0xf0000000 ;  /* 0xf000000000047882 */ /* 0x000fe20000000000 */
[----:B------:R-:W-:Y:S01]  /*5b50*/  UMOV UR5, 0x380fffff ;  /* 0x380fffff00057882 */ /* 0x000fe20000000000 */
[----:B0-----:R-:W0:Y:S01]  /*5b60*/  F2F.F32.F64 R7, R28 ;  /* 0x0000001c00077310 */ /* 0x001e220000301000 */
        /* <DEDUP_REMOVED lines=14> */
.L_x_11027:
[----:B------:R-:W-:Y:S01]  /*5c50*/  IMAD.MOV.U32 R0, RZ, RZ, 0x7f ;  /* 0x0000007fff007424 */ /* 0x000fe200078e00ff */
[----:B------:R-:W-:-:S04]  /*5c60*/  ISETP.GT.U32.AND P0, PT, R3, 0x7f800000, PT ;  /* 0x7f8000000300780c */ /* 0x000fc80003f04070 */
[----:B------:R-:W-:-:S09]  /*5c70*/  SEL R0, R0, 0x7c, P0 ;  /* 0x0000007c00007807 */ /* 0x000fd20000000000 */
.L_x_11028:
[----:B------:R-:W-:Y:S05]  /*5c80*/  BSYNC B0 ;  /* 0x0000000000007941 */ /* 0x000fea0003800000 */
.L_x_11026:
[----:B------:R-:W-:-:S04]  /*5c90*/  LOP3.LUT R3, R7, 0x80000000, RZ, 0xc0, !PT ;  /* 0x8000000007037812 */ /* 0x000fc800078ec0ff */
[----:B------:R-:W-:-:S04]  /*5ca0*/  SHF.R.U32.HI R3, RZ, 0x18, R3 ;  /* 0x00000018ff037819 */ /* 0x000fc80000011603 */
[----:B------:R-:W-:-:S05]  /*5cb0*/  LOP3.LUT R3, R0, R3, RZ, 0xfc, !PT ;  /* 0x0000000300037212 */ /* 0x000fca00078efcff */
[----:B------:R0:W-:Y:S01]  /*5cc0*/  STG.E.U8 desc[UR36][R4.64], R3 ;  /* 0x0000000304007986 */ /* 0x0001e2000c101124 */
[----:B------:R-:W-:Y:S05]  /*5cd0*/  BRA `(.L_x_11012) ;  /* 0x0000000400e47947 */ /* 0x000fea0003800000 */
.L_x_11022:
[----:B------:R-:W-:Y:S01]  /*5ce0*/  UMOV UR4, 0xf0000000 ;  /* 0xf000000000047882 */ /* 0x000fe20000000000 */
[----:B------:R-:W-:Y:S01]  /*5cf0*/  UMOV UR5, 0x380fffff ;  /* 0x380fffff00057882 */ /* 0x000fe20000000000 */
[----:B0-----:R-:W0:Y:S01]  /*5d00*/  F2F.F32.F64 R0, R28 ;  /* 0x0000001c00007310 */ /* 0x001e220000301000 */
[----:B------:R-:W-:-:S14]  /*5d10*/  DSETP.GEU.AND P0, PT, |R28|, UR4, PT ;  /* 0x000000041c007e2a */ /* 0x000fdc000bf0e200 */
[----:B0-----:R-:W-:-:S05]  /*5d20*/  @!P0 FMUL R0, R0, 1.175494350822287508e-38 ;  /* 0x0080000000008820 */ /* 0x001fca0000400000 */
[----:B------:R-:W-:-:S05]  /*5d30*/  F2FP.BF16.F32.PACK_AB R0, RZ, R0 ;  /* 0x00000000ff00723e */ /* 0x000fca00000010ff */
[----:B------:R0:W-:Y:S01]  /*5d40*/  STG.E.U16 desc[UR36][R4.64], R0 ;  /* 0x0000000004007986 */ /* 0x0001e2000c101524 */
[----:B------:R-:W-:Y:S05]  /*5d50*/  BRA `(.L_x_11012) ;  /* 0x0000000400c47947 */ /* 0x000fea0003800000 */
.L_x_11019:
        /* <DEDUP_REMOVED lines=8> */
[----:B------:R-:W1:Y:S02]  /*5de0*/  F2I.U32.F64.TRUNC R35, R34 ;  /* 0x0000002200237311 */ /* 0x000e64000030d000 */
[----:B-1----:R1:W-:Y:S01]  /*5df0*/  STG.E.U16 desc[UR36][R4.64], R35 ;  /* 0x0000002304007986 */ /* 0x0023e2000c101524 */
[----:B------:R-:W-:Y:S05]  /*5e00*/  BRA `(.L_x_11012) ;  /* 0x0000000400987947 */ /* 0x000fea0003800000 */
.L_x_11031:
[----:B------:R-:W-:Y:S01]  /*5e10*/  UMOV UR4, 0xf0000000 ;  /* 0xf000000000047882 */ /* 0x000fe20000000000 */
[----:B------:R-:W-:Y:S01]  /*5e20*/  UMOV UR5, 0x380fffff ;  /* 0x380fffff00057882 */ /* 0x000fe20000000000 */
[----:B0-----:R-:W0:Y:S01]  /*5e30*/  F2F.F32.F64 R7, R28 ;  /* 0x0000001c00077310 */ /* 0x001e220000301000 */
        /* <DEDUP_REMOVED lines=18> */
.L_x_11034:
[----:B------:R-:W-:-:S04]  /*5f60*/  LOP3.LUT R0, R7, 0x80000000, RZ, 0xc0, !PT ;  /* 0x8000000007007812 */ /* 0x000fc800078ec0ff */
[----:B------:R-:W-:-:S04]  /*5f70*/  SHF.R.U32.HI R0, RZ, 0x18, R0 ;  /* 0x00000018ff007819 */ /* 0x000fc80000011600 */
[----:B------:R-:W-:-:S07]  /*5f80*/  LOP3.LUT R0, R3, R0, RZ, 0xfc, !PT ;  /* 0x0000000003007212 */ /* 0x000fce00078efcff */
.L_x_11033:
[----:B------:R-:W-:Y:S05]  /*5f90*/  BSYNC B0 ;  /* 0x0000000000007941 */ /* 0x000fea0003800000 */
.L_x_11032:
[----:B------:R4:W-:Y:S01]  /*5fa0*/  STG.E.U8 desc[UR36][R4.64], R0 ;  /* 0x0000000004007986 */ /* 0x0009e2000c101124 */
[----:B------:R-:W-:Y:S05]  /*5fb0*/  BRA `(.L_x_11012) ;  /* 0x00000004002c7947 */ /* 0x000fea0003800000 */
.L_x_11030:
        /* <DEDUP_REMOVED lines=21> */
.L_x_11037:
[----:B------:R-:W-:-:S04]  /*6110*/  LOP3.LUT R0, R7, 0x80000000, RZ, 0xc0, !PT ;  /* 0x8000000007007812 */ /* 0x000fc800078ec0ff */
[----:B------:R-:W-:-:S04]  /*6120*/  SHF.R.U32.HI R0, RZ, 0x18, R0 ;  /* 0x00000018ff007819 */ /* 0x000fc80000011600 */
[----:B------:R-:W-:-:S07]  /*6130*/  LOP3.LUT R0, R3, R0, RZ, 0xfc, !PT ;  /* 0x0000000003007212 */ /* 0x000fce00078efcff */
.L_x_11036:
[----:B------:R-:W-:Y:S05]  /*6140*/  BSYNC B0 ;  /* 0x0000000000007941 */ /* 0x000fea0003800000 */
.L_x_11035:
[----:B------:R0:W-:Y:S01]  /*6150*/  STG.E.U8 desc[UR36][R4.64], R0 ;  /* 0x0000000004007986 */ /* 0x0001e2000c101124 */
[----:B------:R-:W-:Y:S05]  /*6160*/  BRA `(.L_x_11012) ;  /* 0x0000000000c07947 */ /* 0x000fea0003800000 */
.L_x_11029:
        /* <DEDUP_REMOVED lines=26> */
.L_x_11011:
        /* <DEDUP_REMOVED lines=16> */
.L_x_11040:
[----:B------:R-:W-:Y:S05]  /*6410*/  BRA `(.L_x_11012) ;  /* 0x0000000000147947 */ /* 0x000fea0003800000 */
.L_x_11039:
[----:B------:R-:W1:Y:S02]  /*6420*/  F2I.U64.F64.TRUNC R34, R34 ;  /* 0x0000002200227311 */ /* 0x000e64000030d800 */
[----:B-1----:R3:W-:Y:S01]  /*6430*/  STG.E.64 desc[UR36][R4.64], R34 ;  /* 0x0000002204007986 */ /* 0x0027e2000c101b24 */
[----:B------:R-:W-:Y:S05]  /*6440*/  BRA `(.L_x_11012) ;  /* 0x0000000000087947 */ /* 0x000fea0003800000 */
.L_x_11038:
[----:B------:R-:W1:Y:S02]  /*6450*/  F2I.U32.F64.TRUNC R35, R34 ;  /* 0x0000002200237311 */ /* 0x000e64000030d000 */
[----:B-1----:R1:W-:Y:S02]  /*6460*/  STG.E desc[UR36][R4.64], R35 ;  /* 0x0000002304007986 */ /* 0x0023e4000c101924 */
.L_x_11012:
        /* <DEDUP_REMOVED lines=24> */
.L_x_11044:
[----:B------:R-:W0:Y:S02]  /*65f0*/  F2I.S64.F64.TRUNC R26, R26 ;  /* 0x0000001a001a7311 */ /* 0x000e24000030d900 */
[----:B0-----:R-:W-:-:S05]  /*6600*/  IMAD.MOV.U32 R3, RZ, RZ, R26 ;  /* 0x000000ffff037224 */ /* 0x001fca00078e001a */
[----:B------:R3:W-:Y:S01]  /*6610*/  STG.E.U8 desc[UR36][R4.64], R3 ;  /* 0x0000000304007986 */ /* 0x0007e2000c101124 */
[----:B------:R-:W-:Y:S05]  /*6620*/  BRA `(.L_x_11046) ;  /* 0x0000000c00f07947 */ /* 0x000fea0003800000 */
.L_x_11043:
        /* <DEDUP_REMOVED lines=9> */
.L_x_11048:
[----:B------:R-:W0:Y:S02]  /*66c0*/  F2I.F64.TRUNC R27, R26 ;  /* 0x0000001a001b7311 */ /* 0x000e24000030d100 */
[----:B0-----:R2:W-:Y:S01]  /*66d0*/  STG.E desc[UR36][R4.64], R27 ;  /* 0x0000001b04007986 */ /* 0x0015e2000c101924 */
[----:B------:R-:W-:Y:S05]  /*66e0*/  BRA `(.L_x_11046) ;  /* 0x0000000c00c07947 */ /* 0x000fea0003800000 */
.L_x_11047:
[----:B------:R-:W0:Y:S02]  /*66f0*/  F2I.F64.TRUNC R27, R26 ;  /* 0x0000001a001b7311 */ /* 0x000e24000030d100 */
[----:B0-----:R0:W-:Y:S01]  /*6700*/  STG.E.U16 desc[UR36][R4.64], R27 ;  /* 0x0000001b04007986 */ /* 0x0011e2000c101524 */
[----:B------:R-:W-:Y:S05]  /*6710*/  BRA `(.L_x_11046) ;  /* 0x0000000c00b47947 */ /* 0x000fea0003800000 */
.L_x_11042:
        /* <DEDUP_REMOVED lines=13> */
.L_x_11050:
        /* <DEDUP_REMOVED lines=8> */
.L_x_11049:
        /* <DEDUP_REMOVED lines=14> */
.L_x_11052:
        /* <DEDUP_REMOVED lines=9> */
.L_x_11051:
[----:B------:R0:W-:Y:S01]  /*69e0*/  STG.E.64 desc[UR36][R4.64], R24 ;  /* 0x0000001804007986 */ /* 0x0001e2000c101b24 */
[----:B------:R-:W-:Y:S05]  /*69f0*/  BRA `(.L_x_11046) ;  /* 0x0000000800fc7947 */ /* 0x000fea0003800000 */
.L_x_11041:
        /* <DEDUP_REMOVED lines=12> */
.L_x_11055:
[----:B------:R-:W-:-:S05]  /*6ac0*/  CS2R R26, SRZ ;  /* 0x00000000001a7805 */ /* 0x000fca000001ff00 */
[----:B------:R0:W-:Y:S01]  /*6ad0*/  STG.E.128 desc[UR36][R4.64], R24 ;  /* 0x0000001804007986 */ /* 0x0001e2000c101d24 */
[----:B------:R-:W-:Y:S05]  /*6ae0*/  BRA `(.L_x_11046) ;  /* 0x0000000800c07947 */ /* 0x000fea0003800000 */
.L_x_11054:
        /* <DEDUP_REMOVED lines=25> */
.L_x_11059:
[----:B------:R-:W-:Y:S05]  /*6c80*/  BSYNC B0 ;  /* 0x0000000000007941 */ /* 0x000fea0003800000 */
.L_x_11058:
[----:B------:R-:W-:-:S05]  /*6c90*/  LOP3.LUT R7, R0, R7, RZ, 0xfc, !PT ;  /* 0x0000000700077212 */ /* 0x000fca00078efcff */
[----:B------:R0:W-:Y:S01]  /*6ca0*/  STG.E.U8 desc[UR36][R4.64], R7 ;  /* 0x0000000704007986 */ /* 0x0001e2000c101124 */
[----:B------:R-:W-:Y:S05]  /*6cb0*/  BRA `(.L_x_11046) ;  /* 0x00000008004c7947 */ /* 0x000fea0003800000 */
.L_x_11057:
        /* <DEDUP_REMOVED lines=17> */
.L_x_11061:
[----:B------:R-:W-:Y:S01]  /*6dd0*/  IMAD.MOV.U32 R0, RZ, RZ, 0x7f ;  /* 0x0000007fff007424 */ /* 0x000fe200078e00ff */
[----:B------:R-:W-:-:S04]  /*6de0*/  ISETP.GT.U32.AND P0, PT, R3, 0x7f800000, PT ;  /* 0x7f8000000300780c */ /* 0x000fc80003f04070 */
[----:B------:R-:W-:-:S09]  /*6df0*/  SEL R0, R0, 0x7c, P0 ;  /* 0x0000007c00007807 */ /* 0x000fd20000000000 */
.L_x_11062:
[----:B------:R-:W-:Y:S05]  /*6e00*/  BSYNC B0 ;  /* 0x0000000000007941 */ /* 0x000fea0003800000 */
.L_x_11060:
[----:B------:R-:W-:-:S04]  /*6e10*/  LOP3.LUT R3, R7, 0x80000000, RZ, 0xc0, !PT ;  /* 0x8000000007037812 */ /* 0x000fc800078ec0ff */
[----:B------:R-:W-:-:S04]  /*6e20*/  SHF.R.U32.HI R3, RZ, 0x18, R3 ;  /* 0x00000018ff037819 */ /* 0x000fc80000011603 */
[----:B------:R-:W-:-:S05]  /*6e30*/  LOP3.LUT R3, R0, R3, RZ, 0xfc, !PT ;  /* 0x0000000300037212 */ /* 0x000fca00078efcff */
[----:B------:R0:W-:Y:S01]  /*6e40*/  STG.E.U8 desc[UR36][R4.64], R3 ;  /* 0x0000000304007986 */ /* 0x0001e2000c101124 */
[----:B------:R-:W-:Y:S05]  /*6e50*/  BRA `(.L_x_11046) ;  /* 0x0000000400e47947 */ /* 0x000fea0003800000 */
.L_x_11056:
        /* <DEDUP_REMOVED lines=8> */
.L_x_11053:
        /* <DEDUP_REMOVED lines=11> */
.L_x_11065:
        /* <DEDUP_REMOVED lines=21> */
.L_x_11068:
[----:B------:R-:W-:-:S04]  /*70e0*/  LOP3.LUT R0, R7, 0x80000000, RZ, 0xc0, !PT ;  /* 0x8000000007007812 */ /* 0x000fc800078ec0ff */
[----:B------:R-:W-:-:S04]  /*70f0*/  SHF.R.U32.HI R0, RZ, 0x18, R0 ;  /* 0x00000018ff007819 */ /* 0x000fc80000011600 */
[----:B------:R-:W-:-:S07]  /*7100*/  LOP3.LUT R0, R3, R0, RZ, 0xfc, !PT ;  /* 0x0000000003007212 */ /* 0x000fce00078efcff */
.L_x_11067:
[----:B------:R-:W-:Y:S05]  /*7110*/  BSYNC B0 ;  /* 0x0000000000007941 */ /* 0x000fea0003800000 */
.L_x_11066:
[----:B------:R0:W-:Y:S01]  /*7120*/  STG.E.U8 desc[UR36][R4.64], R0 ;  /* 0x0000000004007986 */ /* 0x0001e2000c101124 */
[----:B------:R-:W-:Y:S05]  /*7130*/  BRA `(.L_x_11046) ;  /* 0x00000004002c7947 */ /* 0x000fea0003800000 */
.L_x_11064:
        /* <DEDUP_REMOVED lines=21> */
.L_x_11071:
[----:B------:R-:W-:-:S04]  /*7290*/  LOP3.LUT R0, R7, 0x80000000, RZ, 0xc0, !PT ;  /* 0x8000000007007812 */ /* 0x000fc800078ec0ff */
[----:B------:R-:W-:-:S04]  /*72a0*/  SHF.R.U32.HI R0, RZ, 0x18, R0 ;  /* 0x00000018ff007819 */ /* 0x000fc80000011600 */
[----:B------:R-:W-:-:S07]  /*72b0*/  LOP3.LUT R0, R3, R0, RZ, 0xfc, !PT ;  /* 0x0000000003007212 */ /* 0x000fce00078efcff */
.L_x_11070:
[----:B------:R-:W-:Y:S05]  /*72c0*/  BSYNC B0 ;  /* 0x0000000000007941 */ /* 0x000fea0003800000 */
.L_x_11069:
[----:B------:R0:W-:Y:S01]  /*72d0*/  STG.E.U8 desc[UR36][R4.64], R0 ;  /* 0x0000000004007986 */ /* 0x0001e2000c101124 */
[----:B------:R-:W-:Y:S05]  /*72e0*/  BRA `(.L_x_11046) ;  /* 0x0000000000c07947 */ /* 0x000fea0003800000 */
.L_x_11063:
        /* <DEDUP_REMOVED lines=26> */
.L_x_11045:
        /* <DEDUP_REMOVED lines=16> */
.L_x_11074:
[----:B------:R-:W-:Y:S05]  /*7590*/  BRA `(.L_x_11046) ;  /* 0x0000000000147947 */ /* 0x000fea0003800000 */
.L_x_11073:
[----:B------:R-:W0:Y:S02]  /*75a0*/  F2I.U64.F64.TRUNC R26, R26 ;  /* 0x0000001a001a7311 */ /* 0x000e24000030d800 */
[----:B0-----:R0:W-:Y:S01]  /*75b0*/  STG.E.64 desc[UR36][R4.64], R26 ;  /* 0x0000001a04007986 */ /* 0x0011e2000c101b24 */
[----:B------:R-:W-:Y:S05]  /*75c0*/  BRA `(.L_x_11046) ;  /* 0x0000000000087947 */ /* 0x000fea0003800000 */
.L_x_11072:
[----:B------:R-:W0:Y:S02]  /*75d0*/  F2I.U32.F64.TRUNC R27, R26 ;  /* 0x0000001a001b7311 */ /* 0x000e24000030d000 */
[----:B0-----:R0:W-:Y:S02]  /*75e0*/  STG.E desc[UR36][R4.64], R27 ;  /* 0x0000001b04007986 */ /* 0x0011e4000c101924 */
.L_x_11046:
[----:B------:R-:W-:-:S07]  /*75f0*/  VIADD R33, R33, 0x80 ;  /* 0x0000008021217836 */ /* 0x000fce0000000000 */
.L_x_11006:
[----:B------:R-:W-:Y:S05]  /*7600*/  BSYNC B6 ;  /* 0x0000000000067941 */ /* 0x000fea0003800000 */
.L_x_11005:
        /* <DEDUP_REMOVED lines=22> */
.L_x_11078:
[----:B------:R-:W0:Y:S02]  /*7770*/  F2I.S64.F64.TRUNC R18, R18 ;  /* 0x0000001200127311 */ /* 0x000e24000030d900 */
[----:B0-----:R-:W-:-:S05]  /*7780*/  IMAD.MOV.U32 R5, RZ, RZ, R18 ;  /* 0x000000ffff057224 */ /* 0x001fca00078e0012 */
[----:B------:R-:W-:Y:S01]  /*7790*/  STG.E.U8 desc[UR36][R2.64], R5 ;  /* 0x0000000502007986 */ /* 0x000fe2000c101124 */
[----:B------:R-:W-:Y:S05]  /*77a0*/  EXIT ;  /* 0x000000000000794d */ /* 0x000fea0003800000 */
.L_x_11077:
        /* <DEDUP_REMOVED lines=9> */
.L_x_11081:
[----:B------:R-:W0:Y:S02]  /*7840*/  F2I.F64.TRUNC R19, R18 ;  /* 0x0000001200137311 */ /* 0x000e24000030d100 */
[----:B0-----:R-:W-:Y:S01]  /*7850*/  STG.E desc[UR36][R2.64], R19 ;  /* 0x0000001302007986 */ /* 0x001fe2000c101924 */
[----:B------:R-:W-:Y:S05]  /*7860*/  EXIT ;  /* 0x000000000000794d */ /* 0x000fea0003800000 */
.L_x_11080:
[----:B------:R-:W0:Y:S02]  /*7870*/  F2I.F64.TRUNC R19, R18 ;  /* 0x0000001200137311 */ /* 0x000e24000030d100 */
[----:B0-----:R-:W-:Y:S01]  /*7880*/  STG.E.U16 desc[UR36][R2.64], R19 ;  /* 0x0000001302007986 */ /* 0x001fe2000c101524 */
[----:B------:R-:W-:Y:S05]  /*7890*/  EXIT ;  /* 0x000000000000794d */ /* 0x000fea0003800000 */
.L_x_11076:
        /* <DEDUP_REMOVED lines=13> */
.L_x_11083:
        /* <DEDUP_REMOVED lines=8> */
.L_x_11082:
        /* <DEDUP_REMOVED lines=14> */
.L_x_11085:
        /* <DEDUP_REMOVED lines=9> */
.L_x_11084:
[----:B------:R-:W-:Y:S01]  /*7b60*/  STG.E.64 desc[UR36][R2.64], R16 ;  /* 0x0000001002007986 */ /* 0x000fe2000c101b24 */
[----:B------:R-:W-:Y:S05]  /*7b70*/  EXIT ;  /* 0x000000000000794d */ /* 0x000fea0003800000 */
.L_x_11075:
        /* <DEDUP_REMOVED lines=12> */
.L_x_11088:
[----:B------:R-:W-:-:S05]  /*7c40*/  CS2R R18, SRZ ;  /* 0x0000000000127805 */ /* 0x000fca000001ff00 */
[----:B------:R-:W-:Y:S01]  /*7c50*/  STG.E.128 desc[UR36][R2.64], R16 ;  /* 0x0000001002007986 */ /* 0x000fe2000c101d24 */
[----:B------:R-:W-:Y:S05]  /*7c60*/  EXIT ;  /* 0x000000000000794d */ /* 0x000fea0003800000 */
.L_x_11087:
        /* <DEDUP_REMOVED lines=25> */
.L_x_11092:
[----:B------:R-:W-:Y:S05]  /*7e00*/  BSYNC B0 ;  /* 0x0000000000007941 */ /* 0x000fea0003800000 */
.L_x_11091:
[----:B------:R-:W-:-:S05]  /*7e10*/  LOP3.LUT R5, R0, R5, RZ, 0xfc, !PT ;  /* 0x0000000500057212 */ /* 0x000fca00078efcff */
[----:B------:R-:W-:Y:S01]  /*7e20*/  STG.E.U8 desc[UR36][R2.64], R5 ;  /* 0x0000000502007986 */ /* 0x000fe2000c101124 */
[----:B------:R-:W-:Y:S05]  /*7e30*/  EXIT ;  /* 0x000000000000794d */ /* 0x000fea0003800000 */
.L_x_11090:
        /* <DEDUP_REMOVED lines=17> */
.L_x_11094:
[----:B------:R-:W-:Y:S01]  /*7f50*/  IMAD.MOV.U32 R0, RZ, RZ, 0x7f ;  /* 0x0000007fff007424 */ /* 0x000fe200078e00ff */
[----:B------:R-:W-:-:S04]  /*7f60*/  ISETP.GT.U32.AND P0, PT, R4, 0x7f800000, PT ;  /* 0x7f8000000400780c */ /* 0x000fc80003f04070 */
[----:B------:R-:W-:-:S09]  /*7f70*/  SEL R0, R0, 0x7c, P0 ;  /* 0x0000007c00007807 */ /* 0x000fd20000000000 */
.L_x_11095:
[----:B------:R-:W-:Y:S05]  /*7f80*/  BSYNC B0 ;  /* 0x0000000000007941 */ /* 0x000fea0003800000 */
.L_x_11093:
[----:B------:R-:W-:-:S04]  /*7f90*/  LOP3.LUT R4, R5, 0x80000000, RZ, 0xc0, !PT ;  /* 0x8000000005047812 */ /* 0x000fc800078ec0ff */
[----:B------:R-:W-:-:S04]  /*7fa0*/  SHF.R.U32.HI R5, RZ, 0x18, R4 ;  /* 0x00000018ff057819 */ /* 0x000fc80000011604 */
[----:B------:R-:W-:-:S05]  /*7fb0*/  LOP3.LUT R5, R0, R5, RZ, 0xfc, !PT ;  /* 0x0000000500057212 */ /* 0x000fca00078efcff */
[----:B------:R-:W-:Y:S01]  /*7fc0*/  STG.E.U8 desc[UR36][R2.64], R5 ;  /* 0x0000000502007986 */ /* 0x000fe2000c101124 */
[----:B------:R-:W-:Y:S05]  /*7fd0*/  EXIT ;  /* 0x000000000000794d */ /* 0x000fea0003800000 */
.L_x_11089:
        /* <DEDUP_REMOVED lines=8> */
.L_x_11086:
        /* <DEDUP_REMOVED lines=11> */
.L_x_11098:
        /* <DEDUP_REMOVED lines=21> */
.L_x_11101:
[----:B------:R-:W-:-:S04]  /*8260*/  LOP3.LUT R0, R7, 0x80000000, RZ, 0xc0, !PT ;  /* 0x8000000007007812 */ /* 0x000fc800078ec0ff */
[----:B------:R-:W-:-:S04]  /*8270*/  SHF.R.U32.HI R5, RZ, 0x18, R0 ;  /* 0x00000018ff057819 */ /* 0x000fc80000011600 */
[----:B------:R-:W-:-:S04]  /*8280*/  LOP3.LUT R4, R4, R5, RZ, 0xfc, !PT ;  /* 0x0000000504047212 */ /* 0x000fc800078efcff */
[----:B------:R-:W-:-:S07]  /*8290*/  PRMT R0, R4, 0x7610, R0 ;  /* 0x0000761004007816 */ /* 0x000fce0000000000 */
.L_x_11100:
[----:B------:R-:W-:Y:S05]  /*82a0*/  BSYNC B0 ;  /* 0x0000000000007941 */ /* 0x000fea0003800000 */
.L_x_11099:
[----:B------:R-:W-:Y:S01]  /*82b0*/  STG.E.U8 desc[UR36][R2.64], R0 ;  /* 0x0000000002007986 */ /* 0x000fe2000c101124 */
[----:B------:R-:W-:Y:S05]  /*82c0*/  EXIT ;  /* 0x000000000000794d */ /* 0x000fea0003800000 */
.L_x_11097:
        /* <DEDUP_REMOVED lines=21> */
.L_x_11104:
[----:B------:R-:W-:-:S04]  /*8420*/  LOP3.LUT R0, R7, 0x80000000, RZ, 0xc0, !PT ;  /* 0x8000000007007812 */ /* 0x000fc800078ec0ff */
[----:B------:R-:W-:-:S04]  /*8430*/  SHF.R.U32.HI R5, RZ, 0x18, R0 ;  /* 0x00000018ff057819 */ /* 0x000fc80000011600 */
[----:B------:R-:W-:-:S04]  /*8440*/  LOP3.LUT R4, R4, R5, RZ, 0xfc, !PT ;  /* 0x0000000504047212 */ /* 0x000fc800078efcff */
[----:B------:R-:W-:-:S07]  /*8450*/  PRMT R0, R4, 0x7610, R0 ;  /* 0x0000761004007816 */ /* 0x000fce0000000000 */
.L_x_11103:
[----:B------:R-:W-:Y:S05]  /*8460*/  BSYNC B0 ;  /* 0x0000000000007941 */ /* 0x000fea0003800000 */
.L_x_11102:
[----:B------:R-:W-:Y:S01]  /*8470*/  STG.E.U8 desc[UR36][R2.64], R0 ;  /* 0x0000000002007986 */ /* 0x000fe2000c101124 */
[----:B------:R-:W-:Y:S05]  /*8480*/  EXIT ;  /* 0x000000000000794d */ /* 0x000fea0003800000 */
.L_x_11096:
        /* <DEDUP_REMOVED lines=26> */
.L_x_11079:
        /* <DEDUP_REMOVED lines=16> */
.L_x_11107:
[----:B------:R-:W-:Y:S05]  /*8730*/  EXIT ;  /* 0x000000000000794d */ /* 0x000fea0003800000 */
.L_x_11106:
[----:B------:R-:W0:Y:S02]  /*8740*/  F2I.U64.F64.TRUNC R18, R18 ;  /* 0x0000001200127311 */ /* 0x000e24000030d800 */
[----:B0-----:R-:W-:Y:S01]  /*8750*/  STG.E.64 desc[UR36][R2.64], R18 ;  /* 0x0000001202007986 */ /* 0x001fe2000c101b24 */
[----:B------:R-:W-:Y:S05]  /*8760*/  EXIT ;  /* 0x000000000000794d */ /* 0x000fea0003800000 */
.L_x_11105:
[----:B------:R-:W0:Y:S02]  /*8770*/  F2I.U32.F64.TRUNC R19, R18 ;  /* 0x0000001200137311 */ /* 0x000e24000030d000 */
[----:B0-----:R-:W-:Y:S01]  /*8780*/  STG.E desc[UR36][R2.64], R19 ;  /* 0x0000001302007986 */ /* 0x001fe2000c101924 */
[----:B------:R-:W-:Y:S05]  /*8790*/  EXIT ;  /* 0x000000000000794d */ /* 0x000fea0003800000 */
.L_x_11108:
        /* <DEDUP_REMOVED lines=14> */
.L_x_22866:


//--------------------- .text._ZN2at6native18elementwise_kernelILi128ELi2EZNS0_22gpu_kernel_impl_nocastIZZZNS0_15binary_internal21div_trunc_kernel_cudaERNS_18TensorIteratorBaseEENKUlvE0_clEvENKUlvE_clEvEUldE_EEvS5_RKT_EUliE_EEviT1_ --------------------------
	.section	.text._ZN2at6native18elementwise_kernelILi128ELi2EZNS0_22gpu_kernel_impl_nocastIZZZNS0_15binary_internal21div_trunc_kernel_cudaERNS_18TensorIteratorBaseEENKUlvE0_clEvENKUlvE_clEvEUldE_EEvS5_RKT_EUliE_EEviT1_,"ax",@progbits
	.align	128
        .global         _ZN2at6native18elementwise_kernelILi128ELi2EZNS0_22gpu_kernel_impl_nocastIZZZNS0_15binary_internal21div_trunc_kernel_cudaERNS_18TensorIteratorBaseEENKUlvE0_clEvENKUlvE_clEvEUldE_EEvS5_RKT_EUliE_EEviT1_
        .type           _ZN2at6native18elementwise_kernelILi128ELi2EZNS0_22gpu_kernel_impl_nocastIZZZNS0_15binary_internal21div_trunc_kernel_cudaERNS_18TensorIteratorBaseEENKUlvE0_clEvENKUlvE_clEvEUldE_EEvS5_RKT_EUliE_EEviT1_,@function
        .size           _ZN2at6native18elementwise_kernelILi128ELi2EZNS0_22gpu_kernel_impl_nocastIZZZNS0_15binary_internal21div_trunc_kernel_cudaERNS_18TensorIteratorBaseEENKUlvE0_clEvENKUlvE_clEvEUldE_EEvS5_RKT_EUliE_EEviT1_,(.L_x_22867 - _ZN2at6native18elementwise_kernelILi128ELi2EZNS0_22gpu_kernel_impl_nocastIZZZNS0_15binary_internal21div_trunc_kernel_cudaERNS_18TensorIteratorBaseEENKUlvE0_clEvENKUlvE_clEvEUldE_EEvS5_RKT_EUliE_EEviT1_)
        .other          _ZN2at6native18elementwise_kernelILi128ELi2EZNS0_22gpu_kernel_impl_nocastIZZZNS0_15binary_internal21div_trunc_kernel_cudaERNS_18TensorIteratorBaseEENKUlvE0_clEvENKUlvE_clEvEUldE_EEvS5_RKT_EUliE_EEviT1_,@"STO_CUDA_ENTRY STV_DEFAULT"
_ZN2at6native18elementwise_kernelILi128ELi2EZNS0_22gpu_kernel_impl_nocastIZZZNS0_15binary_internal21div_trunc_kernel_cudaERNS_18TensorIteratorBaseEENKUlvE0_clEvENKUlvE_clEvEUldE_EEvS5_RKT_EUliE_EEviT1_:
.text._ZN2at6native18elementwise_kernelILi128ELi2EZNS0_22gpu_kernel_impl_nocastIZZZNS0_15binary_internal21div_trunc_kernel_cudaERNS_18TensorIteratorBaseEENKUlvE0_clEvENKUlvE_clEvEUldE_EEvS5_RKT_EUliE_EEviT1_:
        /* <DEDUP_REMOVED lines=312> */
.L_x_11111:
[----:B------:R-:W-:Y:S02]  /*1380*/  ULDC.64 UR8, c[0x0][0x418] ;  /* 0x0001060000087ab9 */ /* 0x000fe40000000a00 */
[----:B------:R-:W-:-:S04]  /*1390*/  IADD3 R6, P0, R2, UR8, RZ ;  /* 0x0000000802067c10 */ /* 0x000fc8000ff1e0ff */
[----:B------:R-:W-:Y:S01]  /*13a0*/  IADD3.X R7, RZ, UR9, RZ, P0, !PT ;  /* 0x00000009ff077c10 */ /* 0x000fe200087fe4ff */
[----:B------:R-:W-:-:S04]  /*13b0*/  ULDC.64 UR8, c[0x0][0x420] ;  /* 0x0001080000087ab9 */ /* 0x000fc80000000a00 */
[----:B------:R-:W2:Y:S01]  /*13c0*/  LDG.E.64 R4, desc[UR4][R6.64] ;  /* 0x0000000406047981 */ /* 0x000ea2000c1e1b00 */
[----:B------:R-:W-:Y:S01]  /*13d0*/  VIADD R9, R0, 0x80 ;  /* 0x0000008000097836 */ /* 0x000fe20000000000 */
[----:B--2---:R-:W-:Y:S01]  /*13e0*/  DMUL R4, R4, UR8 ;  /* 0x0000000804047c28 */ /* 0x004fe20008000000 */
[----:B------:R-:W-:Y:S02]  /*13f0*/  ULDC.64 UR8, c[0x0][0x410] ;  /* 0x0001040000087ab9 */ /* 0x000fe40000000a00 */
[----:B------:R-:W-:-:S04]  /*1400*/  IADD3 R2, P0, R3, UR8, RZ ;  /* 0x0000000803027c10 */ /* 0x000fc8000ff1e0ff */
[----:B------:R-:W-:-:S03]  /*1410*/  IADD3.X R3, RZ, UR9, RZ, P0, !PT ;  /* 0x00000009ff037c10 */ /* 0x000fc600087fe4ff */
[----:B------:R-:W0:Y:S02]  /*1420*/  FRND.F64.TRUNC R4, R4 ;  /* 0x0000000400047313 */ /* 0x000e24000030d800 */
[----:B0-----:R0:W-:Y:S04]  /*1430*/  STG.E.64 desc[UR4][R2.64], R4 ;  /* 0x0000000402007986 */ /* 0x0011e8000c101b04 */
.L_x_11110:
[----:B------:R-:W-:Y:S05]  /*1440*/  BSYNC B0 ;  /* 0x0000000000007941 */ /* 0x000fea0003800000 */
.L_x_11109:
[----:B------:R-:W-:-:S13]  /*1450*/  ISETP.GE.AND P0, PT, R9, UR6, PT ;  /* 0x0000000609007c0c */ /* 0x000fda000bf06270 */
[----:B------:R-:W-:Y:S05]  /*1460*/  @P0 EXIT ;  /* 0x000000000000094d */ /* 0x000fea0003800000 */
[----:B------:R-:W1:Y:S01]  /*1470*/  LDC R8, c[0x0][0x218] ;  /* 0x00008600ff087b82 */ /* 0x000e620000000800 */
[----:B0-----:R-:W-:Y:S01]  /*1480*/  HFMA2.MMA R3, -RZ, RZ, 0, 0 ;  /* 0x00000000ff037435 */ /* 0x001fe200000001ff */
[----:B------:R-:W-:Y:S02]  /*1490*/  MOV R0, RZ ;  /* 0x000000ff00007202 */ /* 0x000fe40000000f00 */
        /* <DEDUP_REMOVED lines=300> */
.L_x_11112:
[----:B------:R-:W-:Y:S02]  /*2760*/  ULDC.64 UR6, c[0x0][0x418] ;  /* 0x0001060000067ab9 */ /* 0x000fe40000000a00 */
[----:B------:R-:W-:-:S04]  /*2770*/  IADD3 R6, P0, R0, UR6, RZ ;  /* 0x0000000600067c10 */ /* 0x000fc8000ff1e0ff */
[----:B------:R-:W-:Y:S01]  /*2780*/  IADD3.X R7, RZ, UR7, RZ, P0, !PT ;  /* 0x00000007ff077c10 */ /* 0x000fe200087fe4ff */
[----:B------:R-:W-:-:S04]  /*2790*/  ULDC.64 UR6, c[0x0][0x420] ;  /* 0x0001080000067ab9 */ /* 0x000fc80000000a00 */
[----:B------:R-:W2:Y:S02]  /*27a0*/  LDG.E.64 R4, desc[UR4][R6.64] ;  /* 0x0000000406047981 */ /* 0x000ea4000c1e1b00 */
[----:B--2---:R-:W-:Y:S01]  /*27b0*/  DMUL R4, R4, UR6 ;  /* 0x0000000604047c28 */ /* 0x004fe20008000000 */
[----:B------:R-:W-:Y:S02]  /*27c0*/  ULDC.64 UR6, c[0x0][0x410] ;  /* 0x0001040000067ab9 */ /* 0x000fe40000000a00 */
[----:B------:R-:W-:-:S04]  /*27d0*/  IADD3 R2, P0, R3, UR6, RZ ;  /* 0x0000000603027c10 */ /* 0x000fc8000ff1e0ff */
[----:B------:R-:W-:-:S03]  /*27e0*/  IADD3.X R3, RZ, UR7, RZ, P0, !PT ;  /* 0x00000007ff037c10 */ /* 0x000fc600087fe4ff */
[----:B------:R-:W0:Y:S02]  /*27f0*/  FRND.F64.TRUNC R4, R4 ;  /* 0x0000000400047313 */ /* 0x000e24000030d800 */
[----:B0-----:R-:W-:Y:S01]  /*2800*/  STG.E.64 desc[UR4][R2.64], R4 ;  /* 0x0000000402007986 */ /* 0x001fe2000c101b04 */
[----:B------:R-:W-:Y:S05]  /*2810*/  EXIT ;  /* 0x000000000000794d */ /* 0x000fea0003800000 */
.L_x_11113:
        /* <DEDUP_REMOVED lines=14> */
.L_x_22867:


//--------------------- .text._ZN2at6native27unrolled_elementwise_kernelIZZZNS0_15binary_internal21div_trunc_kernel_cudaERNS_18TensorIteratorBaseEENKUlvE0_clEvENKUlvE_clEvEUldE_St5arrayIPcLm2EELi4E23TrivialOffsetCalculatorILi1EjESC_NS0_6memory15LoadWithoutCastENSD_16StoreWithoutCastEEEviT_T0_T2_T3_T4_T5_ --------------------------
	.section	.text._ZN2at6native27unrolled_elementwise_kernelIZZZNS0_15binary_internal21div_trunc_kernel_cudaERNS_18TensorIteratorBaseEENKUlvE0_clEvENKUlvE_clEvEUldE_St5arrayIPcLm2EELi4E23TrivialOffsetCalculatorILi1EjESC_NS0_6memory15LoadWithoutCastENSD_16StoreWithoutCastEEEviT_T0_T2_T3_T4_T5_,"ax",@progbits
	.align	128
        .global         _ZN2at6native27unrolled_elementwise_kernelIZZZNS0_15binary_internal21div_trunc_kernel_cudaERNS_18TensorIteratorBaseEENKUlvE0_clEvENKUlvE_clEvEUldE_St5arrayIPcLm2EELi4E23TrivialOffsetCalculatorILi1EjESC_NS0_6memory15LoadWithoutCastENSD_16StoreWithoutCastEEEviT_T0_T2_T3_T4_T5_
        .type           _ZN2at6native27unrolled_elementwise_kernelIZZZNS0_15binary_internal21div_trunc_kernel_cudaERNS_18TensorIteratorBaseEENKUlvE0_clEvENKUlvE_clEvEUldE_St5arrayIPcLm2EELi4E23TrivialOffsetCalculatorILi1EjESC_NS0_6memory15LoadWithoutCastENSD_16StoreWithoutCastEEEviT_T0_T2_T3_T4_T5_,@function
        .size           _ZN2at6native27unrolled_elementwise_kernelIZZZNS0_15binary_internal21div_trunc_kernel_cudaERNS_18TensorIteratorBaseEENKUlvE0_clEvENKUlvE_clEvEUldE_St5arrayIPcLm2EELi4E23TrivialOffsetCalculatorILi1EjESC_NS0_6memory15LoadWithoutCastENSD_16StoreWithoutCastEEEviT_T0_T2_T3_T4_T5_,(.L_x_22868 - _ZN2at6native27unrolled_elementwise_kernelIZZZNS0_15binary_internal21div_trunc_kernel_cudaERNS_18TensorIteratorBaseEENKUlvE0_clEvENKUlvE_clEvEUldE_St5arrayIPcLm2EELi4E23TrivialOffsetCalculatorILi1EjESC_NS0_6memory15LoadWithoutCastENSD_16StoreWithoutCastEEEviT_T0_T2_T3_T4_T5_)
        .other          _ZN2at6native27unrolled_elementwise_kernelIZZZNS0_15binary_internal21div_trunc_kernel_cudaERNS_18TensorIteratorBaseEENKUlvE0_clEvENKUlvE_clEvEUldE_St5arrayIPcLm2EELi4E23TrivialOffsetCalculatorILi1EjESC_NS0_6memory15LoadWithoutCastENSD_16StoreWithoutCastEEEviT_T0_T2_T3_T4_T5_,@"STO_CUDA_ENTRY STV_DEFAULT"
_ZN2at6native27unrolled_elementwise_kernelIZZZNS0_15binary_internal21div_trunc_kernel_cudaERNS_18TensorIteratorBaseEENKUlvE0_clEvENKUlvE_clEvEUldE_St5arrayIPcLm2EELi4E23TrivialOffsetCalculatorILi1EjESC_NS0_6memory15LoadWithoutCastENSD_16StoreWithoutCastEEEviT_T0_T2_T3_T4_T5_:
.text._ZN2at6native27unrolled_elementwise_kernelIZZZNS0_15binary_internal21div_trunc_kernel_cudaERNS_18TensorIteratorBaseEENKUlvE0_clEvENKUlvE_clEvEUldE_St5arrayIPcLm2EELi4E23TrivialOffsetCalculatorILi1EjESC_NS0_6memory15LoadWithoutCastENSD_16StoreWithoutCastEEEviT_T0_T2_T3_T4_T5_:
        /* <DEDUP_REMOVED lines=18> */
[----:B------:R-:W2:Y:S07]  /*0120*/  @!P0 LDG.E.64 R18, desc[UR4][R14.64] ;  /* 0x000000040e128981 */ /* 0x000eae000c1e1b00 */
[----:B------:R-:W0:Y:S01]  /*0130*/  @!P2 LDC.64 R12, c[0x0][0x230] ;  /* 0x00008c00ff0cab82 */ /* 0x000e220000000a00 */
[----:B-1----:R-:W-:Y:S01]  /*0140*/  @!P1 IMAD.WIDE.U32 R22, R23, 0x8, R10 ;  /* 0x0000000817169825 */ /* 0x002fe200078e000a */
[----:B------:R-:W-:Y:S02]  /*0150*/  CS2R R10, SRZ ;  /* 0x00000000000a7805 */ /* 0x000fe4000001ff00 */
[----:B------:R-:W-:-:S04]  /*0160*/  @!P2 LEA R27, R0, R5, 0x9 ;  /* 0x00000005001ba211 */ /* 0x000fc800078e48ff */
[----:B------:R1:W3:Y:S01]  /*0170*/  @!P1 LDG.E.64 R10, desc[UR4][R22.64] ;  /* 0x00000004160a9981 */ /* 0x0002e2000c1e1b00 */
[----:B------:R-:W-:Y:S02]  /*0180*/  @!P2 VIADD R5, R5, 0x80 ;  /* 0x000000800505a836 */ /* 0x000fe40000000000 */
[----:B0-----:R-:W-:Y:S01]  /*0190*/  @!P2 IMAD.WIDE.U32 R26, R27, 0x8, R12 ;  /* 0x000000081b1aa825 */ /* 0x001fe200078e000c */
[----:B------:R-:W-:Y:S02]  /*01a0*/  CS2R R12, SRZ ;  /* 0x00000000000c7805 */ /* 0x000fe4000001ff00 */
[----:B------:R-:W-:Y:S01]  /*01b0*/  MOV R21, R17 ;  /* 0x0000001100157202 */ /* 0x000fe20000000f00 */
[----:B-1----:R-:W2:Y:S03]  /*01c0*/  @!P0 LDC.64 R22, c[0x0][0x218] ;  /* 0x00008600ff168b82 */ /* 0x002ea60000000a00 */
[----:B------:R0:W4:Y:S01]  /*01d0*/  @!P2 LDG.E.64 R12, desc[UR4][R26.64] ;  /* 0x000000041a0ca981 */ /* 0x000122000c1e1b00 */
[----:B------:R-:W-:Y:S01]  /*01e0*/  ISETP.GE.AND P1, PT, R5, R16, PT ;  /* 0x000000100500720c */ /* 0x000fe20003f26270 */
[----:B------:R-:W-:-:S12]  /*01f0*/  VIADD R15, R21, 0x80 ;  /* 0x00000080150f7836 */ /* 0x000fd80000000000 */
[----:B------:R-:W1:Y:S01]  /*0200*/  @!P1 LDC.64 R24, c[0x0][0x230] ;  /* 0x00008c00ff189b82 */ /* 0x000e620000000a00 */
[----:B------:R-:W-:Y:S01]  /*0210*/  ISETP.GE.AND P3, PT, R15, R16, PT ;  /* 0x000000100f00720c */ /* 0x000fe20003f66270 */
[----:B------:R-:W-:Y:S01]  /*0220*/  @!P1 IMAD R5, R0, 0x200, R5 ;  /* 0x0000020000059824 */ /* 0x000fe200078e0205 */
[C---:B------:R-:W-:Y:S01]  /*0230*/  IADD3 R15, R21.reuse, 0x100, RZ ;  /* 0x00000100150f7810 */ /* 0x040fe20007ffe0ff */
[----:B0-----:R-:W-:-:S03]  /*0240*/  VIADD R27, R21, 0x180 ;  /* 0x00000180151b7836 */ /* 0x001fc60000000000 */
[----:B------:R-:W-:-:S07]  /*0250*/  ISETP.GE.AND P2, PT, R15, R16, PT ;  /* 0x000000100f00720c */ /* 0x000fce0003f46270 */
[----:B------:R-:W3:Y:S01]  /*0260*/  @!P3 LDC.64 R14, c[0x0][0x218] ;  /* 0x00008600ff0ebb82 */ /* 0x000ee20000000a00 */
[----:B-1----:R-:W-:Y:S01]  /*0270*/  @!P1 IMAD.WIDE.U32 R24, R5, 0x8, R24 ;  /* 0x0000000805189825 */ /* 0x002fe200078e0018 */
[----:B------:R-:W-:-:S06]  /*0280*/  CS2R R4, SRZ ;  /* 0x0000000000047805 */ /* 0x000fcc000001ff00 */
[----:B------:R0:W5:Y:S01]  /*0290*/  @!P1 LDG.E.64 R4, desc[UR4][R24.64] ;  /* 0x0000000418049981 */ /* 0x000162000c1e1b00 */
[----:B------:R-:W-:Y:S02]  /*02a0*/  ISETP.GE.AND P1, PT, R27, R16, PT ;  /* 0x000000101b00720c */ /* 0x000fe40003f26270 */
[----:B------:R-:W-:-:S11]  /*02b0*/  @!P0 IADD3 R21, R17, 0x80, RZ ;  /* 0x0000008011158810 */ /* 0x000fd60007ffe0ff */
[----:B0-----:R-:W0:Y:S01]  /*02c0*/  @!P1 LDC.64 R24, c[0x0][0x218] ;  /* 0x00008600ff189b82 */ /* 0x001e220000000a00 */
[----:B------:R-:W-:Y:S01]  /*02d0*/  BSSY B0, `(.L_x_11114) ;  /* 0x0000018000007945 */ /* 0x000fe20003800000 */
[----:B--2---:R-:W-:-:S06]  /*02e0*/  @!P0 DMUL R26, R18, R22 ;  /* 0x00000016121a8228 */ /* 0x004fcc0000000000 */
[----:B------:R-:W1:Y:S08]  /*02f0*/  @!P0 LDC.64 R22, c[0x0][0x228] ;  /* 0x00008a00ff168b82 */ /* 0x000e700000000a00 */
[----:B------:R-:W4:Y:S01]  /*0300*/  @!P2 LDC.64 R18, c[0x0][0x218] ;  /* 0x00008600ff12ab82 */ /* 0x000f220000000a00 */
[----:B------:R-:W2:Y:S01]  /*0310*/  @!P0 FRND.F64.TRUNC R2, R26 ;  /* 0x0000001a00028313 */ /* 0x000ea2000030d800 */
[----:B---3--:R-:W-:Y:S01]  /*0320*/  @!P3 DMUL R10, R10, R14 ;  /* 0x0000000e0a0ab228 */ /* 0x008fe20000000000 */
[----:B------:R-:W-:-:S04]  /*0330*/  @!P0 IMAD R15, R0, 0x200, R17 ;  /* 0x00000200000f8824 */ /* 0x000fc800078e0211 */
[----:B-1----:R-:W-:Y:S02]  /*0340*/  @!P0 IMAD.WIDE.U32 R22, R15, 0x8, R22 ;  /* 0x000000080f168825 */ /* 0x002fe400078e0016 */
[----:B------:R1:W3:Y:S03]  /*0350*/  @!P3 FRND.F64.TRUNC R6, R10 ;  /* 0x0000000a0006b313 */ /* 0x0002e6000030d800 */
[----:B--2---:R1:W-:Y:S01]  /*0360*/  @!P0 STG.E.64 desc[UR4][R22.64], R2 ;  /* 0x0000000216008986 */ /* 0x0043e2000c101b04 */
[----:B------:R-:W-:Y:S01]  /*0370*/  ISETP.GE.AND P3, PT, R21, R16, PT ;  /* 0x000000101500720c */ /* 0x000fe20003f66270 */
[----:B----4-:R-:W-:-:S06]  /*0380*/  @!P2 DMUL R12, R12, R18 ;  /* 0x000000120c0ca228 */ /* 0x010fcc0000000000 */
[----:B------:R1:W2:Y:S06]  /*0390*/  @!P2 FRND.F64.TRUNC R8, R12 ;  /* 0x0000000c0008a313 */ /* 0x0002ac000030d800 */
[----:B0--3--:R-:W-:Y:S05]  /*03a0*/  @P3 BRA `(.L_x_11115) ;  /* 0x0000000000283947 */ /* 0x009fea0003800000 */
[----:B-1----:R-:W0:Y:S01]  /*03b0*/  LDC.64 R10, c[0x0][0x228] ;  /* 0x00008a00ff0a7b82 */ /* 0x002e220000000a00 */
[----:B------:R-:W-:Y:S01]  /*03c0*/  LEA R3, R0, R21, 0x9 ;  /* 0x0000001500037211 */ /* 0x000fe200078e48ff */
[----:B------:R-:W-:-:S05]  /*03d0*/  VIADD R21, R21, 0x80 ;  /* 0x0000008015157836 */ /* 0x000fca0000000000 */
[----:B------:R-:W-:-:S13]  /*03e0*/  ISETP.GE.AND P0, PT, R21, R16, PT ;  /* 0x000000101500720c */ /* 0x000fda0003f06270 */
[----:B------:R-:W-:Y:S01]  /*03f0*/  @!P0 LEA R13, R0, R21, 0x9 ;  /* 0x00000015000d8211 */ /* 0x000fe200078e48ff */
[----:B------:R-:W-:Y:S02]  /*0400*/  @!P0 VIADD R21, R21, 0x80 ;  /* 0x0000008015158836 */ /* 0x000fe40000000000 */
[----:B0-----:R-:W-:-:S04]  /*0410*/  IMAD.WIDE.U32 R2, R3, 0x8, R10 ;  /* 0x0000000803027825 */ /* 0x001fc800078e000a */
[----:B------:R-:W-:Y:S01]  /*0420*/  @!P0 IMAD.WIDE.U32 R10, R13, 0x8, R10 ;  /* 0x000000080d0a8825 */ /* 0x000fe200078e000a */
[----:B------:R0:W-:Y:S04]  /*0430*/  STG.E.64 desc[UR4][R2.64], R6 ;  /* 0x0000000602007986 */ /* 0x0001e8000c101b04 */
[----:B--2---:R0:W-:Y:S02]  /*0440*/  @!P0 STG.E.64 desc[UR4][R10.64], R8 ;  /* 0x000000080a008986 */ /* 0x0041e4000c101b04 */
.L_x_11115:
[----:B------:R-:W-:Y:S05]  /*0450*/  BSYNC B0 ;  /* 0x0000000000007941 */ /* 0x000fea0003800000 */
.L_x_11114:
[----:B------:R-:W-:-:S13]  /*0460*/  ISETP.GE.AND P0, PT, R21, R16, PT ;  /* 0x000000101500720c */ /* 0x000fda0003f06270 */
[----:B------:R-:W-:Y:S05]  /*0470*/  @P0 EXIT ;  /* 0x000000000000094d */ /* 0x000fea0003800000 */
[----:B0-----:R-:W0:Y:S01]  /*0480*/  LDC.64 R6, c[0x0][0x228] ;  /* 0x00008a00ff067b82 */ /* 0x001e220000000a00 */
[----:B-----5:R-:W-:Y:S01]  /*0490*/  @!P1 DMUL R4, R4, R24 ;  /* 0x0000001804049228 */ /* 0x020fe20000000000 */
[----:B------:R-:W-:-:S05]  /*04a0*/  LEA R21, R0, R21, 0x9 ;  /* 0x0000001500157211 */ /* 0x000fca00078e48ff */
[----:B-1----:R-:W1:Y:S01]  /*04b0*/  @!P1 FRND.F64.TRUNC R2, R4 ;  /* 0x0000000400029313 */ /* 0x002e62000030d800 */
[----:B0-----:R-:W-:-:S05]  /*04c0*/  IMAD.WIDE.U32 R6, R21, 0x8, R6 ;  /* 0x0000000815067825 */ /* 0x001fca00078e0006 */
[----:B-1----:R-:W-:Y:S01]  /*04d0*/  STG.E.64 desc[UR4][R6.64], R2 ;  /* 0x0000000206007986 */ /* 0x002fe2000c101b04 */
[----:B------:R-:W-:Y:S05]  /*04e0*/  EXIT ;  /* 0x000000000000794d */ /* 0x000fea0003800000 */
.L_x_11116:
        /* <DEDUP_REMOVED lines=9> */
.L_x_22868:


//--------------------- .text._ZN2at6native29vectorized_elementwise_kernelILi2EZZZNS0_15binary_internal21div_trunc_kernel_cudaERNS_18TensorIteratorBaseEENKUlvE0_clEvENKUlvE_clEvEUldE_St5arrayIPcLm2EEEEviT0_T1_ --------------------------
	.section	.text._ZN2at6native29vectorized_elementwise_kernelILi2EZZZNS0_15binary_internal21div_trunc_kernel_cudaERNS_18TensorIteratorBaseEENKUlvE0_clEvENKUlvE_clEvEUldE_St5arrayIPcLm2EEEEviT0_T1_,"ax",@progbits
	.align	128
        .global         _ZN2at6native29vectorized_elementwise_kernelILi2EZZZNS0_15binary_internal21div_trunc_kernel_cudaERNS_18TensorIteratorBaseEENKUlvE0_clEvENKUlvE_clEvEUldE_St5arrayIPcLm2EEEEviT0_T1_
        .type           _ZN2at6native29vectorized_elementwise_kernelILi2EZZZNS0_15binary_internal21div_trunc_kernel_cudaERNS_18TensorIteratorBaseEENKUlvE0_clEvENKUlvE_clEvEUldE_St5arrayIPcLm2EEEEviT0_T1_,@function
        .size           _ZN2at6native29vectorized_elementwise_kernelILi2EZZZNS0_15binary_internal21div_trunc_kernel_cudaERNS_18TensorIteratorBaseEENKUlvE0_clEvENKUlvE_clEvEUldE_St5arrayIPcLm2EEEEviT0_T1_,(.L_x_22869 - _ZN2at6native29vectorized_elementwise_kernelILi2EZZZNS0_15binary_internal21div_trunc_kernel_cudaERNS_18TensorIteratorBaseEENKUlvE0_clEvENKUlvE_clEvEUldE_St5arrayIPcLm2EEEEviT0_T1_)
        .other          _ZN2at6native29vectorized_elementwise_kernelILi2EZZZNS0_15binary_internal21div_trunc_kernel_cudaERNS_18TensorIteratorBaseEENKUlvE0_clEvENKUlvE_clEvEUldE_St5arrayIPcLm2EEEEviT0_T1_,@"STO_CUDA_ENTRY STV_DEFAULT"
_ZN2at6native29vectorized_elementwise_kernelILi2EZZZNS0_15binary_internal21div_trunc_kernel_cudaERNS_18TensorIteratorBaseEENKUlvE0_clEvENKUlvE_clEvEUldE_St5arrayIPcLm2EEEEviT0_T1_:
.text._ZN2at6native29vectorized_elementwise_kernelILi2EZZZNS0_15binary_internal21div_trunc_kernel_cudaERNS_18TensorIteratorBaseEENKUlvE0_clEvENKUlvE_clEvEUldE_St5arrayIPcLm2EEEEviT0_T1_:
        /* <DEDUP_REMOVED lines=10> */
[----:B------:R-:W-:Y:S01]  /*00a0*/  ULDC.64 UR6, c[0x0][0x218] ;  /* 0x0000860000067ab9 */ /* 0x000fe20000000a00 */
[----:B-1----:R-:W-:-:S04]  /*00b0*/  IMAD.WIDE R4, R0, 0x8, R4 ;  /* 0x0000000800047825 */ /* 0x002fc800078e0204 */
[----:B0-----:R-:W-:-:S05]  /*00c0*/  IMAD.WIDE.U32 R20, R2, 0x10, R4 ;  /* 0x0000001002147825 */ /* 0x001fca00078e0004 */
[----:B------:R-:W2:Y:S04]  /*00d0*/  LDG.E.128 R4, desc[UR4][R20.64] ;  /* 0x0000000414047981 */ /* 0x000ea8000c1e1d00 */
[----:B------:R-:W3:Y:S04]  /*00e0*/  LDG.E.128 R16, desc[UR4][R20.64+0x800] ;  /* 0x0008000414107981 */ /* 0x000ee8000c1e1d00 */
[----:B------:R-:W4:Y:S04]  /*00f0*/  LDG.E.128 R8, desc[UR4][R20.64+0x1000] ;  /* 0x0010000414087981 */ /* 0x000f28000c1e1d00 */
[----:B------:R0:W5:Y:S02]  /*0100*/  LDG.E.128 R12, desc[UR4][R20.64+0x1800] ;  /* 0x00180004140c7981 */ /* 0x000164000c1e1d00 */
[----:B0-----:R-:W0:Y:S02]  /*0110*/  LDC.64 R20, c[0x0][0x228] ;  /* 0x00008a00ff147b82 */ /* 0x001e240000000a00 */
[----:B0-----:R-:W-:-:S04]  /*0120*/  IMAD.WIDE.U32 R20, R0, 0x8, R20 ;  /* 0x0000000800147825 */ /* 0x001fc800078e0014 */
[----:B------:R-:W-:Y:S01]  /*0130*/  IMAD.WIDE R20, R2, 0x10, R20 ;  /* 0x0000001002147825 */ /* 0x000fe200078e0214 */
[----:B--2---:R-:W-:Y:S02]  /*0140*/  DMUL R6, R6, UR6 ;  /* 0x0000000606067c28 */ /* 0x004fe40008000000 */
[----:B------:R-:W-:Y:S02]  /*0150*/  DMUL R4, R4, UR6 ;  /* 0x0000000604047c28 */ /* 0x000fe40008000000 */
[----:B---3--:R-:W-:Y:S02]  /*0160*/  DMUL R18, R18, UR6 ;  /* 0x0000000612127c28 */ /* 0x008fe40008000000 */
[----:B------:R-:W-:Y:S02]  /*0170*/  DMUL R16, R16, UR6 ;  /* 0x0000000610107c28 */ /* 0x000fe40008000000 */
[----:B----4-:R-:W-:Y:S02]  /*0180*/  DMUL R10, R10, UR6 ;  /* 0x000000060a0a7c28 */ /* 0x010fe40008000000 */
[----:B------:R-:W-:Y:S01]  /*0190*/  DMUL R8, R8, UR6 ;  /* 0x0000000608087c28 */ /* 0x000fe20008000000 */
[----:B------:R-:W-:Y:S01]  /*01a0*/  FRND.F64.TRUNC R6, R6 ;  /* 0x0000000600067313 */ /* 0x000fe2000030d800 */
[----:B-----5:R-:W-:-:S02]  /*01b0*/  DMUL R14, R14, UR6 ;  /* 0x000000060e0e7c28 */ /* 0x020fc40008000000 */
[----:B------:R-:W-:-:S05]  /*01c0*/  DMUL R12, R12, UR6 ;  /* 0x000000060c0c7c28 */ /* 0x000fca0008000000 */
[----:B------:R-:W0:Y:S08]  /*01d0*/  FRND.F64.TRUNC R4, R4 ;  /* 0x0000000400047313 */ /* 0x000e30000030d800 */
[----:B------:R-:W-:Y:S01]  /*01e0*/  FRND.F64.TRUNC R18, R18 ;  /* 0x0000001200127313 */ /* 0x000fe2000030d800 */
[----:B0-----:R-:W-:Y:S07]  /*01f0*/  STG.E.128 desc[UR4][R20.64], R4 ;  /* 0x0000000414007986 */ /* 0x001fee000c101d04 */
[----:B------:R-:W0:Y:S08]  /*0200*/  FRND.F64.TRUNC R16, R16 ;  /* 0x0000001000107313 */ /* 0x000e30000030d800 */
[----:B------:R-:W-:Y:S01]  /*0210*/  FRND.F64.TRUNC R10, R10 ;  /* 0x0000000a000a7313 */ /* 0x000fe2000030d800 */
[----:B0-----:R-:W-:Y:S07]  /*0220*/  STG.E.128 desc[UR4][R20.64+0x800], R16 ;  /* 0x0008001014007986 */ /* 0x001fee000c101d04 */
[----:B------:R-:W0:Y:S08]  /*0230*/  FRND.F64.TRUNC R8, R8 ;  /* 0x0000000800087313 */ /* 0x000e30000030d800 */
[----:B------:R-:W-:Y:S01]  /*0240*/  FRND.F64.TRUNC R14, R14 ;  /* 0x0000000e000e7313 */ /* 0x000fe2000030d800 */
[----:B0-----:R-:W-:Y:S07]  /*0250*/  STG.E.128 desc[UR4][R20.64+0x1000], R8 ;  /* 0x0010000814007986 */ /* 0x001fee000c101d04 */
[----:B------:R-:W0:Y:S02]  /*0260*/  FRND.F64.TRUNC R12, R12 ;  /* 0x0000000c000c7313 */ /* 0x000e24000030d800 */
[----:B0-----:R-:W-:Y:S01]  /*0270*/  STG.E.128 desc[UR4][R20.64+0x1800], R12 ;  /* 0x0018000c14007986 */ /* 0x001fe2000c101d04 */
[----:B------:R-:W-:Y:S05]  /*0280*/  EXIT ;  /* 0x000000000000794d */ /* 0x000fea0003800000 */
.L_x_11117:
[----:B------:R-:W0:Y:S01]  /*0290*/  S2R R3, SR_TID.X ;  /* 0x0000000000037919 */ /* 0x000e220000002100 */
[----:B------:R-:W-:Y:S02]  /*02a0*/  CS2R R28, SRZ ;  /* 0x00000000001c7805 */ /* 0x000fe4000001ff00 */
[----:B0-----:R-:W-:-:S13]  /*02b0*/  ISETP.GE.AND P0, PT, R3, R2, PT ;  /* 0x000000020300720c */ /* 0x001fda0003f06270 */
[----:B------:R-:W0:Y:S01]  /*02c0*/  @!P0 LDC.64 R22, c[0x0][0x230] ;  /* 0x00008c00ff168b82 */ /* 0x000e220000000a00 */
[----:B------:R-:W-:-:S07]  /*02d0*/  @!P0 IMAD.IADD R21, R0, 0x1, R3 ;  /* 0x0000000100158824 */ /* 0x000fce00078e0203 */
[----:B------:R-:W1:Y:S01]  /*02e0*/  @!P0 LDC.64 R30, c[0x0][0x218] ;  /* 0x00008600ff1e8b82 */ /* 0x000e620000000a00 */
[----:B0-----:R-:W-:-:S05]  /*02f0*/  @!P0 IMAD.WIDE.U32 R22, R21, 0x8, R22 ;  /* 0x0000000815168825 */ /* 0x001fca00078e0016 */
[----:B------:R0:W1:Y:S01]  /*0300*/  @!P0 LDG.E.64 R28, desc[UR4][R22.64] ;  /* 0x00000004161c8981 */ /* 0x000062000c1e1b00 */
[----:B------:R-:W-:Y:S02]  /*0310*/  @!P0 IADD3 R3, R3, 0x80, RZ ;  /* 0x0000008003038810 */ /* 0x000fe40007ffe0ff */
[----:B------:R-:W-:Y:S02]  /*0320*/  CS2R R20, SRZ ;  /* 0x0000000000147805 */ /* 0x000fe4000001ff00 */
[----:B------:R-:W-:-:S13]  /*0330*/  ISETP.GE.AND P1, PT, R3, R2, PT ;  /* 0x000000020300720c */ /* 0x000fda0003f26270 */
[----:B------:R-:W2:Y:S01]  /*0340*/  @!P1 LDC.64 R24, c[0x0][0x230] ;  /* 0x00008c00ff189b82 */ /* 0x000ea20000000a00 */
[----:B------:R-:W-:Y:S02]  /*0350*/  @!P1 IMAD.IADD R27, R0, 0x1, R3 ;  /* 0x00000001001b9824 */ /* 0x000fe400078e0203 */
[----:B------:R-:W-:Y:S02]  /*0360*/  @!P1 VIADD R3, R3, 0x80 ;  /* 0x0000008003039836 */ /* 0x000fe40000000000 */
[----:B--2---:R-:W-:-:S05]  /*0370*/  @!P1 IMAD.WIDE.U32 R26, R27, 0x8, R24 ;  /* 0x000000081b1a9825 */ /* 0x004fca00078e0018 */
[----:B------:R2:W3:Y:S01]  /*0380*/  @!P1 LDG.E.64 R20, desc[UR4][R26.64] ;  /* 0x000000041a149981 */ /* 0x0004e2000c1e1b00 */
[----:B------:R-:W-:-:S13]  /*0390*/  ISETP.GE.AND P1, PT, R3, R2, PT ;  /* 0x000000020300720c */ /* 0x000fda0003f26270 */
[----:B0-----:R-:W0:Y:S01]  /*03a0*/  @!P1 LDC.64 R22, c[0x0][0x230] ;  /* 0x00008c00ff169b82 */ /* 0x001e220000000a00 */
[----:B------:R-:W-:Y:S01]  /*03b0*/  @!P1 IADD3 R33, R0, R3, RZ ;  /* 0x0000000300219210 */ /* 0x000fe20007ffe0ff */
[----:B------:R-:W-:-:S05]  /*03c0*/  @!P1 VIADD R3, R3, 0x80 ;  /* 0x0000008003039836 */ /* 0x000fca0000000000 */
[----:B------:R-:W-:-:S13]  /*03d0*/  ISETP.GE.AND P3, PT, R3, R2, PT ;  /* 0x000000020300720c */ /* 0x000fda0003f66270 */
[----:B------:R-:W-:Y:S01]  /*03e0*/  @!P3 IMAD.IADD R25, R0, 0x1, R3 ;  /* 0x000000010019b824 */ /* 0x000fe200078e0203 */
[----:B------:R-:W-:Y:S01]  /*03f0*/  @!P3 IADD3 R3, R3, 0x80, RZ ;  /* 0x000000800303b810 */ /* 0x000fe20007ffe0ff */
[----:B------:R-:W4:Y:S01]  /*0400*/  @!P3 LDC.64 R36, c[0x0][0x230] ;  /* 0x00008c00ff24bb82 */ /* 0x000f220000000a00 */
[----:B0-----:R-:W-:Y:S01]  /*0410*/  @!P1 IMAD.WIDE.U32 R32, R33, 0x8, R22 ;  /* 0x0000000821209825 */ /* 0x001fe200078e0016 */
[----:B------:R-:W-:Y:S02]  /*0420*/  CS2R R22, SRZ ;  /* 0x0000000000167805 */ /* 0x000fe4000001ff00 */
[----:B------:R-:W-:-:S04]  /*0430*/  ISETP.GE.AND P4, PT, R3, R2, PT ;  /* 0x000000020300720c */ /* 0x000fc80003f86270 */
[----:B------:R0:W5:Y:S09]  /*0440*/  @!P1 LDG.E.64 R22, desc[UR4][R32.64] ;  /* 0x0000000420169981 */ /* 0x000172000c1e1b00 */
[----:B--2---:R-:W-:Y:S02]  /*0450*/  @!P4 IMAD.IADD R27, R0, 0x1, R3 ;  /* 0x00000001001bc824 */ /* 0x004fe400078e0203 */
[----:B------:R-:W-:Y:S01]  /*0460*/  @!P4 VIADD R3, R3, 0x80 ;  /* 0x000000800303c836 */ /* 0x000fe20000000000 */
[----:B0-----:R-:W0:Y:S04]  /*0470*/  @!P4 LDC.64 R32, c[0x0][0x230] ;  /* 0x00008c00ff20cb82 */ /* 0x001e280000000a00 */
[----:B------:R-:W-:Y:S01]  /*0480*/  ISETP.GE.AND P2, PT, R3, R2, PT ;  /* 0x000000020300720c */ /* 0x000fe20003f46270 */
[----:B----4-:R-:W-:Y:S01]  /*0490*/  @!P3 IMAD.WIDE.U32 R36, R25, 0x8, R36 ;  /* 0x000000081924b825 */ /* 0x010fe200078e0024 */
[----:B------:R-:W-:-:S06]  /*04a0*/  CS2R R24, SRZ ;  /* 0x0000000000187805 */ /* 0x000fcc000001ff00 */
[----:B------:R2:W4:Y:S05]  /*04b0*/  @!P3 LDG.E.64 R24, desc[UR4][R36.64] ;  /* 0x000000042418b981 */ /* 0x00052a000c1e1b00 */
[----:B------:R-:W-:Y:S01]  /*04c0*/  @!P2 IADD3 R35, R0, R3, RZ ;  /* 0x000000030023a210 */ /* 0x000fe20007ffe0ff */
[----:B------:R-:W-:-:S05]  /*04d0*/  @!P2 VIADD R3, R3, 0x80 ;  /* 0x000000800303a836 */ /* 0x000fca0000000000 */
[----:B------:R-:W-:-:S13]  /*04e0*/  ISETP.GE.AND P1, PT, R3, R2, PT ;  /* 0x000000020300720c */ /* 0x000fda0003f26270 */
[----:B--2---:R-:W-:Y:S01]  /*04f0*/  @!P1 IMAD.IADD R37, R0, 0x1, R3 ;  /* 0x0000000100259824 */ /* 0x004fe200078e0203 */
[----:B------:R-:W-:-:S04]  /*0500*/  @!P1 IADD3 R3, R3, 0x80, RZ ;  /* 0x0000008003039810 */ /* 0x000fc80007ffe0ff */
[----:B------:R-:W-:Y:S01]  /*0510*/  ISETP.GE.AND P3, PT, R3, R2, PT ;  /* 0x000000020300720c */ /* 0x000fe20003f66270 */
[----:B0-----:R-:W-:Y:S01]  /*0520*/  @!P4 IMAD.WIDE.U32 R32, R27, 0x8, R32 ;  /* 0x000000081b20c825 */ /* 0x001fe200078e0020 */
[----:B------:R-:W-:-:S06]  /*0530*/  CS2R R26, SRZ ;  /* 0x00000000001a7805 */ /* 0x000fcc000001ff00 */
[----:B------:R0:W2:Y:S05]  /*0540*/  @!P4 LDG.E.64 R26, desc[UR4][R32.64] ;  /* 0x00000004201ac981 */ /* 0x0000aa000c1e1b00 */
[----:B------:R-:W-:Y:S01]  /*0550*/  @!P3 IMAD.IADD R3, R0, 0x1, R3 ;  /* 0x000000010003b824 */ /* 0x000fe200078e0203 */
[----:B0-----:R-:W-:Y:S01]  /*0560*/  CS2R R32, SRZ ;  /* 0x0000000000207805 */ /* 0x001fe2000001ff00 */
[----:B-1----:R-:W-:Y:S01]  /*0570*/  @!P0 DMUL R28, R28, R30 ;  /* 0x0000001e1c1c8228 */ /* 0x002fe20000000000 */
[----:B------:R-:W0:Y:S05]  /*0580*/  @!P1 LDC.64 R30, c[0x0][0x230] ;  /* 0x00008c00ff1e9b82 */ /* 0x000e2a0000000a00 */
[----:B------:R1:W2:Y:S04]  /*0590*/  @!P0 FRND.F64.TRUNC R4, R28 ;  /* 0x0000001c00048313 */ /* 0x0002a8000030d800 */
[----:B-1----:R-:W1:Y:S02]  /*05a0*/  @!P2 LDC.64 R28, c[0x0][0x230] ;  /* 0x00008c00ff1cab82 */ /* 0x002e640000000a00 */
[----:B-1----:R-:W-:Y:S01]  /*05b0*/  @!P2 IMAD.WIDE.U32 R34, R35, 0x8, R28 ;  /* 0x000000082322a825 */ /* 0x002fe200078e001c */
[----:B------:R-:W-:-:S06]  /*05c0*/  CS2R R28, SRZ ;  /* 0x00000000001c7805 */ /* 0x000fcc000001ff00 */
[----:B------:R1:W2:Y:S02]  /*05d0*/  @!P2 LDG.E.64 R28, desc[UR4][R34.64] ;  /* 0x00000004221ca981 */ /* 0x0002a4000c1e1b00 */
[----:B-1----:R-:W1:Y:S01]  /*05e0*/  @!P3 LDC.64 R34, c[0x0][0x230] ;  /* 0x00008c00ff22bb82 */ /* 0x002e620000000a00 */
[----:B0-----:R-:W-:Y:S01]  /*05f0*/  @!P1 IMAD.WIDE.U32 R36, R37, 0x8, R30 ;  /* 0x0000000825249825 */ /* 0x001fe200078e001e */
[----:B------:R-:W-:-:S06]  /*0600*/  CS2R R30, SRZ ;  /* 0x00000000001e7805 */ /* 0x000fcc000001ff00 */
[----:B------:R1:W2:Y:S02]  /*0610*/  @!P1 LDG.E.64 R30, desc[UR4][R36.64] ;  /* 0x00000004241e9981 */ /* 0x0002a4000c1e1b00 */
[----:B-1----:R-:W-:-:S05]  /*0620*/  @!P3 IMAD.WIDE.U32 R36, R3, 0x8, R34 ;  /* 0x000000080324b825 */ /* 0x002fca00078e0022 */
[----:B------:R0:W2:Y:S01]  /*0630*/  @!P3 LDG.E.64 R32, desc[UR4][R36.64] ;  /* 0x000000042420b981 */ /* 0x0000a2000c1e1b00 */
[----:B------:R-:W1:Y:S02]  /*0640*/  S2R R3, SR_TID.X ;  /* 0x0000000000037919 */ /* 0x000e640000002100 */
[----:B-1----:R-:W-:-:S05]  /*0650*/  VIADD R35, R3, 0x80 ;  /* 0x0000008003237836 */ /* 0x002fca0000000000 */
[----:B------:R-:W-:-:S13]  /*0660*/  ISETP.GE.AND P1, PT, R35, R2, PT ;  /* 0x000000022300720c */ /* 0x000fda0003f26270 */
[----:B------:R-:W3:Y:S02]  /*0670*/  @!P1 LDC.64 R34, c[0x0][0x218] ;  /* 0x00008600ff229b82 */ /* 0x000ee40000000a00 */
[----:B---3--:R-:W-:Y:S01]  /*0680*/  @!P1 DMUL R34, R20, R34 ;  /* 0x0000002214229228 */ /* 0x008fe20000000000 */
[----:B------:R-:W-:-:S05]  /*0690*/  IADD3 R21, R3, 0x100, RZ ;  /* 0x0000010003157810 */ /* 0x000fca0007ffe0ff */
[----:B------:R-:W1:Y:S01]  /*06a0*/  @!P1 FRND.F64.TRUNC R6, R34 ;  /* 0x0000002200069313 */ /* 0x000e62000030d800 */
[----:B------:R-:W-:-:S13]  /*06b0*/  ISETP.GE.AND P1, PT, R21, R2, PT ;  /* 0x000000021500720c */ /* 0x000fda0003f26270 */
[----:B------:R-:W5:Y:S02]  /*06c0*/  @!P1 LDC.64 R20, c[0x0][0x218] ;  /* 0x00008600ff149b82 */ /* 0x000f640000000a00 */
[----:B-----5:R-:W-:Y:S01]  /*06d0*/  @!P1 DMUL R22, R22, R20 ;  /* 0x0000001416169228 */ /* 0x020fe20000000000 */
[----:B------:R-:W-:-:S05]  /*06e0*/  VIADD R21, R3, 0x180 ;  /* 0x0000018003157836 */ /* 0x000fca0000000000 */
[----:B------:R-:W-:Y:S01]  /*06f0*/  ISETP.GE.AND P3, PT, R21, R2, PT ;  /* 0x000000021500720c */ /* 0x000fe20003f66270 */
[----:B0-----:R-:W-:-:S12]  /*0700*/  VIADD R37, R3, 0x200 ;  /* 0x0000020003257836 */ /* 0x001fd80000000000 */
[----:B------:R-:W4:Y:S01]  /*0710*/  @!P3 LDC.64 R20, c[0x0][0x218] ;  /* 0x00008600ff14bb82 */ /* 0x000f220000000a00 */
[----:B------:R-:W-:Y:S01]  /*0720*/  ISETP.GE.AND P2, PT, R37, R2, PT ;  /* 0x000000022500720c */ /* 0x000fe20003f46270 */
[----:B------:R0:W3:Y:S06]  /*0730*/  @!P1 FRND.F64.TRUNC R8, R22 ;  /* 0x0000001600089313 */ /* 0x0000ec000030d800 */
[----:B0-----:R-:W0:Y:S08]  /*0740*/  @!P0 LDC.64 R22, c[0x0][0x228] ;  /* 0x00008a00ff168b82 */ /* 0x001e300000000a00 */
[----:B------:R-:W2:Y:S01]  /*0750*/  @!P2 LDC.64 R34, c[0x0][0x218] ;  /* 0x00008600ff22ab82 */ /* 0x000ea20000000a00 */
[----:B----4-:R-:W-:Y:S01]  /*0760*/  @!P3 DMUL R36, R24, R20 ;  /* 0x000000141824b228 */ /* 0x010fe20000000000 */
[----:B------:R-:W-:-:S04]  /*0770*/  IADD3 R21, R3, 0x280, RZ ;  /* 0x0000028003157810 */ /* 0x000fc80007ffe0ff */
[-C--:B------:R-:W-:Y:S01]  /*0780*/  ISETP.GE.AND P1, PT, R21, R2.reuse, PT ;  /* 0x000000021500720c */ /* 0x080fe20003f26270 */
[----:B------:R-:W-:Y:S01]  /*0790*/  VIADD R21, R3, 0x300 ;  /* 0x0000030003157836 */ /* 0x000fe20000000000 */
[----:B------:R4:W0:Y:S04]  /*07a0*/  @!P3 FRND.F64.TRUNC R10, R36 ;  /* 0x00000024000ab313 */ /* 0x000828000030d800 */
[----:B------:R-:W-:Y:S01]  /*07b0*/  ISETP.GE.AND P3, PT, R21, R2, PT ;  /* 0x000000021500720c */ /* 0x000fe20003f66270 */
[----:B------:R-:W-:-:S05]  /*07c0*/  VIADD R21, R3, 0x380 ;  /* 0x0000038003157836 */ /* 0x000fca0000000000 */
[----:B------:R-:W-:Y:S02]  /*07d0*/  ISETP.GE.AND P4, PT, R21, R2, PT ;  /* 0x000000021500720c */ /* 0x000fe40003f86270 */
[----:B------:R-:W5:Y:S01]  /*07e0*/  @!P1 LDC.64 R20, c[0x0][0x218] ;  /* 0x00008600ff149b82 */ /* 0x000f620000000a00 */
[----:B--2---:R-:W-:-:S07]  /*07f0*/  @!P2 DMUL R34, R26, R34 ;  /* 0x000000221a22a228 */ /* 0x004fce0000000000 */
[----:B------:R-:W2:Y:S08]  /*0800*/  @!P3 LDC.64 R26, c[0x0][0x218] ;  /* 0x00008600ff1abb82 */ /* 0x000eb00000000a00 */
[----:B------:R-:W1:Y:S01]  /*0810*/  @!P4 LDC.64 R24, c[0x0][0x218] ;  /* 0x00008600ff18cb82 */ /* 0x000e620000000a00 */
[----:B------:R4:W0:Y:S01]  /*0820*/  @!P2 FRND.F64.TRUNC R12, R34 ;  /* 0x00000022000ca313 */ /* 0x000822000030d800 */
[----:B------:R-:W-:Y:S04]  /*0830*/  BSSY B0, `(.L_x_11118) ;  /* 0x0000037000007945 */ /* 0x000fe80003800000 */
[----:B------:R-:W-:Y:S01]  /*0840*/  BSSY B1, `(.L_x_11119) ;  /* 0x000002f000017945 */ /* 0x000fe20003800000 */
[----:B-----5:R-:W-:Y:S01]  /*0850*/  @!P1 DMUL R20, R28, R20 ;  /* 0x000000141c149228 */ /* 0x020fe20000000000 */
[----:B------:R-:W-:Y:S01]  /*0860*/  @!P0 IADD3 R29, R0, R3, RZ ;  /* 0x00000003001d8210 */ /* 0x000fe20007ffe0ff */
[----:B------:R-:W-:-:S04]  /*0870*/  @!P0 VIADD R3, R3, 0x80 ;  /* 0x0000008003038836 */ /* 0x000fc80000000000 */
[----:B0-----:R-:W-:Y:S01]  /*0880*/  @!P0 IMAD.WIDE.U32 R22, R29, 0x8, R22 ;  /* 0x000000081d168825 */ /* 0x001fe200078e0016 */
[----:B------:R4:W0:Y:S04]  /*0890*/  @!P1 FRND.F64.TRUNC R14, R20 ;  /* 0x00000014000e9313 */ /* 0x000828000030d800 */
[----:B------:R4:W-:Y:S01]  /*08a0*/  @!P0 STG.E.64 desc[UR4][R22.64], R4 ;  /* 0x0000000416008986 */ /* 0x0009e2000c101b04 */
[----:B------:R-:W-:Y:S01]  /*08b0*/  ISETP.GE.AND P0, PT, R3, R2, PT ;  /* 0x000000020300720c */ /* 0x000fe20003f06270 */
[----:B--2---:R-:W-:-:S06]  /*08c0*/  @!P3 DMUL R26, R30, R26 ;  /* 0x0000001a1e1ab228 */ /* 0x004fcc0000000000 */
[----:B------:R4:W2:Y:S01]  /*08d0*/  @!P3 FRND.F64.TRUNC R16, R26 ;  /* 0x0000001a0010b313 */ /* 0x0008a2000030d800 */
[----:B-1----:R-:W-:-:S07]  /*08e0*/  @!P4 DMUL R24, R32, R24 ;  /* 0x000000182018c228 */ /* 0x002fce0000000000 */
[----:B------:R4:W1:Y:S01]  /*08f0*/  @!P4 FRND.F64.TRUNC R18, R24 ;  /* 0x000000180012c313 */ /* 0x000862000030d800 */
[----:B0--3--:R-:W-:Y:S05]  /*0900*/  @P0 BRA `(.L_x_11120) ;  /* 0x0000000000300947 */ /* 0x009fea0003800000 */
[----:B----4-:R-:W0:Y:S01]  /*0910*/  LDC.64 R4, c[0x0][0x228] ;  /* 0x00008a00ff047b82 */ /* 0x010e220000000a00 */
[----:B------:R-:W-:Y:S01]  /*0920*/  IMAD.IADD R21, R0, 0x1, R3 ;  /* 0x0000000100157824 */ /* 0x000fe200078e0203 */
[----:B------:R-:W-:-:S04]  /*0930*/  IADD3 R3, R3, 0x80, RZ ;  /* 0x0000008003037810 */ /* 0x000fc80007ffe0ff */
[----:B------:R-:W-:Y:S01]  /*0940*/  ISETP.GE.AND P0, PT, R3, R2, PT ;  /* 0x000000020300720c */ /* 0x000fe20003f06270 */
[----:B0-----:R-:W-:-:S05]  /*0950*/  IMAD.WIDE.U32 R4, R21, 0x8, R4 ;  /* 0x0000000815047825 */ /* 0x001fca00078e0004 */
[----:B------:R0:W-:Y:S07]  /*0960*/  STG.E.64 desc[UR4][R4.64], R6 ;  /* 0x0000000604007986 */ /* 0x0001ee000c101b04 */
[----:B------:R-:W-:Y:S05]  /*0970*/  @P0 BRA `(.L_x_11121) ;  /* 0x0000000000300947 */ /* 0x000fea0003800000 */
[----:B0-----:R-:W0:Y:S01]  /*0980*/  LDC.64 R4, c[0x0][0x228] ;  /* 0x00008a00ff047b82 */ /* 0x001e220000000a00 */
[----:B------:R-:W-:Y:S02]  /*0990*/  IMAD.IADD R7, R0, 0x1, R3 ;  /* 0x0000000100077824 */ /* 0x000fe400078e0203 */
[----:B------:R-:W-:Y:S02]  /*09a0*/  VIADD R3, R3, 0x80 ;  /* 0x0000008003037836 */ /* 0x000fe40000000000 */
[----:B0-----:R-:W-:-:S05]  /*09b0*/  IMAD.WIDE.U32 R4, R7, 0x8, R4 ;  /* 0x0000000807047825 */ /* 0x001fca00078e0004 */
[----:B------:R0:W-:Y:S02]  /*09c0*/  STG.E.64 desc[UR4][R4.64], R8 ;  /* 0x0000000804007986 */ /* 0x0001e4000c101b04 */
.L_x_11120:
[----:B------:R-:W-:-:S13]  /*09d0*/  ISETP.GE.AND P0, PT, R3, R2, PT ;  /* 0x000000020300720c */ /* 0x000fda0003f06270 */
[----:B------:R-:W-:Y:S05]  /*09e0*/  @P0 BRA `(.L_x_11122) ;  /* 0x0000000000300947 */ /* 0x000fea0003800000 */
[----:B0---4-:R-:W0:Y:S01]  /*09f0*/  LDC.64 R4, c[0x0][0x228] ;  /* 0x00008a00ff047b82 */ /* 0x011e220000000a00 */
[----:B------:R-:W-:Y:S01]  /*0a00*/  IADD3 R7, R0, R3, RZ ;  /* 0x0000000300077210 */ /* 0x000fe20007ffe0ff */
[----:B------:R-:W-:-:S04]  /*0a10*/  VIADD R3, R3, 0x80 ;  /* 0x0000008003037836 */ /* 0x000fc80000000000 */
[----:B0-----:R-:W-:-:S05]  /*0a20*/  IMAD.WIDE.U32 R4, R7, 0x8, R4 ;  /* 0x0000000807047825 */ /* 0x001fca00078e0004 */
[----:B------:R3:W-:Y:S02]  /*0a30*/  STG.E.64 desc[UR4][R4.64], R10 ;  /* 0x0000000a04007986 */ /* 0x0007e4000c101b04 */
.L_x_11121:
[----:B------:R-:W-:-:S13]  /*0a40*/  ISETP.GE.AND P0, PT, R3, R2, PT ;  /* 0x000000020300720c */ /* 0x000fda0003f06270 */
[----:B------:R-:W-:Y:S05]  /*0a50*/  @P0 BRA `(.L_x_11123) ;  /* 0x0000000000340947 */ /* 0x000fea0003800000 */
[----:B0--3--:R-:W0:Y:S01]  /*0a60*/  LDC.64 R4, c[0x0][0x228] ;  /* 0x00008a00ff047b82 */ /* 0x009e220000000a00 */
[----:B------:R-:W-:Y:S01]  /*0a70*/  IADD3 R7, R0, R3, RZ ;  /* 0x0000000300077210 */ /* 0x000fe20007ffe0ff */
[----:B------:R-:W-:-:S04]  /*0a80*/  VIADD R3, R3, 0x80 ;  /* 0x0000008003037836 */ /* 0x000fc80000000000 */
[----:B0-----:R-:W-:-:S05]  /*0a90*/  IMAD.WIDE.U32 R4, R7, 0x8, R4 ;  /* 0x0000000807047825 */ /* 0x001fca00078e0004 */
[----:B------:R3:W-:Y:S02]  /*0aa0*/  STG.E.64 desc[UR4][R4.64], R12 ;  /* 0x0000000c04007986 */ /* 0x0007e4000c101b04 */
.L_x_11122:
[----:B------:R-:W-:-:S13]  /*0ab0*/  ISETP.GE.AND P0, PT, R3, R2, PT ;  /* 0x000000020300720c */ /* 0x000fda0003f06270 */
[----:B------:R-:W-:Y:S05]  /*0ac0*/  @P0 BREAK B1 ;  /* 0x0000000000010942 */ /* 0x000fea0003800000 */
[----:B------:R-:W-:Y:S05]  /*0ad0*/  @P0 BRA `(.L_x_11124) ;  /* 0x0000000000300947 */ /* 0x000fea0003800000 */
[----:B0--34-:R-:W0:Y:S01]  /*0ae0*/  LDC.64 R4, c[0x0][0x228] ;  /* 0x00008a00ff047b82 */ /* 0x019e220000000a00 */
[----:B------:R-:W-:Y:S01]  /*0af0*/  IADD3 R7, R0, R3, RZ ;  /* 0x0000000300077210 */ /* 0x000fe20007ffe0ff */
[----:B------:R-:W-:-:S04]  /*0b00*/  VIADD R3, R3, 0x80 ;  /* 0x0000008003037836 */ /* 0x000fc80000000000 */
[----:B0-----:R-:W-:-:S05]  /*0b10*/  IMAD.WIDE.U32 R4, R7, 0x8, R4 ;  /* 0x0000000807047825 */ /* 0x001fca00078e0004 */
[----:B------:R4:W-:Y:S02]  /*0b20*/  STG.E.64 desc[UR4][R4.64], R14 ;  /* 0x0000000e04007986 */ /* 0x0009e4000c101b04 */
.L_x_11123:
[----:B------:R-:W-:Y:S05]  /*0b30*/  BSYNC B1 ;  /* 0x0000000000017941 */ /* 0x000fea0003800000 */
.L_x_11119:
[----:B------:R-:W-:-:S13]  /*0b40*/  ISETP.GE.AND P0, PT, R3, R2, PT ;  /* 0x000000020300720c */ /* 0x000fda0003f06270 */
[----:B0--34-:R-:W0:Y:S01]  /*0b50*/  @!P0 LDC.64 R4, c[0x0][0x228] ;  /* 0x00008a00ff048b82 */ /* 0x019e220000000a00 */
[----:B------:R-:W-:Y:S01]  /*0b60*/  @!P0 IADD3 R7, R0, R3, RZ ;  /* 0x0000000300078210 */ /* 0x000fe20007ffe0ff */
[----:B------:R-:W-:-:S04]  /*0b70*/  @!P0 VIADD R3, R3, 0x80 ;  /* 0x0000008003038836 */ /* 0x000fc80000000000 */
[----:B0-----:R-:W-:-:S05]  /*0b80*/  @!P0 IMAD.WIDE.U32 R4, R7, 0x8, R4 ;  /* 0x0000000807048825 */ /* 0x001fca00078e0004 */
[----:B--2---:R0:W-:Y:S02]  /*0b90*/  @!P0 STG.E.64 desc[UR4][R4.64], R16 ;  /* 0x0000001004008986 */ /* 0x0041e4000c101b04 */
.L_x_11124:
[----:B------:R-:W-:Y:S05]  /*0ba0*/  BSYNC B0 ;  /* 0x0000000000007941 */ /* 0x000fea0003800000 */
.L_x_11118:
[----:B------:R-:W-:Y:S05]  /*0bb0*/  WARPSYNC.ALL ;  /* 0x0000000000007948 */ /* 0x000fea0003800000 */
[----:B------:R-:W-:-:S13]  /*0bc0*/  ISETP.GE.AND P0, PT, R3, R2, PT ;  /* 0x000000020300720c */ /* 0x000fda0003f06270 */
[----:B------:R-:W-:Y:S05]  /*0bd0*/  @P0 EXIT ;  /* 0x000000000000094d */ /* 0x000fea0003800000 */
[----:B0--34-:R-:W0:Y:S01]  /*0be0*/  LDC.64 R4, c[0x0][0x228] ;  /* 0x00008a00ff047b82 */ /* 0x019e220000000a00 */
[----:B------:R-:W-:-:S05]  /*0bf0*/  IADD3 R3, R0, R3, RZ ;  /* 0x0000000300037210 */ /* 0x000fca0007ffe0ff */
[----:B0-----:R-:W-:-:S05]  /*0c00*/  IMAD.WIDE.U32 R2, R3, 0x8, R4 ;  /* 0x0000000803027825 */ /* 0x001fca00078e0004 */
[----:B-1----:R-:W-:Y:S01]  /*0c10*/  STG.E.64 desc[UR4][R2.64], R18 ;  /* 0x0000001202007986 */ /* 0x002fe2000c101b04 */
[----:B------:R-:W-:Y:S05]  /*0c20*/  EXIT ;  /* 0x000000000000794d */ /* 0x000fea0003800000 */
.L_x_11125:
        /* <DEDUP_REMOVED lines=13> */
.L_x_22869:


//--------------------- .text._ZN2at6native29vectorized_elementwise_kernelILi4EZZZNS0_15binary_internal21div_trunc_kernel_cudaERNS_18TensorIteratorBaseEENKUlvE0_clEvENKUlvE_clEvEUldE_St5arrayIPcLm2EEEEviT0_T1_ --------------------------
	.section	.text._ZN2at6native29vectorized_elementwise_kernelILi4EZZZNS0_15binary_internal21div_trunc_kernel_cudaERNS_18TensorIteratorBaseEENKUlvE0_clEvENKUlvE_clEvEUldE_St5arrayIPcLm2EEEEviT0_T1_,"ax",@progbits
	.align	128
        .global         _ZN2at6native29vectorized_elementwise_kernelILi4EZZZNS0_15binary_internal21div_trunc_kernel_cudaERNS_18TensorIteratorBaseEENKUlvE0_clEvENKUlvE_clEvEUldE_St5arrayIPcLm2EEEEviT0_T1_
        .type           _ZN2at6native29vectorized_elementwise_kernelILi4EZZZNS0_15binary_internal21div_trunc_kernel_cudaERNS_18TensorIteratorBaseEENKUlvE0_clEvENKUlvE_clEvEUldE_St5arrayIPcLm2EEEEviT0_T1_,@function
        .size           _ZN2at6native29vectorized_elementwise_kernelILi4EZZZNS0_15binary_internal21div_trunc_kernel_cudaERNS_18TensorIteratorBaseEENKUlvE0_clEvENKUlvE_clEvEUldE_St5arrayIPcLm2EEEEviT0_T1_,(.L_x_22870 - _ZN2at6native29vectorized_elementwise_kernelILi4EZZZNS0_15binary_internal21div_trunc_kernel_cudaERNS_18TensorIteratorBaseEENKUlvE0_clEvENKUlvE_clEvEUldE_St5arrayIPcLm2EEEEviT0_T1_)
        .other          _ZN2at6native29vectorized_elementwise_kernelILi4EZZZNS0_15binary_internal21div_trunc_kernel_cudaERNS_18TensorIteratorBaseEENKUlvE0_clEvENKUlvE_clEvEUldE_St5arrayIPcLm2EEEEviT0_T1_,@"STO_CUDA_ENTRY STV_DEFAULT"
_ZN2at6native29vectorized_elementwise_kernelILi4EZZZNS0_15binary_internal21div_trunc_kernel_cudaERNS_18TensorIteratorBaseEENKUlvE0_clEvENKUlvE_clEvEUldE_St5arrayIPcLm2EEEEviT0_T1_:
.text._ZN2at6native29vectorized_elementwise_kernelILi4EZZZNS0_15binary_internal21div_trunc_kernel_cudaERNS_18TensorIteratorBaseEENKUlvE0_clEvENKUlvE_clEvEUldE_St5arrayIPcLm2EEEEviT0_T1_:
        /* <DEDUP_REMOVED lines=41> */
.L_x_11126:
        /* <DEDUP_REMOVED lines=116> */
.L_x_11129:
[----:B------:R-:W-:-:S13]  /*09d0*/  ISETP.GE.AND P0, PT, R3, R2, PT ;  /* 0x000000020300720c */ /* 0x000fda0003f06270 */
[----:B------:R-:W-:Y:S05]  /*09e0*/  @P0 BRA `(.L_x_11131) ;  /* 0x0000000000300947 */ /* 0x000fea0003800000 */
[----:B0---4-:R-:W0:Y:S01]  /*09f0*/  LDC.64 R4, c[0x0][0x228] ;  /* 0x00008a00ff047b82 */ /* 0x011e220000000a00 */
[----:B------:R-:W-:Y:S01]  /*0a00*/  IADD3 R7, R0, R3, RZ ;  /* 0x0000000300077210 */ /* 0x000fe20007ffe0ff */
[----:B------:R-:W-:-:S04]  /*0a10*/  VIADD R3, R3, 0x80 ;  /* 0x0000008003037836 */ /* 0x000fc80000000000 */
[----:B0-----:R-:W-:-:S05]  /*0a20*/  IMAD.WIDE.U32 R4, R7, 0x8, R4 ;  /* 0x0000000807047825 */ /* 0x001fca00078e0004 */
[----:B------:R3:W-:Y:S02]  /*0a30*/  STG.E.64 desc[UR4][R4.64], R10 ;  /* 0x0000000a04007986 */ /* 0x0007e4000c101b04 */
.L_x_11130:
[----:B------:R-:W-:-:S13]  /*0a40*/  ISETP.GE.AND P0, PT, R3, R2, PT ;  /* 0x000000020300720c */ /* 0x000fda0003f06270 */
[----:B------:R-:W-:Y:S05]  /*0a50*/  @P0 BRA `(.L_x_11132) ;  /* 0x0000000000340947 */ /* 0x000fea0003800000 */
[----:B0--3--:R-:W0:Y:S01]  /*0a60*/  LDC.64 R4, c[0x0][0x228] ;  /* 0x00008a00ff047b82 */ /* 0x009e220000000a00 */
[----:B------:R-:W-:Y:S01]  /*0a70*/  IADD3 R7, R0, R3, RZ ;  /* 0x0000000300077210 */ /* 0x000fe20007ffe0ff */
[----:B------:R-:W-:-:S04]  /*0a80*/  VIADD R3, R3, 0x80 ;  /* 0x0000008003037836 */ /* 0x000fc80000000000 */
[----:B0-----:R-:W-:-:S05]  /*0a90*/  IMAD.WIDE.U32 R4, R7, 0x8, R4 ;  /* 0x0000000807047825 */ /* 0x001fca00078e0004 */
[----:B------:R3:W-:Y:S02]  /*0aa0*/  STG.E.64 desc[UR4][R4.64], R12 ;  /* 0x0000000c04007986 */ /* 0x0007e4000c101b04 */
.L_x_11131:
        /* <DEDUP_REMOVED lines=8> */
.L_x_11132:
[----:B------:R-:W-:Y:S05]  /*0b30*/  BSYNC B1 ;  /* 0x0000000000017941 */ /* 0x000fea0003800000 */
.L_x_11128:
[----:B------:R-:W-:-:S13]  /*0b40*/  ISETP.GE.AND P0, PT, R3, R2, PT ;  /* 0x000000020300720c */ /* 0x000fda0003f06270 */
[----:B0--34-:R-:W0:Y:S01]  /*0b50*/  @!P0 LDC.64 R4, c[0x0][0x228] ;  /* 0x00008a00ff048b82 */ /* 0x019e220000000a00 */
[----:B------:R-:W-:Y:S01]  /*0b60*/  @!P0 IADD3 R7, R0, R3, RZ ;  /* 0x0000000300078210 */ /* 0x000fe20007ffe0ff */
[----:B------:R-:W-:-:S04]  /*0b70*/  @!P0 VIADD R3, R3, 0x80 ;  /* 0x0000008003038836 */ /* 0x000fc80000000000 */
[----:B0-----:R-:W-:-:S05]  /*0b80*/  @!P0 IMAD.WIDE.U32 R4, R7, 0x8, R4 ;  /* 0x0000000807048825 */ /* 0x001fca00078e0004 */
[----:B--2---:R0:W-:Y:S02]  /*0b90*/  @!P0 STG.E.64 desc[UR4][R4.64], R16 ;  /* 0x0000001004008986 */ /* 0x0041e4000c101b04 */
.L_x_11133:
[----:B------:R-:W-:Y:S05]  /*0ba0*/  BSYNC B0 ;  /* 0x0000000000007941 */ /* 0x000fea0003800000 */
.L_x_11127:
        /* <DEDUP_REMOVED lines=8> */
.L_x_11134:
        /* <DEDUP_REMOVED lines=13> */
.L_x_22870:


//--------------------- .text._ZN2at6native29vectorized_elementwise_kernelILi8EZZZNS0_15binary_internal21div_trunc_kernel_cudaERNS_18TensorIteratorBaseEENKUlvE0_clEvENKUlvE_clEvEUldE_St5arrayIPcLm2EEEEviT0_T1_ --------------------------
	.section	.text._ZN2at6native29vectorized_elementwise_kernelILi8EZZZNS0_15binary_internal21div_trunc_kernel_cudaERNS_18TensorIteratorBaseEENKUlvE0_clEvENKUlvE_clEvEUldE_St5arrayIPcLm2EEEEviT0_T1_,"ax",@progbits
	.align	128
        .global         _ZN2at6native29vectorized_elementwise_kernelILi8EZZZNS0_15binary_internal21div_trunc_kernel_cudaERNS_18TensorIteratorBaseEENKUlvE0_clEvENKUlvE_clEvEUldE_St5arrayIPcLm2EEEEviT0_T1_
        .type           _ZN2at6native29vectorized_elementwise_kernelILi8EZZZNS0_15binary_internal21div_trunc_kernel_cudaERNS_18TensorIteratorBaseEENKUlvE0_clEvENKUlvE_clEvEUldE_St5arrayIPcLm2EEEEviT0_T1_,@function
        .size           _ZN2at6native29vectorized_elementwise_kernelILi8EZZZNS0_15binary_internal21div_trunc_kernel_cudaERNS_18TensorIteratorBaseEENKUlvE0_clEvENKUlvE_clEvEUldE_St5arrayIPcLm2EEEEviT0_T1_,(.L_x_22871 - _ZN2at6native29vectorized_elementwise_kernelILi8EZZZNS0_15binary_internal21div_trunc_kernel_cudaERNS_18TensorIteratorBaseEENKUlvE0_clEvENKUlvE_clEvEUldE_St5arrayIPcLm2EEEEviT0_T1_)
        .other          _ZN2at6native29vectorized_elementwise_kernelILi8EZZZNS0_15binary_internal21div_trunc_kernel_cudaERNS_18TensorIteratorBaseEENKUlvE0_clEvENKUlvE_clEvEUldE_St5arrayIPcLm2EEEEviT0_T1_,@"STO_CUDA_ENTRY STV_DEFAULT"
_ZN2at6native29vectorized_elementwise_kernelILi8EZZZNS0_15binary_internal21div_trunc_kernel_cudaERNS_18TensorIteratorBaseEENKUlvE0_clEvENKUlvE_clEvEUldE_St5arrayIPcLm2EEEEviT0_T1_:
.text._ZN2at6native29vectorized_elementwise_kernelILi8EZZZNS0_15binary_internal21div_trunc_kernel_cudaERNS_18TensorIteratorBaseEENKUlvE0_clEvENKUlvE_clEvEUldE_St5arrayIPcLm2EEEEviT0_T1_:
        /* <DEDUP_REMOVED lines=41> */
.L_x_11135:
        /* <DEDUP_REMOVED lines=116> */
.L_x_11138:
[----:B------:R-:W-:-:S13]  /*09d0*/  ISETP.GE.AND P0, PT, R3, R2, PT ;  /* 0x000000020300720c */ /* 0x000fda0003f06270 */
[----:B------:R-:W-:Y:S05]  /*09e0*/  @P0 BRA `(.L_x_11140) ;  /* 0x0000000000300947 */ /* 0x000fea0003800000 */
[----:B0---4-:R-:W0:Y:S01]  /*09f0*/  LDC.64 R4, c[0x0][0x228] ;  /* 0x00008a00ff047b82 */ /* 0x011e220000000a00 */
[----:B------:R-:W-:Y:S01]  /*0a00*/  IADD3 R7, R0, R3, RZ ;  /* 0x0000000300077210 */ /* 0x000fe20007ffe0ff */
[----:B------:R-:W-:-:S04]  /*0a10*/  VIADD R3, R3, 0x80 ;  /* 0x0000008003037836 */ /* 0x000fc80000000000 */
[----:B0-----:R-:W-:-:S05]  /*0a20*/  IMAD.WIDE.U32 R4, R7, 0x8, R4 ;  /* 0x0000000807047825 */ /* 0x001fca00078e0004 */
[----:B------:R3:W-:Y:S02]  /*0a30*/  STG.E.64 desc[UR4][R4.64], R10 ;  /* 0x0000000a04007986 */ /* 0x0007e4000c101b04 */
.L_x_11139:
[----:B------:R-:W-:-:S13]  /*0a40*/  ISETP.GE.AND P0, PT, R3, R2, PT ;  /* 0x000000020300720c */ /* 0x000fda0003f06270 */
[----:B------:R-:W-:Y:S05]  /*0a50*/  @P0 BRA `(.L_x_11141) ;  /* 0x0000000000340947 */ /* 0x000fea0003800000 */
[----:B0--3--:R-:W0:Y:S01]  /*0a60*/  LDC.64 R4, c[0x0][0x228] ;  /* 0x00008a00ff047b82 */ /* 0x009e220000000a00 */
[----:B------:R-:W-:Y:S01]  /*0a70*/  IADD3 R7, R0, R3, RZ ;  /* 0x0000000300077210 */ /* 0x000fe20007ffe0ff */
[----:B------:R-:W-:-:S04]  /*0a80*/  VIADD R3, R3, 0x80 ;  /* 0x0000008003037836 */ /* 0x000fc80000000000 */
[----:B0-----:R-:W-:-:S05]  /*0a90*/  IMAD.WIDE.U32 R4, R7, 0x8, R4 ;  /* 0x0000000807047825 */ /* 0x001fca00078e0004 */
[----:B------:R3:W-:Y:S02]  /*0aa0*/  STG.E.64 desc[UR4][R4.64], R12 ;  /* 0x0000000c04007986 */ /* 0x0007e4000c101b04 */
.L_x_11140:
        /* <DEDUP_REMOVED lines=8> */
.L_x_11141:
[----:B------:R-:W-:Y:S05]  /*0b30*/  BSYNC B1 ;  /* 0x0000000000017941 */ /* 0x000fea0003800000 */
.L_x_11137:
[----:B------:R-:W-:-:S13]  /*0b40*/  ISETP.GE.AND P0, PT, R3, R2, PT ;  /* 0x000000020300720c */ /* 0x000fda0003f06270 */
[----:B0--34-:R-:W0:Y:S01]  /*0b50*/  @!P0 LDC.64 R4, c[0x0][0x228] ;  /* 0x00008a00ff048b82 */ /* 0x019e220000000a00 */
[----:B------:R-:W-:Y:S01]  /*0b60*/  @!P0 IADD3 R7, R0, R3, RZ ;  /* 0x0000000300078210 */ /* 0x000fe20007ffe0ff */
[----:B------:R-:W-:-:S04]  /*0b70*/  @!P0 VIADD R3, R3, 0x80 ;  /* 0x0000008003038836 */ /* 0x000fc80000000000 */
[----:B0-----:R-:W-:-:S05]  /*0b80*/  @!P0 IMAD.WIDE.U32 R4, R7, 0x8, R4 ;  /* 0x0000000807048825 */ /* 0x001fca00078e0004 */
[----:B--2---:R0:W-:Y:S02]  /*0b90*/  @!P0 STG.E.64 desc[UR4][R4.64], R16 ;  /* 0x0000001004008986 */ /* 0x0041e4000c101b04 */
.L_x_11142:
[----:B------:R-:W-:Y:S05]  /*0ba0*/  BSYNC B0 ;  /* 0x0000000000007941 */ /* 0x000fea0003800000 */
.L_x_11136:
        /* <DEDUP_REMOVED lines=8> */
.L_x_11143:
        /* <DEDUP_REMOVED lines=13> */
.L_x_22871:


//--------------------- .text._ZN2at6native18elementwise_kernelILi128ELi4EZNS0_15gpu_kernel_implINS0_13BinaryFunctorIsssZZZNS0_15binary_internal21div_trunc_kernel_cudaERNS_18TensorIteratorBaseEENKUlvE_clEvENKUlvE3_clEvEUlssE_EEEEvS6_RKT_EUliE_EEviT1_ --------------------------
	.section	.text._ZN2at6native18elementwise_kernelILi128ELi4EZNS0_15gpu_kernel_implINS0_13BinaryFunctorIsssZZZNS0_15binary_internal21div_trunc_kernel_cudaERNS_18TensorIteratorBaseEENKUlvE_clEvENKUlvE3_clEvEUlssE_EEEEvS6_RKT_EUliE_EEviT1_,"ax",@progbits
	.align	128
        .global         _ZN2at6native18elementwise_kernelILi128ELi4EZNS0_15gpu_kernel_implINS0_13BinaryFunctorIsssZZZNS0_15binary_internal21div_trunc_kernel_cudaERNS_18TensorIteratorBaseEENKUlvE_clEvENKUlvE3_clEvEUlssE_EEEEvS6_RKT_EUliE_EEviT1_
        .type           _ZN2at6native18elementwise_kernelILi128ELi4EZNS0_15gpu_kernel_implINS0_13BinaryFunctorIsssZZZNS0_15binary_internal21div_trunc_kernel_cudaERNS_18TensorIteratorBaseEENKUlvE_clEvENKUlvE3_clEvEUlssE_EEEEvS6_RKT_EUliE_EEviT1_,@function
        .size           _ZN2at6native18elementwise_kernelILi128ELi4EZNS0_15gpu_kernel_implINS0_13BinaryFunctorIsssZZZNS0_15binary_internal21div_trunc_kernel_cudaERNS_18TensorIteratorBaseEENKUlvE_clEvENKUlvE3_clEvEUlssE_EEEEvS6_RKT_EUliE_EEviT1_,(.L_x_22872 - _ZN2at6native18elementwise_kernelILi128ELi4EZNS0_15gpu_kernel_implINS0_13BinaryFunctorIsssZZZNS0_15binary_internal21div_trunc_kernel_cudaERNS_18TensorIteratorBaseEENKUlvE_clEvENKUlvE3_clEvEUlssE_EEEEvS6_RKT_EUliE_EEviT1_)
        .other          _ZN2at6native18elementwise_kernelILi128ELi4EZNS0_15gpu_kernel_implINS0_13BinaryFunctorIsssZZZNS0_15binary_internal21div_trunc_kernel_cudaERNS_18TensorIteratorBaseEENKUlvE_clEvENKUlvE3_clEvEUlssE_EEEEvS6_RKT_EUliE_EEviT1_,@"STO_CUDA_ENTRY STV_DEFAULT"
_ZN2at6native18elementwise_kernelILi128ELi4EZNS0_15gpu_kernel_implINS0_13BinaryFunctorIsssZZZNS0_15binary_internal21div_trunc_kernel_cudaERNS_18TensorIteratorBaseEENKUlvE_clEvENKUlvE3_clEvEUlssE_EEEEvS6_RKT_EUliE_EEviT1_:
.text._ZN2at6native18elementwise_kernelILi128ELi4EZNS0_15gpu_kernel_implINS0_13BinaryFunctorIsssZZZNS0_15binary_internal21div_trunc_kernel_cudaERNS_18TensorIteratorBaseEENKUlvE_clEvENKUlvE3_clEvEUlssE_EEEEvS6_RKT_EUliE_EEviT1_:
        /* <DEDUP_REMOVED lines=365> */
.L_x_11146:
        /* <DEDUP_REMOVED lines=18> */
[----:B------:R0:W5:Y:S01]  /*17f0*/  LDG.E.S8 R19, desc[UR36][R2.64] ;  /* 0x0000002402137981 */ /* 0x000162000c1e1300 */
[----:B------:R-:W-:Y:S05]  /*1800*/  BRA `(.L_x_11152) ;  /* 0x0000000c005c7947 */ /* 0x000fea0003800000 */
.L_x_11150:
[----:B------:R0:W5:Y:S01]  /*1810*/  LDG.E.U8 R19, desc[UR36][R2.64] ;  /* 0x0000002402137981 */ /* 0x000162000c1e1100 */
[----:B------:R-:W-:Y:S05]  /*1820*/  BRA `(.L_x_11152) ;  /* 0x0000000c00547947 */ /* 0x000fea0003800000 */
.L_x_11149:
[----:B------:R-:W-:-:S13]  /*1830*/  ISETP.NE.AND P0, PT, R4, 0x2, PT ;  /* 0x000000020400780c */ /* 0x000fda0003f05270 */
[----:B------:R-:W-:Y:S05]  /*1840*/  @!P0 BRA `(.L_x_11153) ;  /* 0x0000000000208947 */ /* 0x000fea0003800000 */
[----:B------:R-:W-:-:S13]  /*1850*/  ISETP.NE.AND P0, PT, R4, 0x3, PT ;  /* 0x000000030400780c */ /* 0x000fda0003f05270 */
[----:B------:R-:W-:Y:S05]  /*1860*/  @!P0 BRA `(.L_x_11154) ;  /* 0x0000000000108947 */ /* 0x000fea0003800000 */
[----:B------:R-:W-:-:S13]  /*1870*/  ISETP.NE.AND P0, PT, R4, 0x4, PT ;  /* 0x000000040400780c */ /* 0x000fda0003f05270 */
[----:B------:R-:W-:Y:S05]  /*1880*/  @P0 BRA `(.L_x_11151) ;  /* 0x0000000800e80947 */ /* 0x000fea0003800000 */
[----:B------:R0:W5:Y:S01]  /*1890*/  LDG.E.U16 R19, desc[UR36][R2.64] ;  /* 0x0000002402137981 */ /* 0x000162000c1e1500 */
[----:B------:R-:W-:Y:S05]  /*18a0*/  BRA `(.L_x_11152) ;  /* 0x0000000c00347947 */ /* 0x000fea0003800000 */
.L_x_11154:
[----:B------:R0:W5:Y:S01]  /*18b0*/  LDG.E.U16 R19, desc[UR36][R2.64] ;  /* 0x0000002402137981 */ /* 0x000162000c1e1500 */
[----:B------:R-:W-:Y:S05]  /*18c0*/  BRA `(.L_x_11152) ;  /* 0x0000000c002c7947 */ /* 0x000fea0003800000 */
.L_x_11153:
[----:B------:R0:W5:Y:S01]  /*18d0*/  LDG.E.U16 R19, desc[UR36][R2.64] ;  /* 0x0000002402137981 */ /* 0x000162000c1e1500 */
[----:B------:R-:W-:Y:S05]  /*18e0*/  BRA `(.L_x_11152) ;  /* 0x0000000c00247947 */ /* 0x000fea0003800000 */
.L_x_11148:
[----:B------:R-:W-:-:S13]  /*18f0*/  ISETP.GT.AND P0, PT, R4, 0x6, PT ;  /* 0x000000060400780c */ /* 0x000fda0003f04270 */
[----:B------:R-:W-:Y:S05]  /*1900*/  @P0 BRA `(.L_x_11155) ;  /* 0x0000000000300947 */ /* 0x000fea0003800000 */
[----:B------:R-:W-:-:S13]  /*1910*/  ISETP.NE.AND P0, PT, R4, 0x5, PT ;  /* 0x000000050400780c */ /* 0x000fda0003f05270 */
[----:B------:R-:W-:Y:S05]  /*1920*/  @!P0 BRA `(.L_x_11156) ;  /* 0x0000000000148947 */ /* 0x000fea0003800000 */
[----:B------:R-:W-:-:S13]  /*1930*/  ISETP.NE.AND P0, PT, R4, 0x6, PT ;  /* 0x000000060400780c */ /* 0x000fda0003f05270 */
[----:B------:R-:W-:Y:S05]  /*1940*/  @P0 BRA `(.L_x_11151) ;  /* 0x0000000800b80947 */ /* 0x000fea0003800000 */
[----:B------:R-:W2:Y:S02]  /*1950*/  LDG.E R2, desc[UR36][R2.64] ;  /* 0x0000002402027981 */ /* 0x000ea4000c1e1900 */
[----:B--2---:R0:W1:Y:S01]  /*1960*/  F2I.FTZ.TRUNC.NTZ R19, R2 ;  /* 0x0000000200137305 */ /* 0x004062000021f100 */
[----:B------:R-:W-:Y:S05]  /*1970*/  BRA `(.L_x_11152) ;  /* 0x0000000c00007947 */ /* 0x000fea0003800000 */
.L_x_11156:
[----:B------:R-:W2:Y:S02]  /*1980*/  LDG.E.U16 R0, desc[UR36][R2.64] ;  /* 0x0000002402007981 */ /* 0x000ea4000c1e1500 */
[----:B--2---:R-:W-:-:S06]  /*1990*/  HADD2.F32 R0, -RZ, R0.H0_H0 ;  /* 0x20000000ff007230 */ /* 0x004fcc0000004100 */
[----:B------:R-:W0:Y:S02]  /*19a0*/  F2I.FTZ.TRUNC.NTZ R0, R0 ;  /* 0x0000000000007305 */ /* 0x000e24000021f100 */
[----:B0-----:R-:W-:Y:S01]  /*19b0*/  PRMT R19, R0, 0x7610, R19 ;  /* 0x0000761000137816 */ /* 0x001fe20000000013 */
[----:B------:R-:W-:Y:S06]  /*19c0*/  BRA `(.L_x_11152) ;  /* 0x0000000800ec7947 */ /* 0x000fec0003800000 */
.L_x_11155:
[----:B------:R-:W-:-:S13]  /*19d0*/  ISETP.NE.AND P0, PT, R4, 0x7, PT ;  /* 0x000000070400780c */ /* 0x000fda0003f05270 */
[----:B------:R-:W-:Y:S05]  /*19e0*/  @!P0 BRA `(.L_x_11157) ;  /* 0x0000000000308947 */ /* 0x000fea0003800000 */
[----:B------:R-:W-:-:S13]  /*19f0*/  ISETP.NE.AND P0, PT, R4, 0x8, PT ;  /* 0x000000080400780c */ /* 0x000fda0003f05270 */
[----:B------:R-:W-:Y:S05]  /*1a00*/  @!P0 BRA `(.L_x_11158) ;  /* 0x0000000000148947 */ /* 0x000fea0003800000 */
[----:B------:R-:W-:-:S13]  /*1a10*/  ISETP.NE.AND P0, PT, R4, 0x9, PT ;  /* 0x000000090400780c */ /* 0x000fda0003f05270 */
[----:B------:R-:W-:Y:S05]  /*1a20*/  @P0 BRA `(.L_x_11151) ;  /* 0x0000000800800947 */ /* 0x000fea0003800000 */
[----:B------:R-:W2:Y:S02]  /*1a30*/  LDG.E R2, desc[UR36][R2.64] ;  /* 0x0000002402027981 */ /* 0x000ea4000c1e1900 */
[----:B--2---:R0:W1:Y:S01]  /*1a40*/  F2I.FTZ.TRUNC.NTZ R19, R2 ;  /* 0x0000000200137305 */ /* 0x004062000021f100 */
[----:B------:R-:W-:Y:S05]  /*1a50*/  BRA `(.L_x_11152) ;  /* 0x0000000800c87947 */ /* 0x000fea0003800000 */
.L_x_11158:
[----:B------:R-:W2:Y:S02]  /*1a60*/  LDG.E.U16 R2, desc[UR36][R2.64] ;  /* 0x0000002402027981 */ /* 0x000ea4000c1e1500 */
[----:B--2---:R-:W-:-:S06]  /*1a70*/  HADD2.F32 R0, -RZ, R2.H0_H0 ;  /* 0x20000002ff007230 */ /* 0x004fcc0000004100 */
[----:B------:R-:W0:Y:S02]  /*1a80*/  F2I.FTZ.TRUNC.NTZ R0, R0 ;  /* 0x0000000000007305 */ /* 0x000e24000021f100 */
[----:B0-----:R-:W-:Y:S01]  /*1a90*/  PRMT R19, R0, 0x7610, R19 ;  /* 0x0000761000137816 */ /* 0x001fe20000000013 */
[----:B------:R-:W-:Y:S06]  /*1aa0*/  BRA `(.L_x_11152) ;  /* 0x0000000800b47947 */ /* 0x000fec0003800000 */
.L_x_11157:
[----:B------:R-:W2:Y:S02]  /*1ab0*/  LDG.E.64 R2, desc[UR36][R2.64] ;  /* 0x0000002402027981 */ /* 0x000ea4000c1e1b00 */
[----:B--2---:R0:W1:Y:S01]  /*1ac0*/  F2I.F64.TRUNC R19, R2 ;  /* 0x0000000200137311 */ /* 0x004062000030d100 */
[----:B------:R-:W-:Y:S05]  /*1ad0*/  BRA `(.L_x_11152) ;  /* 0x0000000800a87947 */ /* 0x000fea0003800000 */
.L_x_11147:
        /* <DEDUP_REMOVED lines=10> */
[----:B------:R-:W-:Y:S01]  /*1b80*/  SEL R19, RZ, 0x1, !P0 ;  /* 0x00000001ff137807 */ /* 0x000fe20004000000 */
[----:B------:R-:W-:Y:S08]  /*1b90*/  BRA `(.L_x_11152) ;  /* 0x0000000800787947 */ /* 0x000ff00003800000 */
.L_x_11161:
[----:B------:R-:W2:Y:S02]  /*1ba0*/  LDG.E.64 R2, desc[UR36][R2.64] ;  /* 0x0000002402027981 */ /* 0x000ea4000c1e1b00 */
[----:B--2---:R3:W4:Y:S01]  /*1bb0*/  F2I.F64.TRUNC R19, R2 ;  /* 0x0000000200137311 */ /* 0x004722000030d100 */
[----:B------:R-:W-:Y:S05]  /*1bc0*/  BRA `(.L_x_11152) ;  /* 0x00000008006c7947 */ /* 0x000fea0003800000 */
.L_x_11160:
        /* <DEDUP_REMOVED lines=24> */
[----:B------:R-:W-:-:S06]  /*1d50*/  LOP3.LUT R5, R5, 0x80000000, R0, 0xf8, !PT ;  /* 0x8000000005057812 */ /* 0x000fcc00078ef800 */
[----:B------:R-:W0:Y:S02]  /*1d60*/  F2I.FTZ.TRUNC.NTZ R5, R5 ;  /* 0x0000000500057305 */ /* 0x000e24000021f100 */
[----:B0-----:R-:W-:Y:S01]  /*1d70*/  PRMT R19, R5, 0x7610, R19 ;  /* 0x0000761005137816 */ /* 0x001fe20000000013 */
[----:B------:R-:W-:Y:S06]  /*1d80*/  BRA `(.L_x_11152) ;  /* 0x0000000400fc7947 */ /* 0x000fec0003800000 */
.L_x_11163:
        /* <DEDUP_REMOVED lines=11> */
[----:B------:R-:W-:-:S06]  /*1e40*/  LOP3.LUT R4, R4, 0x80000000, R5, 0xf8, !PT ;  /* 0x8000000004047812 */ /* 0x000fcc00078ef805 */
[----:B------:R-:W0:Y:S02]  /*1e50*/  F2I.FTZ.TRUNC.NTZ R4, R4 ;  /* 0x0000000400047305 */ /* 0x000e24000021f100 */
[----:B0-----:R-:W-:Y:S01]  /*1e60*/  PRMT R19, R4, 0x7610, R19 ;  /* 0x0000761004137816 */ /* 0x001fe20000000013 */
[----:B------:R-:W-:Y:S06]  /*1e70*/  BRA `(.L_x_11152) ;  /* 0x0000000400c07947 */ /* 0x000fec0003800000 */
.L_x_11162:
[----:B------:R-:W2:Y:S02]  /*1e80*/  LDG.E.U16 R0, desc[UR36][R2.64] ;  /* 0x0000002402007981 */ /* 0x000ea4000c1e1500 */
[----:B--2---:R-:W-:-:S06]  /*1e90*/  IMAD.U32 R0, R0, 0x10000, RZ ;  /* 0x0001000000007824 */ /* 0x004fcc00078e00ff */
[----:B------:R-:W0:Y:S02]  /*1ea0*/  F2I.FTZ.TRUNC.NTZ R0, R0 ;  /* 0x0000000000007305 */ /* 0x000e24000021f100 */
[----:B0-----:R-:W-:Y:S01]  /*1eb0*/  PRMT R19, R0, 0x7610, R19 ;  /* 0x0000761000137816 */ /* 0x001fe20000000013 */
[----:B------:R-:W-:Y:S06]  /*1ec0*/  BRA `(.L_x_11152) ;  /* 0x0000000400ac7947 */ /* 0x000fec0003800000 */
.L_x_11159:
        /* <DEDUP_REMOVED lines=10> */
.L_x_11166:
        /* <DEDUP_REMOVED lines=21> */
.L_x_11170:
[----:B------:R-:W-:Y:S05]  /*20c0*/  BSYNC B1 ;  /* 0x0000000000017941 */ /* 0x000fea0003800000 */
.L_x_11169:
[----:B------:R-:W-:Y:S01]  /*20d0*/  LEA R3, R0, 0x3b800000, 0x17 ;  /* 0x3b80000000037811 */ /* 0x000fe200078eb8ff */
[----:B------:R-:W-:-:S05]  /*20e0*/  IMAD.SHL.U32 R0, R2, 0x100000, RZ ;  /* 0x0010000002007824 */ /* 0x000fca00078e00ff */
[----:B------:R-:W-:-:S07]  /*20f0*/  LOP3.LUT R0, R3, R0, R4, 0xfe, !PT ;  /* 0x0000000003007212 */ /* 0x000fce00078efe04 */
.L_x_11168:
[----:B------:R-:W-:Y:S05]  /*2100*/  BSYNC B0 ;  /* 0x0000000000007941 */ /* 0x000fea0003800000 */
.L_x_11167:
[----:B------:R-:W0:Y:S02]  /*2110*/  F2I.FTZ.TRUNC.NTZ R0, R0 ;  /* 0x0000000000007305 */ /* 0x000e24000021f100 */
[----:B0-----:R-:W-:Y:S01]  /*2120*/  PRMT R19, R0, 0x7610, R19 ;  /* 0x0000761000137816 */ /* 0x001fe20000000013 */
[----:B------:R-:W-:Y:S06]  /*2130*/  BRA `(.L_x_11152) ;  /* 0x0000000400107947 */ /* 0x000fec0003800000 */
.L_x_11165:
        /* <DEDUP_REMOVED lines=21> */
.L_x_11174:
[----:B------:R-:W-:Y:S05]  /*2290*/  BSYNC B1 ;  /* 0x0000000000017941 */ /* 0x000fea0003800000 */
.L_x_11173:
[----:B------:R-:W-:Y:S01]  /*22a0*/  LEA R3, R0, 0x37800000, 0x17 ;  /* 0x3780000000037811 */ /* 0x000fe200078eb8ff */
[----:B------:R-:W-:-:S05]  /*22b0*/  IMAD.SHL.U32 R0, R2, 0x200000, RZ ;  /* 0x0020000002007824 */ /* 0x000fca00078e00ff */
[----:B------:R-:W-:-:S07]  /*22c0*/  LOP3.LUT R0, R3, R0, R4, 0xfe, !PT ;  /* 0x0000000003007212 */ /* 0x000fce00078efe04 */
.L_x_11172:
[----:B------:R-:W-:Y:S05]  /*22d0*/  BSYNC B0 ;  /* 0x0000000000007941 */ /* 0x000fea0003800000 */
.L_x_11171:
[----:B------:R-:W0:Y:S02]  /*22e0*/  F2I.FTZ.TRUNC.NTZ R0, R0 ;  /* 0x0000000000007305 */ /* 0x000e24000021f100 */
[----:B0-----:R-:W-:Y:S01]  /*22f0*/  PRMT R19, R0, 0x7610, R19 ;  /* 0x0000761000137816 */ /* 0x001fe20000000013 */
[----:B------:R-:W-:Y:S06]  /*2300*/  BRA `(.L_x_11152) ;  /* 0x00000000009c7947 */ /* 0x000fec0003800000 */
.L_x_11164:
        /* <DEDUP_REMOVED lines=14> */
.L_x_11178:
[----:B------:R-:W-:Y:S05]  /*23f0*/  BSYNC B0 ;  /* 0x0000000000007941 */ /* 0x000fea0003800000 */
.L_x_11177:
[----:B------:R-:W0:Y:S02]  /*2400*/  F2I.FTZ.TRUNC.NTZ R0, R0 ;  /* 0x0000000000007305 */ /* 0x000e24000021f100 */
[----:B0-----:R-:W-:Y:S01]  /*2410*/  PRMT R19, R0, 0x7610, R19 ;  /* 0x0000761000137816 */ /* 0x001fe20000000013 */
[----:B------:R-:W-:Y:S06]  /*2420*/  BRA `(.L_x_11152) ;  /* 0x0000000000547947 */ /* 0x000fec0003800000 */
.L_x_11151:
        /* <DEDUP_REMOVED lines=16> */
.L_x_11179:
[----:B------:R-:W-:Y:S01]  /*2530*/  PRMT R19, RZ, 0x7610, R19 ;  /* 0x00007610ff137816 */ /* 0x000fe20000000013 */
[----:B------:R-:W-:Y:S06]  /*2540*/  BRA `(.L_x_11152) ;  /* 0x00000000000c7947 */ /* 0x000fec0003800000 */
.L_x_11176:
[----:B------:R2:W5:Y:S01]  /*2550*/  LDG.E.U16 R19, desc[UR36][R2.64] ;  /* 0x0000002402137981 */ /* 0x000562000c1e1500 */
[----:B------:R-:W-:Y:S05]  /*2560*/  BRA `(.L_x_11152) ;  /* 0x0000000000047947 */ /* 0x000fea0003800000 */
.L_x_11175:
[----:B------:R1:W5:Y:S02]  /*2570*/  LDG.E.U16 R19, desc[UR36][R2.64] ;  /* 0x0000002402137981 */ /* 0x000364000c1e1500 */
.L_x_11152:
[----:B------:R-:W4:Y:S01]  /*2580*/  LDC.U8 R4, c[0x0][0x493] ;  /* 0x000124c0ff047b82 */ /* 0x000f220000000000 */
[----:B------:R-:W-:Y:S02]  /*2590*/  ULDC.64 UR4, c[0x0][0x488] ;  /* 0x0001220000047ab9 */ /* 0x000fe40000000a00 */
[----:B0123--:R-:W-:-:S05]  /*25a0*/  IADD3 R2, P1, R22, UR4, RZ ;  /* 0x0000000416027c10 */ /* 0x00ffca000ff3e0ff */
        /* <DEDUP_REMOVED lines=14> */
.L_x_11183:
[----:B------:R3:W5:Y:S01]  /*2690*/  LDG.E.U8 R0, desc[UR36][R2.64] ;  /* 0x0000002402007981 */ /* 0x000762000c1e1100 */
[----:B------:R-:W-:Y:S05]  /*26a0*/  BRA `(.L_x_11185) ;  /* 0x0000000c00547947 */ /* 0x000fea0003800000 */
.L_x_11182:
        /* <DEDUP_REMOVED lines=8> */
.L_x_11187:
[----:B------:R1:W5:Y:S01]  /*2730*/  LDG.E.U16 R0, desc[UR36][R2.64] ;  /* 0x0000002402007981 */ /* 0x000362000c1e1500 */
[----:B------:R-:W-:Y:S05]  /*2740*/  BRA `(.L_x_11185) ;  /* 0x0000000c002c7947 */ /* 0x000fea0003800000 */
.L_x_11186:
[----:B------:R2:W5:Y:S01]  /*2750*/  LDG.E.U16 R0, desc[UR36][R2.64] ;  /* 0x0000002402007981 */ /* 0x000562000c1e1500 */
[----:B------:R-:W-:Y:S05]  /*2760*/  BRA `(.L_x_11185) ;  /* 0x0000000c00247947 */ /* 0x000fea0003800000 */
.L_x_11181:
        /* <DEDUP_REMOVED lines=9> */
.L_x_11189:
[----:B------:R-:W2:Y:S02]  /*2800*/  LDG.E.U16 R4, desc[UR36][R2.64] ;  /* 0x0000002402047981 */ /* 0x000ea4000c1e1500 */
[----:B--2---:R-:W-:-:S06]  /*2810*/  HADD2.F32 R4, -RZ, R4.H0_H0 ;  /* 0x20000004ff047230 */ /* 0x004fcc0000004100 */
[----:B------:R-:W0:Y:S02]  /*2820*/  F2I.FTZ.TRUNC.NTZ R4, R4 ;  /* 0x0000000400047305 */ /* 0x000e24000021f100 */
[----:B0-----:R-:W-:Y:S01]  /*2830*/  PRMT R0, R4, 0x7610, R0 ;  /* 0x0000761004007816 */ /* 0x001fe20000000000 */
[----:B------:R-:W-:Y:S06]  /*2840*/  BRA `(.L_x_11185) ;  /* 0x0000000800ec7947 */ /* 0x000fec0003800000 */
.L_x_11188:
        /* <DEDUP_REMOVED lines=9> */
.L_x_11191:
[----:B------:R-:W2:Y:S02]  /*28e0*/  LDG.E.U16 R2, desc[UR36][R2.64] ;  /* 0x0000002402027981 */ /* 0x000ea4000c1e1500 */
[----:B--2---:R-:W-:-:S06]  /*28f0*/  HADD2.F32 R4, -RZ, R2.H0_H0 ;  /* 0x20000002ff047230 */ /* 0x004fcc0000004100 */
[----:B------:R-:W0:Y:S02]  /*2900*/  F2I.FTZ.TRUNC.NTZ R4, R4 ;  /* 0x0000000400047305 */ /* 0x000e24000021f100 */
[----:B0-----:R-:W-:Y:S01]  /*2910*/  PRMT R0, R4, 0x7610, R0 ;  /* 0x0000761004007816 */ /* 0x001fe20000000000 */
[----:B------:R-:W-:Y:S06]  /*2920*/  BRA `(.L_x_11185) ;  /* 0x0000000800b47947 */ /* 0x000fec0003800000 */
.L_x_11190:
[----:B------:R-:W2:Y:S02]  /*2930*/  LDG.E.64 R2, desc[UR36][R2.64] ;  /* 0x0000002402027981 */ /* 0x000ea4000c1e1b00 */
[----:B--2---:R0:W1:Y:S01]  /*2940*/  F2I.F64.TRUNC R0, R2 ;  /* 0x0000000200007311 */ /* 0x004062000030d100 */
[----:B------:R-:W-:Y:S05]  /*2950*/  BRA `(.L_x_11185) ;  /* 0x0000000800a87947 */ /* 0x000fea0003800000 */
.L_x_11180:
        /* <DEDUP_REMOVED lines=12> */
.L_x_11194:
[----:B------:R-:W2:Y:S02]  /*2a20*/  LDG.E.64 R2, desc[UR36][R2.64] ;  /* 0x0000002402027981 */ /* 0x000ea4000c1e1b00 */
[----:B--2---:R0:W1:Y:S01]  /*2a30*/  F2I.F64.TRUNC R0, R2 ;  /* 0x0000000200007311 */ /* 0x004062000030d100 */
[----:B------:R-:W-:Y:S05]  /*2a40*/  BRA `(.L_x_11185) ;  /* 0x00000008006c7947 */ /* 0x000fea0003800000 */
.L_x_11193:
        /* <DEDUP_REMOVED lines=28> */
.L_x_11196:
        /* <DEDUP_REMOVED lines=15> */
.L_x_11195:
[----:B------:R-:W2:Y:S02]  /*2d00*/  LDG.E.U16 R4, desc[UR36][R2.64] ;  /* 0x0000002402047981 */ /* 0x000ea4000c1e1500 */
[----:B--2---:R-:W-:-:S06]  /*2d10*/  IMAD.U32 R4, R4, 0x10000, RZ ;  /* 0x0001000004047824 */ /* 0x004fcc00078e00ff */
[----:B------:R-:W0:Y:S02]  /*2d20*/  F2I.FTZ.TRUNC.NTZ R4, R4 ;  /* 0x0000000400047305 */ /* 0x000e24000021f100 */
[----:B0-----:R-:W-:Y:S01]  /*2d30*/  PRMT R0, R4, 0x7610, R0 ;  /* 0x0000761004007816 */ /* 0x001fe20000000000 */
[----:B------:R-:W-:Y:S06]  /*2d40*/  BRA `(.L_x_11185) ;  /* 0x0000000400ac7947 */ /* 0x000fec0003800000 */
.L_x_11192:
        /* <DEDUP_REMOVED lines=10> */
.L_x_11199:
        /* <DEDUP_REMOVED lines=21> */
.L_x_11203:
[----:B------:R-:W-:Y:S05]  /*2f40*/  BSYNC B1 ;  /* 0x0000000000017941 */ /* 0x000fea0003800000 */
.L_x_11202:
[----:B------:R-:W-:Y:S01]  /*2f50*/  IMAD.SHL.U32 R2, R2, 0x100000, RZ ;  /* 0x0010000002027824 */ /* 0x000fe200078e00ff */
[----:B------:R-:W-:-:S04]  /*2f60*/  LEA R3, R0, 0x3b800000, 0x17 ;  /* 0x3b80000000037811 */ /* 0x000fc800078eb8ff */
[----:B------:R-:W-:-:S07]  /*2f70*/  LOP3.LUT R4, R3, R2, R4, 0xfe, !PT ;  /* 0x0000000203047212 */ /* 0x000fce00078efe04 */
.L_x_11201:
[----:B------:R-:W-:Y:S05]  /*2f80*/  BSYNC B0 ;  /* 0x0000000000007941 */ /* 0x000fea0003800000 */
.L_x_11200:
[----:B------:R-:W0:Y:S02]  /*2f90*/  F2I.FTZ.TRUNC.NTZ R4, R4 ;  /* 0x0000000400047305 */ /* 0x000e24000021f100 */
[----:B0-----:R-:W-:Y:S01]  /*2fa0*/  PRMT R0, R4, 0x7610, R0 ;  /* 0x0000761004007816 */ /* 0x001fe20000000000 */
[----:B------:R-:W-:Y:S06]  /*2fb0*/  BRA `(.L_x_11185) ;  /* 0x0000000400107947 */ /* 0x000fec0003800000 */
.L_x_11198:
        /* <DEDUP_REMOVED lines=21> */
.L_x_11207:
[----:B------:R-:W-:Y:S05]  /*3110*/  BSYNC B1 ;  /* 0x0000000000017941 */ /* 0x000fea0003800000 */
.L_x_11206:
[----:B------:R-:W-:Y:S01]  /*3120*/  IMAD.SHL.U32 R2, R2, 0x200000, RZ ;  /* 0x0020000002027824 */ /* 0x000fe200078e00ff */
[----:B------:R-:W-:-:S04]  /*3130*/  LEA R3, R0, 0x37800000, 0x17 ;  /* 0x3780000000037811 */ /* 0x000fc800078eb8ff */
[----:B------:R-:W-:-:S07]  /*3140*/  LOP3.LUT R4, R3, R2, R4, 0xfe, !PT ;  /* 0x0000000203047212 */ /* 0x000fce00078efe04 */
.L_x_11205:
[----:B------:R-:W-:Y:S05]  /*3150*/  BSYNC B0 ;  /* 0x0000000000007941 */ /* 0x000fea0003800000 */
.L_x_11204:
[----:B------:R-:W0:Y:S02]  /*3160*/  F2I.FTZ.TRUNC.NTZ R4, R4 ;  /* 0x0000000400047305 */ /* 0x000e24000021f100 */
[----:B0-----:R-:W-:Y:S01]  /*3170*/  PRMT R0, R4, 0x7610, R0 ;  /* 0x0000761004007816 */ /* 0x001fe20000000000 */
[----:B------:R-:W-:Y:S06]  /*3180*/  BRA `(.L_x_11185) ;  /* 0x00000000009c7947 */ /* 0x000fec0003800000 */
.L_x_11197:
        /* <DEDUP_REMOVED lines=14> */
.L_x_11211:
[----:B------:R-:W-:Y:S05]  /*3270*/  BSYNC B0 ;  /* 0x0000000000007941 */ /* 0x000fea0003800000 */
.L_x_11210:
[----:B------:R-:W0:Y:S02]  /*3280*/  F2I.FTZ.TRUNC.NTZ R4, R4 ;  /* 0x0000000400047305 */ /* 0x000e24000021f100 */
[----:B0-----:R-:W-:Y:S01]  /*3290*/  PRMT R0, R4, 0x7610, R0 ;  /* 0x0000761004007816 */ /* 0x001fe20000000000 */
[----:B------:R-:W-:Y:S06]  /*32a0*/  BRA `(.L_x_11185) ;  /* 0x0000000000547947 */ /* 0x000fec0003800000 */
.L_x_11184:
        /* <DEDUP_REMOVED lines=16> */
.L_x_11212:
[----:B------:R-:W-:Y:S01]  /*33b0*/  PRMT R0, RZ, 0x7610, R0 ;  /* 0x00007610ff007816 */ /* 0x000fe20000000000 */
[----:B------:R-:W-:Y:S06]  /*33c0*/  BRA `(.L_x_11185) ;  /* 0x00000000000c7947 */ /* 0x000fec0003800000 */
.L_x_11209:
[----:B------:R0:W5:Y:S01]  /*33d0*/  LDG.E.U16 R0, desc[UR36][R2.64] ;  /* 0x0000002402007981 */ /* 0x000162000c1e1500 */
[----:B------:R-:W-:Y:S05]  /*33e0*/  BRA `(.L_x_11185) ;  /* 0x0000000000047947 */ /* 0x000fea0003800000 */
.L_x_11208:
[----:B------:R0:W5:Y:S02]  /*33f0*/  LDG.E.U16 R0, desc[UR36][R2.64] ;  /* 0x0000002402007981 */ /* 0x000164000c1e1500 */
.L_x_11185:
[----:B-1---5:R-:W-:Y:S02]  /*3400*/  PRMT R0, R0, 0x9910, RZ ;  /* 0x0000991000007816 */ /* 0x022fe400000000ff */
[----:B------:R-:W-:Y:S02]  /*3410*/  PRMT R5, R19, 0x9910, RZ ;  /* 0x0000991013057816 */ /* 0x000fe400000000ff */
[-C--:B------:R-:W-:Y:S02]  /*3420*/  IABS R7, R0.reuse ;  /* 0x0000000000077213 */ /* 0x080fe40000000000 */
[----:B------:R-:W-:Y:S02]  /*3430*/  IABS R8, R5 ;  /* 0x0000000500087213 */ /* 0x000fe40000000000 */
[----:B------:R-:W1:Y:S01]  /*3440*/  I2F.RP R4, R7 ;  /* 0x0000000700047306 */ /* 0x000e620000209400 */
[-C--:B------:R-:W-:Y:S02]  /*3450*/  IABS R10, R0.reuse ;  /* 0x00000000000a7213 */ /* 0x080fe40000000000 */
[----:B------:R-:W-:-:S04]  /*3460*/  LOP3.LUT R5, R5, R0, RZ, 0x3c, !PT ;  /* 0x0000000005057212 */ /* 0x000fc800078e3cff */
[----:B------:R-:W-:Y:S01]  /*3470*/  ISETP.GE.AND P1, PT, R5, RZ, PT ;  /* 0x000000ff0500720c */ /* 0x000fe20003f26270 */
[----:B-1----:R-:W0:Y:S02]  /*3480*/  MUFU.RCP R4, R4 ;  /* 0x0000000400047308 */ /* 0x002e240000001000 */
[----:B0-234-:R-:W-:Y:S02]  /*3490*/  VIADD R2, R4, 0xffffffe ;  /* 0x0ffffffe04027836 */ /* 0x01dfe40000000000 */
[----:B------:R-:W0:Y:S04]  /*34a0*/  LDC.U8 R4, c[0x0][0x491] ;  /* 0x00012440ff047b82 */ /* 0x000e280000000000 */
[----:B------:R1:W2:Y:S02]  /*34b0*/  F2I.FTZ.U32.TRUNC.NTZ R3, R2 ;  /* 0x0000000200037305 */ /* 0x0002a4000021f000 */
[----:B-1----:R-:W-:-:S02]  /*34c0*/  IMAD.MOV.U32 R2, RZ, RZ, RZ ;  /* 0x000000ffff027224 */ /* 0x002fc400078e00ff */
[----:B--2---:R-:W-:-:S04]  /*34d0*/  IMAD.MOV R6, RZ, RZ, -R3 ;  /* 0x000000ffff067224 */ /* 0x004fc800078e0a03 */
[----:B------:R-:W-:Y:S02]  /*34e0*/  IMAD R9, R6, R7, RZ ;  /* 0x0000000706097224 */ /* 0x000fe400078e02ff */
[----:B------:R-:W-:Y:S02]  /*34f0*/  IMAD.MOV.U32 R6, RZ, RZ, R8 ;  /* 0x000000ffff067224 */ /* 0x000fe400078e0008 */
[----:B------:R-:W-:-:S04]  /*3500*/  IMAD.HI.U32 R3, R3, R9, R2 ;  /* 0x0000000903037227 */ /* 0x000fc800078e0002 */
[----:B------:R-:W-:Y:S02]  /*3510*/  IMAD.MOV R2, RZ, RZ, -R10 ;  /* 0x000000ffff027224 */ /* 0x000fe400078e0a0a */
[----:B------:R-:W-:-:S04]  /*3520*/  IMAD.HI.U32 R3, R3, R6, RZ ;  /* 0x0000000603037227 */ /* 0x000fc800078e00ff */
[----:B------:R-:W-:-:S05]  /*3530*/  IMAD R2, R3, R2, R6 ;  /* 0x0000000203027224 */ /* 0x000fca00078e0206 */
[----:B------:R-:W-:-:S13]  /*3540*/  ISETP.GT.U32.AND P2, PT, R7, R2, PT ;  /* 0x000000020700720c */ /* 0x000fda0003f44070 */
[----:B------:R-:W-:Y:S02]  /*3550*/  @!P2 IMAD.IADD R2, R2, 0x1, -R7 ;  /* 0x000000010202a824 */ /* 0x000fe400078e0a07 */
[----:B------:R-:W-:Y:S01]  /*3560*/  @!P2 VIADD R3, R3, 0x1 ;  /* 0x000000010303a836 */ /* 0x000fe20000000000 */
[----:B------:R-:W-:Y:S02]  /*3570*/  ISETP.NE.AND P2, PT, R0, RZ, PT ;  /* 0x000000ff0000720c */ /* 0x000fe40003f45270 */
[----:B------:R-:W-:Y:S02]  /*3580*/  ISETP.GE.U32.AND P0, PT, R2, R7, PT ;  /* 0x000000070200720c */ /* 0x000fe40003f06070 */
[----:B0-----:R-:W-:-:S11]  /*3590*/  PRMT R2, R4, 0x9910, RZ ;  /* 0x0000991004027816 */ /* 0x001fd600000000ff */
[----:B------:R-:W-:Y:S01]  /*35a0*/  @P0 VIADD R3, R3, 0x1 ;  /* 0x0000000103030836 */ /* 0x000fe20000000000 */
[----:B------:R-:W-:-:S03]  /*35b0*/  ISETP.GT.AND P0, PT, R2, 0x9, PT ;  /* 0x000000090200780c */ /* 0x000fc60003f04270 */
[----:B------:R-:W-:Y:S01]  /*35c0*/  @!P1 IMAD.MOV R3, RZ, RZ, -R3 ;  /* 0x000000ffff039224 */ /* 0x000fe200078e0a03 */
[----:B------:R-:W-:-:S09]  /*35d0*/  @!P2 LOP3.LUT R3, RZ, R0, RZ, 0x33, !PT ;  /* 0x00000000ff03a212 */ /* 0x000fd200078e33ff */
        /* <DEDUP_REMOVED lines=9> */
[----:B------:R0:W-:Y:S01]  /*3670*/  STG.E.U8 desc[UR36][R16.64], R3 ;  /* 0x0000000310007986 */ /* 0x0001e2000c101124 */
[----:B------:R-:W-:Y:S05]  /*3680*/  BRA `(.L_x_11218) ;  /* 0x0000000c00787947 */ /* 0x000fea0003800000 */
.L_x_11216:
[----:B------:R1:W-:Y:S01]  /*3690*/  STG.E.U8 desc[UR36][R16.64], R3 ;  /* 0x0000000310007986 */ /* 0x0003e2000c101124 */
[----:B------:R-:W-:Y:S05]  /*36a0*/  BRA `(.L_x_11218) ;  /* 0x0000000c00707947 */ /* 0x000fea0003800000 */
.L_x_11215:
[----:B------:R-:W-:-:S13]  /*36b0*/  ISETP.NE.AND P0, PT, R2, 0x2, PT ;  /* 0x000000020200780c */ /* 0x000fda0003f05270 */
[----:B------:R-:W-:Y:S05]  /*36c0*/  @!P0 BRA `(.L_x_11219) ;  /* 0x0000000000308947 */ /* 0x000fea0003800000 */
[----:B------:R-:W-:-:S13]  /*36d0*/  ISETP.NE.AND P0, PT, R2, 0x3, PT ;  /* 0x000000030200780c */ /* 0x000fda0003f05270 */
[----:B------:R-:W-:Y:S05]  /*36e0*/  @!P0 BRA `(.L_x_11220) ;  /* 0x00000000001c8947 */ /* 0x000fea0003800000 */
[----:B------:R-:W-:-:S13]  /*36f0*/  ISETP.NE.AND P0, PT, R2, 0x4, PT ;  /* 0x000000040200780c */ /* 0x000fda0003f05270 */
[----:B------:R-:W-:Y:S05]  /*3700*/  @P0 BRA `(.L_x_11217) ;  /* 0x0000000800f80947 */ /* 0x000fea0003800000 */
[----:B------:R-:W-:-:S05]  /*3710*/  PRMT R3, R3, 0x9910, RZ ;  /* 0x0000991003037816 */ /* 0x000fca00000000ff */
[----:B------:R-:W-:-:S05]  /*3720*/  IMAD.MOV.U32 R2, RZ, RZ, R3 ;  /* 0x000000ffff027224 */ /* 0x000fca00078e0003 */
[----:B------:R-:W-:-:S05]  /*3730*/  SHF.R.S32.HI R3, RZ, 0x1f, R2 ;  /* 0x0000001fff037819 */ /* 0x000fca0000011402 */
[----:B------:R4:W-:Y:S01]  /*3740*/  STG.E.64 desc[UR36][R16.64], R2 ;  /* 0x0000000210007986 */ /* 0x0009e2000c101b24 */
[----:B------:R-:W-:Y:S05]  /*3750*/  BRA `(.L_x_11218) ;  /* 0x0000000c00447947 */ /* 0x000fea0003800000 */
.L_x_11220:
[----:B------:R-:W-:-:S05]  /*3760*/  PRMT R3, R3, 0x9910, RZ ;  /* 0x0000991003037816 */ /* 0x000fca00000000ff */
[----:B------:R3:W-:Y:S01]  /*3770*/  STG.E desc[UR36][R16.64], R3 ;  /* 0x0000000310007986 */ /* 0x0007e2000c101924 */
[----:B------:R-:W-:Y:S05]  /*3780*/  BRA `(.L_x_11218) ;  /* 0x0000000c00387947 */ /* 0x000fea0003800000 */
.L_x_11219:
[----:B------:R2:W-:Y:S01]  /*3790*/  STG.E.U16 desc[UR36][R16.64], R3 ;  /* 0x0000000310007986 */ /* 0x0005e2000c101524 */
[----:B------:R-:W-:Y:S05]  /*37a0*/  BRA `(.L_x_11218) ;  /* 0x0000000c00307947 */ /* 0x000fea0003800000 */
.L_x_11214:
[----:B------:R-:W-:-:S13]  /*37b0*/  ISETP.GT.AND P0, PT, R2, 0x6, PT ;  /* 0x000000060200780c */ /* 0x000fda0003f04270 */
[----:B------:R-:W-:Y:S05]  /*37c0*/  @P0 BRA `(.L_x_11221) ;  /* 0x00000000002c0947 */ /* 0x000fea0003800000 */
[----:B------:R-:W-:-:S13]  /*37d0*/  ISETP.NE.AND P0, PT, R2, 0x5, PT ;  /* 0x000000050200780c */ /* 0x000fda0003f05270 */
[----:B------:R-:W-:Y:S05]  /*37e0*/  @!P0 BRA `(.L_x_11222) ;  /* 0x0000000000148947 */ /* 0x000fea0003800000 */
[----:B------:R-:W-:-:S13]  /*37f0*/  ISETP.NE.AND P0, PT, R2, 0x6, PT ;  /* 0x000000060200780c */ /* 0x000fda0003f05270 */
[----:B------:R-:W-:Y:S05]  /*3800*/  @P0 BRA `(.L_x_11217) ;  /* 0x0000000800b80947 */ /* 0x000fea0003800000 */
[----:B------:R-:W0:Y:S02]  /*3810*/  I2F.S16 R3, R3 ;  /* 0x0000000300037306 */ /* 0x000e240000101400 */
[----:B0-----:R0:W-:Y:S01]  /*3820*/  STG.E desc[UR36][R16.64], R3 ;  /* 0x0000000310007986 */ /* 0x0011e2000c101924 */
[----:B------:R-:W-:Y:S05]  /*3830*/  BRA `(.L_x_11218) ;  /* 0x0000000c000c7947 */ /* 0x000fea0003800000 */
.L_x_11222:
[----:B------:R-:W0:Y:S02]  /*3840*/  I2F.S16 R0, R3 ;  /* 0x0000000300007306 */ /* 0x000e240000101400 */
[----:B0-----:R-:W-:-:S05]  /*3850*/  F2FP.F16.F32.PACK_AB R0, RZ, R0 ;  /* 0x00000000ff00723e */ /* 0x001fca00000000ff */
[----:B------:R0:W-:Y:S01]  /*3860*/  STG.E.U16 desc[UR36][R16.64], R0 ;  /* 0x0000000010007986 */ /* 0x0001e2000c101524 */
[----:B------:R-:W-:Y:S05]  /*3870*/  BRA `(.L_x_11218) ;  /* 0x0000000800fc7947 */ /* 0x000fea0003800000 */
.L_x_11221:
[----:B------:R-:W-:-:S13]  /*3880*/  ISETP.NE.AND P0, PT, R2, 0x7, PT ;  /* 0x000000070200780c */ /* 0x000fda0003f05270 */
[----:B------:R-:W-:Y:S05]  /*3890*/  @!P0 BRA `(.L_x_11223) ;  /* 0x0000000000348947 */ /* 0x000fea0003800000 */
[----:B------:R-:W-:-:S13]  /*38a0*/  ISETP.NE.AND P0, PT, R2, 0x8, PT ;  /* 0x000000080200780c */ /* 0x000fda0003f05270 */
[----:B------:R-:W-:Y:S05]  /*38b0*/  @!P0 BRA `(.L_x_11224) ;  /* 0x0000000000188947 */ /* 0x000fea0003800000 */
[----:B------:R-:W-:-:S13]  /*38c0*/  ISETP.NE.AND P0, PT, R2, 0x9, PT ;  /* 0x000000090200780c */ /* 0x000fda0003f05270 */
[----:B------:R-:W-:Y:S05]  /*38d0*/  @P0 BRA `(.L_x_11217) ;  /* 0x0000000800840947 */ /* 0x000fea0003800000 */
[----:B------:R-:W0:Y:S01]  /*38e0*/  I2F.S16 R4, R3 ;  /* 0x0000000300047306 */ /* 0x000e220000101400 */
[----:B------:R-:W-:-:S05]  /*38f0*/  IMAD.MOV.U32 R5, RZ, RZ, RZ ;  /* 0x000000ffff057224 */ /* 0x000fca00078e00ff */
[----:B0-----:R0:W-:Y:S01]  /*3900*/  STG.E.64 desc[UR36][R16.64], R4 ;  /* 0x0000000410007986 */ /* 0x0011e2000c101b24 */
[----:B------:R-:W-:Y:S05]  /*3910*/  BRA `(.L_x_11218) ;  /* 0x0000000800d47947 */ /* 0x000fea0003800000 */
.L_x_11224:
[----:B------:R-:W0:Y:S02]  /*3920*/  I2F.S16 R3, R3 ;  /* 0x0000000300037306 */ /* 0x000e240000101400 */
[----:B0-----:R-:W-:-:S04]  /*3930*/  F2FP.F16.F32.PACK_AB R3, RZ, R3 ;  /* 0x00000003ff03723e */ /* 0x001fc800000000ff */
[----:B------:R-:W-:-:S05]  /*3940*/  PRMT R3, R3, 0x5410, RZ ;  /* 0x0000541003037816 */ /* 0x000fca00000000ff */
[----:B------:R0:W-:Y:S01]  /*3950*/  STG.E desc[UR36][R16.64], R3 ;  /* 0x0000000310007986 */ /* 0x0001e2000c101924 */
[----:B------:R-:W-:Y:S05]  /*3960*/  BRA `(.L_x_11218) ;  /* 0x0000000800c07947 */ /* 0x000fea0003800000 */
.L_x_11223:
[----:B------:R-:W0:Y:S02]  /*3970*/  I2F.F64.S16 R2, R3 ;  /* 0x0000000300027312 */ /* 0x000e240000101c00 */
[----:B0-----:R0:W-:Y:S01]  /*3980*/  STG.E.64 desc[UR36][R16.64], R2 ;  /* 0x0000000210007986 */ /* 0x0011e2000c101b24 */
[----:B------:R-:W-:Y:S05]  /*3990*/  BRA `(.L_x_11218) ;  /* 0x0000000800b47947 */ /* 0x000fea0003800000 */
.L_x_11213:
        /* <DEDUP_REMOVED lines=8> */
[----:B------:R-:W-:-:S04]  /*3a20*/  PRMT R0, R3, 0x9910, RZ ;  /* 0x0000991003007816 */ /* 0x000fc800000000ff */
[----:B------:R-:W-:-:S04]  /*3a30*/  ISETP.NE.AND P0, PT, R0, RZ, PT ;  /* 0x000000ff0000720c */ /* 0x000fc80003f05270 */
[----:B------:R-:W-:-:S05]  /*3a40*/  SEL R3, RZ, 0x1, !P0 ;  /* 0x00000001ff037807 */ /* 0x000fca0004000000 */
[----:B------:R0:W-:Y:S01]  /*3a50*/  STG.E.U8 desc[UR36][R16.64], R3 ;  /* 0x0000000310007986 */ /* 0x0001e2000c101124 */
[----:B------:R-:W-:Y:S05]  /*3a60*/  BRA `(.L_x_11218) ;  /* 0x0000000800807947 */ /* 0x000fea0003800000 */
.L_x_11227:
[----:B------:R-:W0:Y:S01]  /*3a70*/  I2F.F64.S16 R4, R3 ;  /* 0x0000000300047312 */ /* 0x000e220000101c00 */
[----:B------:R-:W-:-:S05]  /*3a80*/  CS2R R6, SRZ ;  /* 0x0000000000067805 */ /* 0x000fca000001ff00 */
[----:B0-----:R0:W-:Y:S01]  /*3a90*/  STG.E.128 desc[UR36][R16.64], R4 ;  /* 0x0000000410007986 */ /* 0x0011e2000c101d24 */
[----:B------:R-:W-:Y:S05]  /*3aa0*/  BRA `(.L_x_11218) ;  /* 0x0000000800707947 */ /* 0x000fea0003800000 */
.L_x_11226:
[----:B------:R-:W-:-:S13]  /*3ab0*/  ISETP.NE.AND P0, PT, R2, 0xf, PT ;  /* 0x0000000f0200780c */ /* 0x000fda0003f05270 */
[----:B------:R-:W-:Y:S05]  /*3ac0*/  @!P0 BRA `(.L_x_11228) ;  /* 0x0000000000b48947 */ /* 0x000fea0003800000 */
[----:B------:R-:W-:-:S13]  /*3ad0*/  ISETP.NE.AND P0, PT, R2, 0x17, PT ;  /* 0x000000170200780c */ /* 0x000fda0003f05270 */
[----:B------:R-:W-:Y:S05]  /*3ae0*/  @!P0 BRA `(.L_x_11229) ;  /* 0x0000000000548947 */ /* 0x000fea0003800000 */
[----:B------:R-:W-:-:S13]  /*3af0*/  ISETP.NE.AND P0, PT, R2, 0x18, PT ;  /* 0x000000180200780c */ /* 0x000fda0003f05270 */
[----:B------:R-:W-:Y:S05]  /*3b00*/  @P0 BRA `(.L_x_11217) ;  /* 0x0000000400f80947 */ /* 0x000fea0003800000 */
[----:B------:R-:W0:Y:S01]  /*3b10*/  I2F.S16 R5, R3 ;  /* 0x0000000300057306 */ /* 0x000e220000101400 */
[----:B------:R-:W-:Y:S01]  /*3b20*/  BSSY B0, `(.L_x_11230) ;  /* 0x000000e000007945 */ /* 0x000fe20003800000 */
        /* <DEDUP_REMOVED lines=13> */
.L_x_11231:
[----:B------:R-:W-:Y:S05]  /*3c00*/  BSYNC B0 ;  /* 0x0000000000007941 */ /* 0x000fea0003800000 */
.L_x_11230:
[----:B------:R-:W-:-:S05]  /*3c10*/  LOP3.LUT R3, R0, R3, RZ, 0xfc, !PT ;  /* 0x0000000300037212 */ /* 0x000fca00078efcff */
[----:B------:R0:W-:Y:S01]  /*3c20*/  STG.E.U8 desc[UR36][R16.64], R3 ;  /* 0x0000000310007986 */ /* 0x0001e2000c101124 */
[----:B------:R-:W-:Y:S05]  /*3c30*/  BRA `(.L_x_11218) ;  /* 0x00000008000c7947 */ /* 0x000fea0003800000 */
.L_x_11229:
[----:B------:R-:W0:Y:S01]  /*3c40*/  I2F.S16 R3, R3 ;  /* 0x0000000300037306 */ /* 0x000e220000101400 */
[----:B------:R-:W-:Y:S01]  /*3c50*/  BSSY B0, `(.L_x_11232) ;  /* 0x000000f000007945 */ /* 0x000fe20003800000 */
        /* <DEDUP_REMOVED lines=11> */
.L_x_11233:
[----:B------:R-:W-:Y:S01]  /*3d10*/  IMAD.MOV.U32 R0, RZ, RZ, 0x7f ;  /* 0x0000007fff007424 */ /* 0x000fe200078e00ff */
[----:B------:R-:W-:-:S04]  /*3d20*/  ISETP.GT.U32.AND P0, PT, R2, 0x7f800000, PT ;  /* 0x7f8000000200780c */ /* 0x000fc80003f04070 */
[----:B------:R-:W-:-:S09]  /*3d30*/  SEL R0, R0, 0x7c, P0 ;  /* 0x0000007c00007807 */ /* 0x000fd20000000000 */
.L_x_11234:
[----:B------:R-:W-:Y:S05]  /*3d40*/  BSYNC B0 ;  /* 0x0000000000007941 */ /* 0x000fea0003800000 */
.L_x_11232:
[----:B------:R-:W-:-:S04]  /*3d50*/  LOP3.LUT R2, R3, 0x80000000, RZ, 0xc0, !PT ;  /* 0x8000000003027812 */ /* 0x000fc800078ec0ff */
[----:B------:R-:W-:-:S04]  /*3d60*/  SHF.R.U32.HI R3, RZ, 0x18, R2 ;  /* 0x00000018ff037819 */ /* 0x000fc80000011602 */
[----:B------:R-:W-:-:S05]  /*3d70*/  LOP3.LUT R3, R0, R3, RZ, 0xfc, !PT ;  /* 0x0000000300037212 */ /* 0x000fca00078efcff */
[----:B------:R0:W-:Y:S01]  /*3d80*/  STG.E.U8 desc[UR36][R16.64], R3 ;  /* 0x0000000310007986 */ /* 0x0001e2000c101124 */
[----:B------:R-:W-:Y:S05]  /*3d90*/  BRA `(.L_x_11218) ;  /* 0x0000000400b47947 */ /* 0x000fea0003800000 */
.L_x_11228:
[----:B------:R-:W0:Y:S02]  /*3da0*/  I2F.S16 R0, R3 ;  /* 0x0000000300007306 */ /* 0x000e240000101400 */
[----:B0-----:R-:W-:-:S05]  /*3db0*/  F2FP.BF16.F32.PACK_AB R0, RZ, R0 ;  /* 0x00000000ff00723e */ /* 0x001fca00000010ff */
[----:B------:R0:W-:Y:S01]  /*3dc0*/  STG.E.U16 desc[UR36][R16.64], R0 ;  /* 0x0000000010007986 */ /* 0x0001e2000c101524 */
[----:B------:R-:W-:Y:S05]  /*3dd0*/  BRA `(.L_x_11218) ;  /* 0x0000000400a47947 */ /* 0x000fea0003800000 */
.L_x_11225:
        /* <DEDUP_REMOVED lines=8> */
[----:B------:R0:W-:Y:S01]  /*3e60*/  STG.E.U16 desc[UR36][R16.64], R3 ;  /* 0x0000000310007986 */ /* 0x0001e2000c101524 */
[----:B------:R-:W-:Y:S05]  /*3e70*/  BRA `(.L_x_11218) ;  /* 0x00000004007c7947 */ /* 0x000fea0003800000 */
.L_x_11237:
[----:B------:R-:W0:Y:S01]  /*3e80*/  I2F.S16 R3, R3 ;  /* 0x0000000300037306 */ /* 0x000e220000101400 */
[----:B------:R-:W-:Y:S01]  /*3e90*/  BSSY B0, `(.L_x_11238) ;  /* 0x0000014000007945 */ /* 0x000fe20003800000 */
[----:B------:R-:W-:Y:S01]  /*3ea0*/  IMAD.MOV.U32 R8, RZ, RZ, 0x80 ;  /* 0x00000080ff087424 */ /* 0x000fe200078e00ff */
        /* <DEDUP_REMOVED lines=14> */
.L_x_11240:
[----:B------:R-:W-:-:S04]  /*3f90*/  LOP3.LUT R2, R3, 0x80000000, RZ, 0xc0, !PT ;  /* 0x8000000003027812 */ /* 0x000fc800078ec0ff */
[----:B------:R-:W-:-:S04]  /*3fa0*/  SHF.R.U32.HI R3, RZ, 0x18, R2 ;  /* 0x00000018ff037819 */ /* 0x000fc80000011602 */
[----:B------:R-:W-:-:S04]  /*3fb0*/  LOP3.LUT R0, R0, R3, RZ, 0xfc, !PT ;  /* 0x0000000300007212 */ /* 0x000fc800078efcff */
[----:B------:R-:W-:-:S07]  /*3fc0*/  PRMT R8, R0, 0x7610, R8 ;  /* 0x0000761000087816 */ /* 0x000fce0000000008 */
.L_x_11239:
[----:B------:R-:W-:Y:S05]  /*3fd0*/  BSYNC B0 ;  /* 0x0000000000007941 */ /* 0x000fea0003800000 */
.L_x_11238:
[----:B------:R0:W-:Y:S01]  /*3fe0*/  STG.E.U8 desc[UR36][R16.64], R8 ;  /* 0x0000000810007986 */ /* 0x0001e2000c101124 */
[----:B------:R-:W-:Y:S05]  /*3ff0*/  BRA `(.L_x_11218) ;  /* 0x00000004001c7947 */ /* 0x000fea0003800000 */
.L_x_11236:
        /* <DEDUP_REMOVED lines=17> */
.L_x_11243:
[----:B------:R-:W-:-:S04]  /*4110*/  LOP3.LUT R2, R3, 0x80000000, RZ, 0xc0, !PT ;  /* 0x8000000003027812 */ /* 0x000fc800078ec0ff */
[----:B------:R-:W-:-:S04]  /*4120*/  SHF.R.U32.HI R3, RZ, 0x18, R2 ;  /* 0x00000018ff037819 */ /* 0x000fc80000011602 */
[----:B------:R-:W-:-:S04]  /*4130*/  LOP3.LUT R0, R0, R3, RZ, 0xfc, !PT ;  /* 0x0000000300007212 */ /* 0x000fc800078efcff */
[----:B------:R-:W-:-:S07]  /*4140*/  PRMT R8, R0, 0x7610, R8 ;  /* 0x0000761000087816 */ /* 0x000fce0000000008 */
.L_x_11242:
[----:B------:R-:W-:Y:S05]  /*4150*/  BSYNC B0 ;  /* 0x0000000000007941 */ /* 0x000fea0003800000 */
.L_x_11241:
[----:B------:R0:W-:Y:S01]  /*4160*/  STG.E.U8 desc[UR36][R16.64], R8 ;  /* 0x0000000810007986 */ /* 0x0001e2000c101124 */
[----:B------:R-:W-:Y:S05]  /*4170*/  BRA `(.L_x_11218) ;  /* 0x0000000000bc7947 */ /* 0x000fea0003800000 */
.L_x_11235:
[----:B------:R-:W-:-:S13]  /*4180*/  ISETP.NE.AND P0, PT, R2, 0x1c, PT ;  /* 0x0000001c0200780c */ /* 0x000fda0003f05270 */
[----:B------:R-:W-:Y:S05]  /*4190*/  @!P0 BRA `(.L_x_11244) ;  /* 0x0000000000ac8947 */ /* 0x000fea0003800000 */
[----:B------:R-:W-:-:S13]  /*41a0*/  ISETP.NE.AND P0, PT, R2, 0x1d, PT ;  /* 0x0000001d0200780c */ /* 0x000fda0003f05270 */
[----:B------:R-:W-:Y:S05]  /*41b0*/  @!P0 BRA `(.L_x_11245) ;  /* 0x0000000000908947 */ /* 0x000fea0003800000 */
[----:B------:R-:W-:-:S13]  /*41c0*/  ISETP.NE.AND P0, PT, R2, 0x2c, PT ;  /* 0x0000002c0200780c */ /* 0x000fda0003f05270 */
[----:B------:R-:W-:Y:S05]  /*41d0*/  @P0 BRA `(.L_x_11217) ;  /* 0x0000000000440947 */ /* 0x000fea0003800000 */
[----:B------:R-:W0:Y:S02]  /*41e0*/  I2F.S16 R3, R3 ;  /* 0x0000000300037306 */ /* 0x000e240000101400 */
[----:B0-----:R-:W-:-:S04]  /*41f0*/  SHF.R.U32.HI R2, RZ, 0x17, R3 ;  /* 0x00000017ff027819 */ /* 0x001fc80000011603 */
[----:B------:R-:W-:-:S04]  /*4200*/  LOP3.LUT R4, R2, 0xff, RZ, 0xc0, !PT ;  /* 0x000000ff02047812 */ /* 0x000fc800078ec0ff */
[----:B------:R-:W-:-:S13]  /*4210*/  ISETP.NE.AND P1, PT, R4, 0xff, PT ;  /* 0x000000ff0400780c */ /* 0x000fda0003f25270 */
[--C-:B------:R-:W-:Y:S02]  /*4220*/  @P1 SHF.R.U32.HI R0, RZ, 0x16, R3.reuse ;  /* 0x00000016ff001819 */ /* 0x100fe40000011603 */
[----:B------:R-:W-:Y:S01]  /*4230*/  @P1 LOP3.LUT P0, RZ, R4, 0x3fffff, R3, 0xf8, !PT ;  /* 0x003fffff04ff1812 */ /* 0x000fe2000780f803 */
[----:B------:R-:W-:Y:S01]  /*4240*/  @P1 VIADD R4, R2, 0x1 ;  /* 0x0000000102041836 */ /* 0x000fe20000000000 */
[----:B------:R-:W-:-:S04]  /*4250*/  @P1 LOP3.LUT R0, R0, 0x1, RZ, 0xc0, !PT ;  /* 0x0000000100001812 */ /* 0x000fc800078ec0ff */
[----:B------:R-:W-:Y:S01]  /*4260*/  @P1 ISETP.EQ.U32.AND P2, PT, R0, 0x1, P0 ;  /* 0x000000010000180c */ /* 0x000fe20000742070 */
[----:B------:R-:W-:Y:S01]  /*4270*/  IMAD.MOV.U32 R0, RZ, RZ, 0xff ;  /* 0x000000ffff007424 */ /* 0x000fe200078e00ff */
[----:B------:R-:W-:Y:S02]  /*4280*/  PLOP3.LUT P0, PT, PT, PT, PT, 0x80, 0x0 ;  /* 0x000000000000781c */ /* 0x000fe40003f0f070 */
[----:B------:R-:W-:Y:S02]  /*4290*/  @P1 PLOP3.LUT P0, PT, P2, PT, PT, 0x80, 0x0 ;  /* 0x000000000000181c */ /* 0x000fe4000170f070 */
[----:B------:R-:W-:-:S11]  /*42a0*/  PRMT R3, R0, 0x7610, R3 ;  /* 0x0000761000037816 */ /* 0x000fd60000000003 */
[----:B------:R-:W-:-:S04]  /*42b0*/  @!P0 IMAD.MOV R4, RZ, RZ, R2 ;  /* 0x000000ffff048224 */ /* 0x000fc800078e0202 */
[----:B------:R-:W-:-:S05]  /*42c0*/  @P1 IMAD.MOV.U32 R3, RZ, RZ, R4 ;  /* 0x000000ffff031224 */ /* 0x000fca00078e0004 */
[----:B------:R0:W-:Y:S01]  /*42d0*/  STG.E.U8 desc[UR36][R16.64], R3 ;  /* 0x0000000310007986 */ /* 0x0001e2000c101124 */
[----:B------:R-:W-:Y:S05]  /*42e0*/  BRA `(.L_x_11218) ;  /* 0x0000000000607947 */ /* 0x000fea0003800000 */
.L_x_11217:
        /* <DEDUP_REMOVED lines=16> */
.L_x_11246:
[----:B------:R-:W-:Y:S05]  /*43f0*/  BRA `(.L_x_11218) ;  /* 0x00000000001c7947 */ /* 0x000fea0003800000 */
.L_x_11245:
[----:B------:R-:W-:-:S05]  /*4400*/  PRMT R3, R3, 0x9910, RZ ;  /* 0x0000991003037816 */ /* 0x000fca00000000ff */
[----:B------:R-:W-:-:S05]  /*4410*/  IMAD.MOV.U32 R2, RZ, RZ, R3 ;  /* 0x000000ffff027224 */ /* 0x000fca00078e0003 */
[----:B------:R-:W-:-:S05]  /*4420*/  SHF.R.S32.HI R3, RZ, 0x1f, R2 ;  /* 0x0000001fff037819 */ /* 0x000fca0000011402 */
[----:B------:R0:W-:Y:S01]  /*4430*/  STG.E.64 desc[UR36][R16.64], R2 ;  /* 0x0000000210007986 */ /* 0x0001e2000c101b24 */
[----:B------:R-:W-:Y:S05]  /*4440*/  BRA `(.L_x_11218) ;  /* 0x0000000000087947 */ /* 0x000fea0003800000 */
.L_x_11244:
[----:B------:R-:W-:-:S05]  /*4450*/  PRMT R3, R3, 0x9910, RZ ;  /* 0x0000991003037816 */ /* 0x000fca00000000ff */
[----:B------:R0:W-:Y:S02]  /*4460*/  STG.E desc[UR36][R16.64], R3 ;  /* 0x0000000310007986 */ /* 0x0001e4000c101924 */
.L_x_11218:
[----:B------:R-:W-:-:S04]  /*4470*/  IMAD R18, R18, 0x200, R23 ;  /* 0x0000020012127824 */ /* 0x000fc800078e0217 */
[----:B------:R-:W-:-:S07]  /*4480*/  VIADD R19, R18, 0x80 ;  /* 0x0000008012137836 */ /* 0x000fce0000000000 */
.L_x_11145:
[----:B------:R-:W-:Y:S05]  /*4490*/  BSYNC B6 ;  /* 0x0000000000067941 */ /* 0x000fea0003800000 */
.L_x_11144:
        /* <DEDUP_REMOVED lines=358> */
.L_x_11249:
        /* <DEDUP_REMOVED lines=20> */
.L_x_11253:
[----:B------:R0:W5:Y:S01]  /*5c40*/  LDG.E.U8 R22, desc[UR36][R2.64] ;  /* 0x0000002402167981 */ /* 0x000162000c1e1100 */
[----:B------:R-:W-:Y:S05]  /*5c50*/  BRA `(.L_x_11255) ;  /* 0x0000000c00547947 */ /* 0x000fea0003800000 */
.L_x_11252:
        /* <DEDUP_REMOVED lines=8> */
.L_x_11257:
[----:B------:R0:W5:Y:S01]  /*5ce0*/  LDG.E.U16 R22, desc[UR36][R2.64] ;  /* 0x0000002402167981 */ /* 0x000162000c1e1500 */
[----:B------:R-:W-:Y:S05]  /*5cf0*/  BRA `(.L_x_11255) ;  /* 0x0000000c002c7947 */ /* 0x000fea0003800000 */
.L_x_11256:
[----:B------:R0:W5:Y:S01]  /*5d00*/  LDG.E.U16 R22, desc[UR36][R2.64] ;  /* 0x0000002402167981 */ /* 0x000162000c1e1500 */
[----:B------:R-:W-:Y:S05]  /*5d10*/  BRA `(.L_x_11255) ;  /* 0x0000000c00247947 */ /* 0x000fea0003800000 */
.L_x_11251:
        /* <DEDUP_REMOVED lines=9> */
.L_x_11259:
[----:B------:R-:W2:Y:S02]  /*5db0*/  LDG.E.U16 R0, desc[UR36][R2.64] ;  /* 0x0000002402007981 */ /* 0x000ea4000c1e1500 */
[----:B--2---:R-:W-:-:S06]  /*5dc0*/  HADD2.F32 R0, -RZ, R0.H0_H0 ;  /* 0x20000000ff007230 */ /* 0x004fcc0000004100 */
[----:B------:R-:W0:Y:S02]  /*5dd0*/  F2I.FTZ.TRUNC.NTZ R0, R0 ;  /* 0x0000000000007305 */ /* 0x000e24000021f100 */
[----:B0-----:R-:W-:Y:S01]  /*5de0*/  PRMT R22, R0, 0x7610, R22 ;  /* 0x0000761000167816 */ /* 0x001fe20000000016 */
[----:B------:R-:W-:Y:S06]  /*5df0*/  BRA `(.L_x_11255) ;  /* 0x0000000800ec7947 */ /* 0x000fec0003800000 */
.L_x_11258:
        /* <DEDUP_REMOVED lines=9> */
.L_x_11261:
[----:B------:R-:W2:Y:S02]  /*5e90*/  LDG.E.U16 R2, desc[UR36][R2.64] ;  /* 0x0000002402027981 */ /* 0x000ea4000c1e1500 */
[----:B--2---:R-:W-:-:S06]  /*5ea0*/  HADD2.F32 R0, -RZ, R2.H0_H0 ;  /* 0x20000002ff007230 */ /* 0x004fcc0000004100 */
[----:B------:R-:W0:Y:S02]  /*5eb0*/  F2I.FTZ.TRUNC.NTZ R0, R0 ;  /* 0x0000000000007305 */ /* 0x000e24000021f100 */
[----:B0-----:R-:W-:Y:S01]  /*5ec0*/  PRMT R22, R0, 0x7610, R22 ;  /* 0x0000761000167816 */ /* 0x001fe20000000016 */
[----:B------:R-:W-:Y:S06]  /*5ed0*/  BRA `(.L_x_11255) ;  /* 0x0000000800b47947 */ /* 0x000fec0003800000 */
.L_x_11260:
[----:B------:R-:W2:Y:S02]  /*5ee0*/  LDG.E.64 R2, desc[UR36][R2.64] ;  /* 0x0000002402027981 */ /* 0x000ea4000c1e1b00 */
[----:B--2---:R0:W1:Y:S01]  /*5ef0*/  F2I.F64.TRUNC R22, R2 ;  /* 0x0000000200167311 */ /* 0x004062000030d100 */
[----:B------:R-:W-:Y:S05]  /*5f00*/  BRA `(.L_x_11255) ;  /* 0x0000000800a87947 */ /* 0x000fea0003800000 */
.L_x_11250:
        /* <DEDUP_REMOVED lines=12> */
.L_x_11264:
[----:B------:R-:W2:Y:S02]  /*5fd0*/  LDG.E.64 R2, desc[UR36][R2.64] ;  /* 0x0000002402027981 */ /* 0x000ea4000c1e1b00 */
[----:B--2---:R0:W1:Y:S01]  /*5fe0*/  F2I.F64.TRUNC R22, R2 ;  /* 0x0000000200167311 */ /* 0x004062000030d100 */
[----:B------:R-:W-:Y:S05]  /*5ff0*/  BRA `(.L_x_11255) ;  /* 0x00000008006c7947 */ /* 0x000fea0003800000 */
.L_x_11263:
        /* <DEDUP_REMOVED lines=28> */
.L_x_11266:
        /* <DEDUP_REMOVED lines=15> */
.L_x_11265:
[----:B------:R-:W2:Y:S02]  /*62b0*/  LDG.E.U16 R0, desc[UR36][R2.64] ;  /* 0x0000002402007981 */ /* 0x000ea4000c1e1500 */
[----:B--2---:R-:W-:-:S06]  /*62c0*/  IMAD.U32 R0, R0, 0x10000, RZ ;  /* 0x0001000000007824 */ /* 0x004fcc00078e00ff */
[----:B------:R-:W0:Y:S02]  /*62d0*/  F2I.FTZ.TRUNC.NTZ R0, R0 ;  /* 0x0000000000007305 */ /* 0x000e24000021f100 */
[----:B0-----:R-:W-:Y:S01]  /*62e0*/  PRMT R22, R0, 0x7610, R22 ;  /* 0x0000761000167816 */ /* 0x001fe20000000016 */
[----:B------:R-:W-:Y:S06]  /*62f0*/  BRA `(.L_x_11255) ;  /* 0x0000000400ac7947 */ /* 0x000fec0003800000 */
.L_x_11262:
        /* <DEDUP_REMOVED lines=10> */
.L_x_11269:
        /* <DEDUP_REMOVED lines=21> */
.L_x_11273:
[----:B------:R-:W-:Y:S05]  /*64f0*/  BSYNC B1 ;  /* 0x0000000000017941 */ /* 0x000fea0003800000 */
.L_x_11272:
[----:B------:R-:W-:Y:S01]  /*6500*/  LEA R3, R0, 0x3b800000, 0x17 ;  /* 0x3b80000000037811 */ /* 0x000fe200078eb8ff */
[----:B------:R-:W-:-:S05]  /*6510*/  IMAD.SHL.U32 R0, R2, 0x100000, RZ ;  /* 0x0010000002007824 */ /* 0x000fca00078e00ff */
[----:B------:R-:W-:-:S07]  /*6520*/  LOP3.LUT R0, R3, R0, R4, 0xfe, !PT ;  /* 0x0000000003007212 */ /* 0x000fce00078efe04 */
.L_x_11271:
[----:B------:R-:W-:Y:S05]  /*6530*/  BSYNC B0 ;  /* 0x0000000000007941 */ /* 0x000fea0003800000 */
.L_x_11270:
[----:B------:R-:W0:Y:S02]  /*6540*/  F2I.FTZ.TRUNC.NTZ R0, R0 ;  /* 0x0000000000007305 */ /* 0x000e24000021f100 */
[----:B0-----:R-:W-:Y:S01]  /*6550*/  PRMT R22, R0, 0x7610, R22 ;  /* 0x0000761000167816 */ /* 0x001fe20000000016 */
[----:B------:R-:W-:Y:S06]  /*6560*/  BRA `(.L_x_11255) ;  /* 0x0000000400107947 */ /* 0x000fec0003800000 */
.L_x_11268:
        /* <DEDUP_REMOVED lines=21> */
.L_x_11277:
[----:B------:R-:W-:Y:S05]  /*66c0*/  BSYNC B1 ;  /* 0x0000000000017941 */ /* 0x000fea0003800000 */
.L_x_11276:
[----:B------:R-:W-:Y:S01]  /*66d0*/  LEA R3, R0, 0x37800000, 0x17 ;  /* 0x3780000000037811 */ /* 0x000fe200078eb8ff */
[----:B------:R-:W-:-:S05]  /*66e0*/  IMAD.SHL.U32 R0, R2, 0x200000, RZ ;  /* 0x0020000002007824 */ /* 0x000fca00078e00ff */
[----:B------:R-:W-:-:S07]  /*66f0*/  LOP3.LUT R0, R3, R0, R4, 0xfe, !PT ;  /* 0x0000000003007212 */ /* 0x000fce00078efe04 */
.L_x_11275:
[----:B------:R-:W-:Y:S05]  /*6700*/  BSYNC B0 ;  /* 0x0000000000007941 */ /* 0x000fea0003800000 */
.L_x_11274:
[----:B------:R-:W0:Y:S02]  /*6710*/  F2I.FTZ.TRUNC.NTZ R0, R0 ;  /* 0x0000000000007305 */ /* 0x000e24000021f100 */
[----:B0-----:R-:W-:Y:S01]  /*6720*/  PRMT R22, R0, 0x7610, R22 ;  /* 0x0000761000167816 */ /* 0x001fe20000000016 */
[----:B------:R-:W-:Y:S06]  /*6730*/  BRA `(.L_x_11255) ;  /* 0x00000000009c7947 */ /* 0x000fec0003800000 */
.L_x_11267:
        /* <DEDUP_REMOVED lines=14> */
.L_x_11281:
[----:B------:R-:W-:Y:S05]  /*6820*/  BSYNC B0 ;  /* 0x0000000000007941 */ /* 0x000fea0003800000 */
.L_x_11280:
[----:B------:R-:W0:Y:S02]  /*6830*/  F2I.FTZ.TRUNC.NTZ R0, R0 ;  /* 0x0000000000007305 */ /* 0x000e24000021f100 */
[----:B0-----:R-:W-:Y:S01]  /*6840*/  PRMT R22, R0, 0x7610, R22 ;  /* 0x0000761000167816 */ /* 0x001fe20000000016 */
[----:B------:R-:W-:Y:S06]  /*6850*/  BRA `(.L_x_11255) ;  /* 0x0000000000547947 */ /* 0x000fec0003800000 */
.L_x_11254:
        /* <DEDUP_REMOVED lines=16> */
.L_x_11282:
[----:B------:R-:W-:Y:S01]  /*6960*/  PRMT R22, RZ, 0x7610, R22 ;  /* 0x00007610ff167816 */ /* 0x000fe20000000016 */
[----:B------:R-:W-:Y:S06]  /*6970*/  BRA `(.L_x_11255) ;  /* 0x00000000000c7947 */ /* 0x000fec0003800000 */
.L_x_11279:
[----:B------:R3:W5:Y:S01]  /*6980*/  LDG.E.U16 R22, desc[UR36][R2.64] ;  /* 0x0000002402167981 */ /* 0x000762000c1e1500 */
[----:B------:R-:W-:Y:S05]  /*6990*/  BRA `(.L_x_11255) ;  /* 0x0000000000047947 */ /* 0x000fea0003800000 */
.L_x_11278:
[----:B------:R4:W5:Y:S02]  /*69a0*/  LDG.E.U16 R22, desc[UR36][R2.64] ;  /* 0x0000002402167981 */ /* 0x000964000c1e1500 */
.L_x_11255:
[----:B------:R-:W1:Y:S01]  /*69b0*/  LDC.U8 R4, c[0x0][0x493] ;  /* 0x000124c0ff047b82 */ /* 0x000e620000000000 */
[----:B------:R-:W-:Y:S02]  /*69c0*/  ULDC.64 UR4, c[0x0][0x488] ;  /* 0x0001220000047ab9 */ /* 0x000fe40000000a00 */
        /* <DEDUP_REMOVED lines=15> */
.L_x_11286:
[----:B------:R4:W5:Y:S01]  /*6ac0*/  LDG.E.U8 R0, desc[UR36][R2.64] ;  /* 0x0000002402007981 */ /* 0x000962000c1e1100 */
[----:B------:R-:W-:Y:S05]  /*6ad0*/  BRA `(.L_x_11288) ;  /* 0x0000000c00547947 */ /* 0x000fea0003800000 */
.L_x_11285:
        /* <DEDUP_REMOVED lines=8> */
.L_x_11290:
[----:B------:R2:W5:Y:S01]  /*6b60*/  LDG.E.U16 R0, desc[UR36][R2.64] ;  /* 0x0000002402007981 */ /* 0x000562000c1e1500 */
[----:B------:R-:W-:Y:S05]  /*6b70*/  BRA `(.L_x_11288) ;  /* 0x0000000c002c7947 */ /* 0x000fea0003800000 */
.L_x_11289:
[----:B------:R0:W5:Y:S01]  /*6b80*/  LDG.E.U16 R0, desc[UR36][R2.64] ;  /* 0x0000002402007981 */ /* 0x000162000c1e1500 */
[----:B------:R-:W-:Y:S05]  /*6b90*/  BRA `(.L_x_11288) ;  /* 0x0000000c00247947 */ /* 0x000fea0003800000 */
.L_x_11284:
        /* <DEDUP_REMOVED lines=9> */
.L_x_11292:
[----:B------:R-:W2:Y:S02]  /*6c30*/  LDG.E.U16 R4, desc[UR36][R2.64] ;  /* 0x0000002402047981 */ /* 0x000ea4000c1e1500 */
[----:B--2---:R-:W-:-:S06]  /*6c40*/  HADD2.F32 R4, -RZ, R4.H0_H0 ;  /* 0x20000004ff047230 */ /* 0x004fcc0000004100 */
[----:B------:R-:W0:Y:S02]  /*6c50*/  F2I.FTZ.TRUNC.NTZ R4, R4 ;  /* 0x0000000400047305 */ /* 0x000e24000021f100 */
[----:B0-----:R-:W-:Y:S01]  /*6c60*/  PRMT R0, R4, 0x7610, R0 ;  /* 0x0000761004007816 */ /* 0x001fe20000000000 */
[----:B------:R-:W-:Y:S06]  /*6c70*/  BRA `(.L_x_11288) ;  /* 0x0000000800ec7947 */ /* 0x000fec0003800000 */
.L_x_11291:
        /* <DEDUP_REMOVED lines=9> */
.L_x_11294:
[----:B------:R-:W2:Y:S02]  /*6d10*/  LDG.E.U16 R2, desc[UR36][R2.64] ;  /* 0x0000002402027981 */ /* 0x000ea4000c1e1500 */
[----:B--2---:R-:W-:-:S06]  /*6d20*/  HADD2.F32 R4, -RZ, R2.H0_H0 ;  /* 0x20000002ff047230 */ /* 0x004fcc0000004100 */
[----:B------:R-:W0:Y:S02]  /*6d30*/  F2I.FTZ.TRUNC.NTZ R4, R4 ;  /* 0x0000000400047305 */ /* 0x000e24000021f100 */
[----:B0-----:R-:W-:Y:S01]  /*6d40*/  PRMT R0, R4, 0x7610, R0 ;  /* 0x0000761004007816 */ /* 0x001fe20000000000 */
[----:B------:R-:W-:Y:S06]  /*6d50*/  BRA `(.L_x_11288) ;  /* 0x0000000800b47947 */ /* 0x000fec0003800000 */
.L_x_11293:
[----:B------:R-:W2:Y:S02]  /*6d60*/  LDG.E.64 R2, desc[UR36][R2.64] ;  /* 0x0000002402027981 */ /* 0x000ea4000c1e1b00 */
[----:B--2---:R0:W1:Y:S01]  /*6d70*/  F2I.F64.TRUNC R0, R2 ;  /* 0x0000000200007311 */ /* 0x004062000030d100 */
[----:B------:R-:W-:Y:S05]  /*6d80*/  BRA `(.L_x_11288) ;  /* 0x0000000800a87947 */ /* 0x000fea0003800000 */
.L_x_11283:
        /* <DEDUP_REMOVED lines=12> */
.L_x_11297:
[----:B------:R-:W2:Y:S02]  /*6e50*/  LDG.E.64 R2, desc[UR36][R2.64] ;  /* 0x0000002402027981 */ /* 0x000ea4000c1e1b00 */
[----:B--2---:R0:W1:Y:S01]  /*6e60*/  F2I.F64.TRUNC R0, R2 ;  /* 0x0000000200007311 */ /* 0x004062000030d100 */
[----:B------:R-:W-:Y:S05]  /*6e70*/  BRA `(.L_x_11288) ;  /* 0x00000008006c7947 */ /* 0x000fea0003800000 */
.L_x_11296:
        /* <DEDUP_REMOVED lines=28> */
.L_x_11299:
        /* <DEDUP_REMOVED lines=15> */
.L_x_11298:
[----:B------:R-:W2:Y:S02]  /*7130*/  LDG.E.U16 R4, desc[UR36][R2.64] ;  /* 0x0000002402047981 */ /* 0x000ea4000c1e1500 */
[----:B--2---:R-:W-:-:S06]  /*7140*/  IMAD.U32 R4, R4, 0x10000, RZ ;  /* 0x0001000004047824 */ /* 0x004fcc00078e00ff */
[----:B------:R-:W0:Y:S02]  /*7150*/  F2I.FTZ.TRUNC.NTZ R4, R4 ;  /* 0x0000000400047305 */ /* 0x000e24000021f100 */
[----:B0-----:R-:W-:Y:S01]  /*7160*/  PRMT R0, R4, 0x7610, R0 ;  /* 0x0000761004007816 */ /* 0x001fe20000000000 */
[----:B------:R-:W-:Y:S06]  /*7170*/  BRA `(.L_x_11288) ;  /* 0x0000000400ac7947 */ /* 0x000fec0003800000 */
.L_x_11295:
        /* <DEDUP_REMOVED lines=10> */
.L_x_11302:
        /* <DEDUP_REMOVED lines=21> */
.L_x_11306:
[----:B------:R-:W-:Y:S05]  /*7370*/  BSYNC B1 ;  /* 0x0000000000017941 */ /* 0x000fea0003800000 */
.L_x_11305:
[----:B------:R-:W-:Y:S01]  /*7380*/  IMAD.SHL.U32 R2, R2, 0x100000, RZ ;  /* 0x0010000002027824 */ /* 0x000fe200078e00ff */
[----:B------:R-:W-:-:S04]  /*7390*/  LEA R3, R0, 0x3b800000, 0x17 ;  /* 0x3b80000000037811 */ /* 0x000fc800078eb8ff */
[----:B------:R-:W-:-:S07]  /*73a0*/  LOP3.LUT R4, R3, R2, R4, 0xfe, !PT ;  /* 0x0000000203047212 */ /* 0x000fce00078efe04 */
.L_x_11304:
[----:B------:R-:W-:Y:S05]  /*73b0*/  BSYNC B0 ;  /* 0x0000000000007941 */ /* 0x000fea0003800000 */
.L_x_11303:
[----:B------:R-:W0:Y:S02]  /*73c0*/  F2I.FTZ.TRUNC.NTZ R4, R4 ;  /* 0x0000000400047305 */ /* 0x000e24000021f100 */
[----:B0-----:R-:W-:Y:S01]  /*73d0*/  PRMT R0, R4, 0x7610, R0 ;  /* 0x0000761004007816 */ /* 0x001fe20000000000 */
[----:B------:R-:W-:Y:S06]  /*73e0*/  BRA `(.L_x_11288) ;  /* 0x0000000400107947 */ /* 0x000fec0003800000 */
.L_x_11301:
        /* <DEDUP_REMOVED lines=21> */
.L_x_11310:
[----:B------:R-:W-:Y:S05]  /*7540*/  BSYNC B1 ;  /* 0x0000000000017941 */ /* 0x000fea0003800000 */
.L_x_11309:
[----:B------:R-:W-:Y:S01]  /*7550*/  IMAD.SHL.U32 R2, R2, 0x200000, RZ ;  /* 0x0020000002027824 */ /* 0x000fe200078e00ff */
[----:B------:R-:W-:-:S04]  /*7560*/  LEA R3, R0, 0x37800000, 0x17 ;  /* 0x3780000000037811 */ /* 0x000fc800078eb8ff */
[----:B------:R-:W-:-:S07]  /*7570*/  LOP3.LUT R4, R3, R2, R4, 0xfe, !PT ;  /* 0x0000000203047212 */ /* 0x000fce00078efe04 */
.L_x_11308:
[----:B------:R-:W-:Y:S05]  /*7580*/  BSYNC B0 ;  /* 0x0000000000007941 */ /* 0x000fea0003800000 */
.L_x_11307:
[----:B------:R-:W0:Y:S02]  /*7590*/  F2I.FTZ.TRUNC.NTZ R4, R4 ;  /* 0x0000000400047305 */ /* 0x000e24000021f100 */
[----:B0-----:R-:W-:Y:S01]  /*75a0*/  PRMT R0, R4, 0x7610, R0 ;  /* 0x0000761004007816 */ /* 0x001fe20000000000 */
[----:B------:R-:W-:Y:S06]  /*75b0*/  BRA `(.L_x_11288) ;  /* 0x00000000009c7947 */ /* 0x000fec0003800000 */
.L_x_11300:
        /* <DEDUP_REMOVED lines=14> */
.L_x_11314:
[----:B------:R-:W-:Y:S05]  /*76a0*/  BSYNC B0 ;  /* 0x0000000000007941 */ /* 0x000fea0003800000 */
.L_x_11313:
[----:B------:R-:W0:Y:S02]  /*76b0*/  F2I.FTZ.TRUNC.NTZ R4, R4 ;  /* 0x0000000400047305 */ /* 0x000e24000021f100 */
[----:B0-----:R-:W-:Y:S01]  /*76c0*/  PRMT R0, R4, 0x7610, R0 ;  /* 0x0000761004007816 */ /* 0x001fe20000000000 */
[----:B------:R-:W-:Y:S06]  /*76d0*/  BRA `(.L_x_11288) ;  /* 0x0000000000547947 */ /* 0x000fec0003800000 */
.L_x_11287:
        /* <DEDUP_REMOVED lines=16> */
.L_x_11315:
[----:B------:R-:W-:Y:S01]  /*77e0*/  PRMT R0, RZ, 0x7610, R0 ;  /* 0x00007610ff007816 */ /* 0x000fe20000000000 */
[----:B------:R-:W-:Y:S06]  /*77f0*/  BRA `(.L_x_11288) ;  /* 0x00000000000c7947 */ /* 0x000fec0003800000 */
.L_x_11312:
[----:B------:R0:W5:Y:S01]  /*7800*/  LDG.E.U16 R0, desc[UR36][R2.64] ;  /* 0x0000002402007981 */ /* 0x000162000c1e1500 */
[----:B------:R-:W-:Y:S05]  /*7810*/  BRA `(.L_x_11288) ;  /* 0x0000000000047947 */ /* 0x000fea0003800000 */
.L_x_11311:
[----:B------:R0:W5:Y:S02]  /*7820*/  LDG.E.U16 R0, desc[UR36][R2.64] ;  /* 0x0000002402007981 */ /* 0x000164000c1e1500 */
.L_x_11288:
        /* <DEDUP_REMOVED lines=41> */
.L_x_11319:
[----:B------:R0:W-:Y:S01]  /*7ac0*/  STG.E.U8 desc[UR36][R16.64], R3 ;  /* 0x0000000310007986 */ /* 0x0001e2000c101124 */
[----:B------:R-:W-:Y:S05]  /*7ad0*/  BRA `(.L_x_11321) ;  /* 0x0000000c00707947 */ /* 0x000fea0003800000 */
.L_x_11318:
        /* <DEDUP_REMOVED lines=11> */
.L_x_11323:
[----:B------:R-:W-:-:S05]  /*7b90*/  PRMT R3, R3, 0x9910, RZ ;  /* 0x0000991003037816 */ /* 0x000fca00000000ff */
[----:B------:R3:W-:Y:S01]  /*7ba0*/  STG.E desc[UR36][R16.64], R3 ;  /* 0x0000000310007986 */ /* 0x0007e2000c101924 */
[----:B------:R-:W-:Y:S05]  /*7bb0*/  BRA `(.L_x_11321) ;  /* 0x0000000c00387947 */ /* 0x000fea0003800000 */
.L_x_11322:
[----:B------:R2:W-:Y:S01]  /*7bc0*/  STG.E.U16 desc[UR36][R16.64], R3 ;  /* 0x0000000310007986 */ /* 0x0005e2000c101524 */
[----:B------:R-:W-:Y:S05]  /*7bd0*/  BRA `(.L_x_11321) ;  /* 0x0000000c00307947 */ /* 0x000fea0003800000 */
.L_x_11317:
        /* <DEDUP_REMOVED lines=9> */
.L_x_11325:
[----:B------:R-:W0:Y:S02]  /*7c70*/  I2F.S16 R0, R3 ;  /* 0x0000000300007306 */ /* 0x000e240000101400 */
[----:B0-----:R-:W-:-:S05]  /*7c80*/  F2FP.F16.F32.PACK_AB R0, RZ, R0 ;  /* 0x00000000ff00723e */ /* 0x001fca00000000ff */
[----:B------:R0:W-:Y:S01]  /*7c90*/  STG.E.U16 desc[UR36][R16.64], R0 ;  /* 0x0000000010007986 */ /* 0x0001e2000c101524 */
[----:B------:R-:W-:Y:S05]  /*7ca0*/  BRA `(.L_x_11321) ;  /* 0x0000000800fc7947 */ /* 0x000fea0003800000 */
.L_x_11324:
        /* <DEDUP_REMOVED lines=10> */
.L_x_11327:
[----:B------:R-:W0:Y:S02]  /*7d50*/  I2F.S16 R3, R3 ;  /* 0x0000000300037306 */ /* 0x000e240000101400 */
[----:B0-----:R-:W-:-:S04]  /*7d60*/  F2FP.F16.F32.PACK_AB R3, RZ, R3 ;  /* 0x00000003ff03723e */ /* 0x001fc800000000ff */
[----:B------:R-:W-:-:S05]  /*7d70*/  PRMT R3, R3, 0x5410, RZ ;  /* 0x0000541003037816 */ /* 0x000fca00000000ff */
[----:B------:R0:W-:Y:S01]  /*7d80*/  STG.E desc[UR36][R16.64], R3 ;  /* 0x0000000310007986 */ /* 0x0001e2000c101924 */
[----:B------:R-:W-:Y:S05]  /*7d90*/  BRA `(.L_x_11321) ;  /* 0x0000000800c07947 */ /* 0x000fea0003800000 */
.L_x_11326:
[----:B------:R-:W0:Y:S02]  /*7da0*/  I2F.F64.S16 R2, R3 ;  /* 0x0000000300027312 */ /* 0x000e240000101c00 */
[----:B0-----:R0:W-:Y:S01]  /*7db0*/  STG.E.64 desc[UR36][R16.64], R2 ;  /* 0x0000000210007986 */ /* 0x0011e2000c101b24 */
[----:B------:R-:W-:Y:S05]  /*7dc0*/  BRA `(.L_x_11321) ;  /* 0x0000000800b47947 */ /* 0x000fea0003800000 */
.L_x_11316:
        /* <DEDUP_REMOVED lines=13> */
.L_x_11330:
[----:B------:R-:W0:Y:S01]  /*7ea0*/  I2F.F64.S16 R4, R3 ;  /* 0x0000000300047312 */ /* 0x000e220000101c00 */
[----:B------:R-:W-:-:S05]  /*7eb0*/  CS2R R6, SRZ ;  /* 0x0000000000067805 */ /* 0x000fca000001ff00 */
[----:B0-----:R0:W-:Y:S01]  /*7ec0*/  STG.E.128 desc[UR36][R16.64], R4 ;  /* 0x0000000410007986 */ /* 0x0011e2000c101d24 */
[----:B------:R-:W-:Y:S05]  /*7ed0*/  BRA `(.L_x_11321) ;  /* 0x0000000800707947 */ /* 0x000fea0003800000 */
.L_x_11329:
        /* <DEDUP_REMOVED lines=21> */
.L_x_11334:
[----:B------:R-:W-:Y:S05]  /*8030*/  BSYNC B0 ;  /* 0x0000000000007941 */ /* 0x000fea0003800000 */
.L_x_11333:
[----:B------:R-:W-:-:S05]  /*8040*/  LOP3.LUT R3, R0, R3, RZ, 0xfc, !PT ;  /* 0x0000000300037212 */ /* 0x000fca00078efcff */
[----:B------:R0:W-:Y:S01]  /*8050*/  STG.E.U8 desc[UR36][R16.64], R3 ;  /* 0x0000000310007986 */ /* 0x0001e2000c101124 */
[----:B------:R-:W-:Y:S05]  /*8060*/  BRA `(.L_x_11321) ;  /* 0x00000008000c7947 */ /* 0x000fea0003800000 */
.L_x_11332:
        /* <DEDUP_REMOVED lines=13> */
.L_x_11336:
[----:B------:R-:W-:Y:S01]  /*8140*/  IMAD.MOV.U32 R0, RZ, RZ, 0x7f ;  /* 0x0000007fff007424 */ /* 0x000fe200078e00ff */
[----:B------:R-:W-:-:S04]  /*8150*/  ISETP.GT.U32.AND P0, PT, R2, 0x7f800000, PT ;  /* 0x7f8000000200780c */ /* 0x000fc80003f04070 */
[----:B------:R-:W-:-:S09]  /*8160*/  SEL R0, R0, 0x7c, P0 ;  /* 0x0000007c00007807 */ /* 0x000fd20000000000 */
.L_x_11337:
[----:B------:R-:W-:Y:S05]  /*8170*/  BSYNC B0 ;  /* 0x0000000000007941 */ /* 0x000fea0003800000 */
.L_x_11335:
[----:B------:R-:W-:-:S04]  /*8180*/  LOP3.LUT R2, R3, 0x80000000, RZ, 0xc0, !PT ;  /* 0x8000000003027812 */ /* 0x000fc800078ec0ff */
[----:B------:R-:W-:-:S04]  /*8190*/  SHF.R.U32.HI R3, RZ, 0x18, R2 ;  /* 0x00000018ff037819 */ /* 0x000fc80000011602 */
[----:B------:R-:W-:-:S05]  /*81a0*/  LOP3.LUT R3, R0, R3, RZ, 0xfc, !PT ;  /* 0x0000000300037212 */ /* 0x000fca00078efcff */
[----:B------:R0:W-:Y:S01]  /*81b0*/  STG.E.U8 desc[UR36][R16.64], R3 ;  /* 0x0000000310007986 */ /* 0x0001e2000c101124 */
[----:B------:R-:W-:Y:S05]  /*81c0*/  BRA `(.L_x_11321) ;  /* 0x0000000400b47947 */ /* 0x000fea0003800000 */
.L_x_11331:
[----:B------:R-:W0:Y:S02]  /*81d0*/  I2F.S16 R0, R3 ;  /* 0x0000000300007306 */ /* 0x000e240000101400 */
[----:B0-----:R-:W-:-:S05]  /*81e0*/  F2FP.BF16.F32.PACK_AB R0, RZ, R0 ;  /* 0x00000000ff00723e */ /* 0x001fca00000010ff */
[----:B------:R0:W-:Y:S01]  /*81f0*/  STG.E.U16 desc[UR36][R16.64], R0 ;  /* 0x0000000010007986 */ /* 0x0001e2000c101524 */
[----:B------:R-:W-:Y:S05]  /*8200*/  BRA `(.L_x_11321) ;  /* 0x0000000400a47947 */ /* 0x000fea0003800000 */
.L_x_11328:
        /* <DEDUP_REMOVED lines=10> */
.L_x_11340:
        /* <DEDUP_REMOVED lines=17> */
.L_x_11343:
[----:B------:R-:W-:-:S04]  /*83c0*/  LOP3.LUT R2, R3, 0x80000000, RZ, 0xc0, !PT ;  /* 0x8000000003027812 */ /* 0x000fc800078ec0ff */
[----:B------:R-:W-:-:S04]  /*83d0*/  SHF.R.U32.HI R3, RZ, 0x18, R2 ;  /* 0x00000018ff037819 */ /* 0x000fc80000011602 */
[----:B------:R-:W-:-:S04]  /*83e0*/  LOP3.LUT R0, R0, R3, RZ, 0xfc, !PT ;  /* 0x0000000300007212 */ /* 0x000fc800078efcff */
[----:B------:R-:W-:-:S07]  /*83f0*/  PRMT R8, R0, 0x7610, R8 ;  /* 0x0000761000087816 */ /* 0x000fce0000000008 */
.L_x_11342:
[----:B------:R-:W-:Y:S05]  /*8400*/  BSYNC B0 ;  /* 0x0000000000007941 */ /* 0x000fea0003800000 */
.L_x_11341:
[----:B------:R0:W-:Y:S01]  /*8410*/  STG.E.U8 desc[UR36][R16.64], R8 ;  /* 0x0000000810007986 */ /* 0x0001e2000c101124 */
[----:B------:R-:W-:Y:S05]  /*8420*/  BRA `(.L_x_11321) ;  /* 0x00000004001c7947 */ /* 0x000fea0003800000 */
.L_x_11339:
        /* <DEDUP_REMOVED lines=17> */
.L_x_11346:
[----:B------:R-:W-:-:S04]  /*8540*/  LOP3.LUT R2, R3, 0x80000000, RZ, 0xc0, !PT ;  /* 0x8000000003027812 */ /* 0x000fc800078ec0ff */
[----:B------:R-:W-:-:S04]  /*8550*/  SHF.R.U32.HI R3, RZ, 0x18, R2 ;  /* 0x00000018ff037819 */ /* 0x000fc80000011602 */
[----:B------:R-:W-:-:S04]  /*8560*/  LOP3.LUT R0, R0, R3, RZ, 0xfc, !PT ;  /* 0x0000000300007212 */ /* 0x000fc800078efcff */
[----:B------:R-:W-:-:S07]  /*8570*/  PRMT R8, R0, 0x7610, R8 ;  /* 0x0000761000087816 */ /* 0x000fce0000000008 */
.L_x_11345:
[----:B------:R-:W-:Y:S05]  /*8580*/  BSYNC B0 ;  /* 0x0000000000007941 */ /* 0x000fea0003800000 */
.L_x_11344:
[----:B------:R0:W-:Y:S01]  /*8590*/  STG.E.U8 desc[UR36][R16.64], R8 ;  /* 0x0000000810007986 */ /* 0x0001e2000c101124 */
[----:B------:R-:W-:Y:S05]  /*85a0*/  BRA `(.L_x_11321) ;  /* 0x0000000000bc7947 */ /* 0x000fea0003800000 */
.L_x_11338:
        /* <DEDUP_REMOVED lines=23> */
.L_x_11320:
        /* <DEDUP_REMOVED lines=16> */
.L_x_11349:
[----:B------:R-:W-:Y:S05]  /*8820*/  BRA `(.L_x_11321) ;  /* 0x00000000001c7947 */ /* 0x000fea0003800000 */
.L_x_11348:
[----:B------:R-:W-:-:S05]  /*8830*/  PRMT R3, R3, 0x9910, RZ ;  /* 0x0000991003037816 */ /* 0x000fca00000000ff */
[----:B------:R-:W-:-:S05]  /*8840*/  IMAD.MOV.U32 R2, RZ, RZ, R3 ;  /* 0x000000ffff027224 */ /* 0x000fca00078e0003 */
[----:B------:R-:W-:-:S05]  /*8850*/  SHF.R.S32.HI R3, RZ, 0x1f, R2 ;  /* 0x0000001fff037819 */ /* 0x000fca0000011402 */
[----:B------:R0:W-:Y:S01]  /*8860*/  STG.E.64 desc[UR36][R16.64], R2 ;  /* 0x0000000210007986 */ /* 0x0001e2000c101b24 */
[----:B------:R-:W-:Y:S05]  /*8870*/  BRA `(.L_x_11321) ;  /* 0x0000000000087947 */ /* 0x000fea0003800000 */
.L_x_11347:
[----:B------:R-:W-:-:S05]  /*8880*/  PRMT R3, R3, 0x9910, RZ ;  /* 0x0000991003037816 */ /* 0x000fca00000000ff */
[----:B------:R0:W-:Y:S02]  /*8890*/  STG.E desc[UR36][R16.64], R3 ;  /* 0x0000000310007986 */ /* 0x0001e4000c101924 */
.L_x_11321:
[----:B------:R-:W-:-:S07]  /*88a0*/  VIADD R19, R19, 0x80 ;  /* 0x0000008013137836 */ /* 0x000fce0000000000 */
.L_x_11248:
[----:B------:R-:W-:Y:S05]  /*88b0*/  BSYNC B6 ;  /* 0x0000000000067941 */ /* 0x000fea0003800000 */
.L_x_11247:
        /* <DEDUP_REMOVED lines=358> */
.L_x_11352:
        /* <DEDUP_REMOVED lines=20> */
.L_x_11356:
[----:B------:R0:W5:Y:S01]  /*a060*/  LDG.E.U8 R22, desc[UR36][R2.64] ;  /* 0x0000002402167981 */ /* 0x000162000c1e1100 */
[----:B------:R-:W-:Y:S05]  /*a070*/  BRA `(.L_x_11358) ;  /* 0x0000000c00547947 */ /* 0x000fea0003800000 */
.L_x_11355:
        /* <DEDUP_REMOVED lines=8> */
.L_x_11360:
[----:B------:R0:W5:Y:S01]  /*a100*/  LDG.E.U16 R22, desc[UR36][R2.64] ;  /* 0x0000002402167981 */ /* 0x000162000c1e1500 */
[----:B------:R-:W-:Y:S05]  /*a110*/  BRA `(.L_x_11358) ;  /* 0x0000000c002c7947 */ /* 0x000fea0003800000 */
.L_x_11359:
[----:B------:R0:W5:Y:S01]  /*a120*/  LDG.E.U16 R22, desc[UR36][R2.64] ;  /* 0x0000002402167981 */ /* 0x000162000c1e1500 */
[----:B------:R-:W-:Y:S05]  /*a130*/  BRA `(.L_x_11358) ;  /* 0x0000000c00247947 */ /* 0x000fea0003800000 */
.L_x_11354:
        /* <DEDUP_REMOVED lines=9> */
.L_x_11362:
[----:B------:R-:W2:Y:S02]  /*a1d0*/  LDG.E.U16 R0, desc[UR36][R2.64] ;  /* 0x0000002402007981 */ /* 0x000ea4000c1e1500 */
[----:B--2---:R-:W-:-:S06]  /*a1e0*/  HADD2.F32 R0, -RZ, R0.H0_H0 ;  /* 0x20000000ff007230 */ /* 0x004fcc0000004100 */
[----:B------:R-:W0:Y:S02]  /*a1f0*/  F2I.FTZ.TRUNC.NTZ R0, R0 ;  /* 0x0000000000007305 */ /* 0x000e24000021f100 */
[----:B0-----:R-:W-:Y:S01]  /*a200*/  PRMT R22, R0, 0x7610, R22 ;  /* 0x0000761000167816 */ /* 0x001fe20000000016 */
[----:B------:R-:W-:Y:S06]  /*a210*/  BRA `(.L_x_11358) ;  /* 0x0000000800ec7947 */ /* 0x000fec0003800000 */
.L_x_11361:
[----:B------:R-:W-:-:S13]  /*a220*/  ISETP.NE.AND P0, PT, R4, 0x7, PT ;  /* 0x000000070400780c */ /* 0x000fda0003f05270 */
[----:B------:R-:W-:Y:S05]  /*a230*/  @!P0 BRA `(.L_x_11363) ;  /* 0x0000000000308947 */ /* 0x000fea0003800000 */
[----:B------:R-:W-:-:S13]  /*a240*/  ISETP.NE.AND P0, PT, R4, 0x8, PT ;  /* 0x000000080400780c */ /* 0x000fda0003f05270 */
[----:B------:R-:W-:Y:S05]  /*a250*/  @!P0 BRA `(.L_x_11364) ;  /* 0x0000000000148947 */ /* 0x000fea0003800000 */
[----:B------:R-:W-:-:S13]  /*a260*/  ISETP.NE.AND P0, PT, R4, 0x9, PT ;  /* 0x000000090400780c */ /* 0x000fda0003f05270 */
[----:B------:R-:W-:Y:S05]  /*a270*/  @P0 BRA `(.L_x_11357) ;  /* 0x0000000800800947 */ /* 0x000fea0003800000 */
[----:B------:R-:W2:Y:S02]  /*a280*/  LDG.E R2, desc[UR36][R2.64] ;  /* 0x0000002402027981 */ /* 0x000ea4000c1e1900 */
[----:B--2---:R4:W0:Y:S01]  /*a290*/  F2I.FTZ.TRUNC.NTZ R22, R2 ;  /* 0x0000000200167305 */ /* 0x004822000021f100 */
[----:B------:R-:W-:Y:S05]  /*a2a0*/  BRA `(.L_x_11358) ;  /* 0x0000000800c87947 */ /* 0x000fea0003800000 */
.L_x_11364:
[----:B------:R-:W2:Y:S02]  /*a2b0*/  LDG.E.U16 R2, desc[UR36][R2.64] ;  /* 0x0000002402027981 */ /* 0x000ea4000c1e1500 */
[----:B--2---:R-:W-:-:S06]  /*a2c0*/  HADD2.F32 R0, -RZ, R2.H0_H0 ;  /* 0x20000002ff007230 */ /* 0x004fcc0000004100 */
[----:B------:R-:W0:Y:S02]  /*a2d0*/  F2I.FTZ.TRUNC.NTZ R0, R0 ;  /* 0x0000000000007305 */ /* 0x000e24000021f100 */
[----:B0-----:R-:W-:Y:S01]  /*a2e0*/  PRMT R22, R0, 0x7610, R22 ;  /* 0x0000761000167816 */ /* 0x001fe20000000016 */
[----:B------:R-:W-:Y:S06]  /*a2f0*/  BRA `(.L_x_11358) ;  /* 0x0000000800b47947 */ /* 0x000fec0003800000 */
.L_x_11363:
[----:B------:R-:W2:Y:S02]  /*a300*/  LDG.E.64 R2, desc[UR36][R2.64] ;  /* 0x0000002402027981 */ /* 0x000ea4000c1e1b00 */
[----:B--2---:R2:W3:Y:S01]  /*a310*/  F2I.F64.TRUNC R22, R2 ;  /* 0x0000000200167311 */ /* 0x0044e2000030d100 */
[----:B------:R-:W-:Y:S05]  /*a320*/  BRA `(.L_x_11358) ;  /* 0x0000000800a87947 */ /* 0x000fea0003800000 */
.L_x_11353:
        /* <DEDUP_REMOVED lines=12> */
.L_x_11367:
[----:B------:R-:W2:Y:S02]  /*a3f0*/  LDG.E.64 R2, desc[UR36][R2.64] ;  /* 0x0000002402027981 */ /* 0x000ea4000c1e1b00 */
[----:B--2---:R0:W1:Y:S01]  /*a400*/  F2I.F64.TRUNC R22, R2 ;  /* 0x0000000200167311 */ /* 0x004062000030d100 */
[----:B------:R-:W-:Y:S05]  /*a410*/  BRA `(.L_x_11358) ;  /* 0x00000008006c7947 */ /* 0x000fea0003800000 */
.L_x_11366:
        /* <DEDUP_REMOVED lines=28> */
.L_x_11369:
        /* <DEDUP_REMOVED lines=15> */
.L_x_11368:
[----:B------:R-:W2:Y:S02]  /*a6d0*/  LDG.E.U16 R0, desc[UR36][R2.64] ;  /* 0x0000002402007981 */ /* 0x000ea4000c1e1500 */
[----:B--2---:R-:W-:-:S06]  /*a6e0*/  IMAD.U32 R0, R0, 0x10000, RZ ;  /* 0x0001000000007824 */ /* 0x004fcc00078e00ff */
[----:B------:R-:W0:Y:S02]  /*a6f0*/  F2I.FTZ.TRUNC.NTZ R0, R0 ;  /* 0x0000000000007305 */ /* 0x000e24000021f100 */
[----:B0-----:R-:W-:Y:S01]  /*a700*/  PRMT R22, R0, 0x7610, R22 ;  /* 0x0000761000167816 */ /* 0x001fe20000000016 */
[----:B------:R-:W-:Y:S06]  /*a710*/  BRA `(.L_x_11358) ;  /* 0x0000000400ac7947 */ /* 0x000fec0003800000 */
.L_x_11365:
        /* <DEDUP_REMOVED lines=10> */
.L_x_11372:
        /* <DEDUP_REMOVED lines=21> */
.L_x_11376:
[----:B------:R-:W-:Y:S05]  /*a910*/  BSYNC B1 ;  /* 0x0000000000017941 */ /* 0x000fea0003800000 */
.L_x_11375:
[----:B------:R-:W-:Y:S01]  /*a920*/  LEA R3, R0, 0x3b800000, 0x17 ;  /* 0x3b80000000037811 */ /* 0x000fe200078eb8ff */
[----:B------:R-:W-:-:S05]  /*a930*/  IMAD.SHL.U32 R0, R2, 0x100000, RZ ;  /* 0x0010000002007824 */ /* 0x000fca00078e00ff */
[----:B------:R-:W-:-:S07]  /*a940*/  LOP3.LUT R0, R3, R0, R4, 0xfe, !PT ;  /* 0x0000000003007212 */ /* 0x000fce00078efe04 */
.L_x_11374:
[----:B------:R-:W-:Y:S05]  /*a950*/  BSYNC B0 ;  /* 0x0000000000007941 */ /* 0x000fea0003800000 */
.L_x_11373:
[----:B------:R-:W0:Y:S02]  /*a960*/  F2I.FTZ.TRUNC.NTZ R0, R0 ;  /* 0x0000000000007305 */ /* 0x000e24000021f100 */
[----:B0-----:R-:W-:Y:S01]  /*a970*/  PRMT R22, R0, 0x7610, R22 ;  /* 0x0000761000167816 */ /* 0x001fe20000000016 */
[----:B------:R-:W-:Y:S06]  /*a980*/  BRA `(.L_x_11358) ;  /* 0x0000000400107947 */ /* 0x000fec0003800000 */
.L_x_11371:
        /* <DEDUP_REMOVED lines=21> */
.L_x_11380:
[----:B------:R-:W-:Y:S05]  /*aae0*/  BSYNC B1 ;  /* 0x0000000000017941 */ /* 0x000fea0003800000 */
.L_x_11379:
[----:B------:R-:W-:Y:S01]  /*aaf0*/  LEA R3, R0, 0x37800000, 0x17 ;  /* 0x3780000000037811 */ /* 0x000fe200078eb8ff */
[----:B------:R-:W-:-:S05]  /*ab00*/  IMAD.SHL.U32 R0, R2, 0x200000, RZ ;  /* 0x0020000002007824 */ /* 0x000fca00078e00ff */
[----:B------:R-:W-:-:S07]  /*ab10*/  LOP3.LUT R0, R3, R0, R4, 0xfe, !PT ;  /* 0x0000000003007212 */ /* 0x000fce00078efe04 */
.L_x_11378:
[----:B------:R-:W-:Y:S05]  /*ab20*/  BSYNC B0 ;  /* 0x0000000000007941 */ /* 0x000fea0003800000 */
.L_x_11377:
[----:B------:R-:W0:Y:S02]  /*ab30*/  F2I.FTZ.TRUNC.NTZ R0, R0 ;  /* 0x0000000000007305 */ /* 0x000e24000021f100 */
[----:B0-----:R-:W-:Y:S01]  /*ab40*/  PRMT R22, R0, 0x7610, R22 ;  /* 0x0000761000167816 */ /* 0x001fe20000000016 */
[----:B------:R-:W-:Y:S06]  /*ab50*/  BRA `(.L_x_11358) ;  /* 0x00000000009c7947 */ /* 0x000fec0003800000 */
.L_x_11370:
        /* <DEDUP_REMOVED lines=14> */
.L_x_11384:
[----:B------:R-:W-:Y:S05]  /*ac40*/  BSYNC B0 ;  /* 0x0000000000007941 */ /* 0x000fea0003800000 */
.L_x_11383:
[----:B------:R-:W0:Y:S02]  /*ac50*/  F2I.FTZ.TRUNC.NTZ R0, R0 ;  /* 0x0000000000007305 */ /* 0x000e24000021f100 */
[----:B0-----:R-:W-:Y:S01]  /*ac60*/  PRMT R22, R0, 0x7610, R22 ;  /* 0x0000761000167816 */ /* 0x001fe20000000016 */
[----:B------:R-:W-:Y:S06]  /*ac70*/  BRA `(.L_x_11358) ;  /* 0x0000000000547947 */ /* 0x000fec0003800000 */
.L_x_11357:
        /* <DEDUP_REMOVED lines=16> */
.L_x_11385:
[----:B------:R-:W-:Y:S01]  /*ad80*/  PRMT R22, RZ, 0x7610, R22 ;  /* 0x00007610ff167816 */ /* 0x000fe20000000016 */
[----:B------:R-:W-:Y:S06]  /*ad90*/  BRA `(.L_x_11358) ;  /* 0x00000000000c7947 */ /* 0x000fec0003800000 */
.L_x_11382:
[----:B------:R0:W5:Y:S01]  /*ada0*/  LDG.E.U16 R22, desc[UR36][R2.64] ;  /* 0x0000002402167981 */ /* 0x000162000c1e1500 */
[----:B------:R-:W-:Y:S05]  /*adb0*/  BRA `(.L_x_11358) ;  /* 0x0000000000047947 */ /* 0x000fea0003800000 */
.L_x_11381:
[----:B------:R0:W5:Y:S02]  /*adc0*/  LDG.E.U16 R22, desc[UR36][R2.64] ;  /* 0x0000002402167981 */ /* 0x000164000c1e1500 */
.L_x_11358:
[----:B------:R-:W1:Y:S01]  /*add0*/  LDC.U8 R4, c[0x0][0x493] ;  /* 0x000124c0ff047b82 */ /* 0x000e620000000000 */
[----:B------:R-:W-:Y:S02]  /*ade0*/  ULDC.64 UR4, c[0x0][0x488] ;  /* 0x0001220000047ab9 */ /* 0x000fe40000000a00 */
[----:B0-2-4-:R-:W-:-:S05]  /*adf0*/  IADD3 R2, P0, R18, UR4, RZ ;  /* 0x0000000412027c10 */ /* 0x015fca000ff1e0ff */
        /* <DEDUP_REMOVED lines=14> */
.L_x_11389:
[----:B------:R0:W5:Y:S01]  /*aee0*/  LDG.E.U8 R0, desc[UR36][R2.64] ;  /* 0x0000002402007981 */ /* 0x000162000c1e1100 */
[----:B------:R-:W-:Y:S05]  /*aef0*/  BRA `(.L_x_11391) ;  /* 0x0000000c00547947 */ /* 0x000fea0003800000 */
.L_x_11388:
        /* <DEDUP_REMOVED lines=8> */
.L_x_11393:
[----:B------:R0:W5:Y:S01]  /*af80*/  LDG.E.U16 R0, desc[UR36][R2.64] ;  /* 0x0000002402007981 */ /* 0x000162000c1e1500 */
[----:B------:R-:W-:Y:S05]  /*af90*/  BRA `(.L_x_11391) ;  /* 0x0000000c002c7947 */ /* 0x000fea0003800000 */
.L_x_11392:
[----:B------:R0:W5:Y:S01]  /*afa0*/  LDG.E.U16 R0, desc[UR36][R2.64] ;  /* 0x0000002402007981 */ /* 0x000162000c1e1500 */
[----:B------:R-:W-:Y:S05]  /*afb0*/  BRA `(.L_x_11391) ;  /* 0x0000000c00247947 */ /* 0x000fea0003800000 */
.L_x_11387:
        /* <DEDUP_REMOVED lines=9> */
.L_x_11395:
[----:B------:R-:W2:Y:S02]  /*b050*/  LDG.E.U16 R4, desc[UR36][R2.64] ;  /* 0x0000002402047981 */ /* 0x000ea4000c1e1500 */
[----:B--2---:R-:W-:-:S06]  /*b060*/  HADD2.F32 R4, -RZ, R4.H0_H0 ;  /* 0x20000004ff047230 */ /* 0x004fcc0000004100 */
[----:B------:R-:W0:Y:S02]  /*b070*/  F2I.FTZ.TRUNC.NTZ R4, R4 ;  /* 0x0000000400047305 */ /* 0x000e24000021f100 */
[----:B0-----:R-:W-:Y:S01]  /*b080*/  PRMT R0, R4, 0x7610, R0 ;  /* 0x0000761004007816 */ /* 0x001fe20000000000 */
[----:B------:R-:W-:Y:S06]  /*b090*/  BRA `(.L_x_11391) ;  /* 0x0000000800ec7947 */ /* 0x000fec0003800000 */
.L_x_11394:
[----:B------:R-:W-:-:S13]  /*b0a0*/  ISETP.NE.AND P0, PT, R0, 0x7, PT ;  /* 0x000000070000780c */ /* 0x000fda0003f05270 */
[----:B------:R-:W-:Y:S05]  /*b0b0*/  @!P0 BRA `(.L_x_11396) ;  /* 0x0000000000308947 */ /* 0x000fea0003800000 */
[----:B------:R-:W-:-:S13]  /*b0c0*/  ISETP.NE.AND P0, PT, R0, 0x8, PT ;  /* 0x000000080000780c */ /* 0x000fda0003f05270 */
[----:B------:R-:W-:Y:S05]  /*b0d0*/  @!P0 BRA `(.L_x_11397) ;  /* 0x0000000000148947 */ /* 0x000fea0003800000 */
[----:B------:R-:W-:-:S13]  /*b0e0*/  ISETP.NE.AND P0, PT, R0, 0x9, PT ;  /* 0x000000090000780c */ /* 0x000fda0003f05270 */
[----:B------:R-:W-:Y:S05]  /*b0f0*/  @P0 BRA `(.L_x_11390) ;  /* 0x0000000800800947 */ /* 0x000fea0003800000 */
[----:B------:R-:W2:Y:S02]  /*b100*/  LDG.E R2, desc[UR36][R2.64] ;  /* 0x0000002402027981 */ /* 0x000ea4000c1e1900 */
[----:B--2---:R2:W4:Y:S01]  /*b110*/  F2I.FTZ.TRUNC.NTZ R0, R2 ;  /* 0x0000000200007305 */ /* 0x004522000021f100 */
[----:B------:R-:W-:Y:S05]  /*b120*/  BRA `(.L_x_11391) ;  /* 0x0000000800c87947 */ /* 0x000fea0003800000 */
.L_x_11397:
[----:B------:R-:W2:Y:S02]  /*b130*/  LDG.E.U16 R2, desc[UR36][R2.64] ;  /* 0x0000002402027981 */ /* 0x000ea4000c1e1500 */
[----:B--2---:R-:W-:-:S06]  /*b140*/  HADD2.F32 R4, -RZ, R2.H0_H0 ;  /* 0x20000002ff047230 */ /* 0x004fcc0000004100 */
[----:B------:R-:W0:Y:S02]  /*b150*/  F2I.FTZ.TRUNC.NTZ R4, R4 ;  /* 0x0000000400047305 */ /* 0x000e24000021f100 */
[----:B0-----:R-:W-:Y:S01]  /*b160*/  PRMT R0, R4, 0x7610, R0 ;  /* 0x0000761004007816 */ /* 0x001fe20000000000 */
[----:B------:R-:W-:Y:S06]  /*b170*/  BRA `(.L_x_11391) ;  /* 0x0000000800b47947 */ /* 0x000fec0003800000 */
.L_x_11396:
[----:B------:R-:W2:Y:S02]  /*b180*/  LDG.E.64 R2, desc[UR36][R2.64] ;  /* 0x0000002402027981 */ /* 0x000ea4000c1e1b00 */
[----:B--2---:R0:W1:Y:S01]  /*b190*/  F2I.F64.TRUNC R0, R2 ;  /* 0x0000000200007311 */ /* 0x004062000030d100 */
[----:B------:R-:W-:Y:S05]  /*b1a0*/  BRA `(.L_x_11391) ;  /* 0x0000000800a87947 */ /* 0x000fea0003800000 */
.L_x_11386:
        /* <DEDUP_REMOVED lines=12> */
.L_x_11400:
[----:B------:R-:W2:Y:S02]  /*b270*/  LDG.E.64 R2, desc[UR36][R2.64] ;  /* 0x0000002402027981 */ /* 0x000ea4000c1e1b00 */
[----:B--2---:R0:W1:Y:S01]  /*b280*/  F2I.F64.TRUNC R0, R2 ;  /* 0x0000000200007311 */ /* 0x004062000030d100 */
[----:B------:R-:W-:Y:S05]  /*b290*/  BRA `(.L_x_11391) ;  /* 0x00000008006c7947 */ /* 0x000fea0003800000 */
.L_x_11399:
        /* <DEDUP_REMOVED lines=28> */
.L_x_11402:
        /* <DEDUP_REMOVED lines=15> */
.L_x_11401:
[----:B------:R-:W2:Y:S02]  /*b550*/  LDG.E.U16 R4, desc[UR36][R2.64] ;  /* 0x0000002402047981 */ /* 0x000ea4000c1e1500 */
[----:B--2---:R-:W-:-:S06]  /*b560*/  IMAD.U32 R4, R4, 0x10000, RZ ;  /* 0x0001000004047824 */ /* 0x004fcc00078e00ff */
[----:B------:R-:W0:Y:S02]  /*b570*/  F2I.FTZ.TRUNC.NTZ R4, R4 ;  /* 0x0000000400047305 */ /* 0x000e24000021f100 */
[----:B0-----:R-:W-:Y:S01]  /*b580*/  PRMT R0, R4, 0x7610, R0 ;  /* 0x0000761004007816 */ /* 0x001fe20000000000 */
[----:B------:R-:W-:Y:S06]  /*b590*/  BRA `(.L_x_11391) ;  /* 0x0000000400ac7947 */ /* 0x000fec0003800000 */
.L_x_11398:
        /* <DEDUP_REMOVED lines=10> */
.L_x_11405:
        /* <DEDUP_REMOVED lines=21> */
.L_x_11409:
[----:B------:R-:W-:Y:S05]  /*b790*/  BSYNC B1 ;  /* 0x0000000000017941 */ /* 0x000fea0003800000 */
.L_x_11408:
[----:B------:R-:W-:Y:S01]  /*b7a0*/  IMAD.SHL.U32 R2, R2, 0x100000, RZ ;  /* 0x0010000002027824 */ /* 0x000fe200078e00ff */
[----:B------:R-:W-:-:S04]  /*b7b0*/  LEA R3, R0, 0x3b800000, 0x17 ;  /* 0x3b80000000037811 */ /* 0x000fc800078eb8ff */
[----:B------:R-:W-:-:S07]  /*b7c0*/  LOP3.LUT R4, R3, R2, R4, 0xfe, !PT ;  /* 0x0000000203047212 */ /* 0x000fce00078efe04 */
.L_x_11407:
[----:B------:R-:W-:Y:S05]  /*b7d0*/  BSYNC B0 ;  /* 0x0000000000007941 */ /* 0x000fea0003800000 */
.L_x_11406:
[----:B------:R-:W0:Y:S02]  /*b7e0*/  F2I.FTZ.TRUNC.NTZ R4, R4 ;  /* 0x0000000400047305 */ /* 0x000e24000021f100 */
[----:B0-----:R-:W-:Y:S01]  /*b7f0*/  PRMT R0, R4, 0x7610, R0 ;  /* 0x0000761004007816 */ /* 0x001fe20000000000 */
[----:B------:R-:W-:Y:S06]  /*b800*/  BRA `(.L_x_11391) ;  /* 0x0000000400107947 */ /* 0x000fec0003800000 */
.L_x_11404:
        /* <DEDUP_REMOVED lines=21> */
.L_x_11413:
[----:B------:R-:W-:Y:S05]  /*b960*/  BSYNC B1 ;  /* 0x0000000000017941 */ /* 0x000fea0003800000 */
.L_x_11412:
[----:B------:R-:W-:Y:S01]  /*b970*/  IMAD.SHL.U32 R2, R2, 0x200000, RZ ;  /* 0x0020000002027824 */ /* 0x000fe200078e00ff */
[----:B------:R-:W-:-:S04]  /*b980*/  LEA R3, R0, 0x37800000, 0x17 ;  /* 0x3780000000037811 */ /* 0x000fc800078eb8ff */
[----:B------:R-:W-:-:S07]  /*b990*/  LOP3.LUT R4, R3, R2, R4, 0xfe, !PT ;  /* 0x0000000203047212 */ /* 0x000fce00078efe04 */
.L_x_11411:
[----:B------:R-:W-:Y:S05]  /*b9a0*/  BSYNC B0 ;  /* 0x0000000000007941 */ /* 0x000fea0003800000 */
.L_x_11410:
[----:B------:R-:W0:Y:S02]  /*b9b0*/  F2I.FTZ.TRUNC.NTZ R4, R4 ;  /* 0x0000000400047305 */ /* 0x000e24000021f100 */
[----:B0-----:R-:W-:Y:S01]  /*b9c0*/  PRMT R0, R4, 0x7610, R0 ;  /* 0x0000761004007816 */ /* 0x001fe20000000000 */
[----:B------:R-:W-:Y:S06]  /*b9d0*/  BRA `(.L_x_11391) ;  /* 0x00000000009c7947 */ /* 0x000fec0003800000 */
.L_x_11403:
        /* <DEDUP_REMOVED lines=14> */
.L_x_11417:
[----:B------:R-:W-:Y:S05]  /*bac0*/  BSYNC B0 ;  /* 0x0000000000007941 */ /* 0x000fea0003800000 */
.L_x_11416:
[----:B------:R-:W0:Y:S02]  /*bad0*/  F2I.FTZ.TRUNC.NTZ R4, R4 ;  /* 0x0000000400047305 */ /* 0x000e24000021f100 */
[----:B0-----:R-:W-:Y:S01]  /*bae0*/  PRMT R0, R4, 0x7610, R0 ;  /* 0x0000761004007816 */ /* 0x001fe20000000000 */
[----:B------:R-:W-:Y:S06]  /*baf0*/  BRA `(.L_x_11391) ;  /* 0x0000000000547947 */ /* 0x000fec0003800000 */
.L_x_11390:
        /* <DEDUP_REMOVED lines=15> */
[----:B0--3-5:R-:W-:Y:S05]  /*bbf0*/  CALL.ABS.NOINC R2 ;  /* 0x0000000002007343 */ /* 0x029fea0003c00000 */
.L_x_11418:
[----:B------:R-:W-:Y:S01]  /*bc00*/  PRMT R0, RZ, 0x7610, R0 ;  /* 0x00007610ff007816 */ /* 0x000fe20000000000 */
[----:B------:R-:W-:Y:S06]  /*bc10*/  BRA `(.L_x_11391) ;  /* 0x00000000000c7947 */ /* 0x000fec0003800000 */
.L_x_11415:
[----:B------:R0:W5:Y:S01]  /*bc20*/  LDG.E.U16 R0, desc[UR36][R2.64] ;  /* 0x0000002402007981 */ /* 0x000162000c1e1500 */
[----:B------:R-:W-:Y:S05]  /*bc30*/  BRA `(.L_x_11391) ;  /* 0x0000000000047947 */ /* 0x000fea0003800000 */
.L_x_11414:
[----:B------:R0:W5:Y:S02]  /*bc40*/  LDG.E.U16 R0, desc[UR36][R2.64] ;  /* 0x0000002402007981 */ /* 0x000164000c1e1500 */
.L_x_11391:
[----:B-1--45:R-:W-:Y:S02]  /*bc50*/  PRMT R0, R0, 0x9910, RZ ;  /* 0x0000991000007816 */ /* 0x032fe400000000ff */
[----:B---3--:R-:W-:Y:S02]  /*bc60*/  PRMT R5, R22, 0x9910, RZ ;  /* 0x0000991016057816 */ /* 0x008fe400000000ff */
[-C--:B------:R-:W-:Y:S02]  /*bc70*/  IABS R7, R0.reuse ;  /* 0x0000000000077213 */ /* 0x080fe40000000000 */
[----:B------:R-:W-:Y:S02]  /*bc80*/  IABS R8, R5 ;  /* 0x0000000500087213 */ /* 0x000fe40000000000 */
[----:B------:R-:W1:Y:S01]  /*bc90*/  I2F.RP R4, R7 ;  /* 0x0000000700047306 */ /* 0x000e620000209400 */
[-C--:B------:R-:W-:Y:S02]  /*bca0*/  IABS R10, R0.reuse ;  /* 0x00000000000a7213 */ /* 0x080fe40000000000 */
[----:B------:R-:W-:-:S04]  /*bcb0*/  LOP3.LUT R5, R5, R0, RZ, 0x3c, !PT ;  /* 0x0000000005057212 */ /* 0x000fc800078e3cff */
[----:B------:R-:W-:Y:S01]  /*bcc0*/  ISETP.GE.AND P1, PT, R5, RZ, PT ;  /* 0x000000ff0500720c */ /* 0x000fe20003f26270 */
[----:B-1----:R-:W0:Y:S02]  /*bcd0*/  MUFU.RCP R4, R4 ;  /* 0x0000000400047308 */ /* 0x002e240000001000 */
[----:B0-2---:R-:W-:Y:S02]  /*bce0*/  VIADD R2, R4, 0xffffffe ;  /* 0x0ffffffe04027836 */ /* 0x005fe40000000000 */
        /* <DEDUP_REMOVED lines=31> */
.L_x_11422:
[----:B------:R0:W-:Y:S01]  /*bee0*/  STG.E.U8 desc[UR36][R16.64], R3 ;  /* 0x0000000310007986 */ /* 0x0001e2000c101124 */
[----:B------:R-:W-:Y:S05]  /*bef0*/  BRA `(.L_x_11424) ;  /* 0x0000000c00707947 */ /* 0x000fea0003800000 */
.L_x_11421:
        /* <DEDUP_REMOVED lines=11> */
.L_x_11426:
[----:B------:R-:W-:-:S05]  /*bfb0*/  PRMT R3, R3, 0x9910, RZ ;  /* 0x0000991003037816 */ /* 0x000fca00000000ff */
[----:B------:R0:W-:Y:S01]  /*bfc0*/  STG.E desc[UR36][R16.64], R3 ;  /* 0x0000000310007986 */ /* 0x0001e2000c101924 */
[----:B------:R-:W-:Y:S05]  /*bfd0*/  BRA `(.L_x_11424) ;  /* 0x0000000c00387947 */ /* 0x000fea0003800000 */
.L_x_11425:
[----:B------:R0:W-:Y:S01]  /*bfe0*/  STG.E.U16 desc[UR36][R16.64], R3 ;  /* 0x0000000310007986 */ /* 0x0001e2000c101524 */
[----:B------:R-:W-:Y:S05]  /*bff0*/  BRA `(.L_x_11424) ;  /* 0x0000000c00307947 */ /* 0x000fea0003800000 */
.L_x_11420:
        /* <DEDUP_REMOVED lines=9> */
.L_x_11428:
[----:B------:R-:W0:Y:S02]  /*c090*/  I2F.S16 R0, R3 ;  /* 0x0000000300007306 */ /* 0x000e240000101400 */
[----:B0-----:R-:W-:-:S05]  /*c0a0*/  F2FP.F16.F32.PACK_AB R0, RZ, R0 ;  /* 0x00000000ff00723e */ /* 0x001fca00000000ff */
[----:B------:R0:W-:Y:S01]  /*c0b0*/  STG.E.U16 desc[UR36][R16.64], R0 ;  /* 0x0000000010007986 */ /* 0x0001e2000c101524 */
[----:B------:R-:W-:Y:S05]  /*c0c0*/  BRA `(.L_x_11424) ;  /* 0x0000000800fc7947 */ /* 0x000fea0003800000 */
.L_x_11427:
        /* <DEDUP_REMOVED lines=10> */
.L_x_11430:
[----:B------:R-:W0:Y:S02]  /*c170*/  I2F.S16 R3, R3 ;  /* 0x0000000300037306 */ /* 0x000e240000101400 */
[----:B0-----:R-:W-:-:S04]  /*c180*/  F2FP.F16.F32.PACK_AB R3, RZ, R3 ;  /* 0x00000003ff03723e */ /* 0x001fc800000000ff */
[----:B------:R-:W-:-:S05]  /*c190*/  PRMT R3, R3, 0x5410, RZ ;  /* 0x0000541003037816 */ /* 0x000fca00000000ff */
[----:B------:R0:W-:Y:S01]  /*c1a0*/  STG.E desc[UR36][R16.64], R3 ;  /* 0x0000000310007986 */ /* 0x0001e2000c101924 */
[----:B------:R-:W-:Y:S05]  /*c1b0*/  BRA `(.L_x_11424) ;  /* 0x0000000800c07947 */ /* 0x000fea0003800000 */
.L_x_11429:
[----:B------:R-:W0:Y:S02]  /*c1c0*/  I2F.F64.S16 R2, R3 ;  /* 0x0000000300027312 */ /* 0x000e240000101c00 */
[----:B0-----:R0:W-:Y:S01]  /*c1d0*/  STG.E.64 desc[UR36][R16.64], R2 ;  /* 0x0000000210007986 */ /* 0x0011e2000c101b24 */
[----:B------:R-:W-:Y:S05]  /*c1e0*/  BRA `(.L_x_11424) ;  /* 0x0000000800b47947 */ /* 0x000fea0003800000 */
.L_x_11419:
        /* <DEDUP_REMOVED lines=13> */
.L_x_11433:
[----:B------:R-:W0:Y:S01]  /*c2c0*/  I2F.F64.S16 R4, R3 ;  /* 0x0000000300047312 */ /* 0x000e220000101c00 */
[----:B------:R-:W-:-:S05]  /*c2d0*/  CS2R R6, SRZ ;  /* 0x0000000000067805 */ /* 0x000fca000001ff00 */
[----:B0-----:R0:W-:Y:S01]  /*c2e0*/  STG.E.128 desc[UR36][R16.64], R4 ;  /* 0x0000000410007986 */ /* 0x0011e2000c101d24 */
[----:B------:R-:W-:Y:S05]  /*c2f0*/  BRA `(.L_x_11424) ;  /* 0x0000000800707947 */ /* 0x000fea0003800000 */
.L_x_11432:
        /* <DEDUP_REMOVED lines=21> */
.L_x_11437:
[----:B------:R-:W-:Y:S05]  /*c450*/  BSYNC B0 ;  /* 0x0000000000007941 */ /* 0x000fea0003800000 */
.L_x_11436:
[----:B------:R-:W-:-:S05]  /*c460*/  LOP3.LUT R3, R0, R3, RZ, 0xfc, !PT ;  /* 0x0000000300037212 */ /* 0x000fca00078efcff */
[----:B------:R0:W-:Y:S01]  /*c470*/  STG.E.U8 desc[UR36][R16.64], R3 ;  /* 0x0000000310007986 */ /* 0x0001e2000c101124 */
[----:B------:R-:W-:Y:S05]  /*c480*/  BRA `(.L_x_11424) ;  /* 0x00000008000c7947 */ /* 0x000fea0003800000 */
.L_x_11435:
        /* <DEDUP_REMOVED lines=13> */
.L_x_11439:
[----:B------:R-:W-:Y:S01]  /*c560*/  IMAD.MOV.U32 R0, RZ, RZ, 0x7f ;  /* 0x0000007fff007424 */ /* 0x000fe200078e00ff */
[----:B------:R-:W-:-:S04]  /*c570*/  ISETP.GT.U32.AND P0, PT, R2, 0x7f800000, PT ;  /* 0x7f8000000200780c */ /* 0x000fc80003f04070 */
[----:B------:R-:W-:-:S09]  /*c580*/  SEL R0, R0, 0x7c, P0 ;  /* 0x0000007c00007807 */ /* 0x000fd20000000000 */
.L_x_11440:
[----:B------:R-:W-:Y:S05]  /*c590*/  BSYNC B0 ;  /* 0x0000000000007941 */ /* 0x000fea0003800000 */
.L_x_11438:
[----:B------:R-:W-:-:S04]  /*c5a0*/  LOP3.LUT R2, R3, 0x80000000, RZ, 0xc0, !PT ;  /* 0x8000000003027812 */ /* 0x000fc800078ec0ff */
[----:B------:R-:W-:-:S04]  /*c5b0*/  SHF.R.U32.HI R3, RZ, 0x18, R2 ;  /* 0x00000018ff037819 */ /* 0x000fc80000011602 */
[----:B------:R-:W-:-:S05]  /*c5c0*/  LOP3.LUT R3, R0, R3, RZ, 0xfc, !PT ;  /* 0x0000000300037212 */ /* 0x000fca00078efcff */
[----:B------:R0:W-:Y:S01]  /*c5d0*/  STG.E.U8 desc[UR36][R16.64], R3 ;  /* 0x0000000310007986 */ /* 0x0001e2000c101124 */
[----:B------:R-:W-:Y:S05]  /*c5e0*/  BRA `(.L_x_11424) ;  /* 0x0000000400b47947 */ /* 0x000fea0003800000 */
.L_x_11434:
[----:B------:R-:W0:Y:S02]  /*c5f0*/  I2F.S16 R0, R3 ;  /* 0x0000000300007306 */ /* 0x000e240000101400 */
[----:B0-----:R-:W-:-:S05]  /*c600*/  F2FP.BF16.F32.PACK_AB R0, RZ, R0 ;  /* 0x00000000ff00723e */ /* 0x001fca00000010ff */
[----:B------:R0:W-:Y:S01]  /*c610*/  STG.E.U16 desc[UR36][R16.64], R0 ;  /* 0x0000000010007986 */ /* 0x0001e2000c101524 */
[----:B------:R-:W-:Y:S05]  /*c620*/  BRA `(.L_x_11424) ;  /* 0x0000000400a47947 */ /* 0x000fea0003800000 */
.L_x_11431:
        /* <DEDUP_REMOVED lines=10> */
.L_x_11443:
        /* <DEDUP_REMOVED lines=17> */
.L_x_11446:
[----:B------:R-:W-:-:S04]  /*c7e0*/  LOP3.LUT R2, R3, 0x80000000, RZ, 0xc0, !PT ;  /* 0x8000000003027812 */ /* 0x000fc800078ec0ff */
[----:B------:R-:W-:-:S04]  /*c7f0*/  SHF.R.U32.HI R3, RZ, 0x18, R2 ;  /* 0x00000018ff037819 */ /* 0x000fc80000011602 */
[----:B------:R-:W-:-:S04]  /*c800*/  LOP3.LUT R0, R0, R3, RZ, 0xfc, !PT ;  /* 0x0000000300007212 */ /* 0x000fc800078efcff */
[----:B------:R-:W-:-:S07]  /*c810*/  PRMT R8, R0, 0x7610, R8 ;  /* 0x0000761000087816 */ /* 0x000fce0000000008 */
.L_x_11445:
[----:B------:R-:W-:Y:S05]  /*c820*/  BSYNC B0 ;  /* 0x0000000000007941 */ /* 0x000fea0003800000 */
.L_x_11444:
[----:B------:R3:W-:Y:S01]  /*c830*/  STG.E.U8 desc[UR36][R16.64], R8 ;  /* 0x0000000810007986 */ /* 0x0007e2000c101124 */
[----:B------:R-:W-:Y:S05]  /*c840*/  BRA `(.L_x_11424) ;  /* 0x00000004001c7947 */ /* 0x000fea0003800000 */
.L_x_11442:
        /* <DEDUP_REMOVED lines=17> */
.L_x_11449:
[----:B------:R-:W-:-:S04]  /*c960*/  LOP3.LUT R2, R3, 0x80000000, RZ, 0xc0, !PT ;  /* 0x8000000003027812 */ /* 0x000fc800078ec0ff */
[----:B------:R-:W-:-:S04]  /*c970*/  SHF.R.U32.HI R3, RZ, 0x18, R2 ;  /* 0x00000018ff037819 */ /* 0x000fc80000011602 */
[----:B------:R-:W-:-:S04]  /*c980*/  LOP3.LUT R0, R0, R3, RZ, 0xfc, !PT ;  /* 0x0000000300007212 */ /* 0x000fc800078efcff */
[----:B------:R-:W-:-:S07]  /*c990*/  PRMT R8, R0, 0x7610, R8 ;  /* 0x0000761000087816 */ /* 0x000fce0000000008 */
.L_x_11448:
[----:B------:R-:W-:Y:S05]  /*c9a0*/  BSYNC B0 ;  /* 0x0000000000007941 */ /* 0x000fea0003800000 */
.L_x_11447:
[----:B------:R0:W-:Y:S01]  /*c9b0*/  STG.E.U8 desc[UR36][R16.64], R8 ;  /* 0x0000000810007986 */ /* 0x0001e2000c101124 */
[----:B------:R-:W-:Y:S05]  /*c9c0*/  BRA `(.L_x_11424) ;  /* 0x0000000000bc7947 */ /* 0x000fea0003800000 */
.L_x_11441:
        /* <DEDUP_REMOVED lines=23> */
.L_x_11423:
        /* <DEDUP_REMOVED lines=16> */
.L_x_11452:
[----:B------:R-:W-:Y:S05]  /*cc40*/  BRA `(.L_x_11424) ;  /* 0x00000000001c7947 */ /* 0x000fea0003800000 */
.L_x_11451:
[----:B------:R-:W-:-:S05]  /*cc50*/  PRMT R3, R3, 0x9910, RZ ;  /* 0x0000991003037816 */ /* 0x000fca00000000ff */
[----:B------:R-:W-:-:S05]  /*cc60*/  IMAD.MOV.U32 R2, RZ, RZ, R3 ;  /* 0x000000ffff027224 */ /* 0x000fca00078e0003 */
[----:B------:R-:W-:-:S05]  /*cc70*/  SHF.R.S32.HI R3, RZ, 0x1f, R2 ;  /* 0x0000001fff037819 */ /* 0x000fca0000011402 */
[----:B------:R1:W-:Y:S01]  /*cc80*/  STG.E.64 desc[UR36][R16.64], R2 ;  /* 0x0000000210007986 */ /* 0x0003e2000c101b24 */
[----:B------:R-:W-:Y:S05]  /*cc90*/  BRA `(.L_x_11424) ;  /* 0x0000000000087947 */ /* 0x000fea0003800000 */
.L_x_11450:
[----:B------:R-:W-:-:S05]  /*cca0*/  PRMT R3, R3, 0x9910, RZ ;  /* 0x0000991003037816 */ /* 0x000fca00000000ff */
[----:B------:R0:W-:Y:S02]  /*ccb0*/  STG.E desc[UR36][R16.64], R3 ;  /* 0x0000000310007986 */ /* 0x0001e4000c101924 */
.L_x_11424:
[----:B------:R-:W-:-:S07]  /*ccc0*/  VIADD R19, R19, 0x80 ;  /* 0x0000008013137836 */ /* 0x000fce0000000000 */
.L_x_11351:
[----:B------:R-:W-:Y:S05]  /*ccd0*/  BSYNC B6 ;  /* 0x0000000000067941 */ /* 0x000fea0003800000 */
.L_x_11350:
        /* <DEDUP_REMOVED lines=357> */
.L_x_11453:
        /* <DEDUP_REMOVED lines=20> */
.L_x_11457:
[----:B------:R0:W5:Y:S01]  /*e470*/  LDG.E.U8 R19, desc[UR36][R2.64] ;  /* 0x0000002402137981 */ /* 0x000162000c1e1100 */
[----:B------:R-:W-:Y:S05]  /*e480*/  BRA `(.L_x_11459) ;  /* 0x0000000c00547947 */ /* 0x000fea0003800000 */
.L_x_11456:
        /* <DEDUP_REMOVED lines=8> */
.L_x_11461:
[----:B------:R0:W5:Y:S01]  /*e510*/  LDG.E.U16 R19, desc[UR36][R2.64] ;  /* 0x0000002402137981 */ /* 0x000162000c1e1500 */
[----:B------:R-:W-:Y:S05]  /*e520*/  BRA `(.L_x_11459) ;  /* 0x0000000c002c7947 */ /* 0x000fea0003800000 */
.L_x_11460:
[----:B------:R0:W5:Y:S01]  /*e530*/  LDG.E.U16 R19, desc[UR36][R2.64] ;  /* 0x0000002402137981 */ /* 0x000162000c1e1500 */
[----:B------:R-:W-:Y:S05]  /*e540*/  BRA `(.L_x_11459) ;  /* 0x0000000c00247947 */ /* 0x000fea0003800000 */
.L_x_11455:
        /* <DEDUP_REMOVED lines=9> */
.L_x_11463:
[----:B------:R-:W2:Y:S02]  /*e5e0*/  LDG.E.U16 R0, desc[UR36][R2.64] ;  /* 0x0000002402007981 */ /* 0x000ea4000c1e1500 */
[----:B--2---:R-:W-:-:S06]  /*e5f0*/  HADD2.F32 R0, -RZ, R0.H0_H0 ;  /* 0x20000000ff007230 */ /* 0x004fcc0000004100 */
[----:B------:R-:W0:Y:S02]  /*e600*/  F2I.FTZ.TRUNC.NTZ R0, R0 ;  /* 0x0000000000007305 */ /* 0x000e24000021f100 */
[----:B0-----:R-:W-:Y:S01]  /*e610*/  PRMT R19, R0, 0x7610, R19 ;  /* 0x0000761000137816 */ /* 0x001fe20000000013 */
[----:B------:R-:W-:Y:S06]  /*e620*/  BRA `(.L_x_11459) ;  /* 0x0000000800ec7947 */ /* 0x000fec0003800000 */
.L_x_11462:
        /* <DEDUP_REMOVED lines=9> */
.L_x_11465:
[----:B------:R-:W2:Y:S02]  /*e6c0*/  LDG.E.U16 R2, desc[UR36][R2.64] ;  /* 0x0000002402027981 */ /* 0x000ea4000c1e1500 */
[----:B--2---:R-:W-:-:S06]  /*e6d0*/  HADD2.F32 R0, -RZ, R2.H0_H0 ;  /* 0x20000002ff007230 */ /* 0x004fcc0000004100 */
[----:B------:R-:W0:Y:S02]  /*e6e0*/  F2I.FTZ.TRUNC.NTZ R0, R0 ;  /* 0x0000000000007305 */ /* 0x000e24000021f100 */
[----:B0-----:R-:W-:Y:S01]  /*e6f0*/  PRMT R19, R0, 0x7610, R19 ;  /* 0x0000761000137816 */ /* 0x001fe20000000013 */
[----:B------:R-:W-:Y:S06]  /*e700*/  BRA `(.L_x_11459) ;  /* 0x0000000800b47947 */ /* 0x000fec0003800000 */
.L_x_11464:
[----:B------:R-:W2:Y:S02]  /*e710*/  LDG.E.64 R2, desc[UR36][R2.64] ;  /* 0x0000002402027981 */ /* 0x000ea4000c1e1b00 */
[----:B--2---:R0:W1:Y:S01]  /*e720*/  F2I.F64.TRUNC R19, R2 ;  /* 0x0000000200137311 */ /* 0x004062000030d100 */
[----:B------:R-:W-:Y:S05]  /*e730*/  BRA `(.L_x_11459) ;  /* 0x0000000800a87947 */ /* 0x000fea0003800000 */
.L_x_11454:
        /* <DEDUP_REMOVED lines=12> */
.L_x_11468:
[----:B------:R-:W2:Y:S02]  /*e800*/  LDG.E.64 R2, desc[UR36][R2.64] ;  /* 0x0000002402027981 */ /* 0x000ea4000c1e1b00 */
[----:B--2---:R0:W1:Y:S01]  /*e810*/  F2I.F64.TRUNC R19, R2 ;  /* 0x0000000200137311 */ /* 0x004062000030d100 */
[----:B------:R-:W-:Y:S05]  /*e820*/  BRA `(.L_x_11459) ;  /* 0x00000008006c7947 */ /* 0x000fea0003800000 */
.L_x_11467:
        /* <DEDUP_REMOVED lines=28> */
.L_x_11470:
        /* <DEDUP_REMOVED lines=15> */
.L_x_11469:
[----:B------:R-:W2:Y:S02]  /*eae0*/  LDG.E.U16 R0, desc[UR36][R2.64] ;  /* 0x0000002402007981 */ /* 0x000ea4000c1e1500 */
[----:B--2---:R-:W-:-:S06]  /*eaf0*/  IMAD.U32 R0, R0, 0x10000, RZ ;  /* 0x0001000000007824 */ /* 0x004fcc00078e00ff */
[----:B------:R-:W0:Y:S02]  /*eb00*/  F2I.FTZ.TRUNC.NTZ R0, R0 ;  /* 0x0000000000007305 */ /* 0x000e24000021f100 */
[----:B0-----:R-:W-:Y:S01]  /*eb10*/  PRMT R19, R0, 0x7610, R19 ;  /* 0x0000761000137816 */ /* 0x001fe20000000013 */
[----:B------:R-:W-:Y:S06]  /*eb20*/  BRA `(.L_x_11459) ;  /* 0x0000000400ac7947 */ /* 0x000fec0003800000 */
.L_x_11466:
        /* <DEDUP_REMOVED lines=10> */
.L_x_11473:
        /* <DEDUP_REMOVED lines=21> */
.L_x_11477:
[----:B------:R-:W-:Y:S05]  /*ed20*/  BSYNC B1 ;  /* 0x0000000000017941 */ /* 0x000fea0003800000 */
.L_x_11476:
[----:B------:R-:W-:Y:S01]  /*ed30*/  LEA R3, R0, 0x3b800000, 0x17 ;  /* 0x3b80000000037811 */ /* 0x000fe200078eb8ff */
[----:B------:R-:W-:-:S05]  /*ed40*/  IMAD.SHL.U32 R0, R2, 0x100000, RZ ;  /* 0x0010000002007824 */ /* 0x000fca00078e00ff */
[----:B------:R-:W-:-:S07]  /*ed50*/  LOP3.LUT R0, R3, R0, R4, 0xfe, !PT ;  /* 0x0000000003007212 */ /* 0x000fce00078efe04 */
.L_x_11475:
[----:B------:R-:W-:Y:S05]  /*ed60*/  BSYNC B0 ;  /* 0x0000000000007941 */ /* 0x000fea0003800000 */
.L_x_11474:
[----:B------:R-:W0:Y:S02]  /*ed70*/  F2I.FTZ.TRUNC.NTZ R0, R0 ;  /* 0x0000000000007305 */ /* 0x000e24000021f100 */
[----:B0-----:R-:W-:Y:S01]  /*ed80*/  PRMT R19, R0, 0x7610, R19 ;  /* 0x0000761000137816 */ /* 0x001fe20000000013 */
[----:B------:R-:W-:Y:S06]  /*ed90*/  BRA `(.L_x_11459) ;  /* 0x0000000400107947 */ /* 0x000fec0003800000 */
.L_x_11472:
        /* <DEDUP_REMOVED lines=21> */
.L_x_11481:
[----:B------:R-:W-:Y:S05]  /*eef0*/  BSYNC B1 ;  /* 0x0000000000017941 */ /* 0x000fea0003800000 */
.L_x_11480:
[----:B------:R-:W-:Y:S01]  /*ef00*/  LEA R3, R0, 0x37800000, 0x17 ;  /* 0x3780000000037811 */ /* 0x000fe200078eb8ff */
[----:B------:R-:W-:-:S05]  /*ef10*/  IMAD.SHL.U32 R0, R2, 0x200000, RZ ;  /* 0x0020000002007824 */ /* 0x000fca00078e00ff */
[----:B------:R-:W-:-:S07]  /*ef20*/  LOP3.LUT R0, R3, R0, R4, 0xfe, !PT ;  /* 0x0000000003007212 */ /* 0x000fce00078efe04 */
.L_x_11479:
[----:B------:R-:W-:Y:S05]  /*ef30*/  BSYNC B0 ;  /* 0x0000000000007941 */ /* 0x000fea0003800000 */
.L_x_11478:
[----:B------:R-:W0:Y:S02]  /*ef40*/  F2I.FTZ.TRUNC.NTZ R0, R0 ;  /* 0x0000000000007305 */ /* 0x000e24000021f100 */
[----:B0-----:R-:W-:Y:S01]  /*ef50*/  PRMT R19, R0, 0x7610, R19 ;  /* 0x0000761000137816 */ /* 0x001fe20000000013 */
[----:B------:R-:W-:Y:S06]  /*ef60*/  BRA `(.L_x_11459) ;  /* 0x00000000009c7947 */ /* 0x000fec0003800000 */
.L_x_11471:
        /* <DEDUP_REMOVED lines=14> */
.L_x_11485:
[----:B------:R-:W-:Y:S05]  /*f050*/  BSYNC B0 ;  /* 0x0000000000007941 */ /* 0x000fea0003800000 */
.L_x_11484:
[----:B------:R-:W0:Y:S02]  /*f060*/  F2I.FTZ.TRUNC.NTZ R0, R0 ;  /* 0x0000000000007305 */ /* 0x000e24000021f100 */
[----:B0-----:R-:W-:Y:S01]  /*f070*/  PRMT R19, R0, 0x7610, R19 ;  /* 0x0000761000137816 */ /* 0x001fe20000000013 */
[----:B------:R-:W-:Y:S06]  /*f080*/  BRA `(.L_x_11459) ;  /* 0x0000000000547947 */ /* 0x000fec0003800000 */
.L_x_11458:
        /* <DEDUP_REMOVED lines=16> */
.L_x_11486:
[----:B------:R-:W-:Y:S01]  /*f190*/  PRMT R19, RZ, 0x7610, R19 ;  /* 0x00007610ff137816 */ /* 0x000fe20000000013 */
[----:B------:R-:W-:Y:S06]  /*f1a0*/  BRA `(.L_x_11459) ;  /* 0x00000000000c7947 */ /* 0x000fec0003800000 */
.L_x_11483:
[----:B------:R2:W5:Y:S01]  /*f1b0*/  LDG.E.U16 R19, desc[UR36][R2.64] ;  /* 0x0000002402137981 */ /* 0x000562000c1e1500 */
[----:B------:R-:W-:Y:S05]  /*f1c0*/  BRA `(.L_x_11459) ;  /* 0x0000000000047947 */ /* 0x000fea0003800000 */
.L_x_11482:
[----:B------:R3:W5:Y:S02]  /*f1d0*/  LDG.E.U16 R19, desc[UR36][R2.64] ;  /* 0x0000002402137981 */ /* 0x000764000c1e1500 */
.L_x_11459:
        /* <DEDUP_REMOVED lines=17> */
.L_x_11490:
[----:B------:R1:W5:Y:S01]  /*f2f0*/  LDG.E.U8 R0, desc[UR36][R2.64] ;  /* 0x0000002402007981 */ /* 0x000362000c1e1100 */
[----:B------:R-:W-:Y:S05]  /*f300*/  BRA `(.L_x_11492) ;  /* 0x0000000c00547947 */ /* 0x000fea0003800000 */
.L_x_11489:
        /* <DEDUP_REMOVED lines=8> */
.L_x_11494:
[----:B------:R3:W5:Y:S01]  /*f390*/  LDG.E.U16 R0, desc[UR36][R2.64] ;  /* 0x0000002402007981 */ /* 0x000762000c1e1500 */
[----:B------:R-:W-:Y:S05]  /*f3a0*/  BRA `(.L_x_11492) ;  /* 0x0000000c002c7947 */ /* 0x000fea0003800000 */
.L_x_11493:
[----:B------:R4:W5:Y:S01]  /*f3b0*/  LDG.E.U16 R0, desc[UR36][R2.64] ;  /* 0x0000002402007981 */ /* 0x000962000c1e1500 */
[----:B------:R-:W-:Y:S05]  /*f3c0*/  BRA `(.L_x_11492) ;  /* 0x0000000c00247947 */ /* 0x000fea0003800000 */
.L_x_11488:
        /* <DEDUP_REMOVED lines=9> */
.L_x_11496:
[----:B------:R-:W2:Y:S02]  /*f460*/  LDG.E.U16 R4, desc[UR36][R2.64] ;  /* 0x0000002402047981 */ /* 0x000ea4000c1e1500 */
[----:B--2---:R-:W-:-:S06]  /*f470*/  HADD2.F32 R4, -RZ, R4.H0_H0 ;  /* 0x20000004ff047230 */ /* 0x004fcc0000004100 */
[----:B------:R-:W0:Y:S02]  /*f480*/  F2I.FTZ.TRUNC.NTZ R4, R4 ;  /* 0x0000000400047305 */ /* 0x000e24000021f100 */
[----:B0-----:R-:W-:Y:S01]  /*f490*/  PRMT R0, R4, 0x7610, R0 ;  /* 0x0000761004007816 */ /* 0x001fe20000000000 */
[----:B------:R-:W-:Y:S06]  /*f4a0*/  BRA `(.L_x_11492) ;  /* 0x0000000800ec7947 */ /* 0x000fec0003800000 */
.L_x_11495:
        /* <DEDUP_REMOVED lines=9> */
.L_x_11498:
[----:B------:R-:W2:Y:S02]  /*f540*/  LDG.E.U16 R2, desc[UR36][R2.64] ;  /* 0x0000002402027981 */ /* 0x000ea4000c1e1500 */
[----:B--2---:R-:W-:-:S06]  /*f550*/  HADD2.F32 R4, -RZ, R2.H0_H0 ;  /* 0x20000002ff047230 */ /* 0x004fcc0000004100 */
[----:B------:R-:W0:Y:S02]  /*f560*/  F2I.FTZ.TRUNC.NTZ R4, R4 ;  /* 0x0000000400047305 */ /* 0x000e24000021f100 */
[----:B0-----:R-:W-:Y:S01]  /*f570*/  PRMT R0, R4, 0x7610, R0 ;  /* 0x0000761004007816 */ /* 0x001fe20000000000 */
[----:B------:R-:W-:Y:S06]  /*f580*/  BRA `(.L_x_11492) ;  /* 0x0000000800b47947 */ /* 0x000fec0003800000 */
.L_x_11497:
[----:B------:R-:W2:Y:S02]  /*f590*/  LDG.E.64 R2, desc[UR36][R2.64] ;  /* 0x0000002402027981 */ /* 0x000ea4000c1e1b00 */
[----:B--2---:R0:W1:Y:S01]  /*f5a0*/  F2I.F64.TRUNC R0, R2 ;  /* 0x0000000200007311 */ /* 0x004062000030d100 */
[----:B------:R-:W-:Y:S05]  /*f5b0*/  BRA `(.L_x_11492) ;  /* 0x0000000800a87947 */ /* 0x000fea0003800000 */
.L_x_11487:
        /* <DEDUP_REMOVED lines=12> */
.L_x_11501:
[----:B------:R-:W2:Y:S02]  /*f680*/  LDG.E.64 R2, desc[UR36][R2.64] ;  /* 0x0000002402027981 */ /* 0x000ea4000c1e1b00 */
[----:B--2---:R0:W1:Y:S01]  /*f690*/  F2I.F64.TRUNC R0, R2 ;  /* 0x0000000200007311 */ /* 0x004062000030d100 */
[----:B------:R-:W-:Y:S05]  /*f6a0*/  BRA `(.L_x_11492) ;  /* 0x00000008006c7947 */ /* 0x000fea0003800000 */
.L_x_11500:
        /* <DEDUP_REMOVED lines=28> */
.L_x_11503:
        /* <DEDUP_REMOVED lines=15> */
.L_x_11502:
[----:B------:R-:W2:Y:S02]  /*f960*/  LDG.E.U16 R4, desc[UR36][R2.64] ;  /* 0x0000002402047981 */ /* 0x000ea4000c1e1500 */
[----:B--2---:R-:W-:-:S06]  /*f970*/  IMAD.U32 R4, R4, 0x10000, RZ ;  /* 0x0001000004047824 */ /* 0x004fcc00078e00ff */
[----:B------:R-:W0:Y:S02]  /*f980*/  F2I.FTZ.TRUNC.NTZ R4, R4 ;  /* 0x0000000400047305 */ /* 0x000e24000021f100 */
[----:B0-----:R-:W-:Y:S01]  /*f990*/  PRMT R0, R4, 0x7610, R0 ;  /* 0x0000761004007816 */ /* 0x001fe20000000000 */
[----:B------:R-:W-:Y:S06]  /*f9a0*/  BRA `(.L_x_11492) ;  /* 0x0000000400ac7947 */ /* 0x000fec0003800000 */
.L_x_11499:
        /* <DEDUP_REMOVED lines=10> */
.L_x_11506:
        /* <DEDUP_REMOVED lines=21> */
.L_x_11510:
[----:B------:R-:W-:Y:S05]  /*fba0*/  BSYNC B1 ;  /* 0x0000000000017941 */ /* 0x000fea0003800000 */
.L_x_11509:
[----:B------:R-:W-:Y:S01]  /*fbb0*/  IMAD.SHL.U32 R2, R2, 0x100000, RZ ;  /* 0x0010000002027824 */ /* 0x000fe200078e00ff */
[----:B------:R-:W-:-:S04]  /*fbc0*/  LEA R3, R0, 0x3b800000, 0x17 ;  /* 0x3b80000000037811 */ /* 0x000fc800078eb8ff */
[----:B------:R-:W-:-:S07]  /*fbd0*/  LOP3.LUT R4, R3, R2, R4, 0xfe, !PT ;  /* 0x0000000203047212 */ /* 0x000fce00078efe04 */
.L_x_11508:
[----:B------:R-:W-:Y:S05]  /*fbe0*/  BSYNC B0 ;  /* 0x0000000000007941 */ /* 0x000fea0003800000 */
.L_x_11507:
[----:B------:R-:W0:Y:S02]  /*fbf0*/  F2I.FTZ.TRUNC.NTZ R4, R4 ;  /* 0x0000000400047305 */ /* 0x000e24000021f100 */
[----:B0-----:R-:W-:Y:S01]  /*fc00*/  PRMT R0, R4, 0x7610, R0 ;  /* 0x0000761004007816 */ /* 0x001fe20000000000 */
[----:B------:R-:W-:Y:S06]  /*fc10*/  BRA `(.L_x_11492) ;  /* 0x0000000400107947 */ /* 0x000fec0003800000 */
.L_x_11505:
        /* <DEDUP_REMOVED lines=21> */
.L_x_11514:
[----:B------:R-:W-:Y:S05]  /*fd70*/  BSYNC B1 ;  /* 0x0000000000017941 */ /* 0x000fea0003800000 */
.L_x_11513:
[----:B------:R-:W-:Y:S01]  /*fd80*/  IMAD.SHL.U32 R2, R2, 0x200000, RZ ;  /* 0x0020000002027824 */ /* 0x000fe200078e00ff */
[----:B------:R-:W-:-:S04]  /*fd90*/  LEA R3, R0, 0x37800000, 0x17 ;  /* 0x3780000000037811 */ /* 0x000fc800078eb8ff */
[----:B------:R-:W-:-:S07]  /*fda0*/  LOP3.LUT R4, R3, R2, R4, 0xfe, !PT ;  /* 0x0000000203047212 */ /* 0x000fce00078efe04 */
.L_x_11512:
[----:B------:R-:W-:Y:S05]  /*fdb0*/  BSYNC B0 ;  /* 0x0000000000007941 */ /* 0x000fea0003800000 */
.L_x_11511:
[----:B------:R-:W0:Y:S02]  /*fdc0*/  F2I.FTZ.TRUNC.NTZ R4, R4 ;  /* 0x0000000400047305 */ /* 0x000e24000021f100 */
[----:B0-----:R-:W-:Y:S01]  /*fdd0*/  PRMT R0, R4, 0x7610, R0 ;  /* 0x0000761004007816 */ /* 0x001fe20000000000 */
[----:B------:R-:W-:Y:S06]  /*fde0*/  BRA `(.L_x_11492) ;  /* 0x00000000009c7947 */ /* 0x000fec0003800000 */
.L_x_11504:
        /* <DEDUP_REMOVED lines=14> */
.L_x_11518:
[----:B------:R-:W-:Y:S05]  /*fed0*/  BSYNC B0 ;  /* 0x0000000000007941 */ /* 0x000fea0003800000 */
.L_x_11517:
[----:B------:R-:W0:Y:S02]  /*fee0*/  F2I.FTZ.TRUNC.NTZ R4, R4 ;  /* 0x0000000400047305 */ /* 0x000e24000021f100 */
[----:B0-----:R-:W-:Y:S01]  /*fef0*/  PRMT R0, R4, 0x7610, R0 ;  /* 0x0000761004007816 */ /* 0x001fe20000000000 */
[----:B------:R-:W-:Y:S06]  /*ff00*/  BRA `(.L_x_11492) ;  /* 0x0000000000547947 */ /* 0x000fec0003800000 */
.L_x_11491:
        /* <DEDUP_REMOVED lines=16> */
.L_x_11519:
[----:B------:R-:W-:Y:S01]  /*10010*/  PRMT R0, RZ, 0x7610, R0 ;  /* 0x00007610ff007816 */ /* 0x000fe20000000000 */
[----:B------:R-:W-:Y:S06]  /*10020*/  BRA `(.L_x_11492) ;  /* 0x00000000000c7947 */ /* 0x000fec0003800000 */
.L_x_11516:
[----:B------:R0:W5:Y:S01]  /*10030*/  LDG.E.U16 R0, desc[UR36][R2.64] ;  /* 0x0000002402007981 */ /* 0x000162000c1e1500 */
[----:B------:R-:W-:Y:S05]  /*10040*/  BRA `(.L_x_11492) ;  /* 0x0000000000047947 */ /* 0x000fea0003800000 */
.L_x_11515:
[----:B------:R0:W5:Y:S02]  /*10050*/  LDG.E.U16 R0, desc[UR36][R2.64] ;  /* 0x0000002402007981 */ /* 0x000164000c1e1500 */
.L_x_11492:
        /* <DEDUP_REMOVED lines=15> */
[----:B------:R-:W-:Y:S01]  /*10150*/  IMAD.MOV.U32 R6, RZ, RZ, R8 ;  /* 0x000000ffff067224 */ /* 0x000fe200078e0008 */
[----:B0-----:R-:W-:Y:S01]  /*10160*/  PRMT R0, R4, 0x9910, RZ ;  /* 0x0000991004007816 */ /* 0x001fe200000000ff */
        /* <DEDUP_REMOVED lines=8> */
[----:B------:R-:W-:-:S13]  /*101f0*/  ISETP.GE.U32.AND P0, PT, R2, R5, PT ;  /* 0x000000050200720c */ /* 0x000fda0003f06070 */
        /* <DEDUP_REMOVED lines=13> */
[----:B------:R-:W-:Y:S01]  /*102d0*/  STG.E.U8 desc[UR36][R16.64], R3 ;  /* 0x0000000310007986 */ /* 0x000fe2000c101124 */
[----:B------:R-:W-:Y:S05]  /*102e0*/  EXIT ;  /* 0x000000000000794d */ /* 0x000fea0003800000 */
.L_x_11523:
[----:B------:R-:W-:Y:S01]  /*102f0*/  STG.E.U8 desc[UR36][R16.64], R3 ;  /* 0x0000000310007986 */ /* 0x000fe2000c101124 */
[----:B------:R-:W-:Y:S05]  /*10300*/  EXIT ;  /* 0x000000000000794d */ /* 0x000fea0003800000 */
.L_x_11522:
        /* <DEDUP_REMOVED lines=9> */
[----:B------:R-:W-:Y:S01]  /*103a0*/  STG.E.64 desc[UR36][R16.64], R2 ;  /* 0x0000000210007986 */ /* 0x000fe2000c101b24 */
[----:B------:R-:W-:Y:S05]  /*103b0*/  EXIT ;  /* 0x000000000000794d */ /* 0x000fea0003800000 */
.L_x_11526:
[----:B------:R-:W-:-:S05]  /*103c0*/  PRMT R3, R3, 0x9910, RZ ;  /* 0x0000991003037816 */ /* 0x000fca00000000ff */
[----:B------:R-:W-:Y:S01]  /*103d0*/  STG.E desc[UR36][R16.64], R3 ;  /* 0x0000000310007986 */ /* 0x000fe2000c101924 */
[----:B------:R-:W-:Y:S05]  /*103e0*/  EXIT ;  /* 0x000000000000794d */ /* 0x000fea0003800000 */
.L_x_11525:
[----:B------:R-:W-:Y:S01]  /*103f0*/  STG.E.U16 desc[UR36][R16.64], R3 ;  /* 0x0000000310007986 */ /* 0x000fe2000c101524 */
[----:B------:R-:W-:Y:S05]  /*10400*/  EXIT ;  /* 0x000000000000794d */ /* 0x000fea0003800000 */
.L_x_11521:
[----:B------:R-:W-:-:S13]  /*10410*/  ISETP.GT.AND P0, PT, R0, 0x6, PT ;  /* 0x000000060000780c */ /* 0x000fda0003f04270 */
[----:B------:R-:W-:Y:S05]  /*10420*/  @P0 BRA `(.L_x_11527) ;  /* 0x00000000002c0947 */ /* 0x000fea0003800000 */
[----:B------:R-:W-:-:S13]  /*10430*/  ISETP.NE.AND P0, PT, R0, 0x5, PT ;  /* 0x000000050000780c */ /* 0x000fda0003f05270 */
[----:B------:R-:W-:Y:S05]  /*10440*/  @!P0 BRA `(.L_x_11528) ;  /* 0x0000000000148947 */ /* 0x000fea0003800000 */
[----:B------:R-:W-:-:S13]  /*10450*/  ISETP.NE.AND P0, PT, R0, 0x6, PT ;  /* 0x000000060000780c */ /* 0x000fda0003f05270 */
[----:B------:R-:W-:Y:S05]  /*10460*/  @P0 BRA `(.L_x_11524) ;  /* 0x0000000800b80947 */ /* 0x000fea0003800000 */
[----:B------:R-:W0:Y:S02]  /*10470*/  I2F.S16 R3, R3 ;  /* 0x0000000300037306 */ /* 0x000e240000101400 */
[----:B0-----:R-:W-:Y:S01]  /*10480*/  STG.E desc[UR36][R16.64], R3 ;  /* 0x0000000310007986 */ /* 0x001fe2000c101924 */
[----:B------:R-:W-:Y:S05]  /*10490*/  EXIT ;  /* 0x000000000000794d */ /* 0x000fea0003800000 */
.L_x_11528:
[----:B------:R-:W0:Y:S02]  /*104a0*/  I2F.S16 R0, R3 ;  /* 0x0000000300007306 */ /* 0x000e240000101400 */
[----:B0-----:R-:W-:-:S05]  /*104b0*/  F2FP.F16.F32.PACK_AB R0, RZ, R0 ;  /* 0x00000000ff00723e */ /* 0x001fca00000000ff */
[----:B------:R-:W-:Y:S01]  /*104c0*/  STG.E.U16 desc[UR36][R16.64], R0 ;  /* 0x0000000010007986 */ /* 0x000fe2000c101524 */
[----:B------:R-:W-:Y:S05]  /*104d0*/  EXIT ;  /* 0x000000000000794d */ /* 0x000fea0003800000 */
.L_x_11527:
        /* <DEDUP_REMOVED lines=8> */
[----:B0-----:R-:W-:Y:S01]  /*10560*/  STG.E.64 desc[UR36][R16.64], R4 ;  /* 0x0000000410007986 */ /* 0x001fe2000c101b24 */
[----:B------:R-:W-:Y:S05]  /*10570*/  EXIT ;  /* 0x000000000000794d */ /* 0x000fea0003800000 */
.L_x_11530:
[----:B------:R-:W0:Y:S02]  /*10580*/  I2F.S16 R3, R3 ;  /* 0x0000000300037306 */ /* 0x000e240000101400 */
[----:B0-----:R-:W-:-:S04]  /*10590*/  F2FP.F16.F32.PACK_AB R3, RZ, R3 ;  /* 0x00000003ff03723e */ /* 0x001fc800000000ff */
[----:B------:R-:W-:-:S05]  /*105a0*/  PRMT R3, R3, 0x5410, RZ ;  /* 0x0000541003037816 */ /* 0x000fca00000000ff */
[----:B------:R-:W-:Y:S01]  /*105b0*/  STG.E desc[UR36][R16.64], R3 ;  /* 0x0000000310007986 */ /* 0x000fe2000c101924 */
[----:B------:R-:W-:Y:S05]  /*105c0*/  EXIT ;  /* 0x000000000000794d */ /* 0x000fea0003800000 */
.L_x_11529:
[----:B------:R-:W0:Y:S02]  /*105d0*/  I2F.F64.S16 R2, R3 ;  /* 0x0000000300027312 */ /* 0x000e240000101c00 */
[----:B0-----:R-:W-:Y:S01]  /*105e0*/  STG.E.64 desc[UR36][R16.64], R2 ;  /* 0x0000000210007986 */ /* 0x001fe2000c101b24 */
[----:B------:R-:W-:Y:S05]  /*105f0*/  EXIT ;  /* 0x000000000000794d */ /* 0x000fea0003800000 */
.L_x_11520:
        /* <DEDUP_REMOVED lines=11> */
[----:B------:R-:W-:Y:S01]  /*106b0*/  STG.E.U8 desc[UR36][R16.64], R3 ;  /* 0x0000000310007986 */ /* 0x000fe2000c101124 */
[----:B------:R-:W-:Y:S05]  /*106c0*/  EXIT ;  /* 0x000000000000794d */ /* 0x000fea0003800000 */
.L_x_11533:
[----:B------:R-:W0:Y:S01]  /*106d0*/  I2F.F64.S16 R4, R3 ;  /* 0x0000000300047312 */ /* 0x000e220000101c00 */
[----:B------:R-:W-:-:S05]  /*106e0*/  CS2R R6, SRZ ;  /* 0x0000000000067805 */ /* 0x000fca000001ff00 */
[----:B0-----:R-:W-:Y:S01]  /*106f0*/  STG.E.128 desc[UR36][R16.64], R4 ;  /* 0x0000000410007986 */ /* 0x001fe2000c101d24 */
[----:B------:R-:W-:Y:S05]  /*10700*/  EXIT ;  /* 0x000000000000794d */ /* 0x000fea0003800000 */
.L_x_11532:
        /* <DEDUP_REMOVED lines=21> */
.L_x_11537:
[----:B------:R-:W-:Y:S05]  /*10860*/  BSYNC B0 ;  /* 0x0000000000007941 */ /* 0x000fea0003800000 */
.L_x_11536:
[----:B------:R-:W-:-:S05]  /*10870*/  LOP3.LUT R3, R0, R3, RZ, 0xfc, !PT ;  /* 0x0000000300037212 */ /* 0x000fca00078efcff */
[----:B------:R-:W-:Y:S01]  /*10880*/  STG.E.U8 desc[UR36][R16.64], R3 ;  /* 0x0000000310007986 */ /* 0x000fe2000c101124 */
[----:B------:R-:W-:Y:S05]  /*10890*/  EXIT ;  /* 0x000000000000794d */ /* 0x000fea0003800000 */
.L_x_11535:
        /* <DEDUP_REMOVED lines=13> */
.L_x_11539:
[----:B------:R-:W-:Y:S01]  /*10970*/  IMAD.MOV.U32 R0, RZ, RZ, 0x7f ;  /* 0x0000007fff007424 */ /* 0x000fe200078e00ff */
[----:B------:R-:W-:-:S04]  /*10980*/  ISETP.GT.U32.AND P0, PT, R2, 0x7f800000, PT ;  /* 0x7f8000000200780c */ /* 0x000fc80003f04070 */
[----:B------:R-:W-:-:S09]  /*10990*/  SEL R0, R0, 0x7c, P0 ;  /* 0x0000007c00007807 */ /* 0x000fd20000000000 */
.L_x_11540:
[----:B------:R-:W-:Y:S05]  /*109a0*/  BSYNC B0 ;  /* 0x0000000000007941 */ /* 0x000fea0003800000 */
.L_x_11538:
[----:B------:R-:W-:-:S04]  /*109b0*/  LOP3.LUT R2, R3, 0x80000000, RZ, 0xc0, !PT ;  /* 0x8000000003027812 */ /* 0x000fc800078ec0ff */
[----:B------:R-:W-:-:S04]  /*109c0*/  SHF.R.U32.HI R3, RZ, 0x18, R2 ;  /* 0x00000018ff037819 */ /* 0x000fc80000011602 */
[----:B------:R-:W-:-:S05]  /*109d0*/  LOP3.LUT R3, R0, R3, RZ, 0xfc, !PT ;  /* 0x0000000300037212 */ /* 0x000fca00078efcff */
[----:B------:R-:W-:Y:S01]  /*109e0*/  STG.E.U8 desc[UR36][R16.64], R3 ;  /* 0x0000000310007986 */ /* 0x000fe2000c101124 */
[----:B------:R-:W-:Y:S05]  /*109f0*/  EXIT ;  /* 0x000000000000794d */ /* 0x000fea0003800000 */
.L_x_11534:
[----:B------:R-:W0:Y:S02]  /*10a00*/  I2F.S16 R0, R3 ;  /* 0x0000000300007306 */ /* 0x000e240000101400 */
[----:B0-----:R-:W-:-:S05]  /*10a10*/  F2FP.BF16.F32.PACK_AB R0, RZ, R0 ;  /* 0x00000000ff00723e */ /* 0x001fca00000010ff */
[----:B------:R-:W-:Y:S01]  /*10a20*/  STG.E.U16 desc[UR36][R16.64], R0 ;  /* 0x0000000010007986 */ /* 0x000fe2000c101524 */
[----:B------:R-:W-:Y:S05]  /*10a30*/  EXIT ;  /* 0x000000000000794d */ /* 0x000fea0003800000 */
.L_x_11531:
        /* <DEDUP_REMOVED lines=8> */
[----:B------:R-:W-:Y:S01]  /*10ac0*/  STG.E.U16 desc[UR36][R16.64], R3 ;  /* 0x0000000310007986 */ /* 0x000fe2000c101524 */
[----:B------:R-:W-:Y:S05]  /*10ad0*/  EXIT ;  /* 0x000000000000794d */ /* 0x000fea0003800000 */
.L_x_11543:
        /* <DEDUP_REMOVED lines=17> */
.L_x_11546:
[----:B------:R-:W-:-:S04]  /*10bf0*/  LOP3.LUT R2, R3, 0x80000000, RZ, 0xc0, !PT ;  /* 0x8000000003027812 */ /* 0x000fc800078ec0ff */
[----:B------:R-:W-:-:S04]  /*10c00*/  SHF.R.U32.HI R3, RZ, 0x18, R2 ;  /* 0x00000018ff037819 */ /* 0x000fc80000011602 */
[----:B------:R-:W-:-:S04]  /*10c10*/  LOP3.LUT R0, R0, R3, RZ, 0xfc, !PT ;  /* 0x0000000300007212 */ /* 0x000fc800078efcff */
[----:B------:R-:W-:-:S07]  /*10c20*/  PRMT R8, R0, 0x7610, R8 ;  /* 0x0000761000087816 */ /* 0x000fce0000000008 */
.L_x_11545:
[----:B------:R-:W-:Y:S05]  /*10c30*/  BSYNC B0 ;  /* 0x0000000000007941 */ /* 0x000fea0003800000 */
.L_x_11544:
[----:B------:R-:W-:Y:S01]  /*10c40*/  STG.E.U8 desc[UR36][R16.64], R8 ;  /* 0x0000000810007986 */ /* 0x000fe2000c101124 */
[----:B------:R-:W-:Y:S05]  /*10c50*/  EXIT ;  /* 0x000000000000794d */ /* 0x000fea0003800000 */
.L_x_11542:
        /* <DEDUP_REMOVED lines=17> */
.L_x_11549:
[----:B------:R-:W-:-:S04]  /*10d70*/  LOP3.LUT R2, R3, 0x80000000, RZ, 0xc0, !PT ;  /* 0x8000000003027812 */ /* 0x000fc800078ec0ff */
[----:B------:R-:W-:-:S04]  /*10d80*/  SHF.R.U32.HI R3, RZ, 0x18, R2 ;  /* 0x00000018ff037819 */ /* 0x000fc80000011602 */
[----:B------:R-:W-:-:S04]  /*10d90*/  LOP3.LUT R0, R0, R3, RZ, 0xfc, !PT ;  /* 0x0000000300007212 */ /* 0x000fc800078efcff */
[----:B------:R-:W-:-:S07]  /*10da0*/  PRMT R8, R0, 0x7610, R8 ;  /* 0x0000761000087816 */ /* 0x000fce0000000008 */
.L_x_11548:
[----:B------:R-:W-:Y:S05]  /*10db0*/  BSYNC B0 ;  /* 0x0000000000007941 */ /* 0x000fea0003800000 */
.L_x_11547:
[----:B------:R-:W-:Y:S01]  /*10dc0*/  STG.E.U8 desc[UR36][R16.64], R8 ;  /* 0x0000000810007986 */ /* 0x000fe2000c101124 */
[----:B------:R-:W-:Y:S05]  /*10dd0*/  EXIT ;  /* 0x000000000000794d */ /* 0x000fea0003800000 */
.L_x_11541:
        /* <DEDUP_REMOVED lines=21> */
[----:B------:R-:W-:Y:S01]  /*10f30*/  STG.E.U8 desc[UR36][R16.64], R3 ;  /* 0x0000000310007986 */ /* 0x000fe2000c101124 */
[----:B------:R-:W-:Y:S05]  /*10f40*/  EXIT ;  /* 0x000000000000794d */ /* 0x000fea0003800000 */
.L_x_11524:
        /* <DEDUP_REMOVED lines=16> */
.L_x_11552:
[----:B------:R-:W-:Y:S05]  /*11050*/  EXIT ;  /* 0x000000000000794d */ /* 0x000fea0003800000 */
.L_x_11551:
[----:B------:R-:W-:-:S05]  /*11060*/  PRMT R3, R3, 0x9910, RZ ;  /* 0x0000991003037816 */ /* 0x000fca00000000ff */
[----:B------:R-:W-:-:S05]  /*11070*/  IMAD.MOV.U32 R2, RZ, RZ, R3 ;  /* 0x000000ffff027224 */ /* 0x000fca00078e0003 */
[----:B------:R-:W-:-:S05]  /*11080*/  SHF.R.S32.HI R3, RZ, 0x1f, R2 ;  /* 0x0000001fff037819 */ /* 0x000fca0000011402 */
[----:B------:R-:W-:Y:S01]  /*11090*/  STG.E.64 desc[UR36][R16.64], R2 ;  /* 0x0000000210007986 */ /* 0x000fe2000c101b24 */
[----:B------:R-:W-:Y:S05]  /*110a0*/  EXIT ;  /* 0x000000000000794d */ /* 0x000fea0003800000 */
.L_x_11550:
[----:B------:R-:W-:-:S05]  /*110b0*/  PRMT R3, R3, 0x9910, RZ ;  /* 0x0000991003037816 */ /* 0x000fca00000000ff */
[----:B------:R-:W-:Y:S01]  /*110c0*/  STG.E desc[UR36][R16.64], R3 ;  /* 0x0000000310007986 */ /* 0x000fe2000c101924 */
[----:B------:R-:W-:Y:S05]  /*110d0*/  EXIT ;  /* 0x000000000000794d */ /* 0x000fea0003800000 */
.L_x_11553:
        /* <DEDUP_REMOVED lines=10> */
.L_x_22872:


//--------------------- .text._ZN2at6native27unrolled_elementwise_kernelINS0_13BinaryFunctorIsssZZZNS0_15binary_internal21div_trunc_kernel_cudaERNS_18TensorIteratorBaseEENKUlvE_clEvENKUlvE3_clEvEUlssE_EESt5arrayIPcLm3EELi4E23TrivialOffsetCalculatorILi2EjESD_ILi1EjENS0_6memory12LoadWithCastILi2EEENSG_13StoreWithCastILi1EEEEEviT_T0_T2_T3_T4_T5_ --------------------------
	.section	.text._ZN2at6native27unrolled_elementwise_kernelINS0_13BinaryFunctorIsssZZZNS0_15binary_internal21div_trunc_kernel_cudaERNS_18TensorIteratorBaseEENKUlvE_clEvENKUlvE3_clEvEUlssE_EESt5arrayIPcLm3EELi4E23TrivialOffsetCalculatorILi2EjESD_ILi1EjENS0_6memory12LoadWithCastILi2EEENSG_13StoreWithCastILi1EEEEEviT_T0_T2_T3_T4_T5_,"ax",@progbits
	.align	128
        .global         _ZN2at6native27unrolled_elementwise_kernelINS0_13BinaryFunctorIsssZZZNS0_15binary_internal21div_trunc_kernel_cudaERNS_18TensorIteratorBaseEENKUlvE_clEvENKUlvE3_clEvEUlssE_EESt5arrayIPcLm3EELi4E23TrivialOffsetCalculatorILi2EjESD_ILi1EjENS0_6memory12LoadWithCastILi2EEENSG_13StoreWithCastILi1EEEEEviT_T0_T2_T3_T4_T5_
        .type           _ZN2at6native27unrolled_elementwise_kernelINS0_13BinaryFunctorIsssZZZNS0_15binary_internal21div_trunc_kernel_cudaERNS_18TensorIteratorBaseEENKUlvE_clEvENKUlvE3_clEvEUlssE_EESt5arrayIPcLm3EELi4E23TrivialOffsetCalculatorILi2EjESD_ILi1EjENS0_6memory12LoadWithCastILi2EEENSG_13StoreWithCastILi1EEEEEviT_T0_T2_T3_T4_T5_,@function
        .size           _ZN2at6native27unrolled_elementwise_kernelINS0_13BinaryFunctorIsssZZZNS0_15binary_internal21div_trunc_kernel_cudaERNS_18TensorIteratorBaseEENKUlvE_clEvENKUlvE3_clEvEUlssE_EESt5arrayIPcLm3EELi4E23TrivialOffsetCalculatorILi2EjESD_ILi1EjENS0_6memory12LoadWithCastILi2EEENSG_13StoreWithCastILi1EEEEEviT_T0_T2_T3_T4_T5_,(.L_x_22873 - _ZN2at6native27unrolled_elementwise_kernelINS0_13BinaryFunctorIsssZZZNS0_15binary_internal21div_trunc_kernel_cudaERNS_18TensorIteratorBaseEENKUlvE_clEvENKUlvE3_clEvEUlssE_EESt5arrayIPcLm3EELi4E23TrivialOffsetCalculatorILi2EjESD_ILi1EjENS0_6memory12LoadWithCastILi2EEENSG_13StoreWithCastILi1EEEEEviT_T0_T2_T3_T4_T5_)
        .other          _ZN2at6native27unrolled_elementwise_kernelINS0_13BinaryFunctorIsssZZZNS0_15binary_internal21div_trunc_kernel_cudaERNS_18TensorIteratorBaseEENKUlvE_clEvENKUlvE3_clEvEUlssE_EESt5arrayIPcLm3EELi4E23TrivialOffsetCalculatorILi2EjESD_ILi1EjENS0_6memory12LoadWithCastILi2EEENSG_13StoreWithCastILi1EEEEEviT_T0_T2_T3_T4_T5_,@"STO_CUDA_ENTRY STV_DEFAULT"
_ZN2at6native27unrolled_elementwise_kernelINS0_13BinaryFunctorIsssZZZNS0_15binary_internal21div_trunc_kernel_cudaERNS_18TensorIteratorBaseEENKUlvE_clEvENKUlvE3_clEvEUlssE_EESt5arrayIPcLm3EELi4E23TrivialOffsetCalculatorILi2EjESD_ILi1EjENS0_6memory12LoadWithCastILi2EEENSG_13StoreWithCastILi1EEEEEviT_T0_T2_T3_T4_T5_:
.text._ZN2at6native27unrolled_elementwise_kernelINS0_13BinaryFunctorIsssZZZNS0_15binary_internal21div_trunc_kernel_cudaERNS_18TensorIteratorBaseEENKUlvE_clEvENKUlvE3_clEvEUlssE_EESt5arrayIPcLm3EELi4E23TrivialOffsetCalculatorILi2EjESD_ILi1EjENS0_6memory12LoadWithCastILi2EEENSG_13StoreWithCastILi1EEEEEviT_T0_T2_T3_T4_T5_:
        /* <DEDUP_REMOVED lines=33> */
.L_x_11559:
[----:B------:R3:W5:Y:S01]  /*0210*/  LDG.E.U8 R28, desc[UR36][R4.64] ;  /* 0x00000024041c7981 */ /* 0x000762000c1e1100 */
[----:B------:R-:W-:Y:S05]  /*0220*/  BRA `(.L_x_11561) ;  /* 0x0000000c00587947 */ /* 0x000fea0003800000 */
.L_x_11558:
        /* <DEDUP_REMOVED lines=8> */
.L_x_11563:
[----:B------:R1:W5:Y:S01]  /*02b0*/  LDG.E.U16 R28, desc[UR36][R4.64] ;  /* 0x00000024041c7981 */ /* 0x000362000c1e1500 */
[----:B------:R-:W-:Y:S05]  /*02c0*/  BRA `(.L_x_11561) ;  /* 0x0000000c00307947 */ /* 0x000fea0003800000 */
.L_x_11562:
[----:B------:R2:W5:Y:S01]  /*02d0*/  LDG.E.U16 R28, desc[UR36][R4.64] ;  /* 0x00000024041c7981 */ /* 0x000562000c1e1500 */
[----:B------:R-:W-:Y:S05]  /*02e0*/  BRA `(.L_x_11561) ;  /* 0x0000000c00287947 */ /* 0x000fea0003800000 */
.L_x_11557:
        /* <DEDUP_REMOVED lines=9> */
.L_x_11565:
[----:B------:R-:W2:Y:S02]  /*0380*/  LDG.E.U16 R0, desc[UR36][R4.64] ;  /* 0x0000002404007981 */ /* 0x000ea4000c1e1500 */
[----:B--2---:R-:W-:-:S06]  /*0390*/  HADD2.F32 R0, -RZ, R0.H0_H0 ;  /* 0x20000000ff007230 */ /* 0x004fcc0000004100 */
[----:B------:R-:W0:Y:S02]  /*03a0*/  F2I.FTZ.TRUNC.NTZ R0, R0 ;  /* 0x0000000000007305 */ /* 0x000e24000021f100 */
[----:B0-----:R-:W-:Y:S01]  /*03b0*/  PRMT R28, R0, 0x7610, R28 ;  /* 0x00007610001c7816 */ /* 0x001fe2000000001c */
[----:B------:R-:W-:Y:S06]  /*03c0*/  BRA `(.L_x_11561) ;  /* 0x0000000800f07947 */ /* 0x000fec0003800000 */
.L_x_11564:
        /* <DEDUP_REMOVED lines=9> */
.L_x_11567:
[----:B------:R-:W2:Y:S02]  /*0460*/  LDG.E.U16 R4, desc[UR36][R4.64] ;  /* 0x0000002404047981 */ /* 0x000ea4000c1e1500 */
[----:B--2---:R-:W-:-:S06]  /*0470*/  HADD2.F32 R0, -RZ, R4.H0_H0 ;  /* 0x20000004ff007230 */ /* 0x004fcc0000004100 */
[----:B------:R-:W0:Y:S02]  /*0480*/  F2I.FTZ.TRUNC.NTZ R0, R0 ;  /* 0x0000000000007305 */ /* 0x000e24000021f100 */
[----:B0-----:R-:W-:Y:S01]  /*0490*/  PRMT R28, R0, 0x7610, R28 ;  /* 0x00007610001c7816 */ /* 0x001fe2000000001c */
[----:B------:R-:W-:Y:S06]  /*04a0*/  BRA `(.L_x_11561) ;  /* 0x0000000800b87947 */ /* 0x000fec0003800000 */
.L_x_11566:
[----:B------:R-:W2:Y:S02]  /*04b0*/  LDG.E.64 R4, desc[UR36][R4.64] ;  /* 0x0000002404047981 */ /* 0x000ea4000c1e1b00 */
[----:B--2---:R0:W1:Y:S01]  /*04c0*/  F2I.F64.TRUNC R28, R4 ;  /* 0x00000004001c7311 */ /* 0x004062000030d100 */
[----:B------:R-:W-:Y:S05]  /*04d0*/  BRA `(.L_x_11561) ;  /* 0x0000000800ac7947 */ /* 0x000fea0003800000 */
.L_x_11556:
        /* <DEDUP_REMOVED lines=12> */
.L_x_11570:
[----:B------:R-:W2:Y:S02]  /*05a0*/  LDG.E.64 R4, desc[UR36][R4.64] ;  /* 0x0000002404047981 */ /* 0x000ea4000c1e1b00 */
[----:B--2---:R0:W1:Y:S01]  /*05b0*/  F2I.F64.TRUNC R28, R4 ;  /* 0x00000004001c7311 */ /* 0x004062000030d100 */
[----:B------:R-:W-:Y:S05]  /*05c0*/  BRA `(.L_x_11561) ;  /* 0x0000000800707947 */ /* 0x000fea0003800000 */
.L_x_11569:
        /* <DEDUP_REMOVED lines=28> */
.L_x_11572:
        /* <DEDUP_REMOVED lines=12> */
[----:B------:R-:W-:-:S06]  /*0850*/  LOP3.LUT R0, R3, 0x80000000, R0, 0xf8, !PT ;  /* 0x8000000003007812 */ /* 0x000fcc00078ef800 */
[----:B------:R-:W0:Y:S02]  /*0860*/  F2I.FTZ.TRUNC.NTZ R0, R0 ;  /* 0x0000000000007305 */ /* 0x000e24000021f100 */
[----:B0-----:R-:W-:Y:S01]  /*0870*/  PRMT R28, R0, 0x7610, R28 ;  /* 0x00007610001c7816 */ /* 0x001fe2000000001c */
[----:B------:R-:W-:Y:S06]  /*0880*/  BRA `(.L_x_11561) ;  /* 0x0000000400c07947 */ /* 0x000fec0003800000 */
.L_x_11571:
[----:B------:R-:W2:Y:S02]  /*0890*/  LDG.E.U16 R0, desc[UR36][R4.64] ;  /* 0x0000002404007981 */ /* 0x000ea4000c1e1500 */
[----:B--2---:R-:W-:-:S06]  /*08a0*/  IMAD.U32 R0, R0, 0x10000, RZ ;  /* 0x0001000000007824 */ /* 0x004fcc00078e00ff */
[----:B------:R-:W0:Y:S02]  /*08b0*/  F2I.FTZ.TRUNC.NTZ R0, R0 ;  /* 0x0000000000007305 */ /* 0x000e24000021f100 */
[----:B0-----:R-:W-:Y:S01]  /*08c0*/  PRMT R28, R0, 0x7610, R28 ;  /* 0x00007610001c7816 */ /* 0x001fe2000000001c */
[----:B------:R-:W-:Y:S06]  /*08d0*/  BRA `(.L_x_11561) ;  /* 0x0000000400ac7947 */ /* 0x000fec0003800000 */
.L_x_11568:
        /* <DEDUP_REMOVED lines=10> */
.L_x_11575:
        /* <DEDUP_REMOVED lines=21> */
.L_x_11579:
[----:B------:R-:W-:Y:S05]  /*0ad0*/  BSYNC B1 ;  /* 0x0000000000017941 */ /* 0x000fea0003800000 */
.L_x_11578:
[----:B------:R-:W-:Y:S01]  /*0ae0*/  LEA R5, R0, 0x3b800000, 0x17 ;  /* 0x3b80000000057811 */ /* 0x000fe200078eb8ff */
[----:B------:R-:W-:-:S05]  /*0af0*/  IMAD.SHL.U32 R0, R3, 0x100000, RZ ;  /* 0x0010000003007824 */ /* 0x000fca00078e00ff */
[----:B------:R-:W-:-:S07]  /*0b00*/  LOP3.LUT R0, R5, R0, R6, 0xfe, !PT ;  /* 0x0000000005007212 */ /* 0x000fce00078efe06 */
.L_x_11577:
[----:B------:R-:W-:Y:S05]  /*0b10*/  BSYNC B0 ;  /* 0x0000000000007941 */ /* 0x000fea0003800000 */
.L_x_11576:
[----:B------:R-:W0:Y:S02]  /*0b20*/  F2I.FTZ.TRUNC.NTZ R0, R0 ;  /* 0x0000000000007305 */ /* 0x000e24000021f100 */
[----:B0-----:R-:W-:Y:S01]  /*0b30*/  PRMT R28, R0, 0x7610, R28 ;  /* 0x00007610001c7816 */ /* 0x001fe2000000001c */
[----:B------:R-:W-:Y:S06]  /*0b40*/  BRA `(.L_x_11561) ;  /* 0x0000000400107947 */ /* 0x000fec0003800000 */
.L_x_11574:
        /* <DEDUP_REMOVED lines=21> */
.L_x_11583:
[----:B------:R-:W-:Y:S05]  /*0ca0*/  BSYNC B1 ;  /* 0x0000000000017941 */ /* 0x000fea0003800000 */
.L_x_11582:
[----:B------:R-:W-:Y:S01]  /*0cb0*/  LEA R5, R0, 0x37800000, 0x17 ;  /* 0x3780000000057811 */ /* 0x000fe200078eb8ff */
[----:B------:R-:W-:-:S05]  /*0cc0*/  IMAD.SHL.U32 R0, R3, 0x200000, RZ ;  /* 0x0020000003007824 */ /* 0x000fca00078e00ff */
[----:B------:R-:W-:-:S07]  /*0cd0*/  LOP3.LUT R0, R5, R0, R6, 0xfe, !PT ;  /* 0x0000000005007212 */ /* 0x000fce00078efe06 */
.L_x_11581:
[----:B------:R-:W-:Y:S05]  /*0ce0*/  BSYNC B0 ;  /* 0x0000000000007941 */ /* 0x000fea0003800000 */
.L_x_11580:
[----:B------:R-:W0:Y:S02]  /*0cf0*/  F2I.FTZ.TRUNC.NTZ R0, R0 ;  /* 0x0000000000007305 */ /* 0x000e24000021f100 */
[----:B0-----:R-:W-:Y:S01]  /*0d00*/  PRMT R28, R0, 0x7610, R28 ;  /* 0x00007610001c7816 */ /* 0x001fe2000000001c */
[----:B------:R-:W-:Y:S06]  /*0d10*/  BRA `(.L_x_11561) ;  /* 0x00000000009c7947 */ /* 0x000fec0003800000 */
.L_x_11573:
        /* <DEDUP_REMOVED lines=14> */
.L_x_11587:
[----:B------:R-:W-:Y:S05]  /*0e00*/  BSYNC B0 ;  /* 0x0000000000007941 */ /* 0x000fea0003800000 */
.L_x_11586:
[----:B------:R-:W0:Y:S02]  /*0e10*/  F2I.FTZ.TRUNC.NTZ R0, R0 ;  /* 0x0000000000007305 */ /* 0x000e24000021f100 */
[----:B0-----:R-:W-:Y:S01]  /*0e20*/  PRMT R28, R0, 0x7610, R28 ;  /* 0x00007610001c7816 */ /* 0x001fe2000000001c */
[----:B------:R-:W-:Y:S06]  /*0e30*/  BRA `(.L_x_11561) ;  /* 0x0000000000547947 */ /* 0x000fec0003800000 */
.L_x_11560:
        /* <DEDUP_REMOVED lines=16> */
.L_x_11588:
[----:B------:R-:W-:Y:S01]  /*0f40*/  PRMT R28, RZ, 0x7610, R28 ;  /* 0x00007610ff1c7816 */ /* 0x000fe2000000001c */
[----:B------:R-:W-:Y:S06]  /*0f50*/  BRA `(.L_x_11561) ;  /* 0x00000000000c7947 */ /* 0x000fec0003800000 */
.L_x_11585:
[----:B------:R0:W5:Y:S01]  /*0f60*/  LDG.E.U16 R28, desc[UR36][R4.64] ;  /* 0x00000024041c7981 */ /* 0x000162000c1e1500 */
[----:B------:R-:W-:Y:S05]  /*0f70*/  BRA `(.L_x_11561) ;  /* 0x0000000000047947 */ /* 0x000fea0003800000 */
.L_x_11584:
[----:B------:R0:W5:Y:S02]  /*0f80*/  LDG.E.U16 R28, desc[UR36][R4.64] ;  /* 0x00000024041c7981 */ /* 0x000164000c1e1500 */
.L_x_11561:
[----:B01234-:R-:W0:Y:S01]  /*0f90*/  LDC.64 R4, c[0x0][0x228] ;  /* 0x00008a00ff047b82 */ /* 0x01fe220000000a00 */
        /* <DEDUP_REMOVED lines=17> */
.L_x_11592:
[----:B------:R1:W5:Y:S01]  /*10b0*/  LDG.E.U8 R22, desc[UR36][R4.64] ;  /* 0x0000002404167981 */ /* 0x000362000c1e1100 */
[----:B------:R-:W-:Y:S05]  /*10c0*/  BRA `(.L_x_11594) ;  /* 0x0000000c00547947 */ /* 0x000fea0003800000 */
.L_x_11591:
        /* <DEDUP_REMOVED lines=8> */
.L_x_11596:
[----:B------:R3:W5:Y:S01]  /*1150*/  LDG.E.U16 R22, desc[UR36][R4.64] ;  /* 0x0000002404167981 */ /* 0x000762000c1e1500 */
[----:B------:R-:W-:Y:S05]  /*1160*/  BRA `(.L_x_11594) ;  /* 0x0000000c002c7947 */ /* 0x000fea0003800000 */
.L_x_11595:
[----:B------:R2:W5:Y:S01]  /*1170*/  LDG.E.U16 R22, desc[UR36][R4.64] ;  /* 0x0000002404167981 */ /* 0x000562000c1e1500 */
[----:B------:R-:W-:Y:S05]  /*1180*/  BRA `(.L_x_11594) ;  /* 0x0000000c00247947 */ /* 0x000fea0003800000 */
.L_x_11590:
        /* <DEDUP_REMOVED lines=9> */
.L_x_11598:
[----:B------:R-:W2:Y:S02]  /*1220*/  LDG.E.U16 R0, desc[UR36][R4.64] ;  /* 0x0000002404007981 */ /* 0x000ea4000c1e1500 */
[----:B--2---:R-:W-:-:S06]  /*1230*/  HADD2.F32 R0, -RZ, R0.H0_H0 ;  /* 0x20000000ff007230 */ /* 0x004fcc0000004100 */
[----:B------:R-:W0:Y:S02]  /*1240*/  F2I.FTZ.TRUNC.NTZ R0, R0 ;  /* 0x0000000000007305 */ /* 0x000e24000021f100 */
[----:B0-----:R-:W-:Y:S01]  /*1250*/  PRMT R22, R0, 0x7610, R22 ;  /* 0x0000761000167816 */ /* 0x001fe20000000016 */
[----:B------:R-:W-:Y:S06]  /*1260*/  BRA `(.L_x_11594) ;  /* 0x0000000800ec7947 */ /* 0x000fec0003800000 */
.L_x_11597:
        /* <DEDUP_REMOVED lines=9> */
.L_x_11600:
[----:B------:R-:W2:Y:S02]  /*1300*/  LDG.E.U16 R4, desc[UR36][R4.64] ;  /* 0x0000002404047981 */ /* 0x000ea4000c1e1500 */
[----:B--2---:R-:W-:-:S06]  /*1310*/  HADD2.F32 R0, -RZ, R4.H0_H0 ;  /* 0x20000004ff007230 */ /* 0x004fcc0000004100 */
[----:B------:R-:W0:Y:S02]  /*1320*/  F2I.FTZ.TRUNC.NTZ R0, R0 ;  /* 0x0000000000007305 */ /* 0x000e24000021f100 */
[----:B0-----:R-:W-:Y:S01]  /*1330*/  PRMT R22, R0, 0x7610, R22 ;  /* 0x0000761000167816 */ /* 0x001fe20000000016 */
[----:B------:R-:W-:Y:S06]  /*1340*/  BRA `(.L_x_11594) ;  /* 0x0000000800b47947 */ /* 0x000fec0003800000 */
.L_x_11599:
[----:B------:R-:W2:Y:S02]  /*1350*/  LDG.E.64 R4, desc[UR36][R4.64] ;  /* 0x0000002404047981 */ /* 0x000ea4000c1e1b00 */
[----:B--2---:R0:W1:Y:S01]  /*1360*/  F2I.F64.TRUNC R22, R4 ;  /* 0x0000000400167311 */ /* 0x004062000030d100 */
[----:B------:R-:W-:Y:S05]  /*1370*/  BRA `(.L_x_11594) ;  /* 0x0000000800a87947 */ /* 0x000fea0003800000 */
.L_x_11589:
        /* <DEDUP_REMOVED lines=12> */
.L_x_11603:
[----:B------:R-:W2:Y:S02]  /*1440*/  LDG.E.64 R4, desc[UR36][R4.64] ;  /* 0x0000002404047981 */ /* 0x000ea4000c1e1b00 */
[----:B--2---:R0:W1:Y:S01]  /*1450*/  F2I.F64.TRUNC R22, R4 ;  /* 0x0000000400167311 */ /* 0x004062000030d100 */
[----:B------:R-:W-:Y:S05]  /*1460*/  BRA `(.L_x_11594) ;  /* 0x00000008006c7947 */ /* 0x000fea0003800000 */
.L_x_11602:
        /* <DEDUP_REMOVED lines=28> */
.L_x_11605:
        /* <DEDUP_REMOVED lines=15> */
.L_x_11604:
[----:B------:R-:W2:Y:S02]  /*1720*/  LDG.E.U16 R0, desc[UR36][R4.64] ;  /* 0x0000002404007981 */ /* 0x000ea4000c1e1500 */
[----:B--2---:R-:W-:-:S06]  /*1730*/  IMAD.U32 R0, R0, 0x10000, RZ ;  /* 0x0001000000007824 */ /* 0x004fcc00078e00ff */
[----:B------:R-:W0:Y:S02]  /*1740*/  F2I.FTZ.TRUNC.NTZ R0, R0 ;  /* 0x0000000000007305 */ /* 0x000e24000021f100 */
[----:B0-----:R-:W-:Y:S01]  /*1750*/  PRMT R22, R0, 0x7610, R22 ;  /* 0x0000761000167816 */ /* 0x001fe20000000016 */
[----:B------:R-:W-:Y:S06]  /*1760*/  BRA `(.L_x_11594) ;  /* 0x0000000400ac7947 */ /* 0x000fec0003800000 */
.L_x_11601:
        /* <DEDUP_REMOVED lines=10> */
.L_x_11608:
        /* <DEDUP_REMOVED lines=21> */
.L_x_11612:
[----:B------:R-:W-:Y:S05]  /*1960*/  BSYNC B1 ;  /* 0x0000000000017941 */ /* 0x000fea0003800000 */
.L_x_11611:
[----:B------:R-:W-:Y:S01]  /*1970*/  LEA R5, R0, 0x3b800000, 0x17 ;  /* 0x3b80000000057811 */ /* 0x000fe200078eb8ff */
[----:B------:R-:W-:-:S05]  /*1980*/  IMAD.SHL.U32 R0, R3, 0x100000, RZ ;  /* 0x0010000003007824 */ /* 0x000fca00078e00ff */
[----:B------:R-:W-:-:S07]  /*1990*/  LOP3.LUT R0, R5, R0, R6, 0xfe, !PT ;  /* 0x0000000005007212 */ /* 0x000fce00078efe06 */
.L_x_11610:
[----:B------:R-:W-:Y:S05]  /*19a0*/  BSYNC B0 ;  /* 0x0000000000007941 */ /* 0x000fea0003800000 */
.L_x_11609:
[----:B------:R-:W0:Y:S02]  /*19b0*/  F2I.FTZ.TRUNC.NTZ R0, R0 ;  /* 0x0000000000007305 */ /* 0x000e24000021f100 */
[----:B0-----:R-:W-:Y:S01]  /*19c0*/  PRMT R22, R0, 0x7610, R22 ;  /* 0x0000761000167816 */ /* 0x001fe20000000016 */
[----:B------:R-:W-:Y:S06]  /*19d0*/  BRA `(.L_x_11594) ;  /* 0x0000000400107947 */ /* 0x000fec0003800000 */
.L_x_11607:
        /* <DEDUP_REMOVED lines=21> */
.L_x_11616:
[----:B------:R-:W-:Y:S05]  /*1b30*/  BSYNC B1 ;  /* 0x0000000000017941 */ /* 0x000fea0003800000 */
.L_x_11615:
[----:B------:R-:W-:Y:S01]  /*1b40*/  LEA R5, R0, 0x37800000, 0x17 ;  /* 0x3780000000057811 */ /* 0x000fe200078eb8ff */
[----:B------:R-:W-:-:S05]  /*1b50*/  IMAD.SHL.U32 R0, R3, 0x200000, RZ ;  /* 0x0020000003007824 */ /* 0x000fca00078e00ff */
[----:B------:R-:W-:-:S07]  /*1b60*/  LOP3.LUT R0, R5, R0, R6, 0xfe, !PT ;  /* 0x0000000005007212 */ /* 0x000fce00078efe06 */
.L_x_11614:
[----:B------:R-:W-:Y:S05]  /*1b70*/  BSYNC B0 ;  /* 0x0000000000007941 */ /* 0x000fea0003800000 */
.L_x_11613:
[----:B------:R-:W0:Y:S02]  /*1b80*/  F2I.FTZ.TRUNC.NTZ R0, R0 ;  /* 0x0000000000007305 */ /* 0x000e24000021f100 */
[----:B0-----:R-:W-:Y:S01]  /*1b90*/  PRMT R22, R0, 0x7610, R22 ;  /* 0x0000761000167816 */ /* 0x001fe20000000016 */
[----:B------:R-:W-:Y:S06]  /*1ba0*/  BRA `(.L_x_11594) ;  /* 0x00000000009c7947 */ /* 0x000fec0003800000 */
.L_x_11606:
        /* <DEDUP_REMOVED lines=14> */
.L_x_11620:
[----:B------:R-:W-:Y:S05]  /*1c90*/  BSYNC B0 ;  /* 0x0000000000007941 */ /* 0x000fea0003800000 */
.L_x_11619:
[----:B------:R-:W0:Y:S02]  /*1ca0*/  F2I.FTZ.TRUNC.NTZ R0, R0 ;  /* 0x0000000000007305 */ /* 0x000e24000021f100 */
[----:B0-----:R-:W-:Y:S01]  /*1cb0*/  PRMT R22, R0, 0x7610, R22 ;  /* 0x0000761000167816 */ /* 0x001fe20000000016 */
[----:B------:R-:W-:Y:S06]  /*1cc0*/  BRA `(.L_x_11594) ;  /* 0x0000000000547947 */ /* 0x000fec0003800000 */
.L_x_11593:
        /* <DEDUP_REMOVED lines=16> */
.L_x_11621:
[----:B------:R-:W-:Y:S01]  /*1dd0*/  PRMT R22, RZ, 0x7610, R22 ;  /* 0x00007610ff167816 */ /* 0x000fe20000000016 */
[----:B------:R-:W-:Y:S06]  /*1de0*/  BRA `(.L_x_11594) ;  /* 0x00000000000c7947 */ /* 0x000fec0003800000 */
.L_x_11618:
[----:B------:R0:W5:Y:S01]  /*1df0*/  LDG.E.U16 R22, desc[UR36][R4.64] ;  /* 0x0000002404167981 */ /* 0x000162000c1e1500 */
[----:B------:R-:W-:Y:S05]  /*1e00*/  BRA `(.L_x_11594) ;  /* 0x0000000000047947 */ /* 0x000fea0003800000 */
.L_x_11617:
[----:B------:R0:W5:Y:S02]  /*1e10*/  LDG.E.U16 R22, desc[UR36][R4.64] ;  /* 0x0000002404167981 */ /* 0x000164000c1e1500 */
.L_x_11594:
[----:B------:R-:W2:Y:S02]  /*1e20*/  S2R R17, SR_TID.X ;  /* 0x0000000000117919 */ /* 0x000ea40000002100 */
[----:B--2---:R-:W-:-:S07]  /*1e30*/  VIADD R17, R17, 0x80 ;  /* 0x0000008011117836 */ /* 0x004fce0000000000 */
.L_x_11555:
[----:B------:R-:W-:Y:S05]  /*1e40*/  BSYNC B6 ;  /* 0x0000000000067941 */ /* 0x000fea0003800000 */
.L_x_11554:
[----:B------:R-:W-:Y:S01]  /*1e50*/  ISETP.GE.AND P0, PT, R17, R16, PT ;  /* 0x000000101100720c */ /* 0x000fe20003f06270 */
[----:B------:R-:W-:Y:S01]  /*1e60*/  BSSY B6, `(.L_x_11622) ;  /* 0x00001d7000067945 */ /* 0x000fe20003800000 */
[----:B------:R-:W-:-:S11]  /*1e70*/  PRMT R27, RZ, 0x7610, R27 ;  /* 0x00007610ff1b7816 */ /* 0x000fd6000000001b */
[----:B------:R-:W-:Y:S05]  /*1e80*/  @P0 BRA `(.L_x_11623) ;  /* 0x0000001c00500947 */ /* 0x000fea0003800000 */
        /* <DEDUP_REMOVED lines=19> */
.L_x_11627:
[----:B------:R0:W5:Y:S01]  /*1fc0*/  LDG.E.U8 R29, desc[UR36][R4.64] ;  /* 0x00000024041d7981 */ /* 0x000162000c1e1100 */
[----:B------:R-:W-:Y:S05]  /*1fd0*/  BRA `(.L_x_11629) ;  /* 0x0000000c00547947 */ /* 0x000fea0003800000 */
.L_x_11626:
        /* <DEDUP_REMOVED lines=8> */
.L_x_11631:
[----:B------:R0:W5:Y:S01]  /*2060*/  LDG.E.U16 R29, desc[UR36][R4.64] ;  /* 0x00000024041d7981 */ /* 0x000162000c1e1500 */
[----:B------:R-:W-:Y:S05]  /*2070*/  BRA `(.L_x_11629) ;  /* 0x0000000c002c7947 */ /* 0x000fea0003800000 */
.L_x_11630:
[----:B------:R0:W5:Y:S01]  /*2080*/  LDG.E.U16 R29, desc[UR36][R4.64] ;  /* 0x00000024041d7981 */ /* 0x000162000c1e1500 */
[----:B------:R-:W-:Y:S05]  /*2090*/  BRA `(.L_x_11629) ;  /* 0x0000000c00247947 */ /* 0x000fea0003800000 */
.L_x_11625:
        /* <DEDUP_REMOVED lines=9> */
.L_x_11633:
[----:B------:R-:W2:Y:S02]  /*2130*/  LDG.E.U16 R0, desc[UR36][R4.64] ;  /* 0x0000002404007981 */ /* 0x000ea4000c1e1500 */
[----:B--2---:R-:W-:-:S06]  /*2140*/  HADD2.F32 R0, -RZ, R0.H0_H0 ;  /* 0x20000000ff007230 */ /* 0x004fcc0000004100 */
[----:B------:R-:W0:Y:S02]  /*2150*/  F2I.FTZ.TRUNC.NTZ R0, R0 ;  /* 0x0000000000007305 */ /* 0x000e24000021f100 */
[----:B0-----:R-:W-:Y:S01]  /*2160*/  PRMT R29, R0, 0x7610, R29 ;  /* 0x00007610001d7816 */ /* 0x001fe2000000001d */
[----:B------:R-:W-:Y:S06]  /*2170*/  BRA `(.L_x_11629) ;  /* 0x0000000800ec7947 */ /* 0x000fec0003800000 */
.L_x_11632:
        /* <DEDUP_REMOVED lines=9> */
.L_x_11635:
[----:B------:R-:W2:Y:S02]  /*2210*/  LDG.E.U16 R4, desc[UR36][R4.64] ;  /* 0x0000002404047981 */ /* 0x000ea4000c1e1500 */
[----:B--2---:R-:W-:-:S06]  /*2220*/  HADD2.F32 R0, -RZ, R4.H0_H0 ;  /* 0x20000004ff007230 */ /* 0x004fcc0000004100 */
[----:B------:R-:W0:Y:S02]  /*2230*/  F2I.FTZ.TRUNC.NTZ R0, R0 ;  /* 0x0000000000007305 */ /* 0x000e24000021f100 */
[----:B0-----:R-:W-:Y:S01]  /*2240*/  PRMT R29, R0, 0x7610, R29 ;  /* 0x00007610001d7816 */ /* 0x001fe2000000001d */
[----:B------:R-:W-:Y:S06]  /*2250*/  BRA `(.L_x_11629) ;  /* 0x0000000800b47947 */ /* 0x000fec0003800000 */
.L_x_11634:
[----:B------:R-:W2:Y:S02]  /*2260*/  LDG.E.64 R4, desc[UR36][R4.64] ;  /* 0x0000002404047981 */ /* 0x000ea4000c1e1b00 */
[----:B--2---:R0:W1:Y:S01]  /*2270*/  F2I.F64.TRUNC R29, R4 ;  /* 0x00000004001d7311 */ /* 0x004062000030d100 */
[----:B------:R-:W-:Y:S05]  /*2280*/  BRA `(.L_x_11629) ;  /* 0x0000000800a87947 */ /* 0x000fea0003800000 */
.L_x_11624:
        /* <DEDUP_REMOVED lines=12> */
.L_x_11638:
[----:B------:R-:W2:Y:S02]  /*2350*/  LDG.E.64 R4, desc[UR36][R4.64] ;  /* 0x0000002404047981 */ /* 0x000ea4000c1e1b00 */
[----:B--2---:R0:W1:Y:S01]  /*2360*/  F2I.F64.TRUNC R29, R4 ;  /* 0x00000004001d7311 */ /* 0x004062000030d100 */
[----:B------:R-:W-:Y:S05]  /*2370*/  BRA `(.L_x_11629) ;  /* 0x00000008006c7947 */ /* 0x000fea0003800000 */
.L_x_11637:
        /* <DEDUP_REMOVED lines=28> */
.L_x_11640:
        /* <DEDUP_REMOVED lines=15> */
.L_x_11639:
[----:B------:R-:W2:Y:S02]  /*2630*/  LDG.E.U16 R0, desc[UR36][R4.64] ;  /* 0x0000002404007981 */ /* 0x000ea4000c1e1500 */
[----:B--2---:R-:W-:-:S06]  /*2640*/  IMAD.U32 R0, R0, 0x10000, RZ ;  /* 0x0001000000007824 */ /* 0x004fcc00078e00ff */
[----:B------:R-:W0:Y:S02]  /*2650*/  F2I.FTZ.TRUNC.NTZ R0, R0 ;  /* 0x0000000000007305 */ /* 0x000e24000021f100 */
[----:B0-----:R-:W-:Y:S01]  /*2660*/  PRMT R29, R0, 0x7610, R29 ;  /* 0x00007610001d7816 */ /* 0x001fe2000000001d */
[----:B------:R-:W-:Y:S06]  /*2670*/  BRA `(.L_x_11629) ;  /* 0x0000000400ac7947 */ /* 0x000fec0003800000 */
.L_x_11636:
        /* <DEDUP_REMOVED lines=10> */
.L_x_11643:
        /* <DEDUP_REMOVED lines=21> */
.L_x_11647:
[----:B------:R-:W-:Y:S05]  /*2870*/  BSYNC B1 ;  /* 0x0000000000017941 */ /* 0x000fea0003800000 */
.L_x_11646:
[----:B------:R-:W-:Y:S01]  /*2880*/  LEA R5, R0, 0x3b800000, 0x17 ;  /* 0x3b80000000057811 */ /* 0x000fe200078eb8ff */
[----:B------:R-:W-:-:S05]  /*2890*/  IMAD.SHL.U32 R0, R3, 0x100000, RZ ;  /* 0x0010000003007824 */ /* 0x000fca00078e00ff */
[----:B------:R-:W-:-:S07]  /*28a0*/  LOP3.LUT R0, R5, R0, R6, 0xfe, !PT ;  /* 0x0000000005007212 */ /* 0x000fce00078efe06 */
.L_x_11645:
[----:B------:R-:W-:Y:S05]  /*28b0*/  BSYNC B0 ;  /* 0x0000000000007941 */ /* 0x000fea0003800000 */
.L_x_11644:
[----:B------:R-:W0:Y:S02]  /*28c0*/  F2I.FTZ.TRUNC.NTZ R0, R0 ;  /* 0x0000000000007305 */ /* 0x000e24000021f100 */
[----:B0-----:R-:W-:Y:S01]  /*28d0*/  PRMT R29, R0, 0x7610, R29 ;  /* 0x00007610001d7816 */ /* 0x001fe2000000001d */
[----:B------:R-:W-:Y:S06]  /*28e0*/  BRA `(.L_x_11629) ;  /* 0x0000000400107947 */ /* 0x000fec0003800000 */
.L_x_11642:
        /* <DEDUP_REMOVED lines=21> */
.L_x_11651:
[----:B------:R-:W-:Y:S05]  /*2a40*/  BSYNC B1 ;  /* 0x0000000000017941 */ /* 0x000fea0003800000 */
.L_x_11650:
[----:B------:R-:W-:Y:S01]  /*2a50*/  LEA R5, R0, 0x37800000, 0x17 ;  /* 0x3780000000057811 */ /* 0x000fe200078eb8ff */
[----:B------:R-:W-:-:S05]  /*2a60*/  IMAD.SHL.U32 R0, R3, 0x200000, RZ ;  /* 0x0020000003007824 */ /* 0x000fca00078e00ff */
[----:B------:R-:W-:-:S07]  /*2a70*/  LOP3.LUT R0, R5, R0, R6, 0xfe, !PT ;  /* 0x0000000005007212 */ /* 0x000fce00078efe06 */
.L_x_11649:
[----:B------:R-:W-:Y:S05]  /*2a80*/  BSYNC B0 ;  /* 0x0000000000007941 */ /* 0x000fea0003800000 */
.L_x_11648:
[----:B------:R-:W0:Y:S02]  /*2a90*/  F2I.FTZ.TRUNC.NTZ R0, R0 ;  /* 0x0000000000007305 */ /* 0x000e24000021f100 */
[----:B0-----:R-:W-:Y:S01]  /*2aa0*/  PRMT R29, R0, 0x7610, R29 ;  /* 0x00007610001d7816 */ /* 0x001fe2000000001d */
[----:B------:R-:W-:Y:S06]  /*2ab0*/  BRA `(.L_x_11629) ;  /* 0x00000000009c7947 */ /* 0x000fec0003800000 */
.L_x_11641:
        /* <DEDUP_REMOVED lines=14> */
.L_x_11655:
[----:B------:R-:W-:Y:S05]  /*2ba0*/  BSYNC B0 ;  /* 0x0000000000007941 */ /* 0x000fea0003800000 */
.L_x_11654:
[----:B------:R-:W0:Y:S02]  /*2bb0*/  F2I.FTZ.TRUNC.NTZ R0, R0 ;  /* 0x0000000000007305 */ /* 0x000e24000021f100 */
[----:B0-----:R-:W-:Y:S01]  /*2bc0*/  PRMT R29, R0, 0x7610, R29 ;  /* 0x00007610001d7816 */ /* 0x001fe2000000001d */
[----:B------:R-:W-:Y:S06]  /*2bd0*/  BRA `(.L_x_11629) ;  /* 0x0000000000547947 */ /* 0x000fec0003800000 */
.L_x_11628:
        /* <DEDUP_REMOVED lines=16> */
.L_x_11656:
[----:B------:R-:W-:Y:S01]  /*2ce0*/  PRMT R29, RZ, 0x7610, R29 ;  /* 0x00007610ff1d7816 */ /* 0x000fe2000000001d */
[----:B------:R-:W-:Y:S06]  /*2cf0*/  BRA `(.L_x_11629) ;  /* 0x00000000000c7947 */ /* 0x000fec0003800000 */
.L_x_11653:
[----:B------:R2:W5:Y:S01]  /*2d00*/  LDG.E.U16 R29, desc[UR36][R4.64] ;  /* 0x00000024041d7981 */ /* 0x000562000c1e1500 */
[----:B------:R-:W-:Y:S05]  /*2d10*/  BRA `(.L_x_11629) ;  /* 0x0000000000047947 */ /* 0x000fea0003800000 */
.L_x_11652:
[----:B------:R3:W5:Y:S02]  /*2d20*/  LDG.E.U16 R29, desc[UR36][R4.64] ;  /* 0x00000024041d7981 */ /* 0x000764000c1e1500 */
.L_x_11629:
[----:B0-234-:R-:W0:Y:S01]  /*2d30*/  LDC.64 R4, c[0x0][0x228] ;  /* 0x00008a00ff047b82 */ /* 0x01de220000000a00 */
        /* <DEDUP_REMOVED lines=17> */
.L_x_11660:
[----:B------:R0:W5:Y:S01]  /*2e50*/  LDG.E.U8 R27, desc[UR36][R4.64] ;  /* 0x00000024041b7981 */ /* 0x000162000c1e1100 */
[----:B------:R-:W-:Y:S05]  /*2e60*/  BRA `(.L_x_11662) ;  /* 0x0000000c00547947 */ /* 0x000fea0003800000 */
.L_x_11659:
        /* <DEDUP_REMOVED lines=8> */
.L_x_11664:
[----:B------:R0:W5:Y:S01]  /*2ef0*/  LDG.E.U16 R27, desc[UR36][R4.64] ;  /* 0x00000024041b7981 */ /* 0x000162000c1e1500 */
[----:B------:R-:W-:Y:S05]  /*2f00*/  BRA `(.L_x_11662) ;  /* 0x0000000c002c7947 */ /* 0x000fea0003800000 */
.L_x_11663:
[----:B------:R0:W5:Y:S01]  /*2f10*/  LDG.E.U16 R27, desc[UR36][R4.64] ;  /* 0x00000024041b7981 */ /* 0x000162000c1e1500 */
[----:B------:R-:W-:Y:S05]  /*2f20*/  BRA `(.L_x_11662) ;  /* 0x0000000c00247947 */ /* 0x000fea0003800000 */
.L_x_11658:
[----:B------:R-:W-:-:S13]  /*2f30*/  ISETP.GT.AND P0, PT, R0, 0x6, PT ;  /* 0x000000060000780c */ /* 0x000fda0003f04270 */
[----:B------:R-:W-:Y:S05]  /*2f40*/  @P0 BRA `(.L_x_11665) ;  /* 0x0000000000300947 */ /* 0x000fea0003800000 */
[----:B------:R-:W-:-:S13]  /*2f50*/  ISETP.NE.AND P0, PT, R0, 0x5, PT ;  /* 0x000000050000780c */ /* 0x000fda0003f05270 */
[----:B------:R-:W-:Y:S05]  /*2f60*/  @!P0 BRA `(.L_x_11666) ;  /* 0x0000000000148947 */ /* 0x000fea0003800000 */
[----:B------:R-:W-:-:S13]  /*2f70*/  ISETP.NE.AND P0, PT, R0, 0x6, PT ;  /* 0x000000060000780c */ /* 0x000fda0003f05270 */
[----:B------:R-:W-:Y:S05]  /*2f80*/  @P0 BRA `(.L_x_11661) ;  /* 0x0000000800b80947 */ /* 0x000fea0003800000 */
[----:B------:R-:W2:Y:S02]  /*2f90*/  LDG.E R4, desc[UR36][R4.64] ;  /* 0x0000002404047981 */ /* 0x000ea4000c1e1900 */
[----:B--2---:R0:W2:Y:S01]  /*2fa0*/  F2I.FTZ.TRUNC.NTZ R27, R4 ;  /* 0x00000004001b7305 */ /* 0x0040a2000021f100 */
[----:B------:R-:W-:Y:S05]  /*2fb0*/  BRA `(.L_x_11662) ;  /* 0x0000000c00007947 */ /* 0x000fea0003800000 */
.L_x_11666:
[----:B------:R-:W2:Y:S02]  /*2fc0*/  LDG.E.U16 R0, desc[UR36][R4.64] ;  /* 0x0000002404007981 */ /* 0x000ea4000c1e1500 */
[----:B--2---:R-:W-:-:S06]  /*2fd0*/  HADD2.F32 R0, -RZ, R0.H0_H0 ;  /* 0x20000000ff007230 */ /* 0x004fcc0000004100 */
[----:B------:R-:W0:Y:S02]  /*2fe0*/  F2I.FTZ.TRUNC.NTZ R0, R0 ;  /* 0x0000000000007305 */ /* 0x000e24000021f100 */
[----:B0-----:R-:W-:Y:S01]  /*2ff0*/  PRMT R27, R0, 0x7610, R27 ;  /* 0x00007610001b7816 */ /* 0x001fe2000000001b */
[----:B------:R-:W-:Y:S06]  /*3000*/  BRA `(.L_x_11662) ;  /* 0x0000000800ec7947 */ /* 0x000fec0003800000 */
.L_x_11665:
[----:B------:R-:W-:-:S13]  /*3010*/  ISETP.NE.AND P0, PT, R0, 0x7, PT ;  /* 0x000000070000780c */ /* 0x000fda0003f05270 */
[----:B------:R-:W-:Y:S05]  /*3020*/  @!P0 BRA `(.L_x_11667) ;  /* 0x0000000000308947 */ /* 0x000fea0003800000 */
[----:B------:R-:W-:-:S13]  /*3030*/  ISETP.NE.AND P0, PT, R0, 0x8, PT ;  /* 0x000000080000780c */ /* 0x000fda0003f05270 */
[----:B------:R-:W-:Y:S05]  /*3040*/  @!P0 BRA `(.L_x_11668) ;  /* 0x0000000000148947 */ /* 0x000fea0003800000 */
[----:B------:R-:W-:-:S13]  /*3050*/  ISETP.NE.AND P0, PT, R0, 0x9, PT ;  /* 0x000000090000780c */ /* 0x000fda0003f05270 */
[----:B------:R-:W-:Y:S05]  /*3060*/  @P0 BRA `(.L_x_11661) ;  /* 0x0000000800800947 */ /* 0x000fea0003800000 */
[----:B------:R-:W2:Y:S02]  /*3070*/  LDG.E R4, desc[UR36][R4.64] ;  /* 0x0000002404047981 */ /* 0x000ea4000c1e1900 */
[----:B--2---:R0:W2:Y:S01]  /*3080*/  F2I.FTZ.TRUNC.NTZ R27, R4 ;  /* 0x00000004001b7305 */ /* 0x0040a2000021f100 */
[----:B------:R-:W-:Y:S05]  /*3090*/  BRA `(.L_x_11662) ;  /* 0x0000000800c87947 */ /* 0x000fea0003800000 */
.L_x_11668:
[----:B------:R-:W2:Y:S02]  /*30a0*/  LDG.E.U16 R4, desc[UR36][R4.64] ;  /* 0x0000002404047981 */ /* 0x000ea4000c1e1500 */
[----:B--2---:R-:W-:-:S06]  /*30b0*/  HADD2.F32 R0, -RZ, R4.H0_H0 ;  /* 0x20000004ff007230 */ /* 0x004fcc0000004100 */
[----:B------:R-:W0:Y:S02]  /*30c0*/  F2I.FTZ.TRUNC.NTZ R0, R0 ;  /* 0x0000000000007305 */ /* 0x000e24000021f100 */
[----:B0-----:R-:W-:Y:S01]  /*30d0*/  PRMT R27, R0, 0x7610, R27 ;  /* 0x00007610001b7816 */ /* 0x001fe2000000001b */
[----:B------:R-:W-:Y:S06]  /*30e0*/  BRA `(.L_x_11662) ;  /* 0x0000000800b47947 */ /* 0x000fec0003800000 */
.L_x_11667:
[----:B------:R-:W2:Y:S02]  /*30f0*/  LDG.E.64 R4, desc[UR36][R4.64] ;  /* 0x0000002404047981 */ /* 0x000ea4000c1e1b00 */
[----:B--2---:R0:W2:Y:S01]  /*3100*/  F2I.F64.TRUNC R27, R4 ;  /* 0x00000004001b7311 */ /* 0x0040a2000030d100 */
[----:B------:R-:W-:Y:S05]  /*3110*/  BRA `(.L_x_11662) ;  /* 0x0000000800a87947 */ /* 0x000fea0003800000 */
.L_x_11657:
        /* <DEDUP_REMOVED lines=12> */
.L_x_11671:
[----:B------:R-:W2:Y:S02]  /*31e0*/  LDG.E.64 R4, desc[UR36][R4.64] ;  /* 0x0000002404047981 */ /* 0x000ea4000c1e1b00 */
[----:B--2---:R4:W0:Y:S01]  /*31f0*/  F2I.F64.TRUNC R27, R4 ;  /* 0x00000004001b7311 */ /* 0x004822000030d100 */
[----:B------:R-:W-:Y:S05]  /*3200*/  BRA `(.L_x_11662) ;  /* 0x00000008006c7947 */ /* 0x000fea0003800000 */
.L_x_11670:
        /* <DEDUP_REMOVED lines=28> */
.L_x_11673:
        /* <DEDUP_REMOVED lines=15> */
.L_x_11672:
[----:B------:R-:W2:Y:S02]  /*34c0*/  LDG.E.U16 R0, desc[UR36][R4.64] ;  /* 0x0000002404007981 */ /* 0x000ea4000c1e1500 */
[----:B--2---:R-:W-:-:S06]  /*34d0*/  IMAD.U32 R0, R0, 0x10000, RZ ;  /* 0x0001000000007824 */ /* 0x004fcc00078e00ff */
[----:B------:R-:W0:Y:S02]  /*34e0*/  F2I.FTZ.TRUNC.NTZ R0, R0 ;  /* 0x0000000000007305 */ /* 0x000e24000021f100 */
[----:B0-----:R-:W-:Y:S01]  /*34f0*/  PRMT R27, R0, 0x7610, R27 ;  /* 0x00007610001b7816 */ /* 0x001fe2000000001b */
[----:B------:R-:W-:Y:S06]  /*3500*/  BRA `(.L_x_11662) ;  /* 0x0000000400ac7947 */ /* 0x000fec0003800000 */
.L_x_11669:
        /* <DEDUP_REMOVED lines=10> */
.L_x_11676:
        /* <DEDUP_REMOVED lines=21> */
.L_x_11680:
[----:B------:R-:W-:Y:S05]  /*3700*/  BSYNC B1 ;  /* 0x0000000000017941 */ /* 0x000fea0003800000 */
.L_x_11679:
[----:B------:R-:W-:Y:S01]  /*3710*/  LEA R5, R0, 0x3b800000, 0x17 ;  /* 0x3b80000000057811 */ /* 0x000fe200078eb8ff */
[----:B------:R-:W-:-:S05]  /*3720*/  IMAD.SHL.U32 R0, R3, 0x100000, RZ ;  /* 0x0010000003007824 */ /* 0x000fca00078e00ff */
[----:B------:R-:W-:-:S07]  /*3730*/  LOP3.LUT R0, R5, R0, R6, 0xfe, !PT ;  /* 0x0000000005007212 */ /* 0x000fce00078efe06 */
.L_x_11678:
[----:B------:R-:W-:Y:S05]  /*3740*/  BSYNC B0 ;  /* 0x0000000000007941 */ /* 0x000fea0003800000 */
.L_x_11677:
[----:B------:R-:W0:Y:S02]  /*3750*/  F2I.FTZ.TRUNC.NTZ R0, R0 ;  /* 0x0000000000007305 */ /* 0x000e24000021f100 */
[----:B0-----:R-:W-:Y:S01]  /*3760*/  PRMT R27, R0, 0x7610, R27 ;  /* 0x00007610001b7816 */ /* 0x001fe2000000001b */
[----:B------:R-:W-:Y:S06]  /*3770*/  BRA `(.L_x_11662) ;  /* 0x0000000400107947 */ /* 0x000fec0003800000 */
.L_x_11675:
        /* <DEDUP_REMOVED lines=21> */
.L_x_11684:
[----:B------:R-:W-:Y:S05]  /*38d0*/  BSYNC B1 ;  /* 0x0000000000017941 */ /* 0x000fea0003800000 */
.L_x_11683:
[----:B------:R-:W-:Y:S01]  /*38e0*/  LEA R5, R0, 0x37800000, 0x17 ;  /* 0x3780000000057811 */ /* 0x000fe200078eb8ff */
[----:B------:R-:W-:-:S05]  /*38f0*/  IMAD.SHL.U32 R0, R3, 0x200000, RZ ;  /* 0x0020000003007824 */ /* 0x000fca00078e00ff */
[----:B------:R-:W-:-:S07]  /*3900*/  LOP3.LUT R0, R5, R0, R6, 0xfe, !PT ;  /* 0x0000000005007212 */ /* 0x000fce00078efe06 */
.L_x_11682:
[----:B------:R-:W-:Y:S05]  /*3910*/  BSYNC B0 ;  /* 0x0000000000007941 */ /* 0x000fea0003800000 */
.L_x_11681:
[----:B------:R-:W0:Y:S02]  /*3920*/  F2I.FTZ.TRUNC.NTZ R0, R0 ;  /* 0x0000000000007305 */ /* 0x000e24000021f100 */
[----:B0-----:R-:W-:Y:S01]  /*3930*/  PRMT R27, R0, 0x7610, R27 ;  /* 0x00007610001b7816 */ /* 0x001fe2000000001b */
[----:B------:R-:W-:Y:S06]  /*3940*/  BRA `(.L_x_11662) ;  /* 0x00000000009c7947 */ /* 0x000fec0003800000 */
.L_x_11674:
        /* <DEDUP_REMOVED lines=14> */
.L_x_11688:
[----:B------:R-:W-:Y:S05]  /*3a30*/  BSYNC B0 ;  /* 0x0000000000007941 */ /* 0x000fea0003800000 */
.L_x_11687:
[----:B------:R-:W0:Y:S02]  /*3a40*/  F2I.FTZ.TRUNC.NTZ R0, R0 ;  /* 0x0000000000007305 */ /* 0x000e24000021f100 */
[----:B0-----:R-:W-:Y:S01]  /*3a50*/  PRMT R27, R0, 0x7610, R27 ;  /* 0x00007610001b7816 */ /* 0x001fe2000000001b */
[----:B------:R-:W-:Y:S06]  /*3a60*/  BRA `(.L_x_11662) ;  /* 0x0000000000547947 */ /* 0x000fec0003800000 */
.L_x_11661:
        /* <DEDUP_REMOVED lines=16> */
.L_x_11689:
[----:B------:R-:W-:Y:S01]  /*3b70*/  PRMT R27, RZ, 0x7610, R27 ;  /* 0x00007610ff1b7816 */ /* 0x000fe2000000001b */
[----:B------:R-:W-:Y:S06]  /*3b80*/  BRA `(.L_x_11662) ;  /* 0x00000000000c7947 */ /* 0x000fec0003800000 */
.L_x_11686:
[----:B------:R2:W5:Y:S01]  /*3b90*/  LDG.E.U16 R27, desc[UR36][R4.64] ;  /* 0x00000024041b7981 */ /* 0x000562000c1e1500 */
[----:B------:R-:W-:Y:S05]  /*3ba0*/  BRA `(.L_x_11662) ;  /* 0x0000000000047947 */ /* 0x000fea0003800000 */
.L_x_11685:
[----:B------:R3:W5:Y:S02]  /*3bb0*/  LDG.E.U16 R27, desc[UR36][R4.64] ;  /* 0x00000024041b7981 */ /* 0x000764000c1e1500 */
.L_x_11662:
[----:B------:R-:W-:-:S07]  /*3bc0*/  VIADD R17, R17, 0x80 ;  /* 0x0000008011117836 */ /* 0x000fce0000000000 */
.L_x_11623:
[----:B------:R-:W-:Y:S05]  /*3bd0*/  BSYNC B6 ;  /* 0x0000000000067941 */ /* 0x000fea0003800000 */
.L_x_11622:
[----:B------:R-:W-:Y:S01]  /*3be0*/  ISETP.GE.AND P0, PT, R17, R16, PT ;  /* 0x000000101100720c */ /* 0x000fe20003f06270 */
[----:B------:R-:W-:Y:S01]  /*3bf0*/  BSSY B6, `(.L_x_11690) ;  /* 0x00001da000067945 */ /* 0x000fe20003800000 */
[----:B------:R-:W-:Y:S02]  /*3c00*/  PRMT R19, RZ, 0x7610, R19 ;  /* 0x00007610ff137816 */ /* 0x000fe40000000013 */
[----:B------:R-:W-:Y:S02]  /*3c10*/  PRMT R18, RZ, 0x7610, R18 ;  /* 0x00007610ff127816 */ /* 0x000fe40000000012 */
[----:B------:R-:W-:-:S07]  /*3c20*/  PRMT R26, RZ, 0x7610, R26 ;  /* 0x00007610ff1a7816 */ /* 0x000fce000000001a */
[----:B------:R-:W-:Y:S05]  /*3c30*/  @P0 BRA `(.L_x_11691) ;  /* 0x0000001c00540947 */ /* 0x000fea0003800000 */
        /* <DEDUP_REMOVED lines=19> */
.L_x_11695:
[----:B------:R0:W5:Y:S01]  /*3d70*/  LDG.E.U8 R18, desc[UR36][R4.64] ;  /* 0x0000002404127981 */ /* 0x000162000c1e1100 */
[----:B------:R-:W-:Y:S05]  /*3d80*/  BRA `(.L_x_11697) ;  /* 0x0000000c00547947 */ /* 0x000fea0003800000 */
.L_x_11694:
        /* <DEDUP_REMOVED lines=8> */
.L_x_11699:
[----:B------:R0:W5:Y:S01]  /*3e10*/  LDG.E.U16 R18, desc[UR36][R4.64] ;  /* 0x0000002404127981 */ /* 0x000162000c1e1500 */
[----:B------:R-:W-:Y:S05]  /*3e20*/  BRA `(.L_x_11697) ;  /* 0x0000000c002c7947 */ /* 0x000fea0003800000 */
.L_x_11698:
[----:B------:R0:W5:Y:S01]  /*3e30*/  LDG.E.U16 R18, desc[UR36][R4.64] ;  /* 0x0000002404127981 */ /* 0x000162000c1e1500 */
[----:B------:R-:W-:Y:S05]  /*3e40*/  BRA `(.L_x_11697) ;  /* 0x0000000c00247947 */ /* 0x000fea0003800000 */
.L_x_11693:
        /* <DEDUP_REMOVED lines=9> */
.L_x_11701:
[----:B------:R-:W2:Y:S02]  /*3ee0*/  LDG.E.U16 R0, desc[UR36][R4.64] ;  /* 0x0000002404007981 */ /* 0x000ea4000c1e1500 */
[----:B--2---:R-:W-:-:S06]  /*3ef0*/  HADD2.F32 R0, -RZ, R0.H0_H0 ;  /* 0x20000000ff007230 */ /* 0x004fcc0000004100 */
[----:B------:R-:W0:Y:S02]  /*3f00*/  F2I.FTZ.TRUNC.NTZ R0, R0 ;  /* 0x0000000000007305 */ /* 0x000e24000021f100 */
[----:B0-----:R-:W-:Y:S01]  /*3f10*/  PRMT R18, R0, 0x7610, R18 ;  /* 0x0000761000127816 */ /* 0x001fe20000000012 */
[----:B------:R-:W-:Y:S06]  /*3f20*/  BRA `(.L_x_11697) ;  /* 0x0000000800ec7947 */ /* 0x000fec0003800000 */
.L_x_11700:
        /* <DEDUP_REMOVED lines=9> */
.L_x_11703:
[----:B------:R-:W2:Y:S02]  /*3fc0*/  LDG.E.U16 R4, desc[UR36][R4.64] ;  /* 0x0000002404047981 */ /* 0x000ea4000c1e1500 */
[----:B--2---:R-:W-:-:S06]  /*3fd0*/  HADD2.F32 R0, -RZ, R4.H0_H0 ;  /* 0x20000004ff007230 */ /* 0x004fcc0000004100 */
[----:B------:R-:W0:Y:S02]  /*3fe0*/  F2I.FTZ.TRUNC.NTZ R0, R0 ;  /* 0x0000000000007305 */ /* 0x000e24000021f100 */
[----:B0-----:R-:W-:Y:S01]  /*3ff0*/  PRMT R18, R0, 0x7610, R18 ;  /* 0x0000761000127816 */ /* 0x001fe20000000012 */
[----:B------:R-:W-:Y:S06]  /*4000*/  BRA `(.L_x_11697) ;  /* 0x0000000800b47947 */ /* 0x000fec0003800000 */
.L_x_11702:
[----:B------:R-:W2:Y:S02]  /*4010*/  LDG.E.64 R4, desc[UR36][R4.64] ;  /* 0x0000002404047981 */ /* 0x000ea4000c1e1b00 */
[----:B--2---:R0:W1:Y:S01]  /*4020*/  F2I.F64.TRUNC R18, R4 ;  /* 0x0000000400127311 */ /* 0x004062000030d100 */
[----:B------:R-:W-:Y:S05]  /*4030*/  BRA `(.L_x_11697) ;  /* 0x0000000800a87947 */ /* 0x000fea0003800000 */
.L_x_11692:
        /* <DEDUP_REMOVED lines=12> */
.L_x_11706:
[----:B------:R-:W2:Y:S02]  /*4100*/  LDG.E.64 R4, desc[UR36][R4.64] ;  /* 0x0000002404047981 */ /* 0x000ea4000c1e1b00 */
[----:B--2---:R0:W1:Y:S01]  /*4110*/  F2I.F64.TRUNC R18, R4 ;  /* 0x0000000400127311 */ /* 0x004062000030d100 */
[----:B------:R-:W-:Y:S05]  /*4120*/  BRA `(.L_x_11697) ;  /* 0x00000008006c7947 */ /* 0x000fea0003800000 */
.L_x_11705:
        /* <DEDUP_REMOVED lines=28> */
.L_x_11708:
        /* <DEDUP_REMOVED lines=15> */
.L_x_11707:
[----:B------:R-:W2:Y:S02]  /*43e0*/  LDG.E.U16 R0, desc[UR36][R4.64] ;  /* 0x0000002404007981 */ /* 0x000ea4000c1e1500 */
[----:B--2---:R-:W-:-:S06]  /*43f0*/  IMAD.U32 R0, R0, 0x10000, RZ ;  /* 0x0001000000007824 */ /* 0x004fcc00078e00ff */
[----:B------:R-:W0:Y:S02]  /*4400*/  F2I.FTZ.TRUNC.NTZ R0, R0 ;  /* 0x0000000000007305 */ /* 0x000e24000021f100 */
[----:B0-----:R-:W-:Y:S01]  /*4410*/  PRMT R18, R0, 0x7610, R18 ;  /* 0x0000761000127816 */ /* 0x001fe20000000012 */
[----:B------:R-:W-:Y:S06]  /*4420*/  BRA `(.L_x_11697) ;  /* 0x0000000400ac7947 */ /* 0x000fec0003800000 */
.L_x_11704:
        /* <DEDUP_REMOVED lines=10> */
.L_x_11711:
        /* <DEDUP_REMOVED lines=21> */
.L_x_11715:
[----:B------:R-:W-:Y:S05]  /*4620*/  BSYNC B1 ;  /* 0x0000000000017941 */ /* 0x000fea0003800000 */
.L_x_11714:
[----:B------:R-:W-:Y:S01]  /*4630*/  LEA R5, R0, 0x3b800000, 0x17 ;  /* 0x3b80000000057811 */ /* 0x000fe200078eb8ff */
[----:B------:R-:W-:-:S05]  /*4640*/  IMAD.SHL.U32 R0, R3, 0x100000, RZ ;  /* 0x0010000003007824 */ /* 0x000fca00078e00ff */
[----:B------:R-:W-:-:S07]  /*4650*/  LOP3.LUT R0, R5, R0, R6, 0xfe, !PT ;  /* 0x0000000005007212 */ /* 0x000fce00078efe06 */
.L_x_11713:
[----:B------:R-:W-:Y:S05]  /*4660*/  BSYNC B0 ;  /* 0x0000000000007941 */ /* 0x000fea0003800000 */
.L_x_11712:
[----:B------:R-:W0:Y:S02]  /*4670*/  F2I.FTZ.TRUNC.NTZ R0, R0 ;  /* 0x0000000000007305 */ /* 0x000e24000021f100 */
[----:B0-----:R-:W-:Y:S01]  /*4680*/  PRMT R18, R0, 0x7610, R18 ;  /* 0x0000761000127816 */ /* 0x001fe20000000012 */
[----:B------:R-:W-:Y:S06]  /*4690*/  BRA `(.L_x_11697) ;  /* 0x0000000400107947 */ /* 0x000fec0003800000 */
.L_x_11710:
        /* <DEDUP_REMOVED lines=21> */
.L_x_11719:
[----:B------:R-:W-:Y:S05]  /*47f0*/  BSYNC B1 ;  /* 0x0000000000017941 */ /* 0x000fea0003800000 */
.L_x_11718:
[----:B------:R-:W-:Y:S01]  /*4800*/  LEA R5, R0, 0x37800000, 0x17 ;  /* 0x3780000000057811 */ /* 0x000fe200078eb8ff */
[----:B------:R-:W-:-:S05]  /*4810*/  IMAD.SHL.U32 R0, R3, 0x200000, RZ ;  /* 0x0020000003007824 */ /* 0x000fca00078e00ff */
[----:B------:R-:W-:-:S07]  /*4820*/  LOP3.LUT R0, R5, R0, R6, 0xfe, !PT ;  /* 0x0000000005007212 */ /* 0x000fce00078efe06 */
.L_x_11717:
[----:B------:R-:W-:Y:S05]  /*4830*/  BSYNC B0 ;  /* 0x0000000000007941 */ /* 0x000fea0003800000 */
.L_x_11716:
[----:B------:R-:W0:Y:S02]  /*4840*/  F2I.FTZ.TRUNC.NTZ R0, R0 ;  /* 0x0000000000007305 */ /* 0x000e24000021f100 */
[----:B0-----:R-:W-:Y:S01]  /*4850*/  PRMT R18, R0, 0x7610, R18 ;  /* 0x0000761000127816 */ /* 0x001fe20000000012 */
[----:B------:R-:W-:Y:S06]  /*4860*/  BRA `(.L_x_11697) ;  /* 0x00000000009c7947 */ /* 0x000fec0003800000 */
.L_x_11709:
        /* <DEDUP_REMOVED lines=14> */
.L_x_11723:
[----:B------:R-:W-:Y:S05]  /*4950*/  BSYNC B0 ;  /* 0x0000000000007941 */ /* 0x000fea0003800000 */
.L_x_11722:
[----:B------:R-:W0:Y:S02]  /*4960*/  F2I.FTZ.TRUNC.NTZ R0, R0 ;  /* 0x0000000000007305 */ /* 0x000e24000021f100 */
[----:B0-----:R-:W-:Y:S01]  /*4970*/  PRMT R18, R0, 0x7610, R18 ;  /* 0x0000761000127816 */ /* 0x001fe20000000012 */
[----:B------:R-:W-:Y:S06]  /*4980*/  BRA `(.L_x_11697) ;  /* 0x0000000000547947 */ /* 0x000fec0003800000 */
.L_x_11696:
        /* <DEDUP_REMOVED lines=16> */
.L_x_11724:
[----:B------:R-:W-:Y:S01]  /*4a90*/  PRMT R18, RZ, 0x7610, R18 ;  /* 0x00007610ff127816 */ /* 0x000fe20000000012 */
[----:B------:R-:W-:Y:S06]  /*4aa0*/  BRA `(.L_x_11697) ;  /* 0x00000000000c7947 */ /* 0x000fec0003800000 */
.L_x_11721:
[----:B------:R3:W5:Y:S01]  /*4ab0*/  LDG.E.U16 R18, desc[UR36][R4.64] ;  /* 0x0000002404127981 */ /* 0x000762000c1e1500 */
[----:B------:R-:W-:Y:S05]  /*4ac0*/  BRA `(.L_x_11697) ;  /* 0x0000000000047947 */ /* 0x000fea0003800000 */
.L_x_11720:
[----:B------:R4:W5:Y:S02]  /*4ad0*/  LDG.E.U16 R18, desc[UR36][R4.64] ;  /* 0x0000002404127981 */ /* 0x000964000c1e1500 */
.L_x_11697:
[----:B------:R-:W1:Y:S01]  /*4ae0*/  LDC.U8 R6, c[0x0][0x235] ;  /* 0x00008d40ff067b82 */ /* 0x000e620000000000 */
[----:B------:R-:W-:Y:S02]  /*4af0*/  ULDC UR4, c[0x0][0x23c] ;  /* 0x00008f0000047ab9 */ /* 0x000fe40000000800 */
[----:B------:R-:W-:-:S05]  /*4b00*/  IMAD R3, R24, UR4, RZ ;  /* 0x0000000418037c24 */ /* 0x000fca000f8e02ff */
[----:B0-234-:R-:W0:Y:S01]  /*4b10*/  LDC.64 R4, c[0x0][0x228] ;  /* 0x00008a00ff047b82 */ /* 0x01de220000000a00 */
        /* <DEDUP_REMOVED lines=15> */
.L_x_11728:
[----:B------:R0:W5:Y:S01]  /*4c10*/  LDG.E.U8 R26, desc[UR36][R4.64] ;  /* 0x00000024041a7981 */ /* 0x000162000c1e1100 */
[----:B------:R-:W-:Y:S05]  /*4c20*/  BRA `(.L_x_11730) ;  /* 0x0000000c00547947 */ /* 0x000fea0003800000 */
.L_x_11727:
        /* <DEDUP_REMOVED lines=8> */
.L_x_11732:
[----:B------:R0:W5:Y:S01]  /*4cb0*/  LDG.E.U16 R26, desc[UR36][R4.64] ;  /* 0x00000024041a7981 */ /* 0x000162000c1e1500 */
[----:B------:R-:W-:Y:S05]  /*4cc0*/  BRA `(.L_x_11730) ;  /* 0x0000000c002c7947 */ /* 0x000fea0003800000 */
.L_x_11731:
[----:B------:R0:W5:Y:S01]  /*4cd0*/  LDG.E.U16 R26, desc[UR36][R4.64] ;  /* 0x00000024041a7981 */ /* 0x000162000c1e1500 */
[----:B------:R-:W-:Y:S05]  /*4ce0*/  BRA `(.L_x_11730) ;  /* 0x0000000c00247947 */ /* 0x000fea0003800000 */
.L_x_11726:
        /* <DEDUP_REMOVED lines=9> */
.L_x_11734:
[----:B------:R-:W2:Y:S02]  /*4d80*/  LDG.E.U16 R0, desc[UR36][R4.64] ;  /* 0x0000002404007981 */ /* 0x000ea4000c1e1500 */
[----:B--2---:R-:W-:-:S06]  /*4d90*/  HADD2.F32 R0, -RZ, R0.H0_H0 ;  /* 0x20000000ff007230 */ /* 0x004fcc0000004100 */
[----:B------:R-:W0:Y:S02]  /*4da0*/  F2I.FTZ.TRUNC.NTZ R0, R0 ;  /* 0x0000000000007305 */ /* 0x000e24000021f100 */
[----:B0-----:R-:W-:Y:S01]  /*4db0*/  PRMT R26, R0, 0x7610, R26 ;  /* 0x00007610001a7816 */ /* 0x001fe2000000001a */
[----:B------:R-:W-:Y:S06]  /*4dc0*/  BRA `(.L_x_11730) ;  /* 0x0000000800ec7947 */ /* 0x000fec0003800000 */
.L_x_11733:
        /* <DEDUP_REMOVED lines=9> */
.L_x_11736:
[----:B------:R-:W2:Y:S02]  /*4e60*/  LDG.E.U16 R4, desc[UR36][R4.64] ;  /* 0x0000002404047981 */ /* 0x000ea4000c1e1500 */
[----:B--2---:R-:W-:-:S06]  /*4e70*/  HADD2.F32 R0, -RZ, R4.H0_H0 ;  /* 0x20000004ff007230 */ /* 0x004fcc0000004100 */
[----:B------:R-:W0:Y:S02]  /*4e80*/  F2I.FTZ.TRUNC.NTZ R0, R0 ;  /* 0x0000000000007305 */ /* 0x000e24000021f100 */
[----:B0-----:R-:W-:Y:S01]  /*4e90*/  PRMT R26, R0, 0x7610, R26 ;  /* 0x00007610001a7816 */ /* 0x001fe2000000001a */
[----:B------:R-:W-:Y:S06]  /*4ea0*/  BRA `(.L_x_11730) ;  /* 0x0000000800b47947 */ /* 0x000fec0003800000 */
.L_x_11735:
[----:B------:R-:W2:Y:S02]  /*4eb0*/  LDG.E.64 R4, desc[UR36][R4.64] ;  /* 0x0000002404047981 */ /* 0x000ea4000c1e1b00 */
[----:B--2---:R0:W1:Y:S01]  /*4ec0*/  F2I.F64.TRUNC R26, R4 ;  /* 0x00000004001a7311 */ /* 0x004062000030d100 */
[----:B------:R-:W-:Y:S05]  /*4ed0*/  BRA `(.L_x_11730) ;  /* 0x0000000800a87947 */ /* 0x000fea0003800000 */
.L_x_11725:
        /* <DEDUP_REMOVED lines=12> */
.L_x_11739:
[----:B------:R-:W2:Y:S02]  /*4fa0*/  LDG.E.64 R4, desc[UR36][R4.64] ;  /* 0x0000002404047981 */ /* 0x000ea4000c1e1b00 */
[----:B--2---:R3:W4:Y:S01]  /*4fb0*/  F2I.F64.TRUNC R26, R4 ;  /* 0x00000004001a7311 */ /* 0x004722000030d100 */
[----:B------:R-:W-:Y:S05]  /*4fc0*/  BRA `(.L_x_11730) ;  /* 0x00000008006c7947 */ /* 0x000fea0003800000 */
.L_x_11738:
        /* <DEDUP_REMOVED lines=28> */
.L_x_11741:
        /* <DEDUP_REMOVED lines=15> */
.L_x_11740:
[----:B------:R-:W2:Y:S02]  /*5280*/  LDG.E.U16 R0, desc[UR36][R4.64] ;  /* 0x0000002404007981 */ /* 0x000ea4000c1e1500 */
[----:B--2---:R-:W-:-:S06]  /*5290*/  IMAD.U32 R0, R0, 0x10000, RZ ;  /* 0x0001000000007824 */ /* 0x004fcc00078e00ff */
[----:B------:R-:W0:Y:S02]  /*52a0*/  F2I.FTZ.TRUNC.NTZ R0, R0 ;  /* 0x0000000000007305 */ /* 0x000e24000021f100 */
[----:B0-----:R-:W-:Y:S01]  /*52b0*/  PRMT R26, R0, 0x7610, R26 ;  /* 0x00007610001a7816 */ /* 0x001fe2000000001a */
[----:B------:R-:W-:Y:S06]  /*52c0*/  BRA `(.L_x_11730) ;  /* 0x0000000400ac7947 */ /* 0x000fec0003800000 */
.L_x_11737:
        /* <DEDUP_REMOVED lines=10> */
.L_x_11744:
        /* <DEDUP_REMOVED lines=21> */
.L_x_11748:
[----:B------:R-:W-:Y:S05]  /*54c0*/  BSYNC B1 ;  /* 0x0000000000017941 */ /* 0x000fea0003800000 */
.L_x_11747:
[----:B------:R-:W-:Y:S01]  /*54d0*/  LEA R5, R0, 0x3b800000, 0x17 ;  /* 0x3b80000000057811 */ /* 0x000fe200078eb8ff */
[----:B------:R-:W-:-:S05]  /*54e0*/  IMAD.SHL.U32 R0, R3, 0x100000, RZ ;  /* 0x0010000003007824 */ /* 0x000fca00078e00ff */
[----:B------:R-:W-:-:S07]  /*54f0*/  LOP3.LUT R0, R5, R0, R6, 0xfe, !PT ;  /* 0x0000000005007212 */ /* 0x000fce00078efe06 */
.L_x_11746:
[----:B------:R-:W-:Y:S05]  /*5500*/  BSYNC B0 ;  /* 0x0000000000007941 */ /* 0x000fea0003800000 */
.L_x_11745:
[----:B------:R-:W0:Y:S02]  /*5510*/  F2I.FTZ.TRUNC.NTZ R0, R0 ;  /* 0x0000000000007305 */ /* 0x000e24000021f100 */
[----:B0-----:R-:W-:Y:S01]  /*5520*/  PRMT R26, R0, 0x7610, R26 ;  /* 0x00007610001a7816 */ /* 0x001fe2000000001a */
[----:B------:R-:W-:Y:S06]  /*5530*/  BRA `(.L_x_11730) ;  /* 0x0000000400107947 */ /* 0x000fec0003800000 */
.L_x_11743:
        /* <DEDUP_REMOVED lines=21> */
.L_x_11752:
[----:B------:R-:W-:Y:S05]  /*5690*/  BSYNC B1 ;  /* 0x0000000000017941 */ /* 0x000fea0003800000 */
.L_x_11751:
[----:B------:R-:W-:Y:S01]  /*56a0*/  LEA R5, R0, 0x37800000, 0x17 ;  /* 0x3780000000057811 */ /* 0x000fe200078eb8ff */
[----:B------:R-:W-:-:S05]  /*56b0*/  IMAD.SHL.U32 R0, R3, 0x200000, RZ ;  /* 0x0020000003007824 */ /* 0x000fca00078e00ff */
[----:B------:R-:W-:-:S07]  /*56c0*/  LOP3.LUT R0, R5, R0, R6, 0xfe, !PT ;  /* 0x0000000005007212 */ /* 0x000fce00078efe06 */
.L_x_11750:
[----:B------:R-:W-:Y:S05]  /*56d0*/  BSYNC B0 ;  /* 0x0000000000007941 */ /* 0x000fea0003800000 */
.L_x_11749:
[----:B------:R-:W0:Y:S02]  /*56e0*/  F2I.FTZ.TRUNC.NTZ R0, R0 ;  /* 0x0000000000007305 */ /* 0x000e24000021f100 */
[----:B0-----:R-:W-:Y:S01]  /*56f0*/  PRMT R26, R0, 0x7610, R26 ;  /* 0x00007610001a7816 */ /* 0x001fe2000000001a */
[----:B------:R-:W-:Y:S06]  /*5700*/  BRA `(.L_x_11730) ;  /* 0x00000000009c7947 */ /* 0x000fec0003800000 */
.L_x_11742:
        /* <DEDUP_REMOVED lines=14> */
.L_x_11756:
[----:B------:R-:W-:Y:S05]  /*57f0*/  BSYNC B0 ;  /* 0x0000000000007941 */ /* 0x000fea0003800000 */
.L_x_11755:
[----:B------:R-:W0:Y:S02]  /*5800*/  F2I.FTZ.TRUNC.NTZ R0, R0 ;  /* 0x0000000000007305 */ /* 0x000e24000021f100 */
[----:B0-----:R-:W-:Y:S01]  /*5810*/  PRMT R26, R0, 0x7610, R26 ;  /* 0x00007610001a7816 */ /* 0x001fe2000000001a */
[----:B------:R-:W-:Y:S06]  /*5820*/  BRA `(.L_x_11730) ;  /* 0x0000000000547947 */ /* 0x000fec0003800000 */
.L_x_11729:
        /* <DEDUP_REMOVED lines=16> */
.L_x_11757:
[----:B------:R-:W-:Y:S01]  /*5930*/  PRMT R26, RZ, 0x7610, R26 ;  /* 0x00007610ff1a7816 */ /* 0x000fe2000000001a */
[----:B------:R-:W-:Y:S06]  /*5940*/  BRA `(.L_x_11730) ;  /* 0x00000000000c7947 */ /* 0x000fec0003800000 */
.L_x_11754:
[----:B------:R1:W5:Y:S01]  /*5950*/  LDG.E.U16 R26, desc[UR36][R4.64] ;  /* 0x00000024041a7981 */ /* 0x000362000c1e1500 */
[----:B------:R-:W-:Y:S05]  /*5960*/  BRA `(.L_x_11730) ;  /* 0x0000000000047947 */ /* 0x000fea0003800000 */
.L_x_11753:
[----:B------:R2:W5:Y:S02]  /*5970*/  LDG.E.U16 R26, desc[UR36][R4.64] ;  /* 0x00000024041a7981 */ /* 0x000564000c1e1500 */
.L_x_11730:
[----:B------:R-:W-:-:S07]  /*5980*/  VIADD R17, R17, 0x80 ;  /* 0x0000008011117836 */ /* 0x000fce0000000000 */
.L_x_11691:
[----:B------:R-:W-:Y:S05]  /*5990*/  BSYNC B6 ;  /* 0x0000000000067941 */ /* 0x000fea0003800000 */
.L_x_11690:
[----:B------:R-:W-:Y:S01]  /*59a0*/  ISETP.GE.AND P0, PT, R17, R16, PT ;  /* 0x000000101100720c */ /* 0x000fe20003f06270 */
[----:B------:R-:W-:Y:S01]  /*59b0*/  BSSY B6, `(.L_x_11758) ;  /* 0x00001d6000067945 */ /* 0x000fe20003800000 */
[----:B------:R-:W-:-:S11]  /*59c0*/  PRMT R24, RZ, 0x7610, R24 ;  /* 0x00007610ff187816 */ /* 0x000fd60000000018 */
        /* <DEDUP_REMOVED lines=20> */
.L_x_11763:
[----:B------:R0:W5:Y:S01]  /*5b10*/  LDG.E.U8 R24, desc[UR36][R4.64] ;  /* 0x0000002404187981 */ /* 0x000162000c1e1100 */
[----:B------:R-:W-:Y:S05]  /*5b20*/  BRA `(.L_x_11765) ;  /* 0x0000000c00547947 */ /* 0x000fea0003800000 */
.L_x_11762:
        /* <DEDUP_REMOVED lines=8> */
.L_x_11767:
[----:B------:R3:W5:Y:S01]  /*5bb0*/  LDG.E.U16 R24, desc[UR36][R4.64] ;  /* 0x0000002404187981 */ /* 0x000762000c1e1500 */
[----:B------:R-:W-:Y:S05]  /*5bc0*/  BRA `(.L_x_11765) ;  /* 0x0000000c002c7947 */ /* 0x000fea0003800000 */
.L_x_11766:
[----:B------:R2:W5:Y:S01]  /*5bd0*/  LDG.E.U16 R24, desc[UR36][R4.64] ;  /* 0x0000002404187981 */ /* 0x000562000c1e1500 */
[----:B------:R-:W-:Y:S05]  /*5be0*/  BRA `(.L_x_11765) ;  /* 0x0000000c00247947 */ /* 0x000fea0003800000 */
.L_x_11761:
        /* <DEDUP_REMOVED lines=9> */
.L_x_11769:
[----:B------:R-:W2:Y:S02]  /*5c80*/  LDG.E.U16 R0, desc[UR36][R4.64] ;  /* 0x0000002404007981 */ /* 0x000ea4000c1e1500 */
[----:B--2---:R-:W-:-:S06]  /*5c90*/  HADD2.F32 R0, -RZ, R0.H0_H0 ;  /* 0x20000000ff007230 */ /* 0x004fcc0000004100 */
[----:B------:R-:W0:Y:S02]  /*5ca0*/  F2I.FTZ.TRUNC.NTZ R0, R0 ;  /* 0x0000000000007305 */ /* 0x000e24000021f100 */
[----:B0-----:R-:W-:Y:S01]  /*5cb0*/  PRMT R24, R0, 0x7610, R24 ;  /* 0x0000761000187816 */ /* 0x001fe20000000018 */
[----:B------:R-:W-:Y:S06]  /*5cc0*/  BRA `(.L_x_11765) ;  /* 0x0000000800ec7947 */ /* 0x000fec0003800000 */
.L_x_11768:
        /* <DEDUP_REMOVED lines=9> */
.L_x_11771:
[----:B------:R-:W2:Y:S02]  /*5d60*/  LDG.E.U16 R4, desc[UR36][R4.64] ;  /* 0x0000002404047981 */ /* 0x000ea4000c1e1500 */
[----:B--2---:R-:W-:-:S06]  /*5d70*/  HADD2.F32 R0, -RZ, R4.H0_H0 ;  /* 0x20000004ff007230 */ /* 0x004fcc0000004100 */
[----:B------:R-:W0:Y:S02]  /*5d80*/  F2I.FTZ.TRUNC.NTZ R0, R0 ;  /* 0x0000000000007305 */ /* 0x000e24000021f100 */
[----:B0-----:R-:W-:Y:S01]  /*5d90*/  PRMT R24, R0, 0x7610, R24 ;  /* 0x0000761000187816 */ /* 0x001fe20000000018 */
[----:B------:R-:W-:Y:S06]  /*5da0*/  BRA `(.L_x_11765) ;  /* 0x0000000800b47947 */ /* 0x000fec0003800000 */
.L_x_11770:
[----:B------:R-:W2:Y:S02]  /*5db0*/  LDG.E.64 R4, desc[UR36][R4.64] ;  /* 0x0000002404047981 */ /* 0x000ea4000c1e1b00 */
[----:B--2---:R0:W1:Y:S01]  /*5dc0*/  F2I.F64.TRUNC R24, R4 ;  /* 0x0000000400187311 */ /* 0x004062000030d100 */
[----:B------:R-:W-:Y:S05]  /*5dd0*/  BRA `(.L_x_11765) ;  /* 0x0000000800a87947 */ /* 0x000fea0003800000 */
.L_x_11760:
        /* <DEDUP_REMOVED lines=12> */
.L_x_11774:
[----:B------:R-:W2:Y:S02]  /*5ea0*/  LDG.E.64 R4, desc[UR36][R4.64] ;  /* 0x0000002404047981 */ /* 0x000ea4000c1e1b00 */
[----:B--2---:R0:W1:Y:S01]  /*5eb0*/  F2I.F64.TRUNC R24, R4 ;  /* 0x0000000400187311 */ /* 0x004062000030d100 */
[----:B------:R-:W-:Y:S05]  /*5ec0*/  BRA `(.L_x_11765) ;  /* 0x00000008006c7947 */ /* 0x000fea0003800000 */
.L_x_11773:
        /* <DEDUP_REMOVED lines=28> */
.L_x_11776:
        /* <DEDUP_REMOVED lines=15> */
.L_x_11775:
[----:B------:R-:W2:Y:S02]  /*6180*/  LDG.E.U16 R0, desc[UR36][R4.64] ;  /* 0x0000002404007981 */ /* 0x000ea4000c1e1500 */
[----:B--2---:R-:W-:-:S06]  /*6190*/  IMAD.U32 R0, R0, 0x10000, RZ ;  /* 0x0001000000007824 */ /* 0x004fcc00078e00ff */
[----:B------:R-:W0:Y:S02]  /*61a0*/  F2I.FTZ.TRUNC.NTZ R0, R0 ;  /* 0x0000000000007305 */ /* 0x000e24000021f100 */
[----:B0-----:R-:W-:Y:S01]  /*61b0*/  PRMT R24, R0, 0x7610, R24 ;  /* 0x0000761000187816 */ /* 0x001fe20000000018 */
[----:B------:R-:W-:Y:S06]  /*61c0*/  BRA `(.L_x_11765) ;  /* 0x0000000400ac7947 */ /* 0x000fec0003800000 */
.L_x_11772:
        /* <DEDUP_REMOVED lines=10> */
.L_x_11779:
        /* <DEDUP_REMOVED lines=21> */
.L_x_11783:
[----:B------:R-:W-:Y:S05]  /*63c0*/  BSYNC B1 ;  /* 0x0000000000017941 */ /* 0x000fea0003800000 */
.L_x_11782:
[----:B------:R-:W-:Y:S01]  /*63d0*/  LEA R5, R0, 0x3b800000, 0x17 ;  /* 0x3b80000000057811 */ /* 0x000fe200078eb8ff */
[----:B------:R-:W-:-:S05]  /*63e0*/  IMAD.SHL.U32 R0, R3, 0x100000, RZ ;  /* 0x0010000003007824 */ /* 0x000fca00078e00ff */
[----:B------:R-:W-:-:S07]  /*63f0*/  LOP3.LUT R0, R5, R0, R6, 0xfe, !PT ;  /* 0x0000000005007212 */ /* 0x000fce00078efe06 */
.L_x_11781:
[----:B------:R-:W-:Y:S05]  /*6400*/  BSYNC B0 ;  /* 0x0000000000007941 */ /* 0x000fea0003800000 */
.L_x_11780:
[----:B------:R-:W0:Y:S02]  /*6410*/  F2I.FTZ.TRUNC.NTZ R0, R0 ;  /* 0x0000000000007305 */ /* 0x000e24000021f100 */
[----:B0-----:R-:W-:Y:S01]  /*6420*/  PRMT R24, R0, 0x7610, R24 ;  /* 0x0000761000187816 */ /* 0x001fe20000000018 */
[----:B------:R-:W-:Y:S06]  /*6430*/  BRA `(.L_x_11765) ;  /* 0x0000000400107947 */ /* 0x000fec0003800000 */
.L_x_11778:
        /* <DEDUP_REMOVED lines=21> */
.L_x_11787:
[----:B------:R-:W-:Y:S05]  /*6590*/  BSYNC B1 ;  /* 0x0000000000017941 */ /* 0x000fea0003800000 */
.L_x_11786:
[----:B------:R-:W-:Y:S01]  /*65a0*/  LEA R5, R0, 0x37800000, 0x17 ;  /* 0x3780000000057811 */ /* 0x000fe200078eb8ff */
[----:B------:R-:W-:-:S05]  /*65b0*/  IMAD.SHL.U32 R0, R3, 0x200000, RZ ;  /* 0x0020000003007824 */ /* 0x000fca00078e00ff */
[----:B------:R-:W-:-:S07]  /*65c0*/  LOP3.LUT R0, R5, R0, R6, 0xfe, !PT ;  /* 0x0000000005007212 */ /* 0x000fce00078efe06 */
.L_x_11785:
[----:B------:R-:W-:Y:S05]  /*65d0*/  BSYNC B0 ;  /* 0x0000000000007941 */ /* 0x000fea0003800000 */
.L_x_11784:
[----:B------:R-:W0:Y:S02]  /*65e0*/  F2I.FTZ.TRUNC.NTZ R0, R0 ;  /* 0x0000000000007305 */ /* 0x000e24000021f100 */
[----:B0-----:R-:W-:Y:S01]  /*65f0*/  PRMT R24, R0, 0x7610, R24 ;  /* 0x0000761000187816 */ /* 0x001fe20000000018 */
[----:B------:R-:W-:Y:S06]  /*6600*/  BRA `(.L_x_11765) ;  /* 0x00000000009c7947 */ /* 0x000fec0003800000 */
.L_x_11777:
        /* <DEDUP_REMOVED lines=14> */
.L_x_11791:
[----:B------:R-:W-:Y:S05]  /*66f0*/  BSYNC B0 ;  /* 0x0000000000007941 */ /* 0x000fea0003800000 */
.L_x_11790:
[----:B------:R-:W0:Y:S02]  /*6700*/  F2I.FTZ.TRUNC.NTZ R0, R0 ;  /* 0x0000000000007305 */ /* 0x000e24000021f100 */
[----:B0-----:R-:W-:Y:S01]  /*6710*/  PRMT R24, R0, 0x7610, R24 ;  /* 0x0000761000187816 */ /* 0x001fe20000000018 */
[----:B------:R-:W-:Y:S06]  /*6720*/  BRA `(.L_x_11765) ;  /* 0x0000000000547947 */ /* 0x000fec0003800000 */
.L_x_11764:
        /* <DEDUP_REMOVED lines=16> */
.L_x_11792:
[----:B------:R-:W-:Y:S01]  /*6830*/  PRMT R24, RZ, 0x7610, R24 ;  /* 0x00007610ff187816 */ /* 0x000fe20000000018 */
[----:B------:R-:W-:Y:S06]  /*6840*/  BRA `(.L_x_11765) ;  /* 0x00000000000c7947 */ /* 0x000fec0003800000 */
.L_x_11789:
[----:B------:R0:W5:Y:S01]  /*6850*/  LDG.E.U16 R24, desc[UR36][R4.64] ;  /* 0x0000002404187981 */ /* 0x000162000c1e1500 */
[----:B------:R-:W-:Y:S05]  /*6860*/  BRA `(.L_x_11765) ;  /* 0x0000000000047947 */ /* 0x000fea0003800000 */
.L_x_11788:
[----:B------:R0:W5:Y:S02]  /*6870*/  LDG.E.U16 R24, desc[UR36][R4.64] ;  /* 0x0000002404187981 */ /* 0x000164000c1e1500 */
.L_x_11765:
[----:B------:R-:W0:Y:S01]  /*6880*/  LDC.U8 R3, c[0x0][0x235] ;  /* 0x00008d40ff037b82 */ /* 0x000e220000000000 */
[----:B------:R-:W-:Y:S02]  /*6890*/  ULDC UR4, c[0x0][0x23c] ;  /* 0x00008f0000047ab9 */ /* 0x000fe40000000800 */
[----:B------:R-:W-:-:S05]  /*68a0*/  IMAD R17, R17, UR4, RZ ;  /* 0x0000000411117c24 */ /* 0x000fca000f8e02ff */
[----:B01234-:R-:W0:Y:S01]  /*68b0*/  LDC.64 R4, c[0x0][0x228] ;  /* 0x00008a00ff047b82 */ /* 0x01fe220000000a00 */
[----:B------:R-:W-:-:S04]  /*68c0*/  PRMT R0, R3, 0x9910, RZ ;  /* 0x0000991003007816 */ /* 0x000fc800000000ff */
        /* <DEDUP_REMOVED lines=14> */
.L_x_11796:
[----:B------:R0:W5:Y:S01]  /*69b0*/  LDG.E.U8 R19, desc[UR36][R4.64] ;  /* 0x0000002404137981 */ /* 0x000162000c1e1100 */
[----:B------:R-:W-:Y:S05]  /*69c0*/  BRA `(.L_x_11759) ;  /* 0x0000000c00507947 */ /* 0x000fea0003800000 */
.L_x_11795:
        /* <DEDUP_REMOVED lines=8> */
.L_x_11799:
[----:B------:R0:W5:Y:S01]  /*6a50*/  LDG.E.U16 R19, desc[UR36][R4.64] ;  /* 0x0000002404137981 */ /* 0x000162000c1e1500 */
[----:B------:R-:W-:Y:S05]  /*6a60*/  BRA `(.L_x_11759) ;  /* 0x0000000c00287947 */ /* 0x000fea0003800000 */
.L_x_11798:
[----:B------:R0:W5:Y:S01]  /*6a70*/  LDG.E.U16 R19, desc[UR36][R4.64] ;  /* 0x0000002404137981 */ /* 0x000162000c1e1500 */
[----:B------:R-:W-:Y:S05]  /*6a80*/  BRA `(.L_x_11759) ;  /* 0x0000000c00207947 */ /* 0x000fea0003800000 */
.L_x_11794:
        /* <DEDUP_REMOVED lines=9> */
.L_x_11801:
[----:B------:R-:W2:Y:S02]  /*6b20*/  LDG.E.U16 R0, desc[UR36][R4.64] ;  /* 0x0000002404007981 */ /* 0x000ea4000c1e1500 */
[----:B--2---:R-:W-:-:S06]  /*6b30*/  HADD2.F32 R0, -RZ, R0.H0_H0 ;  /* 0x20000000ff007230 */ /* 0x004fcc0000004100 */
[----:B------:R-:W0:Y:S02]  /*6b40*/  F2I.FTZ.TRUNC.NTZ R0, R0 ;  /* 0x0000000000007305 */ /* 0x000e24000021f100 */
[----:B0-----:R-:W-:Y:S01]  /*6b50*/  PRMT R19, R0, 0x7610, R19 ;  /* 0x0000761000137816 */ /* 0x001fe20000000013 */
[----:B------:R-:W-:Y:S06]  /*6b60*/  BRA `(.L_x_11759) ;  /* 0x0000000800e87947 */ /* 0x000fec0003800000 */
.L_x_11800:
        /* <DEDUP_REMOVED lines=9> */
.L_x_11803:
[----:B------:R-:W2:Y:S02]  /*6c00*/  LDG.E.U16 R4, desc[UR36][R4.64] ;  /* 0x0000002404047981 */ /* 0x000ea4000c1e1500 */
[----:B--2---:R-:W-:-:S06]  /*6c10*/  HADD2.F32 R0, -RZ, R4.H0_H0 ;  /* 0x20000004ff007230 */ /* 0x004fcc0000004100 */
[----:B------:R-:W0:Y:S02]  /*6c20*/  F2I.FTZ.TRUNC.NTZ R0, R0 ;  /* 0x0000000000007305 */ /* 0x000e24000021f100 */
[----:B0-----:R-:W-:Y:S01]  /*6c30*/  PRMT R19, R0, 0x7610, R19 ;  /* 0x0000761000137816 */ /* 0x001fe20000000013 */
[----:B------:R-:W-:Y:S06]  /*6c40*/  BRA `(.L_x_11759) ;  /* 0x0000000800b07947 */ /* 0x000fec0003800000 */
.L_x_11802:
[----:B------:R-:W2:Y:S02]  /*6c50*/  LDG.E.64 R4, desc[UR36][R4.64] ;  /* 0x0000002404047981 */ /* 0x000ea4000c1e1b00 */
[----:B--2---:R0:W1:Y:S01]  /*6c60*/  F2I.F64.TRUNC R19, R4 ;  /* 0x0000000400137311 */ /* 0x004062000030d100 */
[----:B------:R-:W-:Y:S05]  /*6c70*/  BRA `(.L_x_11759) ;  /* 0x0000000800a47947 */ /* 0x000fea0003800000 */
.L_x_11793:
        /* <DEDUP_REMOVED lines=12> */
.L_x_11806:
[----:B------:R-:W2:Y:S02]  /*6d40*/  LDG.E.64 R4, desc[UR36][R4.64] ;  /* 0x0000002404047981 */ /* 0x000ea4000c1e1b00 */
[----:B--2---:R0:W1:Y:S01]  /*6d50*/  F2I.F64.TRUNC R19, R4 ;  /* 0x0000000400137311 */ /* 0x004062000030d100 */
[----:B------:R-:W-:Y:S05]  /*6d60*/  BRA `(.L_x_11759) ;  /* 0x0000000800687947 */ /* 0x000fea0003800000 */
.L_x_11805:
        /* <DEDUP_REMOVED lines=28> */
.L_x_11808:
        /* <DEDUP_REMOVED lines=15> */
.L_x_11807:
[----:B------:R-:W2:Y:S02]  /*7020*/  LDG.E.U16 R0, desc[UR36][R4.64] ;  /* 0x0000002404007981 */ /* 0x000ea4000c1e1500 */
[----:B--2---:R-:W-:-:S06]  /*7030*/  IMAD.U32 R0, R0, 0x10000, RZ ;  /* 0x0001000000007824 */ /* 0x004fcc00078e00ff */
[----:B------:R-:W0:Y:S02]  /*7040*/  F2I.FTZ.TRUNC.NTZ R0, R0 ;  /* 0x0000000000007305 */ /* 0x000e24000021f100 */
[----:B0-----:R-:W-:Y:S01]  /*7050*/  PRMT R19, R0, 0x7610, R19 ;  /* 0x0000761000137816 */ /* 0x001fe20000000013 */
[----:B------:R-:W-:Y:S06]  /*7060*/  BRA `(.L_x_11759) ;  /* 0x0000000400a87947 */ /* 0x000fec0003800000 */
.L_x_11804:
        /* <DEDUP_REMOVED lines=10> */
.L_x_11811:
        /* <DEDUP_REMOVED lines=21> */
.L_x_11815:
[----:B------:R-:W-:Y:S05]  /*7260*/  BSYNC B1 ;  /* 0x0000000000017941 */ /* 0x000fea0003800000 */
.L_x_11814:
[----:B------:R-:W-:Y:S01]  /*7270*/  LEA R5, R0, 0x3b800000, 0x17 ;  /* 0x3b80000000057811 */ /* 0x000fe200078eb8ff */
[----:B------:R-:W-:-:S05]  /*7280*/  IMAD.SHL.U32 R0, R3, 0x100000, RZ ;  /* 0x0010000003007824 */ /* 0x000fca00078e00ff */
[----:B------:R-:W-:-:S07]  /*7290*/  LOP3.LUT R0, R5, R0, R6, 0xfe, !PT ;  /* 0x0000000005007212 */ /* 0x000fce00078efe06 */
.L_x_11813:
[----:B------:R-:W-:Y:S05]  /*72a0*/  BSYNC B0 ;  /* 0x0000000000007941 */ /* 0x000fea0003800000 */
.L_x_11812:
[----:B------:R-:W0:Y:S02]  /*72b0*/  F2I.FTZ.TRUNC.NTZ R0, R0 ;  /* 0x0000000000007305 */ /* 0x000e24000021f100 */
[----:B0-----:R-:W-:Y:S01]  /*72c0*/  PRMT R19, R0, 0x7610, R19 ;  /* 0x0000761000137816 */ /* 0x001fe20000000013 */
[----:B------:R-:W-:Y:S06]  /*72d0*/  BRA `(.L_x_11759) ;  /* 0x00000004000c7947 */ /* 0x000fec0003800000 */
.L_x_11810:
        /* <DEDUP_REMOVED lines=21> */
.L_x_11819:
[----:B------:R-:W-:Y:S05]  /*7430*/  BSYNC B1 ;  /* 0x0000000000017941 */ /* 0x000fea0003800000 */
.L_x_11818:
[----:B------:R-:W-:Y:S01]  /*7440*/  LEA R5, R0, 0x37800000, 0x17 ;  /* 0x3780000000057811 */ /* 0x000fe200078eb8ff */
[----:B------:R-:W-:-:S05]  /*7450*/  IMAD.SHL.U32 R0, R3, 0x200000, RZ ;  /* 0x0020000003007824 */ /* 0x000fca00078e00ff */
[----:B------:R-:W-:-:S07]  /*7460*/  LOP3.LUT R0, R5, R0, R6, 0xfe, !PT ;  /* 0x0000000005007212 */ /* 0x000fce00078efe06 */
.L_x_11817:
[----:B------:R-:W-:Y:S05]  /*7470*/  BSYNC B0 ;  /* 0x0000000000007941 */ /* 0x000fea0003800000 */
.L_x_11816:
[----:B------:R-:W0:Y:S02]  /*7480*/  F2I.FTZ.TRUNC.NTZ R0, R0 ;  /* 0x0000000000007305 */ /* 0x000e24000021f100 */
[----:B0-----:R-:W-:Y:S01]  /*7490*/  PRMT R19, R0, 0x7610, R19 ;  /* 0x0000761000137816 */ /* 0x001fe20000000013 */
[----:B------:R-:W-:Y:S06]  /*74a0*/  BRA `(.L_x_11759) ;  /* 0x0000000000987947 */ /* 0x000fec0003800000 */
.L_x_11809:
        /* <DEDUP_REMOVED lines=14> */
.L_x_11823:
[----:B------:R-:W-:Y:S05]  /*7590*/  BSYNC B0 ;  /* 0x0000000000007941 */ /* 0x000fea0003800000 */
.L_x_11822:
[----:B------:R-:W0:Y:S02]  /*75a0*/  F2I.FTZ.TRUNC.NTZ R0, R0 ;  /* 0x0000000000007305 */ /* 0x000e24000021f100 */
[----:B0-----:R-:W-:Y:S01]  /*75b0*/  PRMT R19, R0, 0x7610, R19 ;  /* 0x0000761000137816 */ /* 0x001fe20000000013 */
[----:B------:R-:W-:Y:S06]  /*75c0*/  BRA `(.L_x_11759) ;  /* 0x0000000000507947 */ /* 0x000fec0003800000 */
.L_x_11797:
        /* <DEDUP_REMOVED lines=16> */
.L_x_11824:
[----:B------:R-:W-:Y:S05]  /*76d0*/  BRA `(.L_x_11759) ;  /* 0x00000000000c7947 */ /* 0x000fea0003800000 */
.L_x_11821:
[----:B------:R0:W5:Y:S01]  /*76e0*/  LDG.E.U16 R19, desc[UR36][R4.64] ;  /* 0x0000002404137981 */ /* 0x000162000c1e1500 */
[----:B------:R-:W-:Y:S05]  /*76f0*/  BRA `(.L_x_11759) ;  /* 0x0000000000047947 */ /* 0x000fea0003800000 */
.L_x_11820:
[----:B------:R0:W5:Y:S02]  /*7700*/  LDG.E.U16 R19, desc[UR36][R4.64] ;  /* 0x0000002404137981 */ /* 0x000164000c1e1500 */
.L_x_11759:
[----:B------:R-:W-:Y:S05]  /*7710*/  BSYNC B6 ;  /* 0x0000000000067941 */ /* 0x000fea0003800000 */
.L_x_11758:
[----:B------:R-:W2:Y:S01]  /*7720*/  S2R R25, SR_TID.X ;  /* 0x0000000000197919 */ /* 0x000ea20000002100 */
[----:B------:R-:W0:Y:S01]  /*7730*/  LDC.U8 R17, c[0x0][0x240] ;  /* 0x00009000ff117b82 */ /* 0x000e220000000000 */
[----:B------:R-:W-:Y:S01]  /*7740*/  BSSY B0, `(.L_x_11825) ;  /* 0x0000024000007945 */ /* 0x000fe20003800000 */
[CC--:B--2---:R-:W-:Y:S01]  /*7750*/  ISETP.GE.AND P2, PT, R25.reuse, R16.reuse, PT ;  /* 0x000000101900720c */ /* 0x0c4fe20003f46270 */
[C---:B------:R-:W-:Y:S02]  /*7760*/  VIADD R3, R25.reuse, 0x100 ;  /* 0x0000010019037836 */ /* 0x040fe40000000000 */
[C---:B01-34-:R-:W-:Y:S02]  /*7770*/  VIADD R5, R25.reuse, 0x180 ;  /* 0x0000018019057836 */ /* 0x05bfe40000000000 */
[----:B------:R-:W-:Y:S01]  /*7780*/  VIADD R23, R25, 0x80 ;  /* 0x0000008019177836 */ /* 0x000fe20000000000 */
[-C--:B------:R-:W-:Y:S02]  /*7790*/  ISETP.GE.AND P0, PT, R3, R16.reuse, PT ;  /* 0x000000100300720c */ /* 0x080fe40003f06270 */
[----:B------:R-:W-:-:S02]  /*77a0*/  ISETP.GE.AND P1, PT, R5, R16, PT ;  /* 0x000000100500720c */ /* 0x000fc40003f26270 */
[----:B------:R-:W-:-:S03]  /*77b0*/  ISETP.GE.AND P3, PT, R23, R16, PT ;  /* 0x000000101700720c */ /* 0x000fc60003f66270 */
[----:B------:R-:W-:Y:S10]  /*77c0*/  @P2 BRA `(.L_x_11826) ;  /* 0x00000000006c2947 */ /* 0x000ff40003800000 */
[----:B-----5:R-:W-:Y:S02]  /*77d0*/  PRMT R3, R22, 0x9910, RZ ;  /* 0x0000991016037816 */ /* 0x020fe400000000ff */
[----:B------:R-:W-:Y:S02]  /*77e0*/  PRMT R6, R28, 0x9910, RZ ;  /* 0x000099101c067816 */ /* 0x000fe400000000ff */
[-C--:B------:R-:W-:Y:S02]  /*77f0*/  IABS R0, R3.reuse ;  /* 0x0000000300007213 */ /* 0x080fe40000000000 */
[----:B------:R-:W-:Y:S02]  /*7800*/  IABS R8, R6 ;  /* 0x0000000600087213 */ /* 0x000fe40000000000 */
[----:B------:R-:W0:Y:S01]  /*7810*/  I2F.RP R7, R0 ;  /* 0x0000000000077306 */ /* 0x000e220000209400 */
[-C--:B------:R-:W-:Y:S02]  /*7820*/  IABS R10, R3.reuse ;  /* 0x00000003000a7213 */ /* 0x080fe40000000000 */
[----:B------:R-:W-:-:S04]  /*7830*/  LOP3.LUT R6, R6, R3, RZ, 0x3c, !PT ;  /* 0x0000000306067212 */ /* 0x000fc800078e3cff */
[----:B------:R-:W-:Y:S01]  /*7840*/  ISETP.GE.AND P5, PT, R6, RZ, PT ;  /* 0x000000ff0600720c */ /* 0x000fe20003fa6270 */
[----:B0-----:R-:W0:Y:S02]  /*7850*/  MUFU.RCP R7, R7 ;  /* 0x0000000700077308 */ /* 0x001e240000001000 */
[----:B0-----:R-:W-:Y:S02]  /*7860*/  VIADD R4, R7, 0xffffffe ;  /* 0x0ffffffe07047836 */ /* 0x001fe40000000000 */
[----:B------:R-:W-:-:S04]  /*7870*/  IMAD.MOV R7, RZ, RZ, -R10 ;  /* 0x000000ffff077224 */ /* 0x000fc800078e0a0a */
[----:B------:R0:W1:Y:S02]  /*7880*/  F2I.FTZ.U32.TRUNC.NTZ R5, R4 ;  /* 0x0000000400057305 */ /* 0x000064000021f000 */
[----:B0-----:R-:W-:Y:S02]  /*7890*/  IMAD.MOV.U32 R4, RZ, RZ, RZ ;  /* 0x000000ffff047224 */ /* 0x001fe400078e00ff */
[----:B-1----:R-:W-:-:S04]  /*78a0*/  IMAD.MOV R9, RZ, RZ, -R5 ;  /* 0x000000ffff097224 */ /* 0x002fc800078e0a05 */
[----:B------:R-:W-:-:S04]  /*78b0*/  IMAD R9, R9, R0, RZ ;  /* 0x0000000009097224 */ /* 0x000fc800078e02ff */
[----:B------:R-:W-:-:S06]  /*78c0*/  IMAD.HI.U32 R5, R5, R9, R4 ;  /* 0x0000000905057227 */ /* 0x000fcc00078e0004 */
[----:B------:R-:W-:-:S04]  /*78d0*/  IMAD.HI.U32 R5, R5, R8, RZ ;  /* 0x0000000805057227 */ /* 0x000fc800078e00ff */
[----:B------:R-:W-:-:S05]  /*78e0*/  IMAD R7, R5, R7, R8 ;  /* 0x0000000705077224 */ /* 0x000fca00078e0208 */
[----:B------:R-:W-:-:S13]  /*78f0*/  ISETP.GT.U32.AND P6, PT, R0, R7, PT ;  /* 0x000000070000720c */ /* 0x000fda0003fc4070 */
[----:B------:R-:W-:Y:S02]  /*7900*/  @!P6 IMAD.IADD R7, R7, 0x1, -R0 ;  /* 0x000000010707e824 */ /* 0x000fe400078e0a00 */
[----:B------:R-:W-:Y:S01]  /*7910*/  @!P6 VIADD R5, R5, 0x1 ;  /* 0x000000010505e836 */ /* 0x000fe20000000000 */
[----:B------:R-:W-:Y:S02]  /*7920*/  ISETP.NE.AND P6, PT, R3, RZ, PT ;  /* 0x000000ff0300720c */ /* 0x000fe40003fc5270 */
[----:B------:R-:W-:-:S13]  /*7930*/  ISETP.GE.U32.AND P4, PT, R7, R0, PT ;  /* 0x000000000700720c */ /* 0x000fda0003f86070 */
[----:B------:R-:W-:-:S04]  /*7940*/  @P4 VIADD R5, R5, 0x1 ;  /* 0x0000000105054836 */ /* 0x000fc80000000000 */
[----:B------:R-:W-:-:S04]  /*7950*/  IMAD.MOV.U32 R0, RZ, RZ, R5 ;  /* 0x000000ffff007224 */ /* 0x000fc800078e0005 */
[----:B------:R-:W-:Y:S01]  /*7960*/  @!P5 IMAD.MOV R0, RZ, RZ, -R0 ;  /* 0x000000ffff00d224 */ /* 0x000fe200078e0a00 */
[----:B------:R-:W-:-:S07]  /*7970*/  @!P6 LOP3.LUT R0, RZ, R3, RZ, 0x33, !PT ;  /* 0x00000003ff00e212 */ /* 0x000fce00078e33ff */
.L_x_11826:
[----:B------:R-:W-:Y:S05]  /*7980*/  BSYNC B0 ;  /* 0x0000000000007941 */ /* 0x000fea0003800000 */
.L_x_11825:
[----:B------:R-:W-:Y:S04]  /*7990*/  BSSY B0, `(.L_x_11827) ;  /* 0x000001c000007945 */ /* 0x000fe80003800000 */
[----:B------:R-:W-:Y:S05]  /*79a0*/  @P3 BRA `(.L_x_11828) ;  /* 0x0000000000683947 */ /* 0x000fea0003800000 */
        /* <DEDUP_REMOVED lines=24> */
[----:B------:R-:W-:Y:S01]  /*7b30*/  @!P5 IMAD.MOV R22, RZ, RZ, -R22 ;  /* 0x000000ffff16d224 */ /* 0x000fe200078e0a16 */
[----:B------:R-:W-:-:S07]  /*7b40*/  @!P4 LOP3.LUT R22, RZ, R3, RZ, 0x33, !PT ;  /* 0x00000003ff16c212 */ /* 0x000fce00078e33ff */
.L_x_11828:
[----:B------:R-:W-:Y:S05]  /*7b50*/  BSYNC B0 ;  /* 0x0000000000007941 */ /* 0x000fea0003800000 */
.L_x_11827:
        /* <DEDUP_REMOVED lines=28> */
.L_x_11830:
[----:B------:R-:W-:Y:S05]  /*7d20*/  BSYNC B0 ;  /* 0x0000000000007941 */ /* 0x000fea0003800000 */
.L_x_11829:
        /* <DEDUP_REMOVED lines=11> */
[----:B0-----:R-:W-:-:S06]  /*7de0*/  VIADD R4, R7, 0xffffffe ;  /* 0x0ffffffe07047836 */ /* 0x001fcc0000000000 */
[----:B------:R0:W1:Y:S02]  /*7df0*/  F2I.FTZ.U32.TRUNC.NTZ R5, R4 ;  /* 0x0000000400057305 */ /* 0x000064000021f000 */
[----:B0-----:R-:W-:Y:S02]  /*7e00*/  IMAD.MOV.U32 R4, RZ, RZ, RZ ;  /* 0x000000ffff047224 */ /* 0x001fe400078e00ff */
[----:B-1----:R-:W-:-:S04]  /*7e10*/  IMAD.MOV R9, RZ, RZ, -R5 ;  /* 0x000000ffff097224 */ /* 0x002fc800078e0a05 */
[----:B------:R-:W-:-:S04]  /*7e20*/  IMAD R9, R9, R6, RZ ;  /* 0x0000000609097224 */ /* 0x000fc800078e02ff */
        /* <DEDUP_REMOVED lines=12> */
.L_x_11832:
[----:B------:R-:W-:Y:S05]  /*7ef0*/  BSYNC B0 ;  /* 0x0000000000007941 */ /* 0x000fea0003800000 */
.L_x_11831:
[----:B------:R-:W-:Y:S04]  /*7f00*/  BSSY B6, `(.L_x_11833) ;  /* 0x0000108000067945 */ /* 0x000fe80003800000 */
        /* <DEDUP_REMOVED lines=19> */
[----:B------:R-:W-:Y:S01]  /*8040*/  IMAD.MOV.U32 R25, RZ, RZ, R23 ;  /* 0x000000ffff197224 */ /* 0x000fe200078e0017 */
[----:B------:R-:W-:Y:S06]  /*8050*/  BRA `(.L_x_11834) ;  /* 0x0000000c00c87947 */ /* 0x000fec0003800000 */
.L_x_11838:
[----:B------:R0:W-:Y:S01]  /*8060*/  STG.E.U8 desc[UR36][R8.64], R0 ;  /* 0x0000000008007986 */ /* 0x0001e2000c101124 */
[----:B------:R-:W-:Y:S01]  /*8070*/  IMAD.MOV.U32 R25, RZ, RZ, R23 ;  /* 0x000000ffff197224 */ /* 0x000fe200078e0017 */
[----:B------:R-:W-:Y:S06]  /*8080*/  BRA `(.L_x_11834) ;  /* 0x0000000c00bc7947 */ /* 0x000fec0003800000 */
.L_x_11837:
[----:B------:R-:W-:-:S13]  /*8090*/  ISETP.NE.AND P0, PT, R3, 0x2, PT ;  /* 0x000000020300780c */ /* 0x000fda0003f05270 */
[----:B------:R-:W-:Y:S05]  /*80a0*/  @!P0 BRA `(.L_x_11840) ;  /* 0x0000000000388947 */ /* 0x000fea0003800000 */
[----:B------:R-:W-:-:S13]  /*80b0*/  ISETP.NE.AND P0, PT, R3, 0x3, PT ;  /* 0x000000030300780c */ /* 0x000fda0003f05270 */
[----:B------:R-:W-:Y:S05]  /*80c0*/  @!P0 BRA `(.L_x_11841) ;  /* 0x0000000000208947 */ /* 0x000fea0003800000 */
[----:B------:R-:W-:-:S13]  /*80d0*/  ISETP.NE.AND P0, PT, R3, 0x4, PT ;  /* 0x000000040300780c */ /* 0x000fda0003f05270 */
[----:B------:R-:W-:Y:S05]  /*80e0*/  @P0 BRA `(.L_x_11839) ;  /* 0x0000000c00380947 */ /* 0x000fea0003800000 */
[----:B------:R-:W-:Y:S01]  /*80f0*/  PRMT R0, R0, 0x9910, RZ ;  /* 0x0000991000007816 */ /* 0x000fe200000000ff */
[----:B------:R-:W-:-:S04]  /*8100*/  IMAD.MOV.U32 R25, RZ, RZ, R23 ;  /* 0x000000ffff197224 */ /* 0x000fc800078e0017 */
[----:B------:R-:W-:-:S05]  /*8110*/  IMAD.MOV.U32 R4, RZ, RZ, R0 ;  /* 0x000000ffff047224 */ /* 0x000fca00078e0000 */
[----:B------:R-:W-:-:S05]  /*8120*/  SHF.R.S32.HI R5, RZ, 0x1f, R4 ;  /* 0x0000001fff057819 */ /* 0x000fca0000011404 */
[----:B------:R0:W-:Y:S01]  /*8130*/  STG.E.64 desc[UR36][R8.64], R4 ;  /* 0x0000000408007986 */ /* 0x0001e2000c101b24 */
[----:B------:R-:W-:Y:S05]  /*8140*/  BRA `(.L_x_11834) ;  /* 0x0000000c008c7947 */ /* 0x000fea0003800000 */
.L_x_11841:
[----:B------:R-:W-:Y:S01]  /*8150*/  PRMT R3, R0, 0x9910, RZ ;  /* 0x0000991000037816 */ /* 0x000fe200000000ff */
[----:B------:R-:W-:-:S04]  /*8160*/  IMAD.MOV.U32 R25, RZ, RZ, R23 ;  /* 0x000000ffff197224 */ /* 0x000fc800078e0017 */
[----:B------:R0:W-:Y:S01]  /*8170*/  STG.E desc[UR36][R8.64], R3 ;  /* 0x0000000308007986 */ /* 0x0001e2000c101924 */
[----:B------:R-:W-:Y:S05]  /*8180*/  BRA `(.L_x_11834) ;  /* 0x0000000c007c7947 */ /* 0x000fea0003800000 */
.L_x_11840:
[----:B------:R0:W-:Y:S01]  /*8190*/  STG.E.U16 desc[UR36][R8.64], R0 ;  /* 0x0000000008007986 */ /* 0x0001e2000c101524 */
[----:B------:R-:W-:Y:S01]  /*81a0*/  IMAD.MOV.U32 R25, RZ, RZ, R23 ;  /* 0x000000ffff197224 */ /* 0x000fe200078e0017 */
[----:B------:R-:W-:Y:S06]  /*81b0*/  BRA `(.L_x_11834) ;  /* 0x0000000c00707947 */ /* 0x000fec0003800000 */
.L_x_11836:
[----:B------:R-:W-:-:S13]  /*81c0*/  ISETP.GT.AND P0, PT, R3, 0x6, PT ;  /* 0x000000060300780c */ /* 0x000fda0003f04270 */
[----:B------:R-:W-:Y:S05]  /*81d0*/  @P0 BRA `(.L_x_11842) ;  /* 0x0000000000340947 */ /* 0x000fea0003800000 */
[----:B------:R-:W-:-:S13]  /*81e0*/  ISETP.NE.AND P0, PT, R3, 0x5, PT ;  /* 0x000000050300780c */ /* 0x000fda0003f05270 */
[----:B------:R-:W-:Y:S05]  /*81f0*/  @!P0 BRA `(.L_x_11843) ;  /* 0x0000000000188947 */ /* 0x000fea0003800000 */
[----:B------:R-:W-:-:S13]  /*8200*/  ISETP.NE.AND P0, PT, R3, 0x6, PT ;  /* 0x000000060300780c */ /* 0x000fda0003f05270 */
[----:B------:R-:W-:Y:S05]  /*8210*/  @P0 BRA `(.L_x_11839) ;  /* 0x0000000800ec0947 */ /* 0x000fea0003800000 */
[----:B------:R-:W0:Y:S01]  /*8220*/  I2F.S16 R3, R0 ;  /* 0x0000000000037306 */ /* 0x000e220000101400 */
[----:B------:R-:W-:Y:S01]  /*8230*/  IMAD.MOV.U32 R25, RZ, RZ, R23 ;  /* 0x000000ffff197224 */ /* 0x000fe200078e0017 */
[----:B0-----:R0:W-:Y:S01]  /*8240*/  STG.E desc[UR36][R8.64], R3 ;  /* 0x0000000308007986 */ /* 0x0011e2000c101924 */
[----:B------:R-:W-:Y:S05]  /*8250*/  BRA `(.L_x_11834) ;  /* 0x0000000c00487947 */ /* 0x000fea0003800000 */
.L_x_11843:
[----:B------:R-:W0:Y:S01]  /*8260*/  I2F.S16 R3, R0 ;  /* 0x0000000000037306 */ /* 0x000e220000101400 */
[----:B------:R-:W-:Y:S01]  /*8270*/  IMAD.MOV.U32 R25, RZ, RZ, R23 ;  /* 0x000000ffff197224 */ /* 0x000fe200078e0017 */
[----:B0-----:R-:W-:-:S05]  /*8280*/  F2FP.F16.F32.PACK_AB R3, RZ, R3 ;  /* 0x00000003ff03723e */ /* 0x001fca00000000ff */
[----:B------:R0:W-:Y:S01]  /*8290*/  STG.E.U16 desc[UR36][R8.64], R3 ;  /* 0x0000000308007986 */ /* 0x0001e2000c101524 */
[----:B------:R-:W-:Y:S05]  /*82a0*/  BRA `(.L_x_11834) ;  /* 0x0000000c00347947 */ /* 0x000fea0003800000 */
.L_x_11842:
[----:B------:R-:W-:-:S13]  /*82b0*/  ISETP.NE.AND P0, PT, R3, 0x7, PT ;  /* 0x000000070300780c */ /* 0x000fda0003f05270 */
[----:B------:R-:W-:Y:S05]  /*82c0*/  @!P0 BRA `(.L_x_11844) ;  /* 0x00000000003c8947 */ /* 0x000fea0003800000 */
[----:B------:R-:W-:-:S13]  /*82d0*/  ISETP.NE.AND P0, PT, R3, 0x8, PT ;  /* 0x000000080300780c */ /* 0x000fda0003f05270 */
[----:B------:R-:W-:Y:S05]  /*82e0*/  @!P0 BRA `(.L_x_11845) ;  /* 0x00000000001c8947 */ /* 0x000fea0003800000 */
[----:B------:R-:W-:-:S13]  /*82f0*/  ISETP.NE.AND P0, PT, R3, 0x9, PT ;  /* 0x000000090300780c */ /* 0x000fda0003f05270 */
[----:B------:R-:W-:Y:S05]  /*8300*/  @P0 BRA `(.L_x_11839) ;  /* 0x0000000800b00947 */ /* 0x000fea0003800000 */
[----:B------:R-:W0:Y:S01]  /*8310*/  I2F.S16 R4, R0 ;  /* 0x0000000000047306 */ /* 0x000e220000101400 */
[----:B------:R-:W-:Y:S02]  /*8320*/  IMAD.MOV.U32 R5, RZ, RZ, RZ ;  /* 0x000000ffff057224 */ /* 0x000fe400078e00ff */
[----:B------:R-:W-:-:S03]  /*8330*/  IMAD.MOV.U32 R25, RZ, RZ, R23 ;  /* 0x000000ffff197224 */ /* 0x000fc600078e0017 */
[----:B0-----:R0:W-:Y:S01]  /*8340*/  STG.E.64 desc[UR36][R8.64], R4 ;  /* 0x0000000408007986 */ /* 0x0011e2000c101b24 */
[----:B------:R-:W-:Y:S05]  /*8350*/  BRA `(.L_x_11834) ;  /* 0x0000000c00087947 */ /* 0x000fea0003800000 */
.L_x_11845:
[----:B------:R-:W0:Y:S01]  /*8360*/  I2F.S16 R0, R0 ;  /* 0x0000000000007306 */ /* 0x000e220000101400 */
[----:B------:R-:W-:Y:S01]  /*8370*/  IMAD.MOV.U32 R25, RZ, RZ, R23 ;  /* 0x000000ffff197224 */ /* 0x000fe200078e0017 */
[----:B0-----:R-:W-:-:S04]  /*8380*/  F2FP.F16.F32.PACK_AB R3, RZ, R0 ;  /* 0x00000000ff03723e */ /* 0x001fc800000000ff */
[----:B------:R-:W-:-:S05]  /*8390*/  PRMT R3, R3, 0x5410, RZ ;  /* 0x0000541003037816 */ /* 0x000fca00000000ff */
[----:B------:R0:W-:Y:S01]  /*83a0*/  STG.E desc[UR36][R8.64], R3 ;  /* 0x0000000308007986 */ /* 0x0001e2000c101924 */
[----:B------:R-:W-:Y:S05]  /*83b0*/  BRA `(.L_x_11834) ;  /* 0x0000000800f07947 */ /* 0x000fea0003800000 */
.L_x_11844:
[----:B------:R-:W0:Y:S01]  /*83c0*/  I2F.F64.S16 R4, R0 ;  /* 0x0000000000047312 */ /* 0x000e220000101c00 */
[----:B------:R-:W-:Y:S01]  /*83d0*/  IMAD.MOV.U32 R25, RZ, RZ, R23 ;  /* 0x000000ffff197224 */ /* 0x000fe200078e0017 */
[----:B0-----:R0:W-:Y:S01]  /*83e0*/  STG.E.64 desc[UR36][R8.64], R4 ;  /* 0x0000000408007986 */ /* 0x0011e2000c101b24 */
[----:B------:R-:W-:Y:S05]  /*83f0*/  BRA `(.L_x_11834) ;  /* 0x0000000800e07947 */ /* 0x000fea0003800000 */
.L_x_11835:
        /* <DEDUP_REMOVED lines=8> */
[----:B------:R-:W-:Y:S01]  /*8480*/  PRMT R0, R0, 0x9910, RZ ;  /* 0x0000991000007816 */ /* 0x000fe200000000ff */
[----:B------:R-:W-:-:S03]  /*8490*/  IMAD.MOV.U32 R25, RZ, RZ, R23 ;  /* 0x000000ffff197224 */ /* 0x000fc600078e0017 */
[----:B------:R-:W-:-:S04]  /*84a0*/  ISETP.NE.AND P0, PT, R0, RZ, PT ;  /* 0x000000ff0000720c */ /* 0x000fc80003f05270 */
[----:B------:R-:W-:-:S05]  /*84b0*/  SEL R3, RZ, 0x1, !P0 ;  /* 0x00000001ff037807 */ /* 0x000fca0004000000 */
[----:B------:R1:W-:Y:S01]  /*84c0*/  STG.E.U8 desc[UR36][R8.64], R3 ;  /* 0x0000000308007986 */ /* 0x0003e2000c101124 */
[----:B------:R-:W-:Y:S05]  /*84d0*/  BRA `(.L_x_11834) ;  /* 0x0000000800a87947 */ /* 0x000fea0003800000 */
.L_x_11848:
[----:B------:R-:W0:Y:S01]  /*84e0*/  I2F.F64.S16 R4, R0 ;  /* 0x0000000000047312 */ /* 0x000e220000101c00 */
[----:B------:R-:W-:Y:S01]  /*84f0*/  CS2R R6, SRZ ;  /* 0x0000000000067805 */ /* 0x000fe2000001ff00 */
[----:B------:R-:W-:-:S04]  /*8500*/  IMAD.MOV.U32 R25, RZ, RZ, R23 ;  /* 0x000000ffff197224 */ /* 0x000fc800078e0017 */
[----:B0-----:R0:W-:Y:S01]  /*8510*/  STG.E.128 desc[UR36][R8.64], R4 ;  /* 0x0000000408007986 */ /* 0x0011e2000c101d24 */
[----:B------:R-:W-:Y:S05]  /*8520*/  BRA `(.L_x_11834) ;  /* 0x0000000800947947 */ /* 0x000fea0003800000 */
.L_x_11847:
        /* <DEDUP_REMOVED lines=21> */
.L_x_11852:
[----:B------:R-:W-:Y:S05]  /*8680*/  BSYNC B0 ;  /* 0x0000000000007941 */ /* 0x000fea0003800000 */
.L_x_11851:
[----:B------:R-:W-:Y:S01]  /*8690*/  LOP3.LUT R3, R3, R4, RZ, 0xfc, !PT ;  /* 0x0000000403037212 */ /* 0x000fe200078efcff */
[----:B------:R-:W-:-:S04]  /*86a0*/  IMAD.MOV.U32 R25, RZ, RZ, R23 ;  /* 0x000000ffff197224 */ /* 0x000fc800078e0017 */
[----:B------:R3:W-:Y:S01]  /*86b0*/  STG.E.U8 desc[UR36][R8.64], R3 ;  /* 0x0000000308007986 */ /* 0x0007e2000c101124 */
[----:B------:R-:W-:Y:S05]  /*86c0*/  BRA `(.L_x_11834) ;  /* 0x00000008002c7947 */ /* 0x000fea0003800000 */
.L_x_11850:
        /* <DEDUP_REMOVED lines=13> */
.L_x_11854:
[----:B------:R-:W-:Y:S01]  /*87a0*/  IMAD.MOV.U32 R0, RZ, RZ, 0x7f ;  /* 0x0000007fff007424 */ /* 0x000fe200078e00ff */
[----:B------:R-:W-:-:S04]  /*87b0*/  ISETP.GT.U32.AND P0, PT, R3, 0x7f800000, PT ;  /* 0x7f8000000300780c */ /* 0x000fc80003f04070 */
[----:B------:R-:W-:-:S09]  /*87c0*/  SEL R0, R0, 0x7c, P0 ;  /* 0x0000007c00007807 */ /* 0x000fd20000000000 */
.L_x_11855:
[----:B------:R-:W-:Y:S05]  /*87d0*/  BSYNC B0 ;  /* 0x0000000000007941 */ /* 0x000fea0003800000 */
.L_x_11853:
[----:B------:R-:W-:Y:S01]  /*87e0*/  LOP3.LUT R3, R5, 0x80000000, RZ, 0xc0, !PT ;  /* 0x8000000005037812 */ /* 0x000fe200078ec0ff */
[----:B------:R-:W-:-:S03]  /*87f0*/  IMAD.MOV.U32 R25, RZ, RZ, R23 ;  /* 0x000000ffff197224 */ /* 0x000fc600078e0017 */
[----:B------:R-:W-:-:S04]  /*8800*/  SHF.R.U32.HI R3, RZ, 0x18, R3 ;  /* 0x00000018ff037819 */ /* 0x000fc80000011603 */
[----:B------:R-:W-:-:S05]  /*8810*/  LOP3.LUT R3, R0, R3, RZ, 0xfc, !PT ;  /* 0x0000000300037212 */ /* 0x000fca00078efcff */
[----:B------:R4:W-:Y:S01]  /*8820*/  STG.E.U8 desc[UR36][R8.64], R3 ;  /* 0x0000000308007986 */ /* 0x0009e2000c101124 */
[----:B------:R-:W-:Y:S05]  /*8830*/  BRA `(.L_x_11834) ;  /* 0x0000000400d07947 */ /* 0x000fea0003800000 */
.L_x_11849:
[----:B------:R-:W0:Y:S01]  /*8840*/  I2F.S16 R3, R0 ;  /* 0x0000000000037306 */ /* 0x000e220000101400 */
[----:B------:R-:W-:Y:S01]  /*8850*/  IMAD.MOV.U32 R25, RZ, RZ, R23 ;  /* 0x000000ffff197224 */ /* 0x000fe200078e0017 */
[----:B0-----:R-:W-:-:S05]  /*8860*/  F2FP.BF16.F32.PACK_AB R3, RZ, R3 ;  /* 0x00000003ff03723e */ /* 0x001fca00000010ff */
[----:B------:R2:W-:Y:S01]  /*8870*/  STG.E.U16 desc[UR36][R8.64], R3 ;  /* 0x0000000308007986 */ /* 0x0005e2000c101524 */
[----:B------:R-:W-:Y:S05]  /*8880*/  BRA `(.L_x_11834) ;  /* 0x0000000400bc7947 */ /* 0x000fea0003800000 */
.L_x_11846:
        /* <DEDUP_REMOVED lines=9> */
[----:B------:R-:W-:Y:S01]  /*8920*/  IMAD.MOV.U32 R25, RZ, RZ, R23 ;  /* 0x000000ffff197224 */ /* 0x000fe200078e0017 */
[----:B------:R-:W-:Y:S06]  /*8930*/  BRA `(.L_x_11834) ;  /* 0x0000000400907947 */ /* 0x000fec0003800000 */
.L_x_11858:
        /* <DEDUP_REMOVED lines=17> */
.L_x_11861:
[----:B------:R-:W-:-:S04]  /*8a50*/  LOP3.LUT R3, R5, 0x80000000, RZ, 0xc0, !PT ;  /* 0x8000000005037812 */ /* 0x000fc800078ec0ff */
[----:B------:R-:W-:-:S04]  /*8a60*/  SHF.R.U32.HI R3, RZ, 0x18, R3 ;  /* 0x00000018ff037819 */ /* 0x000fc80000011603 */
[----:B------:R-:W-:-:S04]  /*8a70*/  LOP3.LUT R0, R0, R3, RZ, 0xfc, !PT ;  /* 0x0000000300007212 */ /* 0x000fc800078efcff */
[----:B------:R-:W-:-:S07]  /*8a80*/  PRMT R4, R0, 0x7610, R4 ;  /* 0x0000761000047816 */ /* 0x000fce0000000004 */
.L_x_11860:
[----:B------:R-:W-:Y:S05]  /*8a90*/  BSYNC B0 ;  /* 0x0000000000007941 */ /* 0x000fea0003800000 */
.L_x_11859:
[----:B------:R0:W-:Y:S01]  /*8aa0*/  STG.E.U8 desc[UR36][R8.64], R4 ;  /* 0x0000000408007986 */ /* 0x0001e2000c101124 */
[----:B------:R-:W-:Y:S01]  /*8ab0*/  IMAD.MOV.U32 R25, RZ, RZ, R23 ;  /* 0x000000ffff197224 */ /* 0x000fe200078e0017 */
[----:B------:R-:W-:Y:S06]  /*8ac0*/  BRA `(.L_x_11834) ;  /* 0x00000004002c7947 */ /* 0x000fec0003800000 */
.L_x_11857:
        /* <DEDUP_REMOVED lines=17> */
.L_x_11864:
[----:B------:R-:W-:-:S04]  /*8be0*/  LOP3.LUT R3, R5, 0x80000000, RZ, 0xc0, !PT ;  /* 0x8000000005037812 */ /* 0x000fc800078ec0ff */
[----:B------:R-:W-:-:S04]  /*8bf0*/  SHF.R.U32.HI R3, RZ, 0x18, R3 ;  /* 0x00000018ff037819 */ /* 0x000fc80000011603 */
[----:B------:R-:W-:-:S04]  /*8c00*/  LOP3.LUT R0, R0, R3, RZ, 0xfc, !PT ;  /* 0x0000000300007212 */ /* 0x000fc800078efcff */
[----:B------:R-:W-:-:S07]  /*8c10*/  PRMT R4, R0, 0x7610, R4 ;  /* 0x0000761000047816 */ /* 0x000fce0000000004 */
.L_x_11863:
[----:B------:R-:W-:Y:S05]  /*8c20*/  BSYNC B0 ;  /* 0x0000000000007941 */ /* 0x000fea0003800000 */
.L_x_11862:
[----:B------:R0:W-:Y:S01]  /*8c30*/  STG.E.U8 desc[UR36][R8.64], R4 ;  /* 0x0000000408007986 */ /* 0x0001e2000c101124 */
[----:B------:R-:W-:Y:S01]  /*8c40*/  IMAD.MOV.U32 R25, RZ, RZ, R23 ;  /* 0x000000ffff197224 */ /* 0x000fe200078e0017 */
[----:B------:R-:W-:Y:S06]  /*8c50*/  BRA `(.L_x_11834) ;  /* 0x0000000000c87947 */ /* 0x000fec0003800000 */
.L_x_11856:
[----:B------:R-:W-:-:S13]  /*8c60*/  ISETP.NE.AND P0, PT, R3, 0x1c, PT ;  /* 0x0000001c0300780c */ /* 0x000fda0003f05270 */
[----:B------:R-:W-:Y:S05]  /*8c70*/  @!P0 BRA `(.L_x_11865) ;  /* 0x0000000000b48947 */ /* 0x000fea0003800000 */
[----:B------:R-:W-:-:S13]  /*8c80*/  ISETP.NE.AND P0, PT, R3, 0x1d, PT ;  /* 0x0000001d0300780c */ /* 0x000fda0003f05270 */
[----:B------:R-:W-:Y:S05]  /*8c90*/  @!P0 BRA `(.L_x_11866) ;  /* 0x0000000000948947 */ /* 0x000fea0003800000 */
[----:B------:R-:W-:-:S13]  /*8ca0*/  ISETP.NE.AND P0, PT, R3, 0x2c, PT ;  /* 0x0000002c0300780c */ /* 0x000fda0003f05270 */
[----:B------:R-:W-:Y:S05]  /*8cb0*/  @P0 BRA `(.L_x_11839) ;  /* 0x0000000000440947 */ /* 0x000fea0003800000 */
[----:B------:R-:W0:Y:S01]  /*8cc0*/  I2F.S16 R0, R0 ;  /* 0x0000000000007306 */ /* 0x000e220000101400 */
[----:B------:R-:W-:Y:S01]  /*8cd0*/  IMAD.MOV.U32 R25, RZ, RZ, R23 ;  /* 0x000000ffff197224 */ /* 0x000fe200078e0017 */
        /* <DEDUP_REMOVED lines=10> */
[----:B------:R-:W-:-:S13]  /*8d80*/  @P2 PLOP3.LUT P0, PT, P1, PT, PT, 0x80, 0x0 ;  /* 0x000000000000281c */ /* 0x000fda0000f0f070 */
[----:B------:R-:W-:-:S04]  /*8d90*/  @!P0 IMAD.MOV R0, RZ, RZ, R4 ;  /* 0x000000ffff008224 */ /* 0x000fc800078e0204 */
[----:B------:R-:W-:-:S05]  /*8da0*/  @P2 IMAD.MOV.U32 R3, RZ, RZ, R0 ;  /* 0x000000ffff032224 */ /* 0x000fca00078e0000 */
[----:B------:R0:W-:Y:S01]  /*8db0*/  STG.E.U8 desc[UR36][R8.64], R3 ;  /* 0x0000000308007986 */ /* 0x0001e2000c101124 */
[----:B------:R-:W-:Y:S05]  /*8dc0*/  BRA `(.L_x_11834) ;  /* 0x00000000006c7947 */ /* 0x000fea0003800000 */
.L_x_11839:
        /* <DEDUP_REMOVED lines=16> */
.L_x_11867:
[----:B------:R-:W-:Y:S01]  /*8ed0*/  IMAD.MOV.U32 R25, RZ, RZ, R23 ;  /* 0x000000ffff197224 */ /* 0x000fe200078e0017 */
[----:B------:R-:W-:Y:S06]  /*8ee0*/  BRA `(.L_x_11834) ;  /* 0x0000000000247947 */ /* 0x000fec0003800000 */
.L_x_11866:
[----:B------:R-:W-:Y:S01]  /*8ef0*/  PRMT R0, R0, 0x9910, RZ ;  /* 0x0000991000007816 */ /* 0x000fe200000000ff */
[----:B------:R-:W-:-:S04]  /*8f00*/  IMAD.MOV.U32 R25, RZ, RZ, R23 ;  /* 0x000000ffff197224 */ /* 0x000fc800078e0017 */
[----:B------:R-:W-:-:S05]  /*8f10*/  IMAD.MOV.U32 R4, RZ, RZ, R0 ;  /* 0x000000ffff047224 */ /* 0x000fca00078e0000 */
[----:B------:R-:W-:-:S05]  /*8f20*/  SHF.R.S32.HI R5, RZ, 0x1f, R4 ;  /* 0x0000001fff057819 */ /* 0x000fca0000011404 */
[----:B------:R0:W-:Y:S01]  /*8f30*/  STG.E.64 desc[UR36][R8.64], R4 ;  /* 0x0000000408007986 */ /* 0x0001e2000c101b24 */
[----:B------:R-:W-:Y:S05]  /*8f40*/  BRA `(.L_x_11834) ;  /* 0x00000000000c7947 */ /* 0x000fea0003800000 */
.L_x_11865:
[----:B------:R-:W-:Y:S01]  /*8f50*/  PRMT R3, R0, 0x9910, RZ ;  /* 0x0000991000037816 */ /* 0x000fe200000000ff */
[----:B------:R-:W-:-:S04]  /*8f60*/  IMAD.MOV.U32 R25, RZ, RZ, R23 ;  /* 0x000000ffff197224 */ /* 0x000fc800078e0017 */
[----:B------:R0:W-:Y:S03]  /*8f70*/  STG.E desc[UR36][R8.64], R3 ;  /* 0x0000000308007986 */ /* 0x0001e6000c101924 */
.L_x_11834:
[----:B------:R-:W-:Y:S05]  /*8f80*/  BSYNC B6 ;  /* 0x0000000000067941 */ /* 0x000fea0003800000 */
.L_x_11833:
        /* <DEDUP_REMOVED lines=21> */
[----:B-----5:R0:W-:Y:S01]  /*90e0*/  STG.E.U8 desc[UR36][R8.64], R22 ;  /* 0x0000001608007986 */ /* 0x0201e2000c101124 */
[----:B------:R-:W-:Y:S05]  /*90f0*/  BRA `(.L_x_11875) ;  /* 0x0000000c006c7947 */ /* 0x000fea0003800000 */
.L_x_11873:
[----:B-----5:R0:W-:Y:S01]  /*9100*/  STG.E.U8 desc[UR36][R8.64], R22 ;  /* 0x0000001608007986 */ /* 0x0201e2000c101124 */
[----:B------:R-:W-:Y:S05]  /*9110*/  BRA `(.L_x_11875) ;  /* 0x0000000c00647947 */ /* 0x000fea0003800000 */
.L_x_11872:
[----:B------:R-:W-:-:S13]  /*9120*/  ISETP.NE.AND P0, PT, R0, 0x2, PT ;  /* 0x000000020000780c */ /* 0x000fda0003f05270 */
[----:B------:R-:W-:Y:S05]  /*9130*/  @!P0 BRA `(.L_x_11876) ;  /* 0x00000000002c8947 */ /* 0x000fea0003800000 */
[----:B------:R-:W-:-:S13]  /*9140*/  ISETP.NE.AND P0, PT, R0, 0x3, PT ;  /* 0x000000030000780c */ /* 0x000fda0003f05270 */
[----:B------:R-:W-:Y:S05]  /*9150*/  @!P0 BRA `(.L_x_11877) ;  /* 0x0000000000188947 */ /* 0x000fea0003800000 */
[----:B------:R-:W-:-:S13]  /*9160*/  ISETP.NE.AND P0, PT, R0, 0x4, PT ;  /* 0x000000040000780c */ /* 0x000fda0003f05270 */
[----:B------:R-:W-:Y:S05]  /*9170*/  @P0 BRA `(.L_x_11874) ;  /* 0x0000000800f00947 */ /* 0x000fea0003800000 */
[----:B-----5:R-:W-:-:S04]  /*9180*/  PRMT R4, R22, 0x9910, RZ ;  /* 0x0000991016047816 */ /* 0x020fc800000000ff */
[----:B------:R-:W-:-:S05]  /*9190*/  SHF.R.S32.HI R5, RZ, 0x1f, R4 ;  /* 0x0000001fff057819 */ /* 0x000fca0000011404 */
[----:B------:R0:W-:Y:S01]  /*91a0*/  STG.E.64 desc[UR36][R8.64], R4 ;  /* 0x0000000408007986 */ /* 0x0001e2000c101b24 */
[----:B------:R-:W-:Y:S05]  /*91b0*/  BRA `(.L_x_11875) ;  /* 0x0000000c003c7947 */ /* 0x000fea0003800000 */
.L_x_11877:
[----:B-----5:R-:W-:-:S05]  /*91c0*/  PRMT R3, R22, 0x9910, RZ ;  /* 0x0000991016037816 */ /* 0x020fca00000000ff */
[----:B------:R0:W-:Y:S01]  /*91d0*/  STG.E desc[UR36][R8.64], R3 ;  /* 0x0000000308007986 */ /* 0x0001e2000c101924 */
[----:B------:R-:W-:Y:S05]  /*91e0*/  BRA `(.L_x_11875) ;  /* 0x0000000c00307947 */ /* 0x000fea0003800000 */
.L_x_11876:
[----:B-----5:R0:W-:Y:S01]  /*91f0*/  STG.E.U16 desc[UR36][R8.64], R22 ;  /* 0x0000001608007986 */ /* 0x0201e2000c101524 */
[----:B------:R-:W-:Y:S05]  /*9200*/  BRA `(.L_x_11875) ;  /* 0x0000000c00287947 */ /* 0x000fea0003800000 */
.L_x_11871:
[----:B------:R-:W-:-:S13]  /*9210*/  ISETP.GT.AND P0, PT, R0, 0x6, PT ;  /* 0x000000060000780c */ /* 0x000fda0003f04270 */
[----:B------:R-:W-:Y:S05]  /*9220*/  @P0 BRA `(.L_x_11878) ;  /* 0x00000000002c0947 */ /* 0x000fea0003800000 */
[----:B------:R-:W-:-:S13]  /*9230*/  ISETP.NE.AND P0, PT, R0, 0x5, PT ;  /* 0x000000050000780c */ /* 0x000fda0003f05270 */
[----:B------:R-:W-:Y:S05]  /*9240*/  @!P0 BRA `(.L_x_11879) ;  /* 0x0000000000148947 */ /* 0x000fea0003800000 */
[----:B------:R-:W-:-:S13]  /*9250*/  ISETP.NE.AND P0, PT, R0, 0x6, PT ;  /* 0x000000060000780c */ /* 0x000fda0003f05270 */
[----:B------:R-:W-:Y:S05]  /*9260*/  @P0 BRA `(.L_x_11874) ;  /* 0x0000000800b40947 */ /* 0x000fea0003800000 */
[----:B-----5:R-:W0:Y:S02]  /*9270*/  I2F.S16 R3, R22 ;  /* 0x0000001600037306 */ /* 0x020e240000101400 */
[----:B0-----:R0:W-:Y:S01]  /*9280*/  STG.E desc[UR36][R8.64], R3 ;  /* 0x0000000308007986 */ /* 0x0011e2000c101924 */
[----:B------:R-:W-:Y:S05]  /*9290*/  BRA `(.L_x_11875) ;  /* 0x0000000c00047947 */ /* 0x000fea0003800000 */
.L_x_11879:
[----:B-----5:R-:W0:Y:S02]  /*92a0*/  I2F.S16 R0, R22 ;  /* 0x0000001600007306 */ /* 0x020e240000101400 */
[----:B0-----:R-:W-:-:S05]  /*92b0*/  F2FP.F16.F32.PACK_AB R0, RZ, R0 ;  /* 0x00000000ff00723e */ /* 0x001fca00000000ff */
[----:B------:R0:W-:Y:S01]  /*92c0*/  STG.E.U16 desc[UR36][R8.64], R0 ;  /* 0x0000000008007986 */ /* 0x0001e2000c101524 */
[----:B------:R-:W-:Y:S05]  /*92d0*/  BRA `(.L_x_11875) ;  /* 0x0000000800f47947 */ /* 0x000fea0003800000 */
.L_x_11878:
[----:B------:R-:W-:-:S13]  /*92e0*/  ISETP.NE.AND P0, PT, R0, 0x7, PT ;  /* 0x000000070000780c */ /* 0x000fda0003f05270 */
[----:B------:R-:W-:Y:S05]  /*92f0*/  @!P0 BRA `(.L_x_11880) ;  /* 0x0000000000348947 */ /* 0x000fea0003800000 */
[----:B------:R-:W-:-:S13]  /*9300*/  ISETP.NE.AND P0, PT, R0, 0x8, PT ;  /* 0x000000080000780c */ /* 0x000fda0003f05270 */
[----:B------:R-:W-:Y:S05]  /*9310*/  @!P0 BRA `(.L_x_11881) ;  /* 0x0000000000188947 */ /* 0x000fea0003800000 */
[----:B------:R-:W-:-:S13]  /*9320*/  ISETP.NE.AND P0, PT, R0, 0x9, PT ;  /* 0x000000090000780c */ /* 0x000fda0003f05270 */
[----:B------:R-:W-:Y:S05]  /*9330*/  @P0 BRA `(.L_x_11874) ;  /* 0x0000000800800947 */ /* 0x000fea0003800000 */
[----:B-----5:R-:W0:Y:S01]  /*9340*/  I2F.S16 R22, R22 ;  /* 0x0000001600167306 */ /* 0x020e220000101400 */
[----:B------:R-:W-:-:S05]  /*9350*/  IMAD.MOV.U32 R23, RZ, RZ, RZ ;  /* 0x000000ffff177224 */ /* 0x000fca00078e00ff */
[----:B0-----:R0:W-:Y:S01]  /*9360*/  STG.E.64 desc[UR36][R8.64], R22 ;  /* 0x0000001608007986 */ /* 0x0011e2000c101b24 */
[----:B------:R-:W-:Y:S05]  /*9370*/  BRA `(.L_x_11875) ;  /* 0x0000000800cc7947 */ /* 0x000fea0003800000 */
.L_x_11881:
[----:B-----5:R-:W0:Y:S02]  /*9380*/  I2F.S16 R22, R22 ;  /* 0x0000001600167306 */ /* 0x020e240000101400 */
[----:B0-----:R-:W-:-:S04]  /*9390*/  F2FP.F16.F32.PACK_AB R3, RZ, R22 ;  /* 0x00000016ff03723e */ /* 0x001fc800000000ff */
[----:B------:R-:W-:-:S05]  /*93a0*/  PRMT R3, R3, 0x5410, RZ ;  /* 0x0000541003037816 */ /* 0x000fca00000000ff */
[----:B------:R0:W-:Y:S01]  /*93b0*/  STG.E desc[UR36][R8.64], R3 ;  /* 0x0000000308007986 */ /* 0x0001e2000c101924 */
[----:B------:R-:W-:Y:S05]  /*93c0*/  BRA `(.L_x_11875) ;  /* 0x0000000800b87947 */ /* 0x000fea0003800000 */
.L_x_11880:
[----:B-----5:R-:W0:Y:S02]  /*93d0*/  I2F.F64.S16 R22, R22 ;  /* 0x0000001600167312 */ /* 0x020e240000101c00 */
[----:B0-----:R0:W-:Y:S01]  /*93e0*/  STG.E.64 desc[UR36][R8.64], R22 ;  /* 0x0000001608007986 */ /* 0x0011e2000c101b24 */
[----:B------:R-:W-:Y:S05]  /*93f0*/  BRA `(.L_x_11875) ;  /* 0x0000000800ac7947 */ /* 0x000fea0003800000 */
.L_x_11870:
        /* <DEDUP_REMOVED lines=8> */
[----:B-----5:R-:W-:-:S04]  /*9480*/  PRMT R0, R22, 0x9910, RZ ;  /* 0x0000991016007816 */ /* 0x020fc800000000ff */
[----:B------:R-:W-:-:S04]  /*9490*/  ISETP.NE.AND P0, PT, R0, RZ, PT ;  /* 0x000000ff0000720c */ /* 0x000fc80003f05270 */
[----:B------:R-:W-:-:S05]  /*94a0*/  SEL R3, RZ, 0x1, !P0 ;  /* 0x00000001ff037807 */ /* 0x000fca0004000000 */
[----:B------:R1:W-:Y:S01]  /*94b0*/  STG.E.U8 desc[UR36][R8.64], R3 ;  /* 0x0000000308007986 */ /* 0x0003e2000c101124 */
[----:B------:R-:W-:Y:S05]  /*94c0*/  BRA `(.L_x_11875) ;  /* 0x0000000800787947 */ /* 0x000fea0003800000 */
.L_x_11884:
[----:B-----5:R-:W0:Y:S01]  /*94d0*/  I2F.F64.S16 R4, R22 ;  /* 0x0000001600047312 */ /* 0x020e220000101c00 */
[----:B------:R-:W-:-:S05]  /*94e0*/  CS2R R6, SRZ ;  /* 0x0000000000067805 */ /* 0x000fca000001ff00 */
[----:B0-----:R0:W-:Y:S01]  /*94f0*/  STG.E.128 desc[UR36][R8.64], R4 ;  /* 0x0000000408007986 */ /* 0x0011e2000c101d24 */
[----:B------:R-:W-:Y:S05]  /*9500*/  BRA `(.L_x_11875) ;  /* 0x0000000800687947 */ /* 0x000fea0003800000 */
.L_x_11883:
[----:B------:R-:W-:-:S13]  /*9510*/  ISETP.NE.AND P0, PT, R0, 0xf, PT ;  /* 0x0000000f0000780c */ /* 0x000fda0003f05270 */
[----:B------:R-:W-:Y:S05]  /*9520*/  @!P0 BRA `(.L_x_11885) ;  /* 0x0000000000b48947 */ /* 0x000fea0003800000 */
[----:B------:R-:W-:-:S13]  /*9530*/  ISETP.NE.AND P0, PT, R0, 0x17, PT ;  /* 0x000000170000780c */ /* 0x000fda0003f05270 */
[----:B------:R-:W-:Y:S05]  /*9540*/  @!P0 BRA `(.L_x_11886) ;  /* 0x0000000000548947 */ /* 0x000fea0003800000 */
[----:B------:R-:W-:-:S13]  /*9550*/  ISETP.NE.AND P0, PT, R0, 0x18, PT ;  /* 0x000000180000780c */ /* 0x000fda0003f05270 */
[----:B------:R-:W-:Y:S05]  /*9560*/  @P0 BRA `(.L_x_11874) ;  /* 0x0000000400f40947 */ /* 0x000fea0003800000 */
[----:B-----5:R-:W0:Y:S01]  /*9570*/  I2F.S16 R7, R22 ;  /* 0x0000001600077306 */ /* 0x020e220000101400 */
        /* <DEDUP_REMOVED lines=14> */
.L_x_11888:
[----:B------:R-:W-:Y:S05]  /*9660*/  BSYNC B0 ;  /* 0x0000000000007941 */ /* 0x000fea0003800000 */
.L_x_11887:
[----:B------:R-:W-:-:S05]  /*9670*/  LOP3.LUT R5, R0, R5, RZ, 0xfc, !PT ;  /* 0x0000000500057212 */ /* 0x000fca00078efcff */
[----:B------:R3:W-:Y:S01]  /*9680*/  STG.E.U8 desc[UR36][R8.64], R5 ;  /* 0x0000000508007986 */ /* 0x0007e2000c101124 */
[----:B------:R-:W-:Y:S05]  /*9690*/  BRA `(.L_x_11875) ;  /* 0x0000000800047947 */ /* 0x000fea0003800000 */
.L_x_11886:
[----:B-----5:R-:W0:Y:S01]  /*96a0*/  I2F.S16 R5, R22 ;  /* 0x0000001600057306 */ /* 0x020e220000101400 */
        /* <DEDUP_REMOVED lines=12> */
.L_x_11890:
[----:B------:R-:W-:Y:S01]  /*9770*/  IMAD.MOV.U32 R0, RZ, RZ, 0x7f ;  /* 0x0000007fff007424 */ /* 0x000fe200078e00ff */
[----:B------:R-:W-:-:S04]  /*9780*/  ISETP.GT.U32.AND P0, PT, R3, 0x7f800000, PT ;  /* 0x7f8000000300780c */ /* 0x000fc80003f04070 */
[----:B------:R-:W-:-:S09]  /*9790*/  SEL R0, R0, 0x7c, P0 ;  /* 0x0000007c00007807 */ /* 0x000fd20000000000 */
.L_x_11891:
[----:B------:R-:W-:Y:S05]  /*97a0*/  BSYNC B0 ;  /* 0x0000000000007941 */ /* 0x000fea0003800000 */
.L_x_11889:
[----:B------:R-:W-:-:S04]  /*97b0*/  LOP3.LUT R3, R5, 0x80000000, RZ, 0xc0, !PT ;  /* 0x8000000005037812 */ /* 0x000fc800078ec0ff */
[----:B------:R-:W-:-:S04]  /*97c0*/  SHF.R.U32.HI R3, RZ, 0x18, R3 ;  /* 0x00000018ff037819 */ /* 0x000fc80000011603 */
[----:B------:R-:W-:-:S05]  /*97d0*/  LOP3.LUT R3, R0, R3, RZ, 0xfc, !PT ;  /* 0x0000000300037212 */ /* 0x000fca00078efcff */
[----:B------:R4:W-:Y:S01]  /*97e0*/  STG.E.U8 desc[UR36][R8.64], R3 ;  /* 0x0000000308007986 */ /* 0x0009e2000c101124 */
[----:B------:R-:W-:Y:S05]  /*97f0*/  BRA `(.L_x_11875) ;  /* 0x0000000400ac7947 */ /* 0x000fea0003800000 */
.L_x_11885:
[----:B-----5:R-:W0:Y:S02]  /*9800*/  I2F.S16 R0, R22 ;  /* 0x0000001600007306 */ /* 0x020e240000101400 */
[----:B0-----:R-:W-:-:S05]  /*9810*/  F2FP.BF16.F32.PACK_AB R0, RZ, R0 ;  /* 0x00000000ff00723e */ /* 0x001fca00000010ff */
[----:B------:R2:W-:Y:S01]  /*9820*/  STG.E.U16 desc[UR36][R8.64], R0 ;  /* 0x0000000008007986 */ /* 0x0005e2000c101524 */
[----:B------:R-:W-:Y:S05]  /*9830*/  BRA `(.L_x_11875) ;  /* 0x00000004009c7947 */ /* 0x000fea0003800000 */
.L_x_11882:
        /* <DEDUP_REMOVED lines=8> */
[----:B-----5:R0:W-:Y:S01]  /*98c0*/  STG.E.U16 desc[UR36][R8.64], R22 ;  /* 0x0000001608007986 */ /* 0x0201e2000c101524 */
[----:B------:R-:W-:Y:S05]  /*98d0*/  BRA `(.L_x_11875) ;  /* 0x0000000400747947 */ /* 0x000fea0003800000 */
.L_x_11894:
[----:B-----5:R-:W0:Y:S01]  /*98e0*/  I2F.S16 R5, R22 ;  /* 0x0000001600057306 */ /* 0x020e220000101400 */
        /* <DEDUP_REMOVED lines=16> */
.L_x_11897:
[----:B------:R-:W-:-:S04]  /*99f0*/  LOP3.LUT R3, R5, 0x80000000, RZ, 0xc0, !PT ;  /* 0x8000000005037812 */ /* 0x000fc800078ec0ff */
[----:B------:R-:W-:-:S04]  /*9a00*/  SHF.R.U32.HI R3, RZ, 0x18, R3 ;  /* 0x00000018ff037819 */ /* 0x000fc80000011603 */
[----:B------:R-:W-:-:S04]  /*9a10*/  LOP3.LUT R0, R0, R3, RZ, 0xfc, !PT ;  /* 0x0000000300007212 */ /* 0x000fc800078efcff */
[----:B------:R-:W-:-:S07]  /*9a20*/  PRMT R4, R0, 0x7610, R4 ;  /* 0x0000761000047816 */ /* 0x000fce0000000004 */
.L_x_11896:
[----:B------:R-:W-:Y:S05]  /*9a30*/  BSYNC B0 ;  /* 0x0000000000007941 */ /* 0x000fea0003800000 */
.L_x_11895:
[----:B------:R0:W-:Y:S01]  /*9a40*/  STG.E.U8 desc[UR36][R8.64], R4 ;  /* 0x0000000408007986 */ /* 0x0001e2000c101124 */
[----:B------:R-:W-:Y:S05]  /*9a50*/  BRA `(.L_x_11875) ;  /* 0x0000000400147947 */ /* 0x000fea0003800000 */
.L_x_11893:
        /* <DEDUP_REMOVED lines=17> */
.L_x_11900:
[----:B------:R-:W-:-:S04]  /*9b70*/  LOP3.LUT R3, R5, 0x80000000, RZ, 0xc0, !PT ;  /* 0x8000000005037812 */ /* 0x000fc800078ec0ff */
[----:B------:R-:W-:-:S04]  /*9b80*/  SHF.R.U32.HI R3, RZ, 0x18, R3 ;  /* 0x00000018ff037819 */ /* 0x000fc80000011603 */
[----:B------:R-:W-:-:S04]  /*9b90*/  LOP3.LUT R0, R0, R3, RZ, 0xfc, !PT ;  /* 0x0000000300007212 */ /* 0x000fc800078efcff */
[----:B------:R-:W-:-:S07]  /*9ba0*/  PRMT R4, R0, 0x7610, R4 ;  /* 0x0000761000047816 */ /* 0x000fce0000000004 */
.L_x_11899:
[----:B------:R-:W-:Y:S05]  /*9bb0*/  BSYNC B0 ;  /* 0x0000000000007941 */ /* 0x000fea0003800000 */
.L_x_11898:
[----:B------:R0:W-:Y:S01]  /*9bc0*/  STG.E.U8 desc[UR36][R8.64], R4 ;  /* 0x0000000408007986 */ /* 0x0001e2000c101124 */
[----:B------:R-:W-:Y:S05]  /*9bd0*/  BRA `(.L_x_11875) ;  /* 0x0000000000b47947 */ /* 0x000fea0003800000 */
.L_x_11892:
[----:B------:R-:W-:-:S13]  /*9be0*/  ISETP.NE.AND P0, PT, R0, 0x1c, PT ;  /* 0x0000001c0000780c */ /* 0x000fda0003f05270 */
[----:B------:R-:W-:Y:S05]  /*9bf0*/  @!P0 BRA `(.L_x_11901) ;  /* 0x0000000000a48947 */ /* 0x000fea0003800000 */
[----:B------:R-:W-:-:S13]  /*9c00*/  ISETP.NE.AND P0, PT, R0, 0x1d, PT ;  /* 0x0000001d0000780c */ /* 0x000fda0003f05270 */
[----:B------:R-:W-:Y:S05]  /*9c10*/  @!P0 BRA `(.L_x_11902) ;  /* 0x00000000008c8947 */ /* 0x000fea0003800000 */
[----:B------:R-:W-:-:S13]  /*9c20*/  ISETP.NE.AND P0, PT, R0, 0x2c, PT ;  /* 0x0000002c0000780c */ /* 0x000fda0003f05270 */
[----:B------:R-:W-:Y:S05]  /*9c30*/  @P0 BRA `(.L_x_11874) ;  /* 0x0000000000400947 */ /* 0x000fea0003800000 */
[----:B-----5:R-:W0:Y:S02]  /*9c40*/  I2F.S16 R22, R22 ;  /* 0x0000001600167306 */ /* 0x020e240000101400 */
        /* <DEDUP_REMOVED lines=15> */
.L_x_11874:
        /* <DEDUP_REMOVED lines=16> */
.L_x_11903:
[----:B------:R-:W-:Y:S05]  /*9e40*/  BRA `(.L_x_11875) ;  /* 0x0000000000187947 */ /* 0x000fea0003800000 */
.L_x_11902:
[----:B-----5:R-:W-:-:S04]  /*9e50*/  PRMT R4, R22, 0x9910, RZ ;  /* 0x0000991016047816 */ /* 0x020fc800000000ff */
[----:B------:R-:W-:-:S05]  /*9e60*/  SHF.R.S32.HI R5, RZ, 0x1f, R4 ;  /* 0x0000001fff057819 */ /* 0x000fca0000011404 */
[----:B------:R0:W-:Y:S01]  /*9e70*/  STG.E.64 desc[UR36][R8.64], R4 ;  /* 0x0000000408007986 */ /* 0x0001e2000c101b24 */
[----:B------:R-:W-:Y:S05]  /*9e80*/  BRA `(.L_x_11875) ;  /* 0x0000000000087947 */ /* 0x000fea0003800000 */
.L_x_11901:
[----:B-----5:R-:W-:-:S05]  /*9e90*/  PRMT R3, R22, 0x9910, RZ ;  /* 0x0000991016037816 */ /* 0x020fca00000000ff */
[----:B------:R0:W-:Y:S02]  /*9ea0*/  STG.E desc[UR36][R8.64], R3 ;  /* 0x0000000308007986 */ /* 0x0001e4000c101924 */
.L_x_11875:
        /* <DEDUP_REMOVED lines=23> */
.L_x_11907:
[----:B------:R0:W-:Y:S01]  /*a020*/  STG.E.U8 desc[UR36][R8.64], R18 ;  /* 0x0000001208007986 */ /* 0x0001e2000c101124 */
[----:B------:R-:W-:Y:S05]  /*a030*/  BRA `(.L_x_11909) ;  /* 0x0000000c00647947 */ /* 0x000fea0003800000 */
.L_x_11906:
[----:B------:R-:W-:-:S13]  /*a040*/  ISETP.NE.AND P0, PT, R0, 0x2, PT ;  /* 0x000000020000780c */ /* 0x000fda0003f05270 */
[----:B------:R-:W-:Y:S05]  /*a050*/  @!P0 BRA `(.L_x_11910) ;  /* 0x00000000002c8947 */ /* 0x000fea0003800000 */
[----:B------:R-:W-:-:S13]  /*a060*/  ISETP.NE.AND P0, PT, R0, 0x3, PT ;  /* 0x000000030000780c */ /* 0x000fda0003f05270 */
[----:B------:R-:W-:Y:S05]  /*a070*/  @!P0 BRA `(.L_x_11911) ;  /* 0x0000000000188947 */ /* 0x000fea0003800000 */
[----:B------:R-:W-:-:S13]  /*a080*/  ISETP.NE.AND P0, PT, R0, 0x4, PT ;  /* 0x000000040000780c */ /* 0x000fda0003f05270 */
[----:B------:R-:W-:Y:S05]  /*a090*/  @P0 BRA `(.L_x_11908) ;  /* 0x0000000800f00947 */ /* 0x000fea0003800000 */
[----:B------:R-:W-:-:S04]  /*a0a0*/  PRMT R4, R18, 0x9910, RZ ;  /* 0x0000991012047816 */ /* 0x000fc800000000ff */
[----:B------:R-:W-:-:S05]  /*a0b0*/  SHF.R.S32.HI R5, RZ, 0x1f, R4 ;  /* 0x0000001fff057819 */ /* 0x000fca0000011404 */
[----:B------:R0:W-:Y:S01]  /*a0c0*/  STG.E.64 desc[UR36][R8.64], R4 ;  /* 0x0000000408007986 */ /* 0x0001e2000c101b24 */
[----:B------:R-:W-:Y:S05]  /*a0d0*/  BRA `(.L_x_11909) ;  /* 0x0000000c003c7947 */ /* 0x000fea0003800000 */
.L_x_11911:
[----:B------:R-:W-:-:S05]  /*a0e0*/  PRMT R3, R18, 0x9910, RZ ;  /* 0x0000991012037816 */ /* 0x000fca00000000ff */
[----:B------:R0:W-:Y:S01]  /*a0f0*/  STG.E desc[UR36][R8.64], R3 ;  /* 0x0000000308007986 */ /* 0x0001e2000c101924 */
[----:B------:R-:W-:Y:S05]  /*a100*/  BRA `(.L_x_11909) ;  /* 0x0000000c00307947 */ /* 0x000fea0003800000 */
.L_x_11910:
[----:B------:R0:W-:Y:S01]  /*a110*/  STG.E.U16 desc[UR36][R8.64], R18 ;  /* 0x0000001208007986 */ /* 0x0001e2000c101524 */
[----:B------:R-:W-:Y:S05]  /*a120*/  BRA `(.L_x_11909) ;  /* 0x0000000c00287947 */ /* 0x000fea0003800000 */
.L_x_11905:
        /* <DEDUP_REMOVED lines=9> */
.L_x_11913:
[----:B------:R-:W0:Y:S02]  /*a1c0*/  I2F.S16 R0, R18 ;  /* 0x0000001200007306 */ /* 0x000e240000101400 */
[----:B0-----:R-:W-:-:S05]  /*a1d0*/  F2FP.F16.F32.PACK_AB R0, RZ, R0 ;  /* 0x00000000ff00723e */ /* 0x001fca00000000ff */
[----:B------:R0:W-:Y:S01]  /*a1e0*/  STG.E.U16 desc[UR36][R8.64], R0 ;  /* 0x0000000008007986 */ /* 0x0001e2000c101524 */
[----:B------:R-:W-:Y:S05]  /*a1f0*/  BRA `(.L_x_11909) ;  /* 0x0000000800f47947 */ /* 0x000fea0003800000 */
.L_x_11912:
        /* <DEDUP_REMOVED lines=10> */
.L_x_11915:
[----:B------:R-:W0:Y:S02]  /*a2a0*/  I2F.S16 R18, R18 ;  /* 0x0000001200127306 */ /* 0x000e240000101400 */
[----:B0-----:R-:W-:-:S04]  /*a2b0*/  F2FP.F16.F32.PACK_AB R3, RZ, R18 ;  /* 0x00000012ff03723e */ /* 0x001fc800000000ff */
[----:B------:R-:W-:-:S05]  /*a2c0*/  PRMT R3, R3, 0x5410, RZ ;  /* 0x0000541003037816 */ /* 0x000fca00000000ff */
[----:B------:R2:W-:Y:S01]  /*a2d0*/  STG.E desc[UR36][R8.64], R3 ;  /* 0x0000000308007986 */ /* 0x0005e2000c101924 */
[----:B------:R-:W-:Y:S05]  /*a2e0*/  BRA `(.L_x_11909) ;  /* 0x0000000800b87947 */ /* 0x000fea0003800000 */
.L_x_11914:
[----:B------:R-:W0:Y:S02]  /*a2f0*/  I2F.F64.S16 R4, R18 ;  /* 0x0000001200047312 */ /* 0x000e240000101c00 */
[----:B0-----:R4:W-:Y:S01]  /*a300*/  STG.E.64 desc[UR36][R8.64], R4 ;  /* 0x0000000408007986 */ /* 0x0019e2000c101b24 */
[----:B------:R-:W-:Y:S05]  /*a310*/  BRA `(.L_x_11909) ;  /* 0x0000000800ac7947 */ /* 0x000fea0003800000 */
.L_x_11904:
        /* <DEDUP_REMOVED lines=13> */
.L_x_11918:
[----:B------:R-:W0:Y:S01]  /*a3f0*/  I2F.F64.S16 R4, R18 ;  /* 0x0000001200047312 */ /* 0x000e220000101c00 */
[----:B------:R-:W-:-:S05]  /*a400*/  CS2R R6, SRZ ;  /* 0x0000000000067805 */ /* 0x000fca000001ff00 */
[----:B0-----:R0:W-:Y:S01]  /*a410*/  STG.E.128 desc[UR36][R8.64], R4 ;  /* 0x0000000408007986 */ /* 0x0011e2000c101d24 */
[----:B------:R-:W-:Y:S05]  /*a420*/  BRA `(.L_x_11909) ;  /* 0x0000000800687947 */ /* 0x000fea0003800000 */
.L_x_11917:
        /* <DEDUP_REMOVED lines=21> */
.L_x_11922:
[----:B------:R-:W-:Y:S05]  /*a580*/  BSYNC B0 ;  /* 0x0000000000007941 */ /* 0x000fea0003800000 */
.L_x_11921:
[----:B------:R-:W-:-:S05]  /*a590*/  LOP3.LUT R5, R0, R5, RZ, 0xfc, !PT ;  /* 0x0000000500057212 */ /* 0x000fca00078efcff */
[----:B------:R0:W-:Y:S01]  /*a5a0*/  STG.E.U8 desc[UR36][R8.64], R5 ;  /* 0x0000000508007986 */ /* 0x0001e2000c101124 */
[----:B------:R-:W-:Y:S05]  /*a5b0*/  BRA `(.L_x_11909) ;  /* 0x0000000800047947 */ /* 0x000fea0003800000 */
.L_x_11920:
        /* <DEDUP_REMOVED lines=13> */
.L_x_11924:
[----:B------:R-:W-:Y:S01]  /*a690*/  IMAD.MOV.U32 R0, RZ, RZ, 0x7f ;  /* 0x0000007fff007424 */ /* 0x000fe200078e00ff */
[----:B------:R-:W-:-:S04]  /*a6a0*/  ISETP.GT.U32.AND P0, PT, R3, 0x7f800000, PT ;  /* 0x7f8000000300780c */ /* 0x000fc80003f04070 */
[----:B------:R-:W-:-:S09]  /*a6b0*/  SEL R0, R0, 0x7c, P0 ;  /* 0x0000007c00007807 */ /* 0x000fd20000000000 */
.L_x_11925:
[----:B------:R-:W-:Y:S05]  /*a6c0*/  BSYNC B0 ;  /* 0x0000000000007941 */ /* 0x000fea0003800000 */
.L_x_11923:
[----:B------:R-:W-:-:S04]  /*a6d0*/  LOP3.LUT R3, R5, 0x80000000, RZ, 0xc0, !PT ;  /* 0x8000000005037812 */ /* 0x000fc800078ec0ff */
[----:B------:R-:W-:-:S04]  /*a6e0*/  SHF.R.U32.HI R3, RZ, 0x18, R3 ;  /* 0x00000018ff037819 */ /* 0x000fc80000011603 */
[----:B------:R-:W-:-:S05]  /*a6f0*/  LOP3.LUT R3, R0, R3, RZ, 0xfc, !PT ;  /* 0x0000000300037212 */ /* 0x000fca00078efcff */
[----:B------:R0:W-:Y:S01]  /*a700*/  STG.E.U8 desc[UR36][R8.64], R3 ;  /* 0x0000000308007986 */ /* 0x0001e2000c101124 */
[----:B------:R-:W-:Y:S05]  /*a710*/  BRA `(.L_x_11909) ;  /* 0x0000000400ac7947 */ /* 0x000fea0003800000 */
.L_x_11919:
[----:B------:R-:W0:Y:S02]  /*a720*/  I2F.S16 R0, R18 ;  /* 0x0000001200007306 */ /* 0x000e240000101400 */
[----:B0-----:R-:W-:-:S05]  /*a730*/  F2FP.BF16.F32.PACK_AB R0, RZ, R0 ;  /* 0x00000000ff00723e */ /* 0x001fca00000010ff */
[----:B------:R0:W-:Y:S01]  /*a740*/  STG.E.U16 desc[UR36][R8.64], R0 ;  /* 0x0000000008007986 */ /* 0x0001e2000c101524 */
[----:B------:R-:W-:Y:S05]  /*a750*/  BRA `(.L_x_11909) ;  /* 0x00000004009c7947 */ /* 0x000fea0003800000 */
.L_x_11916:
        /* <DEDUP_REMOVED lines=10> */
.L_x_11928:
        /* <DEDUP_REMOVED lines=17> */
.L_x_11931:
[----:B------:R-:W-:-:S04]  /*a910*/  LOP3.LUT R3, R5, 0x80000000, RZ, 0xc0, !PT ;  /* 0x8000000005037812 */ /* 0x000fc800078ec0ff */
[----:B------:R-:W-:-:S04]  /*a920*/  SHF.R.U32.HI R3, RZ, 0x18, R3 ;  /* 0x00000018ff037819 */ /* 0x000fc80000011603 */
[----:B------:R-:W-:-:S04]  /*a930*/  LOP3.LUT R0, R0, R3, RZ, 0xfc, !PT ;  /* 0x0000000300007212 */ /* 0x000fc800078efcff */
[----:B------:R-:W-:-:S07]  /*a940*/  PRMT R4, R0, 0x7610, R4 ;  /* 0x0000761000047816 */ /* 0x000fce0000000004 */
.L_x_11930:
[----:B------:R-:W-:Y:S05]  /*a950*/  BSYNC B0 ;  /* 0x0000000000007941 */ /* 0x000fea0003800000 */
.L_x_11929:
[----:B------:R0:W-:Y:S01]  /*a960*/  STG.E.U8 desc[UR36][R8.64], R4 ;  /* 0x0000000408007986 */ /* 0x0001e2000c101124 */
[----:B------:R-:W-:Y:S05]  /*a970*/  BRA `(.L_x_11909) ;  /* 0x0000000400147947 */ /* 0x000fea0003800000 */
.L_x_11927:
        /* <DEDUP_REMOVED lines=17> */
.L_x_11934:
[----:B------:R-:W-:-:S04]  /*aa90*/  LOP3.LUT R3, R5, 0x80000000, RZ, 0xc0, !PT ;  /* 0x8000000005037812 */ /* 0x000fc800078ec0ff */
[----:B------:R-:W-:-:S04]  /*aaa0*/  SHF.R.U32.HI R3, RZ, 0x18, R3 ;  /* 0x00000018ff037819 */ /* 0x000fc80000011603 */
[----:B------:R-:W-:-:S04]  /*aab0*/  LOP3.LUT R0, R0, R3, RZ, 0xfc, !PT ;  /* 0x0000000300007212 */ /* 0x000fc800078efcff */
[----:B------:R-:W-:-:S07]  /*aac0*/  PRMT R4, R0, 0x7610, R4 ;  /* 0x0000761000047816 */ /* 0x000fce0000000004 */
.L_x_11933:
[----:B------:R-:W-:Y:S05]  /*aad0*/  BSYNC B0 ;  /* 0x0000000000007941 */ /* 0x000fea0003800000 */
.L_x_11932:
[----:B------:R0:W-:Y:S01]  /*aae0*/  STG.E.U8 desc[UR36][R8.64], R4 ;  /* 0x0000000408007986 */ /* 0x0001e2000c101124 */
[----:B------:R-:W-:Y:S05]  /*aaf0*/  BRA `(.L_x_11909) ;  /* 0x0000000000b47947 */ /* 0x000fea0003800000 */
.L_x_11926:
        /* <DEDUP_REMOVED lines=22> */
.L_x_11908:
        /* <DEDUP_REMOVED lines=16> */
.L_x_11937:
[----:B------:R-:W-:Y:S05]  /*ad60*/  BRA `(.L_x_11909) ;  /* 0x0000000000187947 */ /* 0x000fea0003800000 */
.L_x_11936:
[----:B------:R-:W-:-:S04]  /*ad70*/  PRMT R4, R18, 0x9910, RZ ;  /* 0x0000991012047816 */ /* 0x000fc800000000ff */
[----:B------:R-:W-:-:S05]  /*ad80*/  SHF.R.S32.HI R5, RZ, 0x1f, R4 ;  /* 0x0000001fff057819 */ /* 0x000fca0000011404 */
[----:B------:R0:W-:Y:S01]  /*ad90*/  STG.E.64 desc[UR36][R8.64], R4 ;  /* 0x0000000408007986 */ /* 0x0001e2000c101b24 */
[----:B------:R-:W-:Y:S05]  /*ada0*/  BRA `(.L_x_11909) ;  /* 0x0000000000087947 */ /* 0x000fea0003800000 */
.L_x_11935:
[----:B------:R-:W-:-:S05]  /*adb0*/  PRMT R3, R18, 0x9910, RZ ;  /* 0x0000991012037816 */ /* 0x000fca00000000ff */
[----:B------:R0:W-:Y:S02]  /*adc0*/  STG.E desc[UR36][R8.64], R3 ;  /* 0x0000000308007986 */ /* 0x0001e4000c101924 */
.L_x_11909:
[----:B------:R-:W-:-:S07]  /*add0*/  VIADD R25, R25, 0x80 ;  /* 0x0000008019197836 */ /* 0x000fce0000000000 */
.L_x_11869:
[----:B------:R-:W-:Y:S05]  /*ade0*/  BSYNC B6 ;  /* 0x0000000000067941 */ /* 0x000fea0003800000 */
.L_x_11868:
[----:B------:R-:W-:-:S13]  /*adf0*/  ISETP.GE.AND P0, PT, R25, R16, PT ;  /* 0x000000101900720c */ /* 0x000fda0003f06270 */
[----:B------:R-:W-:Y:S05]  /*ae00*/  @P0 EXIT ;  /* 0x000000000000094d */ /* 0x000fea0003800000 */
[----:B0--34-:R-:W0:Y:S01]  /*ae10*/  LDC.64 R4, c[0x0][0x218] ;  /* 0x00008600ff047b82 */ /* 0x019e220000000a00 */
[----:B--2---:R-:W-:Y:S01]  /*ae20*/  PRMT R0, R17, 0x9910, RZ ;  /* 0x0000991011007816 */ /* 0x004fe200000000ff */
[----:B------:R-:W-:Y:S01]  /*ae30*/  IMAD R2, R2, 0x200, R25 ;  /* 0x0000020002027824 */ /* 0x000fe200078e0219 */
[----:B------:R-:W-:Y:S02]  /*ae40*/  ULDC UR4, c[0x0][0x244] ;  /* 0x0000910000047ab9 */ /* 0x000fe40000000800 */
[----:B------:R-:W-:Y:S01]  /*ae50*/  ISETP.GT.AND P1, PT, R0, 0x9, PT ;  /* 0x000000090000780c */ /* 0x000fe20003f24270 */
[----:B-1----:R-:W-:-:S05]  /*ae60*/  IMAD R3, R2, UR4, RZ ;  /* 0x0000000402037c24 */ /* 0x002fca000f8e02ff */
        /* <DEDUP_REMOVED lines=11> */
[----:B-----5:R-:W-:Y:S01]  /*af20*/  STG.E.U8 desc[UR36][R2.64], R19 ;  /* 0x0000001302007986 */ /* 0x020fe2000c101124 */
[----:B------:R-:W-:Y:S05]  /*af30*/  EXIT ;  /* 0x000000000000794d */ /* 0x000fea0003800000 */
.L_x_11941:
[----:B-----5:R-:W-:Y:S01]  /*af40*/  STG.E.U8 desc[UR36][R2.64], R19 ;  /* 0x0000001302007986 */ /* 0x020fe2000c101124 */
[----:B------:R-:W-:Y:S05]  /*af50*/  EXIT ;  /* 0x000000000000794d */ /* 0x000fea0003800000 */
.L_x_11940:
        /* <DEDUP_REMOVED lines=8> */
[----:B------:R-:W-:Y:S01]  /*afe0*/  STG.E.64 desc[UR36][R2.64], R4 ;  /* 0x0000000402007986 */ /* 0x000fe2000c101b24 */
[----:B------:R-:W-:Y:S05]  /*aff0*/  EXIT ;  /* 0x000000000000794d */ /* 0x000fea0003800000 */
.L_x_11944:
[----:B-----5:R-:W-:-:S05]  /*b000*/  PRMT R5, R19, 0x9910, RZ ;  /* 0x0000991013057816 */ /* 0x020fca00000000ff */
[----:B------:R-:W-:Y:S01]  /*b010*/  STG.E desc[UR36][R2.64], R5 ;  /* 0x0000000502007986 */ /* 0x000fe2000c101924 */
[----:B------:R-:W-:Y:S05]  /*b020*/  EXIT ;  /* 0x000000000000794d */ /* 0x000fea0003800000 */
.L_x_11943:
[----:B-----5:R-:W-:Y:S01]  /*b030*/  STG.E.U16 desc[UR36][R2.64], R19 ;  /* 0x0000001302007986 */ /* 0x020fe2000c101524 */
[----:B------:R-:W-:Y:S05]  /*b040*/  EXIT ;  /* 0x000000000000794d */ /* 0x000fea0003800000 */
.L_x_11939:
[----:B------:R-:W-:-:S13]  /*b050*/  ISETP.GT.AND P0, PT, R0, 0x6, PT ;  /* 0x000000060000780c */ /* 0x000fda0003f04270 */
[----:B------:R-:W-:Y:S05]  /*b060*/  @P0 BRA `(.L_x_11945) ;  /* 0x00000000002c0947 */ /* 0x000fea0003800000 */
[----:B------:R-:W-:-:S13]  /*b070*/  ISETP.NE.AND P0, PT, R0, 0x5, PT ;  /* 0x000000050000780c */ /* 0x000fda0003f05270 */
[----:B------:R-:W-:Y:S05]  /*b080*/  @!P0 BRA `(.L_x_11946) ;  /* 0x0000000000148947 */ /* 0x000fea0003800000 */
[----:B------:R-:W-:-:S13]  /*b090*/  ISETP.NE.AND P0, PT, R0, 0x6, PT ;  /* 0x000000060000780c */ /* 0x000fda0003f05270 */
[----:B------:R-:W-:Y:S05]  /*b0a0*/  @P0 BRA `(.L_x_11942) ;  /* 0x0000000800b40947 */ /* 0x000fea0003800000 */
[----:B-----5:R-:W0:Y:S02]  /*b0b0*/  I2F.S16 R19, R19 ;  /* 0x0000001300137306 */ /* 0x020e240000101400 */
[----:B0-----:R-:W-:Y:S01]  /*b0c0*/  STG.E desc[UR36][R2.64], R19 ;  /* 0x0000001302007986 */ /* 0x001fe2000c101924 */
[----:B------:R-:W-:Y:S05]  /*b0d0*/  EXIT ;  /* 0x000000000000794d */ /* 0x000fea0003800000 */
.L_x_11946:
[----:B-----5:R-:W0:Y:S02]  /*b0e0*/  I2F.S16 R0, R19 ;  /* 0x0000001300007306 */ /* 0x020e240000101400 */
[----:B0-----:R-:W-:-:S05]  /*b0f0*/  F2FP.F16.F32.PACK_AB R0, RZ, R0 ;  /* 0x00000000ff00723e */ /* 0x001fca00000000ff */
[----:B------:R-:W-:Y:S01]  /*b100*/  STG.E.U16 desc[UR36][R2.64], R0 ;  /* 0x0000000002007986 */ /* 0x000fe2000c101524 */
[----:B------:R-:W-:Y:S05]  /*b110*/  EXIT ;  /* 0x000000000000794d */ /* 0x000fea0003800000 */
.L_x_11945:
        /* <DEDUP_REMOVED lines=8> */
[----:B0-----:R-:W-:Y:S01]  /*b1a0*/  STG.E.64 desc[UR36][R2.64], R4 ;  /* 0x0000000402007986 */ /* 0x001fe2000c101b24 */
[----:B------:R-:W-:Y:S05]  /*b1b0*/  EXIT ;  /* 0x000000000000794d */ /* 0x000fea0003800000 */
.L_x_11948:
[----:B-----5:R-:W0:Y:S02]  /*b1c0*/  I2F.S16 R19, R19 ;  /* 0x0000001300137306 */ /* 0x020e240000101400 */
[----:B0-----:R-:W-:-:S04]  /*b1d0*/  F2FP.F16.F32.PACK_AB R5, RZ, R19 ;  /* 0x00000013ff05723e */ /* 0x001fc800000000ff */
[----:B------:R-:W-:-:S05]  /*b1e0*/  PRMT R5, R5, 0x5410, RZ ;  /* 0x0000541005057816 */ /* 0x000fca00000000ff */
[----:B------:R-:W-:Y:S01]  /*b1f0*/  STG.E desc[UR36][R2.64], R5 ;  /* 0x0000000502007986 */ /* 0x000fe2000c101924 */
[----:B------:R-:W-:Y:S05]  /*b200*/  EXIT ;  /* 0x000000000000794d */ /* 0x000fea0003800000 */
.L_x_11947:
[----:B-----5:R-:W0:Y:S02]  /*b210*/  I2F.F64.S16 R4, R19 ;  /* 0x0000001300047312 */ /* 0x020e240000101c00 */
[----:B0-----:R-:W-:Y:S01]  /*b220*/  STG.E.64 desc[UR36][R2.64], R4 ;  /* 0x0000000402007986 */ /* 0x001fe2000c101b24 */
[----:B------:R-:W-:Y:S05]  /*b230*/  EXIT ;  /* 0x000000000000794d */ /* 0x000fea0003800000 */
.L_x_11938:
        /* <DEDUP_REMOVED lines=11> */
[----:B------:R-:W-:Y:S01]  /*b2f0*/  STG.E.U8 desc[UR36][R2.64], R5 ;  /* 0x0000000502007986 */ /* 0x000fe2000c101124 */
[----:B------:R-:W-:Y:S05]  /*b300*/  EXIT ;  /* 0x000000000000794d */ /* 0x000fea0003800000 */
.L_x_11951:
[----:B-----5:R-:W0:Y:S01]  /*b310*/  I2F.F64.S16 R4, R19 ;  /* 0x0000001300047312 */ /* 0x020e220000101c00 */
[----:B------:R-:W-:-:S05]  /*b320*/  CS2R R6, SRZ ;  /* 0x0000000000067805 */ /* 0x000fca000001ff00 */
[----:B0-----:R-:W-:Y:S01]  /*b330*/  STG.E.128 desc[UR36][R2.64], R4 ;  /* 0x0000000402007986 */ /* 0x001fe2000c101d24 */
[----:B------:R-:W-:Y:S05]  /*b340*/  EXIT ;  /* 0x000000000000794d */ /* 0x000fea0003800000 */
.L_x_11950:
        /* <DEDUP_REMOVED lines=21> */
.L_x_11955:
[----:B------:R-:W-:Y:S05]  /*b4a0*/  BSYNC B0 ;  /* 0x0000000000007941 */ /* 0x000fea0003800000 */
.L_x_11954:
[----:B------:R-:W-:-:S05]  /*b4b0*/  LOP3.LUT R5, R0, R5, RZ, 0xfc, !PT ;  /* 0x0000000500057212 */ /* 0x000fca00078efcff */
[----:B------:R-:W-:Y:S01]  /*b4c0*/  STG.E.U8 desc[UR36][R2.64], R5 ;  /* 0x0000000502007986 */ /* 0x000fe2000c101124 */
[----:B------:R-:W-:Y:S05]  /*b4d0*/  EXIT ;  /* 0x000000000000794d */ /* 0x000fea0003800000 */
.L_x_11953:
        /* <DEDUP_REMOVED lines=13> */
.L_x_11957:
[----:B------:R-:W-:Y:S01]  /*b5b0*/  IMAD.MOV.U32 R0, RZ, RZ, 0x7f ;  /* 0x0000007fff007424 */ /* 0x000fe200078e00ff */
[----:B------:R-:W-:-:S04]  /*b5c0*/  ISETP.GT.U32.AND P0, PT, R4, 0x7f800000, PT ;  /* 0x7f8000000400780c */ /* 0x000fc80003f04070 */
[----:B------:R-:W-:-:S09]  /*b5d0*/  SEL R0, R0, 0x7c, P0 ;  /* 0x0000007c00007807 */ /* 0x000fd20000000000 */
.L_x_11958:
[----:B------:R-:W-:Y:S05]  /*b5e0*/  BSYNC B0 ;  /* 0x0000000000007941 */ /* 0x000fea0003800000 */
.L_x_11956:
[----:B------:R-:W-:-:S04]  /*b5f0*/  LOP3.LUT R4, R19, 0x80000000, RZ, 0xc0, !PT ;  /* 0x8000000013047812 */ /* 0x000fc800078ec0ff */
[----:B------:R-:W-:-:S04]  /*b600*/  SHF.R.U32.HI R5, RZ, 0x18, R4 ;  /* 0x00000018ff057819 */ /* 0x000fc80000011604 */
[----:B------:R-:W-:-:S05]  /*b610*/  LOP3.LUT R5, R0, R5, RZ, 0xfc, !PT ;  /* 0x0000000500057212 */ /* 0x000fca00078efcff */
[----:B------:R-:W-:Y:S01]  /*b620*/  STG.E.U8 desc[UR36][R2.64], R5 ;  /* 0x0000000502007986 */ /* 0x000fe2000c101124 */
[----:B------:R-:W-:Y:S05]  /*b630*/  EXIT ;  /* 0x000000000000794d */ /* 0x000fea0003800000 */
.L_x_11952:
[----:B-----5:R-:W0:Y:S02]  /*b640*/  I2F.S16 R0, R19 ;  /* 0x0000001300007306 */ /* 0x020e240000101400 */
[----:B0-----:R-:W-:-:S05]  /*b650*/  F2FP.BF16.F32.PACK_AB R0, RZ, R0 ;  /* 0x00000000ff00723e */ /* 0x001fca00000010ff */
[----:B------:R-:W-:Y:S01]  /*b660*/  STG.E.U16 desc[UR36][R2.64], R0 ;  /* 0x0000000002007986 */ /* 0x000fe2000c101524 */
[----:B------:R-:W-:Y:S05]  /*b670*/  EXIT ;  /* 0x000000000000794d */ /* 0x000fea0003800000 */
.L_x_11949:
        /* <DEDUP_REMOVED lines=8> */
[----:B-----5:R-:W-:Y:S01]  /*b700*/  STG.E.U16 desc[UR36][R2.64], R19 ;  /* 0x0000001302007986 */ /* 0x020fe2000c101524 */
[----:B------:R-:W-:Y:S05]  /*b710*/  EXIT ;  /* 0x000000000000794d */ /* 0x000fea0003800000 */
.L_x_11961:
        /* <DEDUP_REMOVED lines=17> */
.L_x_11964:
[----:B------:R-:W-:-:S04]  /*b830*/  LOP3.LUT R0, R19, 0x80000000, RZ, 0xc0, !PT ;  /* 0x8000000013007812 */ /* 0x000fc800078ec0ff */
[----:B------:R-:W-:-:S04]  /*b840*/  SHF.R.U32.HI R5, RZ, 0x18, R0 ;  /* 0x00000018ff057819 */ /* 0x000fc80000011600 */
[----:B------:R-:W-:-:S04]  /*b850*/  LOP3.LUT R4, R4, R5, RZ, 0xfc, !PT ;  /* 0x0000000504047212 */ /* 0x000fc800078efcff */
[----:B------:R-:W-:-:S07]  /*b860*/  PRMT R0, R4, 0x7610, R0 ;  /* 0x0000761004007816 */ /* 0x000fce0000000000 */
.L_x_11963:
[----:B------:R-:W-:Y:S05]  /*b870*/  BSYNC B0 ;  /* 0x0000000000007941 */ /* 0x000fea0003800000 */
.L_x_11962:
[----:B------:R-:W-:Y:S01]  /*b880*/  STG.E.U8 desc[UR36][R2.64], R0 ;  /* 0x0000000002007986 */ /* 0x000fe2000c101124 */
[----:B------:R-:W-:Y:S05]  /*b890*/  EXIT ;  /* 0x000000000000794d */ /* 0x000fea0003800000 */
.L_x_11960:
        /* <DEDUP_REMOVED lines=17> */
.L_x_11967:
[----:B------:R-:W-:-:S04]  /*b9b0*/  LOP3.LUT R0, R19, 0x80000000, RZ, 0xc0, !PT ;  /* 0x8000000013007812 */ /* 0x000fc800078ec0ff */
[----:B------:R-:W-:-:S04]  /*b9c0*/  SHF.R.U32.HI R5, RZ, 0x18, R0 ;  /* 0x00000018ff057819 */ /* 0x000fc80000011600 */
[----:B------:R-:W-:-:S04]  /*b9d0*/  LOP3.LUT R4, R4, R5, RZ, 0xfc, !PT ;  /* 0x0000000504047212 */ /* 0x000fc800078efcff */
[----:B------:R-:W-:-:S07]  /*b9e0*/  PRMT R0, R4, 0x7610, R0 ;  /* 0x0000761004007816 */ /* 0x000fce0000000000 */
.L_x_11966:
[----:B------:R-:W-:Y:S05]  /*b9f0*/  BSYNC B0 ;  /* 0x0000000000007941 */ /* 0x000fea0003800000 */
.L_x_11965:
[----:B------:R-:W-:Y:S01]  /*ba00*/  STG.E.U8 desc[UR36][R2.64], R0 ;  /* 0x0000000002007986 */ /* 0x000fe2000c101124 */
[----:B------:R-:W-:Y:S05]  /*ba10*/  EXIT ;  /* 0x000000000000794d */ /* 0x000fea0003800000 */
.L_x_11959:
        /* <DEDUP_REMOVED lines=22> */
.L_x_11942:
        /* <DEDUP_REMOVED lines=15> */
[----:B-1---5:R-:W-:Y:S05]  /*bc70*/  CALL.ABS.NOINC R2 ;  /* 0x0000000002007343 */ /* 0x022fea0003c00000 */
.L_x_11970:
[----:B------:R-:W-:Y:S05]  /*bc80*/  EXIT ;  /* 0x000000000000794d */ /* 0x000fea0003800000 */
.L_x_11969:
[----:B-----5:R-:W-:-:S04]  /*bc90*/  PRMT R4, R19, 0x9910, RZ ;  /* 0x0000991013047816 */ /* 0x020fc800000000ff */
[----:B------:R-:W-:-:S05]  /*bca0*/  SHF.R.S32.HI R5, RZ, 0x1f, R4 ;  /* 0x0000001fff057819 */ /* 0x000fca0000011404 */
[----:B------:R-:W-:Y:S01]  /*bcb0*/  STG.E.64 desc[UR36][R2.64], R4 ;  /* 0x0000000402007986 */ /* 0x000fe2000c101b24 */
[----:B------:R-:W-:Y:S05]  /*bcc0*/  EXIT ;  /* 0x000000000000794d */ /* 0x000fea0003800000 */
.L_x_11968:
[----:B-----5:R-:W-:-:S05]  /*bcd0*/  PRMT R5, R19, 0x9910, RZ ;  /* 0x0000991013057816 */ /* 0x020fca00000000ff */
[----:B------:R-:W-:Y:S01]  /*bce0*/  STG.E desc[UR36][R2.64], R5 ;  /* 0x0000000502007986 */ /* 0x000fe2000c101924 */
[----:B------:R-:W-:Y:S05]  /*bcf0*/  EXIT ;  /* 0x000000000000794d */ /* 0x000fea0003800000 */
.L_x_11971:
        /* <DEDUP_REMOVED lines=16> */
.L_x_22873:


//--------------------- .text._ZN2at6native18elementwise_kernelILi128ELi4EZNS0_22gpu_kernel_impl_nocastINS0_13BinaryFunctorIsssZZZNS0_15binary_internal21div_trunc_kernel_cudaERNS_18TensorIteratorBaseEENKUlvE_clEvENKUlvE3_clEvEUlssE_EEEEvS6_RKT_EUliE_EEviT1_ --------------------------
	.section	.text._ZN2at6native18elementwise_kernelILi128ELi4EZNS0_22gpu_kernel_impl_nocastINS0_13BinaryFunctorIsssZZZNS0_15binary_internal21div_trunc_kernel_cudaERNS_18TensorIteratorBaseEENKUlvE_clEvENKUlvE3_clEvEUlssE_EEEEvS6_RKT_EUliE_EEviT1_,"ax",@progbits
	.align	128
        .global         _ZN2at6native18elementwise_kernelILi128ELi4EZNS0_22gpu_kernel_impl_nocastINS0_13BinaryFunctorIsssZZZNS0_15binary_internal21div_trunc_kernel_cudaERNS_18TensorIteratorBaseEENKUlvE_clEvENKUlvE3_clEvEUlssE_EEEEvS6_RKT_EUliE_EEviT1_
        .type           _ZN2at6native18elementwise_kernelILi128ELi4EZNS0_22gpu_kernel_impl_nocastINS0_13BinaryFunctorIsssZZZNS0_15binary_internal21div_trunc_kernel_cudaERNS_18TensorIteratorBaseEENKUlvE_clEvENKUlvE3_clEvEUlssE_EEEEvS6_RKT_EUliE_EEviT1_,@function
        .size           _ZN2at6native18elementwise_kernelILi128ELi4EZNS0_22gpu_kernel_impl_nocastINS0_13BinaryFunctorIsssZZZNS0_15binary_internal21div_trunc_kernel_cudaERNS_18TensorIteratorBaseEENKUlvE_clEvENKUlvE3_clEvEUlssE_EEEEvS6_RKT_EUliE_EEviT1_,(.L_x_22874 - _ZN2at6native18elementwise_kernelILi128ELi4EZNS0_22gpu_kernel_impl_nocastINS0_13BinaryFunctorIsssZZZNS0_15binary_internal21div_trunc_kernel_cudaERNS_18TensorIteratorBaseEENKUlvE_clEvENKUlvE3_clEvEUlssE_EEEEvS6_RKT_EUliE_EEviT1_)
        .other          _ZN2at6native18elementwise_kernelILi128ELi4EZNS0_22gpu_kernel_impl_nocastINS0_13BinaryFunctorIsssZZZNS0_15binary_internal21div_trunc_kernel_cudaERNS_18TensorIteratorBaseEENKUlvE_clEvENKUlvE3_clEvEUlssE_EEEEvS6_RKT_EUliE_EEviT1_,@"STO_CUDA_ENTRY STV_DEFAULT"
_ZN2at6native18elementwise_kernelILi128ELi4EZNS0_22gpu_kernel_impl_nocastINS0_13BinaryFunctorIsssZZZNS0_15binary_internal21div_trunc_kernel_cudaERNS_18TensorIteratorBaseEENKUlvE_clEvENKUlvE3_clEvEUlssE_EEEEvS6_RKT_EUliE_EEviT1_:
.text._ZN2at6native18elementwise_kernelILi128ELi4EZNS0_22gpu_kernel_impl_nocastINS0_13BinaryFunctorIsssZZZNS0_15binary_internal21div_trunc_kernel_cudaERNS_18TensorIteratorBaseEENKUlvE_clEvENKUlvE3_clEvEUlssE_EEEEvS6_RKT_EUliE_EEviT1_:
        /* <DEDUP_REMOVED lines=363> */
.L_x_11974:
[----:B------:R-:W-:Y:S02]  /*16b0*/  ULDC.64 UR8, c[0x0][0x488] ;  /* 0x0001220000087ab9 */ /* 0x000fe40000000a00 */
[----:B------:R-:W-:-:S04]  /*16c0*/  IADD3 R8, P0, R2, UR8, RZ ;  /* 0x0000000802087c10 */ /* 0x000fc8000ff1e0ff */
[----:B------:R-:W-:Y:S01]  /*16d0*/  IADD3.X R9, RZ, UR9, RZ, P0, !PT ;  /* 0x00000009ff097c10 */ /* 0x000fe200087fe4ff */
[----:B------:R-:W-:-:S04]  /*16e0*/  ULDC.64 UR8, c[0x0][0x480] ;  /* 0x0001200000087ab9 */ /* 0x000fc80000000a00 */
[----:B------:R-:W2:Y:S01]  /*16f0*/  LDG.E.S16 R15, desc[UR4][R8.64] ;  /* 0x00000004080f7981 */ /* 0x000ea2000c1e1700 */
[----:B------:R-:W-:-:S04]  /*1700*/  IADD3 R6, P0, R0, UR8, RZ ;  /* 0x0000000800067c10 */ /* 0x000fc8000ff1e0ff */
[----:B------:R-:W-:Y:S01]  /*1710*/  IADD3.X R7, RZ, UR9, RZ, P0, !PT ;  /* 0x00000009ff077c10 */ /* 0x000fe200087fe4ff */
[----:B------:R-:W-:-:S04]  /*1720*/  ULDC.64 UR8, c[0x0][0x478] ;  /* 0x00011e0000087ab9 */ /* 0x000fc80000000a00 */
[----:B------:R-:W3:Y:S01]  /*1730*/  LDG.E.S16 R6, desc[UR4][R6.64] ;  /* 0x0000000406067981 */ /* 0x000ee2000c1e1700 */
[----:B------:R-:W-:Y:S02]  /*1740*/  IADD3 R3, R3, 0x80, RZ ;  /* 0x0000008003037810 */ /* 0x000fe40007ffe0ff */
[-C--:B--2---:R-:W-:Y:S02]  /*1750*/  IABS R13, R15.reuse ;  /* 0x0000000f000d7213 */ /* 0x084fe40000000000 */
[----:B------:R-:W-:Y:S02]  /*1760*/  IABS R4, R15 ;  /* 0x0000000f00047213 */ /* 0x000fe40000000000 */
[----:B------:R-:W0:Y:S08]  /*1770*/  I2F.RP R0, R13 ;  /* 0x0000000d00007306 */ /* 0x000e300000209400 */
[----:B0-----:R-:W0:Y:S02]  /*1780*/  MUFU.RCP R0, R0 ;  /* 0x0000000000007308 */ /* 0x001e240000001000 */
[----:B0-----:R-:W-:-:S02]  /*1790*/  IADD3 R10, R0, 0xffffffe, RZ ;  /* 0x0ffffffe000a7810 */ /* 0x001fc40007ffe0ff */
[----:B---3--:R-:W-:-:S04]  /*17a0*/  IABS R0, R6 ;  /* 0x0000000600007213 */ /* 0x008fc80000000000 */
[----:B------:R0:W1:Y:S01]  /*17b0*/  F2I.FTZ.U32.TRUNC.NTZ R11, R10 ;  /* 0x0000000a000b7305 */ /* 0x000062000021f000 */
[----:B------:R-:W-:-:S04]  /*17c0*/  LOP3.LUT R6, R6, R15, RZ, 0x3c, !PT ;  /* 0x0000000f06067212 */ /* 0x000fc800078e3cff */
[----:B------:R-:W-:Y:S02]  /*17d0*/  ISETP.GE.AND P1, PT, R6, RZ, PT ;  /* 0x000000ff0600720c */ /* 0x000fe40003f26270 */
[----:B0-----:R-:W-:Y:S02]  /*17e0*/  MOV R10, RZ ;  /* 0x000000ff000a7202 */ /* 0x001fe40000000f00 */
[----:B-1----:R-:W-:-:S05]  /*17f0*/  IADD3 R2, RZ, -R11, RZ ;  /* 0x8000000bff027210 */ /* 0x002fca0007ffe0ff */
[----:B------:R-:W-:Y:S01]  /*1800*/  IMAD R9, R2, R13, RZ ;  /* 0x0000000d02097224 */ /* 0x000fe200078e02ff */
[----:B------:R-:W-:-:S03]  /*1810*/  IADD3 R2, RZ, -R4, RZ ;  /* 0x80000004ff027210 */ /* 0x000fc60007ffe0ff */
[----:B------:R-:W-:-:S06]  /*1820*/  IMAD.HI.U32 R11, R11, R9, R10 ;  /* 0x000000090b0b7227 */ /* 0x000fcc00078e000a */
[----:B------:R-:W-:-:S04]  /*1830*/  IMAD.HI.U32 R11, R11, R0, RZ ;  /* 0x000000000b0b7227 */ /* 0x000fc800078e00ff */
[----:B------:R-:W-:-:S05]  /*1840*/  IMAD R0, R11, R2, R0 ;  /* 0x000000020b007224 */ /* 0x000fca00078e0200 */
[----:B------:R-:W-:-:S13]  /*1850*/  ISETP.GT.U32.AND P2, PT, R13, R0, PT ;  /* 0x000000000d00720c */ /* 0x000fda0003f44070 */
[-C--:B------:R-:W-:Y:S02]  /*1860*/  @!P2 IADD3 R0, R0, -R13.reuse, RZ ;  /* 0x8000000d0000a210 */ /* 0x080fe40007ffe0ff */
[----:B------:R-:W-:Y:S02]  /*1870*/  @!P2 IADD3 R11, R11, 0x1, RZ ;  /* 0x000000010b0ba810 */ /* 0x000fe40007ffe0ff */
[----:B------:R-:W-:Y:S02]  /*1880*/  ISETP.GE.U32.AND P0, PT, R0, R13, PT ;  /* 0x0000000d0000720c */ /* 0x000fe40003f06070 */
[----:B------:R-:W-:-:S11]  /*1890*/  ISETP.NE.AND P2, PT, R15, RZ, PT ;  /* 0x000000ff0f00720c */ /* 0x000fd60003f45270 */
[----:B------:R-:W-:Y:S02]  /*18a0*/  @P0 IADD3 R11, R11, 0x1, RZ ;  /* 0x000000010b0b0810 */ /* 0x000fe40007ffe0ff */
[----:B------:R-:W-:Y:S02]  /*18b0*/  IADD3 R4, P0, R5, UR8, RZ ;  /* 0x0000000805047c10 */ /* 0x000fe4000ff1e0ff */
[----:B------:R-:W-:Y:S02]  /*18c0*/  @!P1 IADD3 R11, -R11, RZ, RZ ;  /* 0x000000ff0b0b9210 */ /* 0x000fe40007ffe1ff */
[----:B------:R-:W-:Y:S02]  /*18d0*/  IADD3.X R5, RZ, UR9, RZ, P0, !PT ;  /* 0x00000009ff057c10 */ /* 0x000fe400087fe4ff */
[----:B------:R-:W-:-:S05]  /*18e0*/  @!P2 LOP3.LUT R11, RZ, R15, RZ, 0x33, !PT ;  /* 0x0000000fff0ba212 */ /* 0x000fca00078e33ff */
[----:B------:R0:W-:Y:S02]  /*18f0*/  STG.E.U16 desc[UR4][R4.64], R11 ;  /* 0x0000000b04007986 */ /* 0x0001e4000c101504 */
.L_x_11973:
[----:B------:R-:W-:Y:S05]  /*1900*/  BSYNC B0 ;  /* 0x0000000000007941 */ /* 0x000fea0003800000 */
.L_x_11972:
        /* <DEDUP_REMOVED lines=356> */
.L_x_11977:
        /* <DEDUP_REMOVED lines=35> */
[----:B------:R-:W-:Y:S02]  /*3180*/  @!P2 LOP3.LUT R11, RZ, R15, RZ, 0x33, !PT ;  /* 0x0000000fff0ba212 */ /* 0x000fe400078e33ff */
[----:B------:R-:W-:-:S03]  /*3190*/  ISETP.GE.AND P0, PT, R3, UR6, PT ;  /* 0x0000000603007c0c */ /* 0x000fc6000bf06270 */
[----:B------:R1:W-:Y:S10]  /*31a0*/  STG.E.U16 desc[UR4][R4.64], R11 ;  /* 0x0000000b04007986 */ /* 0x0003f4000c101504 */
        /* <DEDUP_REMOVED lines=354> */
.L_x_11978:
        /* <DEDUP_REMOVED lines=37> */
.L_x_11976:
[----:B------:R-:W-:Y:S05]  /*4a20*/  BSYNC B0 ;  /* 0x0000000000007941 */ /* 0x000fea0003800000 */
.L_x_11975:
        /* <DEDUP_REMOVED lines=355> */
.L_x_11979:
        /* <DEDUP_REMOVED lines=8> */
[----:B------:R0:W3:Y:S01]  /*60e0*/  LDG.E.S16 R2, desc[UR4][R2.64] ;  /* 0x0000000402027981 */ /* 0x0000e2000c1e1700 */
[-C--:B--2---:R-:W-:Y:S02]  /*60f0*/  IABS R11, R13.reuse ;  /* 0x0000000d000b7213 */ /* 0x084fe40000000000 */
[----:B------:R-:W-:Y:S02]  /*6100*/  IABS R6, R13 ;  /* 0x0000000d00067213 */ /* 0x000fe40000000000 */
[----:B------:R-:W1:Y:S02]  /*6110*/  I2F.RP R0, R11 ;  /* 0x0000000b00007306 */ /* 0x000e640000209400 */
[----:B0-----:R-:W-:-:S06]  /*6120*/  IADD3 R3, RZ, -R6, RZ ;  /* 0x80000006ff037210 */ /* 0x001fcc0007ffe0ff */
[----:B-1----:R-:W0:Y:S02]  /*6130*/  MUFU.RCP R0, R0 ;  /* 0x0000000000007308 */ /* 0x002e240000001000 */
[----:B0-----:R-:W-:Y:S02]  /*6140*/  IADD3 R8, R0, 0xffffffe, RZ ;  /* 0x0ffffffe00087810 */ /* 0x001fe40007ffe0ff */
[----:B---3--:R-:W-:-:S04]  /*6150*/  IABS R0, R2 ;  /* 0x0000000200007213 */ /* 0x008fc80000000000 */
[----:B------:R0:W1:Y:S01]  /*6160*/  F2I.FTZ.U32.TRUNC.NTZ R9, R8 ;  /* 0x0000000800097305 */ /* 0x000062000021f000 */
[----:B------:R-:W-:-:S04]  /*6170*/  LOP3.LUT R2, R2, R13, RZ, 0x3c, !PT ;  /* 0x0000000d02027212 */ /* 0x000fc800078e3cff */
[----:B------:R-:W-:Y:S02]  /*6180*/  ISETP.GE.AND P1, PT, R2, RZ, PT ;  /* 0x000000ff0200720c */ /* 0x000fe40003f26270 */
[----:B0-----:R-:W-:Y:S02]  /*6190*/  MOV R8, RZ ;  /* 0x000000ff00087202 */ /* 0x001fe40000000f00 */
[----:B-1----:R-:W-:-:S05]  /*61a0*/  IADD3 R4, RZ, -R9, RZ ;  /* 0x80000009ff047210 */ /* 0x002fca0007ffe0ff */
[----:B------:R-:W-:-:S04]  /*61b0*/  IMAD R7, R4, R11, RZ ;  /* 0x0000000b04077224 */ /* 0x000fc800078e02ff */
        /* <DEDUP_REMOVED lines=13> */
[----:B------:R-:W-:Y:S01]  /*6290*/  STG.E.U16 desc[UR4][R2.64], R9 ;  /* 0x0000000902007986 */ /* 0x000fe2000c101504 */
[----:B------:R-:W-:Y:S05]  /*62a0*/  EXIT ;  /* 0x000000000000794d */ /* 0x000fea0003800000 */
.L_x_11980:
        /* <DEDUP_REMOVED lines=13> */
.L_x_22874:


//--------------------- .text._ZN2at6native27unrolled_elementwise_kernelINS0_13BinaryFunctorIsssZZZNS0_15binary_internal21div_trunc_kernel_cudaERNS_18TensorIteratorBaseEENKUlvE_clEvENKUlvE3_clEvEUlssE_EESt5arrayIPcLm3EELi4E23TrivialOffsetCalculatorILi2EjESD_ILi1EjENS0_6memory15LoadWithoutCastENSG_16StoreWithoutCastEEEviT_T0_T2_T3_T4_T5_ --------------------------
	.section	.text._ZN2at6native27unrolled_elementwise_kernelINS0_13BinaryFunctorIsssZZZNS0_15binary_internal21div_trunc_kernel_cudaERNS_18TensorIteratorBaseEENKUlvE_clEvENKUlvE3_clEvEUlssE_EESt5arrayIPcLm3EELi4E23TrivialOffsetCalculatorILi2EjESD_ILi1EjENS0_6memory15LoadWithoutCastENSG_16StoreWithoutCastEEEviT_T0_T2_T3_T4_T5_,"ax",@progbits
	.align	128
        .global         _ZN2at6native27unrolled_elementwise_kernelINS0_13BinaryFunctorIsssZZZNS0_15binary_internal21div_trunc_kernel_cudaERNS_18TensorIteratorBaseEENKUlvE_clEvENKUlvE3_clEvEUlssE_EESt5arrayIPcLm3EELi4E23TrivialOffsetCalculatorILi2EjESD_ILi1EjENS0_6memory15LoadWithoutCastENSG_16StoreWithoutCastEEEviT_T0_T2_T3_T4_T5_
        .type           _ZN2at6native27unrolled_elementwise_kernelINS0_13BinaryFunctorIsssZZZNS0_15binary_internal21div_trunc_kernel_cudaERNS_18TensorIteratorBaseEENKUlvE_clEvENKUlvE3_clEvEUlssE_EESt5arrayIPcLm3EELi4E23TrivialOffsetCalculatorILi2EjESD_ILi1EjENS0_6memory15LoadWithoutCastENSG_16StoreWithoutCastEEEviT_T0_T2_T3_T4_T5_,@function
        .size           _ZN2at6native27unrolled_elementwise_kernelINS0_13BinaryFunctorIsssZZZNS0_15binary_internal21div_trunc_kernel_cudaERNS_18TensorIteratorBaseEENKUlvE_clEvENKUlvE3_clEvEUlssE_EESt5arrayIPcLm3EELi4E23TrivialOffsetCalculatorILi2EjESD_ILi1EjENS0_6memory15LoadWithoutCastENSG_16StoreWithoutCastEEEviT_T0_T2_T3_T4_T5_,(.L_x_22875 - _ZN2at6native27unrolled_elementwise_kernelINS0_13BinaryFunctorIsssZZZNS0_15binary_internal21div_trunc_kernel_cudaERNS_18TensorIteratorBaseEENKUlvE_clEvENKUlvE3_clEvEUlssE_EESt5arrayIPcLm3EELi4E23TrivialOffsetCalculatorILi2EjESD_ILi1EjENS0_6memory15LoadWithoutCastENSG_16StoreWithoutCastEEEviT_T0_T2_T3_T4_T5_)
        .other          _ZN2at6native27unrolled_elementwise_kernelINS0_13BinaryFunctorIsssZZZNS0_15binary_internal21div_trunc_kernel_cudaERNS_18TensorIteratorBaseEENKUlvE_clEvENKUlvE3_clEvEUlssE_EESt5arrayIPcLm3EELi4E23TrivialOffsetCalculatorILi2EjESD_ILi1EjENS0_6memory15LoadWithoutCastENSG_16StoreWithoutCastEEEviT_T0_T2_T3_T4_T5_,@"STO_CUDA_ENTRY STV_DEFAULT"
_ZN2at6native27unrolled_elementwise_kernelINS0_13BinaryFunctorIsssZZZNS0_15binary_internal21div_trunc_kernel_cudaERNS_18TensorIteratorBaseEENKUlvE_clEvENKUlvE3_clEvEUlssE_EESt5arrayIPcLm3EELi4E23TrivialOffsetCalculatorILi2EjESD_ILi1EjENS0_6memory15LoadWithoutCastENSG_16StoreWithoutCastEEEviT_T0_T2_T3_T4_T5_:
.text._ZN2at6native27unrolled_elementwise_kernelINS0_13BinaryFunctorIsssZZZNS0_15binary_internal21div_trunc_kernel_cudaERNS_18TensorIteratorBaseEENKUlvE_clEvENKUlvE3_clEvEUlssE_EESt5arrayIPcLm3EELi4E23TrivialOffsetCalculatorILi2EjESD_ILi1EjENS0_6memory15LoadWithoutCastENSG_16StoreWithoutCastEEEviT_T0_T2_T3_T4_T5_:
[----:B------:R-:W-:Y:S01]  /*0000*/  LDC R1, c[0x0][0x28] ;  /* 0x00000a00ff017b82 */ /* 0x000fe20000000800 */
[----:B------:R-:W0:Y:S07]  /*0010*/  S2R R12, SR_CTAID.X ;  /* 0x00000000000c7919 */ /* 0x000e2e0000002500 */
[----:B------:R-:W0:Y:S01]  /*0020*/  LDC R13, c[0x0][0x210] ;  /* 0x00008400ff0d7b82 */ /* 0x000e220000000800 */
[----:B------:R-:W-:Y:S01]  /*0030*/  IMAD.MOV.U32 R0, RZ, RZ, RZ ;  /* 0x000000ffff007224 */ /* 0x000fe200078e00ff */
        /* <DEDUP_REMOVED lines=9> */
[----:B------:R-:W1:Y:S01]  /*00d0*/  @!P1 LDC.64 R22, c[0x0][0x220] ;  /* 0x00008800ff169b82 */ /* 0x000e620000000a00 */
[----:B------:R-:W-:Y:S02]  /*00e0*/  @!P1 IMAD R19, R12, 0x200, R17 ;  /* 0x000002000c139824 */ /* 0x000fe400078e0211 */
[----:B------:R-:W-:Y:S02]  /*00f0*/  IMAD.MOV.U32 R25, RZ, RZ, RZ ;  /* 0x000000ffff197224 */ /* 0x000fe400078e00ff */
[----:B------:R-:W-:Y:S02]  /*0100*/  @!P1 VIADD R17, R17, 0x80 ;  /* 0x0000008011119836 */ /* 0x000fe40000000000 */
[----:B0-----:R-:W-:Y:S01]  /*0110*/  @!P0 IMAD.WIDE.U32 R26, R14, 0x2, R26 ;  /* 0x000000020e1a8825 */ /* 0x001fe200078e001a */
[----:B------:R-:W0:Y:S02]  /*0120*/  @!P1 LDC.64 R2, c[0x0][0x228] ;  /* 0x00008a00ff029b82 */ /* 0x000e240000000a00 */
[----:B------:R-:W-:-:S13]  /*0130*/  ISETP.GE.AND P3, PT, R17, R13, PT ;  /* 0x0000000d1100720c */ /* 0x000fda0003f66270 */
[C---:B------:R-:W-:Y:S01]  /*0140*/  @!P3 LEA R21, R12.reuse, R17, 0x9 ;  /* 0x000000110c15b211 */ /* 0x040fe200078e48ff */
[----:B-1----:R-:W-:Y:S01]  /*0150*/  @!P1 IMAD.WIDE.U32 R22, R19, 0x2, R22 ;  /* 0x0000000213169825 */ /* 0x002fe200078e0016 */
[----:B------:R-:W1:Y:S03]  /*0160*/  @!P3 LDC.64 R4, c[0x0][0x220] ;  /* 0x00008800ff04bb82 */ /* 0x000e660000000a00 */
[----:B------:R-:W-:Y:S01]  /*0170*/  @!P3 VIADD R17, R17, 0x80 ;  /* 0x000000801111b836 */ /* 0x000fe20000000000 */
[----:B------:R2:W5:Y:S04]  /*0180*/  @!P1 LDG.E.S16 R0, desc[UR4][R22.64] ;  /* 0x0000000416009981 */ /* 0x000568000c1e1700 */
[----:B------:R-:W-:Y:S01]  /*0190*/  ISETP.GE.AND P2, PT, R17, R13, PT ;  /* 0x0000000d1100720c */ /* 0x000fe20003f46270 */
[----:B------:R-:W3:Y:S08]  /*01a0*/  @!P3 LDC.64 R6, c[0x0][0x228] ;  /* 0x00008a00ff06bb82 */ /* 0x000ef00000000a00 */
[----:B--2---:R-:W2:Y:S04]  /*01b0*/  @!P0 LDC.64 R22, c[0x0][0x220] ;  /* 0x00008800ff168b82 */ /* 0x004ea80000000a00 */
[----:B------:R-:W-:-:S04]  /*01c0*/  @!P2 LEA R17, R12, R17, 0x9 ;  /* 0x000000110c11a211 */ /* 0x000fc800078e48ff */
[----:B------:R-:W4:Y:S08]  /*01d0*/  @!P2 LDC.64 R8, c[0x0][0x220] ;  /* 0x00008800ff08ab82 */ /* 0x000f300000000a00 */
[----:B------:R-:W0:Y:S01]  /*01e0*/  @!P2 LDC.64 R10, c[0x0][0x228] ;  /* 0x00008a00ff0aab82 */ /* 0x000e220000000a00 */
[----:B--2---:R-:W-:Y:S01]  /*01f0*/  @!P0 IMAD.WIDE.U32 R22, R14, 0x2, R22 ;  /* 0x000000020e168825 */ /* 0x004fe200078e0016 */
[----:B------:R-:W-:-:S04]  /*0200*/  HFMA2.MMA R14, -RZ, RZ, 0, 0 ;  /* 0x00000000ff0e7435 */ /* 0x000fc800000001ff */
[----:B------:R-:W5:Y:S06]  /*0210*/  @!P0 LDG.E.S16 R25, desc[UR4][R22.64] ;  /* 0x0000000416198981 */ /* 0x000f6c000c1e1700 */
[----:B------:R-:W5:Y:S01]  /*0220*/  @!P0 LDG.E.S16 R14, desc[UR4][R26.64] ;  /* 0x000000041a0e8981 */ /* 0x000f62000c1e1700 */
[----:B----4-:R-:W-:-:S04]  /*0230*/  @!P2 IMAD.WIDE.U32 R8, R17, 0x2, R8 ;  /* 0x000000021108a825 */ /* 0x010fc800078e0008 */
[----:B0-----:R-:W-:Y:S01]  /*0240*/  @!P2 IMAD.WIDE.U32 R10, R17, 0x2, R10 ;  /* 0x00000002110aa825 */ /* 0x001fe200078e000a */
[----:B------:R-:W-:-:S03]  /*0250*/  CS2R R16, SRZ ;  /* 0x0000000000107805 */ /* 0x000fc6000001ff00 */
[----:B------:R-:W-:-:S05]  /*0260*/  @!P1 IMAD.WIDE.U32 R2, R19, 0x2, R2 ;  /* 0x0000000213029825 */ /* 0x000fca00078e0002 */
[----:B------:R0:W5:Y:S01]  /*0270*/  @!P1 LDG.E.S16 R17, desc[UR4][R2.64] ;  /* 0x0000000402119981 */ /* 0x000162000c1e1700 */
[----:B-1----:R-:W-:-:S04]  /*0280*/  @!P3 IMAD.WIDE.U32 R4, R21, 0x2, R4 ;  /* 0x000000021504b825 */ /* 0x002fc800078e0004 */
[----:B---3--:R-:W-:Y:S01]  /*0290*/  @!P3 IMAD.WIDE.U32 R6, R21, 0x2, R6 ;  /* 0x000000021506b825 */ /* 0x008fe200078e0006 */
[----:B------:R1:W5:Y:S01]  /*02a0*/  @!P3 LDG.E.S16 R16, desc[UR4][R4.64] ;  /* 0x000000040410b981 */ /* 0x000362000c1e1700 */
[----:B0-----:R-:W0:Y:S02]  /*02b0*/  @!P0 LDC.64 R2, c[0x0][0x218] ;  /* 0x00008600ff028b82 */ /* 0x001e240000000a00 */
[----:B------:R-:W-:Y:S01]  /*02c0*/  IMAD.MOV.U32 R21, RZ, RZ, RZ ;  /* 0x000000ffff157224 */ /* 0x000fe200078e00ff */
[----:B------:R-:W-:Y:S01]  /*02d0*/  CS2R R18, SRZ ;  /* 0x0000000000127805 */ /* 0x000fe2000001ff00 */
[----:B-1----:R-:W-:-:S04]  /*02e0*/  IMAD.MOV.U32 R4, RZ, RZ, R15 ;  /* 0x000000ffff047224 */ /* 0x002fc800078e000f */
[----:B------:R1:W5:Y:S01]  /*02f0*/  @!P2 LDG.E.S16 R21, desc[UR4][R10.64] ;  /* 0x000000040a15a981 */ /* 0x000362000c1e1700 */
[----:B------:R-:W-:-:S03]  /*0300*/  @!P0 LEA R5, R12, R15, 0x9 ;  /* 0x0000000f0c058211 */ /* 0x000fc600078e48ff */
[----:B------:R2:W5:Y:S04]  /*0310*/  @!P3 LDG.E.S16 R19, desc[UR4][R6.64] ;  /* 0x000000040613b981 */ /* 0x000568000c1e1700 */
[----:B------:R3:W5:Y:S01]  /*0320*/  @!P2 LDG.E.S16 R18, desc[UR4][R8.64] ;  /* 0x000000040812a981 */ /* 0x000762000c1e1700 */
[C---:B-1----:R-:W-:Y:S01]  /*0330*/  VIADD R10, R4.reuse, 0x80 ;  /* 0x00000080040a7836 */ /* 0x042fe20000000000 */
[----:B------:R-:W-:Y:S01]  /*0340*/  BSSY B0, `(.L_x_11981) ;  /* 0x0000024000007945 */ /* 0x000fe20003800000 */
[C---:B--2---:R-:W-:Y:S01]  /*0350*/  IADD3 R6, R4.reuse, 0x100, RZ ;  /* 0x0000010004067810 */ /* 0x044fe20007ffe0ff */
[----:B---3--:R-:W-:Y:S02]  /*0360*/  VIADD R8, R4, 0x180 ;  /* 0x0000018004087836 */ /* 0x008fe40000000000 */
[----:B------:R-:W-:Y:S01]  /*0370*/  @!P0 IMAD.MOV.U32 R4, RZ, RZ, R10 ;  /* 0x000000ffff048224 */ /* 0x000fe200078e000a */
[-C--:B------:R-:W-:Y:S01]  /*0380*/  ISETP.GE.AND P4, PT, R10, R13.reuse, PT ;  /* 0x0000000d0a00720c */ /* 0x080fe20003f86270 */
[----:B0-----:R-:W-:Y:S01]  /*0390*/  @!P0 IMAD.WIDE.U32 R2, R5, 0x2, R2 ;  /* 0x0000000205028825 */ /* 0x001fe200078e0002 */
[----:B------:R-:W-:-:S02]  /*03a0*/  ISETP.GE.AND P1, PT, R6, R13, PT ;  /* 0x0000000d0600720c */ /* 0x000fc40003f26270 */
[-C--:B------:R-:W-:Y:S02]  /*03b0*/  ISETP.GE.AND P2, PT, R8, R13.reuse, PT ;  /* 0x0000000d0800720c */ /* 0x080fe40003f46270 */
[----:B------:R-:W-:Y:S01]  /*03c0*/  ISETP.GE.AND P3, PT, R4, R13, PT ;  /* 0x0000000d0400720c */ /* 0x000fe20003f66270 */
[----:B------:R-:W-:-:S12]  /*03d0*/  @P0 BRA `(.L_x_11982) ;  /* 0x0000000000680947 */ /* 0x000fd80003800000 */
[-C--:B-----5:R-:W-:Y:S02]  /*03e0*/  IABS R5, R14.reuse ;  /* 0x0000000e00057213 */ /* 0x0a0fe40000000000 */
[----:B------:R-:W-:Y:S02]  /*03f0*/  IABS R11, R25 ;  /* 0x00000019000b7213 */ /* 0x000fe40000000000 */
[----:B------:R-:W0:Y:S01]  /*0400*/  I2F.RP R8, R5 ;  /* 0x0000000500087306 */ /* 0x000e220000209400 */
[-C--:B------:R-:W-:Y:S02]  /*0410*/  IABS R15, R14.reuse ;  /* 0x0000000e000f7213 */ /* 0x080fe40000000000 */
[----:B------:R-:W-:-:S05]  /*0420*/  LOP3.LUT R25, R25, R14, RZ, 0x3c, !PT ;  /* 0x0000000e19197212 */ /* 0x000fca00078e3cff */
[----:B0-----:R-:W0:Y:S02]  /*0430*/  MUFU.RCP R8, R8 ;  /* 0x0000000800087308 */ /* 0x001e240000001000 */
[----:B0-----:R-:W-:Y:S02]  /*0440*/  VIADD R6, R8, 0xffffffe ;  /* 0x0ffffffe08067836 */ /* 0x001fe40000000000 */
[----:B------:R-:W-:-:S04]  /*0450*/  IMAD.MOV R8, RZ, RZ, -R15 ;  /* 0x000000ffff087224 */ /* 0x000fc800078e0a0f */
[----:B------:R0:W1:Y:S02]  /*0460*/  F2I.FTZ.U32.TRUNC.NTZ R7, R6 ;  /* 0x0000000600077305 */ /* 0x000064000021f000 */
[----:B0-----:R-:W-:Y:S02]  /*0470*/  IMAD.MOV.U32 R6, RZ, RZ, RZ ;  /* 0x000000ffff067224 */ /* 0x001fe400078e00ff */
[----:B-1----:R-:W-:-:S04]  /*0480*/  IMAD.MOV R10, RZ, RZ, -R7 ;  /* 0x000000ffff0a7224 */ /* 0x002fc800078e0a07 */
[----:B------:R-:W-:Y:S01]  /*0490*/  IMAD R9, R10, R5, RZ ;  /* 0x000000050a097224 */ /* 0x000fe200078e02ff */
[----:B------:R-:W-:-:S03]  /*04a0*/  MOV R10, R11 ;  /* 0x0000000b000a7202 */ /* 0x000fc60000000f00 */
[----:B------:R-:W-:-:S06]  /*04b0*/  IMAD.HI.U32 R7, R7, R9, R6 ;  /* 0x0000000907077227 */ /* 0x000fcc00078e0006 */
[----:B------:R-:W-:-:S04]  /*04c0*/  IMAD.HI.U32 R7, R7, R10, RZ ;  /* 0x0000000a07077227 */ /* 0x000fc800078e00ff */
[----:B------:R-:W-:-:S05]  /*04d0*/  IMAD R6, R7, R8, R10 ;  /* 0x0000000807067224 */ /* 0x000fca00078e020a */
[----:B------:R-:W-:-:S13]  /*04e0*/  ISETP.GT.U32.AND P5, PT, R5, R6, PT ;  /* 0x000000060500720c */ /* 0x000fda0003fa4070 */
[-C--:B------:R-:W-:Y:S01]  /*04f0*/  @!P5 IADD3 R6, R6, -R5.reuse, RZ ;  /* 0x800000050606d210 */ /* 0x080fe20007ffe0ff */
[----:B------:R-:W-:Y:S01]  /*0500*/  @!P5 VIADD R7, R7, 0x1 ;  /* 0x000000010707d836 */ /* 0x000fe20000000000 */
[----:B------:R-:W-:Y:S02]  /*0510*/  ISETP.GE.AND P5, PT, R25, RZ, PT ;  /* 0x000000ff1900720c */ /* 0x000fe40003fa6270 */
[----:B------:R-:W-:-:S13]  /*0520*/  ISETP.GE.U32.AND P6, PT, R6, R5, PT ;  /* 0x000000050600720c */ /* 0x000fda0003fc6070 */
[----:B------:R-:W-:Y:S01]  /*0530*/  @P6 VIADD R7, R7, 0x1 ;  /* 0x0000000107076836 */ /* 0x000fe20000000000 */
[----:B------:R-:W-:-:S04]  /*0540*/  ISETP.NE.AND P6, PT, R14, RZ, PT ;  /* 0x000000ff0e00720c */ /* 0x000fc80003fc5270 */
[----:B------:R-:W-:-:S05]  /*0550*/  MOV R5, R7 ;  /* 0x0000000700057202 */ /* 0x000fca0000000f00 */
[----:B------:R-:W-:-:S04]  /*0560*/  @!P5 IMAD.MOV R5, RZ, RZ, -R5 ;  /* 0x000000ffff05d224 */ /* 0x000fc800078e0a05 */
[----:B------:R-:W-:-:S07]  /*0570*/  @!P6 LOP3.LUT R5, RZ, R14, RZ, 0x33, !PT ;  /* 0x0000000eff05e212 */ /* 0x000fce00078e33ff */
.L_x_11982:
[----:B------:R-:W-:Y:S05]  /*0580*/  BSYNC B0 ;  /* 0x0000000000007941 */ /* 0x000fea0003800000 */
.L_x_11981:
[----:B------:R-:W-:Y:S04]  /*0590*/  BSSY B0, `(.L_x_11983) ;  /* 0x000001c000007945 */ /* 0x000fe80003800000 */
[----:B------:R-:W-:Y:S05]  /*05a0*/  @P4 BRA `(.L_x_11984) ;  /* 0x0000000000684947 */ /* 0x000fea0003800000 */
[-C--:B-----5:R-:W-:Y:S02]  /*05b0*/  IABS R9, R17.reuse ;  /* 0x0000001100097213 */ /* 0x0a0fe40000000000 */
[----:B------:R-:W-:Y:S02]  /*05c0*/  IABS R14, R0 ;  /* 0x00000000000e7213 */ /* 0x000fe40000000000 */
[----:B------:R-:W0:Y:S01]  /*05d0*/  I2F.RP R8, R9 ;  /* 0x0000000900087306 */ /* 0x000e220000209400 */
[-C--:B------:R-:W-:Y:S02]  /*05e0*/  IABS R15, R17.reuse ;  /* 0x00000011000f7213 */ /* 0x080fe40000000000 */
[----:B------:R-:W-:-:S04]  /*05f0*/  LOP3.LUT R0, R0, R17, RZ, 0x3c, !PT ;  /* 0x0000001100007212 */ /* 0x000fc800078e3cff */
[----:B------:R-:W-:Y:S01]  /*0600*/  ISETP.GE.AND P5, PT, R0, RZ, PT ;  /* 0x000000ff0000720c */ /* 0x000fe20003fa6270 */
[----:B0-----:R-:W0:Y:S02]  /*0610*/  MUFU.RCP R8, R8 ;  /* 0x0000000800087308 */ /* 0x001e240000001000 */
[----:B0-----:R-:W-:Y:S01]  /*0620*/  VIADD R6, R8, 0xffffffe ;  /* 0x0ffffffe08067836 */ /* 0x001fe20000000000 */
[----:B------:R-:W-:-:S05]  /*0630*/  IADD3 R8, RZ, -R15, RZ ;  /* 0x8000000fff087210 */ /* 0x000fca0007ffe0ff */
[----:B------:R0:W1:Y:S02]  /*0640*/  F2I.FTZ.U32.TRUNC.NTZ R7, R6 ;  /* 0x0000000600077305 */ /* 0x000064000021f000 */
[----:B0-----:R-:W-:Y:S01]  /*0650*/  IMAD.MOV.U32 R6, RZ, RZ, RZ ;  /* 0x000000ffff067224 */ /* 0x001fe200078e00ff */
[----:B-1----:R-:W-:-:S05]  /*0660*/  IADD3 R10, RZ, -R7, RZ ;  /* 0x80000007ff0a7210 */ /* 0x002fca0007ffe0ff */
[----:B------:R-:W-:Y:S02]  /*0670*/  IMAD R11, R10, R9, RZ ;  /* 0x000000090a0b7224 */ /* 0x000fe400078e02ff */
[----:B------:R-:W-:Y:S02]  /*0680*/  IMAD.MOV.U32 R10, RZ, RZ, R14 ;  /* 0x000000ffff0a7224 */ /* 0x000fe400078e000e */
        /* <DEDUP_REMOVED lines=8> */
[----:B------:R-:W-:-:S05]  /*0710*/  @P4 IADD3 R7, R7, 0x1, RZ ;  /* 0x0000000107074810 */ /* 0x000fca0007ffe0ff */
[----:B------:R-:W-:-:S04]  /*0720*/  IMAD.MOV.U32 R0, RZ, RZ, R7 ;  /* 0x000000ffff007224 */ /* 0x000fc800078e0007 */
[----:B------:R-:W-:Y:S01]  /*0730*/  @!P5 IMAD.MOV R0, RZ, RZ, -R0 ;  /* 0x000000ffff00d224 */ /* 0x000fe200078e0a00 */
[----:B------:R-:W-:-:S07]  /*0740*/  @!P6 LOP3.LUT R0, RZ, R17, RZ, 0x33, !PT ;  /* 0x00000011ff00e212 */ /* 0x000fce00078e33ff */
.L_x_11984:
[----:B------:R-:W-:Y:S05]  /*0750*/  BSYNC B0 ;  /* 0x0000000000007941 */ /* 0x000fea0003800000 */
.L_x_11983:
        /* <DEDUP_REMOVED lines=9> */
[----:B0-----:R-:W-:Y:S02]  /*07f0*/  IADD3 R6, R8, 0xffffffe, RZ ;  /* 0x0ffffffe08067810 */ /* 0x001fe40007ffe0ff */
[----:B------:R-:W-:-:S04]  /*0800*/  IADD3 R8, RZ, -R14, RZ ;  /* 0x8000000eff087210 */ /* 0x000fc80007ffe0ff */
        /* <DEDUP_REMOVED lines=13> */
[----:B------:R-:W-:Y:S01]  /*08e0*/  @!P5 IMAD.MOV R6, RZ, RZ, -R6 ;  /* 0x000000ffff06d224 */ /* 0x000fe200078e0a06 */
[----:B------:R-:W-:-:S07]  /*08f0*/  @!P4 LOP3.LUT R6, RZ, R19, RZ, 0x33, !PT ;  /* 0x00000013ff06c212 */ /* 0x000fce00078e33ff */
.L_x_11986:
[----:B------:R-:W-:Y:S05]  /*0900*/  BSYNC B0 ;  /* 0x0000000000007941 */ /* 0x000fea0003800000 */
.L_x_11985:
        /* <DEDUP_REMOVED lines=14> */
[----:B------:R-:W-:-:S04]  /*09f0*/  IMAD R11, R11, R10, RZ ;  /* 0x0000000a0b0b7224 */ /* 0x000fc800078e02ff */
[----:B------:R-:W-:-:S06]  /*0a00*/  IMAD.HI.U32 R9, R9, R11, R8 ;  /* 0x0000000b09097227 */ /* 0x000fcc00078e0008 */
[----:B------:R-:W-:-:S04]  /*0a10*/  IMAD.HI.U32 R9, R9, R14, RZ ;  /* 0x0000000e09097227 */ /* 0x000fc800078e00ff */
[----:B------:R-:W-:-:S05]  /*0a20*/  IMAD R7, R9, R7, R14 ;  /* 0x0000000709077224 */ /* 0x000fca00078e020e */
[----:B------:R-:W-:-:S13]  /*0a30*/  ISETP.GT.U32.AND P2, PT, R10, R7, PT ;  /* 0x000000070a00720c */ /* 0x000fda0003f44070 */
[----:B------:R-:W-:Y:S01]  /*0a40*/  @!P2 IMAD.IADD R7, R7, 0x1, -R10 ;  /* 0x000000010707a824 */ /* 0x000fe200078e0a0a */
[----:B------:R-:W-:Y:S02]  /*0a50*/  @!P2 IADD3 R9, R9, 0x1, RZ ;  /* 0x000000010909a810 */ /* 0x000fe40007ffe0ff */
[----:B------:R-:W-:Y:S02]  /*0a60*/  ISETP.NE.AND P2, PT, R21, RZ, PT ;  /* 0x000000ff1500720c */ /* 0x000fe40003f45270 */
[----:B------:R-:W-:-:S13]  /*0a70*/  ISETP.GE.U32.AND P1, PT, R7, R10, PT ;  /* 0x0000000a0700720c */ /* 0x000fda0003f26070 */
[----:B------:R-:W-:-:S05]  /*0a80*/  @P1 VIADD R9, R9, 0x1 ;  /* 0x0000000109091836 */ /* 0x000fca0000000000 */
[----:B------:R-:W-:-:S05]  /*0a90*/  MOV R7, R9 ;  /* 0x0000000900077202 */ /* 0x000fca0000000f00 */
[----:B------:R-:W-:Y:S01]  /*0aa0*/  @!P4 IMAD.MOV R7, RZ, RZ, -R7 ;  /* 0x000000ffff07c224 */ /* 0x000fe200078e0a07 */
[----:B------:R-:W-:-:S07]  /*0ab0*/  @!P2 LOP3.LUT R7, RZ, R21, RZ, 0x33, !PT ;  /* 0x00000015ff07a212 */ /* 0x000fce00078e33ff */
.L_x_11988:
[----:B------:R-:W-:Y:S05]  /*0ac0*/  BSYNC B0 ;  /* 0x0000000000007941 */ /* 0x000fea0003800000 */
.L_x_11987:
[----:B------:R0:W-:Y:S01]  /*0ad0*/  @!P0 STG.E.U16 desc[UR4][R2.64], R5 ;  /* 0x0000000502008986 */ /* 0x0001e2000c101504 */
[----:B------:R-:W-:Y:S04]  /*0ae0*/  BSSY B0, `(.L_x_11989) ;  /* 0x000000c000007945 */ /* 0x000fe80003800000 */
[----:B------:R-:W-:Y:S05]  /*0af0*/  @P3 BRA `(.L_x_11990) ;  /* 0x0000000000283947 */ /* 0x000fea0003800000 */
[----:B------:R-:W1:Y:S01]  /*0b00*/  LDC.64 R8, c[0x0][0x218] ;  /* 0x00008600ff087b82 */ /* 0x000e620000000a00 */
[----:B0-----:R-:W-:Y:S01]  /*0b10*/  LEA R3, R12, R4, 0x9 ;  /* 0x000000040c037211 */ /* 0x001fe200078e48ff */
[----:B------:R-:W-:-:S05]  /*0b20*/  VIADD R4, R4, 0x80 ;  /* 0x0000008004047836 */ /* 0x000fca0000000000 */
[----:B------:R-:W-:-:S13]  /*0b30*/  ISETP.GE.AND P0, PT, R4, R13, PT ;  /* 0x0000000d0400720c */ /* 0x000fda0003f06270 */
[----:B------:R-:W-:Y:S01]  /*0b40*/  @!P0 LEA R5, R12, R4, 0x9 ;  /* 0x000000040c058211 */ /* 0x000fe200078e48ff */
[----:B------:R-:W-:Y:S02]  /*0b50*/  @!P0 VIADD R4, R4, 0x80 ;  /* 0x0000008004048836 */ /* 0x000fe40000000000 */
[----:B-1----:R-:W-:-:S04]  /*0b60*/  IMAD.WIDE.U32 R2, R3, 0x2, R8 ;  /* 0x0000000203027825 */ /* 0x002fc800078e0008 */
[----:B------:R-:W-:Y:S01]  /*0b70*/  @!P0 IMAD.WIDE.U32 R8, R5, 0x2, R8 ;  /* 0x0000000205088825 */ /* 0x000fe200078e0008 */
[----:B-----5:R1:W-:Y:S04]  /*0b80*/  STG.E.U16 desc[UR4][R2.64], R0 ;  /* 0x0000000002007986 */ /* 0x0203e8000c101504 */
[----:B------:R1:W-:Y:S02]  /*0b90*/  @!P0 STG.E.U16 desc[UR4][R8.64], R6 ;  /* 0x0000000608008986 */ /* 0x0003e4000c101504 */
.L_x_11990:
[----:B------:R-:W-:Y:S05]  /*0ba0*/  BSYNC B0 ;  /* 0x0000000000007941 */ /* 0x000fea0003800000 */
.L_x_11989:
[----:B------:R-:W-:-:S13]  /*0bb0*/  ISETP.GE.AND P0, PT, R4, R13, PT ;  /* 0x0000000d0400720c */ /* 0x000fda0003f06270 */
[----:B------:R-:W-:Y:S05]  /*0bc0*/  @P0 EXIT ;  /* 0x000000000000094d */ /* 0x000fea0003800000 */
[----:B01----:R-:W0:Y:S01]  /*0bd0*/  LDC.64 R2, c[0x0][0x218] ;  /* 0x00008600ff027b82 */ /* 0x003e220000000a00 */
[----:B------:R-:W-:-:S05]  /*0be0*/  LEA R5, R12, R4, 0x9 ;  /* 0x000000040c057211 */ /* 0x000fca00078e48ff */
[----:B0-----:R-:W-:-:S05]  /*0bf0*/  IMAD.WIDE.U32 R2, R5, 0x2, R2 ;  /* 0x0000000205027825 */ /* 0x001fca00078e0002 */
[----:B------:R-:W-:Y:S01]  /*0c00*/  STG.E.U16 desc[UR4][R2.64], R7 ;  /* 0x0000000702007986 */ /* 0x000fe2000c101504 */
[----:B------:R-:W-:Y:S05]  /*0c10*/  EXIT ;  /* 0x000000000000794d */ /* 0x000fea0003800000 */
.L_x_11991:
        /* <DEDUP_REMOVED lines=14> */
.L_x_22875:


//--------------------- .text._ZN2at6native29vectorized_elementwise_kernelILi2ENS0_13BinaryFunctorIsssZZZNS0_15binary_internal21div_trunc_kernel_cudaERNS_18TensorIteratorBaseEENKUlvE_clEvENKUlvE3_clEvEUlssE_EESt5arrayIPcLm3EEEEviT0_T1_ --------------------------
	.section	.text._ZN2at6native29vectorized_elementwise_kernelILi2ENS0_13BinaryFunctorIsssZZZNS0_15binary_internal21div_trunc_kernel_cudaERNS_18TensorIteratorBaseEENKUlvE_clEvENKUlvE3_clEvEUlssE_EESt5arrayIPcLm3EEEEviT0_T1_,"ax",@progbits
	.align	128
        .global         _ZN2at6native29vectorized_elementwise_kernelILi2ENS0_13BinaryFunctorIsssZZZNS0_15binary_internal21div_trunc_kernel_cudaERNS_18TensorIteratorBaseEENKUlvE_clEvENKUlvE3_clEvEUlssE_EESt5arrayIPcLm3EEEEviT0_T1_
        .type           _ZN2at6native29vectorized_elementwise_kernelILi2ENS0_13BinaryFunctorIsssZZZNS0_15binary_internal21div_trunc_kernel_cudaERNS_18TensorIteratorBaseEENKUlvE_clEvENKUlvE3_clEvEUlssE_EESt5arrayIPcLm3EEEEviT0_T1_,@function
        .size           _ZN2at6native29vectorized_elementwise_kernelILi2ENS0_13BinaryFunctorIsssZZZNS0_15binary_internal21div_trunc_kernel_cudaERNS_18TensorIteratorBaseEENKUlvE_clEvENKUlvE3_clEvEUlssE_EESt5arrayIPcLm3EEEEviT0_T1_,(.L_x_22876 - _ZN2at6native29vectorized_elementwise_kernelILi2ENS0_13BinaryFunctorIsssZZZNS0_15binary_internal21div_trunc_kernel_cudaERNS_18TensorIteratorBaseEENKUlvE_clEvENKUlvE3_clEvEUlssE_EESt5arrayIPcLm3EEEEviT0_T1_)
        .other          _ZN2at6native29vectorized_elementwise_kernelILi2ENS0_13BinaryFunctorIsssZZZNS0_15binary_internal21div_trunc_kernel_cudaERNS_18TensorIteratorBaseEENKUlvE_clEvENKUlvE3_clEvEUlssE_EESt5arrayIPcLm3EEEEviT0_T1_,@"STO_CUDA_ENTRY STV_DEFAULT"
_ZN2at6native29vectorized_elementwise_kernelILi2ENS0_13BinaryFunctorIsssZZZNS0_15binary_internal21div_trunc_kernel_cudaERNS_18TensorIteratorBaseEENKUlvE_clEvENKUlvE3_clEvEUlssE_EESt5arrayIPcLm3EEEEviT0_T1_:
.text._ZN2at6native29vectorized_elementwise_kernelILi2ENS0_13BinaryFunctorIsssZZZNS0_15binary_internal21div_trunc_kernel_cudaERNS_18TensorIteratorBaseEENKUlvE_clEvENKUlvE3_clEvEUlssE_EESt5arrayIPcLm3EEEEviT0_T1_:
        /* <DEDUP_REMOVED lines=13> */
[----:B------:R-:W3:Y:S04]  /*00d0*/  LDG.E R3, desc[UR4][R12.64] ;  /* 0x000000040c037981 */ /* 0x000ee8000c1e1900 */
[----:B------:R-:W4:Y:S01]  /*00e0*/  LDG.E R2, desc[UR4][R12.64+0x200] ;  /* 0x000200040c027981 */ /* 0x000f22000c1e1900 */
[----:B--2---:R-:W-:-:S03]  /*00f0*/  IMAD.WIDE R14, R0, 0x2, R14 ;  /* 0x00000002000e7825 */ /* 0x004fc600078e020e */
[----:B------:R-:W2:Y:S01]  /*0100*/  LDG.E R26, desc[UR4][R12.64+0x400] ;  /* 0x000400040c1a7981 */ /* 0x000ea2000c1e1900 */
[----:B------:R-:W-:-:S05]  /*0110*/  IMAD.WIDE.U32 R14, R7, 0x4, R14 ;  /* 0x00000004070e7825 */ /* 0x000fca00078e000e */
[----:B------:R-:W5:Y:S04]  /*0120*/  LDG.E R6, desc[UR4][R14.64] ;  /* 0x000000040e067981 */ /* 0x000f68000c1e1900 */
[----:B------:R-:W2:Y:S04]  /*0130*/  LDG.E R8, desc[UR4][R14.64+0x200] ;  /* 0x000200040e087981 */ /* 0x000ea8000c1e1900 */
[----:B------:R-:W2:Y:S01]  /*0140*/  LDG.E R24, desc[UR4][R14.64+0x400] ;  /* 0x000400040e187981 */ /* 0x000ea2000c1e1900 */
[C---:B---3--:R-:W-:Y:S02]  /*0150*/  PRMT R18, R3.reuse, 0x9910, RZ ;  /* 0x0000991003127816 */ /* 0x048fe400000000ff */
[----:B------:R-:W-:-:S02]  /*0160*/  PRMT R21, R3, 0xbb32, RZ ;  /* 0x0000bb3203157816 */ /* 0x000fc400000000ff */
[----:B------:R-:W-:Y:S02]  /*0170*/  IABS R20, R18 ;  /* 0x0000001200147213 */ /* 0x000fe40000000000 */
[C---:B----4-:R-:W-:Y:S02]  /*0180*/  PRMT R19, R2.reuse, 0x9910, RZ ;  /* 0x0000991002137816 */ /* 0x050fe400000000ff */
[----:B------:R-:W0:Y:S01]  /*0190*/  I2F.RP R4, R20 ;  /* 0x0000001400047306 */ /* 0x000e220000209400 */
[----:B------:R-:W-:Y:S02]  /*01a0*/  IABS R25, R21 ;  /* 0x0000001500197213 */ /* 0x000fe40000000000 */
[----:B------:R-:W-:Y:S02]  /*01b0*/  IABS R23, R19 ;  /* 0x0000001300177213 */ /* 0x000fe40000000000 */
[----:B------:R-:W-:-:S03]  /*01c0*/  PRMT R5, R2, 0xbb32, RZ ;  /* 0x0000bb3202057816 */ /* 0x000fc600000000ff */
[----:B------:R-:W1:Y:S08]  /*01d0*/  I2F.RP R22, R23 ;  /* 0x0000001700167306 */ /* 0x000e700000209400 */
[----:B------:R-:W3:Y:S08]  /*01e0*/  I2F.RP R9, R25 ;  /* 0x0000001900097306 */ /* 0x000ef00000209400 */
[----:B0-----:R-:W0:Y:S08]  /*01f0*/  MUFU.RCP R4, R4 ;  /* 0x0000000400047308 */ /* 0x001e300000001000 */
[----:B-1----:R-:W1:Y:S08]  /*0200*/  MUFU.RCP R22, R22 ;  /* 0x0000001600167308 */ /* 0x002e700000001000 */
[----:B---3--:R-:W3:Y:S01]  /*0210*/  MUFU.RCP R9, R9 ;  /* 0x0000000900097308 */ /* 0x008ee20000001000 */
[----:B0-----:R-:W-:Y:S01]  /*0220*/  VIADD R16, R4, 0xffffffe ;  /* 0x0ffffffe04107836 */ /* 0x001fe20000000000 */
[----:B------:R-:W-:-:S06]  /*0230*/  IABS R4, R5 ;  /* 0x0000000500047213 */ /* 0x000fcc0000000000 */
[----:B------:R0:W4:Y:S01]  /*0240*/  F2I.FTZ.U32.TRUNC.NTZ R17, R16 ;  /* 0x0000001000117305 */ /* 0x000122000021f000 */
[----:B-1----:R-:W-:-:S07]  /*0250*/  VIADD R3, R22, 0xffffffe ;  /* 0x0ffffffe16037836 */ /* 0x002fce0000000000 */
[----:B------:R-:W1:Y:S01]  /*0260*/  F2I.FTZ.U32.TRUNC.NTZ R3, R3 ;  /* 0x0000000300037305 */ /* 0x000e62000021f000 */
[----:B---3--:R-:W-:Y:S02]  /*0270*/  VIADD R10, R9, 0xffffffe ;  /* 0x0ffffffe090a7836 */ /* 0x008fe40000000000 */
[----:B0-----:R-:W-:Y:S01]  /*0280*/  IMAD.MOV.U32 R16, RZ, RZ, RZ ;  /* 0x000000ffff107224 */ /* 0x001fe200078e00ff */
[----:B----4-:R-:W-:-:S04]  /*0290*/  IADD3 R9, RZ, -R17, RZ ;  /* 0x80000011ff097210 */ /* 0x010fc80007ffe0ff */
[----:B------:R1:W0:Y:S01]  /*02a0*/  F2I.FTZ.U32.TRUNC.NTZ R11, R10 ;  /* 0x0000000a000b7305 */ /* 0x000222000021f000 */
[----:B------:R-:W-:-:S04]  /*02b0*/  IMAD R9, R9, R20, RZ ;  /* 0x0000001409097224 */ /* 0x000fc800078e02ff */
[----:B------:R-:W-:-:S03]  /*02c0*/  IMAD.HI.U32 R16, R17, R9, R16 ;  /* 0x0000000911107227 */ /* 0x000fc600078e0010 */
[----:B------:R-:W3:Y:S01]  /*02d0*/  I2F.RP R17, R4 ;  /* 0x0000000400117306 */ /* 0x000ee20000209400 */
[----:B-1----:R-:W-:Y:S02]  /*02e0*/  IMAD.MOV R10, RZ, RZ, -R3 ;  /* 0x000000ffff0a7224 */ /* 0x002fe400078e0a03 */
[----:B0-----:R-:W-:-:S04]  /*02f0*/  IMAD.MOV R2, RZ, RZ, -R11 ;  /* 0x000000ffff027224 */ /* 0x001fc800078e0a0b */
[----:B------:R-:W-:Y:S02]  /*0300*/  IMAD R9, R2, R25, RZ ;  /* 0x0000001902097224 */ /* 0x000fe400078e02ff */
[----:B------:R-:W-:Y:S01]  /*0310*/  IMAD.MOV.U32 R2, RZ, RZ, R10 ;  /* 0x000000ffff027224 */ /* 0x000fe200078e000a */
[----:B------:R-:W-:Y:S01]  /*0320*/  HFMA2.MMA R10, -RZ, RZ, 0, 0 ;  /* 0x00000000ff0a7435 */ /* 0x000fe200000001ff */
[----:B---3--:R-:W0:Y:S09]  /*0330*/  MUFU.RCP R17, R17 ;  /* 0x0000001100117308 */ /* 0x008e320000001000 */
[----:B------:R-:W-:Y:S01]  /*0340*/  IMAD.HI.U32 R10, R11, R9, R10 ;  /* 0x000000090b0a7227 */ /* 0x000fe200078e000a */
[----:B-----5:R-:W-:-:S02]  /*0350*/  PRMT R9, R6, 0x9910, RZ ;  /* 0x0000991006097816 */ /* 0x020fc400000000ff */
[----:B------:R-:W-:Y:S01]  /*0360*/  PRMT R6, R6, 0xbb32, RZ ;  /* 0x0000bb3206067816 */ /* 0x000fe200000000ff */
[----:B------:R-:W-:Y:S01]  /*0370*/  IMAD R11, R2, R23, RZ ;  /* 0x00000017020b7224 */ /* 0x000fe200078e02ff */
[----:B------:R-:W-:Y:S01]  /*0380*/  IABS R27, R9 ;  /* 0x00000009001b7213 */ /* 0x000fe20000000000 */
[----:B------:R-:W-:Y:S01]  /*0390*/  IMAD.MOV.U32 R2, RZ, RZ, RZ ;  /* 0x000000ffff027224 */ /* 0x000fe200078e00ff */
[----:B------:R-:W-:-:S03]  /*03a0*/  IABS R29, R6 ;  /* 0x00000006001d7213 */ /* 0x000fc60000000000 */
[----:B------:R-:W-:Y:S01]  /*03b0*/  IMAD.HI.U32 R11, R3, R11, R2 ;  /* 0x0000000b030b7227 */ /* 0x000fe200078e0002 */
[----:B------:R-:W-:-:S03]  /*03c0*/  IABS R2, R18 ;  /* 0x0000001200027213 */ /* 0x000fc60000000000 */
[----:B------:R-:W-:Y:S01]  /*03d0*/  IMAD.HI.U32 R3, R16, R27, RZ ;  /* 0x0000001b10037227 */ /* 0x000fe200078e00ff */
[----:B------:R-:W-:-:S03]  /*03e0*/  IABS R16, R19 ;  /* 0x0000001300107213 */ /* 0x000fc60000000000 */
[----:B------:R-:W-:Y:S02]  /*03f0*/  IMAD.MOV R2, RZ, RZ, -R2 ;  /* 0x000000ffff027224 */ /* 0x000fe400078e0a02 */
[----:B0-----:R-:W-:Y:S02]  /*0400*/  VIADD R17, R17, 0xffffffe ;  /* 0x0ffffffe11117836 */ /* 0x001fe40000000000 */
[----:B------:R-:W-:Y:S01]  /*0410*/  IMAD R27, R3, R2, R27 ;  /* 0x00000002031b7224 */ /* 0x000fe200078e021b */
[----:B------:R-:W-:Y:S01]  /*0420*/  IABS R2, R21 ;  /* 0x0000001500027213 */ /* 0x000fe20000000000 */
[----:B------:R-:W-:Y:S02]  /*0430*/  IMAD.MOV R16, RZ, RZ, -R16 ;  /* 0x000000ffff107224 */ /* 0x000fe400078e0a10 */
[----:B------:R-:W0:Y:S01]  /*0440*/  F2I.FTZ.U32.TRUNC.NTZ R17, R17 ;  /* 0x0000001100117305 */ /* 0x000e22000021f000 */
[----:B------:R-:W-:Y:S01]  /*0450*/  ISETP.GT.U32.AND P6, PT, R20, R27, PT ;  /* 0x0000001b1400720c */ /* 0x000fe20003fc4070 */
[----:B------:R-:W-:-:S02]  /*0460*/  IMAD.MOV R22, RZ, RZ, -R2 ;  /* 0x000000ffff167224 */ /* 0x000fc400078e0a02 */
[----:B------:R-:W-:Y:S01]  /*0470*/  IMAD.HI.U32 R2, R10, R29, RZ ;  /* 0x0000001d0a027227 */ /* 0x000fe200078e00ff */
[----:B--2---:R-:W-:Y:S02]  /*0480*/  PRMT R10, R8, 0x9910, RZ ;  /* 0x00009910080a7816 */ /* 0x004fe400000000ff */
[----:B------:R-:W-:Y:S01]  /*0490*/  PRMT R28, R26, 0x9910, RZ ;  /* 0x000099101a1c7816 */ /* 0x000fe200000000ff */
[----:B------:R-:W-:-:S06]  /*04a0*/  IMAD R22, R2, R22, R29 ;  /* 0x0000001602167224 */ /* 0x000fcc00078e021d */
[----:B------:R-:W-:-:S04]  /*04b0*/  @!P6 IADD3 R27, R27, -R20, RZ ;  /* 0x800000141b1be210 */ /* 0x000fc80007ffe0ff */
[----:B------:R-:W-:Y:S01]  /*04c0*/  ISETP.GE.U32.AND P3, PT, R27, R20, PT ;  /* 0x000000141b00720c */ /* 0x000fe20003f66070 */
[----:B0-----:R-:W-:Y:S01]  /*04d0*/  IMAD.MOV R27, RZ, RZ, -R17 ;  /* 0x000000ffff1b7224 */ /* 0x001fe200078e0a11 */
[----:B------:R-:W-:-:S03]  /*04e0*/  IABS R20, R10 ;  /* 0x0000000a00147213 */ /* 0x000fc60000000000 */
[----:B------:R-:W-:Y:S02]  /*04f0*/  IMAD R27, R27, R4, RZ ;  /* 0x000000041b1b7224 */ /* 0x000fe400078e02ff */
[----:B------:R-:W-:-:S04]  /*0500*/  IMAD.HI.U32 R11, R11, R20, RZ ;  /* 0x000000140b0b7227 */ /* 0x000fc800078e00ff */
[----:B------:R-:W-:Y:S02]  /*0510*/  IMAD R20, R11, R16, R20 ;  /* 0x000000100b147224 */ /* 0x000fe400078e0214 */
[----:B------:R-:W-:-:S04]  /*0520*/  IMAD.MOV.U32 R16, RZ, RZ, RZ ;  /* 0x000000ffff107224 */ /* 0x000fc800078e00ff */
[----:B------:R-:W-:Y:S02]  /*0530*/  IMAD.HI.U32 R16, R17, R27, R16 ;  /* 0x0000001b11107227 */ /* 0x000fe400078e0010 */
[----:B------:R-:W2:Y:S04]  /*0540*/  LDG.E R17, desc[UR4][R12.64+0x600] ;  /* 0x000600040c117981 */ /* 0x000ea8000c1e1900 */
[----:B------:R0:W3:Y:S01]  /*0550*/  LDG.E R27, desc[UR4][R14.64+0x600] ;  /* 0x000600040e1b7981 */ /* 0x0000e2000c1e1900 */
[----:B------:R-:W-:-:S04]  /*0560*/  IABS R29, R28 ;  /* 0x0000001c001d7213 */ /* 0x000fc80000000000 */
[----:B0-----:R-:W0:Y:S08]  /*0570*/  I2F.RP R14, R29 ;  /* 0x0000001d000e7306 */ /* 0x001e300000209400 */
[----:B0-----:R-:W0:Y:S01]  /*0580*/  MUFU.RCP R14, R14 ;  /* 0x0000000e000e7308 */ /* 0x001e220000001000 */
[----:B------:R-:W-:Y:S02]  /*0590*/  ISETP.GT.U32.AND P4, PT, R25, R22, PT ;  /* 0x000000161900720c */ /* 0x000fe40003f84070 */
[----:B------:R-:W-:Y:S01]  /*05a0*/  ISETP.GT.U32.AND P0, PT, R23, R20, PT ;  /* 0x000000141700720c */ /* 0x000fe20003f04070 */
[----:B0-----:R-:W-:-:S04]  /*05b0*/  VIADD R12, R14, 0xffffffe ;  /* 0x0ffffffe0e0c7836 */ /* 0x001fc80000000000 */
[----:B------:R-:W0:Y:S06]  /*05c0*/  F2I.FTZ.U32.TRUNC.NTZ R13, R12 ;  /* 0x0000000c000d7305 */ /* 0x000e2c000021f000 */
[-C--:B------:R-:W-:Y:S02]  /*05d0*/  @!P4 IADD3 R22, R22, -R25.reuse, RZ ;  /* 0x800000191616c210 */ /* 0x080fe40007ffe0ff */
[----:B------:R-:W-:Y:S01]  /*05e0*/  @!P0 IMAD.IADD R20, R20, 0x1, -R23 ;  /* 0x0000000114148824 */ /* 0x000fe200078e0a17 */
[----:B------:R-:W-:Y:S02]  /*05f0*/  PRMT R14, R26, 0xbb32, RZ ;  /* 0x0000bb321a0e7816 */ /* 0x000fe400000000ff */
[----:B------:R-:W-:-:S02]  /*0600*/  ISETP.GE.U32.AND P2, PT, R22, R25, PT ;  /* 0x000000191600720c */ /* 0x000fc40003f46070 */
[----:B------:R-:W-:Y:S02]  /*0610*/  ISETP.GE.U32.AND P1, PT, R20, R23, PT ;  /* 0x000000171400720c */ /* 0x000fe40003f26070 */
[----:B------:R-:W-:Y:S01]  /*0620*/  IABS R20, R14 ;  /* 0x0000000e00147213 */ /* 0x000fe20000000000 */
[----:B0-----:R-:W-:-:S04]  /*0630*/  IMAD.MOV R22, RZ, RZ, -R13 ;  /* 0x000000ffff167224 */ /* 0x001fc800078e0a0d */
[----:B------:R-:W-:Y:S02]  /*0640*/  IMAD R15, R22, R29, RZ ;  /* 0x0000001d160f7224 */ /* 0x000fe400078e02ff */
[----:B------:R-:W0:Y:S01]  /*0650*/  I2F.RP R22, R20 ;  /* 0x0000001400167306 */ /* 0x000e220000209400 */
[----:B------:R-:W-:-:S07]  /*0660*/  IMAD.MOV.U32 R12, RZ, RZ, RZ ;  /* 0x000000ffff0c7224 */ /* 0x000fce00078e00ff */
[----:B0-----:R-:W0:Y:S01]  /*0670*/  MUFU.RCP R22, R22 ;  /* 0x0000001600167308 */ /* 0x001e220000001000 */
[----:B------:R-:W-:Y:S01]  /*0680*/  IMAD.HI.U32 R15, R13, R15, R12 ;  /* 0x0000000f0d0f7227 */ /* 0x000fe200078e000c */
[----:B0-----:R-:W-:-:S06]  /*0690*/  IADD3 R12, R22, 0xffffffe, RZ ;  /* 0x0ffffffe160c7810 */ /* 0x001fcc0007ffe0ff */
[----:B------:R0:W1:Y:S01]  /*06a0*/  F2I.FTZ.U32.TRUNC.NTZ R13, R12 ;  /* 0x0000000c000d7305 */ /* 0x000062000021f000 */
[----:B------:R-:W-:-:S04]  /*06b0*/  LOP3.LUT R9, R9, R18, RZ, 0x3c, !PT ;  /* 0x0000001209097212 */ /* 0x000fc800078e3cff */
[----:B------:R-:W-:Y:S01]  /*06c0*/  ISETP.GE.AND P5, PT, R9, RZ, PT ;  /* 0x000000ff0900720c */ /* 0x000fe20003fa6270 */
[----:B0-----:R-:W-:Y:S02]  /*06d0*/  IMAD.MOV.U32 R12, RZ, RZ, RZ ;  /* 0x000000ffff0c7224 */ /* 0x001fe400078e00ff */
[----:B-1----:R-:W-:-:S04]  /*06e0*/  IMAD.MOV R23, RZ, RZ, -R13 ;  /* 0x000000ffff177224 */ /* 0x002fc800078e0a0d */
[----:B------:R-:W-:-:S04]  /*06f0*/  IMAD R23, R23, R20, RZ ;  /* 0x0000001417177224 */ /* 0x000fc800078e02ff */
[----:B------:R-:W-:-:S04]  /*0700*/  IMAD.HI.U32 R13, R13, R23, R12 ;  /* 0x000000170d0d7227 */ /* 0x000fc800078e000c */
[----:B------:R-:W-:-:S05]  /*0710*/  @!P6 VIADD R3, R3, 0x1 ;  /* 0x000000010303e836 */ /* 0x000fca0000000000 */
[----:B------:R-:W-:Y:S02]  /*0720*/  @P3 IADD3 R3, R3, 0x1, RZ ;  /* 0x0000000103033810 */ /* 0x000fe40007ffe0ff */
[----:B------:R-:W-:-:S03]  /*0730*/  LOP3.LUT R6, R6, R21, RZ, 0x3c, !PT ;  /* 0x0000001506067212 */ /* 0x000fc600078e3cff */
[----:B------:R-:W-:Y:S01]  /*0740*/  IMAD.MOV.U32 R22, RZ, RZ, R3 ;  /* 0x000000ffff167224 */ /* 0x000fe200078e0003 */
[----:B------:R-:W-:-:S03]  /*0750*/  @!P4 IADD3 R2, R2, 0x1, RZ ;  /* 0x000000010202c810 */ /* 0x000fc60007ffe0ff */
[----:B------:R-:W-:Y:S01]  /*0760*/  @!P5 IMAD.MOV R22, RZ, RZ, -R22 ;  /* 0x000000ffff16d224 */ /* 0x000fe200078e0a16 */
[----:B------:R-:W-:Y:S02]  /*0770*/  ISETP.GE.AND P5, PT, R6, RZ, PT ;  /* 0x000000ff0600720c */ /* 0x000fe40003fa6270 */
[----:B------:R-:W-:Y:S02]  /*0780*/  PRMT R6, R8, 0xbb32, RZ ;  /* 0x0000bb3208067816 */ /* 0x000fe400000000ff */
[----:B------:R-:W-:Y:S02]  /*0790*/  IABS R8, R5 ;  /* 0x0000000500087213 */ /* 0x000fe40000000000 */
[----:B------:R-:W-:Y:S01]  /*07a0*/  ISETP.NE.AND P3, PT, R21, RZ, PT ;  /* 0x000000ff1500720c */ /* 0x000fe20003f65270 */
[----:B------:R-:W-:Y:S01]  /*07b0*/  @P2 VIADD R2, R2, 0x1 ;  /* 0x0000000102022836 */ /* 0x000fe20000000000 */
[----:B------:R-:W-:Y:S01]  /*07c0*/  IABS R25, R6 ;  /* 0x0000000600197213 */ /* 0x000fe20000000000 */
[----:B------:R-:W-:Y:S01]  /*07d0*/  IMAD.MOV R8, RZ, RZ, -R8 ;  /* 0x000000ffff087224 */ /* 0x000fe200078e0a08 */
[----:B------:R-:W-:-:S03]  /*07e0*/  ISETP.NE.AND P6, PT, R18, RZ, PT ;  /* 0x000000ff1200720c */ /* 0x000fc60003fc5270 */
[----:B------:R-:W-:Y:S01]  /*07f0*/  IMAD.HI.U32 R16, R16, R25, RZ ;  /* 0x0000001910107227 */ /* 0x000fe200078e00ff */
[----:B------:R-:W-:-:S09]  /*0800*/  LOP3.LUT R10, R10, R19, RZ, 0x3c, !PT ;  /* 0x000000130a0a7212 */ /* 0x000fd200078e3cff */
[----:B------:R-:W-:Y:S02]  /*0810*/  @!P6 LOP3.LUT R22, RZ, R18, RZ, 0x33, !PT ;  /* 0x00000012ff16e212 */ /* 0x000fe400078e33ff */
[----:B------:R-:W-:Y:S02]  /*0820*/  LOP3.LUT R6, R6, R5, RZ, 0x3c, !PT ;  /* 0x0000000506067212 */ /* 0x000fe400078e3cff */
[----:B------:R-:W-:Y:S02]  /*0830*/  ISETP.NE.AND P4, PT, R19, RZ, PT ;  /* 0x000000ff1300720c */ /* 0x000fe40003f85270 */
[----:B------:R-:W-:Y:S02]  /*0840*/  ISETP.GE.AND P2, PT, R6, RZ, PT ;  /* 0x000000ff0600720c */ /* 0x000fe40003f46270 */
[----:B------:R-:W-:Y:S01]  /*0850*/  IABS R6, R28 ;  /* 0x0000001c00067213 */ /* 0x000fe20000000000 */
[----:B------:R-:W-:-:S04]  /*0860*/  @!P0 VIADD R11, R11, 0x1 ;  /* 0x000000010b0b8836 */ /* 0x000fc80000000000 */
[----:B------:R-:W-:Y:S02]  /*0870*/  IMAD.MOV R6, RZ, RZ, -R6 ;  /* 0x000000ffff067224 */ /* 0x000fe400078e0a06 */
[----:B------:R-:W-:Y:S01]  /*0880*/  @P1 VIADD R11, R11, 0x1 ;  /* 0x000000010b0b1836 */ /* 0x000fe20000000000 */
[----:B------:R-:W-:Y:S02]  /*0890*/  ISETP.NE.AND P0, PT, R5, RZ, PT ;  /* 0x000000ff0500720c */ /* 0x000fe40003f05270 */
[----:B--2---:R-:W-:-:S04]  /*08a0*/  PRMT R9, R17, 0x9910, RZ ;  /* 0x0000991011097816 */ /* 0x004fc800000000ff */
[----:B------:R-:W-:-:S04]  /*08b0*/  IABS R12, R9 ;  /* 0x00000009000c7213 */ /* 0x000fc80000000000 */
[----:B------:R-:W0:Y:S08]  /*08c0*/  I2F.RP R23, R12 ;  /* 0x0000000c00177306 */ /* 0x000e300000209400 */
[----:B0-----:R-:W0:Y:S02]  /*08d0*/  MUFU.RCP R23, R23 ;  /* 0x0000001700177308 */ /* 0x001e240000001000 */
[----:B0-----:R-:W-:-:S06]  /*08e0*/  VIADD R3, R23, 0xffffffe ;  /* 0x0ffffffe17037836 */ /* 0x001fcc0000000000 */
[----:B------:R-:W0:Y:S01]  /*08f0*/  F2I.FTZ.U32.TRUNC.NTZ R3, R3 ;  /* 0x0000000300037305 */ /* 0x000e22000021f000 */
[----:B------:R-:W-:Y:S01]  /*0900*/  IMAD.MOV.U32 R23, RZ, RZ, R2 ;  /* 0x000000ffff177224 */ /* 0x000fe200078e0002 */
[----:B------:R-:W-:-:S03]  /*0910*/  MOV R2, R8 ;  /* 0x0000000800027202 */ /* 0x000fc60000000f00 */
[----:B------:R-:W-:Y:S01]  /*0920*/  @!P5 IMAD.MOV R23, RZ, RZ, -R23 ;  /* 0x000000ffff17d224 */ /* 0x000fe200078e0a17 */
[----:B------:R-:W-:Y:S01]  /*0930*/  @!P3 LOP3.LUT R23, RZ, R21, RZ, 0x33, !PT ;  /* 0x00000015ff17b212 */ /* 0x000fe200078e33ff */
[----:B------:R-:W-:Y:S01]  /*0940*/  IMAD R21, R16, R2, R25 ;  /* 0x0000000210157224 */ /* 0x000fe200078e0219 */
[----:B------:R-:W-:Y:S01]  /*0950*/  PRMT R8, R17, 0xbb32, RZ ;  /* 0x0000bb3211087816 */ /* 0x000fe200000000ff */
[----:B------:R-:W-:Y:S01]  /*0960*/  IMAD.MOV.U32 R2, RZ, RZ, RZ ;  /* 0x000000ffff027224 */ /* 0x000fe200078e00ff */
[----:B------:R-:W-:Y:S01]  /*0970*/  ISETP.GE.AND P5, PT, R10, RZ, PT ;  /* 0x000000ff0a00720c */ /* 0x000fe20003fa6270 */
[----:B0-----:R-:W-:Y:S01]  /*0980*/  IMAD.MOV R25, RZ, RZ, -R3 ;  /* 0x000000ffff197224 */ /* 0x001fe200078e0a03 */
[----:B------:R-:W-:-:S03]  /*0990*/  IABS R10, R8 ;  /* 0x00000008000a7213 */ /* 0x000fc60000000000 */
[----:B------:R-:W-:Y:S01]  /*09a0*/  IMAD R25, R25, R12, RZ ;  /* 0x0000000c19197224 */ /* 0x000fe200078e02ff */
[----:B------:R-:W-:-:S03]  /*09b0*/  ISETP.GT.U32.AND P6, PT, R4, R21, PT ;  /* 0x000000150400720c */ /* 0x000fc60003fc4070 */
[----:B------:R-:W-:Y:S02]  /*09c0*/  IMAD.HI.U32 R2, R3, R25, R2 ;  /* 0x0000001903027227 */ /* 0x000fe400078e0002 */
[----:B------:R-:W0:Y:S01]  /*09d0*/  I2F.RP R3, R10 ;  /* 0x0000000a00037306 */ /* 0x000e220000209400 */
[----:B------:R-:W-:-:S07]  /*09e0*/  PRMT R17, R24, 0x9910, RZ ;  /* 0x0000991018117816 */ /* 0x000fce00000000ff */
[----:B------:R-:W-:-:S04]  /*09f0*/  @!P6 IADD3 R21, R21, -R4, RZ ;  /* 0x800000041515e210 */ /* 0x000fc80007ffe0ff */
[----:B------:R-:W-:Y:S01]  /*0a00*/  ISETP.GE.U32.AND P3, PT, R21, R4, PT ;  /* 0x000000041500720c */ /* 0x000fe20003f66070 */
[----:B0-----:R-:W0:Y:S01]  /*0a10*/  MUFU.RCP R3, R3 ;  /* 0x0000000300037308 */ /* 0x001e220000001000 */
[----:B------:R-:W-:-:S05]  /*0a20*/  IABS R4, R17 ;  /* 0x0000001100047213 */ /* 0x000fca0000000000 */
[----:B------:R-:W-:-:S04]  /*0a30*/  IMAD.HI.U32 R15, R15, R4, RZ ;  /* 0x000000040f0f7227 */ /* 0x000fc800078e00ff */
[----:B------:R-:W-:Y:S02]  /*0a40*/  IMAD R4, R15, R6, R4 ;  /* 0x000000060f047224 */ /* 0x000fe400078e0204 */
[----:B------:R-:W-:Y:S01]  /*0a50*/  @!P5 IMAD.MOV R11, RZ, RZ, -R11 ;  /* 0x000000ffff0bd224 */ /* 0x000fe200078e0a0b */
[----:B------:R-:W-:Y:S02]  /*0a60*/  @!P4 LOP3.LUT R11, RZ, R19, RZ, 0x33, !PT ;  /* 0x00000013ff0bc212 */ /* 0x000fe400078e33ff */
[----:B------:R-:W-:Y:S01]  /*0a70*/  ISETP.GT.U32.AND P4, PT, R29, R4, PT ;  /* 0x000000041d00720c */ /* 0x000fe20003f84070 */
[----:B0-----:R-:W-:Y:S01]  /*0a80*/  VIADD R3, R3, 0xffffffe ;  /* 0x0ffffffe03037836 */ /* 0x001fe20000000000 */
[----:B------:R-:W-:Y:S02]  /*0a90*/  @!P6 IADD3 R16, R16, 0x1, RZ ;  /* 0x000000011010e810 */ /* 0x000fe40007ffe0ff */
[----:B------:R-:W-:-:S03]  /*0aa0*/  IABS R6, R14 ;  /* 0x0000000e00067213 */ /* 0x000fc60000000000 */
[----:B------:R-:W0:Y:S01]  /*0ab0*/  F2I.FTZ.U32.TRUNC.NTZ R3, R3 ;  /* 0x0000000300037305 */ /* 0x000e22000021f000 */
[----:B------:R-:W-:Y:S01]  /*0ac0*/  @P3 VIADD R16, R16, 0x1 ;  /* 0x0000000110103836 */ /* 0x000fe20000000000 */
[----:B------:R-:W-:Y:S01]  /*0ad0*/  PRMT R21, R24, 0xbb32, RZ ;  /* 0x0000bb3218157816 */ /* 0x000fe200000000ff */
[----:B------:R-:W-:Y:S01]  /*0ae0*/  IMAD.MOV R6, RZ, RZ, -R6 ;  /* 0x000000ffff067224 */ /* 0x000fe200078e0a06 */
[----:B---3--:R-:W-:Y:S02]  /*0af0*/  PRMT R19, R27, 0x9910, RZ ;  /* 0x000099101b137816 */ /* 0x008fe400000000ff */
[----:B------:R-:W-:Y:S01]  /*0b00*/  @!P4 IMAD.IADD R4, R4, 0x1, -R29 ;  /* 0x000000010404c824 */ /* 0x000fe200078e0a1d */
[----:B------:R-:W-:Y:S02]  /*0b10*/  @!P2 IADD3 R16, -R16, RZ, RZ ;  /* 0x000000ff1010a210 */ /* 0x000fe40007ffe1ff */
[----:B------:R-:W-:Y:S02]  /*0b20*/  IABS R18, R21 ;  /* 0x0000001500127213 */ /* 0x000fe40000000000 */
[----:B------:R-:W-:Y:S01]  /*0b30*/  @!P0 LOP3.LUT R16, RZ, R5, RZ, 0x33, !PT ;  /* 0x00000005ff108212 */ /* 0x000fe200078e33ff */
[----:B------:R-:W-:Y:S01]  /*0b40*/  IMAD.MOV.U32 R5, RZ, RZ, R6 ;  /* 0x000000ffff057224 */ /* 0x000fe200078e0006 */
[----:B------:R-:W-:Y:S01]  /*0b50*/  MOV R6, R19 ;  /* 0x0000001300067202 */ /* 0x000fe20000000f00 */
[----:B------:R-:W-:Y:S01]  /*0b60*/  IMAD.HI.U32 R13, R13, R18, RZ ;  /* 0x000000120d0d7227 */ /* 0x000fe200078e00ff */
[----:B------:R-:W-:-:S02]  /*0b70*/  ISETP.GE.U32.AND P5, PT, R4, R29, PT ;  /* 0x0000001d0400720c */ /* 0x000fc40003fa6070 */
[----:B------:R-:W-:Y:S02]  /*0b80*/  IABS R4, R9 ;  /* 0x0000000900047213 */ /* 0x000fe40000000000 */
[----:B------:R-:W-:Y:S01]  /*0b90*/  IABS R25, R6 ;  /* 0x0000000600197213 */ /* 0x000fe20000000000 */
[----:B0-----:R-:W-:Y:S02]  /*0ba0*/  IMAD.MOV R19, RZ, RZ, -R3 ;  /* 0x000000ffff137224 */ /* 0x001fe400078e0a03 */
[----:B------:R-:W-:Y:S02]  /*0bb0*/  IMAD R5, R13, R5, R18 ;  /* 0x000000050d057224 */ /* 0x000fe400078e0212 */
[----:B------:R-:W-:Y:S02]  /*0bc0*/  IMAD.MOV R18, RZ, RZ, -R4 ;  /* 0x000000ffff127224 */ /* 0x000fe400078e0a04 */
[----:B------:R-:W-:-:S04]  /*0bd0*/  IMAD.HI.U32 R4, R2, R25, RZ ;  /* 0x0000001902047227 */ /* 0x000fc800078e00ff */
[----:B------:R-:W-:Y:S02]  /*0be0*/  IMAD R19, R19, R10, RZ ;  /* 0x0000000a13137224 */ /* 0x000fe400078e02ff */
[----:B------:R-:W-:-:S04]  /*0bf0*/  IMAD.MOV.U32 R2, RZ, RZ, RZ ;  /* 0x000000ffff027224 */ /* 0x000fc800078e00ff */
[----:B------:R-:W-:Y:S01]  /*0c00*/  IMAD.HI.U32 R2, R3, R19, R2 ;  /* 0x0000001303027227 */ /* 0x000fe200078e0002 */
[----:B------:R-:W-:Y:S02]  /*0c10*/  PRMT R19, R27, 0xbb32, RZ ;  /* 0x0000bb321b137816 */ /* 0x000fe400000000ff */
[----:B------:R-:W-:Y:S02]  /*0c20*/  IABS R3, R8 ;  /* 0x0000000800037213 */ /* 0x000fe40000000000 */
[----:B------:R-:W-:Y:S01]  /*0c30*/  IABS R27, R19 ;  /* 0x00000013001b7213 */ /* 0x000fe20000000000 */
[----:B------:R-:W-:Y:S01]  /*0c40*/  IMAD R25, R4, R18, R25 ;  /* 0x0000001204197224 */ /* 0x000fe200078e0219 */
[----:B------:R-:W-:-:S03]  /*0c50*/  IADD3 R3, RZ, -R3, RZ ;  /* 0x80000003ff037210 */ /* 0x000fc60007ffe0ff */
[----:B------:R-:W-:Y:S01]  /*0c60*/  IMAD.HI.U32 R18, R2, R27, RZ ;  /* 0x0000001b02127227 */ /* 0x000fe200078e00ff */
[----:B------:R-:W-:-:S03]  /*0c70*/  ISETP.GT.U32.AND P6, PT, R20, R5, PT ;  /* 0x000000051400720c */ /* 0x000fc60003fc4070 */
[----:B------:R-:W-:Y:S01]  /*0c80*/  IMAD R27, R18, R3, R27 ;  /* 0x00000003121b7224 */ /* 0x000fe200078e021b */
[----:B------:R-:W-:Y:S02]  /*0c90*/  ISETP.GT.U32.AND P0, PT, R12, R25, PT ;  /* 0x000000190c00720c */ /* 0x000fe40003f04070 */
[----:B------:R-:W-:Y:S01]  /*0ca0*/  LOP3.LUT R17, R17, R28, RZ, 0x3c, !PT ;  /* 0x0000001c11117212 */ /* 0x000fe200078e3cff */
[----:B------:R-:W-:Y:S01]  /*0cb0*/  @!P4 VIADD R15, R15, 0x1 ;  /* 0x000000010f0fc836 */ /* 0x000fe20000000000 */
[----:B------:R-:W-:Y:S01]  /*0cc0*/  ISETP.GT.U32.AND P1, PT, R10, R27, PT ;  /* 0x0000001b0a00720c */ /* 0x000fe20003f24070 */
[----:B------:R-:W0:Y:S04]  /*0cd0*/  LDC.64 R2, c[0x0][0x218] ;  /* 0x00008600ff027b82 */ /* 0x000e280000000a00 */
[----:B------:R-:W-:-:S04]  /*0ce0*/  @!P6 IMAD.IADD R5, R5, 0x1, -R20 ;  /* 0x000000010505e824 */ /* 0x000fc800078e0a14 */
[----:B------:R-:W-:Y:S01]  /*0cf0*/  @!P0 IMAD.IADD R25, R25, 0x1, -R12 ;  /* 0x0000000119198824 */ /* 0x000fe200078e0a0c */
[----:B------:R-:W-:-:S03]  /*0d00*/  ISETP.GE.U32.AND P3, PT, R5, R20, PT ;  /* 0x000000140500720c */ /* 0x000fc60003f66070 */
[----:B------:R-:W-:Y:S01]  /*0d10*/  @!P1 IADD3 R27, R27, -R10, RZ ;  /* 0x8000000a1b1b9210 */ /* 0x000fe20007ffe0ff */
[----:B------:R-:W-:Y:S01]  /*0d20*/  @!P6 VIADD R13, R13, 0x1 ;  /* 0x000000010d0de836 */ /* 0x000fe20000000000 */
[----:B------:R-:W-:Y:S02]  /*0d30*/  ISETP.GE.AND P2, PT, R17, RZ, PT ;  /* 0x000000ff1100720c */ /* 0x000fe40003f46270 */
[----:B------:R-:W-:Y:S02]  /*0d40*/  ISETP.GE.U32.AND P4, PT, R25, R12, PT ;  /* 0x0000000c1900720c */ /* 0x000fe40003f86070 */
[----:B------:R-:W-:Y:S01]  /*0d50*/  ISETP.GE.U32.AND P6, PT, R27, R10, PT ;  /* 0x0000000a1b00720c */ /* 0x000fe20003fc6070 */
[----:B------:R-:W-:Y:S01]  /*0d60*/  @!P1 VIADD R18, R18, 0x1 ;  /* 0x0000000112129836 */ /* 0x000fe20000000000 */
[----:B------:R-:W-:Y:S01]  /*0d70*/  LOP3.LUT R21, R21, R14, RZ, 0x3c, !PT ;  /* 0x0000000e15157212 */ /* 0x000fe200078e3cff */
[----:B------:R-:W-:Y:S01]  /*0d80*/  @P5 VIADD R15, R15, 0x1 ;  /* 0x000000010f0f5836 */ /* 0x000fe20000000000 */
[----:B------:R-:W-:Y:S01]  /*0d90*/  LOP3.LUT R6, R6, R9, RZ, 0x3c, !PT ;  /* 0x0000000906067212 */ /* 0x000fe200078e3cff */
[----:B------:R-:W-:Y:S01]  /*0da0*/  @!P0 VIADD R4, R4, 0x1 ;  /* 0x0000000104048836 */ /* 0x000fe20000000000 */
[----:B------:R-:W-:-:S02]  /*0db0*/  LOP3.LUT R19, R19, R8, RZ, 0x3c, !PT ;  /* 0x0000000813137212 */ /* 0x000fc400078e3cff */
[----:B------:R-:W-:Y:S01]  /*0dc0*/  @P3 IADD3 R13, R13, 0x1, RZ ;  /* 0x000000010d0d3810 */ /* 0x000fe20007ffe0ff */
[----:B------:R-:W-:Y:S01]  /*0dd0*/  @!P2 IMAD.MOV R15, RZ, RZ, -R15 ;  /* 0x000000ffff0fa224 */ /* 0x000fe200078e0a0f */
[----:B------:R-:W-:Y:S01]  /*0de0*/  ISETP.GE.AND P5, PT, R21, RZ, PT ;  /* 0x000000ff1500720c */ /* 0x000fe20003fa6270 */
[----:B------:R-:W-:Y:S01]  /*0df0*/  @P4 VIADD R4, R4, 0x1 ;  /* 0x0000000104044836 */ /* 0x000fe20000000000 */
[----:B------:R-:W-:Y:S02]  /*0e00*/  ISETP.GE.AND P0, PT, R6, RZ, PT ;  /* 0x000000ff0600720c */ /* 0x000fe40003f06270 */
[----:B------:R-:W-:Y:S02]  /*0e10*/  ISETP.GE.AND P3, PT, R19, RZ, PT ;  /* 0x000000ff1300720c */ /* 0x000fe40003f66270 */
[----:B------:R-:W-:Y:S02]  /*0e20*/  @P6 IADD3 R18, R18, 0x1, RZ ;  /* 0x0000000112126810 */ /* 0x000fe40007ffe0ff */
[----:B------:R-:W-:-:S02]  /*0e30*/  ISETP.NE.AND P4, PT, R28, RZ, PT ;  /* 0x000000ff1c00720c */ /* 0x000fc40003f85270 */
[----:B------:R-:W-:Y:S02]  /*0e40*/  ISETP.NE.AND P2, PT, R14, RZ, PT ;  /* 0x000000ff0e00720c */ /* 0x000fe40003f45270 */
[----:B------:R-:W-:Y:S02]  /*0e50*/  ISETP.NE.AND P1, PT, R9, RZ, PT ;  /* 0x000000ff0900720c */ /* 0x000fe40003f25270 */
[----:B------:R-:W-:Y:S01]  /*0e60*/  ISETP.NE.AND P6, PT, R8, RZ, PT ;  /* 0x000000ff0800720c */ /* 0x000fe20003fc5270 */
[----:B0-----:R-:W-:-:S04]  /*0e70*/  IMAD.WIDE.U32 R2, R0, 0x2, R2 ;  /* 0x0000000200027825 */ /* 0x001fc800078e0002 */
[----:B------:R-:W-:Y:S02]  /*0e80*/  @!P5 IMAD.MOV R13, RZ, RZ, -R13 ;  /* 0x000000ffff0dd224 */ /* 0x000fe400078e0a0d */
[----:B------:R-:W-:Y:S01]  /*0e90*/  @!P0 IMAD.MOV R4, RZ, RZ, -R4 ;  /* 0x000000ffff048224 */ /* 0x000fe200078e0a04 */
[----:B------:R-:W-:Y:S01]  /*0ea0*/  @!P4 LOP3.LUT R15, RZ, R28, RZ, 0x33, !PT ;  /* 0x0000001cff0fc212 */ /* 0x000fe200078e33ff */
[----:B------:R-:W-:Y:S01]  /*0eb0*/  @!P3 IMAD.MOV R18, RZ, RZ, -R18 ;  /* 0x000000ffff12b224 */ /* 0x000fe200078e0a12 */
[----:B------:R-:W-:Y:S02]  /*0ec0*/  @!P2 LOP3.LUT R13, RZ, R14, RZ, 0x33, !PT ;  /* 0x0000000eff0da212 */ /* 0x000fe400078e33ff */
[----:B------:R-:W-:Y:S02]  /*0ed0*/  @!P1 LOP3.LUT R4, RZ, R9, RZ, 0x33, !PT ;  /* 0x00000009ff049212 */ /* 0x000fe400078e33ff */
[----:B------:R-:W-:Y:S01]  /*0ee0*/  @!P6 LOP3.LUT R18, RZ, R8, RZ, 0x33, !PT ;  /* 0x00000008ff12e212 */ /* 0x000fe200078e33ff */
[----:B------:R-:W-:Y:S01]  /*0ef0*/  IMAD.WIDE R2, R7, 0x4, R2 ;  /* 0x0000000407027825 */ /* 0x000fe200078e0202 */
[----:B------:R-:W-:-:S02]  /*0f00*/  PRMT R23, R22, 0x5410, R23 ;  /* 0x0000541016177816 */ /* 0x000fc40000000017 */
[----:B------:R-:W-:Y:S02]  /*0f10*/  PRMT R11, R11, 0x5410, R16 ;  /* 0x000054100b0b7816 */ /* 0x000fe40000000010 */
[----:B------:R-:W-:Y:S02]  /*0f20*/  PRMT R5, R15, 0x5410, R13 ;  /* 0x000054100f057816 */ /* 0x000fe4000000000d */
[----:B------:R-:W-:Y:S01]  /*0f30*/  PRMT R7, R4, 0x5410, R18 ;  /* 0x0000541004077816 */ /* 0x000fe20000000012 */
[----:B------:R-:W-:Y:S04]  /*0f40*/  STG.E desc[UR4][R2.64], R23 ;  /* 0x0000001702007986 */ /* 0x000fe8000c101904 */
[----:B------:R-:W-:Y:S04]  /*0f50*/  STG.E desc[UR4][R2.64+0x200], R11 ;  /* 0x0002000b02007986 */ /* 0x000fe8000c101904 */
[----:B------:R-:W-:Y:S04]  /*0f60*/  STG.E desc[UR4][R2.64+0x400], R5 ;  /* 0x0004000502007986 */ /* 0x000fe8000c101904 */
[----:B------:R-:W-:Y:S01]  /*0f70*/  STG.E desc[UR4][R2.64+0x600], R7 ;  /* 0x0006000702007986 */ /* 0x000fe2000c101904 */
[----:B------:R-:W-:Y:S05]  /*0f80*/  EXIT ;  /* 0x000000000000794d */ /* 0x000fea0003800000 */
.L_x_11992:
[----:B------:R-:W0:Y:S01]  /*0f90*/  S2R R3, SR_TID.X ;  /* 0x0000000000037919 */ /* 0x000e220000002100 */
[----:B------:R-:W-:Y:S02]  /*0fa0*/  PRMT R4, RZ, 0x7610, R4 ;  /* 0x00007610ff047816 */ /* 0x000fe40000000004 */
[----:B0-----:R-:W-:Y:S02]  /*0fb0*/  ISETP.GE.AND P0, PT, R3, R2, PT ;  /* 0x000000020300720c */ /* 0x001fe40003f06270 */
[----:B------:R-:W-:-:S11]  /*0fc0*/  MOV R25, R3 ;  /* 0x0000000300197202 */ /* 0x000fd60000000f00 */
[----:B------:R-:W-:Y:S01]  /*0fd0*/  @!P0 IMAD.IADD R5, R0, 0x1, R25 ;  /* 0x0000000100058824 */ /* 0x000fe200078e0219 */
[----:B------:R-:W0:Y:S01]  /*0fe0*/  @!P0 LDC.64 R14, c[0x0][0x220] ;  /* 0x00008800ff0e8b82 */ /* 0x000e220000000a00 */
[----:B------:R-:W-:-:S05]  /*0ff0*/  @!P0 VIADD R25, R25, 0x80 ;  /* 0x0000008019198836 */ /* 0x000fca0000000000 */
[CC--:B------:R-:W-:Y:S02]  /*1000*/  ISETP.GE.AND P1, PT, R25.reuse, R2.reuse, PT ;  /* 0x000000021900720c */ /* 0x0c0fe40003f26270 */
[----:B------:R-:W1:Y:S11]  /*1010*/  @!P0 LDC.64 R18, c[0x0][0x228] ;  /* 0x00008a00ff128b82 */ /* 0x000e760000000a00 */
[----:B------:R-:W-:Y:S01]  /*1020*/  @!P1 IMAD.IADD R21, R0, 0x1, R25 ;  /* 0x0000000100159824 */ /* 0x000fe200078e0219 */
[----:B------:R-:W-:Y:S01]  /*1030*/  @!P1 IADD3 R25, R25, 0x80, RZ ;  /* 0x0000008019199810 */ /* 0x000fe20007ffe0ff */
[----:B------:R-:W2:Y:S03]  /*1040*/  @!P1 LDC.64 R10, c[0x0][0x220] ;  /* 0x00008800ff0a9b82 */ /* 0x000ea60000000a00 */
[----:B------:R-:W-:Y:S01]  /*1050*/  ISETP.GE.AND P2, PT, R25, R2, PT ;  /* 0x000000021900720c */ /* 0x000fe20003f46270 */
[----:B0-----:R-:W-:-:S04]  /*1060*/  @!P0 IMAD.WIDE.U32 R14, R5, 0x2, R14 ;  /* 0x00000002050e8825 */ /* 0x001fc800078e000e */
[----:B------:R-:W0:Y:S01]  /*1070*/  @!P1 LDC.64 R6, c[0x0][0x228] ;  /* 0x00008a00ff069b82 */ /* 0x000e220000000a00 */
[----:B------:R3:W5:Y:S07]  /*1080*/  @!P0 LDG.E.U16 R4, desc[UR4][R14.64] ;  /* 0x000000040e048981 */ /* 0x00076e000c1e1500 */
[----:B------:R-:W4:Y:S01]  /*1090*/  @!P2 LDC.64 R12, c[0x0][0x220] ;  /* 0x00008800ff0cab82 */ /* 0x000f220000000a00 */
[----:B------:R-:W-:Y:S02]  /*10a0*/  @!P2 IMAD.IADD R9, R0, 0x1, R25 ;  /* 0x000000010009a824 */ /* 0x000fe400078e0219 */
[----:B------:R-:W-:-:S05]  /*10b0*/  @!P2 VIADD R25, R25, 0x80 ;  /* 0x000000801919a836 */ /* 0x000fca0000000000 */
[----:B------:R-:W-:Y:S01]  /*10c0*/  ISETP.GE.AND P3, PT, R25, R2, PT ;  /* 0x000000021900720c */ /* 0x000fe20003f66270 */
[----:B--2---:R-:W-:Y:S02]  /*10d0*/  @!P1 IMAD.WIDE.U32 R16, R21, 0x2, R10 ;  /* 0x0000000215109825 */ /* 0x004fe400078e000a */
[----:B------:R-:W2:Y:S02]  /*10e0*/  @!P2 LDC.64 R10, c[0x0][0x228] ;  /* 0x00008a00ff0aab82 */ /* 0x000ea40000000a00 */
[----:B-1----:R-:W-:Y:S01]  /*10f0*/  @!P0 IMAD.WIDE.U32 R18, R5, 0x2, R18 ;  /* 0x0000000205128825 */ /* 0x002fe200078e0012 */
[----:B------:R-:W-:-:S07]  /*1100*/  PRMT R5, RZ, 0x7610, R5 ;  /* 0x00007610ff057816 */ /* 0x000fce0000000005 */
[----:B---3--:R-:W1:Y:S01]  /*1110*/  @!P3 LDC.64 R14, c[0x0][0x220] ;  /* 0x00008800ff0ebb82 */ /* 0x008e620000000a00 */
[----:B----4-:R-:W-:Y:S01]  /*1120*/  @!P2 IMAD.WIDE.U32 R26, R9, 0x2, R12 ;  /* 0x00000002091aa825 */ /* 0x010fe200078e000c */
[----:B------:R3:W5:Y:S06]  /*1130*/  @!P0 LDG.E.U16 R5, desc[UR4][R18.64] ;  /* 0x0000000412058981 */ /* 0x00076c000c1e1500 */
[----:B------:R-:W4:Y:S01]  /*1140*/  @!P3 LDC.64 R12, c[0x0][0x228] ;  /* 0x00008a00ff0cbb82 */ /* 0x000f220000000a00 */
[----:B0-----:R-:W-:Y:S01]  /*1150*/  @!P1 IMAD.WIDE.U32 R20, R21, 0x2, R6 ;  /* 0x0000000215149825 */ /* 0x001fe200078e0006 */
[----:B------:R-:W-:-:S02]  /*1160*/  CS2R R6, SRZ ;  /* 0x0000000000067805 */ /* 0x000fc4000001ff00 */
[----:B---3--:R-:W-:Y:S01]  /*1170*/  @!P3 IADD3 R19, R0, R25, RZ ;  /* 0x000000190013b210 */ /* 0x008fe20007ffe0ff */
[----:B------:R-:W-:-:S03]  /*1180*/  @!P3 VIADD R25, R25, 0x80 ;  /* 0x000000801919b836 */ /* 0x000fc60000000000 */
[----:B------:R1:W5:Y:S04]  /*1190*/  @!P1 LDG.E.S16 R6, desc[UR4][R16.64] ;  /* 0x0000000410069981 */ /* 0x000368000c1e1700 */
[----:B------:R0:W5:Y:S01]  /*11a0*/  @!P1 LDG.E.S16 R7, desc[UR4][R20.64] ;  /* 0x0000000414079981 */ /* 0x000162000c1e1700 */
[----:B------:R-:W-:Y:S01]  /*11b0*/  ISETP.GE.AND P1, PT, R25, R2, PT ;  /* 0x000000021900720c */ /* 0x000fe20003f26270 */
[----:B--2---:R-:W-:-:S04]  /*11c0*/  @!P2 IMAD.WIDE.U32 R28, R9, 0x2, R10 ;  /* 0x00000002091ca825 */ /* 0x004fc800078e000a */
[----:B------:R-:W-:Y:S02]  /*11d0*/  IMAD.MOV.U32 R8, RZ, RZ, RZ ;  /* 0x000000ffff087224 */ /* 0x000fe400078e00ff */
[----:B------:R-:W-:Y:S02]  /*11e0*/  IMAD.MOV.U32 R9, RZ, RZ, RZ ;  /* 0x000000ffff097224 */ /* 0x000fe400078e00ff */
[C---:B-1----:R-:W-:Y:S02]  /*11f0*/  @!P3 IMAD.WIDE.U32 R16, R19.reuse, 0x2, R14 ;  /* 0x000000021310b825 */ /* 0x042fe400078e000e */
[----:B------:R-:W5:Y:S02]  /*1200*/  @!P2 LDG.E.S16 R8, desc[UR4][R26.64] ;  /* 0x000000041a08a981 */ /* 0x000f64000c1e1700 */
[----:B----4-:R-:W-:Y:S01]  /*1210*/  @!P3 IMAD.WIDE.U32 R18, R19, 0x2, R12 ;  /* 0x000000021312b825 */ /* 0x010fe200078e000c */
[----:B------:R-:W1:Y:S01]  /*1220*/  @!P1 LDC.64 R22, c[0x0][0x220] ;  /* 0x00008800ff169b82 */ /* 0x000e620000000a00 */
[----:B------:R-:W5:Y:S02]  /*1230*/  @!P2 LDG.E.S16 R9, desc[UR4][R28.64] ;  /* 0x000000041c09a981 */ /* 0x000f64000c1e1700 */
[----:B------:R-:W-:Y:S01]  /*1240*/  @!P1 IMAD.IADD R13, R0, 0x1, R25 ;  /* 0x00000001000d9824 */ /* 0x000fe200078e0219 */
[----:B------:R-:W-:-:S04]  /*1250*/  @!P1 IADD3 R25, R25, 0x80, RZ ;  /* 0x0000008019199810 */ /* 0x000fc80007ffe0ff */
[----:B------:R-:W2:Y:S01]  /*1260*/  @!P1 LDC.64 R14, c[0x0][0x228] ;  /* 0x00008a00ff0e9b82 */ /* 0x000ea20000000a00 */
[----:B------:R-:W-:Y:S02]  /*1270*/  ISETP.GE.AND P2, PT, R25, R2, PT ;  /* 0x000000021900720c */ /* 0x000fe40003f46270 */
[----:B------:R-:W-:-:S06]  /*1280*/  CS2R R10, SRZ ;  /* 0x00000000000a7805 */ /* 0x000fcc000001ff00 */
[----:B------:R3:W5:Y:S01]  /*1290*/  @!P3 LDG.E.S16 R10, desc[UR4][R16.64] ;  /* 0x00000004100ab981 */ /* 0x000762000c1e1700 */
[----:B------:R-:W-:Y:S01]  /*12a0*/  IMAD.MOV.U32 R12, RZ, RZ, RZ ;  /* 0x000000ffff0c7224 */ /* 0x000fe200078e00ff */
[----:B0-----:R-:W-:Y:S02]  /*12b0*/  HFMA2.MMA R20, -RZ, RZ, 0, 0 ;  /* 0x00000000ff147435 */ /* 0x001fe400000001ff */
[----:B------:R0:W5:Y:S01]  /*12c0*/  @!P3 LDG.E.S16 R11, desc[UR4][R18.64] ;  /* 0x00000004120bb981 */ /* 0x000162000c1e1700 */
[----:B---3--:R-:W3:Y:S01]  /*12d0*/  @!P2 LDC.64 R16, c[0x0][0x220] ;  /* 0x00008800ff10ab82 */ /* 0x008ee20000000a00 */
[----:B-1----:R-:W-:-:S04]  /*12e0*/  @!P1 IMAD.WIDE.U32 R22, R13, 0x2, R22 ;  /* 0x000000020d169825 */ /* 0x002fc800078e0016 */
[----:B--2---:R-:W-:Y:S01]  /*12f0*/  @!P1 IMAD.WIDE.U32 R14, R13, 0x2, R14 ;  /* 0x000000020d0e9825 */ /* 0x004fe200078e000e */
[----:B------:R-:W5:Y:S02]  /*1300*/  @!P1 LDG.E.S16 R12, desc[UR4][R22.64] ;  /* 0x00000004160c9981 */ /* 0x000f64000c1e1700 */
[----:B0-----:R-:W0:Y:S01]  /*1310*/  @!P2 LDC.64 R18, c[0x0][0x228] ;  /* 0x00008a00ff12ab82 */ /* 0x001e220000000a00 */
[----:B------:R-:W-:Y:S02]  /*1320*/  IMAD.MOV.U32 R13, RZ, RZ, RZ ;  /* 0x000000ffff0d7224 */ /* 0x000fe400078e00ff */
[----:B------:R-:W-:Y:S02]  /*1330*/  @!P2 IMAD.IADD R21, R0, 0x1, R25 ;  /* 0x000000010015a824 */ /* 0x000fe400078e0219 */
[----:B------:R-:W-:Y:S02]  /*1340*/  @!P2 VIADD R25, R25, 0x80 ;  /* 0x000000801919a836 */ /* 0x000fe40000000000 */
[----:B------:R1:W5:Y:S03]  /*1350*/  @!P1 LDG.E.S16 R13, desc[UR4][R14.64] ;  /* 0x000000040e0d9981 */ /* 0x000366000c1e1700 */
[----:B------:R-:W-:Y:S01]  /*1360*/  ISETP.GE.AND P1, PT, R25, R2, PT ;  /* 0x000000021900720c */ /* 0x000fe20003f26270 */
[----:B---3--:R-:W-:-:S05]  /*1370*/  @!P2 IMAD.WIDE.U32 R16, R21, 0x2, R16 ;  /* 0x000000021510a825 */ /* 0x008fca00078e0010 */
[----:B------:R2:W5:Y:S07]  /*1380*/  @!P2 LDG.E.S16 R20, desc[UR4][R16.64] ;  /* 0x000000041014a981 */ /* 0x00056e000c1e1700 */
[----:B-1----:R-:W1:Y:S08]  /*1390*/  @!P1 LDC.64 R14, c[0x0][0x220] ;  /* 0x00008800ff0e9b82 */ /* 0x002e700000000a00 */
[----:B--2---:R-:W2:Y:S01]  /*13a0*/  @!P1 LDC.64 R16, c[0x0][0x228] ;  /* 0x00008a00ff109b82 */ /* 0x004ea20000000a00 */
[----:B------:R-:W-:Y:S01]  /*13b0*/  @!P1 IMAD.IADD R23, R0, 0x1, R25 ;  /* 0x0000000100179824 */ /* 0x000fe200078e0219 */
[----:B------:R-:W-:Y:S01]  /*13c0*/  MOV R22, RZ ;  /* 0x000000ff00167202 */ /* 0x000fe20000000f00 */
[----:B------:R-:W-:-:S02]  /*13d0*/  @!P1 VIADD R25, R25, 0x80 ;  /* 0x0000008019199836 */ /* 0x000fc40000000000 */
[----:B-1----:R-:W-:-:S05]  /*13e0*/  @!P1 IMAD.WIDE.U32 R14, R23, 0x2, R14 ;  /* 0x00000002170e9825 */ /* 0x002fca00078e000e */
[----:B------:R1:W5:Y:S01]  /*13f0*/  @!P1 LDG.E.S16 R22, desc[UR4][R14.64] ;  /* 0x000000040e169981 */ /* 0x000362000c1e1700 */
[----:B--2---:R-:W-:-:S04]  /*1400*/  @!P1 IMAD.WIDE.U32 R16, R23, 0x2, R16 ;  /* 0x0000000217109825 */ /* 0x004fc800078e0010 */
[----:B------:R-:W-:-:S06]  /*1410*/  IMAD.MOV.U32 R23, RZ, RZ, RZ ;  /* 0x000000ffff177224 */ /* 0x000fcc00078e00ff */
[----:B------:R-:W5:Y:S01]  /*1420*/  @!P1 LDG.E.S16 R23, desc[UR4][R16.64] ;  /* 0x0000000410179981 */ /* 0x000f62000c1e1700 */
[----:B------:R-:W-:Y:S01]  /*1430*/  ISETP.GE.AND P1, PT, R25, R2, PT ;  /* 0x000000021900720c */ /* 0x000fe20003f26270 */
[----:B0-----:R-:W-:-:S04]  /*1440*/  @!P2 IMAD.WIDE.U32 R18, R21, 0x2, R18 ;  /* 0x000000021512a825 */ /* 0x001fc800078e0012 */
[----:B------:R-:W-:-:S06]  /*1450*/  IMAD.MOV.U32 R21, RZ, RZ, RZ ;  /* 0x000000ffff157224 */ /* 0x000fcc00078e00ff */
[----:B------:R0:W5:Y:S02]  /*1460*/  @!P2 LDG.E.S16 R21, desc[UR4][R18.64] ;  /* 0x000000041215a981 */ /* 0x000164000c1e1700 */
[----:B-1----:R-:W1:Y:S08]  /*1470*/  @!P1 LDC.64 R14, c[0x0][0x228] ;  /* 0x00008a00ff0e9b82 */ /* 0x002e700000000a00 */
[----:B0-----:R-:W0:Y:S01]  /*1480*/  @!P1 LDC.64 R18, c[0x0][0x220] ;  /* 0x00008800ff129b82 */ /* 0x001e220000000a00 */
[----:B------:R-:W-:Y:S01]  /*1490*/  @!P1 IMAD.IADD R25, R0, 0x1, R25 ;  /* 0x0000000100199824 */ /* 0x000fe200078e0219 */
[----:B------:R-:W-:-:S03]  /*14a0*/  HFMA2.MMA R24, -RZ, RZ, 0, 0 ;  /* 0x00000000ff187435 */ /* 0x000fc600000001ff */
[----:B-1----:R-:W-:-:S04]  /*14b0*/  @!P1 IMAD.WIDE.U32 R14, R25, 0x2, R14 ;  /* 0x00000002190e9825 */ /* 0x002fc800078e000e */
[----:B0-----:R-:W-:-:S04]  /*14c0*/  @!P1 IMAD.WIDE.U32 R18, R25, 0x2, R18 ;  /* 0x0000000219129825 */ /* 0x001fc800078e0012 */
[----:B------:R-:W-:Y:S01]  /*14d0*/  IMAD.MOV.U32 R25, RZ, RZ, RZ ;  /* 0x000000ffff197224 */ /* 0x000fe200078e00ff */
[----:B------:R0:W5:Y:S05]  /*14e0*/  @!P1 LDG.E.S16 R24, desc[UR4][R18.64] ;  /* 0x0000000412189981 */ /* 0x00016a000c1e1700 */
[----:B------:R0:W5:Y:S01]  /*14f0*/  @!P1 LDG.E.S16 R25, desc[UR4][R14.64] ;  /* 0x000000040e199981 */ /* 0x000162000c1e1700 */
[----:B------:R-:W-:Y:S04]  /*1500*/  BSSY B0, `(.L_x_11993) ;  /* 0x000001c000007945 */ /* 0x000fe80003800000 */
[----:B------:R-:W-:Y:S05]  /*1510*/  @P0 BRA `(.L_x_11994) ;  /* 0x0000000000680947 */ /* 0x000fea0003800000 */
[----:B-----5:R-:W-:Y:S02]  /*1520*/  PRMT R5, R5, 0x9910, RZ ;  /* 0x0000991005057816 */ /* 0x020fe400000000ff */
[----:B------:R-:W-:Y:S02]  /*1530*/  PRMT R4, R4, 0x9910, RZ ;  /* 0x0000991004047816 */ /* 0x000fe400000000ff */
[----:B------:R-:W-:-:S04]  /*1540*/  IABS R16, R5 ;  /* 0x0000000500107213 */ /* 0x000fc80000000000 */
[----:B------:R-:W1:Y:S08]  /*1550*/  I2F.RP R17, R16 ;  /* 0x0000001000117306 */ /* 0x000e700000209400 */
[----:B-1----:R-:W0:Y:S02]  /*1560*/  MUFU.RCP R17, R17 ;  /* 0x0000001100117308 */ /* 0x002e240000001000 */
[----:B0-----:R-:W-:Y:S01]  /*1570*/  VIADD R14, R17, 0xffffffe ;  /* 0x0ffffffe110e7836 */ /* 0x001fe20000000000 */
[----:B------:R-:W-:-:S02]  /*1580*/  IABS R17, R4 ;  /* 0x0000000400117213 */ /* 0x000fc40000000000 */
[----:B------:R-:W-:-:S03]  /*1590*/  LOP3.LUT R4, R4, R5, RZ, 0x3c, !PT ;  /* 0x0000000504047212 */ /* 0x000fc600078e3cff */
[----:B------:R0:W1:Y:S01]  /*15a0*/  F2I.FTZ.U32.TRUNC.NTZ R15, R14 ;  /* 0x0000000e000f7305 */ /* 0x000062000021f000 */
[----:B------:R-:W-:Y:S02]  /*15b0*/  ISETP.GE.AND P3, PT, R4, RZ, PT ;  /* 0x000000ff0400720c */ /* 0x000fe40003f66270 */
[----:B0-----:R-:W-:Y:S01]  /*15c0*/  MOV R14, RZ ;  /* 0x000000ff000e7202 */ /* 0x001fe20000000f00 */
[----:B-1----:R-:W-:-:S04]  /*15d0*/  IMAD.MOV R19, RZ, RZ, -R15 ;  /* 0x000000ffff137224 */ /* 0x002fc800078e0a0f */
[----:B------:R-:W-:-:S04]  /*15e0*/  IMAD R19, R19, R16, RZ ;  /* 0x0000001013137224 */ /* 0x000fc800078e02ff */
[----:B------:R-:W-:-:S06]  /*15f0*/  IMAD.HI.U32 R15, R15, R19, R14 ;  /* 0x000000130f0f7227 */ /* 0x000fcc00078e000e */
[----:B------:R-:W-:Y:S01]  /*1600*/  IMAD.HI.U32 R14, R15, R17, RZ ;  /* 0x000000110f0e7227 */ /* 0x000fe200078e00ff */
[----:B------:R-:W-:-:S05]  /*1610*/  IABS R15, R5 ;  /* 0x00000005000f7213 */ /* 0x000fca0000000000 */
[----:B------:R-:W-:-:S04]  /*1620*/  IMAD.MOV R15, RZ, RZ, -R15 ;  /* 0x000000ffff0f7224 */ /* 0x000fc800078e0a0f */
        /* <DEDUP_REMOVED lines=9> */
.L_x_11994:
[----:B------:R-:W-:Y:S05]  /*16c0*/  BSYNC B0 ;  /* 0x0000000000007941 */ /* 0x000fea0003800000 */
.L_x_11993:
[----:B0-----:R-:W-:Y:S01]  /*16d0*/  VIADD R15, R3, 0x80 ;  /* 0x00000080030f7836 */ /* 0x001fe20000000000 */
[----:B------:R-:W-:Y:S04]  /*16e0*/  BSSY B0, `(.L_x_11995) ;  /* 0x000001c000007945 */ /* 0x000fe80003800000 */
[----:B------:R-:W-:-:S13]  /*16f0*/  ISETP.GE.AND P1, PT, R15, R2, PT ;  /* 0x000000020f00720c */ /* 0x000fda0003f26270 */
[----:B------:R-:W-:Y:S05]  /*1700*/  @P1 BRA `(.L_x_11996) ;  /* 0x0000000000641947 */ /* 0x000fea0003800000 */
[-C--:B-----5:R-:W-:Y:S02]  /*1710*/  IABS R16, R7.reuse ;  /* 0x0000000700107213 */ /* 0x0a0fe40000000000 */
[----:B------:R-:W-:Y:S02]  /*1720*/  IABS R18, R6 ;  /* 0x0000000600127213 */ /* 0x000fe40000000000 */
[----:B------:R-:W0:Y:S01]  /*1730*/  I2F.RP R17, R16 ;  /* 0x0000001000117306 */ /* 0x000e220000209400 */
[----:B------:R-:W-:-:S04]  /*1740*/  LOP3.LUT R6, R6, R7, RZ, 0x3c, !PT ;  /* 0x0000000706067212 */ /* 0x000fc800078e3cff */
[----:B------:R-:W-:-:S03]  /*1750*/  ISETP.GE.AND P3, PT, R6, RZ, PT ;  /* 0x000000ff0600720c */ /* 0x000fc60003f66270 */
[----:B0-----:R-:W0:Y:S02]  /*1760*/  MUFU.RCP R17, R17 ;  /* 0x0000001100117308 */ /* 0x001e240000001000 */
[----:B0-----:R-:W-:-:S06]  /*1770*/  VIADD R4, R17, 0xffffffe ;  /* 0x0ffffffe11047836 */ /* 0x001fcc0000000000 */
[----:B------:R0:W1:Y:S02]  /*1780*/  F2I.FTZ.U32.TRUNC.NTZ R5, R4 ;  /* 0x0000000400057305 */ /* 0x000064000021f000 */
[----:B0-----:R-:W-:Y:S01]  /*1790*/  IMAD.MOV.U32 R4, RZ, RZ, RZ ;  /* 0x000000ffff047224 */ /* 0x001fe200078e00ff */
[----:B-1----:R-:W-:-:S05]  /*17a0*/  IADD3 R19, RZ, -R5, RZ ;  /* 0x80000005ff137210 */ /* 0x002fca0007ffe0ff */
[----:B------:R-:W-:-:S04]  /*17b0*/  IMAD R19, R19, R16, RZ ;  /* 0x0000001013137224 */ /* 0x000fc800078e02ff */
[----:B------:R-:W-:Y:S01]  /*17c0*/  IMAD.HI.U32 R5, R5, R19, R4 ;  /* 0x0000001305057227 */ /* 0x000fe200078e0004 */
[----:B------:R-:W-:-:S05]  /*17d0*/  IABS R19, R7 ;  /* 0x0000000700137213 */ /* 0x000fca0000000000 */
[----:B------:R-:W-:Y:S02]  /*17e0*/  IMAD.MOV R17, RZ, RZ, -R19 ;  /* 0x000000ffff117224 */ /* 0x000fe400078e0a13 */
[----:B------:R-:W-:-:S04]  /*17f0*/  IMAD.HI.U32 R5, R5, R18, RZ ;  /* 0x0000001205057227 */ /* 0x000fc800078e00ff */
[----:B------:R-:W-:-:S05]  /*1800*/  IMAD R17, R5, R17, R18 ;  /* 0x0000001105117224 */ /* 0x000fca00078e0212 */
[----:B------:R-:W-:-:S13]  /*1810*/  ISETP.GT.U32.AND P2, PT, R16, R17, PT ;  /* 0x000000111000720c */ /* 0x000fda0003f44070 */
[----:B------:R-:W-:Y:S01]  /*1820*/  @!P2 IMAD.IADD R17, R17, 0x1, -R16 ;  /* 0x000000011111a824 */ /* 0x000fe200078e0a10 */
[----:B------:R-:W-:Y:S02]  /*1830*/  @!P2 IADD3 R5, R5, 0x1, RZ ;  /* 0x000000010505a810 */ /* 0x000fe40007ffe0ff */
[----:B------:R-:W-:Y:S02]  /*1840*/  ISETP.NE.AND P2, PT, R7, RZ, PT ;  /* 0x000000ff0700720c */ /* 0x000fe40003f45270 */
[----:B------:R-:W-:-:S13]  /*1850*/  ISETP.GE.U32.AND P1, PT, R17, R16, PT ;  /* 0x000000101100720c */ /* 0x000fda0003f26070 */
[----:B------:R-:W-:-:S04]  /*1860*/  @P1 VIADD R5, R5, 0x1 ;  /* 0x0000000105051836 */ /* 0x000fc80000000000 */
[----:B------:R-:W-:-:S04]  /*1870*/  IMAD.MOV.U32 R6, RZ, RZ, R5 ;  /* 0x000000ffff067224 */ /* 0x000fc800078e0005 */
[----:B------:R-:W-:Y:S01]  /*1880*/  @!P3 IMAD.MOV R6, RZ, RZ, -R6 ;  /* 0x000000ffff06b224 */ /* 0x000fe200078e0a06 */
[----:B------:R-:W-:-:S07]  /*1890*/  @!P2 LOP3.LUT R6, RZ, R7, RZ, 0x33, !PT ;  /* 0x00000007ff06a212 */ /* 0x000fce00078e33ff */
.L_x_11996:
[----:B------:R-:W-:Y:S05]  /*18a0*/  BSYNC B0 ;  /* 0x0000000000007941 */ /* 0x000fea0003800000 */
.L_x_11995:
[----:B-----5:R-:W-:Y:S01]  /*18b0*/  IADD3 R5, R3, 0x100, RZ ;  /* 0x0000010003057810 */ /* 0x020fe20007ffe0ff */
[----:B------:R-:W-:Y:S03]  /*18c0*/  BSSY B0, `(.L_x_11997) ;  /* 0x000001c000007945 */ /* 0x000fe60003800000 */
[----:B------:R-:W-:-:S13]  /*18d0*/  ISETP.GE.AND P1, PT, R5, R2, PT ;  /* 0x000000020500720c */ /* 0x000fda0003f26270 */
[----:B------:R-:W-:Y:S05]  /*18e0*/  @P1 BRA `(.L_x_11998) ;  /* 0x0000000000641947 */ /* 0x000fea0003800000 */
[----:B------:R-:W-:-:S04]  /*18f0*/  IABS R7, R9 ;  /* 0x0000000900077213 */ /* 0x000fc80000000000 */
[----:B------:R-:W0:Y:S08]  /*1900*/  I2F.RP R16, R7 ;  /* 0x0000000700107306 */ /* 0x000e300000209400 */
[----:B0-----:R-:W0:Y:S02]  /*1910*/  MUFU.RCP R16, R16 ;  /* 0x0000001000107308 */ /* 0x001e240000001000 */
[----:B0-----:R-:W-:-:S06]  /*1920*/  VIADD R4, R16, 0xffffffe ;  /* 0x0ffffffe10047836 */ /* 0x001fcc0000000000 */
[----:B------:R0:W1:Y:S02]  /*1930*/  F2I.FTZ.U32.TRUNC.NTZ R5, R4 ;  /* 0x0000000400057305 */ /* 0x000064000021f000 */
[----:B0-----:R-:W-:Y:S02]  /*1940*/  IMAD.MOV.U32 R4, RZ, RZ, RZ ;  /* 0x000000ffff047224 */ /* 0x001fe400078e00ff */
[----:B-1----:R-:W-:-:S04]  /*1950*/  IMAD.MOV R18, RZ, RZ, -R5 ;  /* 0x000000ffff127224 */ /* 0x002fc800078e0a05 */
[----:B------:R-:W-:Y:S01]  /*1960*/  IMAD R17, R18, R7, RZ ;  /* 0x0000000712117224 */ /* 0x000fe200078e02ff */
[----:B------:R-:W-:Y:S02]  /*1970*/  IABS R18, R8 ;  /* 0x0000000800127213 */ /* 0x000fe40000000000 */
[----:B------:R-:W-:Y:S01]  /*1980*/  LOP3.LUT R8, R8, R9, RZ, 0x3c, !PT ;  /* 0x0000000908087212 */ /* 0x000fe200078e3cff */
[----:B------:R-:W-:Y:S01]  /*1990*/  IMAD.HI.U32 R5, R5, R17, R4 ;  /* 0x0000001105057227 */ /* 0x000fe200078e0004 */
[----:B------:R-:W-:Y:S02]  /*19a0*/  IABS R17, R9 ;  /* 0x0000000900117213 */ /* 0x000fe40000000000 */
[----:B------:R-:W-:Y:S02]  /*19b0*/  ISETP.GE.AND P3, PT, R8, RZ, PT ;  /* 0x000000ff0800720c */ /* 0x000fe40003f66270 */
[----:B------:R-:W-:Y:S01]  /*19c0*/  IADD3 R16, RZ, -R17, RZ ;  /* 0x80000011ff107210 */ /* 0x000fe20007ffe0ff */
[----:B------:R-:W-:-:S04]  /*19d0*/  IMAD.HI.U32 R5, R5, R18, RZ ;  /* 0x0000001205057227 */ /* 0x000fc800078e00ff */
[----:B------:R-:W-:-:S05]  /*19e0*/  IMAD R4, R5, R16, R18 ;  /* 0x0000001005047224 */ /* 0x000fca00078e0212 */
[----:B------:R-:W-:-:S13]  /*19f0*/  ISETP.GT.U32.AND P2, PT, R7, R4, PT ;  /* 0x000000040700720c */ /* 0x000fda0003f44070 */
[----:B------:R-:W-:Y:S02]  /*1a00*/  @!P2 IMAD.IADD R4, R4, 0x1, -R7 ;  /* 0x000000010404a824 */ /* 0x000fe400078e0a07 */
[----:B------:R-:W-:Y:S01]  /*1a10*/  @!P2 VIADD R5, R5, 0x1 ;  /* 0x000000010505a836 */ /* 0x000fe20000000000 */
[----:B------:R-:W-:Y:S02]  /*1a20*/  ISETP.NE.AND P2, PT, R9, RZ, PT ;  /* 0x000000ff0900720c */ /* 0x000fe40003f45270 */
[----:B------:R-:W-:-:S13]  /*1a30*/  ISETP.GE.U32.AND P1, PT, R4, R7, PT ;  /* 0x000000070400720c */ /* 0x000fda0003f26070 */
[----:B------:R-:W-:-:S05]  /*1a40*/  @P1 VIADD R5, R5, 0x1 ;  /* 0x0000000105051836 */ /* 0x000fca0000000000 */
[----:B------:R-:W-:-:S05]  /*1a50*/  MOV R7, R5 ;  /* 0x0000000500077202 */ /* 0x000fca0000000f00 */
[----:B------:R-:W-:Y:S01]  /*1a60*/  @!P3 IMAD.MOV R7, RZ, RZ, -R7 ;  /* 0x000000ffff07b224 */ /* 0x000fe200078e0a07 */
[----:B------:R-:W-:-:S07]  /*1a70*/  @!P2 LOP3.LUT R7, RZ, R9, RZ, 0x33, !PT ;  /* 0x00000009ff07a212 */ /* 0x000fce00078e33ff */
.L_x_11998:
[----:B------:R-:W-:Y:S05]  /*1a80*/  BSYNC B0 ;  /* 0x0000000000007941 */ /* 0x000fea0003800000 */
.L_x_11997:
[----:B------:R-:W-:Y:S01]  /*1a90*/  VIADD R5, R3, 0x180 ;  /* 0x0000018003057836 */ /* 0x000fe20000000000 */
[----:B------:R-:W-:Y:S04]  /*1aa0*/  BSSY B0, `(.L_x_11999) ;  /* 0x000001c000007945 */ /* 0x000fe80003800000 */
[----:B------:R-:W-:-:S13]  /*1ab0*/  ISETP.GE.AND P1, PT, R5, R2, PT ;  /* 0x000000020500720c */ /* 0x000fda0003f26270 */
[----:B------:R-:W-:Y:S05]  /*1ac0*/  @P1 BRA `(.L_x_12000) ;  /* 0x0000000000641947 */ /* 0x000fea0003800000 */
        /* <DEDUP_REMOVED lines=25> */
.L_x_12000:
[----:B------:R-:W-:Y:S05]  /*1c60*/  BSYNC B0 ;  /* 0x0000000000007941 */ /* 0x000fea0003800000 */
.L_x_11999:
[----:B------:R-:W0:Y:S01]  /*1c70*/  @!P0 LDC.64 R4, c[0x0][0x218] ;  /* 0x00008600ff048b82 */ /* 0x000e220000000a00 */
[C---:B------:R-:W-:Y:S01]  /*1c80*/  IADD3 R9, R3.reuse, 0x200, RZ ;  /* 0x0000020003097810 */ /* 0x040fe20007ffe0ff */
[----:B------:R-:W-:Y:S01]  /*1c90*/  VIADD R11, R3, 0x280 ;  /* 0x00000280030b7836 */ /* 0x000fe20000000000 */
[----:B------:R-:W-:Y:S02]  /*1ca0*/  BSSY B0, `(.L_x_12001) ;  /* 0x0000023000007945 */ /* 0x000fe40003800000 */
[-C--:B------:R-:W-:Y:S01]  /*1cb0*/  ISETP.GE.AND P4, PT, R9, R2.reuse, PT ;  /* 0x000000020900720c */ /* 0x080fe20003f86270 */
[----:B------:R-:W-:Y:S01]  /*1cc0*/  VIADD R9, R3, 0x300 ;  /* 0x0000030003097836 */ /* 0x000fe20000000000 */
[----:B------:R-:W-:Y:S01]  /*1cd0*/  ISETP.GE.AND P3, PT, R11, R2, PT ;  /* 0x000000020b00720c */ /* 0x000fe20003f66270 */
[----:B------:R-:W-:-:S03]  /*1ce0*/  VIADD R11, R3, 0x380 ;  /* 0x00000380030b7836 */ /* 0x000fc60000000000 */
[-C--:B------:R-:W-:Y:S02]  /*1cf0*/  ISETP.GE.AND P1, PT, R9, R2.reuse, PT ;  /* 0x000000020900720c */ /* 0x080fe40003f26270 */
[----:B------:R-:W-:Y:S02]  /*1d00*/  @!P0 IADD3 R9, R0, R3, RZ ;  /* 0x0000000300098210 */ /* 0x000fe40007ffe0ff */
[----:B------:R-:W-:-:S03]  /*1d10*/  ISETP.GE.AND P2, PT, R11, R2, PT ;  /* 0x000000020b00720c */ /* 0x000fc60003f46270 */
[----:B0-----:R-:W-:Y:S01]  /*1d20*/  @!P0 IMAD.WIDE.U32 R8, R9, 0x2, R4 ;  /* 0x0000000209088825 */ /* 0x001fe200078e0004 */
[----:B------:R-:W-:Y:S09]  /*1d30*/  @P4 BRA `(.L_x_12002) ;  /* 0x0000000000644947 */ /* 0x000ff20003800000 */
        /* <DEDUP_REMOVED lines=25> */
.L_x_12002:
[----:B------:R-:W-:Y:S05]  /*1ed0*/  BSYNC B0 ;  /* 0x0000000000007941 */ /* 0x000fea0003800000 */
.L_x_12001:
[----:B------:R-:W-:Y:S04]  /*1ee0*/  BSSY B0, `(.L_x_12003) ;  /* 0x000001b000007945 */ /* 0x000fe80003800000 */
[----:B------:R-:W-:Y:S05]  /*1ef0*/  @P3 BRA `(.L_x_12004) ;  /* 0x0000000000643947 */ /* 0x000fea0003800000 */
[-C--:B------:R-:W-:Y:S02]  /*1f00*/  IABS R12, R21.reuse ;  /* 0x00000015000c7213 */ /* 0x080fe40000000000 */
[----:B------:R-:W-:Y:S02]  /*1f10*/  IABS R16, R20 ;  /* 0x0000001400107213 */ /* 0x000fe40000000000 */
[----:B------:R-:W0:Y:S01]  /*1f20*/  I2F.RP R13, R12 ;  /* 0x0000000c000d7306 */ /* 0x000e220000209400 */
[----:B------:R-:W-:-:S04]  /*1f30*/  LOP3.LUT R20, R20, R21, RZ, 0x3c, !PT ;  /* 0x0000001514147212 */ /* 0x000fc800078e3cff */
[----:B------:R-:W-:-:S03]  /*1f40*/  ISETP.GE.AND P5, PT, R20, RZ, PT ;  /* 0x000000ff1400720c */ /* 0x000fc60003fa6270 */
[----:B0-----:R-:W0:Y:S02]  /*1f50*/  MUFU.RCP R13, R13 ;  /* 0x0000000d000d7308 */ /* 0x001e240000001000 */
[----:B0-----:R-:W-:-:S06]  /*1f60*/  VIADD R4, R13, 0xffffffe ;  /* 0x0ffffffe0d047836 */ /* 0x001fcc0000000000 */
[----:B------:R0:W1:Y:S02]  /*1f70*/  F2I.FTZ.U32.TRUNC.NTZ R5, R4 ;  /* 0x0000000400057305 */ /* 0x000064000021f000 */
[----:B0-----:R-:W-:Y:S01]  /*1f80*/  HFMA2.MMA R4, -RZ, RZ, 0, 0 ;  /* 0x00000000ff047435 */ /* 0x001fe200000001ff */
[----:B-1----:R-:W-:-:S04]  /*1f90*/  IMAD.MOV R17, RZ, RZ, -R5 ;  /* 0x000000ffff117224 */ /* 0x002fc800078e0a05 */
[----:B------:R-:W-:-:S05]  /*1fa0*/  IMAD R17, R17, R12, RZ ;  /* 0x0000000c11117224 */ /* 0x000fca00078e02ff */
[----:B------:R-:W-:Y:S01]  /*1fb0*/  IMAD.HI.U32 R5, R5, R17, R4 ;  /* 0x0000001105057227 */ /* 0x000fe200078e0004 */
[----:B------:R-:W-:-:S05]  /*1fc0*/  IABS R17, R21 ;  /* 0x0000001500117213 */ /* 0x000fca0000000000 */
        /* <DEDUP_REMOVED lines=12> */
.L_x_12004:
[----:B------:R-:W-:Y:S05]  /*2090*/  BSYNC B0 ;  /* 0x0000000000007941 */ /* 0x000fea0003800000 */
.L_x_12003:
[----:B------:R-:W-:Y:S04]  /*20a0*/  BSSY B0, `(.L_x_12005) ;  /* 0x000001c000007945 */ /* 0x000fe80003800000 */
        /* <DEDUP_REMOVED lines=19> */
[-C--:B------:R-:W-:Y:S01]  /*21e0*/  @!P3 IADD3 R4, R4, -R13.reuse, RZ ;  /* 0x8000000d0404b210 */ /* 0x080fe20007ffe0ff */
[----:B------:R-:W-:Y:S01]  /*21f0*/  @!P3 VIADD R5, R5, 0x1 ;  /* 0x000000010505b836 */ /* 0x000fe20000000000 */
[----:B------:R-:W-:Y:S02]  /*2200*/  ISETP.NE.AND P3, PT, R23, RZ, PT ;  /* 0x000000ff1700720c */ /* 0x000fe40003f65270 */
[----:B------:R-:W-:-:S13]  /*2210*/  ISETP.GE.U32.AND P1, PT, R4, R13, PT ;  /* 0x0000000d0400720c */ /* 0x000fda0003f26070 */
[----:B------:R-:W-:-:S04]  /*2220*/  @P1 VIADD R5, R5, 0x1 ;  /* 0x0000000105051836 */ /* 0x000fc80000000000 */
[----:B------:R-:W-:-:S05]  /*2230*/  IMAD.MOV.U32 R13, RZ, RZ, R5 ;  /* 0x000000ffff0d7224 */ /* 0x000fca00078e0005 */
[----:B------:R-:W-:Y:S02]  /*2240*/  @!P4 IADD3 R13, -R13, RZ, RZ ;  /* 0x000000ff0d0dc210 */ /* 0x000fe40007ffe1ff */
[----:B------:R-:W-:-:S07]  /*2250*/  @!P3 LOP3.LUT R13, RZ, R23, RZ, 0x33, !PT ;  /* 0x00000017ff0db212 */ /* 0x000fce00078e33ff */
.L_x_12006:
[----:B------:R-:W-:Y:S05]  /*2260*/  BSYNC B0 ;  /* 0x0000000000007941 */ /* 0x000fea0003800000 */
.L_x_12005:
        /* <DEDUP_REMOVED lines=24> */
[----:B------:R-:W-:Y:S02]  /*23f0*/  @!P3 IADD3 R4, -R4, RZ, RZ ;  /* 0x000000ff0404b210 */ /* 0x000fe40007ffe1ff */
[----:B------:R-:W-:-:S07]  /*2400*/  @!P2 LOP3.LUT R4, RZ, R25, RZ, 0x33, !PT ;  /* 0x00000019ff04a212 */ /* 0x000fce00078e33ff */
.L_x_12008:
[----:B------:R-:W-:Y:S05]  /*2410*/  BSYNC B0 ;  /* 0x0000000000007941 */ /* 0x000fea0003800000 */
.L_x_12007:
[----:B------:R-:W-:Y:S01]  /*2420*/  @!P0 IMAD.MOV.U32 R3, RZ, RZ, R15 ;  /* 0x000000ffff038224 */ /* 0x000fe200078e000f */
[----:B------:R0:W-:Y:S01]  /*2430*/  @!P0 STG.E.U16 desc[UR4][R8.64], R14 ;  /* 0x0000000e08008986 */ /* 0x0001e2000c101504 */
[----:B------:R-:W-:Y:S04]  /*2440*/  BSSY B0, `(.L_x_12009) ;  /* 0x000002d000007945 */ /* 0x000fe80003800000 */
[----:B------:R-:W-:Y:S01]  /*2450*/  BSSY B1, `(.L_x_12010) ;  /* 0x0000025000017945 */ /* 0x000fe20003800000 */
[----:B------:R-:W-:-:S13]  /*2460*/  ISETP.GE.AND P0, PT, R3, R2, PT ;  /* 0x000000020300720c */ /* 0x000fda0003f06270 */
[----:B0-----:R-:W-:Y:S05]  /*2470*/  @P0 BRA `(.L_x_12011) ;  /* 0x0000000000300947 */ /* 0x001fea0003800000 */
[----:B------:R-:W0:Y:S01]  /*2480*/  LDC.64 R8, c[0x0][0x218] ;  /* 0x00008600ff087b82 */ /* 0x000e220000000a00 */
[----:B------:R-:W-:Y:S02]  /*2490*/  IMAD.IADD R5, R0, 0x1, R3 ;  /* 0x0000000100057824 */ /* 0x000fe400078e0203 */
        /* <DEDUP_REMOVED lines=10> */
.L_x_12011:
[----:B------:R-:W-:-:S13]  /*2540*/  ISETP.GE.AND P0, PT, R3, R2, PT ;  /* 0x000000020300720c */ /* 0x000fda0003f06270 */
[----:B------:R-:W-:Y:S05]  /*2550*/  @P0 BRA `(.L_x_12013) ;  /* 0x0000000000300947 */ /* 0x000fea0003800000 */
[----:B0-----:R-:W0:Y:S01]  /*2560*/  LDC.64 R6, c[0x0][0x218] ;  /* 0x00008600ff067b82 */ /* 0x001e220000000a00 */
[----:B------:R-:W-:Y:S02]  /*2570*/  IMAD.IADD R5, R0, 0x1, R3 ;  /* 0x0000000100057824 */ /* 0x000fe400078e0203 */
[----:B------:R-:W-:Y:S02]  /*2580*/  VIADD R3, R3, 0x80 ;  /* 0x0000008003037836 */ /* 0x000fe40000000000 */
[----:B0-----:R-:W-:-:S05]  /*2590*/  IMAD.WIDE.U32 R6, R5, 0x2, R6 ;  /* 0x0000000205067825 */ /* 0x001fca00078e0006 */
[----:B------:R1:W-:Y:S02]  /*25a0*/  STG.E.U16 desc[UR4][R6.64], R10 ;  /* 0x0000000a06007986 */ /* 0x0003e4000c101504 */
.L_x_12012:
[----:B------:R-:W-:-:S13]  /*25b0*/  ISETP.GE.AND P0, PT, R3, R2, PT ;  /* 0x000000020300720c */ /* 0x000fda0003f06270 */
[----:B------:R-:W-:Y:S05]  /*25c0*/  @P0 BRA `(.L_x_12014) ;  /* 0x0000000000340947 */ /* 0x000fea0003800000 */
[----:B01----:R-:W0:Y:S01]  /*25d0*/  LDC.64 R6, c[0x0][0x218] ;  /* 0x00008600ff067b82 */ /* 0x003e220000000a00 */
[----:B------:R-:W-:Y:S01]  /*25e0*/  IADD3 R5, R0, R3, RZ ;  /* 0x0000000300057210 */ /* 0x000fe20007ffe0ff */
[----:B------:R-:W-:-:S04]  /*25f0*/  VIADD R3, R3, 0x80 ;  /* 0x0000008003037836 */ /* 0x000fc80000000000 */
[----:B0-----:R-:W-:-:S05]  /*2600*/  IMAD.WIDE.U32 R6, R5, 0x2, R6 ;  /* 0x0000000205067825 */ /* 0x001fca00078e0006 */
[----:B------:R1:W-:Y:S02]  /*2610*/  STG.E.U16 desc[UR4][R6.64], R11 ;  /* 0x0000000b06007986 */ /* 0x0003e4000c101504 */
.L_x_12013:
[----:B------:R-:W-:-:S13]  /*2620*/  ISETP.GE.AND P0, PT, R3, R2, PT ;  /* 0x000000020300720c */ /* 0x000fda0003f06270 */
[----:B------:R-:W-:Y:S05]  /*2630*/  @P0 BREAK B1 ;  /* 0x0000000000010942 */ /* 0x000fea0003800000 */
[----:B------:R-:W-:Y:S05]  /*2640*/  @P0 BRA `(.L_x_12015) ;  /* 0x0000000000300947 */ /* 0x000fea0003800000 */
[----:B01----:R-:W0:Y:S01]  /*2650*/  LDC.64 R6, c[0x0][0x218] ;  /* 0x00008600ff067b82 */ /* 0x003e220000000a00 */
[----:B------:R-:W-:Y:S02]  /*2660*/  IMAD.IADD R5, R0, 0x1, R3 ;  /* 0x0000000100057824 */ /* 0x000fe400078e0203 */
[----:B------:R-:W-:Y:S02]  /*2670*/  VIADD R3, R3, 0x80 ;  /* 0x0000008003037836 */ /* 0x000fe40000000000 */
[----:B0-----:R-:W-:-:S05]  /*2680*/  IMAD.WIDE.U32 R6, R5, 0x2, R6 ;  /* 0x0000000205067825 */ /* 0x001fca00078e0006 */
[----:B------:R2:W-:Y:S02]  /*2690*/  STG.E.U16 desc[UR4][R6.64], R12 ;  /* 0x0000000c06007986 */ /* 0x0005e4000c101504 */
.L_x_12014:
[----:B------:R-:W-:Y:S05]  /*26a0*/  BSYNC B1 ;  /* 0x0000000000017941 */ /* 0x000fea0003800000 */
.L_x_12010:
[----:B------:R-:W-:-:S13]  /*26b0*/  ISETP.GE.AND P0, PT, R3, R2, PT ;  /* 0x000000020300720c */ /* 0x000fda0003f06270 */
[----:B012---:R-:W0:Y:S01]  /*26c0*/  @!P0 LDC.64 R6, c[0x0][0x218] ;  /* 0x00008600ff068b82 */ /* 0x007e220000000a00 */
[----:B------:R-:W-:Y:S01]  /*26d0*/  @!P0 IADD3 R5, R0, R3, RZ ;  /* 0x0000000300058210 */ /* 0x000fe20007ffe0ff */
[----:B------:R-:W-:-:S04]  /*26e0*/  @!P0 VIADD R3, R3, 0x80 ;  /* 0x0000008003038836 */ /* 0x000fc80000000000 */
[----:B0-----:R-:W-:-:S05]  /*26f0*/  @!P0 IMAD.WIDE.U32 R6, R5, 0x2, R6 ;  /* 0x0000000205068825 */ /* 0x001fca00078e0006 */
[----:B------:R2:W-:Y:S02]  /*2700*/  @!P0 STG.E.U16 desc[UR4][R6.64], R13 ;  /* 0x0000000d06008986 */ /* 0x0005e4000c101504 */
.L_x_12015:
[----:B------:R-:W-:Y:S05]  /*2710*/  BSYNC B0 ;  /* 0x0000000000007941 */ /* 0x000fea0003800000 */
.L_x_12009:
[----:B------:R-:W-:Y:S05]  /*2720*/  WARPSYNC.ALL ;  /* 0x0000000000007948 */ /* 0x000fea0003800000 */
[----:B------:R-:W-:-:S13]  /*2730*/  ISETP.GE.AND P0, PT, R3, R2, PT ;  /* 0x000000020300720c */ /* 0x000fda0003f06270 */
[----:B------:R-:W-:Y:S05]  /*2740*/  @P0 EXIT ;  /* 0x000000000000094d */ /* 0x000fea0003800000 */
[----:B012---:R-:W0:Y:S01]  /*2750*/  LDC.64 R6, c[0x0][0x218] ;  /* 0x00008600ff067b82 */ /* 0x007e220000000a00 */
[----:B------:R-:W-:-:S04]  /*2760*/  IMAD.IADD R3, R0, 0x1, R3 ;  /* 0x0000000100037824 */ /* 0x000fc800078e0203 */
[----:B0-----:R-:W-:-:S05]  /*2770*/  IMAD.WIDE.U32 R2, R3, 0x2, R6 ;  /* 0x0000000203027825 */ /* 0x001fca00078e0006 */
[----:B------:R-:W-:Y:S01]  /*2780*/  STG.E.U16 desc[UR4][R2.64], R4 ;  /* 0x0000000402007986 */ /* 0x000fe2000c101504 */
[----:B------:R-:W-:Y:S05]  /*2790*/  EXIT ;  /* 0x000000000000794d */ /* 0x000fea0003800000 */
.L_x_12016:
        /* <DEDUP_REMOVED lines=14> */
.L_x_22876:


//--------------------- .text._ZN2at6native29vectorized_elementwise_kernelILi4ENS0_13BinaryFunctorIsssZZZNS0_15binary_internal21div_trunc_kernel_cudaERNS_18TensorIteratorBaseEENKUlvE_clEvENKUlvE3_clEvEUlssE_EESt5arrayIPcLm3EEEEviT0_T1_ --------------------------
	.section	.text._ZN2at6native29vectorized_elementwise_kernelILi4ENS0_13BinaryFunctorIsssZZZNS0_15binary_internal21div_trunc_kernel_cudaERNS_18TensorIteratorBaseEENKUlvE_clEvENKUlvE3_clEvEUlssE_EESt5arrayIPcLm3EEEEviT0_T1_,"ax",@progbits
	.align	128
        .global         _ZN2at6native29vectorized_elementwise_kernelILi4ENS0_13BinaryFunctorIsssZZZNS0_15binary_internal21div_trunc_kernel_cudaERNS_18TensorIteratorBaseEENKUlvE_clEvENKUlvE3_clEvEUlssE_EESt5arrayIPcLm3EEEEviT0_T1_
        .type           _ZN2at6native29vectorized_elementwise_kernelILi4ENS0_13BinaryFunctorIsssZZZNS0_15binary_internal21div_trunc_kernel_cudaERNS_18TensorIteratorBaseEENKUlvE_clEvENKUlvE3_clEvEUlssE_EESt5arrayIPcLm3EEEEviT0_T1_,@function
        .size           _ZN2at6native29vectorized_elementwise_kernelILi4ENS0_13BinaryFunctorIsssZZZNS0_15binary_internal21div_trunc_kernel_cudaERNS_18TensorIteratorBaseEENKUlvE_clEvENKUlvE3_clEvEUlssE_EESt5arrayIPcLm3EEEEviT0_T1_,(.L_x_22877 - _ZN2at6native29vectorized_elementwise_kernelILi4ENS0_13BinaryFunctorIsssZZZNS0_15binary_internal21div_trunc_kernel_cudaERNS_18TensorIteratorBaseEENKUlvE_clEvENKUlvE3_clEvEUlssE_EESt5arrayIPcLm3EEEEviT0_T1_)
        .other          _ZN2at6native29vectorized_elementwise_kernelILi4ENS0_13BinaryFunctorIsssZZZNS0_15binary_internal21div_trunc_kernel_cudaERNS_18TensorIteratorBaseEENKUlvE_clEvENKUlvE3_clEvEUlssE_EESt5arrayIPcLm3EEEEviT0_T1_,@"STO_CUDA_ENTRY STV_DEFAULT"
_ZN2at6native29vectorized_elementwise_kernelILi4ENS0_13BinaryFunctorIsssZZZNS0_15binary_internal21div_trunc_kernel_cudaERNS_18TensorIteratorBaseEENKUlvE_clEvENKUlvE3_clEvEUlssE_EESt5arrayIPcLm3EEEEviT0_T1_:
.text._ZN2at6native29vectorized_elementwise_kernelILi4ENS0_13BinaryFunctorIsssZZZNS0_15binary_internal21div_trunc_kernel_cudaERNS_18TensorIteratorBaseEENKUlvE_clEvENKUlvE3_clEvEUlssE_EESt5arrayIPcLm3EEEEviT0_T1_:
        /* <DEDUP_REMOVED lines=15> */
[----:B------:R0:W2:Y:S01]  /*00f0*/  LDG.E.64 R2, desc[UR4][R6.64+0x400] ;  /* 0x0004000406027981 */ /* 0x0000a2000c1e1b00 */
[----:B------:R-:W-:-:S05]  /*0100*/  IMAD.WIDE.U32 R12, R15, 0x8, R12 ;  /* 0x000000080f0c7825 */ /* 0x000fca00078e000c */
[----:B------:R-:W4:Y:S04]  /*0110*/  LDG.E.64 R4, desc[UR4][R12.64] ;  /* 0x000000040c047981 */ /* 0x000f28000c1e1b00 */
[----:B------:R-:W5:Y:S01]  /*0120*/  LDG.E.64 R12, desc[UR4][R12.64+0x400] ;  /* 0x000400040c0c7981 */ /* 0x000f62000c1e1b00 */
[----:B---3--:R-:W-:-:S04]  /*0130*/  PRMT R14, R16, 0x9910, RZ ;  /* 0x00009910100e7816 */ /* 0x008fc800000000ff */
[----:B------:R-:W-:Y:S02]  /*0140*/  IABS R22, R14 ;  /* 0x0000000e00167213 */ /* 0x000fe40000000000 */
[----:B------:R-:W-:Y:S02]  /*0150*/  PRMT R16, R16, 0xbb32, RZ ;  /* 0x0000bb3210107816 */ /* 0x000fe400000000ff */
[----:B------:R-:W1:Y:S01]  /*0160*/  I2F.RP R21, R22 ;  /* 0x0000001600157306 */ /* 0x000e620000209400 */
[----:B------:R-:W-:Y:S02]  /*0170*/  PRMT R20, R17, 0x9910, RZ ;  /* 0x0000991011147816 */ /* 0x000fe400000000ff */
[----:B------:R-:W-:Y:S02]  /*0180*/  IABS R19, R16 ;  /* 0x0000001000137213 */ /* 0x000fe40000000000 */
[----:B------:R-:W-:-:S03]  /*0190*/  IABS R18, R20 ;  /* 0x0000001400127213 */ /* 0x000fc60000000000 */
[----:B------:R-:W3:Y:S08]  /*01a0*/  I2F.RP R23, R19 ;  /* 0x0000001300177306 */ /* 0x000ef00000209400 */
[----:B------:R-:W0:Y:S08]  /*01b0*/  I2F.RP R24, R18 ;  /* 0x0000001200187306 */ /* 0x000e300000209400 */
[----:B-1----:R-:W1:Y:S08]  /*01c0*/  MUFU.RCP R21, R21 ;  /* 0x0000001500157308 */ /* 0x002e700000001000 */
[----:B---3--:R-:W3:Y:S08]  /*01d0*/  MUFU.RCP R23, R23 ;  /* 0x0000001700177308 */ /* 0x008ef00000001000 */
[----:B0-----:R-:W0:Y:S01]  /*01e0*/  MUFU.RCP R24, R24 ;  /* 0x0000001800187308 */ /* 0x001e220000001000 */
[----:B-1----:R-:W-:-:S07]  /*01f0*/  VIADD R10, R21, 0xffffffe ;  /* 0x0ffffffe150a7836 */ /* 0x002fce0000000000 */
[----:B------:R-:W1:Y:S01]  /*0200*/  F2I.FTZ.U32.TRUNC.NTZ R11, R10 ;  /* 0x0000000a000b7305 */ /* 0x000e62000021f000 */
[----:B---3--:R-:W-:-:S07]  /*0210*/  VIADD R8, R23, 0xffffffe ;  /* 0x0ffffffe17087836 */ /* 0x008fce0000000000 */
[----:B------:R-:W3:Y:S01]  /*0220*/  F2I.FTZ.U32.TRUNC.NTZ R9, R8 ;  /* 0x0000000800097305 */ /* 0x000ee2000021f000 */
[----:B0-----:R-:W-:Y:S01]  /*0230*/  VIADD R6, R24, 0xffffffe ;  /* 0x0ffffffe18067836 */ /* 0x001fe20000000000 */
[----:B------:R-:W-:-:S06]  /*0240*/  PRMT R17, R17, 0xbb32, RZ ;  /* 0x0000bb3211117816 */ /* 0x000fcc00000000ff */
[----:B------:R0:W2:Y:S01]  /*0250*/  F2I.FTZ.U32.TRUNC.NTZ R7, R6 ;  /* 0x0000000600077305 */ /* 0x0000a2000021f000 */
[----:B-1----:R-:W-:Y:S01]  /*0260*/  IADD3 R23, RZ, -R11, RZ ;  /* 0x8000000bff177210 */ /* 0x002fe20007ffe0ff */
[----:B------:R-:W-:Y:S01]  /*0270*/  IMAD.MOV.U32 R10, RZ, RZ, RZ ;  /* 0x000000ffff0a7224 */ /* 0x000fe200078e00ff */
[----:B------:R-:W-:-:S03]  /*0280*/  IABS R21, R17 ;  /* 0x0000001100157213 */ /* 0x000fc60000000000 */
[----:B------:R-:W-:Y:S02]  /*0290*/  IMAD R23, R23, R22, RZ ;  /* 0x0000001617177224 */ /* 0x000fe400078e02ff */
[----:B---3--:R-:W-:Y:S01]  /*02a0*/  IMAD.MOV R24, RZ, RZ, -R9 ;  /* 0x000000ffff187224 */ /* 0x008fe200078e0a09 */
[----:B0-----:R-:W-:Y:S01]  /*02b0*/  HFMA2.MMA R6, -RZ, RZ, 0, 0 ;  /* 0x00000000ff067435 */ /* 0x001fe200000001ff */
[----:B------:R-:W-:Y:S02]  /*02c0*/  IMAD.HI.U32 R11, R11, R23, R10 ;  /* 0x000000170b0b7227 */ /* 0x000fe400078e000a */
[----:B------:R-:W0:Y:S02]  /*02d0*/  I2F.RP R23, R21 ;  /* 0x0000001500177306 */ /* 0x000e240000209400 */
[----:B------:R-:W-:Y:S02]  /*02e0*/  IMAD R25, R24, R19, RZ ;  /* 0x0000001318197224 */ /* 0x000fe400078e02ff */
[----:B------:R-:W-:-:S02]  /*02f0*/  IMAD.MOV.U32 R8, RZ, RZ, RZ ;  /* 0x000000ffff087224 */ /* 0x000fc400078e00ff */
[----:B--2---:R-:W-:Y:S02]  /*0300*/  IMAD.MOV R27, RZ, RZ, -R7 ;  /* 0x000000ffff1b7224 */ /* 0x004fe400078e0a07 */
[----:B------:R-:W-:-:S04]  /*0310*/  IMAD.HI.U32 R10, R9, R25, R8 ;  /* 0x00000019090a7227 */ /* 0x000fc800078e0008 */
[----:B------:R-:W-:Y:S01]  /*0320*/  IMAD R25, R27, R18, RZ ;  /* 0x000000121b197224 */ /* 0x000fe200078e02ff */
[----:B----4-:R-:W-:-:S03]  /*0330*/  PRMT R9, R4, 0x9910, RZ ;  /* 0x0000991004097816 */ /* 0x010fc600000000ff */
[----:B------:R-:W-:Y:S01]  /*0340*/  IMAD.HI.U32 R6, R7, R25, R6 ;  /* 0x0000001907067227 */ /* 0x000fe200078e0006 */
[----:B------:R-:W-:Y:S01]  /*0350*/  IABS R7, R14 ;  /* 0x0000000e00077213 */ /* 0x000fe20000000000 */
[----:B0-----:R-:W0:Y:S01]  /*0360*/  MUFU.RCP R23, R23 ;  /* 0x0000001700177308 */ /* 0x001e220000001000 */
[----:B------:R-:W-:-:S03]  /*0370*/  IABS R25, R9 ;  /* 0x0000000900197213 */ /* 0x000fc60000000000 */
[----:B------:R-:W-:Y:S01]  /*0380*/  IMAD.MOV R7, RZ, RZ, -R7 ;  /* 0x000000ffff077224 */ /* 0x000fe200078e0a07 */
[----:B------:R-:W-:Y:S01]  /*0390*/  PRMT R24, R4, 0xbb32, RZ ;  /* 0x0000bb3204187816 */ /* 0x000fe200000000ff */
[----:B------:R-:W-:-:S04]  /*03a0*/  IMAD.HI.U32 R8, R11, R25, RZ ;  /* 0x000000190b087227 */ /* 0x000fc800078e00ff */
[----:B------:R-:W-:-:S04]  /*03b0*/  IMAD.MOV.U32 R4, RZ, RZ, R7 ;  /* 0x000000ffff047224 */ /* 0x000fc800078e0007 */
[----:B------:R-:W-:-:S05]  /*03c0*/  IMAD R25, R8, R4, R25 ;  /* 0x0000000408197224 */ /* 0x000fca00078e0219 */
[----:B------:R-:W-:Y:S01]  /*03d0*/  ISETP.GT.U32.AND P0, PT, R22, R25, PT ;  /* 0x000000191600720c */ /* 0x000fe20003f04070 */
[----:B------:R-:W-:Y:S01]  /*03e0*/  IMAD.MOV.U32 R11, RZ, RZ, R24 ;  /* 0x000000ffff0b7224 */ /* 0x000fe200078e0018 */
[----:B0-----:R-:W-:Y:S02]  /*03f0*/  IADD3 R7, R23, 0xffffffe, RZ ;  /* 0x0ffffffe17077810 */ /* 0x001fe40007ffe0ff */
[----:B------:R-:W-:Y:S02]  /*0400*/  IABS R4, R16 ;  /* 0x0000001000047213 */ /* 0x000fe40000000000 */
[----:B------:R-:W-:Y:S02]  /*0410*/  IABS R27, R11 ;  /* 0x0000000b001b7213 */ /* 0x000fe40000000000 */
[----:B------:R-:W0:Y:S01]  /*0420*/  F2I.FTZ.U32.TRUNC.NTZ R7, R7 ;  /* 0x0000000700077305 */ /* 0x000e22000021f000 */
[----:B------:R-:W-:Y:S01]  /*0430*/  IMAD.MOV R4, RZ, RZ, -R4 ;  /* 0x000000ffff047224 */ /* 0x000fe200078e0a04 */
[----:B------:R-:W-:Y:S01]  /*0440*/  PRMT R23, R5, 0x9910, RZ ;  /* 0x0000991005177816 */ /* 0x000fe200000000ff */
[----:B------:R-:W-:-:S04]  /*0450*/  IMAD.HI.U32 R10, R10, R27, RZ ;  /* 0x0000001b0a0a7227 */ /* 0x000fc800078e00ff */
[----:B------:R-:W-:Y:S02]  /*0460*/  @!P0 IMAD.IADD R25, R25, 0x1, -R22 ;  /* 0x0000000119198824 */ /* 0x000fe400078e0a16 */
[----:B------:R-:W-:Y:S01]  /*0470*/  IMAD R4, R10, R4, R27 ;  /* 0x000000040a047224 */ /* 0x000fe200078e021b */
[----:B------:R-:W-:Y:S02]  /*0480*/  IABS R27, R23 ;  /* 0x00000017001b7213 */ /* 0x000fe40000000000 */
[----:B------:R-:W-:Y:S02]  /*0490*/  ISETP.GE.U32.AND P6, PT, R25, R22, PT ;  /* 0x000000161900720c */ /* 0x000fe40003fc6070 */
[----:B------:R-:W-:Y:S01]  /*04a0*/  IABS R22, R20 ;  /* 0x0000001400167213 */ /* 0x000fe20000000000 */
[----:B0-----:R-:W-:-:S04]  /*04b0*/  IMAD.MOV R26, RZ, RZ, -R7 ;  /* 0x000000ffff1a7224 */ /* 0x001fc800078e0a07 */
[----:B------:R-:W-:Y:S02]  /*04c0*/  IMAD.MOV R24, RZ, RZ, -R22 ;  /* 0x000000ffff187224 */ /* 0x000fe400078e0a16 */
[----:B------:R-:W-:-:S04]  /*04d0*/  IMAD.HI.U32 R22, R6, R27, RZ ;  /* 0x0000001b06167227 */ /* 0x000fc800078e00ff */
[----:B------:R-:W-:Y:S02]  /*04e0*/  IMAD R25, R26, R21, RZ ;  /* 0x000000151a197224 */ /* 0x000fe400078e02ff */
[----:B------:R-:W-:Y:S01]  /*04f0*/  IMAD R27, R22, R24, R27 ;  /* 0x00000018161b7224 */ /* 0x000fe200078e021b */
[----:B------:R-:W-:Y:S01]  /*0500*/  PRMT R24, R2, 0x9910, RZ ;  /* 0x0000991002187816 */ /* 0x000fe200000000ff */
[----:B------:R-:W-:-:S04]  /*0510*/  IMAD.MOV.U32 R6, RZ, RZ, RZ ;  /* 0x000000ffff067224 */ /* 0x000fc800078e00ff */
[----:B------:R-:W-:Y:S01]  /*0520*/  IMAD.HI.U32 R6, R7, R25, R6 ;  /* 0x0000001907067227 */ /* 0x000fe200078e0006 */
[----:B------:R-:W-:-:S04]  /*0530*/  IABS R25, R24 ;  /* 0x0000001800197213 */ /* 0x000fc80000000000 */
[----:B------:R-:W0:Y:S08]  /*0540*/  I2F.RP R28, R25 ;  /* 0x00000019001c7306 */ /* 0x000e300000209400 */
[----:B0-----:R-:W0:Y:S01]  /*0550*/  MUFU.RCP R28, R28 ;  /* 0x0000001c001c7308 */ /* 0x001e220000001000 */
[----:B------:R-:W-:Y:S02]  /*0560*/  ISETP.GT.U32.AND P5, PT, R18, R27, PT ;  /* 0x0000001b1200720c */ /* 0x000fe40003fa4070 */
[----:B------:R-:W-:-:S02]  /*0570*/  ISETP.GT.U32.AND P4, PT, R19, R4, PT ;  /* 0x000000041300720c */ /* 0x000fc40003f84070 */
[----:B0-----:R-:W-:-:S06]  /*0580*/  IADD3 R7, R28, 0xffffffe, RZ ;  /* 0x0ffffffe1c077810 */ /* 0x001fcc0007ffe0ff */
[----:B------:R-:W0:Y:S01]  /*0590*/  F2I.FTZ.U32.TRUNC.NTZ R7, R7 ;  /* 0x0000000700077305 */ /* 0x000e22000021f000 */
[----:B------:R-:W-:Y:S02]  /*05a0*/  PRMT R26, R5, 0xbb32, RZ ;  /* 0x0000bb32051a7816 */ /* 0x000fe400000000ff */
[----:B------:R-:W-:Y:S02]  /*05b0*/  @!P5 IMAD.IADD R27, R27, 0x1, -R18 ;  /* 0x000000011b1bd824 */ /* 0x000fe400078e0a12 */
[----:B------:R-:W-:Y:S01]  /*05c0*/  @!P4 IMAD.IADD R4, R4, 0x1, -R19 ;  /* 0x000000010404c824 */ /* 0x000fe200078e0a13 */
[----:B------:R-:W-:Y:S02]  /*05d0*/  IABS R5, R26 ;  /* 0x0000001a00057213 */ /* 0x000fe40000000000 */
[----:B------:R-:W-:Y:S02]  /*05e0*/  ISETP.GE.U32.AND P3, PT, R27, R18, PT ;  /* 0x000000121b00720c */ /* 0x000fe40003f66070 */
[----:B------:R-:W-:Y:S01]  /*05f0*/  ISETP.GE.U32.AND P1, PT, R4, R19, PT ;  /* 0x000000130400720c */ /* 0x000fe20003f26070 */
[----:B------:R-:W-:Y:S01]  /*0600*/  IMAD.HI.U32 R18, R6, R5, RZ ;  /* 0x0000000506127227 */ /* 0x000fe200078e00ff */
[----:B------:R-:W-:-:S03]  /*0610*/  MOV R6, RZ ;  /* 0x000000ff00067202 */ /* 0x000fc60000000f00 */
[----:B0-----:R-:W-:Y:S01]  /*0620*/  IMAD.MOV R28, RZ, RZ, -R7 ;  /* 0x000000ffff1c7224 */ /* 0x001fe200078e0a07 */
[----:B------:R-:W-:-:S03]  /*0630*/  PRMT R2, R2, 0xbb32, RZ ;  /* 0x0000bb3202027816 */ /* 0x000fc600000000ff */
[----:B------:R-:W-:-:S04]  /*0640*/  IMAD R19, R28, R25, RZ ;  /* 0x000000191c137224 */ /* 0x000fc800078e02ff */
[----:B------:R-:W-:Y:S01]  /*0650*/  IMAD.HI.U32 R6, R7, R19, R6 ;  /* 0x0000001307067227 */ /* 0x000fe200078e0006 */
[----:B------:R-:W-:-:S04]  /*0660*/  IABS R7, R2 ;  /* 0x0000000200077213 */ /* 0x000fc80000000000 */
[----:B------:R-:W0:Y:S01]  /*0670*/  I2F.RP R19, R7 ;  /* 0x0000000700137306 */ /* 0x000e220000209400 */
[----:B------:R-:W-:-:S07]  /*0680*/  IABS R4, R17 ;  /* 0x0000001100047213 */ /* 0x000fce0000000000 */
[----:B0-----:R-:W0:Y:S01]  /*0690*/  MUFU.RCP R19, R19 ;  /* 0x0000001300137308 */ /* 0x001e220000001000 */
[----:B------:R-:W-:-:S04]  /*06a0*/  IMAD.MOV R4, RZ, RZ, -R4 ;  /* 0x000000ffff047224 */ /* 0x000fc800078e0a04 */
[----:B------:R-:W-:-:S05]  /*06b0*/  IMAD R4, R18, R4, R5 ;  /* 0x0000000412047224 */ /* 0x000fca00078e0205 */
[----:B------:R-:W-:Y:S01]  /*06c0*/  ISETP.GT.U32.AND P2, PT, R21, R4, PT ;  /* 0x000000041500720c */ /* 0x000fe20003f44070 */
[----:B0-----:R-:W-:-:S06]  /*06d0*/  VIADD R5, R19, 0xffffffe ;  /* 0x0ffffffe13057836 */ /* 0x001fcc0000000000 */
[----:B------:R-:W0:Y:S06]  /*06e0*/  F2I.FTZ.U32.TRUNC.NTZ R5, R5 ;  /* 0x0000000500057305 */ /* 0x000e2c000021f000 */
[----:B------:R-:W-:Y:S01]  /*06f0*/  @!P2 IMAD.IADD R4, R4, 0x1, -R21 ;  /* 0x000000010404a824 */ /* 0x000fe200078e0a15 */
[----:B------:R-:W-:Y:S01]  /*0700*/  PRMT R19, R3, 0x9910, RZ ;  /* 0x0000991003137816 */ /* 0x000fe200000000ff */
[----:B------:R-:W-:-:S03]  /*0710*/  @!P0 VIADD R8, R8, 0x1 ;  /* 0x0000000108088836 */ /* 0x000fc60000000000 */
[----:B------:R-:W-:Y:S02]  /*0720*/  ISETP.GE.U32.AND P0, PT, R4, R21, PT ;  /* 0x000000150400720c */ /* 0x000fe40003f06070 */
[----:B------:R-:W-:Y:S01]  /*0730*/  IABS R21, R19 ;  /* 0x0000001300157213 */ /* 0x000fe20000000000 */
[----:B0-----:R-:W-:-:S04]  /*0740*/  IMAD.MOV R28, RZ, RZ, -R5 ;  /* 0x000000ffff1c7224 */ /* 0x001fc800078e0a05 */
[----:B------:R-:W-:Y:S02]  /*0750*/  IMAD R27, R28, R7, RZ ;  /* 0x000000071c1b7224 */ /* 0x000fe400078e02ff */
[----:B------:R-:W0:Y:S01]  /*0760*/  I2F.RP R28, R21 ;  /* 0x00000015001c7306 */ /* 0x000e220000209400 */
[----:B------:R-:W-:-:S07]  /*0770*/  HFMA2.MMA R4, -RZ, RZ, 0, 0 ;  /* 0x00000000ff047435 */ /* 0x000fce00000001ff */
[----:B0-----:R-:W0:Y:S03]  /*0780*/  MUFU.RCP R28, R28 ;  /* 0x0000001c001c7308 */ /* 0x001e260000001000 */
[----:B------:R-:W-:-:S04]  /*0790*/  IMAD.HI.U32 R27, R5, R27, R4 ;  /* 0x0000001b051b7227 */ /* 0x000fc800078e0004 */
[----:B0-----:R-:W-:-:S04]  /*07a0*/  VIADD R4, R28, 0xffffffe ;  /* 0x0ffffffe1c047836 */ /* 0x001fc80000000000 */
[----:B------:R0:W1:Y:S01]  /*07b0*/  F2I.FTZ.U32.TRUNC.NTZ R5, R4 ;  /* 0x0000000400057305 */ /* 0x000062000021f000 */
[----:B------:R-:W-:Y:S01]  /*07c0*/  LOP3.LUT R9, R9, R14, RZ, 0x3c, !PT ;  /* 0x0000000e09097212 */ /* 0x000fe200078e3cff */
[----:B------:R-:W-:Y:S01]  /*07d0*/  @P6 VIADD R8, R8, 0x1 ;  /* 0x0000000108086836 */ /* 0x000fe20000000000 */
[----:B------:R-:W-:Y:S02]  /*07e0*/  PRMT R3, R3, 0xbb32, RZ ;  /* 0x0000bb3203037816 */ /* 0x000fe400000000ff */
[----:B------:R-:W-:Y:S01]  /*07f0*/  ISETP.GE.AND P6, PT, R9, RZ, PT ;  /* 0x000000ff0900720c */ /* 0x000fe20003fc6270 */
[----:B0-----:R-:W-:Y:S02]  /*0800*/  IMAD.MOV.U32 R4, RZ, RZ, RZ ;  /* 0x000000ffff047224 */ /* 0x001fe400078e00ff */
[----:B-1----:R-:W-:-:S04]  /*0810*/  IMAD.MOV R28, RZ, RZ, -R5 ;  /* 0x000000ffff1c7224 */ /* 0x002fc800078e0a05 */
[----:B------:R-:W-:Y:S01]  /*0820*/  IMAD R9, R28, R21, RZ ;  /* 0x000000151c097224 */ /* 0x000fe200078e02ff */
[----:B------:R-:W-:-:S03]  /*0830*/  @!P4 IADD3 R10, R10, 0x1, RZ ;  /* 0x000000010a0ac810 */ /* 0x000fc60007ffe0ff */
[----:B------:R-:W-:Y:S01]  /*0840*/  IMAD.HI.U32 R4, R5, R9, R4 ;  /* 0x0000000905047227 */ /* 0x000fe200078e0004 */
[----:B------:R-:W-:-:S04]  /*0850*/  IABS R9, R3 ;  /* 0x0000000300097213 */ /* 0x000fc80000000000 */
[----:B------:R-:W0:Y:S01]  /*0860*/  I2F.RP R5, R9 ;  /* 0x0000000900057306 */ /* 0x000e220000209400 */
[----:B------:R-:W-:Y:S01]  /*0870*/  @P1 VIADD R10, R10, 0x1 ;  /* 0x000000010a0a1836 */ /* 0x000fe20000000000 */
[----:B------:R-:W-:Y:S02]  /*0880*/  ISETP.NE.AND P1, PT, R14, RZ, PT ;  /* 0x000000ff0e00720c */ /* 0x000fe40003f25270 */
[----:B------:R-:W-:Y:S01]  /*0890*/  LOP3.LUT R11, R11, R16, RZ, 0x3c, !PT ;  /* 0x000000100b0b7212 */ /* 0x000fe200078e3cff */
[----:B------:R-:W-:-:S03]  /*08a0*/  @!P6 IMAD.MOV R8, RZ, RZ, -R8 ;  /* 0x000000ffff08e224 */ /* 0x000fc600078e0a08 */
[----:B------:R-:W-:Y:S02]  /*08b0*/  ISETP.GE.AND P6, PT, R11, RZ, PT ;  /* 0x000000ff0b00720c */ /* 0x000fe40003fc6270 */
[----:B-----5:R-:W-:Y:S01]  /*08c0*/  PRMT R11, R12, 0x9910, RZ ;  /* 0x000099100c0b7816 */ /* 0x020fe200000000ff */
[----:B0-----:R-:W0:Y:S04]  /*08d0*/  MUFU.RCP R5, R5 ;  /* 0x0000000500057308 */ /* 0x001e280000001000 */
[----:B------:R-:W-:Y:S02]  /*08e0*/  @!P1 LOP3.LUT R8, RZ, R14, RZ, 0x33, !PT ;  /* 0x0000000eff089212 */ /* 0x000fe400078e33ff */
[----:B------:R-:W-:Y:S02]  /*08f0*/  IABS R14, R24 ;  /* 0x00000018000e7213 */ /* 0x000fe40000000000 */
[----:B------:R-:W-:-:S02]  /*0900*/  IABS R29, R11 ;  /* 0x0000000b001d7213 */ /* 0x000fc40000000000 */
[----:B------:R-:W-:Y:S01]  /*0910*/  @!P6 IMAD.MOV R10, RZ, RZ, -R10 ;  /* 0x000000ffff0ae224 */ /* 0x000fe200078e0a0a */
[----:B------:R-:W-:Y:S01]  /*0920*/  ISETP.NE.AND P6, PT, R16, RZ, PT ;  /* 0x000000ff1000720c */ /* 0x000fe20003fc5270 */
[----:B------:R-:W-:Y:S02]  /*0930*/  IMAD.MOV R14, RZ, RZ, -R14 ;  /* 0x000000ffff0e7224 */ /* 0x000fe400078e0a0e */
[----:B------:R-:W-:Y:S01]  /*0940*/  IMAD.HI.U32 R6, R6, R29, RZ ;  /* 0x0000001d06067227 */ /* 0x000fe200078e00ff */
[----:B------:R-:W-:-:S03]  /*0950*/  LOP3.LUT R23, R23, R20, RZ, 0x3c, !PT ;  /* 0x0000001417177212 */ /* 0x000fc600078e3cff */
[----:B------:R-:W-:Y:S02]  /*0960*/  IMAD R14, R6, R14, R29 ;  /* 0x0000000e060e7224 */ /* 0x000fe400078e021d */
[----:B------:R-:W-:Y:S01]  /*0970*/  @!P2 VIADD R18, R18, 0x1 ;  /* 0x000000011212a836 */ /* 0x000fe20000000000 */
[----:B------:R-:W-:Y:S01]  /*0980*/  ISETP.GE.AND P4, PT, R23, RZ, PT ;  /* 0x000000ff1700720c */ /* 0x000fe20003f86270 */
[----:B0-----:R-:W-:Y:S01]  /*0990*/  VIADD R5, R5, 0xffffffe ;  /* 0x0ffffffe05057836 */ /* 0x001fe20000000000 */
[----:B------:R-:W-:Y:S01]  /*09a0*/  LOP3.LUT R26, R26, R17, RZ, 0x3c, !PT ;  /* 0x000000111a1a7212 */ /* 0x000fe200078e3cff */
[----:B------:R-:W-:Y:S01]  /*09b0*/  @P0 VIADD R18, R18, 0x1 ;  /* 0x0000000112120836 */ /* 0x000fe20000000000 */
[----:B------:R-:W-:Y:S02]  /*09c0*/  ISETP.GT.U32.AND P0, PT, R25, R14, PT ;  /* 0x0000000e1900720c */ /* 0x000fe40003f04070 */
[----:B------:R-:W-:Y:S02]  /*09d0*/  PRMT R23, R12, 0xbb32, RZ ;  /* 0x0000bb320c177816 */ /* 0x000fe400000000ff */
[----:B------:R-:W-:-:S02]  /*09e0*/  ISETP.GE.AND P1, PT, R26, RZ, PT ;  /* 0x000000ff1a00720c */ /* 0x000fc40003f26270 */
[----:B------:R-:W-:Y:S01]  /*09f0*/  @!P6 LOP3.LUT R10, RZ, R16, RZ, 0x33, !PT ;  /* 0x00000010ff0ae212 */ /* 0x000fe200078e33ff */
[----:B------:R-:W-:Y:S01]  /*0a00*/  @!P5 VIADD R22, R22, 0x1 ;  /* 0x000000011616d836 */ /* 0x000fe20000000000 */
[----:B------:R-:W-:Y:S01]  /*0a10*/  IABS R12, R2 ;  /* 0x00000002000c7213 */ /* 0x000fe20000000000 */
[----:B------:R-:W0:Y:S01]  /*0a20*/  F2I.FTZ.U32.TRUNC.NTZ R5, R5 ;  /* 0x0000000500057305 */ /* 0x000e22000021f000 */
[----:B------:R-:W-:Y:S02]  /*0a30*/  IABS R16, R23 ;  /* 0x0000001700107213 */ /* 0x000fe40000000000 */
[----:B------:R-:W-:Y:S02]  /*0a40*/  ISETP.NE.AND P2, PT, R17, RZ, PT ;  /* 0x000000ff1100720c */ /* 0x000fe40003f45270 */
[----:B------:R-:W-:Y:S01]  /*0a50*/  ISETP.NE.AND P5, PT, R20, RZ, PT ;  /* 0x000000ff1400720c */ /* 0x000fe20003fa5270 */
[----:B------:R-:W-:Y:S01]  /*0a60*/  IMAD.HI.U32 R27, R27, R16, RZ ;  /* 0x000000101b1b7227 */ /* 0x000fe200078e00ff */
[----:B------:R-:W-:-:S02]  /*0a70*/  IADD3 R12, RZ, -R12, RZ ;  /* 0x8000000cff0c7210 */ /* 0x000fc40007ffe0ff */
[-C--:B------:R-:W-:Y:S02]  /*0a80*/  @!P0 IADD3 R14, R14, -R25.reuse, RZ ;  /* 0x800000190e0e8210 */ /* 0x080fe40007ffe0ff */
[----:B------:R-:W-:Y:S01]  /*0a90*/  @P3 IADD3 R22, R22, 0x1, RZ ;  /* 0x0000000116163810 */ /* 0x000fe20007ffe0ff */
[----:B------:R-:W-:Y:S01]  /*0aa0*/  IMAD R16, R27, R12, R16 ;  /* 0x0000000c1b107224 */ /* 0x000fe200078e0210 */
[----:B------:R-:W-:Y:S01]  /*0ab0*/  PRMT R12, R13, 0x9910, RZ ;  /* 0x000099100d0c7816 */ /* 0x000fe200000000ff */
[----:B------:R-:W-:Y:S01]  /*0ac0*/  @!P1 IMAD.MOV R18, RZ, RZ, -R18 ;  /* 0x000000ffff129224 */ /* 0x000fe200078e0a12 */
[----:B------:R-:W-:Y:S01]  /*0ad0*/  ISETP.GE.U32.AND P6, PT, R14, R25, PT ;  /* 0x000000190e00720c */ /* 0x000fe20003fc6070 */
[----:B------:R-:W-:Y:S01]  /*0ae0*/  @!P4 IMAD.MOV R22, RZ, RZ, -R22 ;  /* 0x000000ffff16c224 */ /* 0x000fe200078e0a16 */
[----:B------:R-:W-:Y:S02]  /*0af0*/  @!P2 LOP3.LUT R18, RZ, R17, RZ, 0x33, !PT ;  /* 0x00000011ff12a212 */ /* 0x000fe400078e33ff */
[----:B------:R-:W-:-:S02]  /*0b00*/  IABS R14, R19 ;  /* 0x00000013000e7213 */ /* 0x000fc40000000000 */
[----:B------:R-:W-:Y:S02]  /*0b10*/  IABS R17, R12 ;  /* 0x0000000c00117213 */ /* 0x000fe40000000000 */
[----:B------:R-:W-:Y:S01]  /*0b20*/  @!P5 LOP3.LUT R22, RZ, R20, RZ, 0x33, !PT ;  /* 0x00000014ff16d212 */ /* 0x000fe200078e33ff */
[----:B0-----:R-:W-:Y:S02]  /*0b30*/  IMAD.MOV R20, RZ, RZ, -R5 ;  /* 0x000000ffff147224 */ /* 0x001fe400078e0a05 */
[----:B------:R-:W-:Y:S02]  /*0b40*/  IMAD.MOV R26, RZ, RZ, -R14 ;  /* 0x000000ffff1a7224 */ /* 0x000fe400078e0a0e */
[----:B------:R-:W-:-:S04]  /*0b50*/  IMAD.HI.U32 R14, R4, R17, RZ ;  /* 0x00000011040e7227 */ /* 0x000fc800078e00ff */
[----:B------:R-:W-:Y:S01]  /*0b60*/  IMAD R25, R20, R9, RZ ;  /* 0x0000000914197224 */ /* 0x000fe200078e02ff */
[----:B------:R-:W-:Y:S01]  /*0b70*/  PRMT R20, R13, 0xbb32, RZ ;  /* 0x0000bb320d147816 */ /* 0x000fe200000000ff */
[----:B------:R-:W-:-:S03]  /*0b80*/  IMAD.MOV.U32 R4, RZ, RZ, RZ ;  /* 0x000000ffff047224 */ /* 0x000fc600078e00ff */
[----:B------:R-:W-:Y:S01]  /*0b90*/  IABS R28, R20 ;  /* 0x00000014001c7213 */ /* 0x000fe20000000000 */
[----:B------:R-:W-:Y:S01]  /*0ba0*/  IMAD.HI.U32 R4, R5, R25, R4 ;  /* 0x0000001905047227 */ /* 0x000fe200078e0004 */
[----:B------:R-:W-:-:S04]  /*0bb0*/  IABS R5, R3 ;  /* 0x0000000300057213 */ /* 0x000fc80000000000 */
[----:B------:R-:W-:Y:S01]  /*0bc0*/  IADD3 R5, RZ, -R5, RZ ;  /* 0x80000005ff057210 */ /* 0x000fe20007ffe0ff */
[----:B------:R-:W-:-:S04]  /*0bd0*/  IMAD.HI.U32 R13, R4, R28, RZ ;  /* 0x0000001c040d7227 */ /* 0x000fc800078e00ff */
[----:B------:R-:W-:Y:S02]  /*0be0*/  IMAD R26, R14, R26, R17 ;  /* 0x0000001a0e1a7224 */ /* 0x000fe400078e0211 */
[----:B------:R-:W-:Y:S01]  /*0bf0*/  IMAD R28, R13, R5, R28 ;  /* 0x000000050d1c7224 */ /* 0x000fe200078e021c */
[----:B------:R-:W-:Y:S02]  /*0c00*/  ISETP.GT.U32.AND P1, PT, R7, R16, PT ;  /* 0x000000100700720c */ /* 0x000fe40003f24070 */
[----:B------:R-:W-:Y:S01]  /*0c10*/  LOP3.LUT R11, R11, R24, RZ, 0x3c, !PT ;  /* 0x000000180b0b7212 */ /* 0x000fe200078e3cff */
[----:B------:R-:W-:Y:S01]  /*0c20*/  @!P0 VIADD R6, R6, 0x1 ;  /* 0x0000000106068836 */ /* 0x000fe20000000000 */
[----:B------:R-:W-:Y:S01]  /*0c30*/  ISETP.GT.U32.AND P2, PT, R21, R26, PT ;  /* 0x0000001a1500720c */ /* 0x000fe20003f44070 */
[----:B------:R-:W0:Y:S01]  /*0c40*/  LDC.64 R4, c[0x0][0x218] ;  /* 0x00008600ff047b82 */ /* 0x000e220000000a00 */
[----:B------:R-:W-:-:S07]  /*0c50*/  ISETP.GT.U32.AND P4, PT, R9, R28, PT ;  /* 0x0000001c0900720c */ /* 0x000fce0003f84070 */
[----:B------:R-:W-:-:S04]  /*0c60*/  @!P1 IMAD.IADD R16, R16, 0x1, -R7 ;  /* 0x0000000110109824 */ /* 0x000fc800078e0a07 */
[----:B------:R-:W-:Y:S02]  /*0c70*/  @!P2 IMAD.IADD R26, R26, 0x1, -R21 ;  /* 0x000000011a1aa824 */ /* 0x000fe400078e0a15 */
[----:B------:R-:W-:Y:S01]  /*0c80*/  @!P4 IADD3 R28, R28, -R9, RZ ;  /* 0x800000091c1cc210 */ /* 0x000fe20007ffe0ff */
[----:B------:R-:W-:Y:S01]  /*0c90*/  @!P1 VIADD R27, R27, 0x1 ;  /* 0x000000011b1b9836 */ /* 0x000fe20000000000 */
[----:B------:R-:W-:Y:S02]  /*0ca0*/  ISETP.GE.U32.AND P5, PT, R16, R7, PT ;  /* 0x000000071000720c */ /* 0x000fe40003fa6070 */
        /* <DEDUP_REMOVED lines=33> */
[----:B------:R-:W-:Y:S04]  /*0ec0*/  STG.E.64 desc[UR4][R4.64], R8 ;  /* 0x0000000804007986 */ /* 0x000fe8000c101b04 */
[----:B------:R-:W-:Y:S01]  /*0ed0*/  STG.E.64 desc[UR4][R4.64+0x400], R12 ;  /* 0x0004000c04007986 */ /* 0x000fe2000c101b04 */
[----:B------:R-:W-:Y:S05]  /*0ee0*/  EXIT ;  /* 0x000000000000794d */ /* 0x000fea0003800000 */
.L_x_12017:
        /* <DEDUP_REMOVED lines=115> */
.L_x_12019:
[----:B------:R-:W-:Y:S05]  /*1620*/  BSYNC B0 ;  /* 0x0000000000007941 */ /* 0x000fea0003800000 */
.L_x_12018:
        /* <DEDUP_REMOVED lines=29> */
.L_x_12021:
[----:B------:R-:W-:Y:S05]  /*1800*/  BSYNC B0 ;  /* 0x0000000000007941 */ /* 0x000fea0003800000 */
.L_x_12020:
        /* <DEDUP_REMOVED lines=29> */
.L_x_12023:
[----:B------:R-:W-:Y:S05]  /*19e0*/  BSYNC B0 ;  /* 0x0000000000007941 */ /* 0x000fea0003800000 */
.L_x_12022:
        /* <DEDUP_REMOVED lines=29> */
.L_x_12025:
[----:B------:R-:W-:Y:S05]  /*1bc0*/  BSYNC B0 ;  /* 0x0000000000007941 */ /* 0x000fea0003800000 */
.L_x_12024:
        /* <DEDUP_REMOVED lines=38> */
.L_x_12027:
[----:B------:R-:W-:Y:S05]  /*1e30*/  BSYNC B0 ;  /* 0x0000000000007941 */ /* 0x000fea0003800000 */
.L_x_12026:
        /* <DEDUP_REMOVED lines=27> */
.L_x_12029:
[----:B------:R-:W-:Y:S05]  /*1ff0*/  BSYNC B0 ;  /* 0x0000000000007941 */ /* 0x000fea0003800000 */
.L_x_12028:
        /* <DEDUP_REMOVED lines=28> */
.L_x_12031:
[----:B------:R-:W-:Y:S05]  /*21c0*/  BSYNC B0 ;  /* 0x0000000000007941 */ /* 0x000fea0003800000 */
.L_x_12030:
        /* <DEDUP_REMOVED lines=26> */
.L_x_12033:
[----:B------:R-:W-:Y:S05]  /*2370*/  BSYNC B0 ;  /* 0x0000000000007941 */ /* 0x000fea0003800000 */
.L_x_12032:
        /* <DEDUP_REMOVED lines=18> */
.L_x_12036:
[----:B------:R-:W-:-:S13]  /*24a0*/  ISETP.GE.AND P0, PT, R3, R2, PT ;  /* 0x000000020300720c */ /* 0x000fda0003f06270 */
[----:B------:R-:W-:Y:S05]  /*24b0*/  @P0 BRA `(.L_x_12038) ;  /* 0x0000000000300947 */ /* 0x000fea0003800000 */
[----:B0-----:R-:W0:Y:S01]  /*24c0*/  LDC.64 R6, c[0x0][0x218] ;  /* 0x00008600ff067b82 */ /* 0x001e220000000a00 */
[----:B------:R-:W-:Y:S02]  /*24d0*/  IMAD.IADD R5, R0, 0x1, R3 ;  /* 0x0000000100057824 */ /* 0x000fe400078e0203 */
[----:B------:R-:W-:Y:S02]  /*24e0*/  VIADD R3, R3, 0x80 ;  /* 0x0000008003037836 */ /* 0x000fe40000000000 */
[----:B0-----:R-:W-:-:S05]  /*24f0*/  IMAD.WIDE.U32 R6, R5, 0x2, R6 ;  /* 0x0000000205067825 */ /* 0x001fca00078e0006 */
[----:B------:R1:W-:Y:S02]  /*2500*/  STG.E.U16 desc[UR4][R6.64], R10 ;  /* 0x0000000a06007986 */ /* 0x0003e4000c101504 */
.L_x_12037:
[----:B------:R-:W-:-:S13]  /*2510*/  ISETP.GE.AND P0, PT, R3, R2, PT ;  /* 0x000000020300720c */ /* 0x000fda0003f06270 */
[----:B------:R-:W-:Y:S05]  /*2520*/  @P0 BRA `(.L_x_12039) ;  /* 0x0000000000340947 */ /* 0x000fea0003800000 */
[----:B01----:R-:W0:Y:S01]  /*2530*/  LDC.64 R6, c[0x0][0x218] ;  /* 0x00008600ff067b82 */ /* 0x003e220000000a00 */
[----:B------:R-:W-:Y:S01]  /*2540*/  IADD3 R5, R0, R3, RZ ;  /* 0x0000000300057210 */ /* 0x000fe20007ffe0ff */
[----:B------:R-:W-:-:S04]  /*2550*/  VIADD R3, R3, 0x80 ;  /* 0x0000008003037836 */ /* 0x000fc80000000000 */
[----:B0-----:R-:W-:-:S05]  /*2560*/  IMAD.WIDE.U32 R6, R5, 0x2, R6 ;  /* 0x0000000205067825 */ /* 0x001fca00078e0006 */
[----:B------:R1:W-:Y:S02]  /*2570*/  STG.E.U16 desc[UR4][R6.64], R11 ;  /* 0x0000000b06007986 */ /* 0x0003e4000c101504 */
.L_x_12038:
        /* <DEDUP_REMOVED lines=8> */
.L_x_12039:
[----:B------:R-:W-:Y:S05]  /*2600*/  BSYNC B1 ;  /* 0x0000000000017941 */ /* 0x000fea0003800000 */
.L_x_12035:
[----:B------:R-:W-:-:S13]  /*2610*/  ISETP.GE.AND P0, PT, R3, R2, PT ;  /* 0x000000020300720c */ /* 0x000fda0003f06270 */
[----:B012---:R-:W0:Y:S01]  /*2620*/  @!P0 LDC.64 R6, c[0x0][0x218] ;  /* 0x00008600ff068b82 */ /* 0x007e220000000a00 */
[----:B------:R-:W-:Y:S01]  /*2630*/  @!P0 IADD3 R5, R0, R3, RZ ;  /* 0x0000000300058210 */ /* 0x000fe20007ffe0ff */
[----:B------:R-:W-:-:S04]  /*2640*/  @!P0 VIADD R3, R3, 0x80 ;  /* 0x0000008003038836 */ /* 0x000fc80000000000 */
[----:B0-----:R-:W-:-:S05]  /*2650*/  @!P0 IMAD.WIDE.U32 R6, R5, 0x2, R6 ;  /* 0x0000000205068825 */ /* 0x001fca00078e0006 */
[----:B------:R2:W-:Y:S02]  /*2660*/  @!P0 STG.E.U16 desc[UR4][R6.64], R13 ;  /* 0x0000000d06008986 */ /* 0x0005e4000c101504 */
.L_x_12040:
[----:B------:R-:W-:Y:S05]  /*2670*/  BSYNC B0 ;  /* 0x0000000000007941 */ /* 0x000fea0003800000 */
.L_x_12034:
        /* <DEDUP_REMOVED lines=8> */
.L_x_12041:
        /* <DEDUP_REMOVED lines=16> */
.L_x_22877:


//--------------------- .text._ZN2at6native29vectorized_elementwise_kernelILi8ENS0_13BinaryFunctorIsssZZZNS0_15binary_internal21div_trunc_kernel_cudaERNS_18TensorIteratorBaseEENKUlvE_clEvENKUlvE3_clEvEUlssE_EESt5arrayIPcLm3EEEEviT0_T1_ --------------------------
	.section	.text._ZN2at6native29vectorized_elementwise_kernelILi8ENS0_13BinaryFunctorIsssZZZNS0_15binary_internal21div_trunc_kernel_cudaERNS_18TensorIteratorBaseEENKUlvE_clEvENKUlvE3_clEvEUlssE_EESt5arrayIPcLm3EEEEviT0_T1_,"ax",@progbits
	.align	128
        .global         _ZN2at6native29vectorized_elementwise_kernelILi8ENS0_13BinaryFunctorIsssZZZNS0_15binary_internal21div_trunc_kernel_cudaERNS_18TensorIteratorBaseEENKUlvE_clEvENKUlvE3_clEvEUlssE_EESt5arrayIPcLm3EEEEviT0_T1_
        .type           _ZN2at6native29vectorized_elementwise_kernelILi8ENS0_13BinaryFunctorIsssZZZNS0_15binary_internal21div_trunc_kernel_cudaERNS_18TensorIteratorBaseEENKUlvE_clEvENKUlvE3_clEvEUlssE_EESt5arrayIPcLm3EEEEviT0_T1_,@function
        .size           _ZN2at6native29vectorized_elementwise_kernelILi8ENS0_13BinaryFunctorIsssZZZNS0_15binary_internal21div_trunc_kernel_cudaERNS_18TensorIteratorBaseEENKUlvE_clEvENKUlvE3_clEvEUlssE_EESt5arrayIPcLm3EEEEviT0_T1_,(.L_x_22878 - _ZN2at6native29vectorized_elementwise_kernelILi8ENS0_13BinaryFunctorIsssZZZNS0_15binary_internal21div_trunc_kernel_cudaERNS_18TensorIteratorBaseEENKUlvE_clEvENKUlvE3_clEvEUlssE_EESt5arrayIPcLm3EEEEviT0_T1_)
        .other          _ZN2at6native29vectorized_elementwise_kernelILi8ENS0_13BinaryFunctorIsssZZZNS0_15binary_internal21div_trunc_kernel_cudaERNS_18TensorIteratorBaseEENKUlvE_clEvENKUlvE3_clEvEUlssE_EESt5arrayIPcLm3EEEEviT0_T1_,@"STO_CUDA_ENTRY STV_DEFAULT"
_ZN2at6native29vectorized_elementwise_kernelILi8ENS0_13BinaryFunctorIsssZZZNS0_15binary_internal21div_trunc_kernel_cudaERNS_18TensorIteratorBaseEENKUlvE_clEvENKUlvE3_clEvEUlssE_EESt5arrayIPcLm3EEEEviT0_T1_:
.text._ZN2at6native29vectorized_elementwise_kernelILi8ENS0_13BinaryFunctorIsssZZZNS0_15binary_internal21div_trunc_kernel_cudaERNS_18TensorIteratorBaseEENKUlvE_clEvENKUlvE3_clEvEUlssE_EESt5arrayIPcLm3EEEEviT0_T1_:
        /* <DEDUP_REMOVED lines=15> */
[----:B------:R-:W-:-:S05]  /*00f0*/  IMAD.WIDE.U32 R2, R17, 0x10, R2 ;  /* 0x0000001011027825 */ /* 0x000fca00078e0002 */
[----:B------:R0:W3:Y:S01]  /*0100*/  LDG.E.128 R4, desc[UR4][R2.64] ;  /* 0x0000000402047981 */ /* 0x0000e2000c1e1d00 */
[C---:B--2---:R-:W-:Y:S02]  /*0110*/  PRMT R16, R8.reuse, 0x9910, RZ ;  /* 0x0000991008107816 */ /* 0x044fe400000000ff */
[----:B------:R-:W-:Y:S02]  /*0120*/  PRMT R8, R8, 0xbb32, RZ ;  /* 0x0000bb3208087816 */ /* 0x000fe400000000ff */
[----:B------:R-:W-:Y:S02]  /*0130*/  IABS R22, R16 ;  /* 0x0000001000167213 */ /* 0x000fe40000000000 */
[----:B------:R-:W-:Y:S02]  /*0140*/  IABS R20, R8 ;  /* 0x0000000800147213 */ /* 0x000fe40000000000 */
[----:B------:R-:W1:Y:S01]  /*0150*/  I2F.RP R19, R22 ;  /* 0x0000001600137306 */ /* 0x000e620000209400 */
[----:B------:R-:W-:-:S02]  /*0160*/  PRMT R18, R9, 0x9910, RZ ;  /* 0x0000991009127816 */ /* 0x000fc400000000ff */
[----:B------:R-:W-:Y:S02]  /*0170*/  PRMT R9, R9, 0xbb32, RZ ;  /* 0x0000bb3209097816 */ /* 0x000fe400000000ff */
[----:B------:R-:W-:-:S03]  /*0180*/  IABS R21, R18 ;  /* 0x0000001200157213 */ /* 0x000fc60000000000 */
[----:B------:R-:W2:Y:S08]  /*0190*/  I2F.RP R23, R20 ;  /* 0x0000001400177306 */ /* 0x000eb00000209400 */
[----:B------:R-:W4:Y:S08]  /*01a0*/  I2F.RP R24, R21 ;  /* 0x0000001500187306 */ /* 0x000f300000209400 */
[----:B-1----:R-:W0:Y:S08]  /*01b0*/  MUFU.RCP R19, R19 ;  /* 0x0000001300137308 */ /* 0x002e300000001000 */
[----:B--2---:R-:W1:Y:S08]  /*01c0*/  MUFU.RCP R23, R23 ;  /* 0x0000001700177308 */ /* 0x004e700000001000 */
[----:B----4-:R-:W2:Y:S01]  /*01d0*/  MUFU.RCP R24, R24 ;  /* 0x0000001800187308 */ /* 0x010ea20000001000 */
[----:B0-----:R-:W-:Y:S01]  /*01e0*/  VIADD R2, R19, 0xffffffe ;  /* 0x0ffffffe13027836 */ /* 0x001fe20000000000 */
[----:B------:R-:W-:-:S06]  /*01f0*/  IABS R19, R9 ;  /* 0x0000000900137213 */ /* 0x000fcc0000000000 */
[----:B------:R0:W4:Y:S01]  /*0200*/  F2I.FTZ.U32.TRUNC.NTZ R3, R2 ;  /* 0x0000000200037305 */ /* 0x000122000021f000 */
[----:B-1----:R-:W-:-:S07]  /*0210*/  VIADD R12, R23, 0xffffffe ;  /* 0x0ffffffe170c7836 */ /* 0x002fce0000000000 */
[----:B------:R1:W5:Y:S01]  /*0220*/  F2I.FTZ.U32.TRUNC.NTZ R13, R12 ;  /* 0x0000000c000d7305 */ /* 0x000362000021f000 */
[----:B--2---:R-:W-:Y:S02]  /*0230*/  VIADD R14, R24, 0xffffffe ;  /* 0x0ffffffe180e7836 */ /* 0x004fe40000000000 */
[----:B0-----:R-:W-:Y:S01]  /*0240*/  IMAD.MOV.U32 R2, RZ, RZ, RZ ;  /* 0x000000ffff027224 */ /* 0x001fe200078e00ff */
[----:B----4-:R-:W-:-:S04]  /*0250*/  IADD3 R23, RZ, -R3, RZ ;  /* 0x80000003ff177210 */ /* 0x010fc80007ffe0ff */
[----:B------:R-:W0:Y:S01]  /*0260*/  F2I.FTZ.U32.TRUNC.NTZ R15, R14 ;  /* 0x0000000e000f7305 */ /* 0x000e22000021f000 */
[----:B-1----:R-:W-:Y:S02]  /*0270*/  IMAD.MOV.U32 R12, RZ, RZ, RZ ;  /* 0x000000ffff0c7224 */ /* 0x002fe400078e00ff */
[----:B------:R-:W-:Y:S02]  /*0280*/  IMAD R23, R23, R22, RZ ;  /* 0x0000001617177224 */ /* 0x000fe400078e02ff */
[----:B-----5:R-:W-:-:S03]  /*0290*/  IMAD.MOV R25, RZ, RZ, -R13 ;  /* 0x000000ffff197224 */ /* 0x020fc600078e0a0d */
[----:B------:R-:W1:Y:S01]  /*02a0*/  I2F.RP R24, R19 ;  /* 0x0000001300187306 */ /* 0x000e620000209400 */
[----:B------:R-:W-:-:S04]  /*02b0*/  IMAD.HI.U32 R3, R3, R23, R2 ;  /* 0x0000001703037227 */ /* 0x000fc800078e0002 */
[----:B------:R-:W-:Y:S02]  /*02c0*/  IMAD R23, R25, R20, RZ ;  /* 0x0000001419177224 */ /* 0x000fe400078e02ff */
[----:B0-----:R-:W-:Y:S02]  /*02d0*/  IMAD.MOV R14, RZ, RZ, -R15 ;  /* 0x000000ffff0e7224 */ /* 0x001fe400078e0a0f */
[----:B------:R-:W-:Y:S01]  /*02e0*/  IMAD.HI.U32 R2, R13, R23, R12 ;  /* 0x000000170d027227 */ /* 0x000fe200078e000c */
[-C--:B------:R-:W-:Y:S02]  /*02f0*/  IABS R12, R16.reuse ;  /* 0x00000010000c7213 */ /* 0x080fe40000000000 */
[----:B---3--:R-:W-:Y:S01]  /*0300*/  PRMT R13, R4, 0x9910, RZ ;  /* 0x00009910040d7816 */ /* 0x008fe200000000ff */
[----:B------:R-:W-:Y:S01]  /*0310*/  IMAD R23, R14, R21, RZ ;  /* 0x000000150e177224 */ /* 0x000fe200078e02ff */
[----:B------:R-:W-:Y:S01]  /*0320*/  HFMA2.MMA R14, -RZ, RZ, 0, 0 ;  /* 0x00000000ff0e7435 */ /* 0x000fe200000001ff */
[----:B-1----:R-:W0:Y:S01]  /*0330*/  MUFU.RCP R24, R24 ;  /* 0x0000001800187308 */ /* 0x002e220000001000 */
[----:B------:R-:W-:Y:S01]  /*0340*/  IABS R27, R13 ;  /* 0x0000000d001b7213 */ /* 0x000fe20000000000 */
[----:B------:R-:W-:Y:S01]  /*0350*/  IMAD.MOV R12, RZ, RZ, -R12 ;  /* 0x000000ffff0c7224 */ /* 0x000fe200078e0a0c */
[----:B------:R-:W-:-:S06]  /*0360*/  LOP3.LUT R13, R13, R16, RZ, 0x3c, !PT ;  /* 0x000000100d0d7212 */ /* 0x000fcc00078e3cff */
[----:B------:R-:W-:Y:S01]  /*0370*/  IMAD.HI.U32 R14, R15, R23, R14 ;  /* 0x000000170f0e7227 */ /* 0x000fe200078e000e */
[----:B------:R-:W-:-:S03]  /*0380*/  PRMT R23, R4, 0xbb32, RZ ;  /* 0x0000bb3204177816 */ /* 0x000fc600000000ff */
[----:B------:R-:W-:Y:S01]  /*0390*/  IMAD.MOV.U32 R4, RZ, RZ, R12 ;  /* 0x000000ffff047224 */ /* 0x000fe200078e000c */
[----:B------:R-:W-:Y:S01]  /*03a0*/  IABS R25, R23 ;  /* 0x0000001700197213 */ /* 0x000fe20000000000 */
[----:B------:R-:W-:Y:S01]  /*03b0*/  IMAD.HI.U32 R12, R3, R27, RZ ;  /* 0x0000001b030c7227 */ /* 0x000fe200078e00ff */
[-C--:B------:R-:W-:Y:S02]  /*03c0*/  IABS R3, R8.reuse ;  /* 0x0000000800037213 */ /* 0x080fe40000000000 */
[----:B------:R-:W-:Y:S01]  /*03d0*/  LOP3.LUT R23, R23, R8, RZ, 0x3c, !PT ;  /* 0x0000000817177212 */ /* 0x000fe200078e3cff */
[----:B------:R-:W-:Y:S02]  /*03e0*/  IMAD R27, R12, R4, R27 ;  /* 0x000000040c1b7224 */ /* 0x000fe400078e021b */
[----:B0-----:R-:W-:Y:S02]  /*03f0*/  VIADD R24, R24, 0xffffffe ;  /* 0x0ffffffe18187836 */ /* 0x001fe40000000000 */
[----:B------:R-:W-:Y:S01]  /*0400*/  IMAD.MOV R15, RZ, RZ, -R3 ;  /* 0x000000ffff0f7224 */ /* 0x000fe200078e0a03 */
[----:B------:R-:W-:Y:S01]  /*0410*/  ISETP.GT.U32.AND P1, PT, R22, R27, PT ;  /* 0x0000001b1600720c */ /* 0x000fe20003f24070 */
[----:B------:R-:W0:Y:S01]  /*0420*/  F2I.FTZ.U32.TRUNC.NTZ R3, R24 ;  /* 0x0000001800037305 */ /* 0x000e22000021f000 */
[----:B------:R-:W-:Y:S01]  /*0430*/  IMAD.HI.U32 R4, R2, R25, RZ ;  /* 0x0000001902047227 */ /* 0x000fe200078e00ff */
[----:B------:R-:W-:-:S03]  /*0440*/  IABS R2, R18 ;  /* 0x0000001200027213 */ /* 0x000fc60000000000 */
[----:B------:R-:W-:Y:S01]  /*0450*/  IMAD R25, R4, R15, R25 ;  /* 0x0000000f04197224 */ /* 0x000fe200078e0219 */
[----:B------:R-:W-:Y:S01]  /*0460*/  PRMT R15, R5, 0x9910, RZ ;  /* 0x00009910050f7816 */ /* 0x000fe200000000ff */
[----:B------:R-:W-:-:S03]  /*0470*/  IMAD.MOV R26, RZ, RZ, -R2 ;  /* 0x000000ffff1a7224 */ /* 0x000fc600078e0a02 */
[----:B------:R-:W-:Y:S02]  /*0480*/  ISETP.GT.U32.AND P5, PT, R20, R25, PT ;  /* 0x000000191400720c */ /* 0x000fe40003fa4070 */
[-C--:B------:R-:W-:Y:S02]  /*0490*/  @!P1 IADD3 R27, R27, -R22.reuse, RZ ;  /* 0x800000161b1b9210 */ /* 0x080fe40007ffe0ff */
[----:B------:R-:W-:Y:S02]  /*04a0*/  @!P1 IADD3 R12, R12, 0x1, RZ ;  /* 0x000000010c0c9810 */ /* 0x000fe40007ffe0ff */
[----:B------:R-:W-:Y:S01]  /*04b0*/  ISETP.GE.U32.AND P4, PT, R27, R22, PT ;  /* 0x000000161b00720c */ /* 0x000fe20003f86070 */
[----:B0-----:R-:W-:Y:S01]  /*04c0*/  IMAD.MOV R22, RZ, RZ, -R3 ;  /* 0x000000ffff167224 */ /* 0x001fe200078e0a03 */
[----:B------:R-:W-:Y:S02]  /*04d0*/  IABS R27, R15 ;  /* 0x0000000f001b7213 */ /* 0x000fe40000000000 */
[----:B------:R-:W-:Y:S01]  /*04e0*/  LOP3.LUT R15, R15, R18, RZ, 0x3c, !PT ;  /* 0x000000120f0f7212 */ /* 0x000fe200078e3cff */
[----:B------:R-:W-:Y:S01]  /*04f0*/  IMAD.MOV.U32 R2, RZ, RZ, R22 ;  /* 0x000000ffff027224 */ /* 0x000fe200078e0016 */
[----:B------:R-:W-:Y:S01]  /*0500*/  PRMT R22, R10, 0x9910, RZ ;  /* 0x000099100a167816 */ /* 0x000fe200000000ff */
[----:B------:R-:W-:Y:S01]  /*0510*/  IMAD.HI.U32 R14, R14, R27, RZ ;  /* 0x0000001b0e0e7227 */ /* 0x000fe200078e00ff */
[----:B------:R-:W-:-:S02]  /*0520*/  PRMT R10, R10, 0xbb32, RZ ;  /* 0x0000bb320a0a7816 */ /* 0x000fc400000000ff */
[----:B------:R-:W-:Y:S01]  /*0530*/  IABS R24, R22 ;  /* 0x0000001600187213 */ /* 0x000fe20000000000 */
[----:B------:R-:W-:Y:S02]  /*0540*/  IMAD R26, R14, R26, R27 ;  /* 0x0000001a0e1a7224 */ /* 0x000fe400078e021b */
[----:B------:R-:W-:Y:S01]  /*0550*/  IMAD R29, R2, R19, RZ ;  /* 0x00000013021d7224 */ /* 0x000fe200078e02ff */
[----:B------:R-:W0:Y:S01]  /*0560*/  I2F.RP R27, R24 ;  /* 0x00000018001b7306 */ /* 0x000e220000209400 */
[----:B------:R-:W-:Y:S01]  /*0570*/  IMAD.MOV.U32 R2, RZ, RZ, RZ ;  /* 0x000000ffff027224 */ /* 0x000fe200078e00ff */
[----:B------:R-:W-:Y:S01]  /*0580*/  ISETP.GT.U32.AND P3, PT, R21, R26, PT ;  /* 0x0000001a1500720c */ /* 0x000fe20003f64070 */
[----:B------:R-:W-:Y:S02]  /*0590*/  @!P5 IMAD.IADD R25, R25, 0x1, -R20 ;  /* 0x000000011919d824 */ /* 0x000fe400078e0a14 */
[----:B------:R-:W-:-:S03]  /*05a0*/  IMAD.HI.U32 R2, R3, R29, R2 ;  /* 0x0000001d03027227 */ /* 0x000fc600078e0002 */
[----:B------:R-:W-:Y:S01]  /*05b0*/  ISETP.GE.U32.AND P6, PT, R25, R20, PT ;  /* 0x000000141900720c */ /* 0x000fe20003fc6070 */
[----:B------:R-:W-:Y:S01]  /*05c0*/  @!P5 VIADD R4, R4, 0x1 ;  /* 0x000000010404d836 */ /* 0x000fe20000000000 */
[----:B------:R-:W-:Y:S01]  /*05d0*/  PRMT R20, R5, 0xbb32, RZ ;  /* 0x0000bb3205147816 */ /* 0x000fe200000000ff */
[----:B------:R-:W-:Y:S01]  /*05e0*/  @P4 VIADD R12, R12, 0x1 ;  /* 0x000000010c0c4836 */ /* 0x000fe20000000000 */
[----:B------:R-:W-:Y:S02]  /*05f0*/  IABS R5, R9 ;  /* 0x0000000900057213 */ /* 0x000fe40000000000 */
[----:B------:R-:W-:Y:S01]  /*0600*/  ISETP.GE.AND P5, PT, R23, RZ, PT ;  /* 0x000000ff1700720c */ /* 0x000fe20003fa6270 */
[----:B0-----:R-:W0:Y:S01]  /*0610*/  MUFU.RCP R27, R27 ;  /* 0x0000001b001b7308 */ /* 0x001e220000001000 */
[----:B------:R-:W-:Y:S01]  /*0620*/  @!P3 IMAD.IADD R26, R26, 0x1, -R21 ;  /* 0x000000011a1ab824 */ /* 0x000fe200078e0a15 */
[----:B------:R-:W-:Y:S02]  /*0630*/  ISETP.GE.AND P4, PT, R13, RZ, PT ;  /* 0x000000ff0d00720c */ /* 0x000fe40003f86270 */
[----:B------:R-:W-:-:S02]  /*0640*/  PRMT R13, R6, 0x9910, RZ ;  /* 0x00009910060d7816 */ /* 0x000fc400000000ff */
[----:B------:R-:W-:Y:S01]  /*0650*/  ISETP.GE.U32.AND P2, PT, R26, R21, PT ;  /* 0x000000151a00720c */ /* 0x000fe20003f46070 */
[----:B------:R-:W-:Y:S01]  /*0660*/  IMAD.MOV R21, RZ, RZ, -R5 ;  /* 0x000000ffff157224 */ /* 0x000fe200078e0a05 */
[----:B------:R-:W-:Y:S02]  /*0670*/  IABS R26, R20 ;  /* 0x00000014001a7213 */ /* 0x000fe40000000000 */
[----:B------:R-:W-:Y:S02]  /*0680*/  @P6 IADD3 R4, R4, 0x1, RZ ;  /* 0x0000000104046810 */ /* 0x000fe40007ffe0ff */
[----:B------:R-:W-:Y:S01]  /*0690*/  ISETP.GE.AND P6, PT, R15, RZ, PT ;  /* 0x000000ff0f00720c */ /* 0x000fe20003fc6270 */
[----:B------:R-:W-:Y:S01]  /*06a0*/  IMAD.HI.U32 R5, R2, R26, RZ ;  /* 0x0000001a02057227 */ /* 0x000fe200078e00ff */
[----:B------:R-:W-:Y:S02]  /*06b0*/  MOV R2, RZ ;  /* 0x000000ff00027202 */ /* 0x000fe40000000f00 */
[----:B------:R-:W-:Y:S01]  /*06c0*/  @!P5 IADD3 R4, -R4, RZ, RZ ;  /* 0x000000ff0404d210 */ /* 0x000fe20007ffe1ff */
[----:B------:R-:W-:Y:S01]  /*06d0*/  IMAD R26, R5, R21, R26 ;  /* 0x00000015051a7224 */ /* 0x000fe200078e021a */
[----:B0-----:R-:W-:Y:S01]  /*06e0*/  IADD3 R3, R27, 0xffffffe, RZ ;  /* 0x0ffffffe1b037810 */ /* 0x001fe20007ffe0ff */
[----:B------:R-:W-:Y:S01]  /*06f0*/  @!P4 IMAD.MOV R12, RZ, RZ, -R12 ;  /* 0x000000ffff0cc224 */ /* 0x000fe200078e0a0c */
[----:B------:R-:W-:-:S02]  /*0700*/  ISETP.NE.AND P5, PT, R8, RZ, PT ;  /* 0x000000ff0800720c */ /* 0x000fc40003fa5270 */
[----:B------:R-:W-:Y:S02]  /*0710*/  ISETP.GT.U32.AND P0, PT, R19, R26, PT ;  /* 0x0000001a1300720c */ /* 0x000fe40003f04070 */
[----:B------:R-:W0:Y:S01]  /*0720*/  F2I.FTZ.U32.TRUNC.NTZ R3, R3 ;  /* 0x0000000300037305 */ /* 0x000e22000021f000 */
[----:B------:R-:W-:Y:S02]  /*0730*/  IABS R15, R22 ;  /* 0x00000016000f7213 */ /* 0x000fe40000000000 */
[----:B------:R-:W-:Y:S02]  /*0740*/  ISETP.NE.AND P4, PT, R16, RZ, PT ;  /* 0x000000ff1000720c */ /* 0x000fe40003f85270 */
[----:B------:R-:W-:Y:S01]  /*0750*/  @!P3 IADD3 R14, R14, 0x1, RZ ;  /* 0x000000010e0eb810 */ /* 0x000fe20007ffe0ff */
[----:B------:R-:W-:Y:S01]  /*0760*/  IMAD.MOV R15, RZ, RZ, -R15 ;  /* 0x000000ffff0f7224 */ /* 0x000fe200078e0a0f */
[----:B------:R-:W-:Y:S02]  /*0770*/  LOP3.LUT R20, R20, R9, RZ, 0x3c, !PT ;  /* 0x0000000914147212 */ /* 0x000fe400078e3cff */
[----:B------:R-:W-:Y:S01]  /*0780*/  @!P5 LOP3.LUT R4, RZ, R8, RZ, 0x33, !PT ;  /* 0x00000008ff04d212 */ /* 0x000fe200078e33ff */
[----:B------:R-:W-:Y:S01]  /*0790*/  @P2 VIADD R14, R14, 0x1 ;  /* 0x000000010e0e2836 */ /* 0x000fe20000000000 */
[----:B------:R-:W-:Y:S01]  /*07a0*/  PRMT R8, R11, 0xbb32, RZ ;  /* 0x0000bb320b087816 */ /* 0x000fe200000000ff */
[----:B------:R-:W-:Y:S01]  /*07b0*/  @!P0 IMAD.IADD R26, R26, 0x1, -R19 ;  /* 0x000000011a1a8824 */ /* 0x000fe200078e0a13 */
[----:B------:R-:W-:Y:S01]  /*07c0*/  ISETP.GE.AND P5, PT, R20, RZ, PT ;  /* 0x000000ff1400720c */ /* 0x000fe20003fa6270 */
[----:B------:R-:W-:Y:S01]  /*07d0*/  @!P0 VIADD R5, R5, 0x1 ;  /* 0x0000000105058836 */ /* 0x000fe20000000000 */
[----:B------:R-:W-:Y:S01]  /*07e0*/  @!P6 IADD3 R14, -R14, RZ, RZ ;  /* 0x000000ff0e0ee210 */ /* 0x000fe20007ffe1ff */
[----:B0-----:R-:W-:Y:S01]  /*07f0*/  IMAD.MOV R25, RZ, RZ, -R3 ;  /* 0x000000ffff197224 */ /* 0x001fe200078e0a03 */
[----:B------:R-:W-:-:S02]  /*0800*/  ISETP.GE.U32.AND P1, PT, R26, R19, PT ;  /* 0x000000131a00720c */ /* 0x000fc40003f26070 */
[----:B------:R-:W-:Y:S01]  /*0810*/  PRMT R26, R11, 0x9910, RZ ;  /* 0x000099100b1a7816 */ /* 0x000fe200000000ff */
[----:B------:R-:W-:Y:S01]  /*0820*/  IMAD R25, R25, R24, RZ ;  /* 0x0000001819197224 */ /* 0x000fe200078e02ff */
[----:B------:R-:W-:Y:S02]  /*0830*/  IABS R11, R8 ;  /* 0x00000008000b7213 */ /* 0x000fe40000000000 */
[----:B------:R-:W-:Y:S01]  /*0840*/  @!P4 LOP3.LUT R12, RZ, R16, RZ, 0x33, !PT ;  /* 0x00000010ff0cc212 */ /* 0x000fe200078e33ff */
[----:B------:R-:W-:Y:S01]  /*0850*/  IMAD.HI.U32 R21, R3, R25, R2 ;  /* 0x0000001903157227 */ /* 0x000fe200078e0002 */
[----:B------:R-:W-:Y:S02]  /*0860*/  IABS R25, R10 ;  /* 0x0000000a00197213 */ /* 0x000fe40000000000 */
[----:B------:R-:W-:Y:S02]  /*0870*/  IABS R20, R26 ;  /* 0x0000001a00147213 */ /* 0x000fe40000000000 */
[----:B------:R-:W0:Y:S01]  /*0880*/  I2F.RP R27, R25 ;  /* 0x00000019001b7306 */ /* 0x000e220000209400 */
[----:B------:R-:W-:Y:S01]  /*0890*/  ISETP.NE.AND P6, PT, R18, RZ, PT ;  /* 0x000000ff1200720c */ /* 0x000fe20003fc5270 */
[----:B------:R-:W-:Y:S01]  /*08a0*/  @P1 VIADD R5, R5, 0x1 ;  /* 0x0000000105051836 */ /* 0x000fe20000000000 */
[----:B------:R-:W-:Y:S01]  /*08b0*/  PRMT R4, R4, 0x1054, R12 ;  /* 0x0000105404047816 */ /* 0x000fe2000000000c */
[----:B------:R-:W-:-:S02]  /*08c0*/  IMAD.MOV R20, RZ, RZ, -R20 ;  /* 0x000000ffff147224 */ /* 0x000fc400078e0a14 */
[----:B------:R-:W-:-:S08]  /*08d0*/  @!P5 IMAD.MOV R5, RZ, RZ, -R5 ;  /* 0x000000ffff05d224 */ /* 0x000fd000078e0a05 */
[----:B------:R-:W-:Y:S01]  /*08e0*/  @!P6 LOP3.LUT R14, RZ, R18, RZ, 0x33, !PT ;  /* 0x00000012ff0ee212 */ /* 0x000fe200078e33ff */
[----:B0-----:R-:W0:Y:S01]  /*08f0*/  MUFU.RCP R27, R27 ;  /* 0x0000001b001b7308 */ /* 0x001e220000001000 */
[----:B------:R-:W-:-:S13]  /*0900*/  ISETP.NE.AND P6, PT, R9, RZ, PT ;  /* 0x000000ff0900720c */ /* 0x000fda0003fc5270 */
[----:B------:R-:W-:Y:S01]  /*0910*/  @!P6 LOP3.LUT R5, RZ, R9, RZ, 0x33, !PT ;  /* 0x00000009ff05e212 */ /* 0x000fe200078e33ff */
[----:B0-----:R-:W-:Y:S01]  /*0920*/  VIADD R2, R27, 0xffffffe ;  /* 0x0ffffffe1b027836 */ /* 0x001fe20000000000 */
[----:B------:R-:W-:Y:S02]  /*0930*/  IABS R27, R26 ;  /* 0x0000001a001b7213 */ /* 0x000fe40000000000 */
[----:B------:R-:W-:Y:S01]  /*0940*/  PRMT R5, R5, 0x1054, R14 ;  /* 0x0000105405057816 */ /* 0x000fe2000000000e */
[----:B------:R0:W1:Y:S02]  /*0950*/  F2I.FTZ.U32.TRUNC.NTZ R3, R2 ;  /* 0x0000000200037305 */ /* 0x000064000021f000 */
[----:B0-----:R-:W-:Y:S02]  /*0960*/  IMAD.MOV.U32 R2, RZ, RZ, RZ ;  /* 0x000000ffff027224 */ /* 0x001fe400078e00ff */
[----:B-1----:R-:W-:-:S04]  /*0970*/  IMAD.MOV R28, RZ, RZ, -R3 ;  /* 0x000000ffff1c7224 */ /* 0x002fc800078e0a03 */
[----:B------:R-:W-:-:S04]  /*0980*/  IMAD R19, R28, R25, RZ ;  /* 0x000000191c137224 */ /* 0x000fc800078e02ff */
[----:B------:R-:W-:Y:S01]  /*0990*/  IMAD.HI.U32 R19, R3, R19, R2 ;  /* 0x0000001303137227 */ /* 0x000fe200078e0002 */
[----:B------:R-:W-:Y:S01]  /*09a0*/  IABS R2, R13 ;  /* 0x0000000d00027213 */ /* 0x000fe20000000000 */
[----:B------:R-:W0:Y:S01]  /*09b0*/  I2F.RP R3, R27 ;  /* 0x0000001b00037306 */ /* 0x000e220000209400 */
[----:B------:R-:W-:-:S03]  /*09c0*/  LOP3.LUT R13, R13, R22, RZ, 0x3c, !PT ;  /* 0x000000160d0d7212 */ /* 0x000fc600078e3cff */
[----:B------:R-:W-:Y:S01]  /*09d0*/  IMAD.HI.U32 R21, R21, R2, RZ ;  /* 0x0000000215157227 */ /* 0x000fe200078e00ff */
[----:B------:R-:W-:Y:S02]  /*09e0*/  ISETP.GE.AND P2, PT, R13, RZ, PT ;  /* 0x000000ff0d00720c */ /* 0x000fe40003f46270 */
[----:B------:R-:W-:Y:S01]  /*09f0*/  PRMT R13, R7, 0x9910, RZ ;  /* 0x00009910070d7816 */ /* 0x000fe200000000ff */
[----:B------:R-:W-:Y:S01]  /*0a00*/  IMAD R15, R21, R15, R2 ;  /* 0x0000000f150f7224 */ /* 0x000fe200078e0202 */
[----:B------:R-:W-:-:S04]  /*0a10*/  PRMT R7, R7, 0xbb32, RZ ;  /* 0x0000bb3207077816 */ /* 0x000fc800000000ff */
[----:B------:R-:W-:Y:S01]  /*0a20*/  ISETP.GT.U32.AND P4, PT, R24, R15, PT ;  /* 0x0000000f1800720c */ /* 0x000fe20003f84070 */
[----:B0-----:R-:W0:Y:S01]  /*0a30*/  MUFU.RCP R3, R3 ;  /* 0x0000000300037308 */ /* 0x001e220000001000 */
[----:B------:R-:W-:Y:S02]  /*0a40*/  IABS R18, R7 ;  /* 0x0000000700127213 */ /* 0x000fe40000000000 */
[----:B------:R-:W-:-:S09]  /*0a50*/  LOP3.LUT R7, R7, R8, RZ, 0x3c, !PT ;  /* 0x0000000807077212 */ /* 0x000fd200078e3cff */
[----:B------:R-:W-:Y:S02]  /*0a60*/  @!P4 IMAD.IADD R15, R15, 0x1, -R24 ;  /* 0x000000010f0fc824 */ /* 0x000fe400078e0a18 */
[----:B------:R-:W-:-:S03]  /*0a70*/  @!P4 VIADD R21, R21, 0x1 ;  /* 0x000000011515c836 */ /* 0x000fc60000000000 */
[----:B------:R-:W-:Y:S01]  /*0a80*/  ISETP.GE.U32.AND P3, PT, R15, R24, PT ;  /* 0x000000180f00720c */ /* 0x000fe20003f66070 */
[----:B0-----:R-:W-:Y:S01]  /*0a90*/  VIADD R3, R3, 0xffffffe ;  /* 0x0ffffffe03037836 */ /* 0x001fe20000000000 */
[----:B------:R-:W-:-:S05]  /*0aa0*/  IABS R15, R10 ;  /* 0x0000000a000f7213 */ /* 0x000fca0000000000 */
[----:B------:R-:W0:Y:S01]  /*0ab0*/  F2I.FTZ.U32.TRUNC.NTZ R3, R3 ;  /* 0x0000000300037305 */ /* 0x000e22000021f000 */
[----:B------:R-:W-:-:S05]  /*0ac0*/  IMAD.MOV R15, RZ, RZ, -R15 ;  /* 0x000000ffff0f7224 */ /* 0x000fca00078e0a0f */
[----:B------:R-:W-:-:S05]  /*0ad0*/  @P3 IADD3 R21, R21, 0x1, RZ ;  /* 0x0000000115153810 */ /* 0x000fca0007ffe0ff */
[----:B------:R-:W-:Y:S01]  /*0ae0*/  @!P2 IMAD.MOV R21, RZ, RZ, -R21 ;  /* 0x000000ffff15a224 */ /* 0x000fe200078e0a15 */
[----:B------:R-:W-:Y:S01]  /*0af0*/  ISETP.NE.AND P2, PT, R26, RZ, PT ;  /* 0x000000ff1a00720c */ /* 0x000fe20003f45270 */
[----:B0-----:R-:W-:-:S04]  /*0b00*/  IMAD.MOV R2, RZ, RZ, -R3 ;  /* 0x000000ffff027224 */ /* 0x001fc800078e0a03 */
[----:B------:R-:W-:Y:S02]  /*0b10*/  IMAD R23, R2, R27, RZ ;  /* 0x0000001b02177224 */ /* 0x000fe400078e02ff */
[----:B------:R-:W-:-:S04]  /*0b20*/  IMAD.MOV.U32 R2, RZ, RZ, RZ ;  /* 0x000000ffff027224 */ /* 0x000fc800078e00ff */
[----:B------:R-:W-:Y:S01]  /*0b30*/  IMAD.HI.U32 R2, R3, R23, R2 ;  /* 0x0000001703027227 */ /* 0x000fe200078e0002 */
[----:B------:R-:W-:Y:S01]  /*0b40*/  PRMT R23, R6, 0xbb32, RZ ;  /* 0x0000bb3206177816 */ /* 0x000fe200000000ff */
[----:B------:R-:W0:Y:S03]  /*0b50*/  I2F.RP R3, R11 ;  /* 0x0000000b00037306 */ /* 0x000e260000209400 */
[----:B------:R-:W-:Y:S02]  /*0b60*/  IABS R16, R23 ;  /* 0x0000001700107213 */ /* 0x000fe40000000000 */
[----:B------:R-:W-:-:S03]  /*0b70*/  LOP3.LUT R23, R23, R10, RZ, 0x3c, !PT ;  /* 0x0000000a17177212 */ /* 0x000fc600078e3cff */
[----:B------:R-:W-:Y:S01]  /*0b80*/  IMAD.HI.U32 R19, R19, R16, RZ ;  /* 0x0000001013137227 */ /* 0x000fe200078e00ff */
[----:B------:R-:W-:-:S03]  /*0b90*/  ISETP.GE.AND P3, PT, R23, RZ, PT ;  /* 0x000000ff1700720c */ /* 0x000fc60003f66270 */
[----:B------:R-:W-:Y:S01]  /*0ba0*/  IMAD R16, R19, R15, R16 ;  /* 0x0000000f13107224 */ /* 0x000fe200078e0210 */
[----:B------:R-:W-:Y:S01]  /*0bb0*/  IABS R15, R13 ;  /* 0x0000000d000f7213 */ /* 0x000fe20000000000 */
[----:B0-----:R-:W0:Y:S01]  /*0bc0*/  MUFU.RCP R3, R3 ;  /* 0x0000000300037308 */ /* 0x001e220000001000 */
[----:B------:R-:W-:Y:S02]  /*0bd0*/  LOP3.LUT R13, R13, R26, RZ, 0x3c, !PT ;  /* 0x0000001a0d0d7212 */ /* 0x000fe400078e3cff */
[----:B------:R-:W-:-:S13]  /*0be0*/  ISETP.GT.U32.AND P0, PT, R25, R16, PT ;  /* 0x000000101900720c */ /* 0x000fda0003f04070 */
[-C--:B------:R-:W-:Y:S01]  /*0bf0*/  @!P0 IADD3 R16, R16, -R25.reuse, RZ ;  /* 0x8000001910108210 */ /* 0x080fe20007ffe0ff */
[----:B0-----:R-:W-:Y:S02]  /*0c00*/  VIADD R6, R3, 0xffffffe ;  /* 0x0ffffffe03067836 */ /* 0x001fe40000000000 */
[----:B------:R-:W-:Y:S01]  /*0c10*/  @!P0 VIADD R19, R19, 0x1 ;  /* 0x0000000113138836 */ /* 0x000fe20000000000 */
[----:B------:R-:W-:Y:S01]  /*0c20*/  ISETP.GE.U32.AND P6, PT, R16, R25, PT ;  /* 0x000000191000720c */ /* 0x000fe20003fc6070 */
[----:B------:R0:W1:Y:S02]  /*0c30*/  F2I.FTZ.U32.TRUNC.NTZ R3, R6 ;  /* 0x0000000600037305 */ /* 0x000064000021f000 */
[----:B0-----:R-:W-:-:S04]  /*0c40*/  IMAD.HI.U32 R6, R2, R15, RZ ;  /* 0x0000000f02067227 */ /* 0x001fc800078e00ff */
[----:B------:R-:W-:Y:S02]  /*0c50*/  IMAD R20, R6, R20, R15 ;  /* 0x0000001406147224 */ /* 0x000fe400078e020f */
[--C-:B-1----:R-:W-:Y:S02]  /*0c60*/  IMAD.MOV R24, RZ, RZ, -R3.reuse ;  /* 0x000000ffff187224 */ /* 0x102fe400078e0a03 */
[----:B------:R-:W-:Y:S01]  /*0c70*/  IMAD.MOV.U32 R2, RZ, RZ, RZ ;  /* 0x000000ffff027224 */ /* 0x000fe200078e00ff */
[----:B------:R-:W-:Y:S01]  /*0c80*/  ISETP.GT.U32.AND P1, PT, R27, R20, PT ;  /* 0x000000141b00720c */ /* 0x000fe20003f24070 */
[----:B------:R-:W-:Y:S02]  /*0c90*/  IMAD R15, R24, R11, RZ ;  /* 0x0000000b180f7224 */ /* 0x000fe400078e02ff */
[----:B------:R-:W-:Y:S01]  /*0ca0*/  @P6 VIADD R19, R19, 0x1 ;  /* 0x0000000113136836 */ /* 0x000fe20000000000 */
[----:B------:R-:W-:Y:S01]  /*0cb0*/  ISETP.GE.AND P6, PT, R7, RZ, PT ;  /* 0x000000ff0700720c */ /* 0x000fe20003fc6270 */
[----:B------:R-:W-:Y:S01]  /*0cc0*/  IMAD.HI.U32 R2, R3, R15, R2 ;  /* 0x0000000f03027227 */ /* 0x000fe200078e0002 */
[----:B------:R-:W-:-:S03]  /*0cd0*/  IABS R3, R8 ;  /* 0x0000000800037213 */ /* 0x000fc60000000000 */
[----:B------:R-:W-:Y:S01]  /*0ce0*/  @!P3 IMAD.MOV R19, RZ, RZ, -R19 ;  /* 0x000000ffff13b224 */ /* 0x000fe200078e0a13 */
[----:B------:R-:W-:Y:S01]  /*0cf0*/  IADD3 R3, RZ, -R3, RZ ;  /* 0x80000003ff037210 */ /* 0x000fe20007ffe0ff */
[----:B------:R-:W-:-:S04]  /*0d00*/  IMAD.HI.U32 R15, R2, R18, RZ ;  /* 0x00000012020f7227 */ /* 0x000fc800078e00ff */
[----:B------:R-:W-:Y:S02]  /*0d10*/  IMAD R18, R15, R3, R18 ;  /* 0x000000030f127224 */ /* 0x000fe400078e0212 */
[----:B------:R-:W-:Y:S01]  /*0d20*/  @!P1 IMAD.IADD R20, R20, 0x1, -R27 ;  /* 0x0000000114149824 */ /* 0x000fe200078e0a1b */
[----:B------:R-:W0:Y:S01]  /*0d30*/  LDC.64 R2, c[0x0][0x218] ;  /* 0x00008600ff027b82 */ /* 0x000e220000000a00 */
[----:B------:R-:W-:Y:S01]  /*0d40*/  @!P1 VIADD R6, R6, 0x1 ;  /* 0x0000000106069836 */ /* 0x000fe20000000000 */
[----:B------:R-:W-:Y:S02]  /*0d50*/  ISETP.GT.U32.AND P5, PT, R11, R18, PT ;  /* 0x000000120b00720c */ /* 0x000fe40003fa4070 */
[----:B------:R-:W-:Y:S02]  /*0d60*/  ISETP.GE.U32.AND P4, PT, R20, R27, PT ;  /* 0x0000001b1400720c */ /* 0x000fe40003f86070 */
[----:B------:R-:W-:-:S09]  /*0d70*/  ISETP.GE.AND P1, PT, R13, RZ, PT ;  /* 0x000000ff0d00720c */ /* 0x000fd20003f26270 */
[----:B------:R-:W-:Y:S02]  /*0d80*/  @!P5 IMAD.IADD R18, R18, 0x1, -R11 ;  /* 0x000000011212d824 */ /* 0x000fe400078e0a0b */
[----:B------:R-:W-:Y:S01]  /*0d90*/  @!P5 VIADD R15, R15, 0x1 ;  /* 0x000000010f0fd836 */ /* 0x000fe20000000000 */
[----:B------:R-:W-:Y:S02]  /*0da0*/  @P4 IADD3 R6, R6, 0x1, RZ ;  /* 0x0000000106064810 */ /* 0x000fe40007ffe0ff */
[----:B------:R-:W-:Y:S02]  /*0db0*/  ISETP.GE.U32.AND P0, PT, R18, R11, PT ;  /* 0x0000000b1200720c */ /* 0x000fe40003f06070 */
[----:B------:R-:W-:Y:S02]  /*0dc0*/  ISETP.NE.AND P4, PT, R22, RZ, PT ;  /* 0x000000ff1600720c */ /* 0x000fe40003f85270 */
[----:B------:R-:W-:Y:S01]  /*0dd0*/  ISETP.NE.AND P5, PT, R10, RZ, PT ;  /* 0x000000ff0a00720c */ /* 0x000fe20003fa5270 */
[----:B0-----:R-:W-:Y:S01]  /*0de0*/  IMAD.WIDE.U32 R2, R0, 0x2, R2 ;  /* 0x0000000200027825 */ /* 0x001fe200078e0002 */
[----:B------:R-:W-:-:S05]  /*0df0*/  MOV R16, R6 ;  /* 0x0000000600107202 */ /* 0x000fca0000000f00 */
[----:B------:R-:W-:Y:S01]  /*0e00*/  @!P1 IMAD.MOV R16, RZ, RZ, -R16 ;  /* 0x000000ffff109224 */ /* 0x000fe200078e0a10 */
[----:B------:R-:W-:Y:S01]  /*0e10*/  @!P2 LOP3.LUT R16, RZ, R26, RZ, 0x33, !PT ;  /* 0x0000001aff10a212 */ /* 0x000fe200078e33ff */
[----:B------:R-:W-:Y:S01]  /*0e20*/  @P0 VIADD R15, R15, 0x1 ;  /* 0x000000010f0f0836 */ /* 0x000fe20000000000 */
[----:B------:R-:W-:Y:S01]  /*0e30*/  ISETP.NE.AND P0, PT, R8, RZ, PT ;  /* 0x000000ff0800720c */ /* 0x000fe20003f05270 */
[----:B------:R-:W-:Y:S01]  /*0e40*/  IMAD.WIDE R2, R17, 0x10, R2 ;  /* 0x0000001011027825 */ /* 0x000fe200078e0202 */
[----:B------:R-:W-:Y:S02]  /*0e50*/  @!P4 LOP3.LUT R21, RZ, R22, RZ, 0x33, !PT ;  /* 0x00000016ff15c212 */ /* 0x000fe400078e33ff */
[----:B------:R-:W-:Y:S01]  /*0e60*/  @!P5 LOP3.LUT R19, RZ, R10, RZ, 0x33, !PT ;  /* 0x0000000aff13d212 */ /* 0x000fe200078e33ff */
[----:B------:R-:W-:-:S03]  /*0e70*/  @!P6 IMAD.MOV R15, RZ, RZ, -R15 ;  /* 0x000000ffff0fe224 */ /* 0x000fc600078e0a0f */
[----:B------:R-:W-:-:S05]  /*0e80*/  PRMT R6, R19, 0x1054, R21 ;  /* 0x0000105413067816 */ /* 0x000fca0000000015 */
[----:B------:R-:W-:-:S04]  /*0e90*/  @!P0 LOP3.LUT R15, RZ, R8, RZ, 0x33, !PT ;  /* 0x00000008ff0f8212 */ /* 0x000fc800078e33ff */
[----:B------:R-:W-:-:S05]  /*0ea0*/  PRMT R7, R15, 0x1054, R16 ;  /* 0x000010540f077816 */ /* 0x000fca0000000010 */
[----:B------:R-:W-:Y:S01]  /*0eb0*/  STG.E.128 desc[UR4][R2.64], R4 ;  /* 0x0000000402007986 */ /* 0x000fe2000c101d04 */
[----:B------:R-:W-:Y:S05]  /*0ec0*/  EXIT ;  /* 0x000000000000794d */ /* 0x000fea0003800000 */
.L_x_12042:
        /* <DEDUP_REMOVED lines=115> */
.L_x_12044:
[----:B------:R-:W-:Y:S05]  /*1600*/  BSYNC B0 ;  /* 0x0000000000007941 */ /* 0x000fea0003800000 */
.L_x_12043:
        /* <DEDUP_REMOVED lines=29> */
.L_x_12046:
[----:B------:R-:W-:Y:S05]  /*17e0*/  BSYNC B0 ;  /* 0x0000000000007941 */ /* 0x000fea0003800000 */
.L_x_12045:
        /* <DEDUP_REMOVED lines=29> */
.L_x_12048:
[----:B------:R-:W-:Y:S05]  /*19c0*/  BSYNC B0 ;  /* 0x0000000000007941 */ /* 0x000fea0003800000 */
.L_x_12047:
        /* <DEDUP_REMOVED lines=29> */
.L_x_12050:
[----:B------:R-:W-:Y:S05]  /*1ba0*/  BSYNC B0 ;  /* 0x0000000000007941 */ /* 0x000fea0003800000 */
.L_x_12049:
        /* <DEDUP_REMOVED lines=38> */
.L_x_12052:
[----:B------:R-:W-:Y:S05]  /*1e10*/  BSYNC B0 ;  /* 0x0000000000007941 */ /* 0x000fea0003800000 */
.L_x_12051:
        /* <DEDUP_REMOVED lines=27> */
.L_x_12054:
[----:B------:R-:W-:Y:S05]  /*1fd0*/  BSYNC B0 ;  /* 0x0000000000007941 */ /* 0x000fea0003800000 */
.L_x_12053:
        /* <DEDUP_REMOVED lines=28> */
.L_x_12056:
[----:B------:R-:W-:Y:S05]  /*21a0*/  BSYNC B0 ;  /* 0x0000000000007941 */ /* 0x000fea0003800000 */
.L_x_12055:
        /* <DEDUP_REMOVED lines=26> */
.L_x_12058:
[----:B------:R-:W-:Y:S05]  /*2350*/  BSYNC B0 ;  /* 0x0000000000007941 */ /* 0x000fea0003800000 */
.L_x_12057:
        /* <DEDUP_REMOVED lines=18> */
.L_x_12061:
[----:B------:R-:W-:-:S13]  /*2480*/  ISETP.GE.AND P0, PT, R3, R2, PT ;  /* 0x000000020300720c */ /* 0x000fda0003f06270 */
[----:B------:R-:W-:Y:S05]  /*2490*/  @P0 BRA `(.L_x_12063) ;  /* 0x0000000000300947 */ /* 0x000fea0003800000 */
[----:B0-----:R-:W0:Y:S01]  /*24a0*/  LDC.64 R6, c[0x0][0x218] ;  /* 0x00008600ff067b82 */ /* 0x001e220000000a00 */
[----:B------:R-:W-:Y:S02]  /*24b0*/  IMAD.IADD R5, R0, 0x1, R3 ;  /* 0x0000000100057824 */ /* 0x000fe400078e0203 */
[----:B------:R-:W-:Y:S02]  /*24c0*/  VIADD R3, R3, 0x80 ;  /* 0x0000008003037836 */ /* 0x000fe40000000000 */
[----:B0-----:R-:W-:-:S05]  /*24d0*/  IMAD.WIDE.U32 R6, R5, 0x2, R6 ;  /* 0x0000000205067825 */ /* 0x001fca00078e0006 */
[----:B------:R1:W-:Y:S02]  /*24e0*/  STG.E.U16 desc[UR4][R6.64], R10 ;  /* 0x0000000a06007986 */ /* 0x0003e4000c101504 */
.L_x_12062:
[----:B------:R-:W-:-:S13]  /*24f0*/  ISETP.GE.AND P0, PT, R3, R2, PT ;  /* 0x000000020300720c */ /* 0x000fda0003f06270 */
[----:B------:R-:W-:Y:S05]  /*2500*/  @P0 BRA `(.L_x_12064) ;  /* 0x0000000000340947 */ /* 0x000fea0003800000 */
[----:B01----:R-:W0:Y:S01]  /*2510*/  LDC.64 R6, c[0x0][0x218] ;  /* 0x00008600ff067b82 */ /* 0x003e220000000a00 */
[----:B------:R-:W-:Y:S01]  /*2520*/  IADD3 R5, R0, R3, RZ ;  /* 0x0000000300057210 */ /* 0x000fe20007ffe0ff */
[----:B------:R-:W-:-:S04]  /*2530*/  VIADD R3, R3, 0x80 ;  /* 0x0000008003037836 */ /* 0x000fc80000000000 */
[----:B0-----:R-:W-:-:S05]  /*2540*/  IMAD.WIDE.U32 R6, R5, 0x2, R6 ;  /* 0x0000000205067825 */ /* 0x001fca00078e0006 */
[----:B------:R1:W-:Y:S02]  /*2550*/  STG.E.U16 desc[UR4][R6.64], R11 ;  /* 0x0000000b06007986 */ /* 0x0003e4000c101504 */
.L_x_12063:
        /* <DEDUP_REMOVED lines=8> */
.L_x_12064:
[----:B------:R-:W-:Y:S05]  /*25e0*/  BSYNC B1 ;  /* 0x0000000000017941 */ /* 0x000fea0003800000 */
.L_x_12060:
[----:B------:R-:W-:-:S13]  /*25f0*/  ISETP.GE.AND P0, PT, R3, R2, PT ;  /* 0x000000020300720c */ /* 0x000fda0003f06270 */
[----:B012---:R-:W0:Y:S01]  /*2600*/  @!P0 LDC.64 R6, c[0x0][0x218] ;  /* 0x00008600ff068b82 */ /* 0x007e220000000a00 */
[----:B------:R-:W-:Y:S01]  /*2610*/  @!P0 IADD3 R5, R0, R3, RZ ;  /* 0x0000000300058210 */ /* 0x000fe20007ffe0ff */
[----:B------:R-:W-:-:S04]  /*2620*/  @!P0 VIADD R3, R3, 0x80 ;  /* 0x0000008003038836 */ /* 0x000fc80000000000 */
[----:B0-----:R-:W-:-:S05]  /*2630*/  @!P0 IMAD.WIDE.U32 R6, R5, 0x2, R6 ;  /* 0x0000000205068825 */ /* 0x001fca00078e0006 */
[----:B------:R2:W-:Y:S02]  /*2640*/  @!P0 STG.E.U16 desc[UR4][R6.64], R13 ;  /* 0x0000000d06008986 */ /* 0x0005e4000c101504 */
.L_x_12065:
[----:B------:R-:W-:Y:S05]  /*2650*/  BSYNC B0 ;  /* 0x0000000000007941 */ /* 0x000fea0003800000 */
.L_x_12059:
        /* <DEDUP_REMOVED lines=8> */
.L_x_12066:
        /* <DEDUP_REMOVED lines=10> */
.L_x_22878:


//--------------------- .text._ZN2at6native18elementwise_kernelILi128ELi4EZNS0_15gpu_kernel_implINS0_13BUnaryFunctorIsssZZZNS0_15binary_internal21div_trunc_kernel_cudaERNS_18TensorIteratorBaseEENKUlvE_clEvENKUlvE3_clEvEUlssE_EEEEvS6_RKT_EUliE_EEviT1_ --------------------------
	.section	.text._ZN2at6native18elementwise_kernelILi128ELi4EZNS0_15gpu_kernel_implINS0_13BUnaryFunctorIsssZZZNS0_15binary_internal21div_trunc_kernel_cudaERNS_18TensorIteratorBaseEENKUlvE_clEvENKUlvE3_clEvEUlssE_EEEEvS6_RKT_EUliE_EEviT1_,"ax",@progbits
	.align	128
        .global         _ZN2at6native18elementwise_kernelILi128ELi4EZNS0_15gpu_kernel_implINS0_13BUnaryFunctorIsssZZZNS0_15binary_internal21div_trunc_kernel_cudaERNS_18TensorIteratorBaseEENKUlvE_clEvENKUlvE3_clEvEUlssE_EEEEvS6_RKT_EUliE_EEviT1_
        .type           _ZN2at6native18elementwise_kernelILi128ELi4EZNS0_15gpu_kernel_implINS0_13BUnaryFunctorIsssZZZNS0_15binary_internal21div_trunc_kernel_cudaERNS_18TensorIteratorBaseEENKUlvE_clEvENKUlvE3_clEvEUlssE_EEEEvS6_RKT_EUliE_EEviT1_,@function
        .size           _ZN2at6native18elementwise_kernelILi128ELi4EZNS0_15gpu_kernel_implINS0_13BUnaryFunctorIsssZZZNS0_15binary_internal21div_trunc_kernel_cudaERNS_18TensorIteratorBaseEENKUlvE_clEvENKUlvE3_clEvEUlssE_EEEEvS6_RKT_EUliE_EEviT1_,(.L_x_22879 - _ZN2at6native18elementwise_kernelILi128ELi4EZNS0_15gpu_kernel_implINS0_13BUnaryFunctorIsssZZZNS0_15binary_internal21div_trunc_kernel_cudaERNS_18TensorIteratorBaseEENKUlvE_clEvENKUlvE3_clEvEUlssE_EEEEvS6_RKT_EUliE_EEviT1_)
        .other          _ZN2at6native18elementwise_kernelILi128ELi4EZNS0_15gpu_kernel_implINS0_13BUnaryFunctorIsssZZZNS0_15binary_internal21div_trunc_kernel_cudaERNS_18TensorIteratorBaseEENKUlvE_clEvENKUlvE3_clEvEUlssE_EEEEvS6_RKT_EUliE_EEviT1_,@"STO_CUDA_ENTRY STV_DEFAULT"
_ZN2at6native18elementwise_kernelILi128ELi4EZNS0_15gpu_kernel_implINS0_13BUnaryFunctorIsssZZZNS0_15binary_internal21div_trunc_kernel_cudaERNS_18TensorIteratorBaseEENKUlvE_clEvENKUlvE3_clEvEUlssE_EEEEvS6_RKT_EUliE_EEviT1_:
.text._ZN2at6native18elementwise_kernelILi128ELi4EZNS0_15gpu_kernel_implINS0_13BUnaryFunctorIsssZZZNS0_15binary_internal21div_trunc_kernel_cudaERNS_18TensorIteratorBaseEENKUlvE_clEvENKUlvE3_clEvEUlssE_EEEEvS6_RKT_EUliE_EEviT1_:
        /* <DEDUP_REMOVED lines=314> */
.L_x_12069:
        /* <DEDUP_REMOVED lines=20> */
.L_x_12073:
[----:B------:R0:W5:Y:S01]  /*14e0*/  LDG.E.U8 R4, desc[UR36][R2.64] ;  /* 0x0000002402047981 */ /* 0x000162000c1e1100 */
[----:B------:R-:W-:Y:S05]  /*14f0*/  BRA `(.L_x_12075) ;  /* 0x0000000c00547947 */ /* 0x000fea0003800000 */
.L_x_12072:
        /* <DEDUP_REMOVED lines=8> */
.L_x_12077:
[----:B------:R0:W5:Y:S01]  /*1580*/  LDG.E.U16 R4, desc[UR36][R2.64] ;  /* 0x0000002402047981 */ /* 0x000162000c1e1500 */
[----:B------:R-:W-:Y:S05]  /*1590*/  BRA `(.L_x_12075) ;  /* 0x0000000c002c7947 */ /* 0x000fea0003800000 */
.L_x_12076:
[----:B------:R0:W5:Y:S01]  /*15a0*/  LDG.E.U16 R4, desc[UR36][R2.64] ;  /* 0x0000002402047981 */ /* 0x000162000c1e1500 */
[----:B------:R-:W-:Y:S05]  /*15b0*/  BRA `(.L_x_12075) ;  /* 0x0000000c00247947 */ /* 0x000fea0003800000 */
.L_x_12071:
        /* <DEDUP_REMOVED lines=9> */
.L_x_12079:
[----:B------:R-:W2:Y:S02]  /*1650*/  LDG.E.U16 R0, desc[UR36][R2.64] ;  /* 0x0000002402007981 */ /* 0x000ea4000c1e1500 */
[----:B--2---:R-:W-:-:S06]  /*1660*/  HADD2.F32 R0, -RZ, R0.H0_H0 ;  /* 0x20000000ff007230 */ /* 0x004fcc0000004100 */
[----:B------:R-:W0:Y:S02]  /*1670*/  F2I.FTZ.TRUNC.NTZ R0, R0 ;  /* 0x0000000000007305 */ /* 0x000e24000021f100 */
[----:B0-----:R-:W-:Y:S01]  /*1680*/  PRMT R4, R0, 0x7610, R4 ;  /* 0x0000761000047816 */ /* 0x001fe20000000004 */
[----:B------:R-:W-:Y:S06]  /*1690*/  BRA `(.L_x_12075) ;  /* 0x0000000800ec7947 */ /* 0x000fec0003800000 */
.L_x_12078:
        /* <DEDUP_REMOVED lines=9> */
.L_x_12081:
[----:B------:R-:W2:Y:S02]  /*1730*/  LDG.E.U16 R2, desc[UR36][R2.64] ;  /* 0x0000002402027981 */ /* 0x000ea4000c1e1500 */
[----:B--2---:R-:W-:-:S06]  /*1740*/  HADD2.F32 R0, -RZ, R2.H0_H0 ;  /* 0x20000002ff007230 */ /* 0x004fcc0000004100 */
[----:B------:R-:W0:Y:S02]  /*1750*/  F2I.FTZ.TRUNC.NTZ R0, R0 ;  /* 0x0000000000007305 */ /* 0x000e24000021f100 */
[----:B0-----:R-:W-:Y:S01]  /*1760*/  PRMT R4, R0, 0x7610, R4 ;  /* 0x0000761000047816 */ /* 0x001fe20000000004 */
[----:B------:R-:W-:Y:S06]  /*1770*/  BRA `(.L_x_12075) ;  /* 0x0000000800b47947 */ /* 0x000fec0003800000 */
.L_x_12080:
[----:B------:R-:W2:Y:S02]  /*1780*/  LDG.E.64 R2, desc[UR36][R2.64] ;  /* 0x0000002402027981 */ /* 0x000ea4000c1e1b00 */
[----:B--2---:R0:W1:Y:S01]  /*1790*/  F2I.F64.TRUNC R4, R2 ;  /* 0x0000000200047311 */ /* 0x004062000030d100 */
[----:B------:R-:W-:Y:S05]  /*17a0*/  BRA `(.L_x_12075) ;  /* 0x0000000800a87947 */ /* 0x000fea0003800000 */
.L_x_12070:
        /* <DEDUP_REMOVED lines=12> */
.L_x_12084:
[----:B------:R-:W2:Y:S02]  /*1870*/  LDG.E.64 R2, desc[UR36][R2.64] ;  /* 0x0000002402027981 */ /* 0x000ea4000c1e1b00 */
[----:B--2---:R3:W4:Y:S01]  /*1880*/  F2I.F64.TRUNC R4, R2 ;  /* 0x0000000200047311 */ /* 0x004722000030d100 */
[----:B------:R-:W-:Y:S05]  /*1890*/  BRA `(.L_x_12075) ;  /* 0x00000008006c7947 */ /* 0x000fea0003800000 */
.L_x_12083:
        /* <DEDUP_REMOVED lines=28> */
.L_x_12086:
        /* <DEDUP_REMOVED lines=15> */
.L_x_12085:
[----:B------:R-:W2:Y:S02]  /*1b50*/  LDG.E.U16 R0, desc[UR36][R2.64] ;  /* 0x0000002402007981 */ /* 0x000ea4000c1e1500 */
[----:B--2---:R-:W-:-:S06]  /*1b60*/  IMAD.U32 R0, R0, 0x10000, RZ ;  /* 0x0001000000007824 */ /* 0x004fcc00078e00ff */
[----:B------:R-:W0:Y:S02]  /*1b70*/  F2I.FTZ.TRUNC.NTZ R0, R0 ;  /* 0x0000000000007305 */ /* 0x000e24000021f100 */
[----:B0-----:R-:W-:Y:S01]  /*1b80*/  PRMT R4, R0, 0x7610, R4 ;  /* 0x0000761000047816 */ /* 0x001fe20000000004 */
[----:B------:R-:W-:Y:S06]  /*1b90*/  BRA `(.L_x_12075) ;  /* 0x0000000400ac7947 */ /* 0x000fec0003800000 */
.L_x_12082:
        /* <DEDUP_REMOVED lines=10> */
.L_x_12089:
        /* <DEDUP_REMOVED lines=21> */
.L_x_12093:
[----:B------:R-:W-:Y:S05]  /*1d90*/  BSYNC B1 ;  /* 0x0000000000017941 */ /* 0x000fea0003800000 */
.L_x_12092:
[----:B------:R-:W-:Y:S01]  /*1da0*/  LEA R3, R0, 0x3b800000, 0x17 ;  /* 0x3b80000000037811 */ /* 0x000fe200078eb8ff */
[----:B------:R-:W-:-:S05]  /*1db0*/  IMAD.SHL.U32 R0, R2, 0x100000, RZ ;  /* 0x0010000002007824 */ /* 0x000fca00078e00ff */
[----:B------:R-:W-:-:S07]  /*1dc0*/  LOP3.LUT R0, R3, R0, R4, 0xfe, !PT ;  /* 0x0000000003007212 */ /* 0x000fce00078efe04 */
.L_x_12091:
[----:B------:R-:W-:Y:S05]  /*1dd0*/  BSYNC B0 ;  /* 0x0000000000007941 */ /* 0x000fea0003800000 */
.L_x_12090:
[----:B------:R-:W0:Y:S02]  /*1de0*/  F2I.FTZ.TRUNC.NTZ R0, R0 ;  /* 0x0000000000007305 */ /* 0x000e24000021f100 */
[----:B0-----:R-:W-:Y:S01]  /*1df0*/  PRMT R4, R0, 0x7610, R4 ;  /* 0x0000761000047816 */ /* 0x001fe20000000004 */
[----:B------:R-:W-:Y:S06]  /*1e00*/  BRA `(.L_x_12075) ;  /* 0x0000000400107947 */ /* 0x000fec0003800000 */
.L_x_12088:
        /* <DEDUP_REMOVED lines=21> */
.L_x_12097:
[----:B------:R-:W-:Y:S05]  /*1f60*/  BSYNC B1 ;  /* 0x0000000000017941 */ /* 0x000fea0003800000 */
.L_x_12096:
[----:B------:R-:W-:Y:S01]  /*1f70*/  LEA R3, R0, 0x37800000, 0x17 ;  /* 0x3780000000037811 */ /* 0x000fe200078eb8ff */
[----:B------:R-:W-:-:S05]  /*1f80*/  IMAD.SHL.U32 R0, R2, 0x200000, RZ ;  /* 0x0020000002007824 */ /* 0x000fca00078e00ff */
[----:B------:R-:W-:-:S07]  /*1f90*/  LOP3.LUT R0, R3, R0, R4, 0xfe, !PT ;  /* 0x0000000003007212 */ /* 0x000fce00078efe04 */
.L_x_12095:
[----:B------:R-:W-:Y:S05]  /*1fa0*/  BSYNC B0 ;  /* 0x0000000000007941 */ /* 0x000fea0003800000 */
.L_x_12094:
[----:B------:R-:W0:Y:S02]  /*1fb0*/  F2I.FTZ.TRUNC.NTZ R0, R0 ;  /* 0x0000000000007305 */ /* 0x000e24000021f100 */
[----:B0-----:R-:W-:Y:S01]  /*1fc0*/  PRMT R4, R0, 0x7610, R4 ;  /* 0x0000761000047816 */ /* 0x001fe20000000004 */
[----:B------:R-:W-:Y:S06]  /*1fd0*/  BRA `(.L_x_12075) ;  /* 0x00000000009c7947 */ /* 0x000fec0003800000 */
.L_x_12087:
        /* <DEDUP_REMOVED lines=14> */
.L_x_12101:
[----:B------:R-:W-:Y:S05]  /*20c0*/  BSYNC B0 ;  /* 0x0000000000007941 */ /* 0x000fea0003800000 */
.L_x_12100:
[----:B------:R-:W0:Y:S02]  /*20d0*/  F2I.FTZ.TRUNC.NTZ R0, R0 ;  /* 0x0000000000007305 */ /* 0x000e24000021f100 */
[----:B0-----:R-:W-:Y:S01]  /*20e0*/  PRMT R4, R0, 0x7610, R4 ;  /* 0x0000761000047816 */ /* 0x001fe20000000004 */
[----:B------:R-:W-:Y:S06]  /*20f0*/  BRA `(.L_x_12075) ;  /* 0x0000000000547947 */ /* 0x000fec0003800000 */
.L_x_12074:
        /* <DEDUP_REMOVED lines=16> */
.L_x_12102:
[----:B------:R-:W-:Y:S01]  /*2200*/  PRMT R4, RZ, 0x7610, R4 ;  /* 0x00007610ff047816 */ /* 0x000fe20000000004 */
[----:B------:R-:W-:Y:S06]  /*2210*/  BRA `(.L_x_12075) ;  /* 0x00000000000c7947 */ /* 0x000fec0003800000 */
.L_x_12099:
[----:B------:R2:W5:Y:S01]  /*2220*/  LDG.E.U16 R4, desc[UR36][R2.64] ;  /* 0x0000002402047981 */ /* 0x000562000c1e1500 */
[----:B------:R-:W-:Y:S05]  /*2230*/  BRA `(.L_x_12075) ;  /* 0x0000000000047947 */ /* 0x000fea0003800000 */
.L_x_12098:
[----:B------:R1:W5:Y:S02]  /*2240*/  LDG.E.U16 R4, desc[UR36][R2.64] ;  /* 0x0000002402047981 */ /* 0x000364000c1e1500 */
.L_x_12075:
[----:B------:R-:W0:Y:S01]  /*2250*/  LDC.U16 R0, c[0x0][0x422] ;  /* 0x00010880ff007b82 */ /* 0x000e220000000400 */
[----:B-1--45:R-:W-:-:S04]  /*2260*/  PRMT R5, R4, 0x9910, RZ ;  /* 0x0000991004057816 */ /* 0x032fc800000000ff */
[----:B------:R-:W-:Y:S02]  /*2270*/  IABS R8, R5 ;  /* 0x0000000500087213 */ /* 0x000fe40000000000 */
[----:B0-----:R-:W-:-:S04]  /*2280*/  PRMT R0, R0, 0x9910, RZ ;  /* 0x0000991000007816 */ /* 0x001fc800000000ff */
[-C--:B------:R-:W-:Y:S02]  /*2290*/  IABS R7, R0.reuse ;  /* 0x0000000000077213 */ /* 0x080fe40000000000 */
[-C--:B------:R-:W-:Y:S02]  /*22a0*/  IABS R10, R0.reuse ;  /* 0x00000000000a7213 */ /* 0x080fe40000000000 */
[----:B------:R-:W0:Y:S01]  /*22b0*/  I2F.RP R6, R7 ;  /* 0x0000000700067306 */ /* 0x000e220000209400 */
[----:B------:R-:W-:-:S04]  /*22c0*/  LOP3.LUT R5, R5, R0, RZ, 0x3c, !PT ;  /* 0x0000000005057212 */ /* 0x000fc800078e3cff */
[----:B------:R-:W-:-:S03]  /*22d0*/  ISETP.GE.AND P1, PT, R5, RZ, PT ;  /* 0x000000ff0500720c */ /* 0x000fc60003f26270 */
[----:B0-----:R-:W2:Y:S02]  /*22e0*/  MUFU.RCP R6, R6 ;  /* 0x0000000600067308 */ /* 0x001ea40000001000 */
[----:B--23--:R-:W-:-:S06]  /*22f0*/  VIADD R2, R6, 0xffffffe ;  /* 0x0ffffffe06027836 */ /* 0x00cfcc0000000000 */
[----:B------:R0:W1:Y:S02]  /*2300*/  F2I.FTZ.U32.TRUNC.NTZ R3, R2 ;  /* 0x0000000200037305 */ /* 0x000064000021f000 */
[----:B0-----:R-:W-:Y:S02]  /*2310*/  IMAD.MOV.U32 R2, RZ, RZ, RZ ;  /* 0x000000ffff027224 */ /* 0x001fe400078e00ff */
[----:B-1----:R-:W-:-:S04]  /*2320*/  IMAD.MOV R4, RZ, RZ, -R3 ;  /* 0x000000ffff047224 */ /* 0x002fc800078e0a03 */
[----:B------:R-:W-:Y:S02]  /*2330*/  IMAD R9, R4, R7, RZ ;  /* 0x0000000704097224 */ /* 0x000fe400078e02ff */
[----:B------:R-:W-:Y:S02]  /*2340*/  IMAD.MOV.U32 R4, RZ, RZ, R8 ;  /* 0x000000ffff047224 */ /* 0x000fe400078e0008 */
[----:B------:R-:W-:-:S04]  /*2350*/  IMAD.HI.U32 R3, R3, R9, R2 ;  /* 0x0000000903037227 */ /* 0x000fc800078e0002 */
[----:B------:R-:W-:Y:S02]  /*2360*/  IMAD.MOV R2, RZ, RZ, -R10 ;  /* 0x000000ffff027224 */ /* 0x000fe400078e0a0a */
[----:B------:R-:W-:-:S04]  /*2370*/  IMAD.HI.U32 R3, R3, R4, RZ ;  /* 0x0000000403037227 */ /* 0x000fc800078e00ff */
[----:B------:R-:W-:Y:S02]  /*2380*/  IMAD R2, R3, R2, R4 ;  /* 0x0000000203027224 */ /* 0x000fe400078e0204 */
[----:B------:R-:W0:Y:S03]  /*2390*/  LDC.U8 R4, c[0x0][0x424] ;  /* 0x00010900ff047b82 */ /* 0x000e260000000000 */
        /* <DEDUP_REMOVED lines=21> */
.L_x_12106:
[----:B------:R3:W-:Y:S01]  /*24f0*/  STG.E.U8 desc[UR36][R16.64], R3 ;  /* 0x0000000310007986 */ /* 0x0007e2000c101124 */
[----:B------:R-:W-:Y:S05]  /*2500*/  BRA `(.L_x_12108) ;  /* 0x0000000c00707947 */ /* 0x000fea0003800000 */
.L_x_12105:
        /* <DEDUP_REMOVED lines=11> */
.L_x_12110:
[----:B------:R-:W-:-:S05]  /*25c0*/  PRMT R3, R3, 0x9910, RZ ;  /* 0x0000991003037816 */ /* 0x000fca00000000ff */
[----:B------:R1:W-:Y:S01]  /*25d0*/  STG.E desc[UR36][R16.64], R3 ;  /* 0x0000000310007986 */ /* 0x0003e2000c101924 */
[----:B------:R-:W-:Y:S05]  /*25e0*/  BRA `(.L_x_12108) ;  /* 0x0000000c00387947 */ /* 0x000fea0003800000 */
.L_x_12109:
[----:B------:R2:W-:Y:S01]  /*25f0*/  STG.E.U16 desc[UR36][R16.64], R3 ;  /* 0x0000000310007986 */ /* 0x0005e2000c101524 */
[----:B------:R-:W-:Y:S05]  /*2600*/  BRA `(.L_x_12108) ;  /* 0x0000000c00307947 */ /* 0x000fea0003800000 */
.L_x_12104:
        /* <DEDUP_REMOVED lines=9> */
.L_x_12112:
[----:B------:R-:W0:Y:S02]  /*26a0*/  I2F.S16 R0, R3 ;  /* 0x0000000300007306 */ /* 0x000e240000101400 */
[----:B0-----:R-:W-:-:S05]  /*26b0*/  F2FP.F16.F32.PACK_AB R0, RZ, R0 ;  /* 0x00000000ff00723e */ /* 0x001fca00000000ff */
[----:B------:R0:W-:Y:S01]  /*26c0*/  STG.E.U16 desc[UR36][R16.64], R0 ;  /* 0x0000000010007986 */ /* 0x0001e2000c101524 */
[----:B------:R-:W-:Y:S05]  /*26d0*/  BRA `(.L_x_12108) ;  /* 0x0000000800fc7947 */ /* 0x000fea0003800000 */
.L_x_12111:
        /* <DEDUP_REMOVED lines=10> */
.L_x_12114:
[----:B------:R-:W0:Y:S02]  /*2780*/  I2F.S16 R3, R3 ;  /* 0x0000000300037306 */ /* 0x000e240000101400 */
[----:B0-----:R-:W-:-:S04]  /*2790*/  F2FP.F16.F32.PACK_AB R3, RZ, R3 ;  /* 0x00000003ff03723e */ /* 0x001fc800000000ff */
[----:B------:R-:W-:-:S05]  /*27a0*/  PRMT R3, R3, 0x5410, RZ ;  /* 0x0000541003037816 */ /* 0x000fca00000000ff */
[----:B------:R0:W-:Y:S01]  /*27b0*/  STG.E desc[UR36][R16.64], R3 ;  /* 0x0000000310007986 */ /* 0x0001e2000c101924 */
[----:B------:R-:W-:Y:S05]  /*27c0*/  BRA `(.L_x_12108) ;  /* 0x0000000800c07947 */ /* 0x000fea0003800000 */
.L_x_12113:
[----:B------:R-:W0:Y:S02]  /*27d0*/  I2F.F64.S16 R2, R3 ;  /* 0x0000000300027312 */ /* 0x000e240000101c00 */
[----:B0-----:R0:W-:Y:S01]  /*27e0*/  STG.E.64 desc[UR36][R16.64], R2 ;  /* 0x0000000210007986 */ /* 0x0011e2000c101b24 */
[----:B------:R-:W-:Y:S05]  /*27f0*/  BRA `(.L_x_12108) ;  /* 0x0000000800b47947 */ /* 0x000fea0003800000 */
.L_x_12103:
        /* <DEDUP_REMOVED lines=13> */
.L_x_12117:
[----:B------:R-:W0:Y:S01]  /*28d0*/  I2F.F64.S16 R4, R3 ;  /* 0x0000000300047312 */ /* 0x000e220000101c00 */
[----:B------:R-:W-:-:S05]  /*28e0*/  CS2R R6, SRZ ;  /* 0x0000000000067805 */ /* 0x000fca000001ff00 */
[----:B0-----:R0:W-:Y:S01]  /*28f0*/  STG.E.128 desc[UR36][R16.64], R4 ;  /* 0x0000000410007986 */ /* 0x0011e2000c101d24 */
[----:B------:R-:W-:Y:S05]  /*2900*/  BRA `(.L_x_12108) ;  /* 0x0000000800707947 */ /* 0x000fea0003800000 */
.L_x_12116:
        /* <DEDUP_REMOVED lines=21> */
.L_x_12121:
[----:B------:R-:W-:Y:S05]  /*2a60*/  BSYNC B0 ;  /* 0x0000000000007941 */ /* 0x000fea0003800000 */
.L_x_12120:
[----:B------:R-:W-:-:S05]  /*2a70*/  LOP3.LUT R3, R0, R3, RZ, 0xfc, !PT ;  /* 0x0000000300037212 */ /* 0x000fca00078efcff */
[----:B------:R0:W-:Y:S01]  /*2a80*/  STG.E.U8 desc[UR36][R16.64], R3 ;  /* 0x0000000310007986 */ /* 0x0001e2000c101124 */
[----:B------:R-:W-:Y:S05]  /*2a90*/  BRA `(.L_x_12108) ;  /* 0x00000008000c7947 */ /* 0x000fea0003800000 */
.L_x_12119:
        /* <DEDUP_REMOVED lines=13> */
.L_x_12123:
[----:B------:R-:W-:Y:S01]  /*2b70*/  IMAD.MOV.U32 R0, RZ, RZ, 0x7f ;  /* 0x0000007fff007424 */ /* 0x000fe200078e00ff */
[----:B------:R-:W-:-:S04]  /*2b80*/  ISETP.GT.U32.AND P0, PT, R2, 0x7f800000, PT ;  /* 0x7f8000000200780c */ /* 0x000fc80003f04070 */
[----:B------:R-:W-:-:S09]  /*2b90*/  SEL R0, R0, 0x7c, P0 ;  /* 0x0000007c00007807 */ /* 0x000fd20000000000 */
.L_x_12124:
[----:B------:R-:W-:Y:S05]  /*2ba0*/  BSYNC B0 ;  /* 0x0000000000007941 */ /* 0x000fea0003800000 */
.L_x_12122:
[----:B------:R-:W-:-:S04]  /*2bb0*/  LOP3.LUT R2, R3, 0x80000000, RZ, 0xc0, !PT ;  /* 0x8000000003027812 */ /* 0x000fc800078ec0ff */
[----:B------:R-:W-:-:S04]  /*2bc0*/  SHF.R.U32.HI R3, RZ, 0x18, R2 ;  /* 0x00000018ff037819 */ /* 0x000fc80000011602 */
[----:B------:R-:W-:-:S05]  /*2bd0*/  LOP3.LUT R3, R0, R3, RZ, 0xfc, !PT ;  /* 0x0000000300037212 */ /* 0x000fca00078efcff */
[----:B------:R0:W-:Y:S01]  /*2be0*/  STG.E.U8 desc[UR36][R16.64], R3 ;  /* 0x0000000310007986 */ /* 0x0001e2000c101124 */
[----:B------:R-:W-:Y:S05]  /*2bf0*/  BRA `(.L_x_12108) ;  /* 0x0000000400b47947 */ /* 0x000fea0003800000 */
.L_x_12118:
[----:B------:R-:W0:Y:S02]  /*2c00*/  I2F.S16 R0, R3 ;  /* 0x0000000300007306 */ /* 0x000e240000101400 */
[----:B0-----:R-:W-:-:S05]  /*2c10*/  F2FP.BF16.F32.PACK_AB R0, RZ, R0 ;  /* 0x00000000ff00723e */ /* 0x001fca00000010ff */
[----:B------:R0:W-:Y:S01]  /*2c20*/  STG.E.U16 desc[UR36][R16.64], R0 ;  /* 0x0000000010007986 */ /* 0x0001e2000c101524 */
[----:B------:R-:W-:Y:S05]  /*2c30*/  BRA `(.L_x_12108) ;  /* 0x0000000400a47947 */ /* 0x000fea0003800000 */
.L_x_12115:
        /* <DEDUP_REMOVED lines=10> */
.L_x_12127:
        /* <DEDUP_REMOVED lines=17> */
.L_x_12130:
[----:B------:R-:W-:-:S04]  /*2df0*/  LOP3.LUT R2, R3, 0x80000000, RZ, 0xc0, !PT ;  /* 0x8000000003027812 */ /* 0x000fc800078ec0ff */
[----:B------:R-:W-:-:S04]  /*2e00*/  SHF.R.U32.HI R3, RZ, 0x18, R2 ;  /* 0x00000018ff037819 */ /* 0x000fc80000011602 */
[----:B------:R-:W-:-:S04]  /*2e10*/  LOP3.LUT R0, R0, R3, RZ, 0xfc, !PT ;  /* 0x0000000300007212 */ /* 0x000fc800078efcff */
[----:B------:R-:W-:-:S07]  /*2e20*/  PRMT R8, R0, 0x7610, R8 ;  /* 0x0000761000087816 */ /* 0x000fce0000000008 */
.L_x_12129:
[----:B------:R-:W-:Y:S05]  /*2e30*/  BSYNC B0 ;  /* 0x0000000000007941 */ /* 0x000fea0003800000 */
.L_x_12128:
[----:B------:R0:W-:Y:S01]  /*2e40*/  STG.E.U8 desc[UR36][R16.64], R8 ;  /* 0x0000000810007986 */ /* 0x0001e2000c101124 */
[----:B------:R-:W-:Y:S05]  /*2e50*/  BRA `(.L_x_12108) ;  /* 0x00000004001c7947 */ /* 0x000fea0003800000 */
.L_x_12126:
        /* <DEDUP_REMOVED lines=17> */
.L_x_12133:
[----:B------:R-:W-:-:S04]  /*2f70*/  LOP3.LUT R2, R3, 0x80000000, RZ, 0xc0, !PT ;  /* 0x8000000003027812 */ /* 0x000fc800078ec0ff */
[----:B------:R-:W-:-:S04]  /*2f80*/  SHF.R.U32.HI R3, RZ, 0x18, R2 ;  /* 0x00000018ff037819 */ /* 0x000fc80000011602 */
[----:B------:R-:W-:-:S04]  /*2f90*/  LOP3.LUT R0, R0, R3, RZ, 0xfc, !PT ;  /* 0x0000000300007212 */ /* 0x000fc800078efcff */
[----:B------:R-:W-:-:S07]  /*2fa0*/  PRMT R8, R0, 0x7610, R8 ;  /* 0x0000761000087816 */ /* 0x000fce0000000008 */
.L_x_12132:
[----:B------:R-:W-:Y:S05]  /*2fb0*/  BSYNC B0 ;  /* 0x0000000000007941 */ /* 0x000fea0003800000 */
.L_x_12131:
[----:B------:R0:W-:Y:S01]  /*2fc0*/  STG.E.U8 desc[UR36][R16.64], R8 ;  /* 0x0000000810007986 */ /* 0x0001e2000c101124 */
[----:B------:R-:W-:Y:S05]  /*2fd0*/  BRA `(.L_x_12108) ;  /* 0x0000000000bc7947 */ /* 0x000fea0003800000 */
.L_x_12125:
        /* <DEDUP_REMOVED lines=23> */
.L_x_12107:
        /* <DEDUP_REMOVED lines=16> */
.L_x_12136:
[----:B------:R-:W-:Y:S05]  /*3250*/  BRA `(.L_x_12108) ;  /* 0x00000000001c7947 */ /* 0x000fea0003800000 */
.L_x_12135:
[----:B------:R-:W-:-:S05]  /*3260*/  PRMT R3, R3, 0x9910, RZ ;  /* 0x0000991003037816 */ /* 0x000fca00000000ff */
[----:B------:R-:W-:-:S05]  /*3270*/  IMAD.MOV.U32 R2, RZ, RZ, R3 ;  /* 0x000000ffff027224 */ /* 0x000fca00078e0003 */
[----:B------:R-:W-:-:S05]  /*3280*/  SHF.R.S32.HI R3, RZ, 0x1f, R2 ;  /* 0x0000001fff037819 */ /* 0x000fca0000011402 */
[----:B------:R0:W-:Y:S01]  /*3290*/  STG.E.64 desc[UR36][R16.64], R2 ;  /* 0x0000000210007986 */ /* 0x0001e2000c101b24 */
[----:B------:R-:W-:Y:S05]  /*32a0*/  BRA `(.L_x_12108) ;  /* 0x0000000000087947 */ /* 0x000fea0003800000 */
.L_x_12134:
[----:B------:R-:W-:-:S05]  /*32b0*/  PRMT R3, R3, 0x9910, RZ ;  /* 0x0000991003037816 */ /* 0x000fca00000000ff */
[----:B------:R0:W-:Y:S02]  /*32c0*/  STG.E desc[UR36][R16.64], R3 ;  /* 0x0000000310007986 */ /* 0x0001e4000c101924 */
.L_x_12108:
[----:B------:R-:W-:-:S04]  /*32d0*/  IMAD R18, R23, 0x200, R18 ;  /* 0x0000020017127824 */ /* 0x000fc800078e0212 */
[----:B------:R-:W-:-:S07]  /*32e0*/  VIADD R19, R18, 0x80 ;  /* 0x0000008012137836 */ /* 0x000fce0000000000 */
.L_x_12068:
[----:B------:R-:W-:Y:S05]  /*32f0*/  BSYNC B6 ;  /* 0x0000000000067941 */ /* 0x000fea0003800000 */
.L_x_12067:
        /* <DEDUP_REMOVED lines=307> */
.L_x_12139:
        /* <DEDUP_REMOVED lines=20> */
.L_x_12143:
[----:B------:R0:W5:Y:S01]  /*4770*/  LDG.E.U8 R4, desc[UR36][R2.64] ;  /* 0x0000002402047981 */ /* 0x000162000c1e1100 */
[----:B------:R-:W-:Y:S05]  /*4780*/  BRA `(.L_x_12145) ;  /* 0x0000000c00547947 */ /* 0x000fea0003800000 */
.L_x_12142:
        /* <DEDUP_REMOVED lines=8> */
.L_x_12147:
[----:B------:R0:W5:Y:S01]  /*4810*/  LDG.E.U16 R4, desc[UR36][R2.64] ;  /* 0x0000002402047981 */ /* 0x000162000c1e1500 */
[----:B------:R-:W-:Y:S05]  /*4820*/  BRA `(.L_x_12145) ;  /* 0x0000000c002c7947 */ /* 0x000fea0003800000 */
.L_x_12146:
[----:B------:R0:W5:Y:S01]  /*4830*/  LDG.E.U16 R4, desc[UR36][R2.64] ;  /* 0x0000002402047981 */ /* 0x000162000c1e1500 */
[----:B------:R-:W-:Y:S05]  /*4840*/  BRA `(.L_x_12145) ;  /* 0x0000000c00247947 */ /* 0x000fea0003800000 */
.L_x_12141:
        /* <DEDUP_REMOVED lines=9> */
.L_x_12149:
[----:B------:R-:W2:Y:S02]  /*48e0*/  LDG.E.U16 R0, desc[UR36][R2.64] ;  /* 0x0000002402007981 */ /* 0x000ea4000c1e1500 */
[----:B--2---:R-:W-:-:S06]  /*48f0*/  HADD2.F32 R0, -RZ, R0.H0_H0 ;  /* 0x20000000ff007230 */ /* 0x004fcc0000004100 */
[----:B------:R-:W0:Y:S02]  /*4900*/  F2I.FTZ.TRUNC.NTZ R0, R0 ;  /* 0x0000000000007305 */ /* 0x000e24000021f100 */
[----:B0-----:R-:W-:Y:S01]  /*4910*/  PRMT R4, R0, 0x7610, R4 ;  /* 0x0000761000047816 */ /* 0x001fe20000000004 */
[----:B------:R-:W-:Y:S06]  /*4920*/  BRA `(.L_x_12145) ;  /* 0x0000000800ec7947 */ /* 0x000fec0003800000 */
.L_x_12148:
        /* <DEDUP_REMOVED lines=9> */
.L_x_12151:
[----:B------:R-:W2:Y:S02]  /*49c0*/  LDG.E.U16 R2, desc[UR36][R2.64] ;  /* 0x0000002402027981 */ /* 0x000ea4000c1e1500 */
[----:B--2---:R-:W-:-:S06]  /*49d0*/  HADD2.F32 R0, -RZ, R2.H0_H0 ;  /* 0x20000002ff007230 */ /* 0x004fcc0000004100 */
[----:B------:R-:W0:Y:S02]  /*49e0*/  F2I.FTZ.TRUNC.NTZ R0, R0 ;  /* 0x0000000000007305 */ /* 0x000e24000021f100 */
[----:B0-----:R-:W-:Y:S01]  /*49f0*/  PRMT R4, R0, 0x7610, R4 ;  /* 0x0000761000047816 */ /* 0x001fe20000000004 */
[----:B------:R-:W-:Y:S06]  /*4a00*/  BRA `(.L_x_12145) ;  /* 0x0000000800b47947 */ /* 0x000fec0003800000 */
.L_x_12150:
[----:B------:R-:W2:Y:S02]  /*4a10*/  LDG.E.64 R2, desc[UR36][R2.64] ;  /* 0x0000002402027981 */ /* 0x000ea4000c1e1b00 */
[----:B--2---:R0:W1:Y:S01]  /*4a20*/  F2I.F64.TRUNC R4, R2 ;  /* 0x0000000200047311 */ /* 0x004062000030d100 */
[----:B------:R-:W-:Y:S05]  /*4a30*/  BRA `(.L_x_12145) ;  /* 0x0000000800a87947 */ /* 0x000fea0003800000 */
.L_x_12140:
        /* <DEDUP_REMOVED lines=12> */
.L_x_12154:
[----:B------:R-:W2:Y:S02]  /*4b00*/  LDG.E.64 R2, desc[UR36][R2.64] ;  /* 0x0000002402027981 */ /* 0x000ea4000c1e1b00 */
[----:B--2---:R3:W4:Y:S01]  /*4b10*/  F2I.F64.TRUNC R4, R2 ;  /* 0x0000000200047311 */ /* 0x004722000030d100 */
[----:B------:R-:W-:Y:S05]  /*4b20*/  BRA `(.L_x_12145) ;  /* 0x00000008006c7947 */ /* 0x000fea0003800000 */
.L_x_12153:
        /* <DEDUP_REMOVED lines=28> */
.L_x_12156:
        /* <DEDUP_REMOVED lines=15> */
.L_x_12155:
[----:B------:R-:W2:Y:S02]  /*4de0*/  LDG.E.U16 R0, desc[UR36][R2.64] ;  /* 0x0000002402007981 */ /* 0x000ea4000c1e1500 */
[----:B--2---:R-:W-:-:S06]  /*4df0*/  IMAD.U32 R0, R0, 0x10000, RZ ;  /* 0x0001000000007824 */ /* 0x004fcc00078e00ff */
[----:B------:R-:W0:Y:S02]  /*4e00*/  F2I.FTZ.TRUNC.NTZ R0, R0 ;  /* 0x0000000000007305 */ /* 0x000e24000021f100 */
[----:B0-----:R-:W-:Y:S01]  /*4e10*/  PRMT R4, R0, 0x7610, R4 ;  /* 0x0000761000047816 */ /* 0x001fe20000000004 */
[----:B------:R-:W-:Y:S06]  /*4e20*/  BRA `(.L_x_12145) ;  /* 0x0000000400ac7947 */ /* 0x000fec0003800000 */
.L_x_12152:
        /* <DEDUP_REMOVED lines=10> */
.L_x_12159:
        /* <DEDUP_REMOVED lines=21> */
.L_x_12163:
[----:B------:R-:W-:Y:S05]  /*5020*/  BSYNC B1 ;  /* 0x0000000000017941 */ /* 0x000fea0003800000 */
.L_x_12162:
[----:B------:R-:W-:Y:S01]  /*5030*/  LEA R3, R0, 0x3b800000, 0x17 ;  /* 0x3b80000000037811 */ /* 0x000fe200078eb8ff */
[----:B------:R-:W-:-:S05]  /*5040*/  IMAD.SHL.U32 R0, R2, 0x100000, RZ ;  /* 0x0010000002007824 */ /* 0x000fca00078e00ff */
[----:B------:R-:W-:-:S07]  /*5050*/  LOP3.LUT R0, R3, R0, R4, 0xfe, !PT ;  /* 0x0000000003007212 */ /* 0x000fce00078efe04 */
.L_x_12161:
[----:B------:R-:W-:Y:S05]  /*5060*/  BSYNC B0 ;  /* 0x0000000000007941 */ /* 0x000fea0003800000 */
.L_x_12160:
[----:B------:R-:W0:Y:S02]  /*5070*/  F2I.FTZ.TRUNC.NTZ R0, R0 ;  /* 0x0000000000007305 */ /* 0x000e24000021f100 */
[----:B0-----:R-:W-:Y:S01]  /*5080*/  PRMT R4, R0, 0x7610, R4 ;  /* 0x0000761000047816 */ /* 0x001fe20000000004 */
[----:B------:R-:W-:Y:S06]  /*5090*/  BRA `(.L_x_12145) ;  /* 0x0000000400107947 */ /* 0x000fec0003800000 */
.L_x_12158:
        /* <DEDUP_REMOVED lines=21> */
.L_x_12167:
[----:B------:R-:W-:Y:S05]  /*51f0*/  BSYNC B1 ;  /* 0x0000000000017941 */ /* 0x000fea0003800000 */
.L_x_12166:
[----:B------:R-:W-:Y:S01]  /*5200*/  LEA R3, R0, 0x37800000, 0x17 ;  /* 0x3780000000037811 */ /* 0x000fe200078eb8ff */
[----:B------:R-:W-:-:S05]  /*5210*/  IMAD.SHL.U32 R0, R2, 0x200000, RZ ;  /* 0x0020000002007824 */ /* 0x000fca00078e00ff */
[----:B------:R-:W-:-:S07]  /*5220*/  LOP3.LUT R0, R3, R0, R4, 0xfe, !PT ;  /* 0x0000000003007212 */ /* 0x000fce00078efe04 */
.L_x_12165:
[----:B------:R-:W-:Y:S05]  /*5230*/  BSYNC B0 ;  /* 0x0000000000007941 */ /* 0x000fea0003800000 */
.L_x_12164:
[----:B------:R-:W0:Y:S02]  /*5240*/  F2I.FTZ.TRUNC.NTZ R0, R0 ;  /* 0x0000000000007305 */ /* 0x000e24000021f100 */
[----:B0-----:R-:W-:Y:S01]  /*5250*/  PRMT R4, R0, 0x7610, R4 ;  /* 0x0000761000047816 */ /* 0x001fe20000000004 */
[----:B------:R-:W-:Y:S06]  /*5260*/  BRA `(.L_x_12145) ;  /* 0x00000000009c7947 */ /* 0x000fec0003800000 */
.L_x_12157:
        /* <DEDUP_REMOVED lines=14> */
.L_x_12171:
[----:B------:R-:W-:Y:S05]  /*5350*/  BSYNC B0 ;  /* 0x0000000000007941 */ /* 0x000fea0003800000 */
.L_x_12170:
[----:B------:R-:W0:Y:S02]  /*5360*/  F2I.FTZ.TRUNC.NTZ R0, R0 ;  /* 0x0000000000007305 */ /* 0x000e24000021f100 */
[----:B0-----:R-:W-:Y:S01]  /*5370*/  PRMT R4, R0, 0x7610, R4 ;  /* 0x0000761000047816 */ /* 0x001fe20000000004 */
[----:B------:R-:W-:Y:S06]  /*5380*/  BRA `(.L_x_12145) ;  /* 0x0000000000547947 */ /* 0x000fec0003800000 */
.L_x_12144:
        /* <DEDUP_REMOVED lines=16> */
.L_x_12172:
[----:B------:R-:W-:Y:S01]  /*5490*/  PRMT R4, RZ, 0x7610, R4 ;  /* 0x00007610ff047816 */ /* 0x000fe20000000004 */
[----:B------:R-:W-:Y:S06]  /*54a0*/  BRA `(.L_x_12145) ;  /* 0x00000000000c7947 */ /* 0x000fec0003800000 */
.L_x_12169:
[----:B------:R2:W5:Y:S01]  /*54b0*/  LDG.E.U16 R4, desc[UR36][R2.64] ;  /* 0x0000002402047981 */ /* 0x000562000c1e1500 */
[----:B------:R-:W-:Y:S05]  /*54c0*/  BRA `(.L_x_12145) ;  /* 0x0000000000047947 */ /* 0x000fea0003800000 */
.L_x_12168:
[----:B------:R1:W5:Y:S02]  /*54d0*/  LDG.E.U16 R4, desc[UR36][R2.64] ;  /* 0x0000002402047981 */ /* 0x000364000c1e1500 */
.L_x_12145:
        /* <DEDUP_REMOVED lines=14> */
[----:B------:R-:W-:-:S04]  /*55c0*/  IMAD R9, R9, R6, RZ ;  /* 0x0000000609097224 */ /* 0x000fc800078e02ff */
[----:B------:R-:W-:-:S04]  /*55d0*/  IMAD.HI.U32 R4, R3, R9, R2 ;  /* 0x0000000903047227 */ /* 0x000fc800078e0002 */
[----:B------:R-:W-:Y:S02]  /*55e0*/  IMAD.MOV R3, RZ, RZ, -R10 ;  /* 0x000000ffff037224 */ /* 0x000fe400078e0a0a */
[----:B------:R-:W-:Y:S02]  /*55f0*/  IMAD.HI.U32 R2, R4, R7, RZ ;  /* 0x0000000704027227 */ /* 0x000fe400078e00ff */
[----:B------:R-:W0:Y:S02]  /*5600*/  LDC.U8 R4, c[0x0][0x424] ;  /* 0x00010900ff047b82 */ /* 0x000e240000000000 */
        /* <DEDUP_REMOVED lines=22> */
.L_x_12176:
[----:B------:R0:W-:Y:S01]  /*5770*/  STG.E.U8 desc[UR36][R16.64], R2 ;  /* 0x0000000210007986 */ /* 0x0001e2000c101124 */
[----:B------:R-:W-:Y:S05]  /*5780*/  BRA `(.L_x_12178) ;  /* 0x0000000c00647947 */ /* 0x000fea0003800000 */
.L_x_12175:
        /* <DEDUP_REMOVED lines=10> */
.L_x_12180:
[----:B------:R-:W-:-:S05]  /*5830*/  PRMT R3, R2, 0x9910, RZ ;  /* 0x0000991002037816 */ /* 0x000fca00000000ff */
[----:B------:R0:W-:Y:S01]  /*5840*/  STG.E desc[UR36][R16.64], R3 ;  /* 0x0000000310007986 */ /* 0x0001e2000c101924 */
[----:B------:R-:W-:Y:S05]  /*5850*/  BRA `(.L_x_12178) ;  /* 0x0000000c00307947 */ /* 0x000fea0003800000 */
.L_x_12179:
[----:B------:R0:W-:Y:S01]  /*5860*/  STG.E.U16 desc[UR36][R16.64], R2 ;  /* 0x0000000210007986 */ /* 0x0001e2000c101524 */
[----:B------:R-:W-:Y:S05]  /*5870*/  BRA `(.L_x_12178) ;  /* 0x0000000c00287947 */ /* 0x000fea0003800000 */
.L_x_12174:
        /* <DEDUP_REMOVED lines=9> */
.L_x_12182:
[----:B------:R-:W0:Y:S02]  /*5910*/  I2F.S16 R0, R2 ;  /* 0x0000000200007306 */ /* 0x000e240000101400 */
[----:B0-----:R-:W-:-:S05]  /*5920*/  F2FP.F16.F32.PACK_AB R0, RZ, R0 ;  /* 0x00000000ff00723e */ /* 0x001fca00000000ff */
[----:B------:R0:W-:Y:S01]  /*5930*/  STG.E.U16 desc[UR36][R16.64], R0 ;  /* 0x0000000010007986 */ /* 0x0001e2000c101524 */
[----:B------:R-:W-:Y:S05]  /*5940*/  BRA `(.L_x_12178) ;  /* 0x0000000800f47947 */ /* 0x000fea0003800000 */
.L_x_12181:
        /* <DEDUP_REMOVED lines=10> */
.L_x_12184:
[----:B------:R-:W0:Y:S02]  /*59f0*/  I2F.S16 R2, R2 ;  /* 0x0000000200027306 */ /* 0x000e240000101400 */
[----:B0-----:R-:W-:-:S04]  /*5a00*/  F2FP.F16.F32.PACK_AB R3, RZ, R2 ;  /* 0x00000002ff03723e */ /* 0x001fc800000000ff */
[----:B------:R-:W-:-:S05]  /*5a10*/  PRMT R3, R3, 0x5410, RZ ;  /* 0x0000541003037816 */ /* 0x000fca00000000ff */
[----:B------:R0:W-:Y:S01]  /*5a20*/  STG.E desc[UR36][R16.64], R3 ;  /* 0x0000000310007986 */ /* 0x0001e2000c101924 */
[----:B------:R-:W-:Y:S05]  /*5a30*/  BRA `(.L_x_12178) ;  /* 0x0000000800b87947 */ /* 0x000fea0003800000 */
.L_x_12183:
[----:B------:R-:W0:Y:S02]  /*5a40*/  I2F.F64.S16 R2, R2 ;  /* 0x0000000200027312 */ /* 0x000e240000101c00 */
[----:B0-----:R0:W-:Y:S01]  /*5a50*/  STG.E.64 desc[UR36][R16.64], R2 ;  /* 0x0000000210007986 */ /* 0x0011e2000c101b24 */
[----:B------:R-:W-:Y:S05]  /*5a60*/  BRA `(.L_x_12178) ;  /* 0x0000000800ac7947 */ /* 0x000fea0003800000 */
.L_x_12173:
        /* <DEDUP_REMOVED lines=13> */
.L_x_12187:
[----:B------:R-:W0:Y:S01]  /*5b40*/  I2F.F64.S16 R4, R2 ;  /* 0x0000000200047312 */ /* 0x000e220000101c00 */
[----:B------:R-:W-:-:S05]  /*5b50*/  CS2R R6, SRZ ;  /* 0x0000000000067805 */ /* 0x000fca000001ff00 */
[----:B0-----:R0:W-:Y:S01]  /*5b60*/  STG.E.128 desc[UR36][R16.64], R4 ;  /* 0x0000000410007986 */ /* 0x0011e2000c101d24 */
[----:B------:R-:W-:Y:S05]  /*5b70*/  BRA `(.L_x_12178) ;  /* 0x0000000800687947 */ /* 0x000fea0003800000 */
.L_x_12186:
        /* <DEDUP_REMOVED lines=21> */
.L_x_12191:
[----:B------:R-:W-:Y:S05]  /*5cd0*/  BSYNC B0 ;  /* 0x0000000000007941 */ /* 0x000fea0003800000 */
.L_x_12190:
[----:B------:R-:W-:-:S05]  /*5ce0*/  LOP3.LUT R3, R0, R3, RZ, 0xfc, !PT ;  /* 0x0000000300037212 */ /* 0x000fca00078efcff */
[----:B------:R0:W-:Y:S01]  /*5cf0*/  STG.E.U8 desc[UR36][R16.64], R3 ;  /* 0x0000000310007986 */ /* 0x0001e2000c101124 */
[----:B------:R-:W-:Y:S05]  /*5d00*/  BRA `(.L_x_12178) ;  /* 0x0000000800047947 */ /* 0x000fea0003800000 */
.L_x_12189:
        /* <DEDUP_REMOVED lines=13> */
.L_x_12193:
[----:B------:R-:W-:Y:S01]  /*5de0*/  IMAD.MOV.U32 R0, RZ, RZ, 0x7f ;  /* 0x0000007fff007424 */ /* 0x000fe200078e00ff */
[----:B------:R-:W-:-:S04]  /*5df0*/  ISETP.GT.U32.AND P0, PT, R3, 0x7f800000, PT ;  /* 0x7f8000000300780c */ /* 0x000fc80003f04070 */
[----:B------:R-:W-:-:S09]  /*5e00*/  SEL R0, R0, 0x7c, P0 ;  /* 0x0000007c00007807 */ /* 0x000fd20000000000 */
.L_x_12194:
[----:B------:R-:W-:Y:S05]  /*5e10*/  BSYNC B0 ;  /* 0x0000000000007941 */ /* 0x000fea0003800000 */
.L_x_12192:
[----:B------:R-:W-:-:S04]  /*5e20*/  LOP3.LUT R2, R5, 0x80000000, RZ, 0xc0, !PT ;  /* 0x8000000005027812 */ /* 0x000fc800078ec0ff */
[----:B------:R-:W-:-:S04]  /*5e30*/  SHF.R.U32.HI R3, RZ, 0x18, R2 ;  /* 0x00000018ff037819 */ /* 0x000fc80000011602 */
[----:B------:R-:W-:-:S05]  /*5e40*/  LOP3.LUT R3, R0, R3, RZ, 0xfc, !PT ;  /* 0x0000000300037212 */ /* 0x000fca00078efcff */
[----:B------:R0:W-:Y:S01]  /*5e50*/  STG.E.U8 desc[UR36][R16.64], R3 ;  /* 0x0000000310007986 */ /* 0x0001e2000c101124 */
[----:B------:R-:W-:Y:S05]  /*5e60*/  BRA `(.L_x_12178) ;  /* 0x0000000400ac7947 */ /* 0x000fea0003800000 */
.L_x_12188:
[----:B------:R-:W0:Y:S02]  /*5e70*/  I2F.S16 R0, R2 ;  /* 0x0000000200007306 */ /* 0x000e240000101400 */
[----:B0-----:R-:W-:-:S05]  /*5e80*/  F2FP.BF16.F32.PACK_AB R0, RZ, R0 ;  /* 0x00000000ff00723e */ /* 0x001fca00000010ff */
[----:B------:R0:W-:Y:S01]  /*5e90*/  STG.E.U16 desc[UR36][R16.64], R0 ;  /* 0x0000000010007986 */ /* 0x0001e2000c101524 */
[----:B------:R-:W-:Y:S05]  /*5ea0*/  BRA `(.L_x_12178) ;  /* 0x00000004009c7947 */ /* 0x000fea0003800000 */
.L_x_12185:
        /* <DEDUP_REMOVED lines=10> */
.L_x_12197:
        /* <DEDUP_REMOVED lines=17> */
.L_x_12200:
[----:B------:R-:W-:-:S04]  /*6060*/  LOP3.LUT R2, R5, 0x80000000, RZ, 0xc0, !PT ;  /* 0x8000000005027812 */ /* 0x000fc800078ec0ff */
[----:B------:R-:W-:-:S04]  /*6070*/  SHF.R.U32.HI R3, RZ, 0x18, R2 ;  /* 0x00000018ff037819 */ /* 0x000fc80000011602 */
[----:B------:R-:W-:-:S04]  /*6080*/  LOP3.LUT R0, R0, R3, RZ, 0xfc, !PT ;  /* 0x0000000300007212 */ /* 0x000fc800078efcff */
[----:B------:R-:W-:-:S07]  /*6090*/  PRMT R8, R0, 0x7610, R8 ;  /* 0x0000761000087816 */ /* 0x000fce0000000008 */
.L_x_12199:
[----:B------:R-:W-:Y:S05]  /*60a0*/  BSYNC B0 ;  /* 0x0000000000007941 */ /* 0x000fea0003800000 */
.L_x_12198:
[----:B------:R3:W-:Y:S01]  /*60b0*/  STG.E.U8 desc[UR36][R16.64], R8 ;  /* 0x0000000810007986 */ /* 0x0007e2000c101124 */
[----:B------:R-:W-:Y:S05]  /*60c0*/  BRA `(.L_x_12178) ;  /* 0x0000000400147947 */ /* 0x000fea0003800000 */
.L_x_12196:
        /* <DEDUP_REMOVED lines=17> */
.L_x_12203:
[----:B------:R-:W-:-:S04]  /*61e0*/  LOP3.LUT R2, R5, 0x80000000, RZ, 0xc0, !PT ;  /* 0x8000000005027812 */ /* 0x000fc800078ec0ff */
[----:B------:R-:W-:-:S04]  /*61f0*/  SHF.R.U32.HI R3, RZ, 0x18, R2 ;  /* 0x00000018ff037819 */ /* 0x000fc80000011602 */
[----:B------:R-:W-:-:S04]  /*6200*/  LOP3.LUT R0, R0, R3, RZ, 0xfc, !PT ;  /* 0x0000000300007212 */ /* 0x000fc800078efcff */
[----:B------:R-:W-:-:S07]  /*6210*/  PRMT R8, R0, 0x7610, R8 ;  /* 0x0000761000087816 */ /* 0x000fce0000000008 */
.L_x_12202:
[----:B------:R-:W-:Y:S05]  /*6220*/  BSYNC B0 ;  /* 0x0000000000007941 */ /* 0x000fea0003800000 */
.L_x_12201:
[----:B------:R0:W-:Y:S01]  /*6230*/  STG.E.U8 desc[UR36][R16.64], R8 ;  /* 0x0000000810007986 */ /* 0x0001e2000c101124 */
[----:B------:R-:W-:Y:S05]  /*6240*/  BRA `(.L_x_12178) ;  /* 0x0000000000b47947 */ /* 0x000fea0003800000 */
.L_x_12195:
        /* <DEDUP_REMOVED lines=22> */
.L_x_12177:
        /* <DEDUP_REMOVED lines=16> */
.L_x_12206:
[----:B------:R-:W-:Y:S05]  /*64b0*/  BRA `(.L_x_12178) ;  /* 0x0000000000187947 */ /* 0x000fea0003800000 */
.L_x_12205:
[----:B------:R-:W-:-:S04]  /*64c0*/  PRMT R2, R2, 0x9910, RZ ;  /* 0x0000991002027816 */ /* 0x000fc800000000ff */
[----:B------:R-:W-:-:S05]  /*64d0*/  SHF.R.S32.HI R3, RZ, 0x1f, R2 ;  /* 0x0000001fff037819 */ /* 0x000fca0000011402 */
[----:B------:R2:W-:Y:S01]  /*64e0*/  STG.E.64 desc[UR36][R16.64], R2 ;  /* 0x0000000210007986 */ /* 0x0005e2000c101b24 */
[----:B------:R-:W-:Y:S05]  /*64f0*/  BRA `(.L_x_12178) ;  /* 0x0000000000087947 */ /* 0x000fea0003800000 */
.L_x_12204:
[----:B------:R-:W-:-:S05]  /*6500*/  PRMT R3, R2, 0x9910, RZ ;  /* 0x0000991002037816 */ /* 0x000fca00000000ff */
[----:B------:R0:W-:Y:S02]  /*6510*/  STG.E desc[UR36][R16.64], R3 ;  /* 0x0000000310007986 */ /* 0x0001e4000c101924 */
.L_x_12178:
[----:B------:R-:W-:-:S07]  /*6520*/  VIADD R19, R19, 0x80 ;  /* 0x0000008013137836 */ /* 0x000fce0000000000 */
.L_x_12138:
[----:B------:R-:W-:Y:S05]  /*6530*/  BSYNC B6 ;  /* 0x0000000000067941 */ /* 0x000fea0003800000 */
.L_x_12137:
        /* <DEDUP_REMOVED lines=307> */
.L_x_12209:
        /* <DEDUP_REMOVED lines=20> */
.L_x_12213:
[----:B------:R0:W5:Y:S01]  /*79b0*/  LDG.E.U8 R4, desc[UR36][R2.64] ;  /* 0x0000002402047981 */ /* 0x000162000c1e1100 */
[----:B------:R-:W-:Y:S05]  /*79c0*/  BRA `(.L_x_12215) ;  /* 0x0000000c00547947 */ /* 0x000fea0003800000 */
.L_x_12212:
        /* <DEDUP_REMOVED lines=8> */
.L_x_12217:
[----:B------:R0:W5:Y:S01]  /*7a50*/  LDG.E.U16 R4, desc[UR36][R2.64] ;  /* 0x0000002402047981 */ /* 0x000162000c1e1500 */
[----:B------:R-:W-:Y:S05]  /*7a60*/  BRA `(.L_x_12215) ;  /* 0x0000000c002c7947 */ /* 0x000fea0003800000 */
.L_x_12216:
[----:B------:R0:W5:Y:S01]  /*7a70*/  LDG.E.U16 R4, desc[UR36][R2.64] ;  /* 0x0000002402047981 */ /* 0x000162000c1e1500 */
[----:B------:R-:W-:Y:S05]  /*7a80*/  BRA `(.L_x_12215) ;  /* 0x0000000c00247947 */ /* 0x000fea0003800000 */
.L_x_12211:
        /* <DEDUP_REMOVED lines=9> */
.L_x_12219:
[----:B------:R-:W2:Y:S02]  /*7b20*/  LDG.E.U16 R0, desc[UR36][R2.64] ;  /* 0x0000002402007981 */ /* 0x000ea4000c1e1500 */
[----:B--2---:R-:W-:-:S06]  /*7b30*/  HADD2.F32 R0, -RZ, R0.H0_H0 ;  /* 0x20000000ff007230 */ /* 0x004fcc0000004100 */
[----:B------:R-:W0:Y:S02]  /*7b40*/  F2I.FTZ.TRUNC.NTZ R0, R0 ;  /* 0x0000000000007305 */ /* 0x000e24000021f100 */
[----:B0-----:R-:W-:Y:S01]  /*7b50*/  PRMT R4, R0, 0x7610, R4 ;  /* 0x0000761000047816 */ /* 0x001fe20000000004 */
[----:B------:R-:W-:Y:S06]  /*7b60*/  BRA `(.L_x_12215) ;  /* 0x0000000800ec7947 */ /* 0x000fec0003800000 */
.L_x_12218:
        /* <DEDUP_REMOVED lines=9> */
.L_x_12221:
[----:B------:R-:W2:Y:S02]  /*7c00*/  LDG.E.U16 R2, desc[UR36][R2.64] ;  /* 0x0000002402027981 */ /* 0x000ea4000c1e1500 */
[----:B--2---:R-:W-:-:S06]  /*7c10*/  HADD2.F32 R0, -RZ, R2.H0_H0 ;  /* 0x20000002ff007230 */ /* 0x004fcc0000004100 */
[----:B------:R-:W0:Y:S02]  /*7c20*/  F2I.FTZ.TRUNC.NTZ R0, R0 ;  /* 0x0000000000007305 */ /* 0x000e24000021f100 */
[----:B0-----:R-:W-:Y:S01]  /*7c30*/  PRMT R4, R0, 0x7610, R4 ;  /* 0x0000761000047816 */ /* 0x001fe20000000004 */
[----:B------:R-:W-:Y:S06]  /*7c40*/  BRA `(.L_x_12215) ;  /* 0x0000000800b47947 */ /* 0x000fec0003800000 */
.L_x_12220:
[----:B------:R-:W2:Y:S02]  /*7c50*/  LDG.E.64 R2, desc[UR36][R2.64] ;  /* 0x0000002402027981 */ /* 0x000ea4000c1e1b00 */
[----:B--2---:R0:W1:Y:S01]  /*7c60*/  F2I.F64.TRUNC R4, R2 ;  /* 0x0000000200047311 */ /* 0x004062000030d100 */
[----:B------:R-:W-:Y:S05]  /*7c70*/  BRA `(.L_x_12215) ;  /* 0x0000000800a87947 */ /* 0x000fea0003800000 */
.L_x_12210:
        /* <DEDUP_REMOVED lines=12> */
.L_x_12224:
[----:B------:R-:W2:Y:S02]  /*7d40*/  LDG.E.64 R2, desc[UR36][R2.64] ;  /* 0x0000002402027981 */ /* 0x000ea4000c1e1b00 */
[----:B--2---:R3:W4:Y:S01]  /*7d50*/  F2I.F64.TRUNC R4, R2 ;  /* 0x0000000200047311 */ /* 0x004722000030d100 */
[----:B------:R-:W-:Y:S05]  /*7d60*/  BRA `(.L_x_12215) ;  /* 0x00000008006c7947 */ /* 0x000fea0003800000 */
.L_x_12223:
        /* <DEDUP_REMOVED lines=28> */
.L_x_12226:
        /* <DEDUP_REMOVED lines=15> */
.L_x_12225:
[----:B------:R-:W2:Y:S02]  /*8020*/  LDG.E.U16 R0, desc[UR36][R2.64] ;  /* 0x0000002402007981 */ /* 0x000ea4000c1e1500 */
[----:B--2---:R-:W-:-:S06]  /*8030*/  IMAD.U32 R0, R0, 0x10000, RZ ;  /* 0x0001000000007824 */ /* 0x004fcc00078e00ff */
[----:B------:R-:W0:Y:S02]  /*8040*/  F2I.FTZ.TRUNC.NTZ R0, R0 ;  /* 0x0000000000007305 */ /* 0x000e24000021f100 */
[----:B0-----:R-:W-:Y:S01]  /*8050*/  PRMT R4, R0, 0x7610, R4 ;  /* 0x0000761000047816 */ /* 0x001fe20000000004 */
[----:B------:R-:W-:Y:S06]  /*8060*/  BRA `(.L_x_12215) ;  /* 0x0000000400ac7947 */ /* 0x000fec0003800000 */
.L_x_12222:
        /* <DEDUP_REMOVED lines=10> */
.L_x_12229:
        /* <DEDUP_REMOVED lines=21> */
.L_x_12233:
[----:B------:R-:W-:Y:S05]  /*8260*/  BSYNC B1 ;  /* 0x0000000000017941 */ /* 0x000fea0003800000 */
.L_x_12232:
[----:B------:R-:W-:Y:S01]  /*8270*/  LEA R3, R0, 0x3b800000, 0x17 ;  /* 0x3b80000000037811 */ /* 0x000fe200078eb8ff */
[----:B------:R-:W-:-:S05]  /*8280*/  IMAD.SHL.U32 R0, R2, 0x100000, RZ ;  /* 0x0010000002007824 */ /* 0x000fca00078e00ff */
[----:B------:R-:W-:-:S07]  /*8290*/  LOP3.LUT R0, R3, R0, R4, 0xfe, !PT ;  /* 0x0000000003007212 */ /* 0x000fce00078efe04 */
.L_x_12231:
[----:B------:R-:W-:Y:S05]  /*82a0*/  BSYNC B0 ;  /* 0x0000000000007941 */ /* 0x000fea0003800000 */
.L_x_12230:
[----:B------:R-:W0:Y:S02]  /*82b0*/  F2I.FTZ.TRUNC.NTZ R0, R0 ;  /* 0x0000000000007305 */ /* 0x000e24000021f100 */
[----:B0-----:R-:W-:Y:S01]  /*82c0*/  PRMT R4, R0, 0x7610, R4 ;  /* 0x0000761000047816 */ /* 0x001fe20000000004 */
[----:B------:R-:W-:Y:S06]  /*82d0*/  BRA `(.L_x_12215) ;  /* 0x0000000400107947 */ /* 0x000fec0003800000 */
.L_x_12228:
        /* <DEDUP_REMOVED lines=21> */
.L_x_12237:
[----:B------:R-:W-:Y:S05]  /*8430*/  BSYNC B1 ;  /* 0x0000000000017941 */ /* 0x000fea0003800000 */
.L_x_12236:
[----:B------:R-:W-:Y:S01]  /*8440*/  LEA R3, R0, 0x37800000, 0x17 ;  /* 0x3780000000037811 */ /* 0x000fe200078eb8ff */
[----:B------:R-:W-:-:S05]  /*8450*/  IMAD.SHL.U32 R0, R2, 0x200000, RZ ;  /* 0x0020000002007824 */ /* 0x000fca00078e00ff */
[----:B------:R-:W-:-:S07]  /*8460*/  LOP3.LUT R0, R3, R0, R4, 0xfe, !PT ;  /* 0x0000000003007212 */ /* 0x000fce00078efe04 */
.L_x_12235:
[----:B------:R-:W-:Y:S05]  /*8470*/  BSYNC B0 ;  /* 0x0000000000007941 */ /* 0x000fea0003800000 */
.L_x_12234:
[----:B------:R-:W0:Y:S02]  /*8480*/  F2I.FTZ.TRUNC.NTZ R0, R0 ;  /* 0x0000000000007305 */ /* 0x000e24000021f100 */
[----:B0-----:R-:W-:Y:S01]  /*8490*/  PRMT R4, R0, 0x7610, R4 ;  /* 0x0000761000047816 */ /* 0x001fe20000000004 */
[----:B------:R-:W-:Y:S06]  /*84a0*/  BRA `(.L_x_12215) ;  /* 0x00000000009c7947 */ /* 0x000fec0003800000 */
.L_x_12227:
        /* <DEDUP_REMOVED lines=14> */
.L_x_12241:
[----:B------:R-:W-:Y:S05]  /*8590*/  BSYNC B0 ;  /* 0x0000000000007941 */ /* 0x000fea0003800000 */
.L_x_12240:
[----:B------:R-:W0:Y:S02]  /*85a0*/  F2I.FTZ.TRUNC.NTZ R0, R0 ;  /* 0x0000000000007305 */ /* 0x000e24000021f100 */
[----:B0-----:R-:W-:Y:S01]  /*85b0*/  PRMT R4, R0, 0x7610, R4 ;  /* 0x0000761000047816 */ /* 0x001fe20000000004 */
[----:B------:R-:W-:Y:S06]  /*85c0*/  BRA `(.L_x_12215) ;  /* 0x0000000000547947 */ /* 0x000fec0003800000 */
.L_x_12214:
        /* <DEDUP_REMOVED lines=16> */
.L_x_12242:
[----:B------:R-:W-:Y:S01]  /*86d0*/  PRMT R4, RZ, 0x7610, R4 ;  /* 0x00007610ff047816 */ /* 0x000fe20000000004 */
[----:B------:R-:W-:Y:S06]  /*86e0*/  BRA `(.L_x_12215) ;  /* 0x00000000000c7947 */ /* 0x000fec0003800000 */
.L_x_12239:
[----:B------:R1:W5:Y:S01]  /*86f0*/  LDG.E.U16 R4, desc[UR36][R2.64] ;  /* 0x0000002402047981 */ /* 0x000362000c1e1500 */
[----:B------:R-:W-:Y:S05]  /*8700*/  BRA `(.L_x_12215) ;  /* 0x0000000000047947 */ /* 0x000fea0003800000 */
.L_x_12238:
[----:B------:R2:W5:Y:S02]  /*8710*/  LDG.E.U16 R4, desc[UR36][R2.64] ;  /* 0x0000002402047981 */ /* 0x000564000c1e1500 */
.L_x_12215:
        /* <DEDUP_REMOVED lines=41> */
.L_x_12246:
[----:B------:R3:W-:Y:S01]  /*89b0*/  STG.E.U8 desc[UR36][R16.64], R2 ;  /* 0x0000000210007986 */ /* 0x0007e2000c101124 */
[----:B------:R-:W-:Y:S05]  /*89c0*/  BRA `(.L_x_12248) ;  /* 0x0000000c00647947 */ /* 0x000fea0003800000 */
.L_x_12245:
        /* <DEDUP_REMOVED lines=10> */
.L_x_12250:
[----:B------:R-:W-:-:S05]  /*8a70*/  PRMT R3, R2, 0x9910, RZ ;  /* 0x0000991002037816 */ /* 0x000fca00000000ff */
[----:B------:R2:W-:Y:S01]  /*8a80*/  STG.E desc[UR36][R16.64], R3 ;  /* 0x0000000310007986 */ /* 0x0005e2000c101924 */
[----:B------:R-:W-:Y:S05]  /*8a90*/  BRA `(.L_x_12248) ;  /* 0x0000000c00307947 */ /* 0x000fea0003800000 */
.L_x_12249:
[----:B------:R0:W-:Y:S01]  /*8aa0*/  STG.E.U16 desc[UR36][R16.64], R2 ;  /* 0x0000000210007986 */ /* 0x0001e2000c101524 */
[----:B------:R-:W-:Y:S05]  /*8ab0*/  BRA `(.L_x_12248) ;  /* 0x0000000c00287947 */ /* 0x000fea0003800000 */
.L_x_12244:
        /* <DEDUP_REMOVED lines=9> */
.L_x_12252:
[----:B------:R-:W0:Y:S02]  /*8b50*/  I2F.S16 R0, R2 ;  /* 0x0000000200007306 */ /* 0x000e240000101400 */
[----:B0-----:R-:W-:-:S05]  /*8b60*/  F2FP.F16.F32.PACK_AB R0, RZ, R0 ;  /* 0x00000000ff00723e */ /* 0x001fca00000000ff */
[----:B------:R0:W-:Y:S01]  /*8b70*/  STG.E.U16 desc[UR36][R16.64], R0 ;  /* 0x0000000010007986 */ /* 0x0001e2000c101524 */
[----:B------:R-:W-:Y:S05]  /*8b80*/  BRA `(.L_x_12248) ;  /* 0x0000000800f47947 */ /* 0x000fea0003800000 */
.L_x_12251:
        /* <DEDUP_REMOVED lines=10> */
.L_x_12254:
[----:B------:R-:W0:Y:S02]  /*8c30*/  I2F.S16 R2, R2 ;  /* 0x0000000200027306 */ /* 0x000e240000101400 */
[----:B0-----:R-:W-:-:S04]  /*8c40*/  F2FP.F16.F32.PACK_AB R3, RZ, R2 ;  /* 0x00000002ff03723e */ /* 0x001fc800000000ff */
[----:B------:R-:W-:-:S05]  /*8c50*/  PRMT R3, R3, 0x5410, RZ ;  /* 0x0000541003037816 */ /* 0x000fca00000000ff */
[----:B------:R0:W-:Y:S01]  /*8c60*/  STG.E desc[UR36][R16.64], R3 ;  /* 0x0000000310007986 */ /* 0x0001e2000c101924 */
[----:B------:R-:W-:Y:S05]  /*8c70*/  BRA `(.L_x_12248) ;  /* 0x0000000800b87947 */ /* 0x000fea0003800000 */
.L_x_12253:
[----:B------:R-:W0:Y:S02]  /*8c80*/  I2F.F64.S16 R2, R2 ;  /* 0x0000000200027312 */ /* 0x000e240000101c00 */
[----:B0-----:R0:W-:Y:S01]  /*8c90*/  STG.E.64 desc[UR36][R16.64], R2 ;  /* 0x0000000210007986 */ /* 0x0011e2000c101b24 */
[----:B------:R-:W-:Y:S05]  /*8ca0*/  BRA `(.L_x_12248) ;  /* 0x0000000800ac7947 */ /* 0x000fea0003800000 */
.L_x_12243:
        /* <DEDUP_REMOVED lines=13> */
.L_x_12257:
[----:B------:R-:W0:Y:S01]  /*8d80*/  I2F.F64.S16 R4, R2 ;  /* 0x0000000200047312 */ /* 0x000e220000101c00 */
[----:B------:R-:W-:-:S05]  /*8d90*/  CS2R R6, SRZ ;  /* 0x0000000000067805 */ /* 0x000fca000001ff00 */
[----:B0-----:R0:W-:Y:S01]  /*8da0*/  STG.E.128 desc[UR36][R16.64], R4 ;  /* 0x0000000410007986 */ /* 0x0011e2000c101d24 */
[----:B------:R-:W-:Y:S05]  /*8db0*/  BRA `(.L_x_12248) ;  /* 0x0000000800687947 */ /* 0x000fea0003800000 */
.L_x_12256:
        /* <DEDUP_REMOVED lines=21> */
.L_x_12261:
[----:B------:R-:W-:Y:S05]  /*8f10*/  BSYNC B0 ;  /* 0x0000000000007941 */ /* 0x000fea0003800000 */
.L_x_12260:
[----:B------:R-:W-:-:S05]  /*8f20*/  LOP3.LUT R3, R0, R3, RZ, 0xfc, !PT ;  /* 0x0000000300037212 */ /* 0x000fca00078efcff */
[----:B------:R0:W-:Y:S01]  /*8f30*/  STG.E.U8 desc[UR36][R16.64], R3 ;  /* 0x0000000310007986 */ /* 0x0001e2000c101124 */
[----:B------:R-:W-:Y:S05]  /*8f40*/  BRA `(.L_x_12248) ;  /* 0x0000000800047947 */ /* 0x000fea0003800000 */
.L_x_12259:
        /* <DEDUP_REMOVED lines=13> */
.L_x_12263:
[----:B------:R-:W-:Y:S01]  /*9020*/  IMAD.MOV.U32 R0, RZ, RZ, 0x7f ;  /* 0x0000007fff007424 */ /* 0x000fe200078e00ff */
[----:B------:R-:W-:-:S04]  /*9030*/  ISETP.GT.U32.AND P0, PT, R3, 0x7f800000, PT ;  /* 0x7f8000000300780c */ /* 0x000fc80003f04070 */
[----:B------:R-:W-:-:S09]  /*9040*/  SEL R0, R0, 0x7c, P0 ;  /* 0x0000007c00007807 */ /* 0x000fd20000000000 */
.L_x_12264:
[----:B------:R-:W-:Y:S05]  /*9050*/  BSYNC B0 ;  /* 0x0000000000007941 */ /* 0x000fea0003800000 */
.L_x_12262:
[----:B------:R-:W-:-:S04]  /*9060*/  LOP3.LUT R2, R5, 0x80000000, RZ, 0xc0, !PT ;  /* 0x8000000005027812 */ /* 0x000fc800078ec0ff */
[----:B------:R-:W-:-:S04]  /*9070*/  SHF.R.U32.HI R3, RZ, 0x18, R2 ;  /* 0x00000018ff037819 */ /* 0x000fc80000011602 */
[----:B------:R-:W-:-:S05]  /*9080*/  LOP3.LUT R3, R0, R3, RZ, 0xfc, !PT ;  /* 0x0000000300037212 */ /* 0x000fca00078efcff */
[----:B------:R0:W-:Y:S01]  /*9090*/  STG.E.U8 desc[UR36][R16.64], R3 ;  /* 0x0000000310007986 */ /* 0x0001e2000c101124 */
[----:B------:R-:W-:Y:S05]  /*90a0*/  BRA `(.L_x_12248) ;  /* 0x0000000400ac7947 */ /* 0x000fea0003800000 */
.L_x_12258:
[----:B------:R-:W0:Y:S02]  /*90b0*/  I2F.S16 R0, R2 ;  /* 0x0000000200007306 */ /* 0x000e240000101400 */
[----:B0-----:R-:W-:-:S05]  /*90c0*/  F2FP.BF16.F32.PACK_AB R0, RZ, R0 ;  /* 0x00000000ff00723e */ /* 0x001fca00000010ff */
[----:B------:R0:W-:Y:S01]  /*90d0*/  STG.E.U16 desc[UR36][R16.64], R0 ;  /* 0x0000000010007986 */ /* 0x0001e2000c101524 */
[----:B------:R-:W-:Y:S05]  /*90e0*/  BRA `(.L_x_12248) ;  /* 0x00000004009c7947 */ /* 0x000fea0003800000 */
.L_x_12255:
        /* <DEDUP_REMOVED lines=10> */
.L_x_12267:
        /* <DEDUP_REMOVED lines=17> */
.L_x_12270:
[----:B------:R-:W-:-:S04]  /*92a0*/  LOP3.LUT R2, R5, 0x80000000, RZ, 0xc0, !PT ;  /* 0x8000000005027812 */ /* 0x000fc800078ec0ff */
[----:B------:R-:W-:-:S04]  /*92b0*/  SHF.R.U32.HI R3, RZ, 0x18, R2 ;  /* 0x00000018ff037819 */ /* 0x000fc80000011602 */
[----:B------:R-:W-:-:S04]  /*92c0*/  LOP3.LUT R0, R0, R3, RZ, 0xfc, !PT ;  /* 0x0000000300007212 */ /* 0x000fc800078efcff */
[----:B------:R-:W-:-:S07]  /*92d0*/  PRMT R8, R0, 0x7610, R8 ;  /* 0x0000761000087816 */ /* 0x000fce0000000008 */
.L_x_12269:
[----:B------:R-:W-:Y:S05]  /*92e0*/  BSYNC B0 ;  /* 0x0000000000007941 */ /* 0x000fea0003800000 */
.L_x_12268:
[----:B------:R0:W-:Y:S01]  /*92f0*/  STG.E.U8 desc[UR36][R16.64], R8 ;  /* 0x0000000810007986 */ /* 0x0001e2000c101124 */
[----:B------:R-:W-:Y:S05]  /*9300*/  BRA `(.L_x_12248) ;  /* 0x0000000400147947 */ /* 0x000fea0003800000 */
.L_x_12266:
        /* <DEDUP_REMOVED lines=17> */
.L_x_12273:
[----:B------:R-:W-:-:S04]  /*9420*/  LOP3.LUT R2, R5, 0x80000000, RZ, 0xc0, !PT ;  /* 0x8000000005027812 */ /* 0x000fc800078ec0ff */
[----:B------:R-:W-:-:S04]  /*9430*/  SHF.R.U32.HI R3, RZ, 0x18, R2 ;  /* 0x00000018ff037819 */ /* 0x000fc80000011602 */
[----:B------:R-:W-:-:S04]  /*9440*/  LOP3.LUT R0, R0, R3, RZ, 0xfc, !PT ;  /* 0x0000000300007212 */ /* 0x000fc800078efcff */
[----:B------:R-:W-:-:S07]  /*9450*/  PRMT R8, R0, 0x7610, R8 ;  /* 0x0000761000087816 */ /* 0x000fce0000000008 */
.L_x_12272:
[----:B------:R-:W-:Y:S05]  /*9460*/  BSYNC B0 ;  /* 0x0000000000007941 */ /* 0x000fea0003800000 */
.L_x_12271:
[----:B------:R0:W-:Y:S01]  /*9470*/  STG.E.U8 desc[UR36][R16.64], R8 ;  /* 0x0000000810007986 */ /* 0x0001e2000c101124 */
[----:B------:R-:W-:Y:S05]  /*9480*/  BRA `(.L_x_12248) ;  /* 0x0000000000b47947 */ /* 0x000fea0003800000 */
.L_x_12265:
        /* <DEDUP_REMOVED lines=22> */
.L_x_12247:
        /* <DEDUP_REMOVED lines=16> */
.L_x_12276:
[----:B------:R-:W-:Y:S05]  /*96f0*/  BRA `(.L_x_12248) ;  /* 0x0000000000187947 */ /* 0x000fea0003800000 */
.L_x_12275:
[----:B------:R-:W-:-:S04]  /*9700*/  PRMT R2, R2, 0x9910, RZ ;  /* 0x0000991002027816 */ /* 0x000fc800000000ff */
[----:B------:R-:W-:-:S05]  /*9710*/  SHF.R.S32.HI R3, RZ, 0x1f, R2 ;  /* 0x0000001fff037819 */ /* 0x000fca0000011402 */
[----:B------:R0:W-:Y:S01]  /*9720*/  STG.E.64 desc[UR36][R16.64], R2 ;  /* 0x0000000210007986 */ /* 0x0001e2000c101b24 */
[----:B------:R-:W-:Y:S05]  /*9730*/  BRA `(.L_x_12248) ;  /* 0x0000000000087947 */ /* 0x000fea0003800000 */
.L_x_12274:
[----:B------:R-:W-:-:S05]  /*9740*/  PRMT R3, R2, 0x9910, RZ ;  /* 0x0000991002037816 */ /* 0x000fca00000000ff */
[----:B------:R0:W-:Y:S02]  /*9750*/  STG.E desc[UR36][R16.64], R3 ;  /* 0x0000000310007986 */ /* 0x0001e4000c101924 */
.L_x_12248:
[----:B------:R-:W-:-:S07]  /*9760*/  VIADD R19, R19, 0x80 ;  /* 0x0000008013137836 */ /* 0x000fce0000000000 */
.L_x_12208:
[----:B------:R-:W-:Y:S05]  /*9770*/  BSYNC B6 ;  /* 0x0000000000067941 */ /* 0x000fea0003800000 */
.L_x_12207:
        /* <DEDUP_REMOVED lines=306> */
.L_x_12277:
        /* <DEDUP_REMOVED lines=20> */
.L_x_12281:
[----:B------:R4:W5:Y:S01]  /*abe0*/  LDG.E.U8 R0, desc[UR36][R2.64] ;  /* 0x0000002402007981 */ /* 0x000962000c1e1100 */
[----:B------:R-:W-:Y:S05]  /*abf0*/  BRA `(.L_x_12283) ;  /* 0x0000000c00547947 */ /* 0x000fea0003800000 */
.L_x_12280:
        /* <DEDUP_REMOVED lines=8> */
.L_x_12285:
[----:B------:R2:W5:Y:S01]  /*ac80*/  LDG.E.U16 R0, desc[UR36][R2.64] ;  /* 0x0000002402007981 */ /* 0x000562000c1e1500 */
[----:B------:R-:W-:Y:S05]  /*ac90*/  BRA `(.L_x_12283) ;  /* 0x0000000c002c7947 */ /* 0x000fea0003800000 */
.L_x_12284:
[----:B------:R0:W5:Y:S01]  /*aca0*/  LDG.E.U16 R0, desc[UR36][R2.64] ;  /* 0x0000002402007981 */ /* 0x000162000c1e1500 */
[----:B------:R-:W-:Y:S05]  /*acb0*/  BRA `(.L_x_12283) ;  /* 0x0000000c00247947 */ /* 0x000fea0003800000 */
.L_x_12279:
        /* <DEDUP_REMOVED lines=9> */
.L_x_12287:
[----:B------:R-:W2:Y:S02]  /*ad50*/  LDG.E.U16 R4, desc[UR36][R2.64] ;  /* 0x0000002402047981 */ /* 0x000ea4000c1e1500 */
[----:B--2---:R-:W-:-:S06]  /*ad60*/  HADD2.F32 R4, -RZ, R4.H0_H0 ;  /* 0x20000004ff047230 */ /* 0x004fcc0000004100 */
[----:B------:R-:W0:Y:S02]  /*ad70*/  F2I.FTZ.TRUNC.NTZ R4, R4 ;  /* 0x0000000400047305 */ /* 0x000e24000021f100 */
[----:B0-----:R-:W-:Y:S01]  /*ad80*/  PRMT R0, R4, 0x7610, R0 ;  /* 0x0000761004007816 */ /* 0x001fe20000000000 */
[----:B------:R-:W-:Y:S06]  /*ad90*/  BRA `(.L_x_12283) ;  /* 0x0000000800ec7947 */ /* 0x000fec0003800000 */
.L_x_12286:
        /* <DEDUP_REMOVED lines=9> */
.L_x_12289:
[----:B------:R-:W2:Y:S02]  /*ae30*/  LDG.E.U16 R2, desc[UR36][R2.64] ;  /* 0x0000002402027981 */ /* 0x000ea4000c1e1500 */
[----:B--2---:R-:W-:-:S06]  /*ae40*/  HADD2.F32 R4, -RZ, R2.H0_H0 ;  /* 0x20000002ff047230 */ /* 0x004fcc0000004100 */
[----:B------:R-:W0:Y:S02]  /*ae50*/  F2I.FTZ.TRUNC.NTZ R4, R4 ;  /* 0x0000000400047305 */ /* 0x000e24000021f100 */
[----:B0-----:R-:W-:Y:S01]  /*ae60*/  PRMT R0, R4, 0x7610, R0 ;  /* 0x0000761004007816 */ /* 0x001fe20000000000 */
[----:B------:R-:W-:Y:S06]  /*ae70*/  BRA `(.L_x_12283) ;  /* 0x0000000800b47947 */ /* 0x000fec0003800000 */
.L_x_12288:
[----:B------:R-:W2:Y:S02]  /*ae80*/  LDG.E.64 R2, desc[UR36][R2.64] ;  /* 0x0000002402027981 */ /* 0x000ea4000c1e1b00 */
[----:B--2---:R0:W1:Y:S01]  /*ae90*/  F2I.F64.TRUNC R0, R2 ;  /* 0x0000000200007311 */ /* 0x004062000030d100 */
[----:B------:R-:W-:Y:S05]  /*aea0*/  BRA `(.L_x_12283) ;  /* 0x0000000800a87947 */ /* 0x000fea0003800000 */
.L_x_12278:
        /* <DEDUP_REMOVED lines=12> */
.L_x_12292:
[----:B------:R-:W2:Y:S02]  /*af70*/  LDG.E.64 R2, desc[UR36][R2.64] ;  /* 0x0000002402027981 */ /* 0x000ea4000c1e1b00 */
[----:B--2---:R0:W1:Y:S01]  /*af80*/  F2I.F64.TRUNC R0, R2 ;  /* 0x0000000200007311 */ /* 0x004062000030d100 */
[----:B------:R-:W-:Y:S05]  /*af90*/  BRA `(.L_x_12283) ;  /* 0x00000008006c7947 */ /* 0x000fea0003800000 */
.L_x_12291:
        /* <DEDUP_REMOVED lines=28> */
.L_x_12294:
        /* <DEDUP_REMOVED lines=15> */
.L_x_12293:
[----:B------:R-:W2:Y:S02]  /*b250*/  LDG.E.U16 R4, desc[UR36][R2.64] ;  /* 0x0000002402047981 */ /* 0x000ea4000c1e1500 */
[----:B--2---:R-:W-:-:S06]  /*b260*/  IMAD.U32 R4, R4, 0x10000, RZ ;  /* 0x0001000004047824 */ /* 0x004fcc00078e00ff */
[----:B------:R-:W0:Y:S02]  /*b270*/  F2I.FTZ.TRUNC.NTZ R4, R4 ;  /* 0x0000000400047305 */ /* 0x000e24000021f100 */
[----:B0-----:R-:W-:Y:S01]  /*b280*/  PRMT R0, R4, 0x7610, R0 ;  /* 0x0000761004007816 */ /* 0x001fe20000000000 */
[----:B------:R-:W-:Y:S06]  /*b290*/  BRA `(.L_x_12283) ;  /* 0x0000000400ac7947 */ /* 0x000fec0003800000 */
.L_x_12290:
        /* <DEDUP_REMOVED lines=10> */
.L_x_12297:
        /* <DEDUP_REMOVED lines=21> */
.L_x_12301:
[----:B------:R-:W-:Y:S05]  /*b490*/  BSYNC B1 ;  /* 0x0000000000017941 */ /* 0x000fea0003800000 */
.L_x_12300:
[----:B------:R-:W-:Y:S01]  /*b4a0*/  IMAD.SHL.U32 R2, R2, 0x100000, RZ ;  /* 0x0010000002027824 */ /* 0x000fe200078e00ff */
[----:B------:R-:W-:-:S04]  /*b4b0*/  LEA R3, R0, 0x3b800000, 0x17 ;  /* 0x3b80000000037811 */ /* 0x000fc800078eb8ff */
[----:B------:R-:W-:-:S07]  /*b4c0*/  LOP3.LUT R4, R3, R2, R4, 0xfe, !PT ;  /* 0x0000000203047212 */ /* 0x000fce00078efe04 */
.L_x_12299:
[----:B------:R-:W-:Y:S05]  /*b4d0*/  BSYNC B0 ;  /* 0x0000000000007941 */ /* 0x000fea0003800000 */
.L_x_12298:
[----:B------:R-:W0:Y:S02]  /*b4e0*/  F2I.FTZ.TRUNC.NTZ R4, R4 ;  /* 0x0000000400047305 */ /* 0x000e24000021f100 */
[----:B0-----:R-:W-:Y:S01]  /*b4f0*/  PRMT R0, R4, 0x7610, R0 ;  /* 0x0000761004007816 */ /* 0x001fe20000000000 */
[----:B------:R-:W-:Y:S06]  /*b500*/  BRA `(.L_x_12283) ;  /* 0x0000000400107947 */ /* 0x000fec0003800000 */
.L_x_12296:
        /* <DEDUP_REMOVED lines=21> */
.L_x_12305:
[----:B------:R-:W-:Y:S05]  /*b660*/  BSYNC B1 ;  /* 0x0000000000017941 */ /* 0x000fea0003800000 */
.L_x_12304:
[----:B------:R-:W-:Y:S01]  /*b670*/  IMAD.SHL.U32 R2, R2, 0x200000, RZ ;  /* 0x0020000002027824 */ /* 0x000fe200078e00ff */
[----:B------:R-:W-:-:S04]  /*b680*/  LEA R3, R0, 0x37800000, 0x17 ;  /* 0x3780000000037811 */ /* 0x000fc800078eb8ff */
[----:B------:R-:W-:-:S07]  /*b690*/  LOP3.LUT R4, R3, R2, R4, 0xfe, !PT ;  /* 0x0000000203047212 */ /* 0x000fce00078efe04 */
.L_x_12303:
[----:B------:R-:W-:Y:S05]  /*b6a0*/  BSYNC B0 ;  /* 0x0000000000007941 */ /* 0x000fea0003800000 */
.L_x_12302:
[----:B------:R-:W0:Y:S02]  /*b6b0*/  F2I.FTZ.TRUNC.NTZ R4, R4 ;  /* 0x0000000400047305 */ /* 0x000e24000021f100 */
[----:B0-----:R-:W-:Y:S01]  /*b6c0*/  PRMT R0, R4, 0x7610, R0 ;  /* 0x0000761004007816 */ /* 0x001fe20000000000 */
[----:B------:R-:W-:Y:S06]  /*b6d0*/  BRA `(.L_x_12283) ;  /* 0x00000000009c7947 */ /* 0x000fec0003800000 */
.L_x_12295:
        /* <DEDUP_REMOVED lines=14> */
.L_x_12309:
[----:B------:R-:W-:Y:S05]  /*b7c0*/  BSYNC B0 ;  /* 0x0000000000007941 */ /* 0x000fea0003800000 */
.L_x_12308:
[----:B------:R-:W0:Y:S02]  /*b7d0*/  F2I.FTZ.TRUNC.NTZ R4, R4 ;  /* 0x0000000400047305 */ /* 0x000e24000021f100 */
[----:B0-----:R-:W-:Y:S01]  /*b7e0*/  PRMT R0, R4, 0x7610, R0 ;  /* 0x0000761004007816 */ /* 0x001fe20000000000 */
[----:B------:R-:W-:Y:S06]  /*b7f0*/  BRA `(.L_x_12283) ;  /* 0x0000000000547947 */ /* 0x000fec0003800000 */
.L_x_12282:
        /* <DEDUP_REMOVED lines=16> */
.L_x_12310:
[----:B------:R-:W-:Y:S01]  /*b900*/  PRMT R0, RZ, 0x7610, R0 ;  /* 0x00007610ff007816 */ /* 0x000fe20000000000 */
[----:B------:R-:W-:Y:S06]  /*b910*/  BRA `(.L_x_12283) ;  /* 0x00000000000c7947 */ /* 0x000fec0003800000 */
.L_x_12307:
[----:B------:R0:W5:Y:S01]  /*b920*/  LDG.E.U16 R0, desc[UR36][R2.64] ;  /* 0x0000002402007981 */ /* 0x000162000c1e1500 */
[----:B------:R-:W-:Y:S05]  /*b930*/  BRA `(.L_x_12283) ;  /* 0x0000000000047947 */ /* 0x000fea0003800000 */
.L_x_12306:
[----:B------:R0:W5:Y:S02]  /*b940*/  LDG.E.U16 R0, desc[UR36][R2.64] ;  /* 0x0000002402007981 */ /* 0x000164000c1e1500 */
.L_x_12283:
[----:B01234-:R-:W0:Y:S01]  /*b950*/  LDC.U16 R2, c[0x0][0x422] ;  /* 0x00010880ff027b82 */ /* 0x01fe220000000400 */
[----:B-----5:R-:W-:-:S04]  /*b960*/  PRMT R0, R0, 0x9910, RZ ;  /* 0x0000991000007816 */ /* 0x020fc800000000ff */
[----:B------:R-:W-:Y:S02]  /*b970*/  IABS R5, R0 ;  /* 0x0000000000057213 */ /* 0x000fe40000000000 */
[----:B0-----:R-:W-:-:S04]  /*b980*/  PRMT R7, R2, 0x9910, RZ ;  /* 0x0000991002077816 */ /* 0x001fc800000000ff */
[-C--:B------:R-:W-:Y:S02]  /*b990*/  IABS R4, R7.reuse ;  /* 0x0000000700047213 */ /* 0x080fe40000000000 */
[-C--:B------:R-:W-:Y:S02]  /*b9a0*/  IABS R8, R7.reuse ;  /* 0x0000000700087213 */ /* 0x080fe40000000000 */
[----:B------:R-:W0:Y:S01]  /*b9b0*/  I2F.RP R6, R4 ;  /* 0x0000000400067306 */ /* 0x000e220000209400 */
[----:B------:R-:W-:-:S04]  /*b9c0*/  LOP3.LUT R0, R0, R7, RZ, 0x3c, !PT ;  /* 0x0000000700007212 */ /* 0x000fc800078e3cff */
[----:B------:R-:W-:-:S03]  /*b9d0*/  ISETP.GE.AND P1, PT, R0, RZ, PT ;  /* 0x000000ff0000720c */ /* 0x000fc60003f26270 */
        /* <DEDUP_REMOVED lines=32> */
.L_x_12314:
[----:B------:R-:W-:Y:S01]  /*bbe0*/  STG.E.U8 desc[UR36][R16.64], R2 ;  /* 0x0000000210007986 */ /* 0x000fe2000c101124 */
[----:B------:R-:W-:Y:S05]  /*bbf0*/  EXIT ;  /* 0x000000000000794d */ /* 0x000fea0003800000 */
.L_x_12313:
        /* <DEDUP_REMOVED lines=8> */
[----:B------:R-:W-:Y:S01]  /*bc80*/  STG.E.64 desc[UR36][R16.64], R2 ;  /* 0x0000000210007986 */ /* 0x000fe2000c101b24 */
[----:B------:R-:W-:Y:S05]  /*bc90*/  EXIT ;  /* 0x000000000000794d */ /* 0x000fea0003800000 */
.L_x_12317:
[----:B------:R-:W-:-:S05]  /*bca0*/  PRMT R3, R2, 0x9910, RZ ;  /* 0x0000991002037816 */ /* 0x000fca00000000ff */
[----:B------:R-:W-:Y:S01]  /*bcb0*/  STG.E desc[UR36][R16.64], R3 ;  /* 0x0000000310007986 */ /* 0x000fe2000c101924 */
[----:B------:R-:W-:Y:S05]  /*bcc0*/  EXIT ;  /* 0x000000000000794d */ /* 0x000fea0003800000 */
.L_x_12316:
[----:B------:R-:W-:Y:S01]  /*bcd0*/  STG.E.U16 desc[UR36][R16.64], R2 ;  /* 0x0000000210007986 */ /* 0x000fe2000c101524 */
[----:B------:R-:W-:Y:S05]  /*bce0*/  EXIT ;  /* 0x000000000000794d */ /* 0x000fea0003800000 */
.L_x_12312:
        /* <DEDUP_REMOVED lines=9> */
.L_x_12319:
[----:B------:R-:W0:Y:S02]  /*bd80*/  I2F.S16 R0, R2 ;  /* 0x0000000200007306 */ /* 0x000e240000101400 */
[----:B0-----:R-:W-:-:S05]  /*bd90*/  F2FP.F16.F32.PACK_AB R0, RZ, R0 ;  /* 0x00000000ff00723e */ /* 0x001fca00000000ff */
[----:B------:R-:W-:Y:S01]  /*bda0*/  STG.E.U16 desc[UR36][R16.64], R0 ;  /* 0x0000000010007986 */ /* 0x000fe2000c101524 */
[----:B------:R-:W-:Y:S05]  /*bdb0*/  EXIT ;  /* 0x000000000000794d */ /* 0x000fea0003800000 */
.L_x_12318:
        /* <DEDUP_REMOVED lines=10> */
.L_x_12321:
[----:B------:R-:W0:Y:S02]  /*be60*/  I2F.S16 R2, R2 ;  /* 0x0000000200027306 */ /* 0x000e240000101400 */
[----:B0-----:R-:W-:-:S04]  /*be70*/  F2FP.F16.F32.PACK_AB R3, RZ, R2 ;  /* 0x00000002ff03723e */ /* 0x001fc800000000ff */
[----:B------:R-:W-:-:S05]  /*be80*/  PRMT R3, R3, 0x5410, RZ ;  /* 0x0000541003037816 */ /* 0x000fca00000000ff */
[----:B------:R-:W-:Y:S01]  /*be90*/  STG.E desc[UR36][R16.64], R3 ;  /* 0x0000000310007986 */ /* 0x000fe2000c101924 */
[----:B------:R-:W-:Y:S05]  /*bea0*/  EXIT ;  /* 0x000000000000794d */ /* 0x000fea0003800000 */
.L_x_12320:
[----:B------:R-:W0:Y:S02]  /*beb0*/  I2F.F64.S16 R2, R2 ;  /* 0x0000000200027312 */ /* 0x000e240000101c00 */
[----:B0-----:R-:W-:Y:S01]  /*bec0*/  STG.E.64 desc[UR36][R16.64], R2 ;  /* 0x0000000210007986 */ /* 0x001fe2000c101b24 */
[----:B------:R-:W-:Y:S05]  /*bed0*/  EXIT ;  /* 0x000000000000794d */ /* 0x000fea0003800000 */
.L_x_12311:
        /* <DEDUP_REMOVED lines=13> */
.L_x_12324:
[----:B------:R-:W0:Y:S01]  /*bfb0*/  I2F.F64.S16 R4, R2 ;  /* 0x0000000200047312 */ /* 0x000e220000101c00 */
[----:B------:R-:W-:-:S05]  /*bfc0*/  CS2R R6, SRZ ;  /* 0x0000000000067805 */ /* 0x000fca000001ff00 */
[----:B0-----:R-:W-:Y:S01]  /*bfd0*/  STG.E.128 desc[UR36][R16.64], R4 ;  /* 0x0000000410007986 */ /* 0x001fe2000c101d24 */
[----:B------:R-:W-:Y:S05]  /*bfe0*/  EXIT ;  /* 0x000000000000794d */ /* 0x000fea0003800000 */
.L_x_12323:
        /* <DEDUP_REMOVED lines=21> */
.L_x_12328:
[----:B------:R-:W-:Y:S05]  /*c140*/  BSYNC B0 ;  /* 0x0000000000007941 */ /* 0x000fea0003800000 */
.L_x_12327:
[----:B------:R-:W-:-:S05]  /*c150*/  LOP3.LUT R3, R0, R3, RZ, 0xfc, !PT ;  /* 0x0000000300037212 */ /* 0x000fca00078efcff */
[----:B------:R-:W-:Y:S01]  /*c160*/  STG.E.U8 desc[UR36][R16.64], R3 ;  /* 0x0000000310007986 */ /* 0x000fe2000c101124 */
[----:B------:R-:W-:Y:S05]  /*c170*/  EXIT ;  /* 0x000000000000794d */ /* 0x000fea0003800000 */
.L_x_12326:
        /* <DEDUP_REMOVED lines=13> */
.L_x_12330:
[----:B------:R-:W-:Y:S01]  /*c250*/  IMAD.MOV.U32 R0, RZ, RZ, 0x7f ;  /* 0x0000007fff007424 */ /* 0x000fe200078e00ff */
[----:B------:R-:W-:-:S04]  /*c260*/  ISETP.GT.U32.AND P0, PT, R3, 0x7f800000, PT ;  /* 0x7f8000000300780c */ /* 0x000fc80003f04070 */
[----:B------:R-:W-:-:S09]  /*c270*/  SEL R0, R0, 0x7c, P0 ;  /* 0x0000007c00007807 */ /* 0x000fd20000000000 */
.L_x_12331:
[----:B------:R-:W-:Y:S05]  /*c280*/  BSYNC B0 ;  /* 0x0000000000007941 */ /* 0x000fea0003800000 */
.L_x_12329:
[----:B------:R-:W-:-:S04]  /*c290*/  LOP3.LUT R2, R5, 0x80000000, RZ, 0xc0, !PT ;  /* 0x8000000005027812 */ /* 0x000fc800078ec0ff */
[----:B------:R-:W-:-:S04]  /*c2a0*/  SHF.R.U32.HI R3, RZ, 0x18, R2 ;  /* 0x00000018ff037819 */ /* 0x000fc80000011602 */
[----:B------:R-:W-:-:S05]  /*c2b0*/  LOP3.LUT R3, R0, R3, RZ, 0xfc, !PT ;  /* 0x0000000300037212 */ /* 0x000fca00078efcff */
[----:B------:R-:W-:Y:S01]  /*c2c0*/  STG.E.U8 desc[UR36][R16.64], R3 ;  /* 0x0000000310007986 */ /* 0x000fe2000c101124 */
[----:B------:R-:W-:Y:S05]  /*c2d0*/  EXIT ;  /* 0x000000000000794d */ /* 0x000fea0003800000 */
.L_x_12325:
[----:B------:R-:W0:Y:S02]  /*c2e0*/  I2F.S16 R0, R2 ;  /* 0x0000000200007306 */ /* 0x000e240000101400 */
[----:B0-----:R-:W-:-:S05]  /*c2f0*/  F2FP.BF16.F32.PACK_AB R0, RZ, R0 ;  /* 0x00000000ff00723e */ /* 0x001fca00000010ff */
[----:B------:R-:W-:Y:S01]  /*c300*/  STG.E.U16 desc[UR36][R16.64], R0 ;  /* 0x0000000010007986 */ /* 0x000fe2000c101524 */
[----:B------:R-:W-:Y:S05]  /*c310*/  EXIT ;  /* 0x000000000000794d */ /* 0x000fea0003800000 */
.L_x_12322:
        /* <DEDUP_REMOVED lines=10> */
.L_x_12334:
        /* <DEDUP_REMOVED lines=17> */
.L_x_12337:
[----:B------:R-:W-:-:S04]  /*c4d0*/  LOP3.LUT R2, R5, 0x80000000, RZ, 0xc0, !PT ;  /* 0x8000000005027812 */ /* 0x000fc800078ec0ff */
[----:B------:R-:W-:-:S04]  /*c4e0*/  SHF.R.U32.HI R3, RZ, 0x18, R2 ;  /* 0x00000018ff037819 */ /* 0x000fc80000011602 */
[----:B------:R-:W-:-:S04]  /*c4f0*/  LOP3.LUT R0, R0, R3, RZ, 0xfc, !PT ;  /* 0x0000000300007212 */ /* 0x000fc800078efcff */
[----:B------:R-:W-:-:S07]  /*c500*/  PRMT R8, R0, 0x7610, R8 ;  /* 0x0000761000087816 */ /* 0x000fce0000000008 */
.L_x_12336:
[----:B------:R-:W-:Y:S05]  /*c510*/  BSYNC B0 ;  /* 0x0000000000007941 */ /* 0x000fea0003800000 */
.L_x_12335:
[----:B------:R-:W-:Y:S01]  /*c520*/  STG.E.U8 desc[UR36][R16.64], R8 ;  /* 0x0000000810007986 */ /* 0x000fe2000c101124 */
[----:B------:R-:W-:Y:S05]  /*c530*/  EXIT ;  /* 0x000000000000794d */ /* 0x000fea0003800000 */
.L_x_12333:
        /* <DEDUP_REMOVED lines=17> */
.L_x_12340:
[----:B------:R-:W-:-:S04]  /*c650*/  LOP3.LUT R2, R5, 0x80000000, RZ, 0xc0, !PT ;  /* 0x8000000005027812 */ /* 0x000fc800078ec0ff */
[----:B------:R-:W-:-:S04]  /*c660*/  SHF.R.U32.HI R3, RZ, 0x18, R2 ;  /* 0x00000018ff037819 */ /* 0x000fc80000011602 */
[----:B------:R-:W-:-:S04]  /*c670*/  LOP3.LUT R0, R0, R3, RZ, 0xfc, !PT ;  /* 0x0000000300007212 */ /* 0x000fc800078efcff */
[----:B------:R-:W-:-:S07]  /*c680*/  PRMT R8, R0, 0x7610, R8 ;  /* 0x0000761000087816 */ /* 0x000fce0000000008 */
.L_x_12339:
[----:B------:R-:W-:Y:S05]  /*c690*/  BSYNC B0 ;  /* 0x0000000000007941 */ /* 0x000fea0003800000 */
.L_x_12338:
[----:B------:R-:W-:Y:S01]  /*c6a0*/  STG.E.U8 desc[UR36][R16.64], R8 ;  /* 0x0000000810007986 */ /* 0x000fe2000c101124 */
[----:B------:R-:W-:Y:S05]  /*c6b0*/  EXIT ;  /* 0x000000000000794d */ /* 0x000fea0003800000 */
.L_x_12332:
        /* <DEDUP_REMOVED lines=22> */
.L_x_12315:
        /* <DEDUP_REMOVED lines=16> */
.L_x_12343:
[----:B------:R-:W-:Y:S05]  /*c920*/  EXIT ;  /* 0x000000000000794d */ /* 0x000fea0003800000 */
.L_x_12342:
[----:B------:R-:W-:-:S04]  /*c930*/  PRMT R2, R2, 0x9910, RZ ;  /* 0x0000991002027816 */ /* 0x000fc800000000ff */
[----:B------:R-:W-:-:S05]  /*c940*/  SHF.R.S32.HI R3, RZ, 0x1f, R2 ;  /* 0x0000001fff037819 */ /* 0x000fca0000011402 */
[----:B------:R-:W-:Y:S01]  /*c950*/  STG.E.64 desc[UR36][R16.64], R2 ;  /* 0x0000000210007986 */ /* 0x000fe2000c101b24 */
[----:B------:R-:W-:Y:S05]  /*c960*/  EXIT ;  /* 0x000000000000794d */ /* 0x000fea0003800000 */
.L_x_12341:
[----:B------:R-:W-:-:S05]  /*c970*/  PRMT R3, R2, 0x9910, RZ ;  /* 0x0000991002037816 */ /* 0x000fca00000000ff */
[----:B------:R-:W-:Y:S01]  /*c980*/  STG.E desc[UR36][R16.64], R3 ;  /* 0x0000000310007986 */ /* 0x000fe2000c101924 */
[----:B------:R-:W-:Y:S05]  /*c990*/  EXIT ;  /* 0x000000000000794d */ /* 0x000fea0003800000 */
.L_x_12344:
        /* <DEDUP_REMOVED lines=14> */
.L_x_22879:


//--------------------- .text._ZN2at6native27unrolled_elementwise_kernelINS0_13BUnaryFunctorIsssZZZNS0_15binary_internal21div_trunc_kernel_cudaERNS_18TensorIteratorBaseEENKUlvE_clEvENKUlvE3_clEvEUlssE_EESt5arrayIPcLm2EELi4E23TrivialOffsetCalculatorILi1EjESE_NS0_6memory12LoadWithCastILi1EEENSF_13StoreWithCastILi1EEEEEviT_T0_T2_T3_T4_T5_ --------------------------
	.section	.text._ZN2at6native27unrolled_elementwise_kernelINS0_13BUnaryFunctorIsssZZZNS0_15binary_internal21div_trunc_kernel_cudaERNS_18TensorIteratorBaseEENKUlvE_clEvENKUlvE3_clEvEUlssE_EESt5arrayIPcLm2EELi4E23TrivialOffsetCalculatorILi1EjESE_NS0_6memory12LoadWithCastILi1EEENSF_13StoreWithCastILi1EEEEEviT_T0_T2_T3_T4_T5_,"ax",@progbits
	.align	128
        .global         _ZN2at6native27unrolled_elementwise_kernelINS0_13BUnaryFunctorIsssZZZNS0_15binary_internal21div_trunc_kernel_cudaERNS_18TensorIteratorBaseEENKUlvE_clEvENKUlvE3_clEvEUlssE_EESt5arrayIPcLm2EELi4E23TrivialOffsetCalculatorILi1EjESE_NS0_6memory12LoadWithCastILi1EEENSF_13StoreWithCastILi1EEEEEviT_T0_T2_T3_T4_T5_
        .type           _ZN2at6native27unrolled_elementwise_kernelINS0_13BUnaryFunctorIsssZZZNS0_15binary_internal21div_trunc_kernel_cudaERNS_18TensorIteratorBaseEENKUlvE_clEvENKUlvE3_clEvEUlssE_EESt5arrayIPcLm2EELi4E23TrivialOffsetCalculatorILi1EjESE_NS0_6memory12LoadWithCastILi1EEENSF_13StoreWithCastILi1EEEEEviT_T0_T2_T3_T4_T5_,@function
        .size           _ZN2at6native27unrolled_elementwise_kernelINS0_13BUnaryFunctorIsssZZZNS0_15binary_internal21div_trunc_kernel_cudaERNS_18TensorIteratorBaseEENKUlvE_clEvENKUlvE3_clEvEUlssE_EESt5arrayIPcLm2EELi4E23TrivialOffsetCalculatorILi1EjESE_NS0_6memory12LoadWithCastILi1EEENSF_13StoreWithCastILi1EEEEEviT_T0_T2_T3_T4_T5_,(.L_x_22880 - _ZN2at6native27unrolled_elementwise_kernelINS0_13BUnaryFunctorIsssZZZNS0_15binary_internal21div_trunc_kernel_cudaERNS_18TensorIteratorBaseEENKUlvE_clEvENKUlvE3_clEvEUlssE_EESt5arrayIPcLm2EELi4E23TrivialOffsetCalculatorILi1EjESE_NS0_6memory12LoadWithCastILi1EEENSF_13StoreWithCastILi1EEEEEviT_T0_T2_T3_T4_T5_)
        .other          _ZN2at6native27unrolled_elementwise_kernelINS0_13BUnaryFunctorIsssZZZNS0_15binary_internal21div_trunc_kernel_cudaERNS_18TensorIteratorBaseEENKUlvE_clEvENKUlvE3_clEvEUlssE_EESt5arrayIPcLm2EELi4E23TrivialOffsetCalculatorILi1EjESE_NS0_6memory12LoadWithCastILi1EEENSF_13StoreWithCastILi1EEEEEviT_T0_T2_T3_T4_T5_,@"STO_CUDA_ENTRY STV_DEFAULT"
_ZN2at6native27unrolled_elementwise_kernelINS0_13BUnaryFunctorIsssZZZNS0_15binary_internal21div_trunc_kernel_cudaERNS_18TensorIteratorBaseEENKUlvE_clEvENKUlvE3_clEvEUlssE_EESt5arrayIPcLm2EELi4E23TrivialOffsetCalculatorILi1EjESE_NS0_6memory12LoadWithCastILi1EEENSF_13StoreWithCastILi1EEEEEviT_T0_T2_T3_T4_T5_:
.text._ZN2at6native27unrolled_elementwise_kernelINS0_13BUnaryFunctorIsssZZZNS0_15binary_internal21div_trunc_kernel_cudaERNS_18TensorIteratorBaseEENKUlvE_clEvENKUlvE3_clEvEUlssE_EESt5arrayIPcLm2EELi4E23TrivialOffsetCalculatorILi1EjESE_NS0_6memory12LoadWithCastILi1EEENSF_13StoreWithCastILi1EEEEEviT_T0_T2_T3_T4_T5_:
        /* <DEDUP_REMOVED lines=31> */
.L_x_12350:
[----:B------:R3:W5:Y:S01]  /*01f0*/  LDG.E.U8 R22, desc[UR36][R4.64] ;  /* 0x0000002404167981 */ /* 0x000762000c1e1100 */
[----:B------:R-:W-:Y:S05]  /*0200*/  BRA `(.L_x_12352) ;  /* 0x0000000c00587947 */ /* 0x000fea0003800000 */
.L_x_12349:
        /* <DEDUP_REMOVED lines=8> */
.L_x_12354:
[----:B------:R1:W5:Y:S01]  /*0290*/  LDG.E.U16 R22, desc[UR36][R4.64] ;  /* 0x0000002404167981 */ /* 0x000362000c1e1500 */
[----:B------:R-:W-:Y:S05]  /*02a0*/  BRA `(.L_x_12352) ;  /* 0x0000000c00307947 */ /* 0x000fea0003800000 */
.L_x_12353:
[----:B------:R2:W5:Y:S01]  /*02b0*/  LDG.E.U16 R22, desc[UR36][R4.64] ;  /* 0x0000002404167981 */ /* 0x000562000c1e1500 */
[----:B------:R-:W-:Y:S05]  /*02c0*/  BRA `(.L_x_12352) ;  /* 0x0000000c00287947 */ /* 0x000fea0003800000 */
.L_x_12348:
        /* <DEDUP_REMOVED lines=9> */
.L_x_12356:
[----:B------:R-:W2:Y:S02]  /*0360*/  LDG.E.U16 R0, desc[UR36][R4.64] ;  /* 0x0000002404007981 */ /* 0x000ea4000c1e1500 */
[----:B--2---:R-:W-:-:S06]  /*0370*/  HADD2.F32 R0, -RZ, R0.H0_H0 ;  /* 0x20000000ff007230 */ /* 0x004fcc0000004100 */
[----:B------:R-:W0:Y:S02]  /*0380*/  F2I.FTZ.TRUNC.NTZ R0, R0 ;  /* 0x0000000000007305 */ /* 0x000e24000021f100 */
[----:B0-----:R-:W-:Y:S01]  /*0390*/  PRMT R22, R0, 0x7610, R22 ;  /* 0x0000761000167816 */ /* 0x001fe20000000016 */
[----:B------:R-:W-:Y:S06]  /*03a0*/  BRA `(.L_x_12352) ;  /* 0x0000000800f07947 */ /* 0x000fec0003800000 */
.L_x_12355:
        /* <DEDUP_REMOVED lines=9> */
.L_x_12358:
[----:B------:R-:W2:Y:S02]  /*0440*/  LDG.E.U16 R4, desc[UR36][R4.64] ;  /* 0x0000002404047981 */ /* 0x000ea4000c1e1500 */
[----:B--2---:R-:W-:-:S06]  /*0450*/  HADD2.F32 R0, -RZ, R4.H0_H0 ;  /* 0x20000004ff007230 */ /* 0x004fcc0000004100 */
[----:B------:R-:W0:Y:S02]  /*0460*/  F2I.FTZ.TRUNC.NTZ R0, R0 ;  /* 0x0000000000007305 */ /* 0x000e24000021f100 */
[----:B0-----:R-:W-:Y:S01]  /*0470*/  PRMT R22, R0, 0x7610, R22 ;  /* 0x0000761000167816 */ /* 0x001fe20000000016 */
[----:B------:R-:W-:Y:S06]  /*0480*/  BRA `(.L_x_12352) ;  /* 0x0000000800b87947 */ /* 0x000fec0003800000 */
.L_x_12357:
[----:B------:R-:W2:Y:S02]  /*0490*/  LDG.E.64 R4, desc[UR36][R4.64] ;  /* 0x0000002404047981 */ /* 0x000ea4000c1e1b00 */
[----:B--2---:R0:W1:Y:S01]  /*04a0*/  F2I.F64.TRUNC R22, R4 ;  /* 0x0000000400167311 */ /* 0x004062000030d100 */
[----:B------:R-:W-:Y:S05]  /*04b0*/  BRA `(.L_x_12352) ;  /* 0x0000000800ac7947 */ /* 0x000fea0003800000 */
.L_x_12347:
        /* <DEDUP_REMOVED lines=12> */
.L_x_12361:
[----:B------:R-:W2:Y:S02]  /*0580*/  LDG.E.64 R4, desc[UR36][R4.64] ;  /* 0x0000002404047981 */ /* 0x000ea4000c1e1b00 */
[----:B--2---:R0:W1:Y:S01]  /*0590*/  F2I.F64.TRUNC R22, R4 ;  /* 0x0000000400167311 */ /* 0x004062000030d100 */
[----:B------:R-:W-:Y:S05]  /*05a0*/  BRA `(.L_x_12352) ;  /* 0x0000000800707947 */ /* 0x000fea0003800000 */
.L_x_12360:
        /* <DEDUP_REMOVED lines=28> */
.L_x_12363:
        /* <DEDUP_REMOVED lines=16> */
.L_x_12362:
[----:B------:R-:W2:Y:S02]  /*0870*/  LDG.E.U16 R0, desc[UR36][R4.64] ;  /* 0x0000002404007981 */ /* 0x000ea4000c1e1500 */
[----:B--2---:R-:W-:-:S06]  /*0880*/  IMAD.U32 R0, R0, 0x10000, RZ ;  /* 0x0001000000007824 */ /* 0x004fcc00078e00ff */
[----:B------:R-:W0:Y:S02]  /*0890*/  F2I.FTZ.TRUNC.NTZ R0, R0 ;  /* 0x0000000000007305 */ /* 0x000e24000021f100 */
[----:B0-----:R-:W-:Y:S01]  /*08a0*/  PRMT R22, R0, 0x7610, R22 ;  /* 0x0000761000167816 */ /* 0x001fe20000000016 */
[----:B------:R-:W-:Y:S06]  /*08b0*/  BRA `(.L_x_12352) ;  /* 0x0000000400ac7947 */ /* 0x000fec0003800000 */
.L_x_12359:
        /* <DEDUP_REMOVED lines=10> */
.L_x_12366:
        /* <DEDUP_REMOVED lines=21> */
.L_x_12370:
[----:B------:R-:W-:Y:S05]  /*0ab0*/  BSYNC B1 ;  /* 0x0000000000017941 */ /* 0x000fea0003800000 */
.L_x_12369:
[----:B------:R-:W-:Y:S01]  /*0ac0*/  LEA R5, R0, 0x3b800000, 0x17 ;  /* 0x3b80000000057811 */ /* 0x000fe200078eb8ff */
[----:B------:R-:W-:-:S05]  /*0ad0*/  IMAD.SHL.U32 R0, R3, 0x100000, RZ ;  /* 0x0010000003007824 */ /* 0x000fca00078e00ff */
[----:B------:R-:W-:-:S07]  /*0ae0*/  LOP3.LUT R0, R5, R0, R6, 0xfe, !PT ;  /* 0x0000000005007212 */ /* 0x000fce00078efe06 */
.L_x_12368:
[----:B------:R-:W-:Y:S05]  /*0af0*/  BSYNC B0 ;  /* 0x0000000000007941 */ /* 0x000fea0003800000 */
.L_x_12367:
[----:B------:R-:W0:Y:S02]  /*0b00*/  F2I.FTZ.TRUNC.NTZ R0, R0 ;  /* 0x0000000000007305 */ /* 0x000e24000021f100 */
[----:B0-----:R-:W-:Y:S01]  /*0b10*/  PRMT R22, R0, 0x7610, R22 ;  /* 0x0000761000167816 */ /* 0x001fe20000000016 */
[----:B------:R-:W-:Y:S06]  /*0b20*/  BRA `(.L_x_12352) ;  /* 0x0000000400107947 */ /* 0x000fec0003800000 */
.L_x_12365:
        /* <DEDUP_REMOVED lines=21> */
.L_x_12374:
[----:B------:R-:W-:Y:S05]  /*0c80*/  BSYNC B1 ;  /* 0x0000000000017941 */ /* 0x000fea0003800000 */
.L_x_12373:
[----:B------:R-:W-:Y:S01]  /*0c90*/  LEA R5, R0, 0x37800000, 0x17 ;  /* 0x3780000000057811 */ /* 0x000fe200078eb8ff */
[----:B------:R-:W-:-:S05]  /*0ca0*/  IMAD.SHL.U32 R0, R3, 0x200000, RZ ;  /* 0x0020000003007824 */ /* 0x000fca00078e00ff */
[----:B------:R-:W-:-:S07]  /*0cb0*/  LOP3.LUT R0, R5, R0, R6, 0xfe, !PT ;  /* 0x0000000005007212 */ /* 0x000fce00078efe06 */
.L_x_12372:
[----:B------:R-:W-:Y:S05]  /*0cc0*/  BSYNC B0 ;  /* 0x0000000000007941 */ /* 0x000fea0003800000 */
.L_x_12371:
[----:B------:R-:W0:Y:S02]  /*0cd0*/  F2I.FTZ.TRUNC.NTZ R0, R0 ;  /* 0x0000000000007305 */ /* 0x000e24000021f100 */
[----:B0-----:R-:W-:Y:S01]  /*0ce0*/  PRMT R22, R0, 0x7610, R22 ;  /* 0x0000761000167816 */ /* 0x001fe20000000016 */
[----:B------:R-:W-:Y:S06]  /*0cf0*/  BRA `(.L_x_12352) ;  /* 0x00000000009c7947 */ /* 0x000fec0003800000 */
.L_x_12364:
        /* <DEDUP_REMOVED lines=14> */
.L_x_12378:
[----:B------:R-:W-:Y:S05]  /*0de0*/  BSYNC B0 ;  /* 0x0000000000007941 */ /* 0x000fea0003800000 */
.L_x_12377:
[----:B------:R-:W0:Y:S02]  /*0df0*/  F2I.FTZ.TRUNC.NTZ R0, R0 ;  /* 0x0000000000007305 */ /* 0x000e24000021f100 */
[----:B0-----:R-:W-:Y:S01]  /*0e00*/  PRMT R22, R0, 0x7610, R22 ;  /* 0x0000761000167816 */ /* 0x001fe20000000016 */
[----:B------:R-:W-:Y:S06]  /*0e10*/  BRA `(.L_x_12352) ;  /* 0x0000000000547947 */ /* 0x000fec0003800000 */
.L_x_12351:
        /* <DEDUP_REMOVED lines=16> */
.L_x_12379:
[----:B------:R-:W-:Y:S01]  /*0f20*/  PRMT R22, RZ, 0x7610, R22 ;  /* 0x00007610ff167816 */ /* 0x000fe20000000016 */
[----:B------:R-:W-:Y:S06]  /*0f30*/  BRA `(.L_x_12352) ;  /* 0x00000000000c7947 */ /* 0x000fec0003800000 */
.L_x_12376:
[----:B------:R0:W5:Y:S01]  /*0f40*/  LDG.E.U16 R22, desc[UR36][R4.64] ;  /* 0x0000002404167981 */ /* 0x000162000c1e1500 */
[----:B------:R-:W-:Y:S05]  /*0f50*/  BRA `(.L_x_12352) ;  /* 0x0000000000047947 */ /* 0x000fea0003800000 */
.L_x_12375:
[----:B------:R0:W5:Y:S02]  /*0f60*/  LDG.E.U16 R22, desc[UR36][R4.64] ;  /* 0x0000002404167981 */ /* 0x000164000c1e1500 */
.L_x_12352:
[----:B------:R-:W2:Y:S02]  /*0f70*/  S2R R17, SR_TID.X ;  /* 0x0000000000117919 */ /* 0x000ea40000002100 */
[----:B--2---:R-:W-:-:S07]  /*0f80*/  VIADD R17, R17, 0x80 ;  /* 0x0000008011117836 */ /* 0x004fce0000000000 */
.L_x_12346:
[----:B------:R-:W-:Y:S05]  /*0f90*/  BSYNC B6 ;  /* 0x0000000000067941 */ /* 0x000fea0003800000 */
.L_x_12345:
        /* <DEDUP_REMOVED lines=23> */
.L_x_12385:
[----:B------:R0:W5:Y:S01]  /*1110*/  LDG.E.U8 R24, desc[UR36][R4.64] ;  /* 0x0000002404187981 */ /* 0x000162000c1e1100 */
[----:B------:R-:W-:Y:S05]  /*1120*/  BRA `(.L_x_12387) ;  /* 0x0000000c00547947 */ /* 0x000fea0003800000 */
.L_x_12384:
        /* <DEDUP_REMOVED lines=8> */
.L_x_12389:
[----:B------:R0:W5:Y:S01]  /*11b0*/  LDG.E.U16 R24, desc[UR36][R4.64] ;  /* 0x0000002404187981 */ /* 0x000162000c1e1500 */
[----:B------:R-:W-:Y:S05]  /*11c0*/  BRA `(.L_x_12387) ;  /* 0x0000000c002c7947 */ /* 0x000fea0003800000 */
.L_x_12388:
[----:B------:R0:W5:Y:S01]  /*11d0*/  LDG.E.U16 R24, desc[UR36][R4.64] ;  /* 0x0000002404187981 */ /* 0x000162000c1e1500 */
[----:B------:R-:W-:Y:S05]  /*11e0*/  BRA `(.L_x_12387) ;  /* 0x0000000c00247947 */ /* 0x000fea0003800000 */
.L_x_12383:
        /* <DEDUP_REMOVED lines=9> */
.L_x_12391:
[----:B------:R-:W2:Y:S02]  /*1280*/  LDG.E.U16 R0, desc[UR36][R4.64] ;  /* 0x0000002404007981 */ /* 0x000ea4000c1e1500 */
[----:B--2---:R-:W-:-:S06]  /*1290*/  HADD2.F32 R0, -RZ, R0.H0_H0 ;  /* 0x20000000ff007230 */ /* 0x004fcc0000004100 */
[----:B------:R-:W0:Y:S02]  /*12a0*/  F2I.FTZ.TRUNC.NTZ R0, R0 ;  /* 0x0000000000007305 */ /* 0x000e24000021f100 */
[----:B0-----:R-:W-:Y:S01]  /*12b0*/  PRMT R24, R0, 0x7610, R24 ;  /* 0x0000761000187816 */ /* 0x001fe20000000018 */
[----:B------:R-:W-:Y:S06]  /*12c0*/  BRA `(.L_x_12387) ;  /* 0x0000000800ec7947 */ /* 0x000fec0003800000 */
.L_x_12390:
        /* <DEDUP_REMOVED lines=9> */
.L_x_12393:
[----:B------:R-:W2:Y:S02]  /*1360*/  LDG.E.U16 R4, desc[UR36][R4.64] ;  /* 0x0000002404047981 */ /* 0x000ea4000c1e1500 */
[----:B--2---:R-:W-:-:S06]  /*1370*/  HADD2.F32 R0, -RZ, R4.H0_H0 ;  /* 0x20000004ff007230 */ /* 0x004fcc0000004100 */
[----:B------:R-:W0:Y:S02]  /*1380*/  F2I.FTZ.TRUNC.NTZ R0, R0 ;  /* 0x0000000000007305 */ /* 0x000e24000021f100 */
[----:B0-----:R-:W-:Y:S01]  /*1390*/  PRMT R24, R0, 0x7610, R24 ;  /* 0x0000761000187816 */ /* 0x001fe20000000018 */
[----:B------:R-:W-:Y:S06]  /*13a0*/  BRA `(.L_x_12387) ;  /* 0x0000000800b47947 */ /* 0x000fec0003800000 */
.L_x_12392:
[----:B------:R-:W2:Y:S02]  /*13b0*/  LDG.E.64 R4, desc[UR36][R4.64] ;  /* 0x0000002404047981 */ /* 0x000ea4000c1e1b00 */
[----:B--2---:R0:W1:Y:S01]  /*13c0*/  F2I.F64.TRUNC R24, R4 ;  /* 0x0000000400187311 */ /* 0x004062000030d100 */
[----:B------:R-:W-:Y:S05]  /*13d0*/  BRA `(.L_x_12387) ;  /* 0x0000000800a87947 */ /* 0x000fea0003800000 */
.L_x_12382:
        /* <DEDUP_REMOVED lines=12> */
.L_x_12396:
[----:B------:R-:W2:Y:S02]  /*14a0*/  LDG.E.64 R4, desc[UR36][R4.64] ;  /* 0x0000002404047981 */ /* 0x000ea4000c1e1b00 */
[----:B--2---:R0:W1:Y:S01]  /*14b0*/  F2I.F64.TRUNC R24, R4 ;  /* 0x0000000400187311 */ /* 0x004062000030d100 */
[----:B------:R-:W-:Y:S05]  /*14c0*/  BRA `(.L_x_12387) ;  /* 0x00000008006c7947 */ /* 0x000fea0003800000 */
.L_x_12395:
        /* <DEDUP_REMOVED lines=28> */
.L_x_12398:
        /* <DEDUP_REMOVED lines=15> */
.L_x_12397:
[----:B------:R-:W2:Y:S02]  /*1780*/  LDG.E.U16 R0, desc[UR36][R4.64] ;  /* 0x0000002404007981 */ /* 0x000ea4000c1e1500 */
[----:B--2---:R-:W-:-:S06]  /*1790*/  IMAD.U32 R0, R0, 0x10000, RZ ;  /* 0x0001000000007824 */ /* 0x004fcc00078e00ff */
[----:B------:R-:W0:Y:S02]  /*17a0*/  F2I.FTZ.TRUNC.NTZ R0, R0 ;  /* 0x0000000000007305 */ /* 0x000e24000021f100 */
[----:B0-----:R-:W-:Y:S01]  /*17b0*/  PRMT R24, R0, 0x7610, R24 ;  /* 0x0000761000187816 */ /* 0x001fe20000000018 */
[----:B------:R-:W-:Y:S06]  /*17c0*/  BRA `(.L_x_12387) ;  /* 0x0000000400ac7947 */ /* 0x000fec0003800000 */
.L_x_12394:
        /* <DEDUP_REMOVED lines=10> */
.L_x_12401:
        /* <DEDUP_REMOVED lines=21> */
.L_x_12405:
[----:B------:R-:W-:Y:S05]  /*19c0*/  BSYNC B1 ;  /* 0x0000000000017941 */ /* 0x000fea0003800000 */
.L_x_12404:
[----:B------:R-:W-:Y:S01]  /*19d0*/  LEA R5, R0, 0x3b800000, 0x17 ;  /* 0x3b80000000057811 */ /* 0x000fe200078eb8ff */
[----:B------:R-:W-:-:S05]  /*19e0*/  IMAD.SHL.U32 R0, R3, 0x100000, RZ ;  /* 0x0010000003007824 */ /* 0x000fca00078e00ff */
[----:B------:R-:W-:-:S07]  /*19f0*/  LOP3.LUT R0, R5, R0, R6, 0xfe, !PT ;  /* 0x0000000005007212 */ /* 0x000fce00078efe06 */
.L_x_12403:
[----:B------:R-:W-:Y:S05]  /*1a00*/  BSYNC B0 ;  /* 0x0000000000007941 */ /* 0x000fea0003800000 */
.L_x_12402:
[----:B------:R-:W0:Y:S02]  /*1a10*/  F2I.FTZ.TRUNC.NTZ R0, R0 ;  /* 0x0000000000007305 */ /* 0x000e24000021f100 */
[----:B0-----:R-:W-:Y:S01]  /*1a20*/  PRMT R24, R0, 0x7610, R24 ;  /* 0x0000761000187816 */ /* 0x001fe20000000018 */
[----:B------:R-:W-:Y:S06]  /*1a30*/  BRA `(.L_x_12387) ;  /* 0x0000000400107947 */ /* 0x000fec0003800000 */
.L_x_12400:
        /* <DEDUP_REMOVED lines=21> */
.L_x_12409:
[----:B------:R-:W-:Y:S05]  /*1b90*/  BSYNC B1 ;  /* 0x0000000000017941 */ /* 0x000fea0003800000 */
.L_x_12408:
[----:B------:R-:W-:Y:S01]  /*1ba0*/  LEA R5, R0, 0x37800000, 0x17 ;  /* 0x3780000000057811 */ /* 0x000fe200078eb8ff */
[----:B------:R-:W-:-:S05]  /*1bb0*/  IMAD.SHL.U32 R0, R3, 0x200000, RZ ;  /* 0x0020000003007824 */ /* 0x000fca00078e00ff */
[----:B------:R-:W-:-:S07]  /*1bc0*/  LOP3.LUT R0, R5, R0, R6, 0xfe, !PT ;  /* 0x0000000005007212 */ /* 0x000fce00078efe06 */
.L_x_12407:
[----:B------:R-:W-:Y:S05]  /*1bd0*/  BSYNC B0 ;  /* 0x0000000000007941 */ /* 0x000fea0003800000 */
.L_x_12406:
[----:B------:R-:W0:Y:S02]  /*1be0*/  F2I.FTZ.TRUNC.NTZ R0, R0 ;  /* 0x0000000000007305 */ /* 0x000e24000021f100 */
[----:B0-----:R-:W-:Y:S01]  /*1bf0*/  PRMT R24, R0, 0x7610, R24 ;  /* 0x0000761000187816 */ /* 0x001fe20000000018 */
[----:B------:R-:W-:Y:S06]  /*1c00*/  BRA `(.L_x_12387) ;  /* 0x00000000009c7947 */ /* 0x000fec0003800000 */
.L_x_12399:
        /* <DEDUP_REMOVED lines=14> */
.L_x_12413:
[----:B------:R-:W-:Y:S05]  /*1cf0*/  BSYNC B0 ;  /* 0x0000000000007941 */ /* 0x000fea0003800000 */
.L_x_12412:
[----:B------:R-:W0:Y:S02]  /*1d00*/  F2I.FTZ.TRUNC.NTZ R0, R0 ;  /* 0x0000000000007305 */ /* 0x000e24000021f100 */
[----:B0-----:R-:W-:Y:S01]  /*1d10*/  PRMT R24, R0, 0x7610, R24 ;  /* 0x0000761000187816 */ /* 0x001fe20000000018 */
[----:B------:R-:W-:Y:S06]  /*1d20*/  BRA `(.L_x_12387) ;  /* 0x0000000000547947 */ /* 0x000fec0003800000 */
.L_x_12386:
        /* <DEDUP_REMOVED lines=16> */
.L_x_12414:
[----:B------:R-:W-:Y:S01]  /*1e30*/  PRMT R24, RZ, 0x7610, R24 ;  /* 0x00007610ff187816 */ /* 0x000fe20000000018 */
[----:B------:R-:W-:Y:S06]  /*1e40*/  BRA `(.L_x_12387) ;  /* 0x00000000000c7947 */ /* 0x000fec0003800000 */
.L_x_12411:
[----:B------:R3:W5:Y:S01]  /*1e50*/  LDG.E.U16 R24, desc[UR36][R4.64] ;  /* 0x0000002404187981 */ /* 0x000762000c1e1500 */
[----:B------:R-:W-:Y:S05]  /*1e60*/  BRA `(.L_x_12387) ;  /* 0x0000000000047947 */ /* 0x000fea0003800000 */
.L_x_12410:
[----:B------:R2:W5:Y:S02]  /*1e70*/  LDG.E.U16 R24, desc[UR36][R4.64] ;  /* 0x0000002404187981 */ /* 0x000564000c1e1500 */
.L_x_12387:
[----:B------:R-:W-:-:S07]  /*1e80*/  VIADD R17, R17, 0x80 ;  /* 0x0000008011117836 */ /* 0x000fce0000000000 */
.L_x_12381:
[----:B------:R-:W-:Y:S05]  /*1e90*/  BSYNC B6 ;  /* 0x0000000000067941 */ /* 0x000fea0003800000 */
.L_x_12380:
[----:B------:R-:W-:Y:S01]  /*1ea0*/  ISETP.GE.AND P0, PT, R17, R16, PT ;  /* 0x000000101100720c */ /* 0x000fe20003f06270 */
[----:B------:R-:W-:Y:S01]  /*1eb0*/  BSSY B6, `(.L_x_12415) ;  /* 0x00000f0000067945 */ /* 0x000fe20003800000 */
[----:B------:R-:W-:Y:S02]  /*1ec0*/  PRMT R19, RZ, 0x7610, R19 ;  /* 0x00007610ff137816 */ /* 0x000fe40000000013 */
[----:B------:R-:W-:-:S09]  /*1ed0*/  PRMT R18, RZ, 0x7610, R18 ;  /* 0x00007610ff127816 */ /* 0x000fd20000000012 */
        /* <DEDUP_REMOVED lines=21> */
.L_x_12420:
[----:B------:R0:W5:Y:S01]  /*2030*/  LDG.E.U8 R18, desc[UR36][R4.64] ;  /* 0x0000002404127981 */ /* 0x000162000c1e1100 */
[----:B------:R-:W-:Y:S05]  /*2040*/  BRA `(.L_x_12422) ;  /* 0x0000000c00547947 */ /* 0x000fea0003800000 */
.L_x_12419:
        /* <DEDUP_REMOVED lines=8> */
.L_x_12424:
[----:B------:R0:W5:Y:S01]  /*20d0*/  LDG.E.U16 R18, desc[UR36][R4.64] ;  /* 0x0000002404127981 */ /* 0x000162000c1e1500 */
[----:B------:R-:W-:Y:S05]  /*20e0*/  BRA `(.L_x_12422) ;  /* 0x0000000c002c7947 */ /* 0x000fea0003800000 */
.L_x_12423:
[----:B------:R0:W5:Y:S01]  /*20f0*/  LDG.E.U16 R18, desc[UR36][R4.64] ;  /* 0x0000002404127981 */ /* 0x000162000c1e1500 */
[----:B------:R-:W-:Y:S05]  /*2100*/  BRA `(.L_x_12422) ;  /* 0x0000000c00247947 */ /* 0x000fea0003800000 */
.L_x_12418:
        /* <DEDUP_REMOVED lines=9> */
.L_x_12426:
[----:B------:R-:W2:Y:S02]  /*21a0*/  LDG.E.U16 R0, desc[UR36][R4.64] ;  /* 0x0000002404007981 */ /* 0x000ea4000c1e1500 */
[----:B--2---:R-:W-:-:S06]  /*21b0*/  HADD2.F32 R0, -RZ, R0.H0_H0 ;  /* 0x20000000ff007230 */ /* 0x004fcc0000004100 */
[----:B------:R-:W0:Y:S02]  /*21c0*/  F2I.FTZ.TRUNC.NTZ R0, R0 ;  /* 0x0000000000007305 */ /* 0x000e24000021f100 */
[----:B0-----:R-:W-:Y:S01]  /*21d0*/  PRMT R18, R0, 0x7610, R18 ;  /* 0x0000761000127816 */ /* 0x001fe20000000012 */
[----:B------:R-:W-:Y:S06]  /*21e0*/  BRA `(.L_x_12422) ;  /* 0x0000000800ec7947 */ /* 0x000fec0003800000 */
.L_x_12425:
        /* <DEDUP_REMOVED lines=9> */
.L_x_12428:
[----:B------:R-:W2:Y:S02]  /*2280*/  LDG.E.U16 R4, desc[UR36][R4.64] ;  /* 0x0000002404047981 */ /* 0x000ea4000c1e1500 */
[----:B--2---:R-:W-:-:S06]  /*2290*/  HADD2.F32 R0, -RZ, R4.H0_H0 ;  /* 0x20000004ff007230 */ /* 0x004fcc0000004100 */
[----:B------:R-:W0:Y:S02]  /*22a0*/  F2I.FTZ.TRUNC.NTZ R0, R0 ;  /* 0x0000000000007305 */ /* 0x000e24000021f100 */
[----:B0-----:R-:W-:Y:S01]  /*22b0*/  PRMT R18, R0, 0x7610, R18 ;  /* 0x0000761000127816 */ /* 0x001fe20000000012 */
[----:B------:R-:W-:Y:S06]  /*22c0*/  BRA `(.L_x_12422) ;  /* 0x0000000800b47947 */ /* 0x000fec0003800000 */
.L_x_12427:
[----:B------:R-:W2:Y:S02]  /*22d0*/  LDG.E.64 R4, desc[UR36][R4.64] ;  /* 0x0000002404047981 */ /* 0x000ea4000c1e1b00 */
[----:B--2---:R0:W1:Y:S01]  /*22e0*/  F2I.F64.TRUNC R18, R4 ;  /* 0x0000000400127311 */ /* 0x004062000030d100 */
[----:B------:R-:W-:Y:S05]  /*22f0*/  BRA `(.L_x_12422) ;  /* 0x0000000800a87947 */ /* 0x000fea0003800000 */
.L_x_12417:
        /* <DEDUP_REMOVED lines=12> */
.L_x_12431:
[----:B------:R-:W2:Y:S02]  /*23c0*/  LDG.E.64 R4, desc[UR36][R4.64] ;  /* 0x0000002404047981 */ /* 0x000ea4000c1e1b00 */
[----:B--2---:R3:W4:Y:S01]  /*23d0*/  F2I.F64.TRUNC R18, R4 ;  /* 0x0000000400127311 */ /* 0x004722000030d100 */
[----:B------:R-:W-:Y:S05]  /*23e0*/  BRA `(.L_x_12422) ;  /* 0x00000008006c7947 */ /* 0x000fea0003800000 */
.L_x_12430:
        /* <DEDUP_REMOVED lines=28> */
.L_x_12433:
        /* <DEDUP_REMOVED lines=15> */
.L_x_12432:
[----:B------:R-:W2:Y:S02]  /*26a0*/  LDG.E.U16 R0, desc[UR36][R4.64] ;  /* 0x0000002404007981 */ /* 0x000ea4000c1e1500 */
[----:B--2---:R-:W-:-:S06]  /*26b0*/  IMAD.U32 R0, R0, 0x10000, RZ ;  /* 0x0001000000007824 */ /* 0x004fcc00078e00ff */
[----:B------:R-:W0:Y:S02]  /*26c0*/  F2I.FTZ.TRUNC.NTZ R0, R0 ;  /* 0x0000000000007305 */ /* 0x000e24000021f100 */
[----:B0-----:R-:W-:Y:S01]  /*26d0*/  PRMT R18, R0, 0x7610, R18 ;  /* 0x0000761000127816 */ /* 0x001fe20000000012 */
[----:B------:R-:W-:Y:S06]  /*26e0*/  BRA `(.L_x_12422) ;  /* 0x0000000400ac7947 */ /* 0x000fec0003800000 */
.L_x_12429:
        /* <DEDUP_REMOVED lines=10> */
.L_x_12436:
        /* <DEDUP_REMOVED lines=21> */
.L_x_12440:
[----:B------:R-:W-:Y:S05]  /*28e0*/  BSYNC B1 ;  /* 0x0000000000017941 */ /* 0x000fea0003800000 */
.L_x_12439:
[----:B------:R-:W-:Y:S01]  /*28f0*/  LEA R5, R0, 0x3b800000, 0x17 ;  /* 0x3b80000000057811 */ /* 0x000fe200078eb8ff */
[----:B------:R-:W-:-:S05]  /*2900*/  IMAD.SHL.U32 R0, R3, 0x100000, RZ ;  /* 0x0010000003007824 */ /* 0x000fca00078e00ff */
[----:B------:R-:W-:-:S07]  /*2910*/  LOP3.LUT R0, R5, R0, R6, 0xfe, !PT ;  /* 0x0000000005007212 */ /* 0x000fce00078efe06 */
.L_x_12438:
[----:B------:R-:W-:Y:S05]  /*2920*/  BSYNC B0 ;  /* 0x0000000000007941 */ /* 0x000fea0003800000 */
.L_x_12437:
[----:B------:R-:W0:Y:S02]  /*2930*/  F2I.FTZ.TRUNC.NTZ R0, R0 ;  /* 0x0000000000007305 */ /* 0x000e24000021f100 */
[----:B0-----:R-:W-:Y:S01]  /*2940*/  PRMT R18, R0, 0x7610, R18 ;  /* 0x0000761000127816 */ /* 0x001fe20000000012 */
[----:B------:R-:W-:Y:S06]  /*2950*/  BRA `(.L_x_12422) ;  /* 0x0000000400107947 */ /* 0x000fec0003800000 */
.L_x_12435:
        /* <DEDUP_REMOVED lines=21> */
.L_x_12444:
[----:B------:R-:W-:Y:S05]  /*2ab0*/  BSYNC B1 ;  /* 0x0000000000017941 */ /* 0x000fea0003800000 */
.L_x_12443:
[----:B------:R-:W-:Y:S01]  /*2ac0*/  LEA R5, R0, 0x37800000, 0x17 ;  /* 0x3780000000057811 */ /* 0x000fe200078eb8ff */
[----:B------:R-:W-:-:S05]  /*2ad0*/  IMAD.SHL.U32 R0, R3, 0x200000, RZ ;  /* 0x0020000003007824 */ /* 0x000fca00078e00ff */
[----:B------:R-:W-:-:S07]  /*2ae0*/  LOP3.LUT R0, R5, R0, R6, 0xfe, !PT ;  /* 0x0000000005007212 */ /* 0x000fce00078efe06 */
.L_x_12442:
[----:B------:R-:W-:Y:S05]  /*2af0*/  BSYNC B0 ;  /* 0x0000000000007941 */ /* 0x000fea0003800000 */
.L_x_12441:
[----:B------:R-:W0:Y:S02]  /*2b00*/  F2I.FTZ.TRUNC.NTZ R0, R0 ;  /* 0x0000000000007305 */ /* 0x000e24000021f100 */
[----:B0-----:R-:W-:Y:S01]  /*2b10*/  PRMT R18, R0, 0x7610, R18 ;  /* 0x0000761000127816 */ /* 0x001fe20000000012 */
[----:B------:R-:W-:Y:S06]  /*2b20*/  BRA `(.L_x_12422) ;  /* 0x00000000009c7947 */ /* 0x000fec0003800000 */
.L_x_12434:
        /* <DEDUP_REMOVED lines=14> */
.L_x_12448:
[----:B------:R-:W-:Y:S05]  /*2c10*/  BSYNC B0 ;  /* 0x0000000000007941 */ /* 0x000fea0003800000 */
.L_x_12447:
[----:B------:R-:W0:Y:S02]  /*2c20*/  F2I.FTZ.TRUNC.NTZ R0, R0 ;  /* 0x0000000000007305 */ /* 0x000e24000021f100 */
[----:B0-----:R-:W-:Y:S01]  /*2c30*/  PRMT R18, R0, 0x7610, R18 ;  /* 0x0000761000127816 */ /* 0x001fe20000000012 */
[----:B------:R-:W-:Y:S06]  /*2c40*/  BRA `(.L_x_12422) ;  /* 0x0000000000547947 */ /* 0x000fec0003800000 */
.L_x_12421:
        /* <DEDUP_REMOVED lines=16> */
.L_x_12449:
[----:B------:R-:W-:Y:S01]  /*2d50*/  PRMT R18, RZ, 0x7610, R18 ;  /* 0x00007610ff127816 */ /* 0x000fe20000000012 */
[----:B------:R-:W-:Y:S06]  /*2d60*/  BRA `(.L_x_12422) ;  /* 0x00000000000c7947 */ /* 0x000fec0003800000 */
.L_x_12446:
[----:B------:R2:W5:Y:S01]  /*2d70*/  LDG.E.U16 R18, desc[UR36][R4.64] ;  /* 0x0000002404127981 */ /* 0x000562000c1e1500 */
[----:B------:R-:W-:Y:S05]  /*2d80*/  BRA `(.L_x_12422) ;  /* 0x0000000000047947 */ /* 0x000fea0003800000 */
.L_x_12445:
[----:B------:R1:W5:Y:S02]  /*2d90*/  LDG.E.U16 R18, desc[UR36][R4.64] ;  /* 0x0000002404127981 */ /* 0x000364000c1e1500 */
.L_x_12422:
[----:B------:R-:W-:-:S07]  /*2da0*/  VIADD R17, R17, 0x80 ;  /* 0x0000008011117836 */ /* 0x000fce0000000000 */
.L_x_12416:
[----:B------:R-:W-:Y:S05]  /*2db0*/  BSYNC B6 ;  /* 0x0000000000067941 */ /* 0x000fea0003800000 */
.L_x_12415:
[----:B------:R-:W-:Y:S01]  /*2dc0*/  ISETP.GE.AND P0, PT, R17, R16, PT ;  /* 0x000000101100720c */ /* 0x000fe20003f06270 */
[----:B------:R-:W-:-:S12]  /*2dd0*/  BSSY B6, `(.L_x_12450) ;  /* 0x00000eb000067945 */ /* 0x000fd80003800000 */
        /* <DEDUP_REMOVED lines=20> */
.L_x_12455:
[----:B------:R0:W5:Y:S01]  /*2f20*/  LDG.E.U8 R19, desc[UR36][R4.64] ;  /* 0x0000002404137981 */ /* 0x000162000c1e1100 */
[----:B------:R-:W-:Y:S05]  /*2f30*/  BRA `(.L_x_12451) ;  /* 0x0000000c00507947 */ /* 0x000fea0003800000 */
.L_x_12454:
        /* <DEDUP_REMOVED lines=8> */
.L_x_12458:
[----:B------:R0:W5:Y:S01]  /*2fc0*/  LDG.E.U16 R19, desc[UR36][R4.64] ;  /* 0x0000002404137981 */ /* 0x000162000c1e1500 */
[----:B------:R-:W-:Y:S05]  /*2fd0*/  BRA `(.L_x_12451) ;  /* 0x0000000c00287947 */ /* 0x000fea0003800000 */
.L_x_12457:
[----:B------:R0:W5:Y:S01]  /*2fe0*/  LDG.E.U16 R19, desc[UR36][R4.64] ;  /* 0x0000002404137981 */ /* 0x000162000c1e1500 */
[----:B------:R-:W-:Y:S05]  /*2ff0*/  BRA `(.L_x_12451) ;  /* 0x0000000c00207947 */ /* 0x000fea0003800000 */
.L_x_12453:
        /* <DEDUP_REMOVED lines=9> */
.L_x_12460:
[----:B------:R-:W2:Y:S02]  /*3090*/  LDG.E.U16 R0, desc[UR36][R4.64] ;  /* 0x0000002404007981 */ /* 0x000ea4000c1e1500 */
[----:B--2---:R-:W-:-:S06]  /*30a0*/  HADD2.F32 R0, -RZ, R0.H0_H0 ;  /* 0x20000000ff007230 */ /* 0x004fcc0000004100 */
[----:B------:R-:W0:Y:S02]  /*30b0*/  F2I.FTZ.TRUNC.NTZ R0, R0 ;  /* 0x0000000000007305 */ /* 0x000e24000021f100 */
[----:B0-----:R-:W-:Y:S01]  /*30c0*/  PRMT R19, R0, 0x7610, R19 ;  /* 0x0000761000137816 */ /* 0x001fe20000000013 */
[----:B------:R-:W-:Y:S06]  /*30d0*/  BRA `(.L_x_12451) ;  /* 0x0000000800e87947 */ /* 0x000fec0003800000 */
.L_x_12459:
        /* <DEDUP_REMOVED lines=9> */
.L_x_12462:
[----:B------:R-:W2:Y:S02]  /*3170*/  LDG.E.U16 R4, desc[UR36][R4.64] ;  /* 0x0000002404047981 */ /* 0x000ea4000c1e1500 */
[----:B--2---:R-:W-:-:S06]  /*3180*/  HADD2.F32 R0, -RZ, R4.H0_H0 ;  /* 0x20000004ff007230 */ /* 0x004fcc0000004100 */
[----:B------:R-:W0:Y:S02]  /*3190*/  F2I.FTZ.TRUNC.NTZ R0, R0 ;  /* 0x0000000000007305 */ /* 0x000e24000021f100 */
[----:B0-----:R-:W-:Y:S01]  /*31a0*/  PRMT R19, R0, 0x7610, R19 ;  /* 0x0000761000137816 */ /* 0x001fe20000000013 */
[----:B------:R-:W-:Y:S06]  /*31b0*/  BRA `(.L_x_12451) ;  /* 0x0000000800b07947 */ /* 0x000fec0003800000 */
.L_x_12461:
[----:B------:R-:W2:Y:S02]  /*31c0*/  LDG.E.64 R4, desc[UR36][R4.64] ;  /* 0x0000002404047981 */ /* 0x000ea4000c1e1b00 */
[----:B--2---:R0:W1:Y:S01]  /*31d0*/  F2I.F64.TRUNC R19, R4 ;  /* 0x0000000400137311 */ /* 0x004062000030d100 */
[----:B------:R-:W-:Y:S05]  /*31e0*/  BRA `(.L_x_12451) ;  /* 0x0000000800a47947 */ /* 0x000fea0003800000 */
.L_x_12452:
        /* <DEDUP_REMOVED lines=12> */
.L_x_12465:
[----:B------:R-:W2:Y:S02]  /*32b0*/  LDG.E.64 R4, desc[UR36][R4.64] ;  /* 0x0000002404047981 */ /* 0x000ea4000c1e1b00 */
[----:B--2---:R0:W1:Y:S01]  /*32c0*/  F2I.F64.TRUNC R19, R4 ;  /* 0x0000000400137311 */ /* 0x004062000030d100 */
[----:B------:R-:W-:Y:S05]  /*32d0*/  BRA `(.L_x_12451) ;  /* 0x0000000800687947 */ /* 0x000fea0003800000 */
.L_x_12464:
        /* <DEDUP_REMOVED lines=28> */
.L_x_12467:
        /* <DEDUP_REMOVED lines=15> */
.L_x_12466:
[----:B------:R-:W2:Y:S02]  /*3590*/  LDG.E.U16 R0, desc[UR36][R4.64] ;  /* 0x0000002404007981 */ /* 0x000ea4000c1e1500 */
[----:B--2---:R-:W-:-:S06]  /*35a0*/  IMAD.U32 R0, R0, 0x10000, RZ ;  /* 0x0001000000007824 */ /* 0x004fcc00078e00ff */
[----:B------:R-:W0:Y:S02]  /*35b0*/  F2I.FTZ.TRUNC.NTZ R0, R0 ;  /* 0x0000000000007305 */ /* 0x000e24000021f100 */
[----:B0-----:R-:W-:Y:S01]  /*35c0*/  PRMT R19, R0, 0x7610, R19 ;  /* 0x0000761000137816 */ /* 0x001fe20000000013 */
[----:B------:R-:W-:Y:S06]  /*35d0*/  BRA `(.L_x_12451) ;  /* 0x0000000400a87947 */ /* 0x000fec0003800000 */
.L_x_12463:
        /* <DEDUP_REMOVED lines=10> */
.L_x_12470:
        /* <DEDUP_REMOVED lines=21> */
.L_x_12474:
[----:B------:R-:W-:Y:S05]  /*37d0*/  BSYNC B1 ;  /* 0x0000000000017941 */ /* 0x000fea0003800000 */
.L_x_12473:
[----:B------:R-:W-:Y:S01]  /*37e0*/  LEA R5, R0, 0x3b800000, 0x17 ;  /* 0x3b80000000057811 */ /* 0x000fe200078eb8ff */
[----:B------:R-:W-:-:S05]  /*37f0*/  IMAD.SHL.U32 R0, R3, 0x100000, RZ ;  /* 0x0010000003007824 */ /* 0x000fca00078e00ff */
[----:B------:R-:W-:-:S07]  /*3800*/  LOP3.LUT R0, R5, R0, R6, 0xfe, !PT ;  /* 0x0000000005007212 */ /* 0x000fce00078efe06 */
.L_x_12472:
[----:B------:R-:W-:Y:S05]  /*3810*/  BSYNC B0 ;  /* 0x0000000000007941 */ /* 0x000fea0003800000 */
.L_x_12471:
[----:B------:R-:W0:Y:S02]  /*3820*/  F2I.FTZ.TRUNC.NTZ R0, R0 ;  /* 0x0000000000007305 */ /* 0x000e24000021f100 */
[----:B0-----:R-:W-:Y:S01]  /*3830*/  PRMT R19, R0, 0x7610, R19 ;  /* 0x0000761000137816 */ /* 0x001fe20000000013 */
[----:B------:R-:W-:Y:S06]  /*3840*/  BRA `(.L_x_12451) ;  /* 0x00000004000c7947 */ /* 0x000fec0003800000 */
.L_x_12469:
        /* <DEDUP_REMOVED lines=21> */
.L_x_12478:
[----:B------:R-:W-:Y:S05]  /*39a0*/  BSYNC B1 ;  /* 0x0000000000017941 */ /* 0x000fea0003800000 */
.L_x_12477:
[----:B------:R-:W-:Y:S01]  /*39b0*/  LEA R5, R0, 0x37800000, 0x17 ;  /* 0x3780000000057811 */ /* 0x000fe200078eb8ff */
[----:B------:R-:W-:-:S05]  /*39c0*/  IMAD.SHL.U32 R0, R3, 0x200000, RZ ;  /* 0x0020000003007824 */ /* 0x000fca00078e00ff */
[----:B------:R-:W-:-:S07]  /*39d0*/  LOP3.LUT R0, R5, R0, R6, 0xfe, !PT ;  /* 0x0000000005007212 */ /* 0x000fce00078efe06 */
.L_x_12476:
[----:B------:R-:W-:Y:S05]  /*39e0*/  BSYNC B0 ;  /* 0x0000000000007941 */ /* 0x000fea0003800000 */
.L_x_12475:
[----:B------:R-:W0:Y:S02]  /*39f0*/  F2I.FTZ.TRUNC.NTZ R0, R0 ;  /* 0x0000000000007305 */ /* 0x000e24000021f100 */
[----:B0-----:R-:W-:Y:S01]  /*3a00*/  PRMT R19, R0, 0x7610, R19 ;  /* 0x0000761000137816 */ /* 0x001fe20000000013 */
[----:B------:R-:W-:Y:S06]  /*3a10*/  BRA `(.L_x_12451) ;  /* 0x0000000000987947 */ /* 0x000fec0003800000 */
.L_x_12468:
        /* <DEDUP_REMOVED lines=14> */
.L_x_12482:
[----:B------:R-:W-:Y:S05]  /*3b00*/  BSYNC B0 ;  /* 0x0000000000007941 */ /* 0x000fea0003800000 */
.L_x_12481:
[----:B------:R-:W0:Y:S02]  /*3b10*/  F2I.FTZ.TRUNC.NTZ R0, R0 ;  /* 0x0000000000007305 */ /* 0x000e24000021f100 */
[----:B0-----:R-:W-:Y:S01]  /*3b20*/  PRMT R19, R0, 0x7610, R19 ;  /* 0x0000761000137816 */ /* 0x001fe20000000013 */
[----:B------:R-:W-:Y:S06]  /*3b30*/  BRA `(.L_x_12451) ;  /* 0x0000000000507947 */ /* 0x000fec0003800000 */
.L_x_12456:
        /* <DEDUP_REMOVED lines=16> */
.L_x_12483:
[----:B------:R-:W-:Y:S05]  /*3c40*/  BRA `(.L_x_12451) ;  /* 0x00000000000c7947 */ /* 0x000fea0003800000 */
.L_x_12480:
[----:B------:R0:W5:Y:S01]  /*3c50*/  LDG.E.U16 R19, desc[UR36][R4.64] ;  /* 0x0000002404137981 */ /* 0x000162000c1e1500 */
[----:B------:R-:W-:Y:S05]  /*3c60*/  BRA `(.L_x_12451) ;  /* 0x0000000000047947 */ /* 0x000fea0003800000 */
.L_x_12479:
[----:B------:R0:W5:Y:S02]  /*3c70*/  LDG.E.U16 R19, desc[UR36][R4.64] ;  /* 0x0000002404137981 */ /* 0x000164000c1e1500 */
.L_x_12451:
[----:B------:R-:W-:Y:S05]  /*3c80*/  BSYNC B6 ;  /* 0x0000000000067941 */ /* 0x000fea0003800000 */
.L_x_12450:
[----:B------:R-:W2:Y:S01]  /*3c90*/  S2R R25, SR_TID.X ;  /* 0x0000000000197919 */ /* 0x000ea20000002100 */
[----:B------:R-:W3:Y:S01]  /*3ca0*/  LDC.U16 R0, c[0x0][0x216] ;  /* 0x00008580ff007b82 */ /* 0x000ee20000000400 */
[----:B------:R-:W-:Y:S07]  /*3cb0*/  BSSY B0, `(.L_x_12484) ;  /* 0x0000025000007945 */ /* 0x000fee0003800000 */
[----:B------:R-:W0:Y:S01]  /*3cc0*/  LDC.U8 R17, c[0x0][0x234] ;  /* 0x00008d00ff117b82 */ /* 0x000e220000000000 */
[----:B---3--:R-:W-:-:S02]  /*3cd0*/  PRMT R0, R0, 0x9910, RZ ;  /* 0x0000991000007816 */ /* 0x008fc400000000ff */
[CC--:B--2---:R-:W-:Y:S01]  /*3ce0*/  ISETP.GE.AND P2, PT, R25.reuse, R16.reuse, PT ;  /* 0x000000101900720c */ /* 0x0c4fe20003f46270 */
[C---:B------:R-:W-:Y:S02]  /*3cf0*/  VIADD R3, R25.reuse, 0x100 ;  /* 0x0000010019037836 */ /* 0x040fe40000000000 */
[C---:B01--4-:R-:W-:Y:S02]  /*3d00*/  VIADD R5, R25.reuse, 0x180 ;  /* 0x0000018019057836 */ /* 0x053fe40000000000 */
[----:B------:R-:W-:Y:S01]  /*3d10*/  VIADD R23, R25, 0x80 ;  /* 0x0000008019177836 */ /* 0x000fe20000000000 */
[-C--:B------:R-:W-:Y:S02]  /*3d20*/  ISETP.GE.AND P0, PT, R3, R16.reuse, PT ;  /* 0x000000100300720c */ /* 0x080fe40003f06270 */
[-C--:B------:R-:W-:Y:S02]  /*3d30*/  ISETP.GE.AND P1, PT, R5, R16.reuse, PT ;  /* 0x000000100500720c */ /* 0x080fe40003f26270 */
[----:B------:R-:W-:-:S03]  /*3d40*/  ISETP.GE.AND P3, PT, R23, R16, PT ;  /* 0x000000101700720c */ /* 0x000fc60003f66270 */
[----:B------:R-:W-:Y:S10]  /*3d50*/  @P2 BRA `(.L_x_12485) ;  /* 0x0000000000682947 */ /* 0x000ff40003800000 */
[-C--:B------:R-:W-:Y:S02]  /*3d60*/  IABS R3, R0.reuse ;  /* 0x0000000000037213 */ /* 0x080fe40000000000 */
[----:B-----5:R-:W-:Y:S02]  /*3d70*/  PRMT R7, R22, 0x9910, RZ ;  /* 0x0000991016077816 */ /* 0x020fe400000000ff */
[----:B------:R-:W0:Y:S01]  /*3d80*/  I2F.RP R6, R3 ;  /* 0x0000000300067306 */ /* 0x000e220000209400 */
[----:B------:R-:W-:-:S07]  /*3d90*/  IABS R10, R0 ;  /* 0x00000000000a7213 */ /* 0x000fce0000000000 */
[----:B0-----:R-:W0:Y:S02]  /*3da0*/  MUFU.RCP R6, R6 ;  /* 0x0000000600067308 */ /* 0x001e240000001000 */
[----:B0-----:R-:W-:Y:S02]  /*3db0*/  VIADD R4, R6, 0xffffffe ;  /* 0x0ffffffe06047836 */ /* 0x001fe40000000000 */
[----:B------:R-:W-:-:S04]  /*3dc0*/  IMAD.MOV R6, RZ, RZ, -R10 ;  /* 0x000000ffff067224 */ /* 0x000fc800078e0a0a */
[----:B------:R0:W1:Y:S02]  /*3dd0*/  F2I.FTZ.U32.TRUNC.NTZ R5, R4 ;  /* 0x0000000400057305 */ /* 0x000064000021f000 */
[----:B0-----:R-:W-:Y:S02]  /*3de0*/  IMAD.MOV.U32 R4, RZ, RZ, RZ ;  /* 0x000000ffff047224 */ /* 0x001fe400078e00ff */
[----:B-1----:R-:W-:-:S04]  /*3df0*/  IMAD.MOV R8, RZ, RZ, -R5 ;  /* 0x000000ffff087224 */ /* 0x002fc800078e0a05 */
[----:B------:R-:W-:Y:S01]  /*3e00*/  IMAD R9, R8, R3, RZ ;  /* 0x0000000308097224 */ /* 0x000fe200078e02ff */
[----:B------:R-:W-:Y:S02]  /*3e10*/  IABS R8, R7 ;  /* 0x0000000700087213 */ /* 0x000fe40000000000 */
[----:B------:R-:W-:Y:S01]  /*3e20*/  LOP3.LUT R7, R7, R0, RZ, 0x3c, !PT ;  /* 0x0000000007077212 */ /* 0x000fe200078e3cff */
[----:B------:R-:W-:-:S03]  /*3e30*/  IMAD.HI.U32 R5, R5, R9, R4 ;  /* 0x0000000905057227 */ /* 0x000fc600078e0004 */
[----:B------:R-:W-:Y:S01]  /*3e40*/  ISETP.GE.AND P5, PT, R7, RZ, PT ;  /* 0x000000ff0700720c */ /* 0x000fe20003fa6270 */
[----:B------:R-:W-:-:S04]  /*3e50*/  IMAD.MOV.U32 R4, RZ, RZ, R8 ;  /* 0x000000ffff047224 */ /* 0x000fc800078e0008 */
        /* <DEDUP_REMOVED lines=10> */
.L_x_12485:
[----:B------:R-:W-:Y:S05]  /*3f00*/  BSYNC B0 ;  /* 0x0000000000007941 */ /* 0x000fea0003800000 */
.L_x_12484:
[----:B------:R-:W-:Y:S04]  /*3f10*/  BSSY B0, `(.L_x_12486) ;  /* 0x000001c000007945 */ /* 0x000fe80003800000 */
[----:B------:R-:W-:Y:S05]  /*3f20*/  @P3 BRA `(.L_x_12487) ;  /* 0x0000000000683947 */ /* 0x000fea0003800000 */
        /* <DEDUP_REMOVED lines=26> */
.L_x_12487:
[----:B------:R-:W-:Y:S05]  /*40d0*/  BSYNC B0 ;  /* 0x0000000000007941 */ /* 0x000fea0003800000 */
.L_x_12486:
        /* <DEDUP_REMOVED lines=28> */
.L_x_12489:
[----:B------:R-:W-:Y:S05]  /*42a0*/  BSYNC B0 ;  /* 0x0000000000007941 */ /* 0x000fea0003800000 */
.L_x_12488:
[----:B------:R-:W-:Y:S04]  /*42b0*/  BSSY B0, `(.L_x_12490) ;  /* 0x000001c000007945 */ /* 0x000fe80003800000 */
[----:B------:R-:W-:Y:S05]  /*42c0*/  @P1 BRA `(.L_x_12491) ;  /* 0x0000000000681947 */ /* 0x000fea0003800000 */
[-C--:B------:R-:W-:Y:S02]  /*42d0*/  IABS R3, R0.reuse ;  /* 0x0000000000037213 */ /* 0x080fe40000000000 */
[----:B-----5:R-:W-:Y:S02]  /*42e0*/  PRMT R9, R19, 0x9910, RZ ;  /* 0x0000991013097816 */ /* 0x020fe400000000ff */
[----:B------:R-:W0:Y:S01]  /*42f0*/  I2F.RP R4, R3 ;  /* 0x0000000300047306 */ /* 0x000e220000209400 */
[----:B------:R-:W-:-:S05]  /*4300*/  IABS R10, R0 ;  /* 0x00000000000a7213 */ /* 0x000fca0000000000 */
[----:B------:R-:W-:Y:S02]  /*4310*/  IMAD.MOV R10, RZ, RZ, -R10 ;  /* 0x000000ffff0a7224 */ /* 0x000fe400078e0a0a */
[----:B0-----:R-:W0:Y:S02]  /*4320*/  MUFU.RCP R4, R4 ;  /* 0x0000000400047308 */ /* 0x001e240000001000 */
[----:B0-----:R-:W-:Y:S01]  /*4330*/  VIADD R6, R4, 0xffffffe ;  /* 0x0ffffffe04067836 */ /* 0x001fe20000000000 */
[----:B------:R-:W-:Y:S02]  /*4340*/  IABS R4, R9 ;  /* 0x0000000900047213 */ /* 0x000fe40000000000 */
[----:B------:R-:W-:-:S03]  /*4350*/  LOP3.LUT R9, R9, R0, RZ, 0x3c, !PT ;  /* 0x0000000009097212 */ /* 0x000fc600078e3cff */
[----:B------:R0:W1:Y:S01]  /*4360*/  F2I.FTZ.U32.TRUNC.NTZ R7, R6 ;  /* 0x0000000600077305 */ /* 0x000062000021f000 */
[----:B------:R-:W-:Y:S01]  /*4370*/  ISETP.GE.AND P3, PT, R9, RZ, PT ;  /* 0x000000ff0900720c */ /* 0x000fe20003f66270 */
[----:B0-----:R-:W-:Y:S02]  /*4380*/  IMAD.MOV.U32 R6, RZ, RZ, RZ ;  /* 0x000000ffff067224 */ /* 0x001fe400078e00ff */
[----:B-1----:R-:W-:-:S04]  /*4390*/  IMAD.MOV R8, RZ, RZ, -R7 ;  /* 0x000000ffff087224 */ /* 0x002fc800078e0a07 */
[----:B------:R-:W-:-:S04]  /*43a0*/  IMAD R11, R8, R3, RZ ;  /* 0x00000003080b7224 */ /* 0x000fc800078e02ff */
[----:B------:R-:W-:-:S04]  /*43b0*/  IMAD.HI.U32 R11, R7, R11, R6 ;  /* 0x0000000b070b7227 */ /* 0x000fc800078e0006 */
[----:B------:R-:W-:Y:S02]  /*43c0*/  IMAD.MOV.U32 R6, RZ, RZ, R10 ;  /* 0x000000ffff067224 */ /* 0x000fe400078e000a */
        /* <DEDUP_REMOVED lines=10> */
.L_x_12491:
[----:B------:R-:W-:Y:S05]  /*4470*/  BSYNC B0 ;  /* 0x0000000000007941 */ /* 0x000fea0003800000 */
.L_x_12490:
        /* <DEDUP_REMOVED lines=22> */
.L_x_12497:
[----:B------:R4:W-:Y:S01]  /*45e0*/  STG.E.U8 desc[UR36][R8.64], R5 ;  /* 0x0000000508007986 */ /* 0x0009e2000c101124 */
[----:B------:R-:W-:Y:S01]  /*45f0*/  IMAD.MOV.U32 R25, RZ, RZ, R23 ;  /* 0x000000ffff197224 */ /* 0x000fe200078e0017 */
[----:B------:R-:W-:Y:S06]  /*4600*/  BRA `(.L_x_12493) ;  /* 0x0000000c00bc7947 */ /* 0x000fec0003800000 */
.L_x_12496:
        /* <DEDUP_REMOVED lines=12> */
.L_x_12500:
[----:B------:R-:W-:Y:S01]  /*46d0*/  PRMT R3, R5, 0x9910, RZ ;  /* 0x0000991005037816 */ /* 0x000fe200000000ff */
[----:B------:R-:W-:-:S04]  /*46e0*/  IMAD.MOV.U32 R25, RZ, RZ, R23 ;  /* 0x000000ffff197224 */ /* 0x000fc800078e0017 */
[----:B------:R2:W-:Y:S01]  /*46f0*/  STG.E desc[UR36][R8.64], R3 ;  /* 0x0000000308007986 */ /* 0x0005e2000c101924 */
[----:B------:R-:W-:Y:S05]  /*4700*/  BRA `(.L_x_12493) ;  /* 0x0000000c007c7947 */ /* 0x000fea0003800000 */
.L_x_12499:
[----:B------:R0:W-:Y:S01]  /*4710*/  STG.E.U16 desc[UR36][R8.64], R5 ;  /* 0x0000000508007986 */ /* 0x0001e2000c101524 */
[----:B------:R-:W-:Y:S01]  /*4720*/  IMAD.MOV.U32 R25, RZ, RZ, R23 ;  /* 0x000000ffff197224 */ /* 0x000fe200078e0017 */
[----:B------:R-:W-:Y:S06]  /*4730*/  BRA `(.L_x_12493) ;  /* 0x0000000c00707947 */ /* 0x000fec0003800000 */
.L_x_12495:
        /* <DEDUP_REMOVED lines=10> */
.L_x_12502:
[----:B------:R-:W0:Y:S01]  /*47e0*/  I2F.S16 R0, R5 ;  /* 0x0000000500007306 */ /* 0x000e220000101400 */
[----:B------:R-:W-:Y:S01]  /*47f0*/  IMAD.MOV.U32 R25, RZ, RZ, R23 ;  /* 0x000000ffff197224 */ /* 0x000fe200078e0017 */
[----:B0-----:R-:W-:-:S05]  /*4800*/  F2FP.F16.F32.PACK_AB R0, RZ, R0 ;  /* 0x00000000ff00723e */ /* 0x001fca00000000ff */
[----:B------:R0:W-:Y:S01]  /*4810*/  STG.E.U16 desc[UR36][R8.64], R0 ;  /* 0x0000000008007986 */ /* 0x0001e2000c101524 */
[----:B------:R-:W-:Y:S05]  /*4820*/  BRA `(.L_x_12493) ;  /* 0x0000000c00347947 */ /* 0x000fea0003800000 */
.L_x_12501:
        /* <DEDUP_REMOVED lines=11> */
.L_x_12504:
[----:B------:R-:W0:Y:S01]  /*48e0*/  I2F.S16 R5, R5 ;  /* 0x0000000500057306 */ /* 0x000e220000101400 */
[----:B------:R-:W-:Y:S01]  /*48f0*/  IMAD.MOV.U32 R25, RZ, RZ, R23 ;  /* 0x000000ffff197224 */ /* 0x000fe200078e0017 */
[----:B0-----:R-:W-:-:S04]  /*4900*/  F2FP.F16.F32.PACK_AB R3, RZ, R5 ;  /* 0x00000005ff03723e */ /* 0x001fc800000000ff */
[----:B------:R-:W-:-:S05]  /*4910*/  PRMT R3, R3, 0x5410, RZ ;  /* 0x0000541003037816 */ /* 0x000fca00000000ff */
[----:B------:R0:W-:Y:S01]  /*4920*/  STG.E desc[UR36][R8.64], R3 ;  /* 0x0000000308007986 */ /* 0x0001e2000c101924 */
[----:B------:R-:W-:Y:S05]  /*4930*/  BRA `(.L_x_12493) ;  /* 0x0000000800f07947 */ /* 0x000fea0003800000 */
.L_x_12503:
[----:B------:R-:W0:Y:S01]  /*4940*/  I2F.F64.S16 R4, R5 ;  /* 0x0000000500047312 */ /* 0x000e220000101c00 */
[----:B------:R-:W-:Y:S01]  /*4950*/  IMAD.MOV.U32 R25, RZ, RZ, R23 ;  /* 0x000000ffff197224 */ /* 0x000fe200078e0017 */
[----:B0-----:R0:W-:Y:S01]  /*4960*/  STG.E.64 desc[UR36][R8.64], R4 ;  /* 0x0000000408007986 */ /* 0x0011e2000c101b24 */
[----:B------:R-:W-:Y:S05]  /*4970*/  BRA `(.L_x_12493) ;  /* 0x0000000800e07947 */ /* 0x000fea0003800000 */
.L_x_12494:
        /* <DEDUP_REMOVED lines=14> */
.L_x_12507:
[----:B------:R-:W0:Y:S01]  /*4a60*/  I2F.F64.S16 R4, R5 ;  /* 0x0000000500047312 */ /* 0x000e220000101c00 */
[----:B------:R-:W-:Y:S01]  /*4a70*/  CS2R R6, SRZ ;  /* 0x0000000000067805 */ /* 0x000fe2000001ff00 */
[----:B------:R-:W-:-:S04]  /*4a80*/  IMAD.MOV.U32 R25, RZ, RZ, R23 ;  /* 0x000000ffff197224 */ /* 0x000fc800078e0017 */
[----:B0-----:R0:W-:Y:S01]  /*4a90*/  STG.E.128 desc[UR36][R8.64], R4 ;  /* 0x0000000408007986 */ /* 0x0011e2000c101d24 */
[----:B------:R-:W-:Y:S05]  /*4aa0*/  BRA `(.L_x_12493) ;  /* 0x0000000800947947 */ /* 0x000fea0003800000 */
.L_x_12506:
        /* <DEDUP_REMOVED lines=21> */
.L_x_12511:
[----:B------:R-:W-:Y:S05]  /*4c00*/  BSYNC B0 ;  /* 0x0000000000007941 */ /* 0x000fea0003800000 */
.L_x_12510:
[----:B------:R-:W-:Y:S01]  /*4c10*/  LOP3.LUT R7, R0, R7, RZ, 0xfc, !PT ;  /* 0x0000000700077212 */ /* 0x000fe200078efcff */
[----:B------:R-:W-:-:S04]  /*4c20*/  IMAD.MOV.U32 R25, RZ, RZ, R23 ;  /* 0x000000ffff197224 */ /* 0x000fc800078e0017 */
[----:B------:R0:W-:Y:S01]  /*4c30*/  STG.E.U8 desc[UR36][R8.64], R7 ;  /* 0x0000000708007986 */ /* 0x0001e2000c101124 */
[----:B------:R-:W-:Y:S05]  /*4c40*/  BRA `(.L_x_12493) ;  /* 0x00000008002c7947 */ /* 0x000fea0003800000 */
.L_x_12509:
        /* <DEDUP_REMOVED lines=13> */
.L_x_12513:
[----:B------:R-:W-:Y:S01]  /*4d20*/  IMAD.MOV.U32 R0, RZ, RZ, 0x7f ;  /* 0x0000007fff007424 */ /* 0x000fe200078e00ff */
[----:B------:R-:W-:-:S04]  /*4d30*/  ISETP.GT.U32.AND P0, PT, R3, 0x7f800000, PT ;  /* 0x7f8000000300780c */ /* 0x000fc80003f04070 */
[----:B------:R-:W-:-:S09]  /*4d40*/  SEL R0, R0, 0x7c, P0 ;  /* 0x0000007c00007807 */ /* 0x000fd20000000000 */
.L_x_12514:
[----:B------:R-:W-:Y:S05]  /*4d50*/  BSYNC B0 ;  /* 0x0000000000007941 */ /* 0x000fea0003800000 */
.L_x_12512:
[----:B------:R-:W-:Y:S01]  /*4d60*/  LOP3.LUT R3, R5, 0x80000000, RZ, 0xc0, !PT ;  /* 0x8000000005037812 */ /* 0x000fe200078ec0ff */
[----:B------:R-:W-:-:S03]  /*4d70*/  IMAD.MOV.U32 R25, RZ, RZ, R23 ;  /* 0x000000ffff197224 */ /* 0x000fc600078e0017 */
[----:B------:R-:W-:-:S04]  /*4d80*/  SHF.R.U32.HI R3, RZ, 0x18, R3 ;  /* 0x00000018ff037819 */ /* 0x000fc80000011603 */
[----:B------:R-:W-:-:S05]  /*4d90*/  LOP3.LUT R3, R0, R3, RZ, 0xfc, !PT ;  /* 0x0000000300037212 */ /* 0x000fca00078efcff */
[----:B------:R0:W-:Y:S01]  /*4da0*/  STG.E.U8 desc[UR36][R8.64], R3 ;  /* 0x0000000308007986 */ /* 0x0001e2000c101124 */
[----:B------:R-:W-:Y:S05]  /*4db0*/  BRA `(.L_x_12493) ;  /* 0x0000000400d07947 */ /* 0x000fea0003800000 */
.L_x_12508:
[----:B------:R-:W0:Y:S01]  /*4dc0*/  I2F.S16 R0, R5 ;  /* 0x0000000500007306 */ /* 0x000e220000101400 */
[----:B------:R-:W-:Y:S01]  /*4dd0*/  IMAD.MOV.U32 R25, RZ, RZ, R23 ;  /* 0x000000ffff197224 */ /* 0x000fe200078e0017 */
[----:B0-----:R-:W-:-:S05]  /*4de0*/  F2FP.BF16.F32.PACK_AB R0, RZ, R0 ;  /* 0x00000000ff00723e */ /* 0x001fca00000010ff */
[----:B------:R0:W-:Y:S01]  /*4df0*/  STG.E.U16 desc[UR36][R8.64], R0 ;  /* 0x0000000008007986 */ /* 0x0001e2000c101524 */
[----:B------:R-:W-:Y:S05]  /*4e00*/  BRA `(.L_x_12493) ;  /* 0x0000000400bc7947 */ /* 0x000fea0003800000 */
.L_x_12505:
        /* <DEDUP_REMOVED lines=11> */
.L_x_12517:
        /* <DEDUP_REMOVED lines=17> */
.L_x_12520:
[----:B------:R-:W-:-:S04]  /*4fd0*/  LOP3.LUT R3, R5, 0x80000000, RZ, 0xc0, !PT ;  /* 0x8000000005037812 */ /* 0x000fc800078ec0ff */
[----:B------:R-:W-:-:S04]  /*4fe0*/  SHF.R.U32.HI R3, RZ, 0x18, R3 ;  /* 0x00000018ff037819 */ /* 0x000fc80000011603 */
[----:B------:R-:W-:-:S04]  /*4ff0*/  LOP3.LUT R0, R0, R3, RZ, 0xfc, !PT ;  /* 0x0000000300007212 */ /* 0x000fc800078efcff */
[----:B------:R-:W-:-:S07]  /*5000*/  PRMT R4, R0, 0x7610, R4 ;  /* 0x0000761000047816 */ /* 0x000fce0000000004 */
.L_x_12519:
[----:B------:R-:W-:Y:S05]  /*5010*/  BSYNC B0 ;  /* 0x0000000000007941 */ /* 0x000fea0003800000 */
.L_x_12518:
[----:B------:R0:W-:Y:S01]  /*5020*/  STG.E.U8 desc[UR36][R8.64], R4 ;  /* 0x0000000408007986 */ /* 0x0001e2000c101124 */
[----:B------:R-:W-:Y:S01]  /*5030*/  IMAD.MOV.U32 R25, RZ, RZ, R23 ;  /* 0x000000ffff197224 */ /* 0x000fe200078e0017 */
[----:B------:R-:W-:Y:S06]  /*5040*/  BRA `(.L_x_12493) ;  /* 0x00000004002c7947 */ /* 0x000fec0003800000 */
.L_x_12516:
        /* <DEDUP_REMOVED lines=17> */
.L_x_12523:
[----:B------:R-:W-:-:S04]  /*5160*/  LOP3.LUT R3, R5, 0x80000000, RZ, 0xc0, !PT ;  /* 0x8000000005037812 */ /* 0x000fc800078ec0ff */
[----:B------:R-:W-:-:S04]  /*5170*/  SHF.R.U32.HI R3, RZ, 0x18, R3 ;  /* 0x00000018ff037819 */ /* 0x000fc80000011603 */
[----:B------:R-:W-:-:S04]  /*5180*/  LOP3.LUT R0, R0, R3, RZ, 0xfc, !PT ;  /* 0x0000000300007212 */ /* 0x000fc800078efcff */
[----:B------:R-:W-:-:S07]  /*5190*/  PRMT R4, R0, 0x7610, R4 ;  /* 0x0000761000047816 */ /* 0x000fce0000000004 */
.L_x_12522:
[----:B------:R-:W-:Y:S05]  /*51a0*/  BSYNC B0 ;  /* 0x0000000000007941 */ /* 0x000fea0003800000 */
.L_x_12521:
[----:B------:R0:W-:Y:S01]  /*51b0*/  STG.E.U8 desc[UR36][R8.64], R4 ;  /* 0x0000000408007986 */ /* 0x0001e2000c101124 */
[----:B------:R-:W-:Y:S01]  /*51c0*/  IMAD.MOV.U32 R25, RZ, RZ, R23 ;  /* 0x000000ffff197224 */ /* 0x000fe200078e0017 */
[----:B------:R-:W-:Y:S06]  /*51d0*/  BRA `(.L_x_12493) ;  /* 0x0000000000c87947 */ /* 0x000fec0003800000 */
.L_x_12515:
        /* <DEDUP_REMOVED lines=23> */
.L_x_12498:
        /* <DEDUP_REMOVED lines=16> */
.L_x_12526:
[----:B------:R-:W-:Y:S01]  /*5450*/  IMAD.MOV.U32 R25, RZ, RZ, R23 ;  /* 0x000000ffff197224 */ /* 0x000fe200078e0017 */
[----:B------:R-:W-:Y:S06]  /*5460*/  BRA `(.L_x_12493) ;  /* 0x0000000000247947 */ /* 0x000fec0003800000 */
.L_x_12525:
[----:B------:R-:W-:Y:S01]  /*5470*/  PRMT R5, R5, 0x9910, RZ ;  /* 0x0000991005057816 */ /* 0x000fe200000000ff */
[----:B------:R-:W-:-:S04]  /*5480*/  IMAD.MOV.U32 R25, RZ, RZ, R23 ;  /* 0x000000ffff197224 */ /* 0x000fc800078e0017 */
[----:B------:R-:W-:-:S05]  /*5490*/  IMAD.MOV.U32 R4, RZ, RZ, R5 ;  /* 0x000000ffff047224 */ /* 0x000fca00078e0005 */
[----:B------:R-:W-:-:S05]  /*54a0*/  SHF.R.S32.HI R5, RZ, 0x1f, R4 ;  /* 0x0000001fff057819 */ /* 0x000fca0000011404 */
[----:B------:R0:W-:Y:S01]  /*54b0*/  STG.E.64 desc[UR36][R8.64], R4 ;  /* 0x0000000408007986 */ /* 0x0001e2000c101b24 */
[----:B------:R-:W-:Y:S05]  /*54c0*/  BRA `(.L_x_12493) ;  /* 0x00000000000c7947 */ /* 0x000fea0003800000 */
.L_x_12524:
[----:B------:R-:W-:Y:S01]  /*54d0*/  PRMT R3, R5, 0x9910, RZ ;  /* 0x0000991005037816 */ /* 0x000fe200000000ff */
[----:B------:R-:W-:-:S04]  /*54e0*/  IMAD.MOV.U32 R25, RZ, RZ, R23 ;  /* 0x000000ffff197224 */ /* 0x000fc800078e0017 */
[----:B------:R0:W-:Y:S03]  /*54f0*/  STG.E desc[UR36][R8.64], R3 ;  /* 0x0000000308007986 */ /* 0x0001e6000c101924 */
.L_x_12493:
[----:B------:R-:W-:Y:S05]  /*5500*/  BSYNC B6 ;  /* 0x0000000000067941 */ /* 0x000fea0003800000 */
.L_x_12492:
        /* <DEDUP_REMOVED lines=23> */
.L_x_12532:
[----:B-----5:R4:W-:Y:S01]  /*5680*/  STG.E.U8 desc[UR36][R8.64], R22 ;  /* 0x0000001608007986 */ /* 0x0209e2000c101124 */
[----:B------:R-:W-:Y:S05]  /*5690*/  BRA `(.L_x_12534) ;  /* 0x0000000c00647947 */ /* 0x000fea0003800000 */
.L_x_12531:
        /* <DEDUP_REMOVED lines=10> */
.L_x_12536:
[----:B-----5:R-:W-:-:S05]  /*5740*/  PRMT R3, R22, 0x9910, RZ ;  /* 0x0000991016037816 */ /* 0x020fca00000000ff */
[----:B------:R2:W-:Y:S01]  /*5750*/  STG.E desc[UR36][R8.64], R3 ;  /* 0x0000000308007986 */ /* 0x0005e2000c101924 */
[----:B------:R-:W-:Y:S05]  /*5760*/  BRA `(.L_x_12534) ;  /* 0x0000000c00307947 */ /* 0x000fea0003800000 */
.L_x_12535:
[----:B-----5:R0:W-:Y:S01]  /*5770*/  STG.E.U16 desc[UR36][R8.64], R22 ;  /* 0x0000001608007986 */ /* 0x0201e2000c101524 */
[----:B------:R-:W-:Y:S05]  /*5780*/  BRA `(.L_x_12534) ;  /* 0x0000000c00287947 */ /* 0x000fea0003800000 */
.L_x_12530:
        /* <DEDUP_REMOVED lines=9> */
.L_x_12538:
[----:B-----5:R-:W0:Y:S02]  /*5820*/  I2F.S16 R0, R22 ;  /* 0x0000001600007306 */ /* 0x020e240000101400 */
[----:B0-----:R-:W-:-:S05]  /*5830*/  F2FP.F16.F32.PACK_AB R0, RZ, R0 ;  /* 0x00000000ff00723e */ /* 0x001fca00000000ff */
[----:B------:R0:W-:Y:S01]  /*5840*/  STG.E.U16 desc[UR36][R8.64], R0 ;  /* 0x0000000008007986 */ /* 0x0001e2000c101524 */
[----:B------:R-:W-:Y:S05]  /*5850*/  BRA `(.L_x_12534) ;  /* 0x0000000800f47947 */ /* 0x000fea0003800000 */
.L_x_12537:
        /* <DEDUP_REMOVED lines=10> */
.L_x_12540:
[----:B-----5:R-:W0:Y:S02]  /*5900*/  I2F.S16 R22, R22 ;  /* 0x0000001600167306 */ /* 0x020e240000101400 */
[----:B0-----:R-:W-:-:S04]  /*5910*/  F2FP.F16.F32.PACK_AB R3, RZ, R22 ;  /* 0x00000016ff03723e */ /* 0x001fc800000000ff */
[----:B------:R-:W-:-:S05]  /*5920*/  PRMT R3, R3, 0x5410, RZ ;  /* 0x0000541003037816 */ /* 0x000fca00000000ff */
[----:B------:R0:W-:Y:S01]  /*5930*/  STG.E desc[UR36][R8.64], R3 ;  /* 0x0000000308007986 */ /* 0x0001e2000c101924 */
[----:B------:R-:W-:Y:S05]  /*5940*/  BRA `(.L_x_12534) ;  /* 0x0000000800b87947 */ /* 0x000fea0003800000 */
.L_x_12539:
[----:B-----5:R-:W0:Y:S02]  /*5950*/  I2F.F64.S16 R22, R22 ;  /* 0x0000001600167312 */ /* 0x020e240000101c00 */
[----:B0-----:R0:W-:Y:S01]  /*5960*/  STG.E.64 desc[UR36][R8.64], R22 ;  /* 0x0000001608007986 */ /* 0x0011e2000c101b24 */
[----:B------:R-:W-:Y:S05]  /*5970*/  BRA `(.L_x_12534) ;  /* 0x0000000800ac7947 */ /* 0x000fea0003800000 */
.L_x_12529:
        /* <DEDUP_REMOVED lines=13> */
.L_x_12543:
[----:B-----5:R-:W0:Y:S01]  /*5a50*/  I2F.F64.S16 R4, R22 ;  /* 0x0000001600047312 */ /* 0x020e220000101c00 */
[----:B------:R-:W-:-:S05]  /*5a60*/  CS2R R6, SRZ ;  /* 0x0000000000067805 */ /* 0x000fca000001ff00 */
[----:B0-----:R0:W-:Y:S01]  /*5a70*/  STG.E.128 desc[UR36][R8.64], R4 ;  /* 0x0000000408007986 */ /* 0x0011e2000c101d24 */
[----:B------:R-:W-:Y:S05]  /*5a80*/  BRA `(.L_x_12534) ;  /* 0x0000000800687947 */ /* 0x000fea0003800000 */
.L_x_12542:
        /* <DEDUP_REMOVED lines=21> */
.L_x_12547:
[----:B------:R-:W-:Y:S05]  /*5be0*/  BSYNC B0 ;  /* 0x0000000000007941 */ /* 0x000fea0003800000 */
.L_x_12546:
[----:B------:R-:W-:-:S05]  /*5bf0*/  LOP3.LUT R5, R0, R5, RZ, 0xfc, !PT ;  /* 0x0000000500057212 */ /* 0x000fca00078efcff */
[----:B------:R0:W-:Y:S01]  /*5c00*/  STG.E.U8 desc[UR36][R8.64], R5 ;  /* 0x0000000508007986 */ /* 0x0001e2000c101124 */
[----:B------:R-:W-:Y:S05]  /*5c10*/  BRA `(.L_x_12534) ;  /* 0x0000000800047947 */ /* 0x000fea0003800000 */
.L_x_12545:
        /* <DEDUP_REMOVED lines=13> */
.L_x_12549:
[----:B------:R-:W-:Y:S01]  /*5cf0*/  IMAD.MOV.U32 R0, RZ, RZ, 0x7f ;  /* 0x0000007fff007424 */ /* 0x000fe200078e00ff */
[----:B------:R-:W-:-:S04]  /*5d00*/  ISETP.GT.U32.AND P0, PT, R3, 0x7f800000, PT ;  /* 0x7f8000000300780c */ /* 0x000fc80003f04070 */
[----:B------:R-:W-:-:S09]  /*5d10*/  SEL R0, R0, 0x7c, P0 ;  /* 0x0000007c00007807 */ /* 0x000fd20000000000 */
.L_x_12550:
[----:B------:R-:W-:Y:S05]  /*5d20*/  BSYNC B0 ;  /* 0x0000000000007941 */ /* 0x000fea0003800000 */
.L_x_12548:
[----:B------:R-:W-:-:S04]  /*5d30*/  LOP3.LUT R3, R5, 0x80000000, RZ, 0xc0, !PT ;  /* 0x8000000005037812 */ /* 0x000fc800078ec0ff */
[----:B------:R-:W-:-:S04]  /*5d40*/  SHF.R.U32.HI R3, RZ, 0x18, R3 ;  /* 0x00000018ff037819 */ /* 0x000fc80000011603 */
[----:B------:R-:W-:-:S05]  /*5d50*/  LOP3.LUT R3, R0, R3, RZ, 0xfc, !PT ;  /* 0x0000000300037212 */ /* 0x000fca00078efcff */
[----:B------:R0:W-:Y:S01]  /*5d60*/  STG.E.U8 desc[UR36][R8.64], R3 ;  /* 0x0000000308007986 */ /* 0x0001e2000c101124 */
[----:B------:R-:W-:Y:S05]  /*5d70*/  BRA `(.L_x_12534) ;  /* 0x0000000400ac7947 */ /* 0x000fea0003800000 */
.L_x_12544:
[----:B-----5:R-:W0:Y:S02]  /*5d80*/  I2F.S16 R0, R22 ;  /* 0x0000001600007306 */ /* 0x020e240000101400 */
[----:B0-----:R-:W-:-:S05]  /*5d90*/  F2FP.BF16.F32.PACK_AB R0, RZ, R0 ;  /* 0x00000000ff00723e */ /* 0x001fca00000010ff */
[----:B------:R0:W-:Y:S01]  /*5da0*/  STG.E.U16 desc[UR36][R8.64], R0 ;  /* 0x0000000008007986 */ /* 0x0001e2000c101524 */
[----:B------:R-:W-:Y:S05]  /*5db0*/  BRA `(.L_x_12534) ;  /* 0x00000004009c7947 */ /* 0x000fea0003800000 */
.L_x_12541:
        /* <DEDUP_REMOVED lines=10> */
.L_x_12553:
        /* <DEDUP_REMOVED lines=17> */
.L_x_12556:
[----:B------:R-:W-:-:S04]  /*5f70*/  LOP3.LUT R3, R5, 0x80000000, RZ, 0xc0, !PT ;  /* 0x8000000005037812 */ /* 0x000fc800078ec0ff */
[----:B------:R-:W-:-:S04]  /*5f80*/  SHF.R.U32.HI R3, RZ, 0x18, R3 ;  /* 0x00000018ff037819 */ /* 0x000fc80000011603 */
[----:B------:R-:W-:-:S04]  /*5f90*/  LOP3.LUT R0, R0, R3, RZ, 0xfc, !PT ;  /* 0x0000000300007212 */ /* 0x000fc800078efcff */
[----:B------:R-:W-:-:S07]  /*5fa0*/  PRMT R4, R0, 0x7610, R4 ;  /* 0x0000761000047816 */ /* 0x000fce0000000004 */
.L_x_12555:
[----:B------:R-:W-:Y:S05]  /*5fb0*/  BSYNC B0 ;  /* 0x0000000000007941 */ /* 0x000fea0003800000 */
.L_x_12554:
[----:B------:R0:W-:Y:S01]  /*5fc0*/  STG.E.U8 desc[UR36][R8.64], R4 ;  /* 0x0000000408007986 */ /* 0x0001e2000c101124 */
[----:B------:R-:W-:Y:S05]  /*5fd0*/  BRA `(.L_x_12534) ;  /* 0x0000000400147947 */ /* 0x000fea0003800000 */
.L_x_12552:
        /* <DEDUP_REMOVED lines=17> */
.L_x_12559:
[----:B------:R-:W-:-:S04]  /*60f0*/  LOP3.LUT R3, R5, 0x80000000, RZ, 0xc0, !PT ;  /* 0x8000000005037812 */ /* 0x000fc800078ec0ff */
[----:B------:R-:W-:-:S04]  /*6100*/  SHF.R.U32.HI R3, RZ, 0x18, R3 ;  /* 0x00000018ff037819 */ /* 0x000fc80000011603 */
[----:B------:R-:W-:-:S04]  /*6110*/  LOP3.LUT R0, R0, R3, RZ, 0xfc, !PT ;  /* 0x0000000300007212 */ /* 0x000fc800078efcff */
[----:B------:R-:W-:-:S07]  /*6120*/  PRMT R4, R0, 0x7610, R4 ;  /* 0x0000761000047816 */ /* 0x000fce0000000004 */
.L_x_12558:
[----:B------:R-:W-:Y:S05]  /*6130*/  BSYNC B0 ;  /* 0x0000000000007941 */ /* 0x000fea0003800000 */
.L_x_12557:
[----:B------:R0:W-:Y:S01]  /*6140*/  STG.E.U8 desc[UR36][R8.64], R4 ;  /* 0x0000000408007986 */ /* 0x0001e2000c101124 */
[----:B------:R-:W-:Y:S05]  /*6150*/  BRA `(.L_x_12534) ;  /* 0x0000000000b47947 */ /* 0x000fea0003800000 */
.L_x_12551:
        /* <DEDUP_REMOVED lines=22> */
.L_x_12533:
        /* <DEDUP_REMOVED lines=16> */
.L_x_12562:
[----:B------:R-:W-:Y:S05]  /*63c0*/  BRA `(.L_x_12534) ;  /* 0x0000000000187947 */ /* 0x000fea0003800000 */
.L_x_12561:
[----:B-----5:R-:W-:-:S04]  /*63d0*/  PRMT R4, R22, 0x9910, RZ ;  /* 0x0000991016047816 */ /* 0x020fc800000000ff */
[----:B------:R-:W-:-:S05]  /*63e0*/  SHF.R.S32.HI R5, RZ, 0x1f, R4 ;  /* 0x0000001fff057819 */ /* 0x000fca0000011404 */
[----:B------:R0:W-:Y:S01]  /*63f0*/  STG.E.64 desc[UR36][R8.64], R4 ;  /* 0x0000000408007986 */ /* 0x0001e2000c101b24 */
[----:B------:R-:W-:Y:S05]  /*6400*/  BRA `(.L_x_12534) ;  /* 0x0000000000087947 */ /* 0x000fea0003800000 */
.L_x_12560:
[----:B-----5:R-:W-:-:S05]  /*6410*/  PRMT R3, R22, 0x9910, RZ ;  /* 0x0000991016037816 */ /* 0x020fca00000000ff */
[----:B------:R0:W-:Y:S02]  /*6420*/  STG.E desc[UR36][R8.64], R3 ;  /* 0x0000000308007986 */ /* 0x0001e4000c101924 */
.L_x_12534:
        /* <DEDUP_REMOVED lines=23> */
.L_x_12566:
[----:B------:R0:W-:Y:S01]  /*65a0*/  STG.E.U8 desc[UR36][R8.64], R18 ;  /* 0x0000001208007986 */ /* 0x0001e2000c101124 */
[----:B------:R-:W-:Y:S05]  /*65b0*/  BRA `(.L_x_12568) ;  /* 0x0000000c00647947 */ /* 0x000fea0003800000 */
.L_x_12565:
        /* <DEDUP_REMOVED lines=10> */
.L_x_12570:
[----:B------:R-:W-:-:S05]  /*6660*/  PRMT R3, R18, 0x9910, RZ ;  /* 0x0000991012037816 */ /* 0x000fca00000000ff */
[----:B------:R0:W-:Y:S01]  /*6670*/  STG.E desc[UR36][R8.64], R3 ;  /* 0x0000000308007986 */ /* 0x0001e2000c101924 */
[----:B------:R-:W-:Y:S05]  /*6680*/  BRA `(.L_x_12568) ;  /* 0x0000000c00307947 */ /* 0x000fea0003800000 */
.L_x_12569:
[----:B------:R0:W-:Y:S01]  /*6690*/  STG.E.U16 desc[UR36][R8.64], R18 ;  /* 0x0000001208007986 */ /* 0x0001e2000c101524 */
[----:B------:R-:W-:Y:S05]  /*66a0*/  BRA `(.L_x_12568) ;  /* 0x0000000c00287947 */ /* 0x000fea0003800000 */
.L_x_12564:
        /* <DEDUP_REMOVED lines=9> */
.L_x_12572:
[----:B------:R-:W0:Y:S02]  /*6740*/  I2F.S16 R0, R18 ;  /* 0x0000001200007306 */ /* 0x000e240000101400 */
[----:B0-----:R-:W-:-:S05]  /*6750*/  F2FP.F16.F32.PACK_AB R0, RZ, R0 ;  /* 0x00000000ff00723e */ /* 0x001fca00000000ff */
[----:B------:R0:W-:Y:S01]  /*6760*/  STG.E.U16 desc[UR36][R8.64], R0 ;  /* 0x0000000008007986 */ /* 0x0001e2000c101524 */
[----:B------:R-:W-:Y:S05]  /*6770*/  BRA `(.L_x_12568) ;  /* 0x0000000800f47947 */ /* 0x000fea0003800000 */
.L_x_12571:
        /* <DEDUP_REMOVED lines=10> */
.L_x_12574:
[----:B------:R-:W0:Y:S02]  /*6820*/  I2F.S16 R18, R18 ;  /* 0x0000001200127306 */ /* 0x000e240000101400 */
[----:B0-----:R-:W-:-:S04]  /*6830*/  F2FP.F16.F32.PACK_AB R3, RZ, R18 ;  /* 0x00000012ff03723e */ /* 0x001fc800000000ff */
[----:B------:R-:W-:-:S05]  /*6840*/  PRMT R3, R3, 0x5410, RZ ;  /* 0x0000541003037816 */ /* 0x000fca00000000ff */
[----:B------:R0:W-:Y:S01]  /*6850*/  STG.E desc[UR36][R8.64], R3 ;  /* 0x0000000308007986 */ /* 0x0001e2000c101924 */
[----:B------:R-:W-:Y:S05]  /*6860*/  BRA `(.L_x_12568) ;  /* 0x0000000800b87947 */ /* 0x000fea0003800000 */
.L_x_12573:
[----:B------:R-:W0:Y:S02]  /*6870*/  I2F.F64.S16 R4, R18 ;  /* 0x0000001200047312 */ /* 0x000e240000101c00 */
[----:B0-----:R0:W-:Y:S01]  /*6880*/  STG.E.64 desc[UR36][R8.64], R4 ;  /* 0x0000000408007986 */ /* 0x0011e2000c101b24 */
[----:B------:R-:W-:Y:S05]  /*6890*/  BRA `(.L_x_12568) ;  /* 0x0000000800ac7947 */ /* 0x000fea0003800000 */
.L_x_12563:
        /* <DEDUP_REMOVED lines=13> */
.L_x_12577:
[----:B------:R-:W0:Y:S01]  /*6970*/  I2F.F64.S16 R4, R18 ;  /* 0x0000001200047312 */ /* 0x000e220000101c00 */
[----:B------:R-:W-:-:S05]  /*6980*/  CS2R R6, SRZ ;  /* 0x0000000000067805 */ /* 0x000fca000001ff00 */
[----:B0-----:R0:W-:Y:S01]  /*6990*/  STG.E.128 desc[UR36][R8.64], R4 ;  /* 0x0000000408007986 */ /* 0x0011e2000c101d24 */
[----:B------:R-:W-:Y:S05]  /*69a0*/  BRA `(.L_x_12568) ;  /* 0x0000000800687947 */ /* 0x000fea0003800000 */
.L_x_12576:
        /* <DEDUP_REMOVED lines=21> */
.L_x_12581:
[----:B------:R-:W-:Y:S05]  /*6b00*/  BSYNC B0 ;  /* 0x0000000000007941 */ /* 0x000fea0003800000 */
.L_x_12580:
[----:B------:R-:W-:-:S05]  /*6b10*/  LOP3.LUT R5, R0, R5, RZ, 0xfc, !PT ;  /* 0x0000000500057212 */ /* 0x000fca00078efcff */
[----:B------:R0:W-:Y:S01]  /*6b20*/  STG.E.U8 desc[UR36][R8.64], R5 ;  /* 0x0000000508007986 */ /* 0x0001e2000c101124 */
[----:B------:R-:W-:Y:S05]  /*6b30*/  BRA `(.L_x_12568) ;  /* 0x0000000800047947 */ /* 0x000fea0003800000 */
.L_x_12579:
        /* <DEDUP_REMOVED lines=13> */
.L_x_12583:
[----:B------:R-:W-:Y:S01]  /*6c10*/  IMAD.MOV.U32 R0, RZ, RZ, 0x7f ;  /* 0x0000007fff007424 */ /* 0x000fe200078e00ff */
[----:B------:R-:W-:-:S04]  /*6c20*/  ISETP.GT.U32.AND P0, PT, R3, 0x7f800000, PT ;  /* 0x7f8000000300780c */ /* 0x000fc80003f04070 */
[----:B------:R-:W-:-:S09]  /*6c30*/  SEL R0, R0, 0x7c, P0 ;  /* 0x0000007c00007807 */ /* 0x000fd20000000000 */
.L_x_12584:
[----:B------:R-:W-:Y:S05]  /*6c40*/  BSYNC B0 ;  /* 0x0000000000007941 */ /* 0x000fea0003800000 */
.L_x_12582:
[----:B------:R-:W-:-:S04]  /*6c50*/  LOP3.LUT R3, R5, 0x80000000, RZ, 0xc0, !PT ;  /* 0x8000000005037812 */ /* 0x000fc800078ec0ff */
[----:B------:R-:W-:-:S04]  /*6c60*/  SHF.R.U32.HI R3, RZ, 0x18, R3 ;  /* 0x00000018ff037819 */ /* 0x000fc80000011603 */
[----:B------:R-:W-:-:S05]  /*6c70*/  LOP3.LUT R3, R0, R3, RZ, 0xfc, !PT ;  /* 0x0000000300037212 */ /* 0x000fca00078efcff */
[----:B------:R0:W-:Y:S01]  /*6c80*/  STG.E.U8 desc[UR36][R8.64], R3 ;  /* 0x0000000308007986 */ /* 0x0001e2000c101124 */
[----:B------:R-:W-:Y:S05]  /*6c90*/  BRA `(.L_x_12568) ;  /* 0x0000000400ac7947 */ /* 0x000fea0003800000 */
.L_x_12578:
[----:B------:R-:W0:Y:S02]  /*6ca0*/  I2F.S16 R0, R18 ;  /* 0x0000001200007306 */ /* 0x000e240000101400 */
[----:B0-----:R-:W-:-:S05]  /*6cb0*/  F2FP.BF16.F32.PACK_AB R0, RZ, R0 ;  /* 0x00000000ff00723e */ /* 0x001fca00000010ff */
[----:B------:R0:W-:Y:S01]  /*6cc0*/  STG.E.U16 desc[UR36][R8.64], R0 ;  /* 0x0000000008007986 */ /* 0x0001e2000c101524 */
[----:B------:R-:W-:Y:S05]  /*6cd0*/  BRA `(.L_x_12568) ;  /* 0x00000004009c7947 */ /* 0x000fea0003800000 */
.L_x_12575:
        /* <DEDUP_REMOVED lines=10> */
.L_x_12587:
        /* <DEDUP_REMOVED lines=17> */
.L_x_12590:
[----:B------:R-:W-:-:S04]  /*6e90*/  LOP3.LUT R3, R5, 0x80000000, RZ, 0xc0, !PT ;  /* 0x8000000005037812 */ /* 0x000fc800078ec0ff */
[----:B------:R-:W-:-:S04]  /*6ea0*/  SHF.R.U32.HI R3, RZ, 0x18, R3 ;  /* 0x00000018ff037819 */ /* 0x000fc80000011603 */
[----:B------:R-:W-:-:S04]  /*6eb0*/  LOP3.LUT R0, R0, R3, RZ, 0xfc, !PT ;  /* 0x0000000300007212 */ /* 0x000fc800078efcff */
[----:B------:R-:W-:-:S07]  /*6ec0*/  PRMT R4, R0, 0x7610, R4 ;  /* 0x0000761000047816 */ /* 0x000fce0000000004 */
.L_x_12589:
[----:B------:R-:W-:Y:S05]  /*6ed0*/  BSYNC B0 ;  /* 0x0000000000007941 */ /* 0x000fea0003800000 */
.L_x_12588:
[----:B------:R3:W-:Y:S01]  /*6ee0*/  STG.E.U8 desc[UR36][R8.64], R4 ;  /* 0x0000000408007986 */ /* 0x0007e2000c101124 */
[----:B------:R-:W-:Y:S05]  /*6ef0*/  BRA `(.L_x_12568) ;  /* 0x0000000400147947 */ /* 0x000fea0003800000 */
.L_x_12586:
        /* <DEDUP_REMOVED lines=17> */
.L_x_12593:
[----:B------:R-:W-:-:S04]  /*7010*/  LOP3.LUT R3, R5, 0x80000000, RZ, 0xc0, !PT ;  /* 0x8000000005037812 */ /* 0x000fc800078ec0ff */
[----:B------:R-:W-:-:S04]  /*7020*/  SHF.R.U32.HI R3, RZ, 0x18, R3 ;  /* 0x00000018ff037819 */ /* 0x000fc80000011603 */
[----:B------:R-:W-:-:S04]  /*7030*/  LOP3.LUT R0, R0, R3, RZ, 0xfc, !PT ;  /* 0x0000000300007212 */ /* 0x000fc800078efcff */
[----:B------:R-:W-:-:S07]  /*7040*/  PRMT R4, R0, 0x7610, R4 ;  /* 0x0000761000047816 */ /* 0x000fce0000000004 */
.L_x_12592:
[----:B------:R-:W-:Y:S05]  /*7050*/  BSYNC B0 ;  /* 0x0000000000007941 */ /* 0x000fea0003800000 */
.L_x_12591:
[----:B------:R0:W-:Y:S01]  /*7060*/  STG.E.U8 desc[UR36][R8.64], R4 ;  /* 0x0000000408007986 */ /* 0x0001e2000c101124 */
[----:B------:R-:W-:Y:S05]  /*7070*/  BRA `(.L_x_12568) ;  /* 0x0000000000b47947 */ /* 0x000fea0003800000 */
.L_x_12585:
        /* <DEDUP_REMOVED lines=22> */
.L_x_12567:
        /* <DEDUP_REMOVED lines=16> */
.L_x_12596:
[----:B------:R-:W-:Y:S05]  /*72e0*/  BRA `(.L_x_12568) ;  /* 0x0000000000187947 */ /* 0x000fea0003800000 */
.L_x_12595:
[----:B------:R-:W-:-:S04]  /*72f0*/  PRMT R4, R18, 0x9910, RZ ;  /* 0x0000991012047816 */ /* 0x000fc800000000ff */
[----:B------:R-:W-:-:S05]  /*7300*/  SHF.R.S32.HI R5, RZ, 0x1f, R4 ;  /* 0x0000001fff057819 */ /* 0x000fca0000011404 */
[----:B------:R1:W-:Y:S01]  /*7310*/  STG.E.64 desc[UR36][R8.64], R4 ;  /* 0x0000000408007986 */ /* 0x0003e2000c101b24 */
[----:B------:R-:W-:Y:S05]  /*7320*/  BRA `(.L_x_12568) ;  /* 0x0000000000087947 */ /* 0x000fea0003800000 */
.L_x_12594:
[----:B------:R-:W-:-:S05]  /*7330*/  PRMT R3, R18, 0x9910, RZ ;  /* 0x0000991012037816 */ /* 0x000fca00000000ff */
[----:B------:R2:W-:Y:S02]  /*7340*/  STG.E desc[UR36][R8.64], R3 ;  /* 0x0000000308007986 */ /* 0x0005e4000c101924 */
.L_x_12568:
[----:B------:R-:W-:-:S07]  /*7350*/  VIADD R25, R25, 0x80 ;  /* 0x0000008019197836 */ /* 0x000fce0000000000 */
.L_x_12528:
[----:B------:R-:W-:Y:S05]  /*7360*/  BSYNC B6 ;  /* 0x0000000000067941 */ /* 0x000fea0003800000 */
.L_x_12527:
[----:B------:R-:W-:-:S13]  /*7370*/  ISETP.GE.AND P0, PT, R25, R16, PT ;  /* 0x000000101900720c */ /* 0x000fda0003f06270 */
[----:B------:R-:W-:Y:S05]  /*7380*/  @P0 EXIT ;  /* 0x000000000000094d */ /* 0x000fea0003800000 */
[----:B01-34-:R-:W0:Y:S01]  /*7390*/  LDC.64 R4, c[0x0][0x218] ;  /* 0x00008600ff047b82 */ /* 0x01be220000000a00 */
        /* <DEDUP_REMOVED lines=18> */
.L_x_12600:
[----:B-----5:R-:W-:Y:S01]  /*74c0*/  STG.E.U8 desc[UR36][R2.64], R19 ;  /* 0x0000001302007986 */ /* 0x020fe2000c101124 */
[----:B------:R-:W-:Y:S05]  /*74d0*/  EXIT ;  /* 0x000000000000794d */ /* 0x000fea0003800000 */
.L_x_12599:
        /* <DEDUP_REMOVED lines=10> */
.L_x_12603:
[----:B-----5:R-:W-:-:S05]  /*7580*/  PRMT R5, R19, 0x9910, RZ ;  /* 0x0000991013057816 */ /* 0x020fca00000000ff */
[----:B------:R-:W-:Y:S01]  /*7590*/  STG.E desc[UR36][R2.64], R5 ;  /* 0x0000000502007986 */ /* 0x000fe2000c101924 */
[----:B------:R-:W-:Y:S05]  /*75a0*/  EXIT ;  /* 0x000000000000794d */ /* 0x000fea0003800000 */
.L_x_12602:
[----:B-----5:R-:W-:Y:S01]  /*75b0*/  STG.E.U16 desc[UR36][R2.64], R19 ;  /* 0x0000001302007986 */ /* 0x020fe2000c101524 */
[----:B------:R-:W-:Y:S05]  /*75c0*/  EXIT ;  /* 0x000000000000794d */ /* 0x000fea0003800000 */
.L_x_12598:
        /* <DEDUP_REMOVED lines=9> */
.L_x_12605:
[----:B-----5:R-:W0:Y:S02]  /*7660*/  I2F.S16 R0, R19 ;  /* 0x0000001300007306 */ /* 0x020e240000101400 */
[----:B0-----:R-:W-:-:S05]  /*7670*/  F2FP.F16.F32.PACK_AB R0, RZ, R0 ;  /* 0x00000000ff00723e */ /* 0x001fca00000000ff */
[----:B------:R-:W-:Y:S01]  /*7680*/  STG.E.U16 desc[UR36][R2.64], R0 ;  /* 0x0000000002007986 */ /* 0x000fe2000c101524 */
[----:B------:R-:W-:Y:S05]  /*7690*/  EXIT ;  /* 0x000000000000794d */ /* 0x000fea0003800000 */
.L_x_12604:
        /* <DEDUP_REMOVED lines=10> */
.L_x_12607:
[----:B-----5:R-:W0:Y:S02]  /*7740*/  I2F.S16 R19, R19 ;  /* 0x0000001300137306 */ /* 0x020e240000101400 */
[----:B0-----:R-:W-:-:S04]  /*7750*/  F2FP.F16.F32.PACK_AB R5, RZ, R19 ;  /* 0x00000013ff05723e */ /* 0x001fc800000000ff */
[----:B------:R-:W-:-:S05]  /*7760*/  PRMT R5, R5, 0x5410, RZ ;  /* 0x0000541005057816 */ /* 0x000fca00000000ff */
[----:B------:R-:W-:Y:S01]  /*7770*/  STG.E desc[UR36][R2.64], R5 ;  /* 0x0000000502007986 */ /* 0x000fe2000c101924 */
[----:B------:R-:W-:Y:S05]  /*7780*/  EXIT ;  /* 0x000000000000794d */ /* 0x000fea0003800000 */
.L_x_12606:
[----:B-----5:R-:W0:Y:S02]  /*7790*/  I2F.F64.S16 R4, R19 ;  /* 0x0000001300047312 */ /* 0x020e240000101c00 */
[----:B0-----:R-:W-:Y:S01]  /*77a0*/  STG.E.64 desc[UR36][R2.64], R4 ;  /* 0x0000000402007986 */ /* 0x001fe2000c101b24 */
[----:B------:R-:W-:Y:S05]  /*77b0*/  EXIT ;  /* 0x000000000000794d */ /* 0x000fea0003800000 */
.L_x_12597:
        /* <DEDUP_REMOVED lines=13> */
.L_x_12610:
[----:B-----5:R-:W0:Y:S01]  /*7890*/  I2F.F64.S16 R4, R19 ;  /* 0x0000001300047312 */ /* 0x020e220000101c00 */
[----:B------:R-:W-:-:S05]  /*78a0*/  CS2R R6, SRZ ;  /* 0x0000000000067805 */ /* 0x000fca000001ff00 */
[----:B0-----:R-:W-:Y:S01]  /*78b0*/  STG.E.128 desc[UR36][R2.64], R4 ;  /* 0x0000000402007986 */ /* 0x001fe2000c101d24 */
[----:B------:R-:W-:Y:S05]  /*78c0*/  EXIT ;  /* 0x000000000000794d */ /* 0x000fea0003800000 */
.L_x_12609:
        /* <DEDUP_REMOVED lines=21> */
.L_x_12614:
[----:B------:R-:W-:Y:S05]  /*7a20*/  BSYNC B0 ;  /* 0x0000000000007941 */ /* 0x000fea0003800000 */
.L_x_12613:
[----:B------:R-:W-:-:S05]  /*7a30*/  LOP3.LUT R5, R0, R5, RZ, 0xfc, !PT ;  /* 0x0000000500057212 */ /* 0x000fca00078efcff */
[----:B------:R-:W-:Y:S01]  /*7a40*/  STG.E.U8 desc[UR36][R2.64], R5 ;  /* 0x0000000502007986 */ /* 0x000fe2000c101124 */
[----:B------:R-:W-:Y:S05]  /*7a50*/  EXIT ;  /* 0x000000000000794d */ /* 0x000fea0003800000 */
.L_x_12612:
        /* <DEDUP_REMOVED lines=13> */
.L_x_12616:
[----:B------:R-:W-:Y:S01]  /*7b30*/  IMAD.MOV.U32 R0, RZ, RZ, 0x7f ;  /* 0x0000007fff007424 */ /* 0x000fe200078e00ff */
[----:B------:R-:W-:-:S04]  /*7b40*/  ISETP.GT.U32.AND P0, PT, R4, 0x7f800000, PT ;  /* 0x7f8000000400780c */ /* 0x000fc80003f04070 */
[----:B------:R-:W-:-:S09]  /*7b50*/  SEL R0, R0, 0x7c, P0 ;  /* 0x0000007c00007807 */ /* 0x000fd20000000000 */
.L_x_12617:
[----:B------:R-:W-:Y:S05]  /*7b60*/  BSYNC B0 ;  /* 0x0000000000007941 */ /* 0x000fea0003800000 */
.L_x_12615:
[----:B------:R-:W-:-:S04]  /*7b70*/  LOP3.LUT R4, R19, 0x80000000, RZ, 0xc0, !PT ;  /* 0x8000000013047812 */ /* 0x000fc800078ec0ff */
[----:B------:R-:W-:-:S04]  /*7b80*/  SHF.R.U32.HI R5, RZ, 0x18, R4 ;  /* 0x00000018ff057819 */ /* 0x000fc80000011604 */
[----:B------:R-:W-:-:S05]  /*7b90*/  LOP3.LUT R5, R0, R5, RZ, 0xfc, !PT ;  /* 0x0000000500057212 */ /* 0x000fca00078efcff */
[----:B------:R-:W-:Y:S01]  /*7ba0*/  STG.E.U8 desc[UR36][R2.64], R5 ;  /* 0x0000000502007986 */ /* 0x000fe2000c101124 */
[----:B------:R-:W-:Y:S05]  /*7bb0*/  EXIT ;  /* 0x000000000000794d */ /* 0x000fea0003800000 */
.L_x_12611:
[----:B-----5:R-:W0:Y:S02]  /*7bc0*/  I2F.S16 R0, R19 ;  /* 0x0000001300007306 */ /* 0x020e240000101400 */
[----:B0-----:R-:W-:-:S05]  /*7bd0*/  F2FP.BF16.F32.PACK_AB R0, RZ, R0 ;  /* 0x00000000ff00723e */ /* 0x001fca00000010ff */
[----:B------:R-:W-:Y:S01]  /*7be0*/  STG.E.U16 desc[UR36][R2.64], R0 ;  /* 0x0000000002007986 */ /* 0x000fe2000c101524 */
[----:B------:R-:W-:Y:S05]  /*7bf0*/  EXIT ;  /* 0x000000000000794d */ /* 0x000fea0003800000 */
.L_x_12608:
        /* <DEDUP_REMOVED lines=10> */
.L_x_12620:
        /* <DEDUP_REMOVED lines=17> */
.L_x_12623:
[----:B------:R-:W-:-:S04]  /*7db0*/  LOP3.LUT R0, R19, 0x80000000, RZ, 0xc0, !PT ;  /* 0x8000000013007812 */ /* 0x000fc800078ec0ff */
[----:B------:R-:W-:-:S04]  /*7dc0*/  SHF.R.U32.HI R5, RZ, 0x18, R0 ;  /* 0x00000018ff057819 */ /* 0x000fc80000011600 */
[----:B------:R-:W-:-:S04]  /*7dd0*/  LOP3.LUT R4, R4, R5, RZ, 0xfc, !PT ;  /* 0x0000000504047212 */ /* 0x000fc800078efcff */
[----:B------:R-:W-:-:S07]  /*7de0*/  PRMT R0, R4, 0x7610, R0 ;  /* 0x0000761004007816 */ /* 0x000fce0000000000 */
.L_x_12622:
[----:B------:R-:W-:Y:S05]  /*7df0*/  BSYNC B0 ;  /* 0x0000000000007941 */ /* 0x000fea0003800000 */
.L_x_12621:
[----:B------:R-:W-:Y:S01]  /*7e00*/  STG.E.U8 desc[UR36][R2.64], R0 ;  /* 0x0000000002007986 */ /* 0x000fe2000c101124 */
[----:B------:R-:W-:Y:S05]  /*7e10*/  EXIT ;  /* 0x000000000000794d */ /* 0x000fea0003800000 */
.L_x_12619:
        /* <DEDUP_REMOVED lines=17> */
.L_x_12626:
[----:B------:R-:W-:-:S04]  /*7f30*/  LOP3.LUT R0, R19, 0x80000000, RZ, 0xc0, !PT ;  /* 0x8000000013007812 */ /* 0x000fc800078ec0ff */
[----:B------:R-:W-:-:S04]  /*7f40*/  SHF.R.U32.HI R5, RZ, 0x18, R0 ;  /* 0x00000018ff057819 */ /* 0x000fc80000011600 */
[----:B------:R-:W-:-:S04]  /*7f50*/  LOP3.LUT R4, R4, R5, RZ, 0xfc, !PT ;  /* 0x0000000504047212 */ /* 0x000fc800078efcff */
[----:B------:R-:W-:-:S07]  /*7f60*/  PRMT R0, R4, 0x7610, R0 ;  /* 0x0000761004007816 */ /* 0x000fce0000000000 */
.L_x_12625:
[----:B------:R-:W-:Y:S05]  /*7f70*/  BSYNC B0 ;  /* 0x0000000000007941 */ /* 0x000fea0003800000 */
.L_x_12624:
[----:B------:R-:W-:Y:S01]  /*7f80*/  STG.E.U8 desc[UR36][R2.64], R0 ;  /* 0x0000000002007986 */ /* 0x000fe2000c101124 */
[----:B------:R-:W-:Y:S05]  /*7f90*/  EXIT ;  /* 0x000000000000794d */ /* 0x000fea0003800000 */
.L_x_12618:
        /* <DEDUP_REMOVED lines=22> */
.L_x_12601:
        /* <DEDUP_REMOVED lines=16> */
.L_x_12629:
[----:B------:R-:W-:Y:S05]  /*8200*/  EXIT ;  /* 0x000000000000794d */ /* 0x000fea0003800000 */
.L_x_12628:
[----:B-----5:R-:W-:-:S04]  /*8210*/  PRMT R4, R19, 0x9910, RZ ;  /* 0x0000991013047816 */ /* 0x020fc800000000ff */
[----:B------:R-:W-:-:S05]  /*8220*/  SHF.R.S32.HI R5, RZ, 0x1f, R4 ;  /* 0x0000001fff057819 */ /* 0x000fca0000011404 */
[----:B------:R-:W-:Y:S01]  /*8230*/  STG.E.64 desc[UR36][R2.64], R4 ;  /* 0x0000000402007986 */ /* 0x000fe2000c101b24 */
[----:B------:R-:W-:Y:S05]  /*8240*/  EXIT ;  /* 0x000000000000794d */ /* 0x000fea0003800000 */
.L_x_12627:
[----:B-----5:R-:W-:-:S05]  /*8250*/  PRMT R5, R19, 0x9910, RZ ;  /* 0x0000991013057816 */ /* 0x020fca00000000ff */
[----:B------:R-:W-:Y:S01]  /*8260*/  STG.E desc[UR36][R2.64], R5 ;  /* 0x0000000502007986 */ /* 0x000fe2000c101924 */
[----:B------:R-:W-:Y:S05]  /*8270*/  EXIT ;  /* 0x000000000000794d */ /* 0x000fea0003800000 */
.L_x_12630:
        /* <DEDUP_REMOVED lines=16> */
.L_x_22880:


//--------------------- .text._ZN2at6native18elementwise_kernelILi128ELi4EZNS0_22gpu_kernel_impl_nocastINS0_13BUnaryFunctorIsssZZZNS0_15binary_internal21div_trunc_kernel_cudaERNS_18TensorIteratorBaseEENKUlvE_clEvENKUlvE3_clEvEUlssE_EEEEvS6_RKT_EUliE_EEviT1_ --------------------------
	.section	.text._ZN2at6native18elementwise_kernelILi128ELi4EZNS0_22gpu_kernel_impl_nocastINS0_13BUnaryFunctorIsssZZZNS0_15binary_internal21div_trunc_kernel_cudaERNS_18TensorIteratorBaseEENKUlvE_clEvENKUlvE3_clEvEUlssE_EEEEvS6_RKT_EUliE_EEviT1_,"ax",@progbits
	.align	128
        .global         _ZN2at6native18elementwise_kernelILi128ELi4EZNS0_22gpu_kernel_impl_nocastINS0_13BUnaryFunctorIsssZZZNS0_15binary_internal21div_trunc_kernel_cudaERNS_18TensorIteratorBaseEENKUlvE_clEvENKUlvE3_clEvEUlssE_EEEEvS6_RKT_EUliE_EEviT1_
        .type           _ZN2at6native18elementwise_kernelILi128ELi4EZNS0_22gpu_kernel_impl_nocastINS0_13BUnaryFunctorIsssZZZNS0_15binary_internal21div_trunc_kernel_cudaERNS_18TensorIteratorBaseEENKUlvE_clEvENKUlvE3_clEvEUlssE_EEEEvS6_RKT_EUliE_EEviT1_,@function
        .size           _ZN2at6native18elementwise_kernelILi128ELi4EZNS0_22gpu_kernel_impl_nocastINS0_13BUnaryFunctorIsssZZZNS0_15binary_internal21div_trunc_kernel_cudaERNS_18TensorIteratorBaseEENKUlvE_clEvENKUlvE3_clEvEUlssE_EEEEvS6_RKT_EUliE_EEviT1_,(.L_x_22881 - _ZN2at6native18elementwise_kernelILi128ELi4EZNS0_22gpu_kernel_impl_nocastINS0_13BUnaryFunctorIsssZZZNS0_15binary_internal21div_trunc_kernel_cudaERNS_18TensorIteratorBaseEENKUlvE_clEvENKUlvE3_clEvEUlssE_EEEEvS6_RKT_EUliE_EEviT1_)
        .other          _ZN2at6native18elementwise_kernelILi128ELi4EZNS0_22gpu_kernel_impl_nocastINS0_13BUnaryFunctorIsssZZZNS0_15binary_internal21div_trunc_kernel_cudaERNS_18TensorIteratorBaseEENKUlvE_clEvENKUlvE3_clEvEUlssE_EEEEvS6_RKT_EUliE_EEviT1_,@"STO_CUDA_ENTRY STV_DEFAULT"
_ZN2at6native18elementwise_kernelILi128ELi4EZNS0_22gpu_kernel_impl_nocastINS0_13BUnaryFunctorIsssZZZNS0_15binary_internal21div_trunc_kernel_cudaERNS_18TensorIteratorBaseEENKUlvE_clEvENKUlvE3_clEvEUlssE_EEEEvS6_RKT_EUliE_EEviT1_:
.text._ZN2at6native18elementwise_kernelILi128ELi4EZNS0_22gpu_kernel_impl_nocastINS0_13BUnaryFunctorIsssZZZNS0_15binary_internal21div_trunc_kernel_cudaERNS_18TensorIteratorBaseEENKUlvE_clEvENKUlvE3_clEvEUlssE_EEEEvS6_RKT_EUliE_EEviT1_:
        /* <DEDUP_REMOVED lines=297> */
[----:B------:R-:W-:Y:S02]  /*1290*/  @P0 IMAD.MOV.U32 R8, RZ, RZ, RZ ;  /* 0x000000ffff080224 */ /* 0x000fe400078e00ff */
        /* <DEDUP_REMOVED lines=13> */
.L_x_12633:
[----:B------:R-:W-:Y:S02]  /*1370*/  ULDC.64 UR8, c[0x0][0x418] ;  /* 0x0001060000087ab9 */ /* 0x000fe40000000a00 */
[----:B------:R-:W-:-:S04]  /*1380*/  IADD3 R4, P0, R2, UR8, RZ ;  /* 0x0000000802047c10 */ /* 0x000fc8000ff1e0ff */
[----:B------:R-:W-:Y:S01]  /*1390*/  IADD3.X R5, RZ, UR9, RZ, P0, !PT ;  /* 0x00000009ff057c10 */ /* 0x000fe200087fe4ff */
[----:B------:R-:W0:Y:S01]  /*13a0*/  LDC.U16 R2, c[0x0][0x422] ;  /* 0x00010880ff027b82 */ /* 0x000e220000000400 */
[----:B------:R-:W-:-:S03]  /*13b0*/  ULDC.64 UR8, c[0x0][0x410] ;  /* 0x0001040000087ab9 */ /* 0x000fc60000000a00 */
[----:B------:R1:W2:Y:S01]  /*13c0*/  LDG.E.S16 R4, desc[UR4][R4.64] ;  /* 0x0000000404047981 */ /* 0x0002a2000c1e1700 */
[----:B------:R-:W-:Y:S02]  /*13d0*/  IADD3 R0, R0, 0x80, RZ ;  /* 0x0000008000007810 */ /* 0x000fe40007ffe0ff */
[----:B0-----:R-:W-:-:S04]  /*13e0*/  PRMT R9, R2, 0x9910, RZ ;  /* 0x0000991002097816 */ /* 0x001fc800000000ff */
[-C--:B------:R-:W-:Y:S02]  /*13f0*/  IABS R11, R9.reuse ;  /* 0x00000009000b7213 */ /* 0x080fe40000000000 */
[----:B------:R-:W-:Y:S02]  /*1400*/  IABS R10, R9 ;  /* 0x00000009000a7213 */ /* 0x000fe40000000000 */
[----:B------:R-:W0:Y:S02]  /*1410*/  I2F.RP R2, R11 ;  /* 0x0000000b00027306 */ /* 0x000e240000209400 */
[----:B------:R-:W-:-:S06]  /*1420*/  IADD3 R10, RZ, -R10, RZ ;  /* 0x8000000aff0a7210 */ /* 0x000fcc0007ffe0ff */
[----:B0-----:R-:W0:Y:S02]  /*1430*/  MUFU.RCP R2, R2 ;  /* 0x0000000200027308 */ /* 0x001e240000001000 */
[----:B0-----:R-:W-:-:S06]  /*1440*/  IADD3 R6, R2, 0xffffffe, RZ ;  /* 0x0ffffffe02067810 */ /* 0x001fcc0007ffe0ff */
[----:B------:R0:W3:Y:S02]  /*1450*/  F2I.FTZ.U32.TRUNC.NTZ R7, R6 ;  /* 0x0000000600077305 */ /* 0x0000e4000021f000 */
[----:B0-----:R-:W-:Y:S01]  /*1460*/  MOV R6, RZ ;  /* 0x000000ff00067202 */ /* 0x001fe20000000f00 */
[----:B---3--:R-:W-:-:S04]  /*1470*/  IMAD.MOV R8, RZ, RZ, -R7 ;  /* 0x000000ffff087224 */ /* 0x008fc800078e0a07 */
[----:B-1----:R-:W-:-:S04]  /*1480*/  IMAD R5, R8, R11, RZ ;  /* 0x0000000b08057224 */ /* 0x002fc800078e02ff */
[----:B------:R-:W-:Y:S01]  /*1490*/  IMAD.HI.U32 R7, R7, R5, R6 ;  /* 0x0000000507077227 */ /* 0x000fe200078e0006 */
[----:B------:R-:W-:Y:S02]  /*14a0*/  MOV R5, R10 ;  /* 0x0000000a00057202 */ /* 0x000fe40000000f00 */
[----:B--2---:R-:W-:Y:S02]  /*14b0*/  IABS R2, R4 ;  /* 0x0000000400027213 */ /* 0x004fe40000000000 */
[----:B------:R-:W-:-:S03]  /*14c0*/  LOP3.LUT R4, R4, R9, RZ, 0x3c, !PT ;  /* 0x0000000904047212 */ /* 0x000fc600078e3cff */
[----:B------:R-:W-:Y:S01]  /*14d0*/  IMAD.HI.U32 R7, R7, R2, RZ ;  /* 0x0000000207077227 */ /* 0x000fe200078e00ff */
[----:B------:R-:W-:-:S03]  /*14e0*/  ISETP.GE.AND P1, PT, R4, RZ, PT ;  /* 0x000000ff0400720c */ /* 0x000fc60003f26270 */
[----:B------:R-:W-:-:S05]  /*14f0*/  IMAD R2, R7, R5, R2 ;  /* 0x0000000507027224 */ /* 0x000fca00078e0202 */
[----:B------:R-:W-:-:S13]  /*1500*/  ISETP.GT.U32.AND P2, PT, R11, R2, PT ;  /* 0x000000020b00720c */ /* 0x000fda0003f44070 */
[-C--:B------:R-:W-:Y:S01]  /*1510*/  @!P2 IADD3 R2, R2, -R11.reuse, RZ ;  /* 0x8000000b0202a210 */ /* 0x080fe20007ffe0ff */
[----:B------:R-:W-:Y:S01]  /*1520*/  @!P2 VIADD R7, R7, 0x1 ;  /* 0x000000010707a836 */ /* 0x000fe20000000000 */
[----:B------:R-:W-:Y:S02]  /*1530*/  ISETP.NE.AND P2, PT, R9, RZ, PT ;  /* 0x000000ff0900720c */ /* 0x000fe40003f45270 */
[----:B------:R-:W-:-:S13]  /*1540*/  ISETP.GE.U32.AND P0, PT, R2, R11, PT ;  /* 0x0000000b0200720c */ /* 0x000fda0003f06070 */
[----:B------:R-:W-:Y:S02]  /*1550*/  @P0 IADD3 R7, R7, 0x1, RZ ;  /* 0x0000000107070810 */ /* 0x000fe40007ffe0ff */
[----:B------:R-:W-:Y:S02]  /*1560*/  IADD3 R2, P0, R3, UR8, RZ ;  /* 0x0000000803027c10 */ /* 0x000fe4000ff1e0ff */
[----:B------:R-:W-:Y:S02]  /*1570*/  @!P1 IADD3 R7, -R7, RZ, RZ ;  /* 0x000000ff07079210 */ /* 0x000fe40007ffe1ff */
[----:B------:R-:W-:Y:S02]  /*1580*/  IADD3.X R3, RZ, UR9, RZ, P0, !PT ;  /* 0x00000009ff037c10 */ /* 0x000fe400087fe4ff */
[----:B------:R-:W-:-:S05]  /*1590*/  @!P2 LOP3.LUT R7, RZ, R9, RZ, 0x33, !PT ;  /* 0x00000009ff07a212 */ /* 0x000fca00078e33ff */
[----:B------:R0:W-:Y:S02]  /*15a0*/  STG.E.U16 desc[UR4][R2.64], R7 ;  /* 0x0000000702007986 */ /* 0x0001e4000c101504 */
.L_x_12632:
[----:B------:R-:W-:Y:S05]  /*15b0*/  BSYNC B0 ;  /* 0x0000000000007941 */ /* 0x000fea0003800000 */
.L_x_12631:
[----:B------:R-:W-:Y:S01]  /*15c0*/  ISETP.GE.AND P0, PT, R0, UR6, PT ;  /* 0x0000000600007c0c */ /* 0x000fe2000bf06270 */
[----:B------:R-:W-:-:S12]  /*15d0*/  BSSY B0, `(.L_x_12634) ;  /* 0x00002ac000007945 */ /* 0x000fd80003800000 */
[----:B------:R-:W-:Y:S05]  /*15e0*/  @P0 BRA `(.L_x_12635) ;  /* 0x0000002800a80947 */ /* 0x000fea0003800000 */
[----:B------:R-:W1:Y:S01]  /*15f0*/  LDC R8, c[0x0][0x218] ;  /* 0x00008600ff087b82 */ /* 0x000e620000000800 */
[----:B0-----:R-:W-:Y:S02]  /*1600*/  CS2R R2, SRZ ;  /* 0x0000000000027805 */ /* 0x001fe4000001ff00 */
[----:B-1----:R-:W-:-:S13]  /*1610*/  ISETP.NE.AND P0, PT, R8, RZ, PT ;  /* 0x000000ff0800720c */ /* 0x002fda0003f05270 */
        /* <DEDUP_REMOVED lines=299> */
.L_x_12636:
        /* <DEDUP_REMOVED lines=14> */
[----:B------:R0:W1:Y:S02]  /*29b0*/  F2I.FTZ.U32.TRUNC.NTZ R7, R6 ;  /* 0x0000000600077305 */ /* 0x000064000021f000 */
[----:B0-----:R-:W-:Y:S01]  /*29c0*/  IMAD.MOV.U32 R6, RZ, RZ, RZ ;  /* 0x000000ffff067224 */ /* 0x001fe200078e00ff */
[----:B-1----:R-:W-:-:S05]  /*29d0*/  IADD3 R5, RZ, -R7, RZ ;  /* 0x80000007ff057210 */ /* 0x002fca0007ffe0ff */
[----:B------:R-:W-:-:S04]  /*29e0*/  IMAD R5, R5, R8, RZ ;  /* 0x0000000805057224 */ /* 0x000fc800078e02ff */
[----:B------:R-:W-:Y:S01]  /*29f0*/  IMAD.HI.U32 R10, R7, R5, R6 ;  /* 0x00000005070a7227 */ /* 0x000fe200078e0006 */
[----:B------:R-:W-:Y:S02]  /*2a00*/  MOV R7, R12 ;  /* 0x0000000c00077202 */ /* 0x000fe40000000f00 */
[----:B--2---:R-:W-:Y:S02]  /*2a10*/  IABS R11, R4 ;  /* 0x00000004000b7213 */ /* 0x004fe40000000000 */
[----:B------:R-:W-:Y:S02]  /*2a20*/  LOP3.LUT R4, R4, R9, RZ, 0x3c, !PT ;  /* 0x0000000904047212 */ /* 0x000fe400078e3cff */
[----:B------:R-:W-:Y:S02]  /*2a30*/  MOV R5, R11 ;  /* 0x0000000b00057202 */ /* 0x000fe40000000f00 */
[----:B------:R-:W-:-:S03]  /*2a40*/  ISETP.GE.AND P1, PT, R4, RZ, PT ;  /* 0x000000ff0400720c */ /* 0x000fc60003f26270 */
[----:B------:R-:W-:-:S04]  /*2a50*/  IMAD.HI.U32 R2, R10, R5, RZ ;  /* 0x000000050a027227 */ /* 0x000fc800078e00ff */
[----:B------:R-:W-:-:S05]  /*2a60*/  IMAD R5, R2, R7, R5 ;  /* 0x0000000702057224 */ /* 0x000fca00078e0205 */
[----:B------:R-:W-:-:S13]  /*2a70*/  ISETP.GT.U32.AND P2, PT, R8, R5, PT ;  /* 0x000000050800720c */ /* 0x000fda0003f44070 */
[-C--:B------:R-:W-:Y:S02]  /*2a80*/  @!P2 IADD3 R5, R5, -R8.reuse, RZ ;  /* 0x800000080505a210 */ /* 0x080fe40007ffe0ff */
[----:B------:R-:W-:Y:S02]  /*2a90*/  @!P2 IADD3 R2, R2, 0x1, RZ ;  /* 0x000000010202a810 */ /* 0x000fe40007ffe0ff */
[----:B------:R-:W-:Y:S02]  /*2aa0*/  ISETP.GE.U32.AND P0, PT, R5, R8, PT ;  /* 0x000000080500720c */ /* 0x000fe40003f06070 */
[----:B------:R-:W-:-:S11]  /*2ab0*/  ISETP.NE.AND P2, PT, R9, RZ, PT ;  /* 0x000000ff0900720c */ /* 0x000fd60003f45270 */
[----:B------:R-:W-:-:S05]  /*2ac0*/  @P0 VIADD R2, R2, 0x1 ;  /* 0x0000000102020836 */ /* 0x000fca0000000000 */
[----:B------:R-:W-:Y:S02]  /*2ad0*/  MOV R5, R2 ;  /* 0x0000000200057202 */ /* 0x000fe40000000f00 */
[----:B------:R-:W-:Y:S02]  /*2ae0*/  IADD3 R2, P0, R3, UR8, RZ ;  /* 0x0000000803027c10 */ /* 0x000fe4000ff1e0ff */
[----:B------:R-:W-:Y:S02]  /*2af0*/  @!P1 IADD3 R5, -R5, RZ, RZ ;  /* 0x000000ff05059210 */ /* 0x000fe40007ffe1ff */
[----:B------:R-:W-:Y:S02]  /*2b00*/  IADD3.X R3, RZ, UR9, RZ, P0, !PT ;  /* 0x00000009ff037c10 */ /* 0x000fe400087fe4ff */
[----:B------:R-:W-:Y:S02]  /*2b10*/  @!P2 LOP3.LUT R5, RZ, R9, RZ, 0x33, !PT ;  /* 0x00000009ff05a212 */ /* 0x000fe400078e33ff */
[----:B------:R-:W-:-:S03]  /*2b20*/  ISETP.GE.AND P0, PT, R0, UR6, PT ;  /* 0x0000000600007c0c */ /* 0x000fc6000bf06270 */
[----:B------:R1:W-:Y:S10]  /*2b30*/  STG.E.U16 desc[UR4][R2.64], R5 ;  /* 0x0000000502007986 */ /* 0x0003f4000c101504 */
[----:B------:R-:W-:Y:S05]  /*2b40*/  @P0 BRA `(.L_x_12635) ;  /* 0x0000001400500947 */ /* 0x000fea0003800000 */
[----:B------:R-:W0:Y:S01]  /*2b50*/  LDC R8, c[0x0][0x218] ;  /* 0x00008600ff087b82 */ /* 0x000e220000000800 */
[----:B-1----:R-:W-:Y:S02]  /*2b60*/  CS2R R2, SRZ ;  /* 0x0000000000027805 */ /* 0x002fe4000001ff00 */
[----:B0-----:R-:W-:-:S13]  /*2b70*/  ISETP.NE.AND P0, PT, R8, RZ, PT ;  /* 0x000000ff0800720c */ /* 0x001fda0003f05270 */
        /* <DEDUP_REMOVED lines=299> */
.L_x_12637:
        /* <DEDUP_REMOVED lines=15> */
[----:B0-----:R-:W-:Y:S02]  /*3f20*/  MOV R6, RZ ;  /* 0x000000ff00067202 */ /* 0x001fe40000000f00 */
[----:B-1----:R-:W-:-:S05]  /*3f30*/  IADD3 R5, RZ, -R7, RZ ;  /* 0x80000007ff057210 */ /* 0x002fca0007ffe0ff */
[----:B------:R-:W-:-:S04]  /*3f40*/  IMAD R5, R5, R8, RZ ;  /* 0x0000000805057224 */ /* 0x000fc800078e02ff */
[----:B------:R-:W-:Y:S01]  /*3f50*/  IMAD.HI.U32 R10, R7, R5, R6 ;  /* 0x00000005070a7227 */ /* 0x000fe200078e0006 */
[----:B------:R-:W-:Y:S02]  /*3f60*/  MOV R7, R12 ;  /* 0x0000000c00077202 */ /* 0x000fe40000000f00 */
[----:B--2---:R-:W-:Y:S02]  /*3f70*/  IABS R11, R4 ;  /* 0x00000004000b7213 */ /* 0x004fe40000000000 */
[----:B------:R-:W-:-:S03]  /*3f80*/  LOP3.LUT R4, R4, R9, RZ, 0x3c, !PT ;  /* 0x0000000904047212 */ /* 0x000fc600078e3cff */
[----:B------:R-:W-:Y:S01]  /*3f90*/  IMAD.MOV.U32 R5, RZ, RZ, R11 ;  /* 0x000000ffff057224 */ /* 0x000fe200078e000b */
        /* <DEDUP_REMOVED lines=8> */
[----:B------:R-:W-:-:S04]  /*4020*/  @P0 IADD3 R2, R2, 0x1, RZ ;  /* 0x0000000102020810 */ /* 0x000fc80007ffe0ff */
[----:B------:R-:W-:Y:S02]  /*4030*/  MOV R5, R2 ;  /* 0x0000000200057202 */ /* 0x000fe40000000f00 */
[----:B------:R-:W-:-:S03]  /*4040*/  IADD3 R2, P0, R3, UR8, RZ ;  /* 0x0000000803027c10 */ /* 0x000fc6000ff1e0ff */
[----:B------:R-:W-:Y:S01]  /*4050*/  @!P1 IMAD.MOV R5, RZ, RZ, -R5 ;  /* 0x000000ffff059224 */ /* 0x000fe200078e0a05 */
[----:B------:R-:W-:Y:S02]  /*4060*/  IADD3.X R3, RZ, UR9, RZ, P0, !PT ;  /* 0x00000009ff037c10 */ /* 0x000fe400087fe4ff */
[----:B------:R-:W-:-:S05]  /*4070*/  @!P2 LOP3.LUT R5, RZ, R9, RZ, 0x33, !PT ;  /* 0x00000009ff05a212 */ /* 0x000fca00078e33ff */
[----:B------:R2:W-:Y:S02]  /*4080*/  STG.E.U16 desc[UR4][R2.64], R5 ;  /* 0x0000000502007986 */ /* 0x0005e4000c101504 */
.L_x_12635:
[----:B------:R-:W-:Y:S05]  /*4090*/  BSYNC B0 ;  /* 0x0000000000007941 */ /* 0x000fea0003800000 */
.L_x_12634:
        /* <DEDUP_REMOVED lines=304> */
.L_x_12638:
[----:B------:R-:W-:Y:S02]  /*53a0*/  ULDC.64 UR6, c[0x0][0x418] ;  /* 0x0001060000067ab9 */ /* 0x000fe40000000a00 */
[----:B------:R-:W-:-:S05]  /*53b0*/  IADD3 R4, P0, R2, UR6, RZ ;  /* 0x0000000602047c10 */ /* 0x000fca000ff1e0ff */
[----:B------:R-:W-:Y:S01]  /*53c0*/  IMAD.X R5, RZ, RZ, UR7, P0 ;  /* 0x00000007ff057e24 */ /* 0x000fe200080e06ff */
[----:B------:R-:W0:Y:S01]  /*53d0*/  LDC.U16 R0, c[0x0][0x422] ;  /* 0x00010880ff007b82 */ /* 0x000e220000000400 */
[----:B------:R-:W-:-:S03]  /*53e0*/  ULDC.64 UR6, c[0x0][0x410] ;  /* 0x0001040000067ab9 */ /* 0x000fc60000000a00 */
[----:B------:R1:W2:Y:S01]  /*53f0*/  LDG.E.S16 R4, desc[UR4][R4.64] ;  /* 0x0000000404047981 */ /* 0x0002a2000c1e1700 */
        /* <DEDUP_REMOVED lines=8> */
[----:B0-----:R-:W-:Y:S02]  /*5480*/  MOV R6, RZ ;  /* 0x000000ff00067202 */ /* 0x001fe40000000f00 */
[----:B---3--:R-:W-:-:S05]  /*5490*/  IADD3 R2, RZ, -R7, RZ ;  /* 0x80000007ff027210 */ /* 0x008fca0007ffe0ff */
[----:B-1----:R-:W-:-:S04]  /*54a0*/  IMAD R5, R2, R11, RZ ;  /* 0x0000000b02057224 */ /* 0x002fc800078e02ff */
[----:B------:R-:W-:-:S04]  /*54b0*/  IMAD.HI.U32 R2, R7, R5, R6 ;  /* 0x0000000507027227 */ /* 0x000fc800078e0006 */
[----:B------:R-:W-:Y:S01]  /*54c0*/  IMAD.MOV.U32 R7, RZ, RZ, R10 ;  /* 0x000000ffff077224 */ /* 0x000fe200078e000a */
        /* <DEDUP_REMOVED lines=18> */
.L_x_12639:
        /* <DEDUP_REMOVED lines=9> */
.L_x_22881:


//--------------------- .text._ZN2at6native27unrolled_elementwise_kernelINS0_13BUnaryFunctorIsssZZZNS0_15binary_internal21div_trunc_kernel_cudaERNS_18TensorIteratorBaseEENKUlvE_clEvENKUlvE3_clEvEUlssE_EESt5arrayIPcLm2EELi4E23TrivialOffsetCalculatorILi1EjESE_NS0_6memory15LoadWithoutCastENSF_16StoreWithoutCastEEEviT_T0_T2_T3_T4_T5_ --------------------------
	.section	.text._ZN2at6native27unrolled_elementwise_kernelINS0_13BUnaryFunctorIsssZZZNS0_15binary_internal21div_trunc_kernel_cudaERNS_18TensorIteratorBaseEENKUlvE_clEvENKUlvE3_clEvEUlssE_EESt5arrayIPcLm2EELi4E23TrivialOffsetCalculatorILi1EjESE_NS0_6memory15LoadWithoutCastENSF_16StoreWithoutCastEEEviT_T0_T2_T3_T4_T5_,"ax",@progbits
	.align	128
        .global         _ZN2at6native27unrolled_elementwise_kernelINS0_13BUnaryFunctorIsssZZZNS0_15binary_internal21div_trunc_kernel_cudaERNS_18TensorIteratorBaseEENKUlvE_clEvENKUlvE3_clEvEUlssE_EESt5arrayIPcLm2EELi4E23TrivialOffsetCalculatorILi1EjESE_NS0_6memory15LoadWithoutCastENSF_16StoreWithoutCastEEEviT_T0_T2_T3_T4_T5_
        .type           _ZN2at6native27unrolled_elementwise_kernelINS0_13BUnaryFunctorIsssZZZNS0_15binary_internal21div_trunc_kernel_cudaERNS_18TensorIteratorBaseEENKUlvE_clEvENKUlvE3_clEvEUlssE_EESt5arrayIPcLm2EELi4E23TrivialOffsetCalculatorILi1EjESE_NS0_6memory15LoadWithoutCastENSF_16StoreWithoutCastEEEviT_T0_T2_T3_T4_T5_,@function
        .size           _ZN2at6native27unrolled_elementwise_kernelINS0_13BUnaryFunctorIsssZZZNS0_15binary_internal21div_trunc_kernel_cudaERNS_18TensorIteratorBaseEENKUlvE_clEvENKUlvE3_clEvEUlssE_EESt5arrayIPcLm2EELi4E23TrivialOffsetCalculatorILi1EjESE_NS0_6memory15LoadWithoutCastENSF_16StoreWithoutCastEEEviT_T0_T2_T3_T4_T5_,(.L_x_22882 - _ZN2at6native27unrolled_elementwise_kernelINS0_13BUnaryFunctorIsssZZZNS0_15binary_internal21div_trunc_kernel_cudaERNS_18TensorIteratorBaseEENKUlvE_clEvENKUlvE3_clEvEUlssE_EESt5arrayIPcLm2EELi4E23TrivialOffsetCalculatorILi1EjESE_NS0_6memory15LoadWithoutCastENSF_16StoreWithoutCastEEEviT_T0_T2_T3_T4_T5_)
        .other          _ZN2at6native27unrolled_elementwise_kernelINS0_13BUnaryFunctorIsssZZZNS0_15binary_internal21div_trunc_kernel_cudaERNS_18TensorIteratorBaseEENKUlvE_clEvENKUlvE3_clEvEUlssE_EESt5arrayIPcLm2EELi4E23TrivialOffsetCalculatorILi1EjESE_NS0_6memory15LoadWithoutCastENSF_16StoreWithoutCastEEEviT_T0_T2_T3_T4_T5_,@"STO_CUDA_ENTRY STV_DEFAULT"
_ZN2at6native27unrolled_elementwise_kernelINS0_13BUnaryFunctorIsssZZZNS0_15binary_internal21div_trunc_kernel_cudaERNS_18TensorIteratorBaseEENKUlvE_clEvENKUlvE3_clEvEUlssE_EESt5arrayIPcLm2EELi4E23TrivialOffsetCalculatorILi1EjESE_NS0_6memory15LoadWithoutCastENSF_16StoreWithoutCastEEEviT_T0_T2_T3_T4_T5_:
.text._ZN2at6native27unrolled_elementwise_kernelINS0_13BUnaryFunctorIsssZZZNS0_15binary_internal21div_trunc_kernel_cudaERNS_18TensorIteratorBaseEENKUlvE_clEvENKUlvE3_clEvEUlssE_EESt5arrayIPcLm2EELi4E23TrivialOffsetCalculatorILi1EjESE_NS0_6memory15LoadWithoutCastENSF_16StoreWithoutCastEEEviT_T0_T2_T3_T4_T5_:
        /* <DEDUP_REMOVED lines=8> */
[----:B------:R-:W0:Y:S01]  /*0080*/  @!P0 LDC.64 R14, c[0x0][0x220] ;  /* 0x00008800ff0e8b82 */ /* 0x000e220000000a00 */
[----:B------:R-:W-:Y:S01]  /*0090*/  @!P0 IMAD R11, R0, 0x200, R5 ;  /* 0x00000200000b8824 */ /* 0x000fe200078e0205 */
[----:B------:R-:W-:Y:S02]  /*00a0*/  MOV R10, RZ ;  /* 0x000000ff000a7202 */ /* 0x000fe40000000f00 */
[----:B------:R-:W-:-:S04]  /*00b0*/  @!P0 IADD3 R5, R5, 0x80, RZ ;  /* 0x0000008005058810 */ /* 0x000fc80007ffe0ff */
[----:B------:R-:W-:Y:S01]  /*00c0*/  ISETP.GE.AND P1, PT, R5, R4, PT ;  /* 0x000000040500720c */ /* 0x000fe20003f26270 */
[----:B------:R-:W1:Y:S08]  /*00d0*/  LDC.U16 R2, c[0x0][0x216] ;  /* 0x00008580ff027b82 */ /* 0x000e700000000400 */
[----:B------:R-:W2:Y:S04]  /*00e0*/  @!P0 LDC.64 R12, c[0x0][0x218] ;  /* 0x00008600ff0c8b82 */ /* 0x000ea80000000a00 */
[----:B------:R-:W-:-:S02]  /*00f0*/  @!P1 IMAD R19, R0, 0x200, R5 ;  /* 0x0000020000139824 */ /* 0x000fc400078e0205 */
[----:B------:R-:W-:Y:S02]  /*0100*/  @!P1 VIADD R5, R5, 0x80 ;  /* 0x0000008005059836 */ /* 0x000fe40000000000 */
[----:B0-----:R-:W-:Y:S01]  /*0110*/  @!P0 IMAD.WIDE.U32 R14, R11, 0x2, R14 ;  /* 0x000000020b0e8825 */ /* 0x001fe200078e000e */
[----:B------:R-:W0:Y:S02]  /*0120*/  @!P1 LDC.64 R6, c[0x0][0x220] ;  /* 0x00008800ff069b82 */ /* 0x000e240000000a00 */
[CC--:B------:R-:W-:Y:S02]  /*0130*/  ISETP.GE.AND P3, PT, R5.reuse, R4.reuse, PT ;  /* 0x000000040500720c */ /* 0x0c0fe40003f66270 */
[----:B------:R-:W5:Y:S11]  /*0140*/  @!P0 LDG.E.S16 R10, desc[UR4][R14.64] ;  /* 0x000000040e0a8981 */ /* 0x000f76000c1e1700 */
[----:B------:R-:W-:Y:S01]  /*0150*/  @!P3 LEA R21, R0, R5, 0x9 ;  /* 0x000000050015b211 */ /* 0x000fe200078e48ff */
[----:B------:R-:W-:Y:S01]  /*0160*/  @!P3 VIADD R5, R5, 0x80 ;  /* 0x000000800505b836 */ /* 0x000fe20000000000 */
[----:B------:R-:W3:Y:S04]  /*0170*/  @!P3 LDC.64 R8, c[0x0][0x220] ;  /* 0x00008800ff08bb82 */ /* 0x000ee80000000a00 */
[----:B------:R-:W-:Y:S01]  /*0180*/  ISETP.GE.AND P2, PT, R5, R4, PT ;  /* 0x000000040500720c */ /* 0x000fe20003f46270 */
[----:B0-----:R-:W-:-:S12]  /*0190*/  @!P1 IMAD.WIDE.U32 R18, R19, 0x2, R6 ;  /* 0x0000000213129825 */ /* 0x001fd800078e0006 */
[----:B------:R-:W0:Y:S01]  /*01a0*/  @!P2 LDC.64 R16, c[0x0][0x220] ;  /* 0x00008800ff10ab82 */ /* 0x000e220000000a00 */
[----:B------:R-:W-:Y:S02]  /*01b0*/  @!P2 IMAD R5, R0, 0x200, R5 ;  /* 0x000002000005a824 */ /* 0x000fe400078e0205 */
[----:B---3--:R-:W-:Y:S01]  /*01c0*/  @!P3 IMAD.WIDE.U32 R20, R21, 0x2, R8 ;  /* 0x000000021514b825 */ /* 0x008fe200078e0008 */
[----:B------:R-:W-:-:S03]  /*01d0*/  HFMA2.MMA R8, -RZ, RZ, 0, 0 ;  /* 0x00000000ff087435 */ /* 0x000fc600000001ff */
[----:B------:R-:W-:Y:S02]  /*01e0*/  IMAD.MOV.U32 R7, RZ, RZ, R3 ;  /* 0x000000ffff077224 */ /* 0x000fe400078e0003 */
[----:B------:R-:W-:Y:S02]  /*01f0*/  IMAD.MOV.U32 R6, RZ, RZ, RZ ;  /* 0x000000ffff067224 */ /* 0x000fe400078e00ff */
[C---:B------:R-:W-:Y:S01]  /*0200*/  VIADD R9, R7.reuse, 0x80 ;  /* 0x0000008007097836 */ /* 0x040fe20000000000 */
[----:B------:R-:W-:Y:S02]  /*0210*/  IADD3 R11, R7, 0x100, RZ ;  /* 0x00000100070b7810 */ /* 0x000fe40007ffe0ff */
[----:B------:R3:W5:Y:S01]  /*0220*/  @!P1 LDG.E.S16 R8, desc[UR4][R18.64] ;  /* 0x0000000412089981 */ /* 0x000762000c1e1700 */
[----:B------:R-:W-:Y:S01]  /*0230*/  BSSY B0, `(.L_x_12640) ;  /* 0x0000028000007945 */ /* 0x000fe20003800000 */
[----:B0-----:R-:W-:Y:S02]  /*0240*/  @!P2 IMAD.WIDE.U32 R16, R5, 0x2, R16 ;  /* 0x000000020510a825 */ /* 0x001fe400078e0010 */
[----:B------:R0:W5:Y:S02]  /*0250*/  @!P3 LDG.E.S16 R6, desc[UR4][R20.64] ;  /* 0x000000041406b981 */ /* 0x000164000c1e1700 */
[----:B------:R-:W-:-:S02]  /*0260*/  IMAD.MOV.U32 R5, RZ, RZ, RZ ;  /* 0x000000ffff057224 */ /* 0x000fc400078e00ff */
[----:B---3--:R-:W-:Y:S02]  /*0270*/  VIADD R19, R7, 0x180 ;  /* 0x0000018007137836 */ /* 0x008fe40000000000 */
[----:B------:R-:W-:Y:S01]  /*0280*/  @!P0 VIADD R7, R3, 0x80 ;  /* 0x0000008003078836 */ /* 0x000fe20000000000 */
[----:B------:R-:W-:Y:S01]  /*0290*/  @!P0 LEA R3, R0, R3, 0x9 ;  /* 0x0000000300038211 */ /* 0x000fe200078e48ff */
[----:B------:R0:W5:Y:S01]  /*02a0*/  @!P2 LDG.E.S16 R5, desc[UR4][R16.64] ;  /* 0x000000041005a981 */ /* 0x000162000c1e1700 */
[-C--:B------:R-:W-:Y:S02]  /*02b0*/  ISETP.GE.AND P4, PT, R9, R4.reuse, PT ;  /* 0x000000040900720c */ /* 0x080fe40003f86270 */
[----:B-1----:R-:W-:Y:S01]  /*02c0*/  PRMT R9, R2, 0x9910, RZ ;  /* 0x0000991002097816 */ /* 0x002fe200000000ff */
[----:B--2---:R-:W-:Y:S01]  /*02d0*/  @!P0 IMAD.WIDE.U32 R2, R3, 0x2, R12 ;  /* 0x0000000203028825 */ /* 0x004fe200078e000c */
[-C--:B------:R-:W-:Y:S02]  /*02e0*/  ISETP.GE.AND P1, PT, R11, R4.reuse, PT ;  /* 0x000000040b00720c */ /* 0x080fe40003f26270 */
[----:B------:R-:W-:-:S02]  /*02f0*/  ISETP.GE.AND P2, PT, R19, R4, PT ;  /* 0x000000041300720c */ /* 0x000fc40003f46270 */
[----:B------:R-:W-:Y:S01]  /*0300*/  ISETP.GE.AND P3, PT, R7, R4, PT ;  /* 0x000000040700720c */ /* 0x000fe20003f66270 */
[----:B0-----:R-:W-:-:S12]  /*0310*/  @P0 BRA `(.L_x_12641) ;  /* 0x0000000000640947 */ /* 0x001fd80003800000 */
[-C--:B------:R-:W-:Y:S02]  /*0320*/  IABS R15, R9.reuse ;  /* 0x00000009000f7213 */ /* 0x080fe40000000000 */
[----:B-----5:R-:W-:Y:S02]  /*0330*/  IABS R16, R10 ;  /* 0x0000000a00107213 */ /* 0x020fe40000000000 */
[----:B------:R-:W0:Y:S01]  /*0340*/  I2F.RP R11, R15 ;  /* 0x0000000f000b7306 */ /* 0x000e220000209400 */
[-C--:B------:R-:W-:Y:S02]  /*0350*/  IABS R18, R9.reuse ;  /* 0x0000000900127213 */ /* 0x080fe40000000000 */
[----:B------:R-:W-:-:S05]  /*0360*/  LOP3.LUT R10, R10, R9, RZ, 0x3c, !PT ;  /* 0x000000090a0a7212 */ /* 0x000fca00078e3cff */
[----:B0-----:R-:W0:Y:S02]  /*0370*/  MUFU.RCP R11, R11 ;  /* 0x0000000b000b7308 */ /* 0x001e240000001000 */
[----:B0-----:R-:W-:-:S06]  /*0380*/  VIADD R12, R11, 0xffffffe ;  /* 0x0ffffffe0b0c7836 */ /* 0x001fcc0000000000 */
[----:B------:R0:W1:Y:S02]  /*0390*/  F2I.FTZ.U32.TRUNC.NTZ R13, R12 ;  /* 0x0000000c000d7305 */ /* 0x000064000021f000 */
[----:B0-----:R-:W-:Y:S02]  /*03a0*/  IMAD.MOV.U32 R12, RZ, RZ, RZ ;  /* 0x000000ffff0c7224 */ /* 0x001fe400078e00ff */
[----:B-1----:R-:W-:-:S04]  /*03b0*/  IMAD.MOV R14, RZ, RZ, -R13 ;  /* 0x000000ffff0e7224 */ /* 0x002fc800078e0a0d */
[----:B------:R-:W-:Y:S01]  /*03c0*/  IMAD R17, R14, R15, RZ ;  /* 0x0000000f0e117224 */ /* 0x000fe200078e02ff */
[----:B------:R-:W-:Y:S01]  /*03d0*/  MOV R14, R16 ;  /* 0x00000010000e7202 */ /* 0x000fe20000000f00 */
[----:B------:R-:W-:Y:S02]  /*03e0*/  IMAD.MOV R16, RZ, RZ, -R18 ;  /* 0x000000ffff107224 */ /* 0x000fe400078e0a12 */
        /* <DEDUP_REMOVED lines=10> */
[----:B------:R-:W-:-:S09]  /*0490*/  @!P5 IADD3 R11, -R11, RZ, RZ ;  /* 0x000000ff0b0bd210 */ /* 0x000fd20007ffe1ff */
[----:B------:R-:W-:-:S07]  /*04a0*/  @!P6 LOP3.LUT R11, RZ, R9, RZ, 0x33, !PT ;  /* 0x00000009ff0be212 */ /* 0x000fce00078e33ff */
.L_x_12641:
[----:B------:R-:W-:Y:S05]  /*04b0*/  BSYNC B0 ;  /* 0x0000000000007941 */ /* 0x000fea0003800000 */
.L_x_12640:
[----:B------:R-:W-:Y:S04]  /*04c0*/  BSSY B0, `(.L_x_12642) ;  /* 0x000001b000007945 */ /* 0x000fe80003800000 */
[----:B------:R-:W-:Y:S05]  /*04d0*/  @P4 BRA `(.L_x_12643) ;  /* 0x0000000000644947 */ /* 0x000fea0003800000 */
[-C--:B------:R-:W-:Y:S02]  /*04e0*/  IABS R17, R9.reuse ;  /* 0x0000000900117213 */ /* 0x080fe40000000000 */
[----:B-----5:R-:W-:Y:S02]  /*04f0*/  IABS R15, R8 ;  /* 0x00000008000f7213 */ /* 0x020fe40000000000 */
[----:B------:R-:W0:Y:S01]  /*0500*/  I2F.RP R10, R17 ;  /* 0x00000011000a7306 */ /* 0x000e220000209400 */
[-C--:B------:R-:W-:Y:S02]  /*0510*/  IABS R16, R9.reuse ;  /* 0x0000000900107213 */ /* 0x080fe40000000000 */
[----:B------:R-:W-:-:S04]  /*0520*/  LOP3.LUT R8, R8, R9, RZ, 0x3c, !PT ;  /* 0x0000000908087212 */ /* 0x000fc800078e3cff */
[----:B------:R-:W-:Y:S01]  /*0530*/  ISETP.GE.AND P4, PT, R8, RZ, PT ;  /* 0x000000ff0800720c */ /* 0x000fe20003f86270 */
[----:B0-----:R-:W0:Y:S02]  /*0540*/  MUFU.RCP R10, R10 ;  /* 0x0000000a000a7308 */ /* 0x001e240000001000 */
[----:B0-----:R-:W-:-:S06]  /*0550*/  VIADD R12, R10, 0xffffffe ;  /* 0x0ffffffe0a0c7836 */ /* 0x001fcc0000000000 */
[----:B------:R0:W1:Y:S02]  /*0560*/  F2I.FTZ.U32.TRUNC.NTZ R13, R12 ;  /* 0x0000000c000d7305 */ /* 0x000064000021f000 */
[----:B0-----:R-:W-:Y:S01]  /*0570*/  HFMA2.MMA R12, -RZ, RZ, 0, 0 ;  /* 0x00000000ff0c7435 */ /* 0x001fe200000001ff */
[----:B-1----:R-:W-:-:S04]  /*0580*/  IMAD.MOV R14, RZ, RZ, -R13 ;  /* 0x000000ffff0e7224 */ /* 0x002fc800078e0a0d */
[----:B------:R-:W-:-:S05]  /*0590*/  IMAD R19, R14, R17, RZ ;  /* 0x000000110e137224 */ /* 0x000fca00078e02ff */
[----:B------:R-:W-:-:S04]  /*05a0*/  IMAD.HI.U32 R14, R13, R19, R12 ;  /* 0x000000130d0e7227 */ /* 0x000fc800078e000c */
        /* <DEDUP_REMOVED lines=9> */
[----:B------:R-:W-:-:S05]  /*0640*/  IMAD.MOV.U32 R8, RZ, RZ, R10 ;  /* 0x000000ffff087224 */ /* 0x000fca00078e000a */
[----:B------:R-:W-:Y:S02]  /*0650*/  @!P4 IADD3 R8, -R8, RZ, RZ ;  /* 0x000000ff0808c210 */ /* 0x000fe40007ffe1ff */
[----:B------:R-:W-:-:S07]  /*0660*/  @!P6 LOP3.LUT R8, RZ, R9, RZ, 0x33, !PT ;  /* 0x00000009ff08e212 */ /* 0x000fce00078e33ff */
.L_x_12643:
[----:B------:R-:W-:Y:S05]  /*0670*/  BSYNC B0 ;  /* 0x0000000000007941 */ /* 0x000fea0003800000 */
.L_x_12642:
        /* <DEDUP_REMOVED lines=11> */
[----:B0-----:R-:W-:Y:S01]  /*0730*/  MOV R12, RZ ;  /* 0x000000ff000c7202 */ /* 0x001fe20000000f00 */
[----:B-1----:R-:W-:-:S04]  /*0740*/  IMAD.MOV R14, RZ, RZ, -R13 ;  /* 0x000000ffff0e7224 */ /* 0x002fc800078e0a0d */
[----:B------:R-:W-:-:S04]  /*0750*/  IMAD R19, R14, R17, RZ ;  /* 0x000000110e137224 */ /* 0x000fc800078e02ff */
        /* <DEDUP_REMOVED lines=13> */
.L_x_12645:
[----:B------:R-:W-:Y:S05]  /*0830*/  BSYNC B0 ;  /* 0x0000000000007941 */ /* 0x000fea0003800000 */
.L_x_12644:
[----:B------:R-:W-:Y:S04]  /*0840*/  BSSY B0, `(.L_x_12646) ;  /* 0x000001b000007945 */ /* 0x000fe80003800000 */
[----:B------:R-:W-:Y:S05]  /*0850*/  @P2 BRA `(.L_x_12647) ;  /* 0x0000000000642947 */ /* 0x000fea0003800000 */
[----:B------:R-:W-:Y:S02]  /*0860*/  IABS R17, R9 ;  /* 0x0000000900117213 */ /* 0x000fe40000000000 */
        /* <DEDUP_REMOVED lines=24> */
.L_x_12647:
[----:B------:R-:W-:Y:S05]  /*09f0*/  BSYNC B0 ;  /* 0x0000000000007941 */ /* 0x000fea0003800000 */
.L_x_12646:
[----:B------:R0:W-:Y:S01]  /*0a00*/  @!P0 STG.E.U16 desc[UR4][R2.64], R11 ;  /* 0x0000000b02008986 */ /* 0x0001e2000c101504 */
[----:B------:R-:W-:Y:S04]  /*0a10*/  BSSY B0, `(.L_x_12648) ;  /* 0x000000c000007945 */ /* 0x000fe80003800000 */
[----:B------:R-:W-:Y:S05]  /*0a20*/  @P3 BRA `(.L_x_12649) ;  /* 0x0000000000283947 */ /* 0x000fea0003800000 */
[----:B0----5:R-:W0:Y:S01]  /*0a30*/  LDC.64 R10, c[0x0][0x218] ;  /* 0x00008600ff0a7b82 */ /* 0x021e220000000a00 */
[----:B------:R-:W-:Y:S02]  /*0a40*/  IMAD R3, R0, 0x200, R7 ;  /* 0x0000020000037824 */ /* 0x000fe400078e0207 */
[----:B------:R-:W-:-:S05]  /*0a50*/  VIADD R7, R7, 0x80 ;  /* 0x0000008007077836 */ /* 0x000fca0000000000 */
[----:B------:R-:W-:-:S13]  /*0a60*/  ISETP.GE.AND P0, PT, R7, R4, PT ;  /* 0x000000040700720c */ /* 0x000fda0003f06270 */
[----:B------:R-:W-:Y:S01]  /*0a70*/  @!P0 LEA R9, R0, R7, 0x9 ;  /* 0x0000000700098211 */ /* 0x000fe200078e48ff */
[----:B------:R-:W-:Y:S02]  /*0a80*/  @!P0 VIADD R7, R7, 0x80 ;  /* 0x0000008007078836 */ /* 0x000fe40000000000 */
[----:B0-----:R-:W-:-:S04]  /*0a90*/  IMAD.WIDE.U32 R2, R3, 0x2, R10 ;  /* 0x0000000203027825 */ /* 0x001fc800078e000a */
[----:B------:R-:W-:Y:S01]  /*0aa0*/  @!P0 IMAD.WIDE.U32 R10, R9, 0x2, R10 ;  /* 0x00000002090a8825 */ /* 0x000fe200078e000a */
[----:B------:R1:W-:Y:S04]  /*0ab0*/  STG.E.U16 desc[UR4][R2.64], R8 ;  /* 0x0000000802007986 */ /* 0x0003e8000c101504 */
[----:B------:R1:W-:Y:S02]  /*0ac0*/  @!P0 STG.E.U16 desc[UR4][R10.64], R6 ;  /* 0x000000060a008986 */ /* 0x0003e4000c101504 */
.L_x_12649:
[----:B------:R-:W-:Y:S05]  /*0ad0*/  BSYNC B0 ;  /* 0x0000000000007941 */ /* 0x000fea0003800000 */
.L_x_12648:
[----:B------:R-:W-:-:S13]  /*0ae0*/  ISETP.GE.AND P0, PT, R7, R4, PT ;  /* 0x000000040700720c */ /* 0x000fda0003f06270 */
[----:B------:R-:W-:Y:S05]  /*0af0*/  @P0 EXIT ;  /* 0x000000000000094d */ /* 0x000fea0003800000 */
[----:B01----:R-:W0:Y:S01]  /*0b00*/  LDC.64 R2, c[0x0][0x218] ;  /* 0x00008600ff027b82 */ /* 0x003e220000000a00 */
[----:B------:R-:W-:-:S05]  /*0b10*/  LEA R7, R0, R7, 0x9 ;  /* 0x0000000700077211 */ /* 0x000fca00078e48ff */
[----:B0-----:R-:W-:-:S05]  /*0b20*/  IMAD.WIDE.U32 R2, R7, 0x2, R2 ;  /* 0x0000000207027825 */ /* 0x001fca00078e0002 */
[----:B-----5:R-:W-:Y:S01]  /*0b30*/  STG.E.U16 desc[UR4][R2.64], R5 ;  /* 0x0000000502007986 */ /* 0x020fe2000c101504 */
[----:B------:R-:W-:Y:S05]  /*0b40*/  EXIT ;  /* 0x000000000000794d */ /* 0x000fea0003800000 */
.L_x_12650:
        /* <DEDUP_REMOVED lines=11> */
.L_x_22882:


//--------------------- .text._ZN2at6native29vectorized_elementwise_kernelILi2ENS0_13BUnaryFunctorIsssZZZNS0_15binary_internal21div_trunc_kernel_cudaERNS_18TensorIteratorBaseEENKUlvE_clEvENKUlvE3_clEvEUlssE_EESt5arrayIPcLm2EEEEviT0_T1_ --------------------------
	.section	.text._ZN2at6native29vectorized_elementwise_kernelILi2ENS0_13BUnaryFunctorIsssZZZNS0_15binary_internal21div_trunc_kernel_cudaERNS_18TensorIteratorBaseEENKUlvE_clEvENKUlvE3_clEvEUlssE_EESt5arrayIPcLm2EEEEviT0_T1_,"ax",@progbits
	.align	128
        .global         _ZN2at6native29vectorized_elementwise_kernelILi2ENS0_13BUnaryFunctorIsssZZZNS0_15binary_internal21div_trunc_kernel_cudaERNS_18TensorIteratorBaseEENKUlvE_clEvENKUlvE3_clEvEUlssE_EESt5arrayIPcLm2EEEEviT0_T1_
        .type           _ZN2at6native29vectorized_elementwise_kernelILi2ENS0_13BUnaryFunctorIsssZZZNS0_15binary_internal21div_trunc_kernel_cudaERNS_18TensorIteratorBaseEENKUlvE_clEvENKUlvE3_clEvEUlssE_EESt5arrayIPcLm2EEEEviT0_T1_,@function
        .size           _ZN2at6native29vectorized_elementwise_kernelILi2ENS0_13BUnaryFunctorIsssZZZNS0_15binary_internal21div_trunc_kernel_cudaERNS_18TensorIteratorBaseEENKUlvE_clEvENKUlvE3_clEvEUlssE_EESt5arrayIPcLm2EEEEviT0_T1_,(.L_x_22883 - _ZN2at6native29vectorized_elementwise_kernelILi2ENS0_13BUnaryFunctorIsssZZZNS0_15binary_internal21div_trunc_kernel_cudaERNS_18TensorIteratorBaseEENKUlvE_clEvENKUlvE3_clEvEUlssE_EESt5arrayIPcLm2EEEEviT0_T1_)
        .other          _ZN2at6native29vectorized_elementwise_kernelILi2ENS0_13BUnaryFunctorIsssZZZNS0_15binary_internal21div_trunc_kernel_cudaERNS_18TensorIteratorBaseEENKUlvE_clEvENKUlvE3_clEvEUlssE_EESt5arrayIPcLm2EEEEviT0_T1_,@"STO_CUDA_ENTRY STV_DEFAULT"
_ZN2at6native29vectorized_elementwise_kernelILi2ENS0_13BUnaryFunctorIsssZZZNS0_15binary_internal21div_trunc_kernel_cudaERNS_18TensorIteratorBaseEENKUlvE_clEvENKUlvE3_clEvEUlssE_EESt5arrayIPcLm2EEEEviT0_T1_:
.text._ZN2at6native29vectorized_elementwise_kernelILi2ENS0_13BUnaryFunctorIsssZZZNS0_15binary_internal21div_trunc_kernel_cudaERNS_18TensorIteratorBaseEENKUlvE_clEvENKUlvE3_clEvEUlssE_EESt5arrayIPcLm2EEEEviT0_T1_:
        /* <DEDUP_REMOVED lines=17> */
[----:B-1----:R-:W-:-:S04]  /*0110*/  PRMT R6, R2, 0x9910, RZ ;  /* 0x0000991002067816 */ /* 0x002fc800000000ff */
[-C--:B------:R-:W-:Y:S02]  /*0120*/  IABS R10, R6.reuse ;  /* 0x00000006000a7213 */ /* 0x080fe40000000000 */
[----:B0-----:R-:W-:Y:S02]  /*0130*/  IABS R8, R6 ;  /* 0x0000000600087213 */ /* 0x001fe40000000000 */
[----:B------:R-:W0:Y:S08]  /*0140*/  I2F.RP R5, R10 ;  /* 0x0000000a00057306 */ /* 0x000e300000209400 */
[----:B0-----:R-:W0:Y:S02]  /*0150*/  MUFU.RCP R5, R5 ;  /* 0x0000000500057308 */ /* 0x001e240000001000 */
[----:B0-----:R-:W-:-:S06]  /*0160*/  VIADD R2, R5, 0xffffffe ;  /* 0x0ffffffe05027836 */ /* 0x001fcc0000000000 */
[----:B------:R0:W1:Y:S02]  /*0170*/  F2I.FTZ.U32.TRUNC.NTZ R3, R2 ;  /* 0x0000000200037305 */ /* 0x000064000021f000 */
[----:B0-----:R-:W-:Y:S02]  /*0180*/  IMAD.MOV.U32 R2, RZ, RZ, RZ ;  /* 0x000000ffff027224 */ /* 0x001fe400078e00ff */
[----:B-1----:R-:W-:-:S04]  /*0190*/  IMAD.MOV R9, RZ, RZ, -R3 ;  /* 0x000000ffff097224 */ /* 0x002fc800078e0a03 */
[----:B------:R-:W-:-:S04]  /*01a0*/  IMAD R9, R9, R10, RZ ;  /* 0x0000000a09097224 */ /* 0x000fc800078e02ff */
[----:B------:R-:W-:-:S04]  /*01b0*/  IMAD.HI.U32 R2, R3, R9, R2 ;  /* 0x0000000903027227 */ /* 0x000fc800078e0002 */
[----:B------:R-:W-:Y:S01]  /*01c0*/  IMAD.MOV R3, RZ, RZ, -R8 ;  /* 0x000000ffff037224 */ /* 0x000fe200078e0a08 */
[C---:B--2---:R-:W-:Y:S02]  /*01d0*/  PRMT R13, R11.reuse, 0x9910, RZ ;  /* 0x000099100b0d7816 */ /* 0x044fe400000000ff */
[----:B------:R-:W-:Y:S02]  /*01e0*/  PRMT R15, R11, 0xbb32, RZ ;  /* 0x0000bb320b0f7816 */ /* 0x000fe400000000ff */
[----:B------:R-:W-:Y:S02]  /*01f0*/  IABS R14, R13 ;  /* 0x0000000d000e7213 */ /* 0x000fe40000000000 */
[----:B------:R-:W-:Y:S02]  /*0200*/  IABS R21, R15 ;  /* 0x0000000f00157213 */ /* 0x000fe40000000000 */
[----:B---3--:R-:W-:Y:S01]  /*0210*/  PRMT R17, R4, 0x9910, RZ ;  /* 0x0000991004117816 */ /* 0x008fe200000000ff */
[----:B------:R-:W-:Y:S01]  /*0220*/  IMAD.HI.U32 R9, R2, R14, RZ ;  /* 0x0000000e02097227 */ /* 0x000fe200078e00ff */
[----:B------:R-:W-:-:S02]  /*0230*/  PRMT R11, R4, 0xbb32, RZ ;  /* 0x0000bb32040b7816 */ /* 0x000fc400000000ff */
[----:B------:R-:W-:Y:S01]  /*0240*/  IABS R23, R17 ;  /* 0x0000001100177213 */ /* 0x000fe20000000000 */
[----:B------:R-:W-:Y:S01]  /*0250*/  IMAD R19, R9, R3, R14 ;  /* 0x0000000309137224 */ /* 0x000fe200078e020e */
[----:B------:R-:W-:Y:S01]  /*0260*/  IABS R25, R11 ;  /* 0x0000000b00197213 */ /* 0x000fe20000000000 */
[----:B------:R-:W-:Y:S01]  /*0270*/  IMAD.HI.U32 R8, R2, R21, RZ ;  /* 0x0000001502087227 */ /* 0x000fe200078e00ff */
[----:B----4-:R-:W-:Y:S02]  /*0280*/  PRMT R5, R12, 0x9910, RZ ;  /* 0x000099100c057816 */ /* 0x010fe400000000ff */
[----:B------:R-:W-:Y:S01]  /*0290*/  ISETP.GT.U32.AND P3, PT, R10, R19, PT ;  /* 0x000000130a00720c */ /* 0x000fe20003f64070 */
[----:B------:R-:W-:Y:S01]  /*02a0*/  IMAD R21, R8, R3, R21 ;  /* 0x0000000308157224 */ /* 0x000fe200078e0215 */
[----:B------:R-:W-:Y:S01]  /*02b0*/  PRMT R14, R12, 0xbb32, RZ ;  /* 0x0000bb320c0e7816 */ /* 0x000fe200000000ff */
[----:B------:R-:W-:Y:S01]  /*02c0*/  IMAD.HI.U32 R4, R2, R23, RZ ;  /* 0x0000001702047227 */ /* 0x000fe200078e00ff */
[----:B------:R-:W-:-:S02]  /*02d0*/  IABS R29, R5 ;  /* 0x00000005001d7213 */ /* 0x000fc40000000000 */
[----:B------:R-:W-:Y:S01]  /*02e0*/  ISETP.GT.U32.AND P0, PT, R10, R21, PT ;  /* 0x000000150a00720c */ /* 0x000fe20003f04070 */
[----:B------:R-:W-:Y:S01]  /*02f0*/  IMAD.HI.U32 R12, R2, R25, RZ ;  /* 0x00000019020c7227 */ /* 0x000fe200078e00ff */
[-C--:B------:R-:W-:Y:S02]  /*0300*/  LOP3.LUT R13, R13, R6.reuse, RZ, 0x3c, !PT ;  /* 0x000000060d0d7212 */ /* 0x080fe400078e3cff */
[-C--:B------:R-:W-:Y:S01]  /*0310*/  LOP3.LUT R15, R15, R6.reuse, RZ, 0x3c, !PT ;  /* 0x000000060f0f7212 */ /* 0x080fe200078e3cff */
[-C--:B------:R-:W-:Y:S01]  /*0320*/  IMAD R23, R4, R3.reuse, R23 ;  /* 0x0000000304177224 */ /* 0x080fe200078e0217 */
[----:B------:R-:W-:Y:S01]  /*0330*/  LOP3.LUT R17, R17, R6, RZ, 0x3c, !PT ;  /* 0x0000000611117212 */ /* 0x000fe200078e3cff */
[----:B------:R-:W-:Y:S01]  /*0340*/  IMAD R25, R12, R3, R25 ;  /* 0x000000030c197224 */ /* 0x000fe200078e0219 */
[----:B------:R-:W-:Y:S01]  /*0350*/  @!P3 IADD3 R19, R19, -R10, RZ ;  /* 0x8000000a1313b210 */ /* 0x000fe20007ffe0ff */
[----:B------:R-:W-:Y:S01]  /*0360*/  @!P3 VIADD R9, R9, 0x1 ;  /* 0x000000010909b836 */ /* 0x000fe20000000000 */
[----:B------:R-:W-:-:S02]  /*0370*/  ISETP.GT.U32.AND P2, PT, R10, R23, PT ;  /* 0x000000170a00720c */ /* 0x000fc40003f44070 */
[----:B------:R-:W-:Y:S01]  /*0380*/  ISETP.GE.U32.AND P6, PT, R19, R10, PT ;  /* 0x0000000a1300720c */ /* 0x000fe20003fc6070 */
[----:B------:R-:W-:Y:S01]  /*0390*/  IMAD.MOV.U32 R19, RZ, RZ, R14 ;  /* 0x000000ffff137224 */ /* 0x000fe200078e000e */
[----:B------:R-:W-:Y:S01]  /*03a0*/  ISETP.GT.U32.AND P4, PT, R10, R25, PT ;  /* 0x000000190a00720c */ /* 0x000fe20003f84070 */
[----:B------:R-:W-:Y:S01]  /*03b0*/  IMAD.HI.U32 R14, R2, R29, RZ ;  /* 0x0000001d020e7227 */ /* 0x000fe200078e00ff */
[-C--:B------:R-:W-:Y:S02]  /*03c0*/  LOP3.LUT R11, R11, R6.reuse, RZ, 0x3c, !PT ;  /* 0x000000060b0b7212 */ /* 0x080fe400078e3cff */
[----:B------:R-:W-:Y:S01]  /*03d0*/  IABS R27, R19 ;  /* 0x00000013001b7213 */ /* 0x000fe20000000000 */
[--C-:B------:R-:W-:Y:S01]  /*03e0*/  @!P0 IMAD.IADD R21, R21, 0x1, -R10.reuse ;  /* 0x0000000115158824 */ /* 0x100fe200078e0a0a */
[-C--:B------:R-:W-:Y:S01]  /*03f0*/  LOP3.LUT R5, R5, R6.reuse, RZ, 0x3c, !PT ;  /* 0x0000000605057212 */ /* 0x080fe200078e3cff */
[----:B------:R-:W-:Y:S01]  /*0400*/  IMAD R29, R14, R3, R29 ;  /* 0x000000030e1d7224 */ /* 0x000fe200078e021d */
[----:B------:R-:W-:Y:S01]  /*0410*/  LOP3.LUT R19, R19, R6, RZ, 0x3c, !PT ;  /* 0x0000000613137212 */ /* 0x000fe200078e3cff */
[--C-:B------:R-:W-:Y:S01]  /*0420*/  @!P2 IMAD.IADD R23, R23, 0x1, -R10.reuse ;  /* 0x000000011717a824 */ /* 0x100fe200078e0a0a */
[----:B------:R-:W-:Y:S01]  /*0430*/  ISETP.GE.U32.AND P1, PT, R21, R10, PT ;  /* 0x0000000a1500720c */ /* 0x000fe20003f26070 */
[----:B------:R-:W-:Y:S01]  /*0440*/  @P6 VIADD R9, R9, 0x1 ;  /* 0x0000000109096836 */ /* 0x000fe20000000000 */
[----:B------:R-:W-:Y:S01]  /*0450*/  ISETP.GT.U32.AND P5, PT, R10, R29, PT ;  /* 0x0000001d0a00720c */ /* 0x000fe20003fa4070 */
[----:B------:R-:W-:Y:S01]  /*0460*/  @!P4 IMAD.IADD R25, R25, 0x1, -R10 ;  /* 0x000000011919c824 */ /* 0x000fe200078e0a0a */
[----:B-----5:R-:W-:Y:S01]  /*0470*/  PRMT R21, R16, 0x9910, RZ ;  /* 0x0000991010157816 */ /* 0x020fe200000000ff */
[----:B------:R-:W-:Y:S01]  /*0480*/  @!P0 VIADD R8, R8, 0x1 ;  /* 0x0000000108088836 */ /* 0x000fe20000000000 */
[----:B------:R-:W-:Y:S01]  /*0490*/  PRMT R16, R16, 0xbb32, RZ ;  /* 0x0000bb3210107816 */ /* 0x000fe200000000ff */
[----:B------:R-:W-:Y:S01]  /*04a0*/  @!P2 VIADD R4, R4, 0x1 ;  /* 0x000000010404a836 */ /* 0x000fe20000000000 */
[----:B------:R-:W-:-:S02]  /*04b0*/  IABS R18, R21 ;  /* 0x0000001500127213 */ /* 0x000fc40000000000 */
[-C--:B------:R-:W-:Y:S02]  /*04c0*/  ISETP.GE.U32.AND P3, PT, R23, R10.reuse, PT ;  /* 0x0000000a1700720c */ /* 0x080fe40003f66070 */
[----:B------:R-:W-:Y:S01]  /*04d0*/  ISETP.GE.U32.AND P6, PT, R25, R10, PT ;  /* 0x0000000a1900720c */ /* 0x000fe20003fc6070 */
[----:B------:R-:W-:Y:S01]  /*04e0*/  IMAD.MOV.U32 R25, RZ, RZ, R18 ;  /* 0x000000ffff197224 */ /* 0x000fe200078e0012 */
[----:B------:R-:W-:Y:S01]  /*04f0*/  MOV R23, R16 ;  /* 0x0000001000177202 */ /* 0x000fe20000000f00 */
[C---:B------:R-:W-:Y:S01]  /*0500*/  IMAD.HI.U32 R16, R2.reuse, R27, RZ ;  /* 0x0000001b02107227 */ /* 0x040fe200078e00ff */
[----:B------:R-:W-:Y:S02]  /*0510*/  @!P5 IADD3 R29, R29, -R10, RZ ;  /* 0x8000000a1d1dd210 */ /* 0x000fe40007ffe0ff */
[----:B------:R-:W-:Y:S01]  /*0520*/  IABS R22, R23 ;  /* 0x0000001700167213 */ /* 0x000fe20000000000 */
[----:B------:R-:W-:Y:S01]  /*0530*/  IMAD.HI.U32 R18, R2, R25, RZ ;  /* 0x0000001902127227 */ /* 0x000fe200078e00ff */
[----:B------:R-:W-:-:S02]  /*0540*/  @!P4 IADD3 R12, R12, 0x1, RZ ;  /* 0x000000010c0cc810 */ /* 0x000fc40007ffe0ff */
[-C--:B------:R-:W-:Y:S01]  /*0550*/  LOP3.LUT R21, R21, R6.reuse, RZ, 0x3c, !PT ;  /* 0x0000000615157212 */ /* 0x080fe200078e3cff */
[-C--:B------:R-:W-:Y:S01]  /*0560*/  IMAD R27, R16, R3.reuse, R27 ;  /* 0x00000003101b7224 */ /* 0x080fe200078e021b */
[----:B------:R-:W-:Y:S01]  /*0570*/  LOP3.LUT R23, R23, R6, RZ, 0x3c, !PT ;  /* 0x0000000617177212 */ /* 0x000fe200078e3cff */
[----:B------:R-:W-:Y:S01]  /*0580*/  @P1 VIADD R8, R8, 0x1 ;  /* 0x0000000108081836 */ /* 0x000fe20000000000 */
[----:B------:R-:W-:Y:S01]  /*0590*/  ISETP.GE.U32.AND P1, PT, R29, R10, PT ;  /* 0x0000000a1d00720c */ /* 0x000fe20003f26070 */
[----:B------:R-:W-:Y:S01]  /*05a0*/  IMAD R29, R18, R3, R25 ;  /* 0x00000003121d7224 */ /* 0x000fe200078e0219 */
[----:B------:R-:W-:Y:S01]  /*05b0*/  ISETP.GT.U32.AND P0, PT, R10, R27, PT ;  /* 0x0000001b0a00720c */ /* 0x000fe20003f04070 */
[----:B------:R-:W-:-:S03]  /*05c0*/  IMAD.HI.U32 R20, R2, R22, RZ ;  /* 0x0000001602147227 */ /* 0x000fc600078e00ff */
[----:B------:R-:W-:Y:S01]  /*05d0*/  ISETP.GT.U32.AND P2, PT, R10, R29, PT ;  /* 0x0000001d0a00720c */ /* 0x000fe20003f44070 */
[----:B------:R-:W-:Y:S02]  /*05e0*/  IMAD R25, R20, R3, R22 ;  /* 0x0000000314197224 */ /* 0x000fe400078e0216 */
[----:B------:R-:W-:Y:S01]  /*05f0*/  @!P5 VIADD R14, R14, 0x1 ;  /* 0x000000010e0ed836 */ /* 0x000fe20000000000 */
[----:B------:R-:W-:Y:S01]  /*0600*/  ISETP.GE.AND P5, PT, R15, RZ, PT ;  /* 0x000000ff0f00720c */ /* 0x000fe20003fa6270 */
[----:B------:R-:W-:Y:S01]  /*0610*/  @P3 VIADD R4, R4, 0x1 ;  /* 0x0000000104043836 */ /* 0x000fe20000000000 */
[----:B------:R-:W-:Y:S01]  /*0620*/  ISETP.GT.U32.AND P4, PT, R10, R25, PT ;  /* 0x000000190a00720c */ /* 0x000fe20003f84070 */
[----:B------:R-:W-:Y:S01]  /*0630*/  @P6 VIADD R12, R12, 0x1 ;  /* 0x000000010c0c6836 */ /* 0x000fe20000000000 */
[----:B------:R-:W-:Y:S01]  /*0640*/  ISETP.GE.AND P6, PT, R13, RZ, PT ;  /* 0x000000ff0d00720c */ /* 0x000fe20003fc6270 */
[--C-:B------:R-:W-:Y:S01]  /*0650*/  @!P0 IMAD.IADD R27, R27, 0x1, -R10.reuse ;  /* 0x000000011b1b8824 */ /* 0x100fe200078e0a0a */
[----:B------:R-:W0:Y:S01]  /*0660*/  LDC.64 R2, c[0x0][0x218] ;  /* 0x00008600ff027b82 */ /* 0x000e220000000a00 */
[----:B------:R-:W-:Y:S01]  /*0670*/  @P1 VIADD R14, R14, 0x1 ;  /* 0x000000010e0e1836 */ /* 0x000fe20000000000 */
[----:B------:R-:W-:Y:S01]  /*0680*/  @!P0 IADD3 R16, R16, 0x1, RZ ;  /* 0x0000000110108810 */ /* 0x000fe20007ffe0ff */
[----:B------:R-:W-:Y:S01]  /*0690*/  @!P2 IMAD.IADD R29, R29, 0x1, -R10 ;  /* 0x000000011d1da824 */ /* 0x000fe200078e0a0a */
[-C--:B------:R-:W-:Y:S01]  /*06a0*/  ISETP.GE.U32.AND P3, PT, R27, R10.reuse, PT ;  /* 0x0000000a1b00720c */ /* 0x080fe20003f66070 */
[----:B------:R-:W-:Y:S01]  /*06b0*/  @!P2 VIADD R18, R18, 0x1 ;  /* 0x000000011212a836 */ /* 0x000fe20000000000 */
[----:B------:R-:W-:Y:S01]  /*06c0*/  ISETP.GE.AND P0, PT, R17, RZ, PT ;  /* 0x000000ff1100720c */ /* 0x000fe20003f06270 */
[----:B------:R-:W-:Y:S01]  /*06d0*/  @!P5 IMAD.MOV R8, RZ, RZ, -R8 ;  /* 0x000000ffff08d224 */ /* 0x000fe200078e0a08 */
[----:B------:R-:W-:Y:S01]  /*06e0*/  ISETP.GE.U32.AND P1, PT, R29, R10, PT ;  /* 0x0000000a1d00720c */ /* 0x000fe20003f26070 */
[----:B------:R-:W-:Y:S01]  /*06f0*/  @!P4 IMAD.IADD R25, R25, 0x1, -R10 ;  /* 0x000000011919c824 */ /* 0x000fe200078e0a0a */
[----:B------:R-:W-:Y:S01]  /*0700*/  ISETP.GE.AND P2, PT, R11, RZ, PT ;  /* 0x000000ff0b00720c */ /* 0x000fe20003f46270 */
[----:B------:R-:W-:Y:S01]  /*0710*/  @!P6 IMAD.MOV R9, RZ, RZ, -R9 ;  /* 0x000000ffff09e224 */ /* 0x000fe200078e0a09 */
[----:B------:R-:W-:Y:S01]  /*0720*/  ISETP.GE.AND P6, PT, R5, RZ, PT ;  /* 0x000000ff0500720c */ /* 0x000fe20003fc6270 */
[----:B------:R-:W-:Y:S01]  /*0730*/  @!P4 VIADD R20, R20, 0x1 ;  /* 0x000000011414c836 */ /* 0x000fe20000000000 */
[----:B------:R-:W-:-:S02]  /*0740*/  ISETP.GE.AND P5, PT, R21, RZ, PT ;  /* 0x000000ff1500720c */ /* 0x000fc40003fa6270 */
[----:B------:R-:W-:Y:S01]  /*0750*/  ISETP.GE.AND P4, PT, R23, RZ, PT ;  /* 0x000000ff1700720c */ /* 0x000fe20003f86270 */
[----:B------:R-:W-:Y:S01]  /*0760*/  @P3 VIADD R16, R16, 0x1 ;  /* 0x0000000110103836 */ /* 0x000fe20000000000 */
[----:B------:R-:W-:Y:S01]  /*0770*/  ISETP.GE.U32.AND P3, PT, R25, R10, PT ;  /* 0x0000000a1900720c */ /* 0x000fe20003f66070 */
[----:B------:R-:W-:Y:S02]  /*0780*/  @!P0 IMAD.MOV R4, RZ, RZ, -R4 ;  /* 0x000000ffff048224 */ /* 0x000fe400078e0a04 */
[----:B------:R-:W-:Y:S02]  /*0790*/  @P1 IADD3 R18, R18, 0x1, RZ ;  /* 0x0000000112121810 */ /* 0x000fe40007ffe0ff */
[----:B------:R-:W-:Y:S01]  /*07a0*/  ISETP.GE.AND P1, PT, R19, RZ, PT ;  /* 0x000000ff1300720c */ /* 0x000fe20003f26270 */
[----:B0-----:R-:W-:Y:S01]  /*07b0*/  IMAD.WIDE.U32 R2, R0, 0x2, R2 ;  /* 0x0000000200027825 */ /* 0x001fe200078e0002 */
[----:B------:R-:W-:-:S03]  /*07c0*/  @!P2 IADD3 R12, -R12, RZ, RZ ;  /* 0x000000ff0c0ca210 */ /* 0x000fc60007ffe1ff */
[----:B------:R-:W-:Y:S02]  /*07d0*/  @!P6 IMAD.MOV R14, RZ, RZ, -R14 ;  /* 0x000000ffff0ee224 */ /* 0x000fe400078e0a0e */
[----:B------:R-:W-:Y:S02]  /*07e0*/  @!P5 IMAD.MOV R18, RZ, RZ, -R18 ;  /* 0x000000ffff12d224 */ /* 0x000fe400078e0a12 */
[----:B------:R-:W-:Y:S01]  /*07f0*/  @P3 VIADD R20, R20, 0x1 ;  /* 0x0000000114143836 */ /* 0x000fe20000000000 */
[----:B------:R-:W-:Y:S01]  /*0800*/  ISETP.NE.AND P3, PT, R6, RZ, PT ;  /* 0x000000ff0600720c */ /* 0x000fe20003f65270 */
[----:B------:R-:W-:Y:S01]  /*0810*/  IMAD.WIDE R2, R7, 0x4, R2 ;  /* 0x0000000407027825 */ /* 0x000fe200078e0202 */
[----:B------:R-:W-:-:S03]  /*0820*/  LOP3.LUT R6, RZ, R6, RZ, 0x33, !PT ;  /* 0x00000006ff067212 */ /* 0x000fc600078e33ff */
[----:B------:R-:W-:Y:S01]  /*0830*/  @!P1 IMAD.MOV R16, RZ, RZ, -R16 ;  /* 0x000000ffff109224 */ /* 0x000fe200078e0a10 */
[C---:B------:R-:W-:Y:S01]  /*0840*/  SEL R5, R6.reuse, R9, !P3 ;  /* 0x0000000906057207 */ /* 0x040fe20005800000 */
[----:B------:R-:W-:Y:S01]  /*0850*/  @!P4 IMAD.MOV R20, RZ, RZ, -R20 ;  /* 0x000000ffff14c224 */ /* 0x000fe200078e0a14 */
[C---:B------:R-:W-:Y:S02]  /*0860*/  SEL R4, R6.reuse, R4, !P3 ;  /* 0x0000000406047207 */ /* 0x040fe40005800000 */
[C---:B------:R-:W-:Y:S02]  /*0870*/  SEL R9, R6.reuse, R12, !P3 ;  /* 0x0000000c06097207 */ /* 0x040fe40005800000 */
[C---:B------:R-:W-:Y:S02]  /*0880*/  SEL R8, R6.reuse, R8, !P3 ;  /* 0x0000000806087207 */ /* 0x040fe40005800000 */
[C---:B------:R-:W-:Y:S02]  /*0890*/  SEL R14, R6.reuse, R14, !P3 ;  /* 0x0000000e060e7207 */ /* 0x040fe40005800000 */
[----:B------:R-:W-:-:S02]  /*08a0*/  SEL R11, R6, R16, !P3 ;  /* 0x00000010060b7207 */ /* 0x000fc40005800000 */
[C---:B------:R-:W-:Y:S02]  /*08b0*/  SEL R13, R6.reuse, R18, !P3 ;  /* 0x00000012060d7207 */ /* 0x040fe40005800000 */
[----:B------:R-:W-:Y:S02]  /*08c0*/  SEL R6, R6, R20, !P3 ;  /* 0x0000001406067207 */ /* 0x000fe40005800000 */
[----:B------:R-:W-:Y:S02]  /*08d0*/  PRMT R7, R4, 0x5410, R9 ;  /* 0x0000541004077816 */ /* 0x000fe40000000009 */
[----:B------:R-:W-:Y:S02]  /*08e0*/  PRMT R9, R14, 0x5410, R11 ;  /* 0x000054100e097816 */ /* 0x000fe4000000000b */
[----:B------:R-:W-:Y:S01]  /*08f0*/  PRMT R5, R5, 0x5410, R8 ;  /* 0x0000541005057816 */ /* 0x000fe20000000008 */
[----:B------:R-:W-:Y:S01]  /*0900*/  STG.E desc[UR4][R2.64+0x200], R7 ;  /* 0x0002000702007986 */ /* 0x000fe2000c101904 */
[----:B------:R-:W-:-:S03]  /*0910*/  PRMT R11, R13, 0x5410, R6 ;  /* 0x000054100d0b7816 */ /* 0x000fc60000000006 */
[----:B------:R-:W-:Y:S04]  /*0920*/  STG.E desc[UR4][R2.64], R5 ;  /* 0x0000000502007986 */ /* 0x000fe8000c101904 */
[----:B------:R-:W-:Y:S04]  /*0930*/  STG.E desc[UR4][R2.64+0x400], R9 ;  /* 0x0004000902007986 */ /* 0x000fe8000c101904 */
[----:B------:R-:W-:Y:S01]  /*0940*/  STG.E desc[UR4][R2.64+0x600], R11 ;  /* 0x0006000b02007986 */ /* 0x000fe2000c101904 */
[----:B------:R-:W-:Y:S05]  /*0950*/  EXIT ;  /* 0x000000000000794d */ /* 0x000fea0003800000 */
.L_x_12651:
[----:B------:R-:W0:Y:S01]  /*0960*/  S2R R9, SR_TID.X ;  /* 0x0000000000097919 */ /* 0x000e220000002100 */
[----:B------:R-:W-:Y:S01]  /*0970*/  IMAD.MOV.U32 R19, RZ, RZ, RZ ;  /* 0x000000ffff137224 */ /* 0x000fe200078e00ff */
[----:B0-----:R-:W-:Y:S02]  /*0980*/  ISETP.GE.AND P0, PT, R9, R6, PT ;  /* 0x000000060900720c */ /* 0x001fe40003f06270 */
[----:B------:R-:W-:-:S11]  /*0990*/  MOV R13, R9 ;  /* 0x00000009000d7202 */ /* 0x000fd60000000f00 */
[----:B------:R-:W-:Y:S02]  /*09a0*/  @!P0 IMAD.IADD R12, R0, 0x1, R13 ;  /* 0x00000001000c8824 */ /* 0x000fe400078e020d */
[----:B------:R-:W-:-:S05]  /*09b0*/  @!P0 VIADD R13, R13, 0x80 ;  /* 0x000000800d0d8836 */ /* 0x000fca0000000000 */
[----:B------:R-:W-:-:S13]  /*09c0*/  ISETP.GE.AND P6, PT, R13, R6, PT ;  /* 0x000000060d00720c */ /* 0x000fda0003fc6270 */
[----:B------:R-:W-:Y:S01]  /*09d0*/  @!P6 IMAD.IADD R7, R0, 0x1, R13 ;  /* 0x000000010007e824 */ /* 0x000fe200078e020d */
[----:B------:R-:W0:Y:S01]  /*09e0*/  @!P6 LDC.64 R4, c[0x0][0x220] ;  /* 0x00008800ff04eb82 */ /* 0x000e220000000a00 */
[----:B------:R-:W-:-:S05]  /*09f0*/  @!P6 VIADD R13, R13, 0x80 ;  /* 0x000000800d0de836 */ /* 0x000fca0000000000 */
[----:B------:R-:W-:-:S13]  /*0a00*/  ISETP.GE.AND P5, PT, R13, R6, PT ;  /* 0x000000060d00720c */ /* 0x000fda0003fa6270 */
[----:B------:R-:W-:Y:S01]  /*0a10*/  @!P5 IADD3 R11, R0, R13, RZ ;  /* 0x0000000d000bd210 */ /* 0x000fe20007ffe0ff */
[----:B------:R-:W-:Y:S01]  /*0a20*/  @!P5 VIADD R13, R13, 0x80 ;  /* 0x000000800d0dd836 */ /* 0x000fe20000000000 */
[----:B------:R-:W1:Y:S01]  /*0a30*/  @!P5 LDC.64 R20, c[0x0][0x220] ;  /* 0x00008800ff14db82 */ /* 0x000e620000000a00 */
[----:B0-----:R-:W-:-:S03]  /*0a40*/  @!P6 IMAD.WIDE.U32 R4, R7, 0x2, R4 ;  /* 0x000000020704e825 */ /* 0x001fc600078e0004 */
[C---:B------:R-:W-:Y:S02]  /*0a50*/  ISETP.GE.AND P4, PT, R13.reuse, R6, PT ;  /* 0x000000060d00720c */ /* 0x040fe40003f86270 */
[----:B------:R0:W5:Y:S11]  /*0a60*/  @!P6 LDG.E.S16 R19, desc[UR4][R4.64] ;  /* 0x000000040413e981 */ /* 0x000176000c1e1700 */
[----:B------:R-:W-:Y:S01]  /*0a70*/  @!P4 IMAD.IADD R15, R0, 0x1, R13 ;  /* 0x00000001000fc824 */ /* 0x000fe200078e020d */
[----:B------:R-:W2:Y:S01]  /*0a80*/  @!P4 LDC.64 R24, c[0x0][0x220] ;  /* 0x00008800ff18cb82 */ /* 0x000ea20000000a00 */
[----:B------:R-:W-:-:S05]  /*0a90*/  @!P4 VIADD R13, R13, 0x80 ;  /* 0x000000800d0dc836 */ /* 0x000fca0000000000 */
[----:B------:R-:W-:-:S13]  /*0aa0*/  ISETP.GE.AND P3, PT, R13, R6, PT ;  /* 0x000000060d00720c */ /* 0x000fda0003f66270 */
[----:B------:R-:W-:Y:S01]  /*0ab0*/  @!P3 IMAD.IADD R29, R0, 0x1, R13 ;  /* 0x00000001001db824 */ /* 0x000fe200078e020d */
[----:B------:R-:W-:Y:S01]  /*0ac0*/  @!P3 IADD3 R13, R13, 0x80, RZ ;  /* 0x000000800d0db810 */ /* 0x000fe20007ffe0ff */
[----:B------:R-:W3:Y:S03]  /*0ad0*/  @!P3 LDC.64 R2, c[0x0][0x220] ;  /* 0x00008800ff02bb82 */ /* 0x000ee60000000a00 */
[----:B------:R-:W-:-:S13]  /*0ae0*/  ISETP.GE.AND P2, PT, R13, R6, PT ;  /* 0x000000060d00720c */ /* 0x000fda0003f46270 */
[----:B------:R-:W-:Y:S02]  /*0af0*/  @!P2 IMAD.IADD R8, R0, 0x1, R13 ;  /* 0x000000010008a824 */ /* 0x000fe400078e020d */
[----:B------:R-:W-:-:S05]  /*0b00*/  @!P2 VIADD R13, R13, 0x80 ;  /* 0x000000800d0da836 */ /* 0x000fca0000000000 */
[----:B------:R-:W-:-:S13]  /*0b10*/  ISETP.GE.AND P1, PT, R13, R6, PT ;  /* 0x000000060d00720c */ /* 0x000fda0003f26270 */
[----:B------:R-:W-:Y:S01]  /*0b20*/  @!P1 IMAD.IADD R23, R0, 0x1, R13 ;  /* 0x0000000100179824 */ /* 0x000fe200078e020d */
[----:B------:R-:W-:-:S04]  /*0b30*/  @!P1 IADD3 R13, R13, 0x80, RZ ;  /* 0x000000800d0d9810 */ /* 0x000fc80007ffe0ff */
[----:B------:R-:W-:-:S13]  /*0b40*/  ISETP.GE.AND P6, PT, R13, R6, PT ;  /* 0x000000060d00720c */ /* 0x000fda0003fc6270 */
[----:B0-----:R-:W0:Y:S01]  /*0b50*/  @!P6 LDC.64 R4, c[0x0][0x220] ;  /* 0x00008800ff04eb82 */ /* 0x001e220000000a00 */
[----:B---3--:R-:W-:-:S04]  /*0b60*/  @!P3 IMAD.WIDE.U32 R28, R29, 0x2, R2 ;  /* 0x000000021d1cb825 */ /* 0x008fc800078e0002 */
[----:B------:R-:W-:-:S03]  /*0b70*/  @!P6 IMAD.IADD R27, R0, 0x1, R13 ;  /* 0x00000001001be824 */ /* 0x000fc600078e020d */
[----:B------:R-:W3:Y:S01]  /*0b80*/  @!P2 LDC.64 R2, c[0x0][0x220] ;  /* 0x00008800ff02ab82 */ /* 0x000ee20000000a00 */
[----:B-1----:R-:W-:-:S07]  /*0b90*/  @!P5 IMAD.WIDE.U32 R20, R11, 0x2, R20 ;  /* 0x000000020b14d825 */ /* 0x002fce00078e0014 */
[----:B------:R-:W1:Y:S01]  /*0ba0*/  @!P1 LDC.64 R10, c[0x0][0x220] ;  /* 0x00008800ff0a9b82 */ /* 0x000e620000000a00 */
[----:B0-----:R-:W-:-:S07]  /*0bb0*/  @!P6 IMAD.WIDE.U32 R26, R27, 0x2, R4 ;  /* 0x000000021b1ae825 */ /* 0x001fce00078e0004 */
[----:B------:R-:W0:Y:S01]  /*0bc0*/  @!P0 LDC.64 R4, c[0x0][0x220] ;  /* 0x00008800ff048b82 */ /* 0x000e220000000a00 */
[----:B------:R-:W-:Y:S01]  /*0bd0*/  PRMT R13, RZ, 0x7610, R13 ;  /* 0x00007610ff0d7816 */ /* 0x000fe2000000000d */
[----:B--2---:R-:W-:-:S04]  /*0be0*/  @!P4 IMAD.WIDE.U32 R24, R15, 0x2, R24 ;  /* 0x000000020f18c825 */ /* 0x004fc800078e0018 */
[----:B---3--:R-:W-:Y:S01]  /*0bf0*/  @!P2 IMAD.WIDE.U32 R2, R8, 0x2, R2 ;  /* 0x000000020802a825 */ /* 0x008fe200078e0002 */
[----:B------:R-:W-:-:S03]  /*0c00*/  HFMA2.MMA R8, -RZ, RZ, 0, 0 ;  /* 0x00000000ff087435 */ /* 0x000fc600000001ff */
[----:B------:R-:W-:Y:S02]  /*0c10*/  IMAD.MOV.U32 R17, RZ, RZ, RZ ;  /* 0x000000ffff117224 */ /* 0x000fe400078e00ff */
[----:B------:R-:W-:Y:S02]  /*0c20*/  IMAD.MOV.U32 R15, RZ, RZ, RZ ;  /* 0x000000ffff0f7224 */ /* 0x000fe400078e00ff */
[----:B-1----:R-:W-:Y:S01]  /*0c30*/  @!P1 IMAD.WIDE.U32 R22, R23, 0x2, R10 ;  /* 0x0000000217169825 */ /* 0x002fe200078e000a */
[----:B------:R-:W-:Y:S01]  /*0c40*/  CS2R R10, SRZ ;  /* 0x00000000000a7805 */ /* 0x000fe2000001ff00 */
[----:B------:R1:W5:Y:S02]  /*0c50*/  @!P5 LDG.E.S16 R17, desc[UR4][R20.64] ;  /* 0x000000041411d981 */ /* 0x000364000c1e1700 */
[----:B------:R-:W-:Y:S02]  /*0c60*/  IMAD.MOV.U32 R7, RZ, RZ, RZ ;  /* 0x000000ffff077224 */ /* 0x000fe400078e00ff */
[----:B------:R1:W5:Y:S01]  /*0c70*/  @!P4 LDG.E.S16 R15, desc[UR4][R24.64] ;  /* 0x00000004180fc981 */ /* 0x000362000c1e1700 */
[----:B0-----:R-:W-:-:S03]  /*0c80*/  @!P0 IMAD.WIDE.U32 R4, R12, 0x2, R4 ;  /* 0x000000020c048825 */ /* 0x001fc600078e0004 */
[----:B------:R1:W5:Y:S04]  /*0c90*/  @!P3 LDG.E.S16 R7, desc[UR4][R28.64] ;  /* 0x000000041c07b981 */ /* 0x000368000c1e1700 */
[----:B------:R1:W5:Y:S04]  /*0ca0*/  @!P2 LDG.E.S16 R11, desc[UR4][R2.64] ;  /* 0x00000004020ba981 */ /* 0x000368000c1e1700 */
[----:B------:R1:W5:Y:S04]  /*0cb0*/  @!P1 LDG.E.S16 R8, desc[UR4][R22.64] ;  /* 0x0000000416089981 */ /* 0x000368000c1e1700 */
[----:B------:R1:W5:Y:S04]  /*0cc0*/  @!P6 LDG.E.S16 R10, desc[UR4][R26.64] ;  /* 0x000000041a0ae981 */ /* 0x000368000c1e1700 */
[----:B------:R1:W5:Y:S01]  /*0cd0*/  @!P0 LDG.E.U16 R13, desc[UR4][R4.64] ;  /* 0x00000004040d8981 */ /* 0x000362000c1e1500 */
[----:B------:R-:W0:Y:S01]  /*0ce0*/  LDC.U16 R12, c[0x0][0x216] ;  /* 0x00008580ff0c7b82 */ /* 0x000e220000000400 */
[----:B------:R-:W-:Y:S01]  /*0cf0*/  BSSY B0, `(.L_x_12652) ;  /* 0x000001c000007945 */ /* 0x000fe20003800000 */
[----:B0-----:R-:W-:-:S03]  /*0d00*/  PRMT R12, R12, 0x9910, RZ ;  /* 0x000099100c0c7816 */ /* 0x001fc600000000ff */
[----:B-1----:R-:W-:Y:S05]  /*0d10*/  @P0 BRA `(.L_x_12653) ;  /* 0x0000000000640947 */ /* 0x002fea0003800000 */
[----:B------:R-:W-:Y:S02]  /*0d20*/  IABS R4, R12 ;  /* 0x0000000c00047213 */ /* 0x000fe40000000000 */
[----:B-----5:R-:W-:Y:S02]  /*0d30*/  PRMT R5, R13, 0x9910, RZ ;  /* 0x000099100d057816 */ /* 0x020fe400000000ff */
[----:B------:R-:W0:Y:S08]  /*0d40*/  I2F.RP R14, R4 ;  /* 0x00000004000e7306 */ /* 0x000e300000209400 */
[----:B0-----:R-:W0:Y:S02]  /*0d50*/  MUFU.RCP R14, R14 ;  /* 0x0000000e000e7308 */ /* 0x001e240000001000 */
[----:B0-----:R-:W-:-:S06]  /*0d60*/  VIADD R2, R14, 0xffffffe ;  /* 0x0ffffffe0e027836 */ /* 0x001fcc0000000000 */
[----:B------:R0:W1:Y:S02]  /*0d70*/  F2I.FTZ.U32.TRUNC.NTZ R3, R2 ;  /* 0x0000000200037305 */ /* 0x000064000021f000 */
[----:B0-----:R-:W-:Y:S02]  /*0d80*/  IMAD.MOV.U32 R2, RZ, RZ, RZ ;  /* 0x000000ffff027224 */ /* 0x001fe400078e00ff */
[----:B-1----:R-:W-:-:S04]  /*0d90*/  IMAD.MOV R21, RZ, RZ, -R3 ;  /* 0x000000ffff157224 */ /* 0x002fc800078e0a03 */
[----:B------:R-:W-:-:S04]  /*0da0*/  IMAD R13, R21, R4, RZ ;  /* 0x00000004150d7224 */ /* 0x000fc800078e02ff */
[----:B------:R-:W-:Y:S01]  /*0db0*/  IMAD.HI.U32 R13, R3, R13, R2 ;  /* 0x0000000d030d7227 */ /* 0x000fe200078e0002 */
[-C--:B------:R-:W-:Y:S02]  /*0dc0*/  IABS R3, R12.reuse ;  /* 0x0000000c00037213 */ /* 0x080fe40000000000 */
[----:B------:R-:W-:Y:S02]  /*0dd0*/  IABS R2, R5 ;  /* 0x0000000500027213 */ /* 0x000fe40000000000 */
[----:B------:R-:W-:Y:S01]  /*0de0*/  LOP3.LUT R5, R5, R12, RZ, 0x3c, !PT ;  /* 0x0000000c05057212 */ /* 0x000fe200078e3cff */
[----:B------:R-:W-:Y:S02]  /*0df0*/  IMAD.MOV R3, RZ, RZ, -R3 ;  /* 0x000000ffff037224 */ /* 0x000fe400078e0a03 */
        /* <DEDUP_REMOVED lines=8> */
[----:B------:R-:W-:-:S04]  /*0e80*/  @P1 VIADD R13, R13, 0x1 ;  /* 0x000000010d0d1836 */ /* 0x000fc80000000000 */
[----:B------:R-:W-:Y:S01]  /*0e90*/  @!P3 IMAD.MOV R13, RZ, RZ, -R13 ;  /* 0x000000ffff0db224 */ /* 0x000fe200078e0a0d */
[----:B------:R-:W-:-:S07]  /*0ea0*/  @!P2 LOP3.LUT R13, RZ, R12, RZ, 0x33, !PT ;  /* 0x0000000cff0da212 */ /* 0x000fce00078e33ff */
.L_x_12653:
[----:B------:R-:W-:Y:S05]  /*0eb0*/  BSYNC B0 ;  /* 0x0000000000007941 */ /* 0x000fea0003800000 */
.L_x_12652:
[----:B------:R-:W0:Y:S01]  /*0ec0*/  @!P0 LDC.64 R2, c[0x0][0x218] ;  /* 0x00008600ff028b82 */ /* 0x000e220000000a00 */
[C---:B------:R-:W-:Y:S01]  /*0ed0*/  VIADD R5, R9.reuse, 0x80 ;  /* 0x0000008009057836 */ /* 0x040fe20000000000 */
[C---:B------:R-:W-:Y:S01]  /*0ee0*/  IADD3 R21, R9.reuse, 0x100, RZ ;  /* 0x0000010009157810 */ /* 0x040fe20007ffe0ff */
[----:B------:R-:W-:Y:S01]  /*0ef0*/  VIADD R23, R9, 0x180 ;  /* 0x0000018009177836 */ /* 0x000fe20000000000 */
[----:B------:R-:W-:Y:S02]  /*0f00*/  BSSY B0, `(.L_x_12654) ;  /* 0x000001e000007945 */ /* 0x000fe40003800000 */
[-C--:B------:R-:W-:Y:S02]  /*0f10*/  ISETP.GE.AND P1, PT, R5, R6.reuse, PT ;  /* 0x000000060500720c */ /* 0x080fe40003f26270 */
[-C--:B------:R-:W-:Y:S02]  /*0f20*/  ISETP.GE.AND P5, PT, R21, R6.reuse, PT ;  /* 0x000000061500720c */ /* 0x080fe40003fa6270 */
[----:B------:R-:W-:-:S09]  /*0f30*/  ISETP.GE.AND P6, PT, R23, R6, PT ;  /* 0x000000061700720c */ /* 0x000fd20003fc6270 */
[----:B------:R-:W-:Y:S05]  /*0f40*/  @P1 BRA `(.L_x_12655) ;  /* 0x0000000000641947 */ /* 0x000fea0003800000 */
[-C--:B------:R-:W-:Y:S02]  /*0f50*/  IABS R14, R12.reuse ;  /* 0x0000000c000e7213 */ /* 0x080fe40000000000 */
[----:B-----5:R-:W-:Y:S02]  /*0f60*/  IABS R21, R19 ;  /* 0x0000001300157213 */ /* 0x020fe40000000000 */
[----:B------:R-:W1:Y:S01]  /*0f70*/  I2F.RP R16, R14 ;  /* 0x0000000e00107306 */ /* 0x000e620000209400 */
[-C--:B------:R-:W-:Y:S02]  /*0f80*/  IABS R20, R12.reuse ;  /* 0x0000000c00147213 */ /* 0x080fe40000000000 */
[----:B------:R-:W-:-:S04]  /*0f90*/  LOP3.LUT R19, R19, R12, RZ, 0x3c, !PT ;  /* 0x0000000c13137212 */ /* 0x000fc800078e3cff */
[----:B------:R-:W-:Y:S01]  /*0fa0*/  ISETP.GE.AND P3, PT, R19, RZ, PT ;  /* 0x000000ff1300720c */ /* 0x000fe20003f66270 */
[----:B-1----:R-:W1:Y:S02]  /*0fb0*/  MUFU.RCP R16, R16 ;  /* 0x0000001000107308 */ /* 0x002e640000001000 */
[----:B-1----:R-:W-:-:S06]  /*0fc0*/  VIADD R4, R16, 0xffffffe ;  /* 0x0ffffffe10047836 */ /* 0x002fcc0000000000 */
[----:B------:R1:W2:Y:S02]  /*0fd0*/  F2I.FTZ.U32.TRUNC.NTZ R5, R4 ;  /* 0x0000000400057305 */ /* 0x0002a4000021f000 */
[----:B-1----:R-:W-:Y:S02]  /*0fe0*/  IMAD.MOV.U32 R4, RZ, RZ, RZ ;  /* 0x000000ffff047224 */ /* 0x002fe400078e00ff */
[----:B--2---:R-:W-:-:S04]  /*0ff0*/  IMAD.MOV R23, RZ, RZ, -R5 ;  /* 0x000000ffff177224 */ /* 0x004fc800078e0a05 */
[----:B------:R-:W-:-:S04]  /*1000*/  IMAD R23, R23, R14, RZ ;  /* 0x0000000e17177224 */ /* 0x000fc800078e02ff */
[----:B------:R-:W-:Y:S01]  /*1010*/  IMAD.HI.U32 R18, R5, R23, R4 ;  /* 0x0000001705127227 */ /* 0x000fe200078e0004 */
[----:B------:R-:W-:-:S05]  /*1020*/  IADD3 R5, RZ, -R20, RZ ;  /* 0x80000014ff057210 */ /* 0x000fca0007ffe0ff */
        /* <DEDUP_REMOVED lines=8> */
[----:B------:R-:W-:-:S05]  /*10b0*/  IMAD.MOV.U32 R14, RZ, RZ, R4 ;  /* 0x000000ffff0e7224 */ /* 0x000fca00078e0004 */
[----:B------:R-:W-:Y:S02]  /*10c0*/  @!P3 IADD3 R14, -R14, RZ, RZ ;  /* 0x000000ff0e0eb210 */ /* 0x000fe40007ffe1ff */
[----:B------:R-:W-:-:S07]  /*10d0*/  @!P2 LOP3.LUT R14, RZ, R12, RZ, 0x33, !PT ;  /* 0x0000000cff0ea212 */ /* 0x000fce00078e33ff */
.L_x_12655:
[----:B------:R-:W-:Y:S05]  /*10e0*/  BSYNC B0 ;  /* 0x0000000000007941 */ /* 0x000fea0003800000 */
.L_x_12654:
[C---:B------:R-:W-:Y:S01]  /*10f0*/  VIADD R5, R9.reuse, 0x200 ;  /* 0x0000020009057836 */ /* 0x040fe20000000000 */
[----:B------:R-:W-:Y:S01]  /*1100*/  BSSY B0, `(.L_x_12656) ;  /* 0x0000024000007945 */ /* 0x000fe20003800000 */
[C---:B-----5:R-:W-:Y:S02]  /*1110*/  VIADD R19, R9.reuse, 0x280 ;  /* 0x0000028009137836 */ /* 0x060fe40000000000 */
[----:B------:R-:W-:Y:S01]  /*1120*/  VIADD R21, R9, 0x300 ;  /* 0x0000030009157836 */ /* 0x000fe20000000000 */
[-C--:B------:R-:W-:Y:S01]  /*1130*/  ISETP.GE.AND P1, PT, R5, R6.reuse, PT ;  /* 0x000000060500720c */ /* 0x080fe20003f26270 */
[----:B------:R-:W-:Y:S01]  /*1140*/  VIADD R23, R9, 0x380 ;  /* 0x0000038009177836 */ /* 0x000fe20000000000 */
[----:B------:R-:W-:Y:S02]  /*1150*/  @!P0 IADD3 R5, R0, R9, RZ ;  /* 0x0000000900058210 */ /* 0x000fe40007ffe0ff */
[-C--:B------:R-:W-:Y:S02]  /*1160*/  ISETP.GE.AND P2, PT, R19, R6.reuse, PT ;  /* 0x000000061300720c */ /* 0x080fe40003f46270 */
[-C--:B------:R-:W-:Y:S01]  /*1170*/  ISETP.GE.AND P3, PT, R21, R6.reuse, PT ;  /* 0x000000061500720c */ /* 0x080fe20003f66270 */
[----:B0-----:R-:W-:Y:S01]  /*1180*/  @!P0 IMAD.WIDE.U32 R2, R5, 0x2, R2 ;  /* 0x0000000205028825 */ /* 0x001fe200078e0002 */
[----:B------:R-:W-:Y:S01]  /*1190*/  ISETP.GE.AND P4, PT, R23, R6, PT ;  /* 0x000000061700720c */ /* 0x000fe20003f86270 */
[----:B------:R-:W-:-:S12]  /*11a0*/  @P5 BRA `(.L_x_12657) ;  /* 0x0000000000645947 */ /* 0x000fd80003800000 */
[-C--:B------:R-:W-:Y:S02]  /*11b0*/  IABS R16, R12.reuse ;  /* 0x0000000c00107213 */ /* 0x080fe40000000000 */
[----:B------:R-:W-:Y:S02]  /*11c0*/  IABS R19, R17 ;  /* 0x0000001100137213 */ /* 0x000fe40000000000 */
        /* <DEDUP_REMOVED lines=15> */
[----:B------:R-:W-:-:S04]  /*12c0*/  @!P5 IADD3 R4, R4, 0x1, RZ ;  /* 0x000000010404d810 */ /* 0x000fc80007ffe0ff */
[----:B------:R-:W-:-:S13]  /*12d0*/  ISETP.GE.U32.AND P5, PT, R5, R16, PT ;  /* 0x000000100500720c */ /* 0x000fda0003fa6070 */
[----:B------:R-:W-:Y:S01]  /*12e0*/  @P5 VIADD R4, R4, 0x1 ;  /* 0x0000000104045836 */ /* 0x000fe20000000000 */
[----:B------:R-:W-:-:S03]  /*12f0*/  ISETP.GE.AND P5, PT, R17, RZ, PT ;  /* 0x000000ff1100720c */ /* 0x000fc60003fa6270 */
[----:B------:R-:W-:-:S10]  /*1300*/  IMAD.MOV.U32 R16, RZ, RZ, R4 ;  /* 0x000000ffff107224 */ /* 0x000fd400078e0004 */
[----:B------:R-:W-:Y:S01]  /*1310*/  @!P5 IMAD.MOV R16, RZ, RZ, -R16 ;  /* 0x000000ffff10d224 */ /* 0x000fe200078e0a10 */
[----:B------:R-:W-:-:S13]  /*1320*/  ISETP.NE.AND P5, PT, R12, RZ, PT ;  /* 0x000000ff0c00720c */ /* 0x000fda0003fa5270 */
[----:B------:R-:W-:-:S07]  /*1330*/  @!P5 LOP3.LUT R16, RZ, R12, RZ, 0x33, !PT ;  /* 0x0000000cff10d212 */ /* 0x000fce00078e33ff */
.L_x_12657:
[----:B------:R-:W-:Y:S05]  /*1340*/  BSYNC B0 ;  /* 0x0000000000007941 */ /* 0x000fea0003800000 */
.L_x_12656:
[----:B------:R-:W-:Y:S04]  /*1350*/  BSSY B0, `(.L_x_12658) ;  /* 0x000001b000007945 */ /* 0x000fe80003800000 */
[----:B------:R-:W-:Y:S05]  /*1360*/  @P6 BRA `(.L_x_12659) ;  /* 0x0000000000646947 */ /* 0x000fea0003800000 */
[-C--:B------:R-:W-:Y:S02]  /*1370*/  IABS R17, R12.reuse ;  /* 0x0000000c00117213 */ /* 0x080fe40000000000 */
[----:B------:R-:W-:Y:S02]  /*1380*/  IABS R19, R15 ;  /* 0x0000000f00137213 */ /* 0x000fe40000000000 */
[----:B------:R-:W0:Y:S01]  /*1390*/  I2F.RP R18, R17 ;  /* 0x0000001100127306 */ /* 0x000e220000209400 */
[-C--:B------:R-:W-:Y:S02]  /*13a0*/  IABS R22, R12.reuse ;  /* 0x0000000c00167213 */ /* 0x080fe40000000000 */
[----:B------:R-:W-:-:S05]  /*13b0*/  LOP3.LUT R15, R15, R12, RZ, 0x3c, !PT ;  /* 0x0000000c0f0f7212 */ /* 0x000fca00078e3cff */
[----:B0-----:R-:W0:Y:S02]  /*13c0*/  MUFU.RCP R18, R18 ;  /* 0x0000001200127308 */ /* 0x001e240000001000 */
[----:B0-----:R-:W-:Y:S01]  /*13d0*/  IADD3 R4, R18, 0xffffffe, RZ ;  /* 0x0ffffffe12047810 */ /* 0x001fe20007ffe0ff */
[----:B------:R-:W-:-:S05]  /*13e0*/  IMAD.MOV R18, RZ, RZ, -R22 ;  /* 0x000000ffff127224 */ /* 0x000fca00078e0a16 */
        /* <DEDUP_REMOVED lines=8> */
[----:B------:R-:W-:Y:S01]  /*1470*/  @!P6 IMAD.IADD R18, R18, 0x1, -R17 ;  /* 0x000000011212e824 */ /* 0x000fe200078e0a11 */
[----:B------:R-:W-:Y:S02]  /*1480*/  @!P6 IADD3 R4, R4, 0x1, RZ ;  /* 0x000000010404e810 */ /* 0x000fe40007ffe0ff */
[----:B------:R-:W-:Y:S02]  /*1490*/  ISETP.GE.AND P6, PT, R15, RZ, PT ;  /* 0x000000ff0f00720c */ /* 0x000fe40003fc6270 */
[----:B------:R-:W-:-:S13]  /*14a0*/  ISETP.GE.U32.AND P5, PT, R18, R17, PT ;  /* 0x000000111200720c */ /* 0x000fda0003fa6070 */
[----:B------:R-:W-:Y:S01]  /*14b0*/  @P5 VIADD R4, R4, 0x1 ;  /* 0x0000000104045836 */ /* 0x000fe20000000000 */
[----:B------:R-:W-:-:S03]  /*14c0*/  ISETP.NE.AND P5, PT, R12, RZ, PT ;  /* 0x000000ff0c00720c */ /* 0x000fc60003fa5270 */
[----:B------:R-:W-:-:S04]  /*14d0*/  IMAD.MOV.U32 R15, RZ, RZ, R4 ;  /* 0x000000ffff0f7224 */ /* 0x000fc800078e0004 */
[----:B------:R-:W-:-:S06]  /*14e0*/  @!P6 IMAD.MOV R15, RZ, RZ, -R15 ;  /* 0x000000ffff0fe224 */ /* 0x000fcc00078e0a0f */
[----:B------:R-:W-:-:S07]  /*14f0*/  @!P5 LOP3.LUT R15, RZ, R12, RZ, 0x33, !PT ;  /* 0x0000000cff0fd212 */ /* 0x000fce00078e33ff */
.L_x_12659:
[----:B------:R-:W-:Y:S05]  /*1500*/  BSYNC B0 ;  /* 0x0000000000007941 */ /* 0x000fea0003800000 */
.L_x_12658:
        /* <DEDUP_REMOVED lines=27> */
.L_x_12661:
[----:B------:R-:W-:Y:S05]  /*16c0*/  BSYNC B0 ;  /* 0x0000000000007941 */ /* 0x000fea0003800000 */
.L_x_12660:
        /* <DEDUP_REMOVED lines=12> */
[----:B0-----:R-:W-:Y:S01]  /*1790*/  HFMA2.MMA R4, -RZ, RZ, 0, 0 ;  /* 0x00000000ff047435 */ /* 0x001fe200000001ff */
[----:B-1----:R-:W-:-:S04]  /*17a0*/  IMAD.MOV R20, RZ, RZ, -R5 ;  /* 0x000000ffff147224 */ /* 0x002fc800078e0a05 */
[----:B------:R-:W-:-:S05]  /*17b0*/  IMAD R21, R20, R17, RZ ;  /* 0x0000001114157224 */ /* 0x000fca00078e02ff */
        /* <DEDUP_REMOVED lines=12> */
.L_x_12663:
[----:B------:R-:W-:Y:S05]  /*1880*/  BSYNC B0 ;  /* 0x0000000000007941 */ /* 0x000fea0003800000 */
.L_x_12662:
[----:B------:R-:W-:Y:S04]  /*1890*/  BSSY B0, `(.L_x_12664) ;  /* 0x000001b000007945 */ /* 0x000fe80003800000 */
[----:B------:R-:W-:Y:S05]  /*18a0*/  @P3 BRA `(.L_x_12665) ;  /* 0x0000000000643947 */ /* 0x000fea0003800000 */
[----:B------:R-:W-:Y:S02]  /*18b0*/  IABS R17, R12 ;  /* 0x0000000c00117213 */ /* 0x000fe40000000000 */
        /* <DEDUP_REMOVED lines=24> */
.L_x_12665:
[----:B------:R-:W-:Y:S05]  /*1a40*/  BSYNC B0 ;  /* 0x0000000000007941 */ /* 0x000fea0003800000 */
.L_x_12664:
        /* <DEDUP_REMOVED lines=26> */
.L_x_12667:
[----:B------:R-:W-:Y:S05]  /*1bf0*/  BSYNC B0 ;  /* 0x0000000000007941 */ /* 0x000fea0003800000 */
.L_x_12666:
[----:B------:R-:W-:Y:S01]  /*1c00*/  @!P0 VIADD R9, R9, 0x80 ;  /* 0x0000008009098836 */ /* 0x000fe20000000000 */
[----:B------:R0:W-:Y:S01]  /*1c10*/  @!P0 STG.E.U16 desc[UR4][R2.64], R13 ;  /* 0x0000000d02008986 */ /* 0x0001e2000c101504 */
[----:B------:R-:W-:Y:S04]  /*1c20*/  BSSY B0, `(.L_x_12668) ;  /* 0x000002d000007945 */ /* 0x000fe80003800000 */
[----:B------:R-:W-:Y:S01]  /*1c30*/  BSSY B1, `(.L_x_12669) ;  /* 0x0000025000017945 */ /* 0x000fe20003800000 */
[----:B------:R-:W-:-:S13]  /*1c40*/  ISETP.GE.AND P0, PT, R9, R6, PT ;  /* 0x000000060900720c */ /* 0x000fda0003f06270 */
[----:B0-----:R-:W-:Y:S05]  /*1c50*/  @P0 BRA `(.L_x_12670) ;  /* 0x0000000000300947 */ /* 0x001fea0003800000 */
        /* <DEDUP_REMOVED lines=8> */
[----:B------:R-:W-:Y:S02]  /*1ce0*/  IMAD.IADD R5, R0, 0x1, R9 ;  /* 0x0000000100057824 */ /* 0x000fe400078e0209 */
[----:B------:R-:W-:Y:S02]  /*1cf0*/  VIADD R9, R9, 0x80 ;  /* 0x0000008009097836 */ /* 0x000fe40000000000 */
[----:B0-----:R-:W-:-:S05]  /*1d00*/  IMAD.WIDE.U32 R2, R5, 0x2, R2 ;  /* 0x0000000205027825 */ /* 0x001fca00078e0002 */
[----:B------:R0:W-:Y:S02]  /*1d10*/  STG.E.U16 desc[UR4][R2.64], R16 ;  /* 0x0000001002007986 */ /* 0x0001e4000c101504 */
.L_x_12670:
[----:B------:R-:W-:-:S13]  /*1d20*/  ISETP.GE.AND P0, PT, R9, R6, PT ;  /* 0x000000060900720c */ /* 0x000fda0003f06270 */
[----:B------:R-:W-:Y:S05]  /*1d30*/  @P0 BRA `(.L_x_12672) ;  /* 0x0000000000300947 */ /* 0x000fea0003800000 */
[----:B0-----:R-:W0:Y:S01]  /*1d40*/  LDC.64 R2, c[0x0][0x218] ;  /* 0x00008600ff027b82 */ /* 0x001e220000000a00 */
[----:B------:R-:W-:Y:S01]  /*1d50*/  IMAD.IADD R5, R0, 0x1, R9 ;  /* 0x0000000100057824 */ /* 0x000fe200078e0209 */
[----:B------:R-:W-:-:S03]  /*1d60*/  IADD3 R9, R9, 0x80, RZ ;  /* 0x0000008009097810 */ /* 0x000fc60007ffe0ff */
[----:B0-----:R-:W-:-:S05]  /*1d70*/  IMAD.WIDE.U32 R2, R5, 0x2, R2 ;  /* 0x0000000205027825 */ /* 0x001fca00078e0002 */
[----:B------:R1:W-:Y:S02]  /*1d80*/  STG.E.U16 desc[UR4][R2.64], R15 ;  /* 0x0000000f02007986 */ /* 0x0003e4000c101504 */
.L_x_12671:
[----:B------:R-:W-:-:S13]  /*1d90*/  ISETP.GE.AND P0, PT, R9, R6, PT ;  /* 0x000000060900720c */ /* 0x000fda0003f06270 */
[----:B------:R-:W-:Y:S05]  /*1da0*/  @P0 BRA `(.L_x_12673) ;  /* 0x0000000000340947 */ /* 0x000fea0003800000 */
[----:B01----:R-:W0:Y:S01]  /*1db0*/  LDC.64 R2, c[0x0][0x218] ;  /* 0x00008600ff027b82 */ /* 0x003e220000000a00 */
[----:B------:R-:W-:Y:S02]  /*1dc0*/  IMAD.IADD R5, R0, 0x1, R9 ;  /* 0x0000000100057824 */ /* 0x000fe400078e0209 */
[----:B------:R-:W-:Y:S02]  /*1dd0*/  VIADD R9, R9, 0x80 ;  /* 0x0000008009097836 */ /* 0x000fe40000000000 */
[----:B0-----:R-:W-:-:S05]  /*1de0*/  IMAD.WIDE.U32 R2, R5, 0x2, R2 ;  /* 0x0000000205027825 */ /* 0x001fca00078e0002 */
[----:B------:R1:W-:Y:S02]  /*1df0*/  STG.E.U16 desc[UR4][R2.64], R7 ;  /* 0x0000000702007986 */ /* 0x0003e4000c101504 */
.L_x_12672:
        /* <DEDUP_REMOVED lines=8> */
.L_x_12673:
[----:B------:R-:W-:Y:S05]  /*1e80*/  BSYNC B1 ;  /* 0x0000000000017941 */ /* 0x000fea0003800000 */
.L_x_12669:
[----:B------:R-:W-:-:S13]  /*1e90*/  ISETP.GE.AND P0, PT, R9, R6, PT ;  /* 0x000000060900720c */ /* 0x000fda0003f06270 */
[----:B012---:R-:W0:Y:S01]  /*1ea0*/  @!P0 LDC.64 R2, c[0x0][0x218] ;  /* 0x00008600ff028b82 */ /* 0x007e220000000a00 */
[----:B------:R-:W-:Y:S01]  /*1eb0*/  @!P0 IADD3 R5, R0, R9, RZ ;  /* 0x0000000900058210 */ /* 0x000fe20007ffe0ff */
[----:B------:R-:W-:-:S04]  /*1ec0*/  @!P0 VIADD R9, R9, 0x80 ;  /* 0x0000008009098836 */ /* 0x000fc80000000000 */
[----:B0-----:R-:W-:-:S05]  /*1ed0*/  @!P0 IMAD.WIDE.U32 R2, R5, 0x2, R2 ;  /* 0x0000000205028825 */ /* 0x001fca00078e0002 */
[----:B------:R2:W-:Y:S02]  /*1ee0*/  @!P0 STG.E.U16 desc[UR4][R2.64], R8 ;  /* 0x0000000802008986 */ /* 0x0005e4000c101504 */
.L_x_12674:
[----:B------:R-:W-:Y:S05]  /*1ef0*/  BSYNC B0 ;  /* 0x0000000000007941 */ /* 0x000fea0003800000 */
.L_x_12668:
        /* <DEDUP_REMOVED lines=8> */
.L_x_12675:
        /* <DEDUP_REMOVED lines=16> */
.L_x_22883:


//--------------------- .text._ZN2at6native29vectorized_elementwise_kernelILi4ENS0_13BUnaryFunctorIsssZZZNS0_15binary_internal21div_trunc_kernel_cudaERNS_18TensorIteratorBaseEENKUlvE_clEvENKUlvE3_clEvEUlssE_EESt5arrayIPcLm2EEEEviT0_T1_ --------------------------
	.section	.text._ZN2at6native29vectorized_elementwise_kernelILi4ENS0_13BUnaryFunctorIsssZZZNS0_15binary_internal21div_trunc_kernel_cudaERNS_18TensorIteratorBaseEENKUlvE_clEvENKUlvE3_clEvEUlssE_EESt5arrayIPcLm2EEEEviT0_T1_,"ax",@progbits
	.align	128
        .global         _ZN2at6native29vectorized_elementwise_kernelILi4ENS0_13BUnaryFunctorIsssZZZNS0_15binary_internal21div_trunc_kernel_cudaERNS_18TensorIteratorBaseEENKUlvE_clEvENKUlvE3_clEvEUlssE_EESt5arrayIPcLm2EEEEviT0_T1_
        .type           _ZN2at6native29vectorized_elementwise_kernelILi4ENS0_13BUnaryFunctorIsssZZZNS0_15binary_internal21div_trunc_kernel_cudaERNS_18TensorIteratorBaseEENKUlvE_clEvENKUlvE3_clEvEUlssE_EESt5arrayIPcLm2EEEEviT0_T1_,@function
        .size           _ZN2at6native29vectorized_elementwise_kernelILi4ENS0_13BUnaryFunctorIsssZZZNS0_15binary_internal21div_trunc_kernel_cudaERNS_18TensorIteratorBaseEENKUlvE_clEvENKUlvE3_clEvEUlssE_EESt5arrayIPcLm2EEEEviT0_T1_,(.L_x_22884 - _ZN2at6native29vectorized_elementwise_kernelILi4ENS0_13BUnaryFunctorIsssZZZNS0_15binary_internal21div_trunc_kernel_cudaERNS_18TensorIteratorBaseEENKUlvE_clEvENKUlvE3_clEvEUlssE_EESt5arrayIPcLm2EEEEviT0_T1_)
        .other          _ZN2at6native29vectorized_elementwise_kernelILi4ENS0_13BUnaryFunctorIsssZZZNS0_15binary_internal21div_trunc_kernel_cudaERNS_18TensorIteratorBaseEENKUlvE_clEvENKUlvE3_clEvEUlssE_EESt5arrayIPcLm2EEEEviT0_T1_,@"STO_CUDA_ENTRY STV_DEFAULT"
_ZN2at6native29vectorized_elementwise_kernelILi4ENS0_13BUnaryFunctorIsssZZZNS0_15binary_internal21div_trunc_kernel_cudaERNS_18TensorIteratorBaseEENKUlvE_clEvENKUlvE3_clEvEUlssE_EESt5arrayIPcLm2EEEEviT0_T1_:
.text._ZN2at6native29vectorized_elementwise_kernelILi4ENS0_13BUnaryFunctorIsssZZZNS0_15binary_internal21div_trunc_kernel_cudaERNS_18TensorIteratorBaseEENKUlvE_clEvENKUlvE3_clEvEUlssE_EESt5arrayIPcLm2EEEEviT0_T1_:
        /* <DEDUP_REMOVED lines=15> */
[----:B-1----:R-:W-:-:S04]  /*00f0*/  PRMT R5, R5, 0x9910, RZ ;  /* 0x0000991005057816 */ /* 0x002fc800000000ff */
[----:B------:R-:W-:-:S04]  /*0100*/  IABS R8, R5 ;  /* 0x0000000500087213 */ /* 0x000fc80000000000 */
[----:B------:R-:W1:Y:S08]  /*0110*/  I2F.RP R9, R8 ;  /* 0x0000000800097306 */ /* 0x000e700000209400 */
[----:B-1----:R-:W1:Y:S02]  /*0120*/  MUFU.RCP R9, R9 ;  /* 0x0000000900097308 */ /* 0x002e640000001000 */
[----:B-1----:R-:W-:Y:S01]  /*0130*/  VIADD R12, R9, 0xffffffe ;  /* 0x0ffffffe090c7836 */ /* 0x002fe20000000000 */
[----:B------:R-:W-:-:S05]  /*0140*/  IABS R9, R5 ;  /* 0x0000000500097213 */ /* 0x000fca0000000000 */
[----:B------:R1:W4:Y:S01]  /*0150*/  F2I.FTZ.U32.TRUNC.NTZ R13, R12 ;  /* 0x0000000c000d7305 */ /* 0x000322000021f000 */
[----:B------:R-:W-:Y:S02]  /*0160*/  IMAD.MOV R28, RZ, RZ, -R9 ;  /* 0x000000ffff1c7224 */ /* 0x000fe400078e0a09 */
[----:B-1----:R-:W-:Y:S02]  /*0170*/  IMAD.MOV.U32 R12, RZ, RZ, RZ ;  /* 0x000000ffff0c7224 */ /* 0x002fe400078e00ff */
[----:B----4-:R-:W-:-:S04]  /*0180*/  IMAD.MOV R17, RZ, RZ, -R13 ;  /* 0x000000ffff117224 */ /* 0x010fc800078e0a0d */
[----:B------:R-:W-:-:S04]  /*0190*/  IMAD R17, R17, R8, RZ ;  /* 0x0000000811117224 */ /* 0x000fc800078e02ff */
[----:B------:R-:W-:Y:S01]  /*01a0*/  IMAD.HI.U32 R17, R13, R17, R12 ;  /* 0x000000110d117227 */ /* 0x000fe200078e000c */
[C---:B--2---:R-:W-:Y:S02]  /*01b0*/  PRMT R26, R6.reuse, 0x9910, RZ ;  /* 0x00009910061a7816 */ /* 0x044fe400000000ff */
[----:B------:R-:W-:Y:S02]  /*01c0*/  PRMT R12, R6, 0xbb32, RZ ;  /* 0x0000bb32060c7816 */ /* 0x000fe400000000ff */
[----:B------:R-:W-:Y:S02]  /*01d0*/  IABS R6, R26 ;  /* 0x0000001a00067213 */ /* 0x000fe40000000000 */
[C---:B0-----:R-:W-:Y:S02]  /*01e0*/  PRMT R10, R7.reuse, 0x9910, RZ ;  /* 0x00009910070a7816 */ /* 0x041fe400000000ff */
[----:B------:R-:W-:Y:S01]  /*01f0*/  PRMT R14, R7, 0xbb32, RZ ;  /* 0x0000bb32070e7816 */ /* 0x000fe200000000ff */
[----:B------:R-:W-:Y:S01]  /*0200*/  IMAD.HI.U32 R11, R17, R6, RZ ;  /* 0x00000006110b7227 */ /* 0x000fe200078e00ff */
[----:B------:R-:W-:-:S02]  /*0210*/  IABS R18, R10 ;  /* 0x0000000a00127213 */ /* 0x000fc40000000000 */
[----:B------:R-:W-:Y:S01]  /*0220*/  IABS R16, R12 ;  /* 0x0000000c00107213 */ /* 0x000fe20000000000 */
[----:B------:R-:W-:Y:S01]  /*0230*/  IMAD R15, R11, R28, R6 ;  /* 0x0000001c0b0f7224 */ /* 0x000fe200078e0206 */
[----:B------:R-:W-:Y:S01]  /*0240*/  IABS R13, R14 ;  /* 0x0000000e000d7213 */ /* 0x000fe20000000000 */
[C---:B------:R-:W-:Y:S01]  /*0250*/  IMAD.HI.U32 R7, R17.reuse, R18, RZ ;  /* 0x0000001211077227 */ /* 0x040fe200078e00ff */
[----:B---3--:R-:W-:Y:S02]  /*0260*/  PRMT R20, R2, 0xbb32, RZ ;  /* 0x0000bb3202147816 */ /* 0x008fe400000000ff */
[----:B------:R-:W-:Y:S01]  /*0270*/  ISETP.GT.U32.AND P6, PT, R8, R15, PT ;  /* 0x0000000f0800720c */ /* 0x000fe20003fc4070 */
[----:B------:R-:W-:Y:S01]  /*0280*/  IMAD.HI.U32 R9, R17, R16, RZ ;  /* 0x0000001011097227 */ /* 0x000fe200078e00ff */
[C---:B------:R-:W-:Y:S02]  /*0290*/  PRMT R24, R3.reuse, 0x9910, RZ ;  /* 0x0000991003187816 */ /* 0x040fe400000000ff */
[----:B------:R-:W-:Y:S01]  /*02a0*/  PRMT R22, R3, 0xbb32, RZ ;  /* 0x0000bb3203167816 */ /* 0x000fe200000000ff */
[----:B------:R-:W-:Y:S01]  /*02b0*/  IMAD.HI.U32 R6, R17, R13, RZ ;  /* 0x0000000d11067227 */ /* 0x000fe200078e00ff */
[----:B------:R-:W-:-:S02]  /*02c0*/  LOP3.LUT R26, R26, R5, RZ, 0x3c, !PT ;  /* 0x000000051a1a7212 */ /* 0x000fc400078e3cff */
[----:B------:R-:W-:Y:S01]  /*02d0*/  IABS R23, R22 ;  /* 0x0000001600177213 */ /* 0x000fe20000000000 */
[-C--:B------:R-:W-:Y:S01]  /*02e0*/  IMAD R21, R7, R28.reuse, R18 ;  /* 0x0000001c07157224 */ /* 0x080fe200078e0212 */
[----:B------:R-:W-:Y:S01]  /*02f0*/  PRMT R18, R2, 0x9910, RZ ;  /* 0x0000991002127816 */ /* 0x000fe200000000ff */
[-C--:B------:R-:W-:Y:S01]  /*0300*/  IMAD R19, R9, R28.reuse, R16 ;  /* 0x0000001c09137224 */ /* 0x080fe200078e0210 */
[----:B------:R-:W-:Y:S01]  /*0310*/  LOP3.LUT R12, R12, R5, RZ, 0x3c, !PT ;  /* 0x000000050c0c7212 */ /* 0x000fe200078e3cff */
[----:B------:R-:W-:Y:S01]  /*0320*/  IMAD R13, R6, R28, R13 ;  /* 0x0000001c060d7224 */ /* 0x000fe200078e020d */
[C---:B------:R-:W-:Y:S01]  /*0330*/  ISETP.GT.U32.AND P3, PT, R8.reuse, R21, PT ;  /* 0x000000150800720c */ /* 0x040fe20003f64070 */
[----:B------:R-:W-:Y:S01]  /*0340*/  @!P6 VIADD R11, R11, 0x1 ;  /* 0x000000010b0be836 */ /* 0x000fe20000000000 */
[C---:B------:R-:W-:Y:S02]  /*0350*/  ISETP.GT.U32.AND P1, PT, R8.reuse, R19, PT ;  /* 0x000000130800720c */ /* 0x040fe40003f24070 */
[----:B------:R-:W-:-:S02]  /*0360*/  ISETP.GT.U32.AND P5, PT, R8, R13, PT ;  /* 0x0000000d0800720c */ /* 0x000fc40003fa4070 */
[----:B------:R-:W-:Y:S02]  /*0370*/  @!P6 IADD3 R15, R15, -R8, RZ ;  /* 0x800000080f0fe210 */ /* 0x000fe40007ffe0ff */
[----:B------:R-:W-:Y:S02]  /*0380*/  IABS R2, R18 ;  /* 0x0000001200027213 */ /* 0x000fe40000000000 */
[----:B------:R-:W-:Y:S02]  /*0390*/  ISETP.GE.U32.AND P0, PT, R15, R8, PT ;  /* 0x000000080f00720c */ /* 0x000fe40003f06070 */
[----:B------:R-:W-:Y:S01]  /*03a0*/  IABS R15, R20 ;  /* 0x00000014000f7213 */ /* 0x000fe20000000000 */
[----:B------:R-:W-:Y:S01]  /*03b0*/  IMAD.MOV.U32 R3, RZ, RZ, R2 ;  /* 0x000000ffff037224 */ /* 0x000fe200078e0002 */
[----:B------:R-:W-:Y:S01]  /*03c0*/  LOP3.LUT R10, R10, R5, RZ, 0x3c, !PT ;  /* 0x000000050a0a7212 */ /* 0x000fe200078e3cff */
[----:B------:R-:W-:Y:S01]  /*03d0*/  @!P3 IMAD.IADD R21, R21, 0x1, -R8 ;  /* 0x000000011515b824 */ /* 0x000fe200078e0a08 */
[----:B------:R-:W-:Y:S01]  /*03e0*/  MOV R2, R15 ;  /* 0x0000000f00027202 */ /* 0x000fe20000000f00 */
[----:B------:R-:W-:Y:S01]  /*03f0*/  IMAD.HI.U32 R16, R17, R3, RZ ;  /* 0x0000000311107227 */ /* 0x000fe200078e00ff */
[----:B------:R-:W-:-:S02]  /*0400*/  LOP3.LUT R14, R14, R5, RZ, 0x3c, !PT ;  /* 0x000000050e0e7212 */ /* 0x000fc400078e3cff */
[----:B------:R-:W-:Y:S01]  /*0410*/  ISETP.GE.U32.AND P4, PT, R21, R8, PT ;  /* 0x000000081500720c */ /* 0x000fe20003f86070 */
[--C-:B------:R-:W-:Y:S01]  /*0420*/  @!P1 IMAD.IADD R19, R19, 0x1, -R8.reuse ;  /* 0x0000000113139824 */ /* 0x100fe200078e0a08 */
[----:B------:R-:W-:Y:S01]  /*0430*/  IABS R21, R24 ;  /* 0x0000001800157213 */ /* 0x000fe20000000000 */
[----:B------:R-:W-:Y:S01]  /*0440*/  @!P5 IMAD.IADD R13, R13, 0x1, -R8 ;  /* 0x000000010d0dd824 */ /* 0x000fe200078e0a08 */
[----:B------:R-:W-:Y:S01]  /*0450*/  LOP3.LUT R20, R20, R5, RZ, 0x3c, !PT ;  /* 0x0000000514147212 */ /* 0x000fe200078e3cff */
[----:B------:R-:W-:Y:S01]  /*0460*/  IMAD R3, R16, R28, R3 ;  /* 0x0000001c10037224 */ /* 0x000fe200078e0203 */
[-C--:B------:R-:W-:Y:S01]  /*0470*/  ISETP.GE.U32.AND P2, PT, R19, R8.reuse, PT ;  /* 0x000000081300720c */ /* 0x080fe20003f46070 */
[----:B------:R-:W-:Y:S01]  /*0480*/  @P0 VIADD R11, R11, 0x1 ;  /* 0x000000010b0b0836 */ /* 0x000fe20000000000 */
[----:B------:R-:W-:Y:S01]  /*0490*/  ISETP.GE.U32.AND P6, PT, R13, R8, PT ;  /* 0x000000080d00720c */ /* 0x000fe20003fc6070 */
[----:B------:R-:W-:Y:S01]  /*04a0*/  IMAD.HI.U32 R13, R17, R2, RZ ;  /* 0x00000002110d7227 */ /* 0x000fe200078e00ff */
[----:B------:R-:W-:-:S02]  /*04b0*/  ISETP.GT.U32.AND P0, PT, R8, R3, PT ;  /* 0x000000030800720c */ /* 0x000fc40003f04070 */
[-C--:B------:R-:W-:Y:S01]  /*04c0*/  LOP3.LUT R24, R24, R5.reuse, RZ, 0x3c, !PT ;  /* 0x0000000518187212 */ /* 0x080fe200078e3cff */
[----:B------:R-:W-:Y:S01]  /*04d0*/  IMAD R19, R13, R28, R2 ;  /* 0x0000001c0d137224 */ /* 0x000fe200078e0202 */
[----:B------:R-:W-:Y:S01]  /*04e0*/  LOP3.LUT R18, R18, R5, RZ, 0x3c, !PT ;  /* 0x0000000512127212 */ /* 0x000fe200078e3cff */
[----:B------:R-:W-:Y:S01]  /*04f0*/  IMAD.HI.U32 R15, R17, R21, RZ ;  /* 0x00000015110f7227 */ /* 0x000fe200078e00ff */
[----:B------:R-:W-:-:S03]  /*0500*/  LOP3.LUT R22, R22, R5, RZ, 0x3c, !PT ;  /* 0x0000000516167212 */ /* 0x000fc600078e3cff */
[----:B------:R-:W-:Y:S01]  /*0510*/  @!P1 VIADD R9, R9, 0x1 ;  /* 0x0000000109099836 */ /* 0x000fe20000000000 */
[C---:B------:R-:W-:Y:S01]  /*0520*/  ISETP.GT.U32.AND P1, PT, R8.reuse, R19, PT ;  /* 0x000000130800720c */ /* 0x040fe20003f24070 */
[----:B------:R-:W-:Y:S02]  /*0530*/  IMAD R21, R15, R28, R21 ;  /* 0x0000001c0f157224 */ /* 0x000fe400078e0215 */
[----:B------:R-:W-:Y:S01]  /*0540*/  @P2 VIADD R9, R9, 0x1 ;  /* 0x0000000109092836 */ /* 0x000fe20000000000 */
[----:B------:R-:W-:Y:S01]  /*0550*/  @!P0 IADD3 R3, R3, -R8, RZ ;  /* 0x8000000803038210 */ /* 0x000fe20007ffe0ff */
[----:B------:R-:W-:Y:S01]  /*0560*/  IMAD.HI.U32 R17, R17, R23, RZ ;  /* 0x0000001711117227 */ /* 0x000fe200078e00ff */
[----:B------:R-:W-:-:S03]  /*0570*/  ISETP.GT.U32.AND P2, PT, R8, R21, PT ;  /* 0x000000150800720c */ /* 0x000fc60003f44070 */
[----:B------:R-:W-:Y:S01]  /*0580*/  @!P3 VIADD R7, R7, 0x1 ;  /* 0x000000010707b836 */ /* 0x000fe20000000000 */
[----:B------:R-:W-:Y:S01]  /*0590*/  ISETP.GE.U32.AND P3, PT, R3, R8, PT ;  /* 0x000000080300720c */ /* 0x000fe20003f66070 */
[----:B------:R-:W-:Y:S01]  /*05a0*/  IMAD R23, R17, R28, R23 ;  /* 0x0000001c11177224 */ /* 0x000fe200078e0217 */
[----:B------:R-:W0:Y:S01]  /*05b0*/  LDC.64 R2, c[0x0][0x218] ;  /* 0x00008600ff027b82 */ /* 0x000e220000000a00 */
[----:B------:R-:W-:Y:S02]  /*05c0*/  @!P1 IMAD.IADD R19, R19, 0x1, -R8 ;  /* 0x0000000113139824 */ /* 0x000fe400078e0a08 */
[----:B------:R-:W-:Y:S01]  /*05d0*/  @P4 VIADD R7, R7, 0x1 ;  /* 0x0000000107074836 */ /* 0x000fe20000000000 */
[----:B------:R-:W-:Y:S01]  /*05e0*/  ISETP.GT.U32.AND P4, PT, R8, R23, PT ;  /* 0x000000170800720c */ /* 0x000fe20003f84070 */
[----:B------:R-:W-:Y:S02]  /*05f0*/  @!P0 VIADD R16, R16, 0x1 ;  /* 0x0000000110108836 */ /* 0x000fe40000000000 */
[----:B------:R-:W-:Y:S01]  /*0600*/  @!P5 VIADD R6, R6, 0x1 ;  /* 0x000000010606d836 */ /* 0x000fe20000000000 */
[-C--:B------:R-:W-:Y:S01]  /*0610*/  @!P2 IADD3 R21, R21, -R8.reuse, RZ ;  /* 0x800000081515a210 */ /* 0x080fe20007ffe0ff */
[----:B------:R-:W-:Y:S01]  /*0620*/  @!P1 VIADD R13, R13, 0x1 ;  /* 0x000000010d0d9836 */ /* 0x000fe20000000000 */
[-C--:B------:R-:W-:Y:S01]  /*0630*/  ISETP.GE.U32.AND P5, PT, R19, R8.reuse, PT ;  /* 0x000000081300720c */ /* 0x080fe20003fa6070 */
[----:B------:R-:W-:Y:S01]  /*0640*/  @P6 VIADD R6, R6, 0x1 ;  /* 0x0000000106066836 */ /* 0x000fe20000000000 */
[----:B------:R-:W-:Y:S01]  /*0650*/  ISETP.GE.U32.AND P0, PT, R21, R8, PT ;  /* 0x000000081500720c */ /* 0x000fe20003f06070 */
[----:B------:R-:W-:Y:S01]  /*0660*/  @!P2 VIADD R15, R15, 0x1 ;  /* 0x000000010f0fa836 */ /* 0x000fe20000000000 */
[----:B------:R-:W-:-:S02]  /*0670*/  @P3 IADD3 R16, R16, 0x1, RZ ;  /* 0x0000000110103810 */ /* 0x000fc40007ffe0ff */
[----:B------:R-:W-:Y:S01]  /*0680*/  ISETP.GE.AND P6, PT, R26, RZ, PT ;  /* 0x000000ff1a00720c */ /* 0x000fe20003fc6270 */
[----:B------:R-:W-:Y:S01]  /*0690*/  @!P4 IMAD.IADD R23, R23, 0x1, -R8 ;  /* 0x000000011717c824 */ /* 0x000fe200078e0a08 */
[----:B------:R-:W-:Y:S02]  /*06a0*/  ISETP.GE.AND P3, PT, R12, RZ, PT ;  /* 0x000000ff0c00720c */ /* 0x000fe40003f66270 */
[----:B------:R-:W-:Y:S02]  /*06b0*/  ISETP.GE.AND P1, PT, R10, RZ, PT ;  /* 0x000000ff0a00720c */ /* 0x000fe40003f26270 */
[----:B------:R-:W-:Y:S01]  /*06c0*/  @!P4 IADD3 R17, R17, 0x1, RZ ;  /* 0x000000011111c810 */ /* 0x000fe20007ffe0ff */
[----:B------:R-:W-:Y:S01]  /*06d0*/  @P5 VIADD R13, R13, 0x1 ;  /* 0x000000010d0d5836 */ /* 0x000fe20000000000 */
[----:B------:R-:W-:Y:S01]  /*06e0*/  ISETP.GE.U32.AND P5, PT, R23, R8, PT ;  /* 0x000000081700720c */ /* 0x000fe20003fa6070 */
[----:B------:R-:W-:Y:S01]  /*06f0*/  @P0 VIADD R15, R15, 0x1 ;  /* 0x000000010f0f0836 */ /* 0x000fe20000000000 */
[----:B------:R-:W-:Y:S01]  /*0700*/  ISETP.GE.AND P2, PT, R14, RZ, PT ;  /* 0x000000ff0e00720c */ /* 0x000fe20003f46270 */
[----:B0-----:R-:W-:Y:S01]  /*0710*/  IMAD.WIDE.U32 R2, R0, 0x2, R2 ;  /* 0x0000000200027825 */ /* 0x001fe200078e0002 */
[----:B------:R-:W-:-:S02]  /*0720*/  ISETP.GE.AND P0, PT, R20, RZ, PT ;  /* 0x000000ff1400720c */ /* 0x000fc40003f06270 */
[----:B------:R-:W-:Y:S01]  /*0730*/  ISETP.GE.AND P4, PT, R24, RZ, PT ;  /* 0x000000ff1800720c */ /* 0x000fe20003f86270 */
[----:B------:R-:W-:Y:S01]  /*0740*/  @!P6 IMAD.MOV R11, RZ, RZ, -R11 ;  /* 0x000000ffff0be224 */ /* 0x000fe200078e0a0b */
[----:B------:R-:W-:Y:S01]  /*0750*/  ISETP.GE.AND P6, PT, R18, RZ, PT ;  /* 0x000000ff1200720c */ /* 0x000fe20003fc6270 */
[----:B------:R-:W-:Y:S01]  /*0760*/  @!P3 IMAD.MOV R9, RZ, RZ, -R9 ;  /* 0x000000ffff09b224 */ /* 0x000fe200078e0a09 */
[----:B------:R-:W-:Y:S01]  /*0770*/  ISETP.GE.AND P3, PT, R22, RZ, PT ;  /* 0x000000ff1600720c */ /* 0x000fe20003f66270 */
[----:B------:R-:W-:Y:S01]  /*0780*/  @!P1 IMAD.MOV R7, RZ, RZ, -R7 ;  /* 0x000000ffff079224 */ /* 0x000fe200078e0a07 */
[----:B------:R-:W-:Y:S01]  /*0790*/  LOP3.LUT R0, RZ, R5, RZ, 0x33, !PT ;  /* 0x00000005ff007212 */ /* 0x000fe200078e33ff */
[----:B------:R-:W-:Y:S01]  /*07a0*/  @P5 VIADD R17, R17, 0x1 ;  /* 0x0000000111115836 */ /* 0x000fe20000000000 */
[----:B------:R-:W-:Y:S01]  /*07b0*/  ISETP.NE.AND P5, PT, R5, RZ, PT ;  /* 0x000000ff0500720c */ /* 0x000fe20003fa5270 */
[----:B------:R-:W-:Y:S02]  /*07c0*/  @!P2 IMAD.MOV R6, RZ, RZ, -R6 ;  /* 0x000000ffff06a224 */ /* 0x000fe400078e0a06 */
[----:B------:R-:W-:Y:S01]  /*07d0*/  @!P0 IMAD.MOV R13, RZ, RZ, -R13 ;  /* 0x000000ffff0d8224 */ /* 0x000fe200078e0a0d */
[C---:B------:R-:W-:Y:S01]  /*07e0*/  SEL R5, R0.reuse, R7, !P5 ;  /* 0x0000000700057207 */ /* 0x040fe20006800000 */
[----:B------:R-:W-:Y:S01]  /*07f0*/  @!P4 IMAD.MOV R15, RZ, RZ, -R15 ;  /* 0x000000ffff0fc224 */ /* 0x000fe200078e0a0f */
[----:B------:R-:W-:Y:S01]  /*0800*/  SEL R11, R0, R11, !P5 ;  /* 0x0000000b000b7207 */ /* 0x000fe20006800000 */
[----:B------:R-:W-:Y:S01]  /*0810*/  IMAD.WIDE R2, R4, 0x8, R2 ;  /* 0x0000000804027825 */ /* 0x000fe200078e0202 */
[----:B------:R-:W-:-:S02]  /*0820*/  @!P6 IADD3 R16, -R16, RZ, RZ ;  /* 0x000000ff1010e210 */ /* 0x000fc40007ffe1ff */
[C---:B------:R-:W-:Y:S01]  /*0830*/  SEL R8, R0.reuse, R9, !P5 ;  /* 0x0000000900087207 */ /* 0x040fe20006800000 */
[----:B------:R-:W-:Y:S01]  /*0840*/  @!P3 IMAD.MOV R17, RZ, RZ, -R17 ;  /* 0x000000ffff11b224 */ /* 0x000fe200078e0a11 */
[C---:B------:R-:W-:Y:S02]  /*0850*/  SEL R6, R0.reuse, R6, !P5 ;  /* 0x0000000600067207 */ /* 0x040fe40006800000 */
[C---:B------:R-:W-:Y:S02]  /*0860*/  SEL R16, R0.reuse, R16, !P5 ;  /* 0x0000001000107207 */ /* 0x040fe40006800000 */
[C---:B------:R-:W-:Y:S02]  /*0870*/  SEL R13, R0.reuse, R13, !P5 ;  /* 0x0000000d000d7207 */ /* 0x040fe40006800000 */
[C---:B------:R-:W-:Y:S02]  /*0880*/  SEL R7, R0.reuse, R15, !P5 ;  /* 0x0000000f00077207 */ /* 0x040fe40006800000 */
[----:B------:R-:W-:-:S02]  /*0890*/  SEL R0, R0, R17, !P5 ;  /* 0x0000001100007207 */ /* 0x000fc40006800000 */
[----:B------:R-:W-:Y:S02]  /*08a0*/  PRMT R5, R5, 0x5410, R6 ;  /* 0x0000541005057816 */ /* 0x000fe40000000006 */
[----:B------:R-:W-:Y:S02]  /*08b0*/  PRMT R4, R11, 0x5410, R8 ;  /* 0x000054100b047816 */ /* 0x000fe40000000008 */
[----:B------:R-:W-:Y:S02]  /*08c0*/  PRMT R6, R16, 0x5410, R13 ;  /* 0x0000541010067816 */ /* 0x000fe4000000000d */
[----:B------:R-:W-:Y:S01]  /*08d0*/  PRMT R7, R7, 0x5410, R0 ;  /* 0x0000541007077816 */ /* 0x000fe20000000000 */
[----:B------:R-:W-:Y:S04]  /*08e0*/  STG.E.64 desc[UR4][R2.64], R4 ;  /* 0x0000000402007986 */ /* 0x000fe8000c101b04 */
[----:B------:R-:W-:Y:S01]  /*08f0*/  STG.E.64 desc[UR4][R2.64+0x400], R6 ;  /* 0x0004000602007986 */ /* 0x000fe2000c101b04 */
[----:B------:R-:W-:Y:S05]  /*0900*/  EXIT ;  /* 0x000000000000794d */ /* 0x000fea0003800000 */
.L_x_12676:
[----:B------:R-:W0:Y:S01]  /*0910*/  S2R R9, SR_TID.X ;  /* 0x0000000000097919 */ /* 0x000e220000002100 */
[----:B------:R-:W-:Y:S01]  /*0920*/  IMAD.MOV.U32 R19, RZ, RZ, RZ ;  /* 0x000000ffff137224 */ /* 0x000fe200078e00ff */
[----:B0-----:R-:W-:Y:S01]  /*0930*/  ISETP.GE.AND P0, PT, R9, R6, PT ;  /* 0x000000060900720c */ /* 0x001fe20003f06270 */
[----:B------:R-:W-:-:S12]  /*0940*/  IMAD.MOV.U32 R13, RZ, RZ, R9 ;  /* 0x000000ffff0d7224 */ /* 0x000fd800078e0009 */
[----:B------:R-:W-:Y:S01]  /*0950*/  @!P0 IADD3 R12, R0, R13, RZ ;  /* 0x0000000d000c8210 */ /* 0x000fe20007ffe0ff */
[----:B------:R-:W-:-:S05]  /*0960*/  @!P0 VIADD R13, R13, 0x80 ;  /* 0x000000800d0d8836 */ /* 0x000fca0000000000 */
[----:B------:R-:W-:-:S13]  /*0970*/  ISETP.GE.AND P6, PT, R13, R6, PT ;  /* 0x000000060d00720c */ /* 0x000fda0003fc6270 */
[----:B------:R-:W-:Y:S01]  /*0980*/  @!P6 IMAD.IADD R7, R0, 0x1, R13 ;  /* 0x000000010007e824 */ /* 0x000fe200078e020d */
[----:B------:R-:W0:Y:S01]  /*0990*/  @!P6 LDC.64 R4, c[0x0][0x220] ;  /* 0x00008800ff04eb82 */ /* 0x000e220000000a00 */
[----:B------:R-:W-:-:S05]  /*09a0*/  @!P6 VIADD R13, R13, 0x80 ;  /* 0x000000800d0de836 */ /* 0x000fca0000000000 */
[----:B------:R-:W-:-:S13]  /*09b0*/  ISETP.GE.AND P5, PT, R13, R6, PT ;  /* 0x000000060d00720c */ /* 0x000fda0003fa6270 */
[----:B------:R-:W-:Y:S01]  /*09c0*/  @!P5 IMAD.IADD R11, R0, 0x1, R13 ;  /* 0x00000001000bd824 */ /* 0x000fe200078e020d */
[----:B------:R-:W-:Y:S01]  /*09d0*/  @!P5 IADD3 R13, R13, 0x80, RZ ;  /* 0x000000800d0dd810 */ /* 0x000fe20007ffe0ff */
[----:B------:R-:W1:Y:S03]  /*09e0*/  @!P5 LDC.64 R20, c[0x0][0x220] ;  /* 0x00008800ff14db82 */ /* 0x000e660000000a00 */
[----:B------:R-:W-:Y:S01]  /*09f0*/  ISETP.GE.AND P4, PT, R13, R6, PT ;  /* 0x000000060d00720c */ /* 0x000fe20003f86270 */
[----:B0-----:R-:W-:-:S05]  /*0a00*/  @!P6 IMAD.WIDE.U32 R4, R7, 0x2, R4 ;  /* 0x000000020704e825 */ /* 0x001fca00078e0004 */
[----:B------:R0:W5:Y:S07]  /*0a10*/  @!P6 LDG.E.S16 R19, desc[UR4][R4.64] ;  /* 0x000000040413e981 */ /* 0x00016e000c1e1700 */
[----:B------:R-:W-:Y:S01]  /*0a20*/  @!P4 IMAD.IADD R15, R0, 0x1, R13 ;  /* 0x00000001000fc824 */ /* 0x000fe200078e020d */
[----:B------:R-:W2:Y:S01]  /*0a30*/  @!P4 LDC.64 R24, c[0x0][0x220] ;  /* 0x00008800ff18cb82 */ /* 0x000ea20000000a00 */
[----:B------:R-:W-:-:S05]  /*0a40*/  @!P4 VIADD R13, R13, 0x80 ;  /* 0x000000800d0dc836 */ /* 0x000fca0000000000 */
[----:B------:R-:W-:-:S13]  /*0a50*/  ISETP.GE.AND P3, PT, R13, R6, PT ;  /* 0x000000060d00720c */ /* 0x000fda0003f66270 */
[----:B------:R-:W-:Y:S01]  /*0a60*/  @!P3 IMAD.IADD R29, R0, 0x1, R13 ;  /* 0x00000001001db824 */ /* 0x000fe200078e020d */
[----:B------:R-:W3:Y:S01]  /*0a70*/  @!P3 LDC.64 R2, c[0x0][0x220] ;  /* 0x00008800ff02bb82 */ /* 0x000ee20000000a00 */
[----:B------:R-:W-:-:S05]  /*0a80*/  @!P3 VIADD R13, R13, 0x80 ;  /* 0x000000800d0db836 */ /* 0x000fca0000000000 */
[----:B------:R-:W-:-:S13]  /*0a90*/  ISETP.GE.AND P2, PT, R13, R6, PT ;  /* 0x000000060d00720c */ /* 0x000fda0003f46270 */
[----:B------:R-:W-:Y:S01]  /*0aa0*/  @!P2 IADD3 R8, R0, R13, RZ ;  /* 0x0000000d0008a210 */ /* 0x000fe20007ffe0ff */
[----:B------:R-:W-:-:S05]  /*0ab0*/  @!P2 VIADD R13, R13, 0x80 ;  /* 0x000000800d0da836 */ /* 0x000fca0000000000 */
[----:B------:R-:W-:-:S13]  /*0ac0*/  ISETP.GE.AND P1, PT, R13, R6, PT ;  /* 0x000000060d00720c */ /* 0x000fda0003f26270 */
[----:B------:R-:W-:Y:S02]  /*0ad0*/  @!P1 IMAD.IADD R23, R0, 0x1, R13 ;  /* 0x0000000100179824 */ /* 0x000fe400078e020d */
[----:B------:R-:W-:-:S05]  /*0ae0*/  @!P1 VIADD R13, R13, 0x80 ;  /* 0x000000800d0d9836 */ /* 0x000fca0000000000 */
[----:B------:R-:W-:-:S13]  /*0af0*/  ISETP.GE.AND P6, PT, R13, R6, PT ;  /* 0x000000060d00720c */ /* 0x000fda0003fc6270 */
[----:B0-----:R-:W0:Y:S01]  /*0b00*/  @!P6 LDC.64 R4, c[0x0][0x220] ;  /* 0x00008800ff04eb82 */ /* 0x001e220000000a00 */
[----:B------:R-:W-:Y:S02]  /*0b10*/  @!P6 IMAD.IADD R27, R0, 0x1, R13 ;  /* 0x00000001001be824 */ /* 0x000fe400078e020d */
[----:B-1----:R-:W-:-:S04]  /*0b20*/  @!P5 IMAD.WIDE.U32 R20, R11, 0x2, R20 ;  /* 0x000000020b14d825 */ /* 0x002fc800078e0014 */
[----:B---3--:R-:W-:Y:S01]  /*0b30*/  @!P3 IMAD.WIDE.U32 R28, R29, 0x2, R2 ;  /* 0x000000021d1cb825 */ /* 0x008fe200078e0002 */
[----:B------:R-:W1:Y:S08]  /*0b40*/  @!P1 LDC.64 R10, c[0x0][0x220] ;  /* 0x00008800ff0a9b82 */ /* 0x000e700000000a00 */
[----:B------:R-:W3:Y:S01]  /*0b50*/  @!P2 LDC.64 R2, c[0x0][0x220] ;  /* 0x00008800ff02ab82 */ /* 0x000ee20000000a00 */
[----:B0-----:R-:W-:-:S07]  /*0b60*/  @!P6 IMAD.WIDE.U32 R26, R27, 0x2, R4 ;  /* 0x000000021b1ae825 */ /* 0x001fce00078e0004 */
[----:B------:R-:W0:Y:S01]  /*0b70*/  @!P0 LDC.64 R4, c[0x0][0x220] ;  /* 0x00008800ff048b82 */ /* 0x000e220000000a00 */
[----:B------:R-:W-:Y:S01]  /*0b80*/  HFMA2.MMA R17, -RZ, RZ, 0, 0 ;  /* 0x00000000ff117435 */ /* 0x000fe200000001ff */
[----:B--2---:R-:W-:Y:S01]  /*0b90*/  @!P4 IMAD.WIDE.U32 R24, R15, 0x2, R24 ;  /* 0x000000020f18c825 */ /* 0x004fe200078e0018 */
[----:B------:R-:W-:-:S03]  /*0ba0*/  PRMT R13, RZ, 0x7610, R13 ;  /* 0x00007610ff0d7816 */ /* 0x000fc6000000000d */
[----:B-1----:R-:W-:Y:S01]  /*0bb0*/  @!P1 IMAD.WIDE.U32 R22, R23, 0x2, R10 ;  /* 0x0000000217169825 */ /* 0x002fe200078e000a */
[----:B------:R-:W-:-:S03]  /*0bc0*/  CS2R R10, SRZ ;  /* 0x00000000000a7805 */ /* 0x000fc6000001ff00 */
[----:B------:R-:W-:Y:S01]  /*0bd0*/  IMAD.MOV.U32 R15, RZ, RZ, RZ ;  /* 0x000000ffff0f7224 */ /* 0x000fe200078e00ff */
[----:B------:R1:W5:Y:S01]  /*0be0*/  @!P5 LDG.E.S16 R17, desc[UR4][R20.64] ;  /* 0x000000041411d981 */ /* 0x000362000c1e1700 */
[----:B------:R-:W-:Y:S02]  /*0bf0*/  IMAD.MOV.U32 R7, RZ, RZ, RZ ;  /* 0x000000ffff077224 */ /* 0x000fe400078e00ff */
[----:B---3--:R-:W-:Y:S01]  /*0c00*/  @!P2 IMAD.WIDE.U32 R2, R8, 0x2, R2 ;  /* 0x000000020802a825 */ /* 0x008fe200078e0002 */
[----:B------:R1:W5:Y:S03]  /*0c10*/  @!P6 LDG.E.S16 R10, desc[UR4][R26.64] ;  /* 0x000000041a0ae981 */ /* 0x000366000c1e1700 */
[----:B------:R-:W-:Y:S01]  /*0c20*/  IMAD.MOV.U32 R8, RZ, RZ, RZ ;  /* 0x000000ffff087224 */ /* 0x000fe200078e00ff */
[----:B------:R1:W5:Y:S04]  /*0c30*/  @!P4 LDG.E.S16 R15, desc[UR4][R24.64] ;  /* 0x00000004180fc981 */ /* 0x000368000c1e1700 */
[----:B------:R1:W5:Y:S01]  /*0c40*/  @!P3 LDG.E.S16 R7, desc[UR4][R28.64] ;  /* 0x000000041c07b981 */ /* 0x000362000c1e1700 */
[----:B0-----:R-:W-:-:S03]  /*0c50*/  @!P0 IMAD.WIDE.U32 R4, R12, 0x2, R4 ;  /* 0x000000020c048825 */ /* 0x001fc600078e0004 */
        /* <DEDUP_REMOVED lines=11> */
[----:B0-----:R-:W-:-:S06]  /*0d10*/  IADD3 R2, R14, 0xffffffe, RZ ;  /* 0x0ffffffe0e027810 */ /* 0x001fcc0007ffe0ff */
        /* <DEDUP_REMOVED lines=13> */
[----:B------:R-:W-:Y:S01]  /*0df0*/  @!P2 IMAD.IADD R3, R3, 0x1, -R4 ;  /* 0x000000010303a824 */ /* 0x000fe200078e0a04 */
[----:B------:R-:W-:Y:S02]  /*0e00*/  @!P2 IADD3 R13, R13, 0x1, RZ ;  /* 0x000000010d0da810 */ /* 0x000fe40007ffe0ff */
[----:B------:R-:W-:Y:S02]  /*0e10*/  ISETP.NE.AND P2, PT, R12, RZ, PT ;  /* 0x000000ff0c00720c */ /* 0x000fe40003f45270 */
[----:B------:R-:W-:-:S13]  /*0e20*/  ISETP.GE.U32.AND P1, PT, R3, R4, PT ;  /* 0x000000040300720c */ /* 0x000fda0003f26070 */
[----:B------:R-:W-:-:S04]  /*0e30*/  @P1 VIADD R13, R13, 0x1 ;  /* 0x000000010d0d1836 */ /* 0x000fc80000000000 */
[----:B------:R-:W-:Y:S01]  /*0e40*/  @!P3 IMAD.MOV R13, RZ, RZ, -R13 ;  /* 0x000000ffff0db224 */ /* 0x000fe200078e0a0d */
[----:B------:R-:W-:-:S07]  /*0e50*/  @!P2 LOP3.LUT R13, RZ, R12, RZ, 0x33, !PT ;  /* 0x0000000cff0da212 */ /* 0x000fce00078e33ff */
.L_x_12678:
[----:B------:R-:W-:Y:S05]  /*0e60*/  BSYNC B0 ;  /* 0x0000000000007941 */ /* 0x000fea0003800000 */
.L_x_12677:
        /* <DEDUP_REMOVED lines=21> */
[----:B------:R-:W-:-:S04]  /*0fc0*/  IMAD.HI.U32 R18, R5, R23, R4 ;  /* 0x0000001705127227 */ /* 0x000fc800078e0004 */
[----:B------:R-:W-:Y:S02]  /*0fd0*/  IMAD.MOV R5, RZ, RZ, -R20 ;  /* 0x000000ffff057224 */ /* 0x000fe400078e0a14 */
        /* <DEDUP_REMOVED lines=8> */
[----:B------:R-:W-:-:S04]  /*1060*/  IMAD.MOV.U32 R14, RZ, RZ, R4 ;  /* 0x000000ffff0e7224 */ /* 0x000fc800078e0004 */
[----:B------:R-:W-:Y:S01]  /*1070*/  @!P3 IMAD.MOV R14, RZ, RZ, -R14 ;  /* 0x000000ffff0eb224 */ /* 0x000fe200078e0a0e */
[----:B------:R-:W-:-:S07]  /*1080*/  @!P2 LOP3.LUT R14, RZ, R12, RZ, 0x33, !PT ;  /* 0x0000000cff0ea212 */ /* 0x000fce00078e33ff */
.L_x_12680:
[----:B------:R-:W-:Y:S05]  /*1090*/  BSYNC B0 ;  /* 0x0000000000007941 */ /* 0x000fea0003800000 */
.L_x_12679:
[C---:B------:R-:W-:Y:S01]  /*10a0*/  IADD3 R5, R9.reuse, 0x200, RZ ;  /* 0x0000020009057810 */ /* 0x040fe20007ffe0ff */
[C---:B-----5:R-:W-:Y:S01]  /*10b0*/  VIADD R19, R9.reuse, 0x280 ;  /* 0x0000028009137836 */ /* 0x060fe20000000000 */
[----:B------:R-:W-:Y:S01]  /*10c0*/  BSSY B0, `(.L_x_12681) ;  /* 0x0000023000007945 */ /* 0x000fe20003800000 */
[----:B------:R-:W-:Y:S01]  /*10d0*/  VIADD R21, R9, 0x300 ;  /* 0x0000030009157836 */ /* 0x000fe20000000000 */
[-C--:B------:R-:W-:Y:S01]  /*10e0*/  ISETP.GE.AND P1, PT, R5, R6.reuse, PT ;  /* 0x000000060500720c */ /* 0x080fe20003f26270 */
[----:B------:R-:W-:Y:S01]  /*10f0*/  VIADD R23, R9, 0x380 ;  /* 0x0000038009177836 */ /* 0x000fe20000000000 */
[-C--:B------:R-:W-:Y:S01]  /*1100*/  ISETP.GE.AND P2, PT, R19, R6.reuse, PT ;  /* 0x000000061300720c */ /* 0x080fe20003f46270 */
[----:B------:R-:W-:Y:S01]  /*1110*/  @!P0 IMAD.IADD R5, R0, 0x1, R9 ;  /* 0x0000000100058824 */ /* 0x000fe200078e0209 */
[-C--:B------:R-:W-:Y:S02]  /*1120*/  ISETP.GE.AND P3, PT, R21, R6.reuse, PT ;  /* 0x000000061500720c */ /* 0x080fe40003f66270 */
[----:B------:R-:W-:Y:S01]  /*1130*/  ISETP.GE.AND P4, PT, R23, R6, PT ;  /* 0x000000061700720c */ /* 0x000fe20003f86270 */
[----:B0-----:R-:W-:Y:S01]  /*1140*/  @!P0 IMAD.WIDE.U32 R2, R5, 0x2, R2 ;  /* 0x0000000205028825 */ /* 0x001fe200078e0002 */
[----:B------:R-:W-:Y:S11]  /*1150*/  @P5 BRA `(.L_x_12682) ;  /* 0x0000000000645947 */ /* 0x000ff60003800000 */
[-C--:B------:R-:W-:Y:S02]  /*1160*/  IABS R16, R12.reuse ;  /* 0x0000000c00107213 */ /* 0x080fe40000000000 */
[----:B------:R-:W-:Y:S02]  /*1170*/  IABS R19, R17 ;  /* 0x0000001100137213 */ /* 0x000fe40000000000 */
[----:B------:R-:W0:Y:S01]  /*1180*/  I2F.RP R18, R16 ;  /* 0x0000001000127306 */ /* 0x000e220000209400 */
[-C--:B------:R-:W-:Y:S02]  /*1190*/  IABS R22, R12.reuse ;  /* 0x0000000c00167213 */ /* 0x080fe40000000000 */
[----:B------:R-:W-:-:S05]  /*11a0*/  LOP3.LUT R17, R17, R12, RZ, 0x3c, !PT ;  /* 0x0000000c11117212 */ /* 0x000fca00078e3cff */
[----:B0-----:R-:W0:Y:S02]  /*11b0*/  MUFU.RCP R18, R18 ;  /* 0x0000001200127308 */ /* 0x001e240000001000 */
[----:B0-----:R-:W-:-:S06]  /*11c0*/  IADD3 R4, R18, 0xffffffe, RZ ;  /* 0x0ffffffe12047810 */ /* 0x001fcc0007ffe0ff */
        /* <DEDUP_REMOVED lines=9> */
[----:B------:R-:W-:Y:S01]  /*1260*/  @!P5 IADD3 R5, R5, -R16, RZ ;  /* 0x800000100505d210 */ /* 0x000fe20007ffe0ff */
[----:B------:R-:W-:-:S03]  /*1270*/  @!P5 VIADD R4, R4, 0x1 ;  /* 0x000000010404d836 */ /* 0x000fc60000000000 */
[----:B------:R-:W-:-:S13]  /*1280*/  ISETP.GE.U32.AND P5, PT, R5, R16, PT ;  /* 0x000000100500720c */ /* 0x000fda0003fa6070 */
[----:B------:R-:W-:Y:S01]  /*1290*/  @P5 VIADD R4, R4, 0x1 ;  /* 0x0000000104045836 */ /* 0x000fe20000000000 */
[----:B------:R-:W-:-:S03]  /*12a0*/  ISETP.GE.AND P5, PT, R17, RZ, PT ;  /* 0x000000ff1100720c */ /* 0x000fc60003fa6270 */
[----:B------:R-:W-:-:S10]  /*12b0*/  IMAD.MOV.U32 R16, RZ, RZ, R4 ;  /* 0x000000ffff107224 */ /* 0x000fd400078e0004 */
[----:B------:R-:W-:Y:S01]  /*12c0*/  @!P5 IMAD.MOV R16, RZ, RZ, -R16 ;  /* 0x000000ffff10d224 */ /* 0x000fe200078e0a10 */
[----:B------:R-:W-:-:S13]  /*12d0*/  ISETP.NE.AND P5, PT, R12, RZ, PT ;  /* 0x000000ff0c00720c */ /* 0x000fda0003fa5270 */
[----:B------:R-:W-:-:S07]  /*12e0*/  @!P5 LOP3.LUT R16, RZ, R12, RZ, 0x33, !PT ;  /* 0x0000000cff10d212 */ /* 0x000fce00078e33ff */
.L_x_12682:
[----:B------:R-:W-:Y:S05]  /*12f0*/  BSYNC B0 ;  /* 0x0000000000007941 */ /* 0x000fea0003800000 */
.L_x_12681:
        /* <DEDUP_REMOVED lines=20> */
[----:B------:R-:W-:Y:S02]  /*1440*/  ISETP.GE.AND P6, PT, R15, RZ, PT ;  /* 0x000000ff0f00720c */ /* 0x000fe40003fc6270 */
[----:B------:R-:W-:-:S13]  /*1450*/  ISETP.GE.U32.AND P5, PT, R18, R17, PT ;  /* 0x000000111200720c */ /* 0x000fda0003fa6070 */
[----:B------:R-:W-:Y:S02]  /*1460*/  @P5 IADD3 R4, R4, 0x1, RZ ;  /* 0x0000000104045810 */ /* 0x000fe40007ffe0ff */
[----:B------:R-:W-:-:S03]  /*1470*/  ISETP.NE.AND P5, PT, R12, RZ, PT ;  /* 0x000000ff0c00720c */ /* 0x000fc60003fa5270 */
[----:B------:R-:W-:-:S04]  /*1480*/  IMAD.MOV.U32 R15, RZ, RZ, R4 ;  /* 0x000000ffff0f7224 */ /* 0x000fc800078e0004 */
[----:B------:R-:W-:-:S06]  /*1490*/  @!P6 IMAD.MOV R15, RZ, RZ, -R15 ;  /* 0x000000ffff0fe224 */ /* 0x000fcc00078e0a0f */
[----:B------:R-:W-:-:S07]  /*14a0*/  @!P5 LOP3.LUT R15, RZ, R12, RZ, 0x33, !PT ;  /* 0x0000000cff0fd212 */ /* 0x000fce00078e33ff */
.L_x_12684:
[----:B------:R-:W-:Y:S05]  /*14b0*/  BSYNC B0 ;  /* 0x0000000000007941 */ /* 0x000fea0003800000 */
.L_x_12683:
        /* <DEDUP_REMOVED lines=27> */
.L_x_12686:
[----:B------:R-:W-:Y:S05]  /*1670*/  BSYNC B0 ;  /* 0x0000000000007941 */ /* 0x000fea0003800000 */
.L_x_12685:
        /* <DEDUP_REMOVED lines=27> */
.L_x_12688:
[----:B------:R-:W-:Y:S05]  /*1830*/  BSYNC B0 ;  /* 0x0000000000007941 */ /* 0x000fea0003800000 */
.L_x_12687:
        /* <DEDUP_REMOVED lines=27> */
.L_x_12690:
[----:B------:R-:W-:Y:S05]  /*19f0*/  BSYNC B0 ;  /* 0x0000000000007941 */ /* 0x000fea0003800000 */
.L_x_12689:
        /* <DEDUP_REMOVED lines=26> */
.L_x_12692:
[----:B------:R-:W-:Y:S05]  /*1ba0*/  BSYNC B0 ;  /* 0x0000000000007941 */ /* 0x000fea0003800000 */
.L_x_12691:
[----:B------:R-:W-:Y:S01]  /*1bb0*/  @!P0 VIADD R9, R9, 0x80 ;  /* 0x0000008009098836 */ /* 0x000fe20000000000 */
[----:B------:R0:W-:Y:S01]  /*1bc0*/  @!P0 STG.E.U16 desc[UR4][R2.64], R13 ;  /* 0x0000000d02008986 */ /* 0x0001e2000c101504 */
        /* <DEDUP_REMOVED lines=16> */
.L_x_12695:
[----:B------:R-:W-:-:S13]  /*1cd0*/  ISETP.GE.AND P0, PT, R9, R6, PT ;  /* 0x000000060900720c */ /* 0x000fda0003f06270 */
[----:B------:R-:W-:Y:S05]  /*1ce0*/  @P0 BRA `(.L_x_12697) ;  /* 0x0000000000300947 */ /* 0x000fea0003800000 */
[----:B0-----:R-:W0:Y:S01]  /*1cf0*/  LDC.64 R2, c[0x0][0x218] ;  /* 0x00008600ff027b82 */ /* 0x001e220000000a00 */
[----:B------:R-:W-:Y:S02]  /*1d00*/  IMAD.IADD R5, R0, 0x1, R9 ;  /* 0x0000000100057824 */ /* 0x000fe400078e0209 */
[----:B------:R-:W-:Y:S02]  /*1d10*/  VIADD R9, R9, 0x80 ;  /* 0x0000008009097836 */ /* 0x000fe40000000000 */
[----:B0-----:R-:W-:-:S05]  /*1d20*/  IMAD.WIDE.U32 R2, R5, 0x2, R2 ;  /* 0x0000000205027825 */ /* 0x001fca00078e0002 */
[----:B------:R1:W-:Y:S02]  /*1d30*/  STG.E.U16 desc[UR4][R2.64], R15 ;  /* 0x0000000f02007986 */ /* 0x0003e4000c101504 */
.L_x_12696:
[----:B------:R-:W-:-:S13]  /*1d40*/  ISETP.GE.AND P0, PT, R9, R6, PT ;  /* 0x000000060900720c */ /* 0x000fda0003f06270 */
[----:B------:R-:W-:Y:S05]  /*1d50*/  @P0 BRA `(.L_x_12698) ;  /* 0x0000000000340947 */ /* 0x000fea0003800000 */
[----:B01----:R-:W0:Y:S01]  /*1d60*/  LDC.64 R2, c[0x0][0x218] ;  /* 0x00008600ff027b82 */ /* 0x003e220000000a00 */
[----:B------:R-:W-:Y:S01]  /*1d70*/  IADD3 R5, R0, R9, RZ ;  /* 0x0000000900057210 */ /* 0x000fe20007ffe0ff */
[----:B------:R-:W-:-:S04]  /*1d80*/  VIADD R9, R9, 0x80 ;  /* 0x0000008009097836 */ /* 0x000fc80000000000 */
[----:B0-----:R-:W-:-:S05]  /*1d90*/  IMAD.WIDE.U32 R2, R5, 0x2, R2 ;  /* 0x0000000205027825 */ /* 0x001fca00078e0002 */
[----:B------:R1:W-:Y:S02]  /*1da0*/  STG.E.U16 desc[UR4][R2.64], R7 ;  /* 0x0000000702007986 */ /* 0x0003e4000c101504 */
.L_x_12697:
        /* <DEDUP_REMOVED lines=8> */
.L_x_12698:
[----:B------:R-:W-:Y:S05]  /*1e30*/  BSYNC B1 ;  /* 0x0000000000017941 */ /* 0x000fea0003800000 */
.L_x_12694:
[----:B------:R-:W-:-:S13]  /*1e40*/  ISETP.GE.AND P0, PT, R9, R6, PT ;  /* 0x000000060900720c */ /* 0x000fda0003f06270 */
[----:B012---:R-:W0:Y:S01]  /*1e50*/  @!P0 LDC.64 R2, c[0x0][0x218] ;  /* 0x00008600ff028b82 */ /* 0x007e220000000a00 */
[----:B------:R-:W-:Y:S01]  /*1e60*/  @!P0 IADD3 R5, R0, R9, RZ ;  /* 0x0000000900058210 */ /* 0x000fe20007ffe0ff */
[----:B------:R-:W-:-:S04]  /*1e70*/  @!P0 VIADD R9, R9, 0x80 ;  /* 0x0000008009098836 */ /* 0x000fc80000000000 */
[----:B0-----:R-:W-:-:S05]  /*1e80*/  @!P0 IMAD.WIDE.U32 R2, R5, 0x2, R2 ;  /* 0x0000000205028825 */ /* 0x001fca00078e0002 */
[----:B------:R2:W-:Y:S02]  /*1e90*/  @!P0 STG.E.U16 desc[UR4][R2.64], R8 ;  /* 0x0000000802008986 */ /* 0x0005e4000c101504 */
.L_x_12699:
[----:B------:R-:W-:Y:S05]  /*1ea0*/  BSYNC B0 ;  /* 0x0000000000007941 */ /* 0x000fea0003800000 */
.L_x_12693:
        /* <DEDUP_REMOVED lines=8> */
.L_x_12700:
        /* <DEDUP_REMOVED lines=13> */
.L_x_22884:


//--------------------- .text._ZN2at6native29vectorized_elementwise_kernelILi8ENS0_13BUnaryFunctorIsssZZZNS0_15binary_internal21div_trunc_kernel_cudaERNS_18TensorIteratorBaseEENKUlvE_clEvENKUlvE3_clEvEUlssE_EESt5arrayIPcLm2EEEEviT0_T1_ --------------------------
	.section	.text._ZN2at6native29vectorized_elementwise_kernelILi8ENS0_13BUnaryFunctorIsssZZZNS0_15binary_internal21div_trunc_kernel_cudaERNS_18TensorIteratorBaseEENKUlvE_clEvENKUlvE3_clEvEUlssE_EESt5arrayIPcLm2EEEEviT0_T1_,"ax",@progbits
	.align	128
        .global         _ZN2at6native29vectorized_elementwise_kernelILi8ENS0_13BUnaryFunctorIsssZZZNS0_15binary_internal21div_trunc_kernel_cudaERNS_18TensorIteratorBaseEENKUlvE_clEvENKUlvE3_clEvEUlssE_EESt5arrayIPcLm2EEEEviT0_T1_
        .type           _ZN2at6native29vectorized_elementwise_kernelILi8ENS0_13BUnaryFunctorIsssZZZNS0_15binary_internal21div_trunc_kernel_cudaERNS_18TensorIteratorBaseEENKUlvE_clEvENKUlvE3_clEvEUlssE_EESt5arrayIPcLm2EEEEviT0_T1_,@function
        .size           _ZN2at6native29vectorized_elementwise_kernelILi8ENS0_13BUnaryFunctorIsssZZZNS0_15binary_internal21div_trunc_kernel_cudaERNS_18TensorIteratorBaseEENKUlvE_clEvENKUlvE3_clEvEUlssE_EESt5arrayIPcLm2EEEEviT0_T1_,(.L_x_22885 - _ZN2at6native29vectorized_elementwise_kernelILi8ENS0_13BUnaryFunctorIsssZZZNS0_15binary_internal21div_trunc_kernel_cudaERNS_18TensorIteratorBaseEENKUlvE_clEvENKUlvE3_clEvEUlssE_EESt5arrayIPcLm2EEEEviT0_T1_)
        .other          _ZN2at6native29vectorized_elementwise_kernelILi8ENS0_13BUnaryFunctorIsssZZZNS0_15binary_internal21div_trunc_kernel_cudaERNS_18TensorIteratorBaseEENKUlvE_clEvENKUlvE3_clEvEUlssE_EESt5arrayIPcLm2EEEEviT0_T1_,@"STO_CUDA_ENTRY STV_DEFAULT"
_ZN2at6native29vectorized_elementwise_kernelILi8ENS0_13BUnaryFunctorIsssZZZNS0_15binary_internal21div_trunc_kernel_cudaERNS_18TensorIteratorBaseEENKUlvE_clEvENKUlvE3_clEvEUlssE_EESt5arrayIPcLm2EEEEviT0_T1_:
.text._ZN2at6native29vectorized_elementwise_kernelILi8ENS0_13BUnaryFunctorIsssZZZNS0_15binary_internal21div_trunc_kernel_cudaERNS_18TensorIteratorBaseEENKUlvE_clEvENKUlvE3_clEvEUlssE_EESt5arrayIPcLm2EEEEviT0_T1_:
        /* <DEDUP_REMOVED lines=12> */
[----:B------:R-:W2:Y:S01]  /*00c0*/  LDG.E.128 R4, desc[UR4][R2.64] ;  /* 0x0000000402047981 */ /* 0x000ea2000c1e1d00 */
[----:B------:R-:W0:Y:S02]  /*00d0*/  LDC.U16 R9, c[0x0][0x216] ;  /* 0x00008580ff097b82 */ /* 0x000e240000000400 */
[----:B0-----:R-:W-:-:S04]  /*00e0*/  PRMT R9, R9, 0x9910, RZ ;  /* 0x0000991009097816 */ /* 0x001fc800000000ff */
[----:B------:R-:W-:-:S04]  /*00f0*/  IABS R10, R9 ;  /* 0x00000009000a7213 */ /* 0x000fc80000000000 */
        /* <DEDUP_REMOVED lines=8> */
[C---:B--2---:R-:W-:Y:S02]  /*0180*/  PRMT R14, R4.reuse, 0xbb32, RZ ;  /* 0x0000bb32040e7816 */ /* 0x044fe400000000ff */
[----:B------:R-:W-:Y:S02]  /*0190*/  PRMT R2, R4, 0x9910, RZ ;  /* 0x0000991004027816 */ /* 0x000fe400000000ff */
[----:B------:R-:W-:Y:S02]  /*01a0*/  IABS R4, R9 ;  /* 0x0000000900047213 */ /* 0x000fe40000000000 */
[----:B------:R-:W-:Y:S02]  /*01b0*/  IABS R18, R14 ;  /* 0x0000000e00127213 */ /* 0x000fe40000000000 */
[----:B------:R-:W-:Y:S01]  /*01c0*/  IABS R3, R2 ;  /* 0x0000000200037213 */ /* 0x000fe20000000000 */
[----:B------:R-:W-:Y:S01]  /*01d0*/  IMAD.MOV R26, RZ, RZ, -R4 ;  /* 0x000000ffff1a7224 */ /* 0x000fe200078e0a04 */
[----:B------:R-:W-:Y:S01]  /*01e0*/  PRMT R16, R5, 0x9910, RZ ;  /* 0x0000991005107816 */ /* 0x000fe200000000ff */
[----:B------:R-:W-:Y:S01]  /*01f0*/  IMAD.HI.U32 R11, R15, R18, RZ ;  /* 0x000000120f0b7227 */ /* 0x000fe200078e00ff */
[----:B------:R-:W-:-:S02]  /*0200*/  PRMT R28, R5, 0xbb32, RZ ;  /* 0x0000bb32051c7816 */ /* 0x000fc400000000ff */
[----:B------:R-:W-:Y:S01]  /*0210*/  IABS R17, R16 ;  /* 0x0000001000117213 */ /* 0x000fe20000000000 */
[-C--:B------:R-:W-:Y:S01]  /*0220*/  IMAD R13, R11, R26.reuse, R18 ;  /* 0x0000001a0b0d7224 */ /* 0x080fe200078e0212 */
[C---:B------:R-:W-:Y:S01]  /*0230*/  PRMT R18, R6.reuse, 0x9910, RZ ;  /* 0x0000991006127816 */ /* 0x040fe200000000ff */
[C---:B------:R-:W-:Y:S01]  /*0240*/  IMAD.HI.U32 R12, R15.reuse, R3, RZ ;  /* 0x000000030f0c7227 */ /* 0x040fe200078e00ff */
[----:B------:R-:W-:Y:S02]  /*0250*/  PRMT R24, R6, 0xbb32, RZ ;  /* 0x0000bb3206187816 */ /* 0x000fe400000000ff */
[----:B------:R-:W-:Y:S01]  /*0260*/  ISETP.GT.U32.AND P6, PT, R10, R13, PT ;  /* 0x0000000d0a00720c */ /* 0x000fe20003fc4070 */
[----:B------:R-:W-:Y:S01]  /*0270*/  IMAD R3, R12, R26, R3 ;  /* 0x0000001a0c037224 */ /* 0x000fe200078e0203 */
[----:B------:R-:W-:Y:S01]  /*0280*/  IABS R6, R28 ;  /* 0x0000001c00067213 */ /* 0x000fe20000000000 */
[----:B------:R-:W-:Y:S01]  /*0290*/  IMAD.HI.U32 R4, R15, R17, RZ ;  /* 0x000000110f047227 */ /* 0x000fe200078e00ff */
[----:B------:R-:W-:-:S02]  /*02a0*/  IABS R19, R18 ;  /* 0x0000001200137213 */ /* 0x000fc40000000000 */
[----:B------:R-:W-:Y:S01]  /*02b0*/  ISETP.GT.U32.AND P0, PT, R10, R3, PT ;  /* 0x000000030a00720c */ /* 0x000fe20003f04070 */
[----:B------:R-:W-:Y:S01]  /*02c0*/  IMAD R17, R4, R26, R17 ;  /* 0x0000001a04117224 */ /* 0x000fe200078e0211 */
[----:B------:R-:W-:Y:S02]  /*02d0*/  PRMT R20, R7, 0x9910, RZ ;  /* 0x0000991007147816 */ /* 0x000fe400000000ff */
[----:B------:R-:W-:Y:S02]  /*02e0*/  IABS R21, R24 ;  /* 0x0000001800157213 */ /* 0x000fe40000000000 */
[----:B------:R-:W-:Y:S01]  /*02f0*/  ISETP.GT.U32.AND P3, PT, R10, R17, PT ;  /* 0x000000110a00720c */ /* 0x000fe20003f64070 */
[----:B------:R-:W-:Y:S01]  /*0300*/  @!P6 IMAD.IADD R13, R13, 0x1, -R10 ;  /* 0x000000010d0de824 */ /* 0x000fe200078e0a0a */
[----:B------:R-:W-:Y:S02]  /*0310*/  IABS R23, R20 ;  /* 0x0000001400177213 */ /* 0x000fe40000000000 */
[----:B------:R-:W-:Y:S01]  /*0320*/  PRMT R22, R7, 0xbb32, RZ ;  /* 0x0000bb3207167816 */ /* 0x000fe200000000ff */
[----:B------:R-:W-:Y:S01]  /*0330*/  IMAD.HI.U32 R7, R15, R21, RZ ;  /* 0x000000150f077227 */ /* 0x000fe200078e00ff */
[----:B------:R-:W-:-:S02]  /*0340*/  ISETP.GE.U32.AND P2, PT, R13, R10, PT ;  /* 0x0000000a0d00720c */ /* 0x000fc40003f46070 */
[----:B------:R-:W-:Y:S01]  /*0350*/  @!P0 IADD3 R3, R3, -R10, RZ ;  /* 0x8000000a03038210 */ /* 0x000fe20007ffe0ff */
[----:B------:R-:W-:Y:S01]  /*0360*/  IMAD.HI.U32 R13, R15, R6, RZ ;  /* 0x000000060f0d7227 */ /* 0x000fe200078e00ff */
[----:B------:R-:W-:Y:S02]  /*0370*/  @!P6 IADD3 R11, R11, 0x1, RZ ;  /* 0x000000010b0be810 */ /* 0x000fe40007ffe0ff */
[----:B------:R-:W-:Y:S01]  /*0380*/  ISETP.GE.U32.AND P1, PT, R3, R10, PT ;  /* 0x0000000a0300720c */ /* 0x000fe20003f26070 */
[-C--:B------:R-:W-:Y:S01]  /*0390*/  IMAD R3, R13, R26.reuse, R6 ;  /* 0x0000001a0d037224 */ /* 0x080fe200078e0206 */
[----:B------:R-:W-:Y:S01]  /*03a0*/  LOP3.LUT R2, R2, R9, RZ, 0x3c, !PT ;  /* 0x0000000902027212 */ /* 0x000fe200078e3cff */
[----:B------:R-:W-:Y:S01]  /*03b0*/  IMAD.HI.U32 R6, R15, R19, RZ ;  /* 0x000000130f067227 */ /* 0x000fe200078e00ff */
[----:B------:R-:W-:Y:S02]  /*03c0*/  LOP3.LUT R14, R14, R9, RZ, 0x3c, !PT ;  /* 0x000000090e0e7212 */ /* 0x000fe400078e3cff */
[----:B------:R-:W-:Y:S01]  /*03d0*/  ISETP.GT.U32.AND P5, PT, R10, R3, PT ;  /* 0x000000030a00720c */ /* 0x000fe20003fa4070 */
[----:B------:R-:W-:Y:S01]  /*03e0*/  IMAD R19, R6, R26, R19 ;  /* 0x0000001a06137224 */ /* 0x000fe200078e0213 */
[-C--:B------:R-:W-:Y:S01]  /*03f0*/  LOP3.LUT R24, R24, R9.reuse, RZ, 0x3c, !PT ;  /* 0x0000000918187212 */ /* 0x080fe200078e3cff */
[----:B------:R-:W-:Y:S01]  /*0400*/  @!P0 VIADD R12, R12, 0x1 ;  /* 0x000000010c0c8836 */ /* 0x000fe20000000000 */
[----:B------:R-:W-:Y:S01]  /*0410*/  LOP3.LUT R28, R28, R9, RZ, 0x3c, !PT ;  /* 0x000000091c1c7212 */ /* 0x000fe200078e3cff */
[----:B------:R-:W-:Y:S01]  /*0420*/  @!P3 IMAD.IADD R17, R17, 0x1, -R10 ;  /* 0x000000011111b824 */ /* 0x000fe200078e0a0a */
[----:B------:R-:W-:Y:S01]  /*0430*/  ISETP.GT.U32.AND P0, PT, R10, R19, PT ;  /* 0x000000130a00720c */ /* 0x000fe20003f04070 */
[----:B------:R-:W-:Y:S01]  /*0440*/  IMAD.HI.U32 R5, R15, R23, RZ ;  /* 0x000000170f057227 */ /* 0x000fe200078e00ff */
[----:B------:R-:W-:-:S02]  /*0450*/  LOP3.LUT R18, R18, R9, RZ, 0x3c, !PT ;  /* 0x0000000912127212 */ /* 0x000fc400078e3cff */
[----:B------:R-:W-:Y:S01]  /*0460*/  ISETP.GE.U32.AND P4, PT, R17, R10, PT ;  /* 0x0000000a1100720c */ /* 0x000fe20003f86070 */
[----:B------:R-:W-:Y:S01]  /*0470*/  IMAD R21, R7, R26, R21 ;  /* 0x0000001a07157224 */ /* 0x000fe200078e0215 */
[----:B------:R-:W-:Y:S01]  /*0480*/  IABS R17, R22 ;  /* 0x0000001600117213 */ /* 0x000fe20000000000 */
[----:B------:R-:W-:Y:S01]  /*0490*/  IMAD R23, R5, R26, R23 ;  /* 0x0000001a05177224 */ /* 0x000fe200078e0217 */
[----:B------:R-:W-:Y:S01]  /*04a0*/  LOP3.LUT R20, R20, R9, RZ, 0x3c, !PT ;  /* 0x0000000914147212 */ /* 0x000fe200078e3cff */
[----:B------:R-:W-:Y:S01]  /*04b0*/  @P1 VIADD R12, R12, 0x1 ;  /* 0x000000010c0c1836 */ /* 0x000fe20000000000 */
[C---:B------:R-:W-:Y:S01]  /*04c0*/  ISETP.GT.U32.AND P1, PT, R10.reuse, R21, PT ;  /* 0x000000150a00720c */ /* 0x040fe20003f24070 */
[----:B------:R-:W-:Y:S01]  /*04d0*/  @P2 VIADD R11, R11, 0x1 ;  /* 0x000000010b0b2836 */ /* 0x000fe20000000000 */
[----:B------:R-:W-:Y:S01]  /*04e0*/  ISETP.GT.U32.AND P2, PT, R10, R23, PT ;  /* 0x000000170a00720c */ /* 0x000fe20003f44070 */
[--C-:B------:R-:W-:Y:S01]  /*04f0*/  @!P5 IMAD.IADD R3, R3, 0x1, -R10.reuse ;  /* 0x000000010303d824 */ /* 0x100fe200078e0a0a */
[-C--:B------:R-:W-:Y:S01]  /*0500*/  LOP3.LUT R16, R16, R9.reuse, RZ, 0x3c, !PT ;  /* 0x0000000910107212 */ /* 0x080fe200078e3cff */
[----:B------:R-:W-:Y:S01]  /*0510*/  @!P0 IMAD.IADD R19, R19, 0x1, -R10 ;  /* 0x0000000113138824 */ /* 0x000fe200078e0a0a */
[----:B------:R-:W-:Y:S01]  /*0520*/  LOP3.LUT R22, R22, R9, RZ, 0x3c, !PT ;  /* 0x0000000916167212 */ /* 0x000fe200078e3cff */
[----:B------:R-:W-:Y:S01]  /*0530*/  IMAD.HI.U32 R15, R15, R17, RZ ;  /* 0x000000110f0f7227 */ /* 0x000fe200078e00ff */
[----:B------:R-:W-:-:S03]  /*0540*/  ISETP.GE.U32.AND P6, PT, R3, R10, PT ;  /* 0x0000000a0300720c */ /* 0x000fc60003fc6070 */
[----:B------:R-:W-:Y:S01]  /*0550*/  @!P3 VIADD R4, R4, 0x1 ;  /* 0x000000010404b836 */ /* 0x000fe20000000000 */
[----:B------:R-:W-:Y:S01]  /*0560*/  ISETP.GE.U32.AND P3, PT, R19, R10, PT ;  /* 0x0000000a1300720c */ /* 0x000fe20003f66070 */
[----:B------:R-:W-:Y:S01]  /*0570*/  IMAD R17, R15, R26, R17 ;  /* 0x0000001a0f117224 */ /* 0x000fe200078e0211 */
[----:B------:R-:W-:Y:S01]  /*0580*/  @!P1 IADD3 R7, R7, 0x1, RZ ;  /* 0x0000000107079810 */ /* 0x000fe20007ffe0ff */
[--C-:B------:R-:W-:Y:S01]  /*0590*/  @!P1 IMAD.IADD R21, R21, 0x1, -R10.reuse ;  /* 0x0000000115159824 */ /* 0x100fe200078e0a0a */
[----:B------:R-:W-:Y:S01]  /*05a0*/  @P4 IADD3 R4, R4, 0x1, RZ ;  /* 0x0000000104044810 */ /* 0x000fe20007ffe0ff */
[----:B------:R-:W-:Y:S01]  /*05b0*/  @!P2 IMAD.IADD R23, R23, 0x1, -R10 ;  /* 0x000000011717a824 */ /* 0x000fe200078e0a0a */
[----:B------:R-:W-:Y:S01]  /*05c0*/  ISETP.GT.U32.AND P4, PT, R10, R17, PT ;  /* 0x000000110a00720c */ /* 0x000fe20003f84070 */
[----:B------:R-:W-:Y:S01]  /*05d0*/  @!P5 VIADD R13, R13, 0x1 ;  /* 0x000000010d0dd836 */ /* 0x000fe20000000000 */
[-C--:B------:R-:W-:Y:S01]  /*05e0*/  ISETP.GE.U32.AND P5, PT, R21, R10.reuse, PT ;  /* 0x0000000a1500720c */ /* 0x080fe20003fa6070 */
[----:B------:R-:W-:Y:S01]  /*05f0*/  @!P0 VIADD R6, R6, 0x1 ;  /* 0x0000000106068836 */ /* 0x000fe20000000000 */
[----:B------:R-:W-:Y:S01]  /*0600*/  ISETP.GE.U32.AND P0, PT, R23, R10, PT ;  /* 0x0000000a1700720c */ /* 0x000fe20003f06070 */
[----:B------:R-:W-:Y:S01]  /*0610*/  @P6 VIADD R13, R13, 0x1 ;  /* 0x000000010d0d6836 */ /* 0x000fe20000000000 */
[----:B------:R-:W-:Y:S01]  /*0620*/  ISETP.GE.AND P6, PT, R2, RZ, PT ;  /* 0x000000ff0200720c */ /* 0x000fe20003fc6270 */
[----:B------:R-:W-:Y:S01]  /*0630*/  @P3 VIADD R6, R6, 0x1 ;  /* 0x0000000106063836 */ /* 0x000fe20000000000 */
[----:B------:R-:W-:Y:S01]  /*0640*/  ISETP.GE.AND P3, PT, R14, RZ, PT ;  /* 0x000000ff0e00720c */ /* 0x000fe20003f66270 */
[----:B------:R-:W0:Y:S01]  /*0650*/  LDC.64 R2, c[0x0][0x218] ;  /* 0x00008600ff027b82 */ /* 0x000e220000000a00 */
[----:B------:R-:W-:Y:S01]  /*0660*/  @!P2 VIADD R5, R5, 0x1 ;  /* 0x000000010505a836 */ /* 0x000fe20000000000 */
[----:B------:R-:W-:-:S02]  /*0670*/  ISETP.GE.AND P2, PT, R28, RZ, PT ;  /* 0x000000ff1c00720c */ /* 0x000fc40003f46270 */
[----:B------:R-:W-:Y:S01]  /*0680*/  @!P4 IMAD.IADD R17, R17, 0x1, -R10 ;  /* 0x000000011111c824 */ /* 0x000fe200078e0a0a */
[----:B------:R-:W-:Y:S01]  /*0690*/  ISETP.GE.AND P1, PT, R16, RZ, PT ;  /* 0x000000ff1000720c */ /* 0x000fe20003f26270 */
[----:B------:R-:W-:Y:S02]  /*06a0*/  @P5 VIADD R7, R7, 0x1 ;  /* 0x0000000107075836 */ /* 0x000fe40000000000 */
[----:B------:R-:W-:Y:S01]  /*06b0*/  @P0 VIADD R5, R5, 0x1 ;  /* 0x0000000105050836 */ /* 0x000fe20000000000 */
[----:B------:R-:W-:Y:S01]  /*06c0*/  ISETP.GE.U32.AND P5, PT, R17, R10, PT ;  /* 0x0000000a1100720c */ /* 0x000fe20003fa6070 */
[----:B------:R-:W-:Y:S01]  /*06d0*/  @!P4 VIADD R15, R15, 0x1 ;  /* 0x000000010f0fc836 */ /* 0x000fe20000000000 */
[----:B------:R-:W-:Y:S01]  /*06e0*/  @!P6 IADD3 R12, -R12, RZ, RZ ;  /* 0x000000ff0c0ce210 */ /* 0x000fe20007ffe1ff */
[----:B------:R-:W-:Y:S01]  /*06f0*/  @!P3 IMAD.MOV R11, RZ, RZ, -R11 ;  /* 0x000000ffff0bb224 */ /* 0x000fe200078e0a0b */
[----:B------:R-:W-:Y:S02]  /*0700*/  ISETP.GE.AND P0, PT, R24, RZ, PT ;  /* 0x000000ff1800720c */ /* 0x000fe40003f06270 */
[----:B------:R-:W-:Y:S01]  /*0710*/  ISETP.GE.AND P6, PT, R18, RZ, PT ;  /* 0x000000ff1200720c */ /* 0x000fe20003fc6270 */
[----:B------:R-:W-:Y:S01]  /*0720*/  @!P2 IMAD.MOV R13, RZ, RZ, -R13 ;  /* 0x000000ffff0da224 */ /* 0x000fe200078e0a0d */
[----:B------:R-:W-:-:S02]  /*0730*/  ISETP.GE.AND P4, PT, R20, RZ, PT ;  /* 0x000000ff1400720c */ /* 0x000fc40003f86270 */
[----:B------:R-:W-:Y:S02]  /*0740*/  ISETP.GE.AND P3, PT, R22, RZ, PT ;  /* 0x000000ff1600720c */ /* 0x000fe40003f66270 */
[----:B------:R-:W-:Y:S01]  /*0750*/  @!P1 IADD3 R4, -R4, RZ, RZ ;  /* 0x000000ff04049210 */ /* 0x000fe20007ffe1ff */
[----:B------:R-:W-:Y:S01]  /*0760*/  @P5 VIADD R15, R15, 0x1 ;  /* 0x000000010f0f5836 */ /* 0x000fe20000000000 */
[----:B------:R-:W-:Y:S01]  /*0770*/  ISETP.NE.AND P5, PT, R9, RZ, PT ;  /* 0x000000ff0900720c */ /* 0x000fe20003fa5270 */
[----:B0-----:R-:W-:Y:S01]  /*0780*/  IMAD.WIDE.U32 R2, R0, 0x2, R2 ;  /* 0x0000000200027825 */ /* 0x001fe200078e0002 */
[----:B------:R-:W-:-:S03]  /*0790*/  LOP3.LUT R9, RZ, R9, RZ, 0x33, !PT ;  /* 0x00000009ff097212 */ /* 0x000fc600078e33ff */
[----:B------:R-:W-:Y:S01]  /*07a0*/  @!P0 IMAD.MOV R7, RZ, RZ, -R7 ;  /* 0x000000ffff078224 */ /* 0x000fe200078e0a07 */
[C---:B------:R-:W-:Y:S01]  /*07b0*/  SEL R12, R9.reuse, R12, !P5 ;  /* 0x0000000c090c7207 */ /* 0x040fe20006800000 */
[----:B------:R-:W-:Y:S01]  /*07c0*/  @!P6 IMAD.MOV R6, RZ, RZ, -R6 ;  /* 0x000000ffff06e224 */ /* 0x000fe200078e0a06 */
[----:B------:R-:W-:Y:S01]  /*07d0*/  SEL R11, R9, R11, !P5 ;  /* 0x0000000b090b7207 */ /* 0x000fe20006800000 */
[----:B------:R-:W-:Y:S01]  /*07e0*/  @!P4 IMAD.MOV R5, RZ, RZ, -R5 ;  /* 0x000000ffff05c224 */ /* 0x000fe200078e0a05 */
[----:B------:R-:W-:Y:S01]  /*07f0*/  @!P3 IADD3 R15, -R15, RZ, RZ ;  /* 0x000000ff0f0fb210 */ /* 0x000fe20007ffe1ff */
[----:B------:R-:W-:Y:S01]  /*0800*/  IMAD.WIDE R2, R8, 0x10, R2 ;  /* 0x0000001008027825 */ /* 0x000fe200078e0202 */
[C---:B------:R-:W-:Y:S02]  /*0810*/  SEL R17, R9.reuse, R7, !P5 ;  /* 0x0000000709117207 */ /* 0x040fe40006800000 */
[C---:B------:R-:W-:Y:S02]  /*0820*/  SEL R0, R9.reuse, R4, !P5 ;  /* 0x0000000409007207 */ /* 0x040fe40006800000 */
[----:B------:R-:W-:-:S02]  /*0830*/  SEL R13, R9, R13, !P5 ;  /* 0x0000000d090d7207 */ /* 0x000fc40006800000 */
[C---:B------:R-:W-:Y:S02]  /*0840*/  SEL R6, R9.reuse, R6, !P5 ;  /* 0x0000000609067207 */ /* 0x040fe40006800000 */
[C---:B------:R-:W-:Y:S02]  /*0850*/  SEL R10, R9.reuse, R5, !P5 ;  /* 0x00000005090a7207 */ /* 0x040fe40006800000 */
[----:B------:R-:W-:Y:S02]  /*0860*/  SEL R7, R9, R15, !P5 ;  /* 0x0000000f09077207 */ /* 0x000fe40006800000 */
[----:B------:R-:W-:Y:S02]  /*0870*/  PRMT R4, R11, 0x1054, R12 ;  /* 0x000010540b047816 */ /* 0x000fe4000000000c */
[----:B------:R-:W-:Y:S02]  /*0880*/  PRMT R5, R13, 0x1054, R0 ;  /* 0x000010540d057816 */ /* 0x000fe40000000000 */
[----:B------:R-:W-:-:S02]  /*0890*/  PRMT R6, R17, 0x1054, R6 ;  /* 0x0000105411067816 */ /* 0x000fc40000000006 */
[----:B------:R-:W-:-:S05]  /*08a0*/  PRMT R7, R7, 0x1054, R10 ;  /* 0x0000105407077816 */ /* 0x000fca000000000a */
[----:B------:R-:W-:Y:S01]  /*08b0*/  STG.E.128 desc[UR4][R2.64], R4 ;  /* 0x0000000402007986 */ /* 0x000fe2000c101d04 */
[----:B------:R-:W-:Y:S05]  /*08c0*/  EXIT ;  /* 0x000000000000794d */ /* 0x000fea0003800000 */
.L_x_12701:
[----:B------:R-:W0:Y:S01]  /*08d0*/  S2R R9, SR_TID.X ;  /* 0x0000000000097919 */ /* 0x000e220000002100 */
[----:B------:R-:W-:Y:S01]  /*08e0*/  IMAD.MOV.U32 R19, RZ, RZ, RZ ;  /* 0x000000ffff137224 */ /* 0x000fe200078e00ff */
        /* <DEDUP_REMOVED lines=13> */
[----:B0-----:R-:W-:-:S05]  /*09c0*/  @!P6 IMAD.WIDE.U32 R4, R7, 0x2, R4 ;  /* 0x000000020704e825 */ /* 0x001fca00078e0004 */
[----:B------:R0:W5:Y:S07]  /*09d0*/  @!P6 LDG.E.S16 R19, desc[UR4][R4.64] ;  /* 0x000000040413e981 */ /* 0x00016e000c1e1700 */
[----:B------:R-:W-:Y:S01]  /*09e0*/  @!P4 IMAD.IADD R15, R0, 0x1, R13 ;  /* 0x00000001000fc824 */ /* 0x000fe200078e020d */
[----:B------:R-:W2:Y:S01]  /*09f0*/  @!P4 LDC.64 R24, c[0x0][0x220] ;  /* 0x00008800ff18cb82 */ /* 0x000ea20000000a00 */
[----:B------:R-:W-:-:S05]  /*0a00*/  @!P4 VIADD R13, R13, 0x80 ;  /* 0x000000800d0dc836 */ /* 0x000fca0000000000 */
[----:B------:R-:W-:-:S13]  /*0a10*/  ISETP.GE.AND P3, PT, R13, R6, PT ;  /* 0x000000060d00720c */ /* 0x000fda0003f66270 */
[----:B------:R-:W-:Y:S01]  /*0a20*/  @!P3 IADD3 R29, R0, R13, RZ ;  /* 0x0000000d001db210 */ /* 0x000fe20007ffe0ff */
[----:B------:R-:W-:Y:S01]  /*0a30*/  @!P3 VIADD R13, R13, 0x80 ;  /* 0x000000800d0db836 */ /* 0x000fe20000000000 */
[----:B------:R-:W3:Y:S04]  /*0a40*/  @!P3 LDC.64 R2, c[0x0][0x220] ;  /* 0x00008800ff02bb82 */ /* 0x000ee80000000a00 */
[----:B------:R-:W-:-:S13]  /*0a50*/  ISETP.GE.AND P2, PT, R13, R6, PT ;  /* 0x000000060d00720c */ /* 0x000fda0003f46270 */
[----:B------:R-:W-:Y:S02]  /*0a60*/  @!P2 IMAD.IADD R8, R0, 0x1, R13 ;  /* 0x000000010008a824 */ /* 0x000fe400078e020d */
[----:B------:R-:W-:-:S05]  /*0a70*/  @!P2 VIADD R13, R13, 0x80 ;  /* 0x000000800d0da836 */ /* 0x000fca0000000000 */
[----:B------:R-:W-:-:S13]  /*0a80*/  ISETP.GE.AND P1, PT, R13, R6, PT ;  /* 0x000000060d00720c */ /* 0x000fda0003f26270 */
[----:B------:R-:W-:Y:S01]  /*0a90*/  @!P1 IADD3 R23, R0, R13, RZ ;  /* 0x0000000d00179210 */ /* 0x000fe20007ffe0ff */
[----:B------:R-:W-:-:S05]  /*0aa0*/  @!P1 VIADD R13, R13, 0x80 ;  /* 0x000000800d0d9836 */ /* 0x000fca0000000000 */
[----:B------:R-:W-:-:S13]  /*0ab0*/  ISETP.GE.AND P6, PT, R13, R6, PT ;  /* 0x000000060d00720c */ /* 0x000fda0003fc6270 */
[----:B0-----:R-:W0:Y:S01]  /*0ac0*/  @!P6 LDC.64 R4, c[0x0][0x220] ;  /* 0x00008800ff04eb82 */ /* 0x001e220000000a00 */
[----:B------:R-:W-:Y:S01]  /*0ad0*/  @!P6 IADD3 R27, R0, R13, RZ ;  /* 0x0000000d001be210 */ /* 0x000fe20007ffe0ff */
[----:B-1----:R-:W-:-:S04]  /*0ae0*/  @!P5 IMAD.WIDE.U32 R20, R11, 0x2, R20 ;  /* 0x000000020b14d825 */ /* 0x002fc800078e0014 */
[----:B---3--:R-:W-:Y:S02]  /*0af0*/  @!P3 IMAD.WIDE.U32 R28, R29, 0x2, R2 ;  /* 0x000000021d1cb825 */ /* 0x008fe400078e0002 */
[----:B------:R-:W1:Y:S08]  /*0b00*/  @!P2 LDC.64 R2, c[0x0][0x220] ;  /* 0x00008800ff02ab82 */ /* 0x000e700000000a00 */
[----:B------:R-:W3:Y:S01]  /*0b10*/  @!P1 LDC.64 R10, c[0x0][0x220] ;  /* 0x00008800ff0a9b82 */ /* 0x000ee20000000a00 */
[----:B0-----:R-:W-:-:S07]  /*0b20*/  @!P6 IMAD.WIDE.U32 R26, R27, 0x2, R4 ;  /* 0x000000021b1ae825 */ /* 0x001fce00078e0004 */
[----:B------:R-:W0:Y:S01]  /*0b30*/  @!P0 LDC.64 R4, c[0x0][0x220] ;  /* 0x00008800ff048b82 */ /* 0x000e220000000a00 */
[----:B------:R-:W-:Y:S01]  /*0b40*/  PRMT R13, RZ, 0x7610, R13 ;  /* 0x00007610ff0d7816 */ /* 0x000fe2000000000d */
[----:B--2---:R-:W-:-:S04]  /*0b50*/  @!P4 IMAD.WIDE.U32 R24, R15, 0x2, R24 ;  /* 0x000000020f18c825 */ /* 0x004fc800078e0018 */
[----:B-1----:R-:W-:-:S04]  /*0b60*/  @!P2 IMAD.WIDE.U32 R2, R8, 0x2, R2 ;  /* 0x000000020802a825 */ /* 0x002fc800078e0002 */
[----:B------:R-:W-:Y:S02]  /*0b70*/  IMAD.MOV.U32 R17, RZ, RZ, RZ ;  /* 0x000000ffff117224 */ /* 0x000fe400078e00ff */
[----:B------:R-:W-:Y:S02]  /*0b80*/  IMAD.MOV.U32 R15, RZ, RZ, RZ ;  /* 0x000000ffff0f7224 */ /* 0x000fe400078e00ff */
[----:B---3--:R-:W-:Y:S01]  /*0b90*/  @!P1 IMAD.WIDE.U32 R22, R23, 0x2, R10 ;  /* 0x0000000217169825 */ /* 0x008fe200078e000a */
[----:B------:R-:W-:Y:S01]  /*0ba0*/  CS2R R10, SRZ ;  /* 0x00000000000a7805 */ /* 0x000fe2000001ff00 */
[----:B------:R1:W5:Y:S02]  /*0bb0*/  @!P5 LDG.E.S16 R17, desc[UR4][R20.64] ;  /* 0x000000041411d981 */ /* 0x000364000c1e1700 */
[----:B------:R-:W-:Y:S02]  /*0bc0*/  IMAD.MOV.U32 R7, RZ, RZ, RZ ;  /* 0x000000ffff077224 */ /* 0x000fe400078e00ff */
[----:B------:R-:W-:Y:S01]  /*0bd0*/  IMAD.MOV.U32 R8, RZ, RZ, RZ ;  /* 0x000000ffff087224 */ /* 0x000fe200078e00ff */
        /* <DEDUP_REMOVED lines=23> */
[----:B------:R-:W-:Y:S02]  /*0d50*/  IADD3 R3, RZ, -R3, RZ ;  /* 0x80000003ff037210 */ /* 0x000fe40007ffe0ff */
[----:B------:R-:W-:Y:S01]  /*0d60*/  LOP3.LUT R5, R5, R12, RZ, 0x3c, !PT ;  /* 0x0000000c05057212 */ /* 0x000fe200078e3cff */
[----:B------:R-:W-:-:S03]  /*0d70*/  IMAD.HI.U32 R13, R13, R2, RZ ;  /* 0x000000020d0d7227 */ /* 0x000fc600078e00ff */
[----:B------:R-:W-:Y:S01]  /*0d80*/  ISETP.GE.AND P3, PT, R5, RZ, PT ;  /* 0x000000ff0500720c */ /* 0x000fe20003f66270 */
        /* <DEDUP_REMOVED lines=9> */
.L_x_12703:
[----:B------:R-:W-:Y:S05]  /*0e20*/  BSYNC B0 ;  /* 0x0000000000007941 */ /* 0x000fea0003800000 */
.L_x_12702:
[----:B------:R-:W0:Y:S01]  /*0e30*/  @!P0 LDC.64 R2, c[0x0][0x218] ;  /* 0x00008600ff028b82 */ /* 0x000e220000000a00 */
[C---:B------:R-:W-:Y:S01]  /*0e40*/  IADD3 R5, R9.reuse, 0x80, RZ ;  /* 0x0000008009057810 */ /* 0x040fe20007ffe0ff */
[C---:B------:R-:W-:Y:S01]  /*0e50*/  VIADD R21, R9.reuse, 0x100 ;  /* 0x0000010009157836 */ /* 0x040fe20000000000 */
[----:B------:R-:W-:Y:S01]  /*0e60*/  BSSY B0, `(.L_x_12704) ;  /* 0x000001f000007945 */ /* 0x000fe20003800000 */
[----:B------:R-:W-:Y:S01]  /*0e70*/  VIADD R23, R9, 0x180 ;  /* 0x0000018009177836 */ /* 0x000fe20000000000 */
        /* <DEDUP_REMOVED lines=13> */
[----:B-1----:R-:W-:Y:S01]  /*0f50*/  HFMA2.MMA R4, -RZ, RZ, 0, 0 ;  /* 0x00000000ff047435 */ /* 0x002fe200000001ff */
[----:B--2---:R-:W-:-:S04]  /*0f60*/  IMAD.MOV R23, RZ, RZ, -R5 ;  /* 0x000000ffff177224 */ /* 0x004fc800078e0a05 */
[----:B------:R-:W-:-:S05]  /*0f70*/  IMAD R23, R23, R14, RZ ;  /* 0x0000000e17177224 */ /* 0x000fca00078e02ff */
        /* <DEDUP_REMOVED lines=13> */
.L_x_12705:
[----:B------:R-:W-:Y:S05]  /*1050*/  BSYNC B0 ;  /* 0x0000000000007941 */ /* 0x000fea0003800000 */
.L_x_12704:
[C---:B------:R-:W-:Y:S01]  /*1060*/  VIADD R5, R9.reuse, 0x200 ;  /* 0x0000020009057836 */ /* 0x040fe20000000000 */
[C---:B------:R-:W-:Y:S01]  /*1070*/  IADD3 R23, R9.reuse, 0x380, RZ ;  /* 0x0000038009177810 */ /* 0x040fe20007ffe0ff */
[C---:B-----5:R-:W-:Y:S01]  /*1080*/  VIADD R19, R9.reuse, 0x280 ;  /* 0x0000028009137836 */ /* 0x060fe20000000000 */
[----:B------:R-:W-:Y:S01]  /*1090*/  BSSY B0, `(.L_x_12706) ;  /* 0x0000022000007945 */ /* 0x000fe20003800000 */
[----:B------:R-:W-:Y:S01]  /*10a0*/  VIADD R21, R9, 0x300 ;  /* 0x0000030009157836 */ /* 0x000fe20000000000 */
[-C--:B------:R-:W-:Y:S01]  /*10b0*/  ISETP.GE.AND P1, PT, R5, R6.reuse, PT ;  /* 0x000000060500720c */ /* 0x080fe20003f26270 */
[----:B------:R-:W-:Y:S01]  /*10c0*/  @!P0 IMAD.IADD R5, R0, 0x1, R9 ;  /* 0x0000000100058824 */ /* 0x000fe200078e0209 */
        /* <DEDUP_REMOVED lines=16> */
[----:B------:R-:W-:Y:S01]  /*11d0*/  IMAD.HI.U32 R20, R5, R21, R4 ;  /* 0x0000001505147227 */ /* 0x000fe200078e0004 */
[----:B------:R-:W-:-:S05]  /*11e0*/  IADD3 R5, RZ, -R22, RZ ;  /* 0x80000016ff057210 */ /* 0x000fca0007ffe0ff */
[----:B------:R-:W-:-:S04]  /*11f0*/  IMAD.HI.U32 R4, R20, R19, RZ ;  /* 0x0000001314047227 */ /* 0x000fc800078e00ff */
[----:B------:R-:W-:-:S05]  /*1200*/  IMAD R5, R4, R5, R19 ;  /* 0x0000000504057224 */ /* 0x000fca00078e0213 */
[----:B------:R-:W-:-:S13]  /*1210*/  ISETP.GT.U32.AND P5, PT, R16, R5, PT ;  /* 0x000000051000720c */ /* 0x000fda0003fa4070 */
[----:B------:R-:W-:Y:S02]  /*1220*/  @!P5 IMAD.IADD R5, R5, 0x1, -R16 ;  /* 0x000000010505d824 */ /* 0x000fe400078e0a10 */
[----:B------:R-:W-:-:S03]  /*1230*/  @!P5 VIADD R4, R4, 0x1 ;  /* 0x000000010404d836 */ /* 0x000fc60000000000 */
[----:B------:R-:W-:-:S13]  /*1240*/  ISETP.GE.U32.AND P5, PT, R5, R16, PT ;  /* 0x000000100500720c */ /* 0x000fda0003fa6070 */
[----:B------:R-:W-:Y:S01]  /*1250*/  @P5 VIADD R4, R4, 0x1 ;  /* 0x0000000104045836 */ /* 0x000fe20000000000 */
[----:B------:R-:W-:-:S03]  /*1260*/  ISETP.GE.AND P5, PT, R17, RZ, PT ;  /* 0x000000ff1100720c */ /* 0x000fc60003fa6270 */
[----:B------:R-:W-:-:S10]  /*1270*/  IMAD.MOV.U32 R16, RZ, RZ, R4 ;  /* 0x000000ffff107224 */ /* 0x000fd400078e0004 */
[----:B------:R-:W-:Y:S02]  /*1280*/  @!P5 IADD3 R16, -R16, RZ, RZ ;  /* 0x000000ff1010d210 */ /* 0x000fe40007ffe1ff */
[----:B------:R-:W-:-:S13]  /*1290*/  ISETP.NE.AND P5, PT, R12, RZ, PT ;  /* 0x000000ff0c00720c */ /* 0x000fda0003fa5270 */
[----:B------:R-:W-:-:S07]  /*12a0*/  @!P5 LOP3.LUT R16, RZ, R12, RZ, 0x33, !PT ;  /* 0x0000000cff10d212 */ /* 0x000fce00078e33ff */
.L_x_12707:
[----:B------:R-:W-:Y:S05]  /*12b0*/  BSYNC B0 ;  /* 0x0000000000007941 */ /* 0x000fea0003800000 */
.L_x_12706:
        /* <DEDUP_REMOVED lines=23> */
[----:B------:R-:W-:-:S03]  /*1430*/  ISETP.NE.AND P5, PT, R12, RZ, PT ;  /* 0x000000ff0c00720c */ /* 0x000fc60003fa5270 */
[----:B------:R-:W-:-:S04]  /*1440*/  IMAD.MOV.U32 R15, RZ, RZ, R4 ;  /* 0x000000ffff0f7224 */ /* 0x000fc800078e0004 */
[----:B------:R-:W-:-:S06]  /*1450*/  @!P6 IMAD.MOV R15, RZ, RZ, -R15 ;  /* 0x000000ffff0fe224 */ /* 0x000fcc00078e0a0f */
[----:B------:R-:W-:-:S07]  /*1460*/  @!P5 LOP3.LUT R15, RZ, R12, RZ, 0x33, !PT ;  /* 0x0000000cff0fd212 */ /* 0x000fce00078e33ff */
.L_x_12709:
[----:B------:R-:W-:Y:S05]  /*1470*/  BSYNC B0 ;  /* 0x0000000000007941 */ /* 0x000fea0003800000 */
.L_x_12708:
        /* <DEDUP_REMOVED lines=27> */
.L_x_12711:
[----:B------:R-:W-:Y:S05]  /*1630*/  BSYNC B0 ;  /* 0x0000000000007941 */ /* 0x000fea0003800000 */
.L_x_12710:
        /* <DEDUP_REMOVED lines=27> */
.L_x_12713:
[----:B------:R-:W-:Y:S05]  /*17f0*/  BSYNC B0 ;  /* 0x0000000000007941 */ /* 0x000fea0003800000 */
.L_x_12712:
        /* <DEDUP_REMOVED lines=27> */
.L_x_12715:
[----:B------:R-:W-:Y:S05]  /*19b0*/  BSYNC B0 ;  /* 0x0000000000007941 */ /* 0x000fea0003800000 */
.L_x_12714:
        /* <DEDUP_REMOVED lines=26> */
.L_x_12717:
[----:B------:R-:W-:Y:S05]  /*1b60*/  BSYNC B0 ;  /* 0x0000000000007941 */ /* 0x000fea0003800000 */
.L_x_12716:
[----:B------:R-:W-:Y:S01]  /*1b70*/  @!P0 IADD3 R9, R9, 0x80, RZ ;  /* 0x0000008009098810 */ /* 0x000fe20007ffe0ff */
        /* <DEDUP_REMOVED lines=17> */
.L_x_12720:
[----:B------:R-:W-:-:S13]  /*1c90*/  ISETP.GE.AND P0, PT, R9, R6, PT ;  /* 0x000000060900720c */ /* 0x000fda0003f06270 */
[----:B------:R-:W-:Y:S05]  /*1ca0*/  @P0 BRA `(.L_x_12722) ;  /* 0x0000000000300947 */ /* 0x000fea0003800000 */
[----:B0-----:R-:W0:Y:S01]  /*1cb0*/  LDC.64 R2, c[0x0][0x218] ;  /* 0x00008600ff027b82 */ /* 0x001e220000000a00 */
[----:B------:R-:W-:Y:S01]  /*1cc0*/  IADD3 R5, R0, R9, RZ ;  /* 0x0000000900057210 */ /* 0x000fe20007ffe0ff */
[----:B------:R-:W-:-:S04]  /*1cd0*/  VIADD R9, R9, 0x80 ;  /* 0x0000008009097836 */ /* 0x000fc80000000000 */
[----:B0-----:R-:W-:-:S05]  /*1ce0*/  IMAD.WIDE.U32 R2, R5, 0x2, R2 ;  /* 0x0000000205027825 */ /* 0x001fca00078e0002 */
[----:B------:R1:W-:Y:S02]  /*1cf0*/  STG.E.U16 desc[UR4][R2.64], R15 ;  /* 0x0000000f02007986 */ /* 0x0003e4000c101504 */
.L_x_12721:
[----:B------:R-:W-:-:S13]  /*1d00*/  ISETP.GE.AND P0, PT, R9, R6, PT ;  /* 0x000000060900720c */ /* 0x000fda0003f06270 */
[----:B------:R-:W-:Y:S05]  /*1d10*/  @P0 BRA `(.L_x_12723) ;  /* 0x0000000000340947 */ /* 0x000fea0003800000 */
[----:B01----:R-:W0:Y:S01]  /*1d20*/  LDC.64 R2, c[0x0][0x218] ;  /* 0x00008600ff027b82 */ /* 0x003e220000000a00 */
[----:B------:R-:W-:Y:S02]  /*1d30*/  IMAD.IADD R5, R0, 0x1, R9 ;  /* 0x0000000100057824 */ /* 0x000fe400078e0209 */
[----:B------:R-:W-:Y:S02]  /*1d40*/  VIADD R9, R9, 0x80 ;  /* 0x0000008009097836 */ /* 0x000fe40000000000 */
[----:B0-----:R-:W-:-:S05]  /*1d50*/  IMAD.WIDE.U32 R2, R5, 0x2, R2 ;  /* 0x0000000205027825 */ /* 0x001fca00078e0002 */
[----:B------:R1:W-:Y:S02]  /*1d60*/  STG.E.U16 desc[UR4][R2.64], R7 ;  /* 0x0000000702007986 */ /* 0x0003e4000c101504 */
.L_x_12722:
[----:B------:R-:W-:-:S13]  /*1d70*/  ISETP.GE.AND P0, PT, R9, R6, PT ;  /* 0x000000060900720c */ /* 0x000fda0003f06270 */
[----:B------:R-:W-:Y:S05]  /*1d80*/  @P0 BREAK B1 ;  /* 0x0000000000010942 */ /* 0x000fea0003800000 */
[----:B------:R-:W-:Y:S05]  /*1d90*/  @P0 BRA `(.L_x_12724) ;  /* 0x0000000000300947 */ /* 0x000fea0003800000 */
[----:B01----:R-:W0:Y:S01]  /*1da0*/  LDC.64 R2, c[0x0][0x218] ;  /* 0x00008600ff027b82 */ /* 0x003e220000000a00 */
[----:B------:R-:W-:Y:S01]  /*1db0*/  IMAD.IADD R5, R0, 0x1, R9 ;  /* 0x0000000100057824 */ /* 0x000fe200078e0209 */
[----:B------:R-:W-:-:S03]  /*1dc0*/  IADD3 R9, R9, 0x80, RZ ;  /* 0x0000008009097810 */ /* 0x000fc60007ffe0ff */
[----:B0-----:R-:W-:-:S05]  /*1dd0*/  IMAD.WIDE.U32 R2, R5, 0x2, R2 ;  /* 0x0000000205027825 */ /* 0x001fca00078e0002 */
[----:B------:R2:W-:Y:S02]  /*1de0*/  STG.E.U16 desc[UR4][R2.64], R11 ;  /* 0x0000000b02007986 */ /* 0x0005e4000c101504 */
.L_x_12723:
[----:B------:R-:W-:Y:S05]  /*1df0*/  BSYNC B1 ;  /* 0x0000000000017941 */ /* 0x000fea0003800000 */
.L_x_12719:
[----:B------:R-:W-:-:S13]  /*1e00*/  ISETP.GE.AND P0, PT, R9, R6, PT ;  /* 0x000000060900720c */ /* 0x000fda0003f06270 */
[----:B012---:R-:W0:Y:S01]  /*1e10*/  @!P0 LDC.64 R2, c[0x0][0x218] ;  /* 0x00008600ff028b82 */ /* 0x007e220000000a00 */
[----:B------:R-:W-:Y:S02]  /*1e20*/  @!P0 IMAD.IADD R5, R0, 0x1, R9 ;  /* 0x0000000100058824 */ /* 0x000fe400078e0209 */
[----:B------:R-:W-:Y:S02]  /*1e30*/  @!P0 VIADD R9, R9, 0x80 ;  /* 0x0000008009098836 */ /* 0x000fe40000000000 */
[----:B0-----:R-:W-:-:S05]  /*1e40*/  @!P0 IMAD.WIDE.U32 R2, R5, 0x2, R2 ;  /* 0x0000000205028825 */ /* 0x001fca00078e0002 */
[----:B------:R2:W-:Y:S02]  /*1e50*/  @!P0 STG.E.U16 desc[UR4][R2.64], R8 ;  /* 0x0000000802008986 */ /* 0x0005e4000c101504 */
.L_x_12724:
[----:B------:R-:W-:Y:S05]  /*1e60*/  BSYNC B0 ;  /* 0x0000000000007941 */ /* 0x000fea0003800000 */
.L_x_12718:
        /* <DEDUP_REMOVED lines=8> */
.L_x_12725:
        /* <DEDUP_REMOVED lines=9> */
.L_x_22885:


//--------------------- .text._ZN2at6native18elementwise_kernelILi128ELi4EZNS0_15gpu_kernel_implINS0_13AUnaryFunctorIsssZZZNS0_15binary_internal21div_trunc_kernel_cudaERNS_18TensorIteratorBaseEENKUlvE_clEvENKUlvE3_clEvEUlssE_EEEEvS6_RKT_EUliE_EEviT1_ --------------------------
	.section	.text._ZN2at6native18elementwise_kernelILi128ELi4EZNS0_15gpu_kernel_implINS0_13AUnaryFunctorIsssZZZNS0_15binary_internal21div_trunc_kernel_cudaERNS_18TensorIteratorBaseEENKUlvE_clEvENKUlvE3_clEvEUlssE_EEEEvS6_RKT_EUliE_EEviT1_,"ax",@progbits
	.align	128
        .global         _ZN2at6native18elementwise_kernelILi128ELi4EZNS0_15gpu_kernel_implINS0_13AUnaryFunctorIsssZZZNS0_15binary_internal21div_trunc_kernel_cudaERNS_18TensorIteratorBaseEENKUlvE_clEvENKUlvE3_clEvEUlssE_EEEEvS6_RKT_EUliE_EEviT1_
        .type           _ZN2at6native18elementwise_kernelILi128ELi4EZNS0_15gpu_kernel_implINS0_13AUnaryFunctorIsssZZZNS0_15binary_internal21div_trunc_kernel_cudaERNS_18TensorIteratorBaseEENKUlvE_clEvENKUlvE3_clEvEUlssE_EEEEvS6_RKT_EUliE_EEviT1_,@function
        .size           _ZN2at6native18elementwise_kernelILi128ELi4EZNS0_15gpu_kernel_implINS0_13AUnaryFunctorIsssZZZNS0_15binary_internal21div_trunc_kernel_cudaERNS_18TensorIteratorBaseEENKUlvE_clEvENKUlvE3_clEvEUlssE_EEEEvS6_RKT_EUliE_EEviT1_,(.L_x_22886 - _ZN2at6native18elementwise_kernelILi128ELi4EZNS0_15gpu_kernel_implINS0_13AUnaryFunctorIsssZZZNS0_15binary_internal21div_trunc_kernel_cudaERNS_18TensorIteratorBaseEENKUlvE_clEvENKUlvE3_clEvEUlssE_EEEEvS6_RKT_EUliE_EEviT1_)
        .other          _ZN2at6native18elementwise_kernelILi128ELi4EZNS0_15gpu_kernel_implINS0_13AUnaryFunctorIsssZZZNS0_15binary_internal21div_trunc_kernel_cudaERNS_18TensorIteratorBaseEENKUlvE_clEvENKUlvE3_clEvEUlssE_EEEEvS6_RKT_EUliE_EEviT1_,@"STO_CUDA_ENTRY STV_DEFAULT"
_ZN2at6native18elementwise_kernelILi128ELi4EZNS0_15gpu_kernel_implINS0_13AUnaryFunctorIsssZZZNS0_15binary_internal21div_trunc_kernel_cudaERNS_18TensorIteratorBaseEENKUlvE_clEvENKUlvE3_clEvEUlssE_EEEEvS6_RKT_EUliE_EEviT1_:
.text._ZN2at6native18elementwise_kernelILi128ELi4EZNS0_15gpu_kernel_implINS0_13AUnaryFunctorIsssZZZNS0_15binary_internal21div_trunc_kernel_cudaERNS_18TensorIteratorBaseEENKUlvE_clEvENKUlvE3_clEvEUlssE_EEEEvS6_RKT_EUliE_EEviT1_:
        /* <DEDUP_REMOVED lines=314> */
.L_x_12728:
        /* <DEDUP_REMOVED lines=20> */
.L_x_12732:
[----:B------:R0:W5:Y:S01]  /*14e0*/  LDG.E.U8 R0, desc[UR36][R2.64] ;  /* 0x0000002402007981 */ /* 0x000162000c1e1100 */
[----:B------:R-:W-:Y:S05]  /*14f0*/  BRA `(.L_x_12734) ;  /* 0x0000000c00547947 */ /* 0x000fea0003800000 */
.L_x_12731:
        /* <DEDUP_REMOVED lines=8> */
.L_x_12736:
[----:B------:R0:W5:Y:S01]  /*1580*/  LDG.E.U16 R0, desc[UR36][R2.64] ;  /* 0x0000002402007981 */ /* 0x000162000c1e1500 */
[----:B------:R-:W-:Y:S05]  /*1590*/  BRA `(.L_x_12734) ;  /* 0x0000000c002c7947 */ /* 0x000fea0003800000 */
.L_x_12735:
[----:B------:R0:W5:Y:S01]  /*15a0*/  LDG.E.U16 R0, desc[UR36][R2.64] ;  /* 0x0000002402007981 */ /* 0x000162000c1e1500 */
[----:B------:R-:W-:Y:S05]  /*15b0*/  BRA `(.L_x_12734) ;  /* 0x0000000c00247947 */ /* 0x000fea0003800000 */
.L_x_12730:
        /* <DEDUP_REMOVED lines=9> */
.L_x_12738:
[----:B------:R-:W2:Y:S02]  /*1650*/  LDG.E.U16 R4, desc[UR36][R2.64] ;  /* 0x0000002402047981 */ /* 0x000ea4000c1e1500 */
[----:B--2---:R-:W-:-:S06]  /*1660*/  HADD2.F32 R4, -RZ, R4.H0_H0 ;  /* 0x20000004ff047230 */ /* 0x004fcc0000004100 */
[----:B------:R-:W0:Y:S02]  /*1670*/  F2I.FTZ.TRUNC.NTZ R4, R4 ;  /* 0x0000000400047305 */ /* 0x000e24000021f100 */
[----:B0-----:R-:W-:Y:S01]  /*1680*/  PRMT R0, R4, 0x7610, R0 ;  /* 0x0000761004007816 */ /* 0x001fe20000000000 */
[----:B------:R-:W-:Y:S06]  /*1690*/  BRA `(.L_x_12734) ;  /* 0x0000000800ec7947 */ /* 0x000fec0003800000 */
.L_x_12737:
        /* <DEDUP_REMOVED lines=9> */
.L_x_12740:
[----:B------:R-:W2:Y:S02]  /*1730*/  LDG.E.U16 R2, desc[UR36][R2.64] ;  /* 0x0000002402027981 */ /* 0x000ea4000c1e1500 */
[----:B--2---:R-:W-:-:S06]  /*1740*/  HADD2.F32 R4, -RZ, R2.H0_H0 ;  /* 0x20000002ff047230 */ /* 0x004fcc0000004100 */
[----:B------:R-:W0:Y:S02]  /*1750*/  F2I.FTZ.TRUNC.NTZ R4, R4 ;  /* 0x0000000400047305 */ /* 0x000e24000021f100 */
[----:B0-----:R-:W-:Y:S01]  /*1760*/  PRMT R0, R4, 0x7610, R0 ;  /* 0x0000761004007816 */ /* 0x001fe20000000000 */
[----:B------:R-:W-:Y:S06]  /*1770*/  BRA `(.L_x_12734) ;  /* 0x0000000800b47947 */ /* 0x000fec0003800000 */
.L_x_12739:
[----:B------:R-:W2:Y:S02]  /*1780*/  LDG.E.64 R2, desc[UR36][R2.64] ;  /* 0x0000002402027981 */ /* 0x000ea4000c1e1b00 */
[----:B--2---:R0:W1:Y:S01]  /*1790*/  F2I.F64.TRUNC R0, R2 ;  /* 0x0000000200007311 */ /* 0x004062000030d100 */
[----:B------:R-:W-:Y:S05]  /*17a0*/  BRA `(.L_x_12734) ;  /* 0x0000000800a87947 */ /* 0x000fea0003800000 */
.L_x_12729:
        /* <DEDUP_REMOVED lines=12> */
.L_x_12743:
[----:B------:R-:W2:Y:S02]  /*1870*/  LDG.E.64 R2, desc[UR36][R2.64] ;  /* 0x0000002402027981 */ /* 0x000ea4000c1e1b00 */
[----:B--2---:R3:W4:Y:S01]  /*1880*/  F2I.F64.TRUNC R0, R2 ;  /* 0x0000000200007311 */ /* 0x004722000030d100 */
[----:B------:R-:W-:Y:S05]  /*1890*/  BRA `(.L_x_12734) ;  /* 0x00000008006c7947 */ /* 0x000fea0003800000 */
.L_x_12742:
        /* <DEDUP_REMOVED lines=28> */
.L_x_12745:
        /* <DEDUP_REMOVED lines=15> */
.L_x_12744:
[----:B------:R-:W2:Y:S02]  /*1b50*/  LDG.E.U16 R4, desc[UR36][R2.64] ;  /* 0x0000002402047981 */ /* 0x000ea4000c1e1500 */
[----:B--2---:R-:W-:-:S06]  /*1b60*/  IMAD.U32 R4, R4, 0x10000, RZ ;  /* 0x0001000004047824 */ /* 0x004fcc00078e00ff */
[----:B------:R-:W0:Y:S02]  /*1b70*/  F2I.FTZ.TRUNC.NTZ R4, R4 ;  /* 0x0000000400047305 */ /* 0x000e24000021f100 */
[----:B0-----:R-:W-:Y:S01]  /*1b80*/  PRMT R0, R4, 0x7610, R0 ;  /* 0x0000761004007816 */ /* 0x001fe20000000000 */
[----:B------:R-:W-:Y:S06]  /*1b90*/  BRA `(.L_x_12734) ;  /* 0x0000000400ac7947 */ /* 0x000fec0003800000 */
.L_x_12741:
        /* <DEDUP_REMOVED lines=10> */
.L_x_12748:
        /* <DEDUP_REMOVED lines=21> */
.L_x_12752:
[----:B------:R-:W-:Y:S05]  /*1d90*/  BSYNC B1 ;  /* 0x0000000000017941 */ /* 0x000fea0003800000 */
.L_x_12751:
[----:B------:R-:W-:Y:S01]  /*1da0*/  IMAD.SHL.U32 R2, R2, 0x100000, RZ ;  /* 0x0010000002027824 */ /* 0x000fe200078e00ff */
[----:B------:R-:W-:-:S04]  /*1db0*/  LEA R3, R0, 0x3b800000, 0x17 ;  /* 0x3b80000000037811 */ /* 0x000fc800078eb8ff */
[----:B------:R-:W-:-:S07]  /*1dc0*/  LOP3.LUT R4, R3, R2, R4, 0xfe, !PT ;  /* 0x0000000203047212 */ /* 0x000fce00078efe04 */
.L_x_12750:
[----:B------:R-:W-:Y:S05]  /*1dd0*/  BSYNC B0 ;  /* 0x0000000000007941 */ /* 0x000fea0003800000 */
.L_x_12749:
[----:B------:R-:W0:Y:S02]  /*1de0*/  F2I.FTZ.TRUNC.NTZ R4, R4 ;  /* 0x0000000400047305 */ /* 0x000e24000021f100 */
[----:B0-----:R-:W-:Y:S01]  /*1df0*/  PRMT R0, R4, 0x7610, R0 ;  /* 0x0000761004007816 */ /* 0x001fe20000000000 */
[----:B------:R-:W-:Y:S06]  /*1e00*/  BRA `(.L_x_12734) ;  /* 0x0000000400107947 */ /* 0x000fec0003800000 */
.L_x_12747:
        /* <DEDUP_REMOVED lines=21> */
.L_x_12756:
[----:B------:R-:W-:Y:S05]  /*1f60*/  BSYNC B1 ;  /* 0x0000000000017941 */ /* 0x000fea0003800000 */
.L_x_12755:
[----:B------:R-:W-:Y:S01]  /*1f70*/  IMAD.SHL.U32 R2, R2, 0x200000, RZ ;  /* 0x0020000002027824 */ /* 0x000fe200078e00ff */
[----:B------:R-:W-:-:S04]  /*1f80*/  LEA R3, R0, 0x37800000, 0x17 ;  /* 0x3780000000037811 */ /* 0x000fc800078eb8ff */
[----:B------:R-:W-:-:S07]  /*1f90*/  LOP3.LUT R4, R3, R2, R4, 0xfe, !PT ;  /* 0x0000000203047212 */ /* 0x000fce00078efe04 */
.L_x_12754:
[----:B------:R-:W-:Y:S05]  /*1fa0*/  BSYNC B0 ;  /* 0x0000000000007941 */ /* 0x000fea0003800000 */
.L_x_12753:
[----:B------:R-:W0:Y:S02]  /*1fb0*/  F2I.FTZ.TRUNC.NTZ R4, R4 ;  /* 0x0000000400047305 */ /* 0x000e24000021f100 */
[----:B0-----:R-:W-:Y:S01]  /*1fc0*/  PRMT R0, R4, 0x7610, R0 ;  /* 0x0000761004007816 */ /* 0x001fe20000000000 */
[----:B------:R-:W-:Y:S06]  /*1fd0*/  BRA `(.L_x_12734) ;  /* 0x00000000009c7947 */ /* 0x000fec0003800000 */
.L_x_12746:
        /* <DEDUP_REMOVED lines=14> */
.L_x_12760:
[----:B------:R-:W-:Y:S05]  /*20c0*/  BSYNC B0 ;  /* 0x0000000000007941 */ /* 0x000fea0003800000 */
.L_x_12759:
[----:B------:R-:W0:Y:S02]  /*20d0*/  F2I.FTZ.TRUNC.NTZ R4, R4 ;  /* 0x0000000400047305 */ /* 0x000e24000021f100 */
[----:B0-----:R-:W-:Y:S01]  /*20e0*/  PRMT R0, R4, 0x7610, R0 ;  /* 0x0000761004007816 */ /* 0x001fe20000000000 */
[----:B------:R-:W-:Y:S06]  /*20f0*/  BRA `(.L_x_12734) ;  /* 0x0000000000547947 */ /* 0x000fec0003800000 */
.L_x_12733:
        /* <DEDUP_REMOVED lines=16> */
.L_x_12761:
[----:B------:R-:W-:Y:S01]  /*2200*/  PRMT R0, RZ, 0x7610, R0 ;  /* 0x00007610ff007816 */ /* 0x000fe20000000000 */
[----:B------:R-:W-:Y:S06]  /*2210*/  BRA `(.L_x_12734) ;  /* 0x00000000000c7947 */ /* 0x000fec0003800000 */
.L_x_12758:
[----:B------:R2:W5:Y:S01]  /*2220*/  LDG.E.U16 R0, desc[UR36][R2.64] ;  /* 0x0000002402007981 */ /* 0x000562000c1e1500 */
[----:B------:R-:W-:Y:S05]  /*2230*/  BRA `(.L_x_12734) ;  /* 0x0000000000047947 */ /* 0x000fea0003800000 */
.L_x_12757:
[----:B------:R1:W5:Y:S02]  /*2240*/  LDG.E.U16 R0, desc[UR36][R2.64] ;  /* 0x0000002402007981 */ /* 0x000364000c1e1500 */
.L_x_12734:
[----:B-1--45:R-:W-:Y:S01]  /*2250*/  PRMT R0, R0, 0x9910, RZ ;  /* 0x0000991000007816 */ /* 0x032fe200000000ff */
[----:B------:R-:W1:Y:S03]  /*2260*/  LDC.U16 R5, c[0x0][0x422] ;  /* 0x00010880ff057b82 */ /* 0x000e660000000400 */
[-C--:B------:R-:W-:Y:S02]  /*2270*/  IABS R7, R0.reuse ;  /* 0x0000000000077213 */ /* 0x080fe40000000000 */
[----:B------:R-:W-:Y:S02]  /*2280*/  IABS R8, R0 ;  /* 0x0000000000087213 */ /* 0x000fe40000000000 */
[----:B------:R-:W4:Y:S08]  /*2290*/  I2F.RP R4, R7 ;  /* 0x0000000700047306 */ /* 0x000f300000209400 */
[----:B----4-:R-:W0:Y:S01]  /*22a0*/  MUFU.RCP R4, R4 ;  /* 0x0000000400047308 */ /* 0x010e220000001000 */
[----:B-1----:R-:W-:Y:S01]  /*22b0*/  PRMT R5, R5, 0x9910, RZ ;  /* 0x0000991005057816 */ /* 0x002fe200000000ff */
[----:B0-23--:R-:W-:-:S02]  /*22c0*/  VIADD R2, R4, 0xffffffe ;  /* 0x0ffffffe04027836 */ /* 0x00dfc40000000000 */
        /* <DEDUP_REMOVED lines=34> */
.L_x_12765:
[----:B------:R3:W-:Y:S01]  /*24f0*/  STG.E.U8 desc[UR36][R16.64], R3 ;  /* 0x0000000310007986 */ /* 0x0007e2000c101124 */
[----:B------:R-:W-:Y:S05]  /*2500*/  BRA `(.L_x_12767) ;  /* 0x0000000c00707947 */ /* 0x000fea0003800000 */
.L_x_12764:
        /* <DEDUP_REMOVED lines=11> */
.L_x_12769:
[----:B------:R-:W-:-:S05]  /*25c0*/  PRMT R3, R3, 0x9910, RZ ;  /* 0x0000991003037816 */ /* 0x000fca00000000ff */
[----:B------:R1:W-:Y:S01]  /*25d0*/  STG.E desc[UR36][R16.64], R3 ;  /* 0x0000000310007986 */ /* 0x0003e2000c101924 */
[----:B------:R-:W-:Y:S05]  /*25e0*/  BRA `(.L_x_12767) ;  /* 0x0000000c00387947 */ /* 0x000fea0003800000 */
.L_x_12768:
[----:B------:R2:W-:Y:S01]  /*25f0*/  STG.E.U16 desc[UR36][R16.64], R3 ;  /* 0x0000000310007986 */ /* 0x0005e2000c101524 */
[----:B------:R-:W-:Y:S05]  /*2600*/  BRA `(.L_x_12767) ;  /* 0x0000000c00307947 */ /* 0x000fea0003800000 */
.L_x_12763:
        /* <DEDUP_REMOVED lines=9> */
.L_x_12771:
[----:B------:R-:W0:Y:S02]  /*26a0*/  I2F.S16 R0, R3 ;  /* 0x0000000300007306 */ /* 0x000e240000101400 */
[----:B0-----:R-:W-:-:S05]  /*26b0*/  F2FP.F16.F32.PACK_AB R0, RZ, R0 ;  /* 0x00000000ff00723e */ /* 0x001fca00000000ff */
[----:B------:R0:W-:Y:S01]  /*26c0*/  STG.E.U16 desc[UR36][R16.64], R0 ;  /* 0x0000000010007986 */ /* 0x0001e2000c101524 */
[----:B------:R-:W-:Y:S05]  /*26d0*/  BRA `(.L_x_12767) ;  /* 0x0000000800fc7947 */ /* 0x000fea0003800000 */
.L_x_12770:
        /* <DEDUP_REMOVED lines=10> */
.L_x_12773:
[----:B------:R-:W0:Y:S02]  /*2780*/  I2F.S16 R3, R3 ;  /* 0x0000000300037306 */ /* 0x000e240000101400 */
[----:B0-----:R-:W-:-:S04]  /*2790*/  F2FP.F16.F32.PACK_AB R3, RZ, R3 ;  /* 0x00000003ff03723e */ /* 0x001fc800000000ff */
[----:B------:R-:W-:-:S05]  /*27a0*/  PRMT R3, R3, 0x5410, RZ ;  /* 0x0000541003037816 */ /* 0x000fca00000000ff */
[----:B------:R0:W-:Y:S01]  /*27b0*/  STG.E desc[UR36][R16.64], R3 ;  /* 0x0000000310007986 */ /* 0x0001e2000c101924 */
[----:B------:R-:W-:Y:S05]  /*27c0*/  BRA `(.L_x_12767) ;  /* 0x0000000800c07947 */ /* 0x000fea0003800000 */
.L_x_12772:
[----:B------:R-:W0:Y:S02]  /*27d0*/  I2F.F64.S16 R2, R3 ;  /* 0x0000000300027312 */ /* 0x000e240000101c00 */
[----:B0-----:R0:W-:Y:S01]  /*27e0*/  STG.E.64 desc[UR36][R16.64], R2 ;  /* 0x0000000210007986 */ /* 0x0011e2000c101b24 */
[----:B------:R-:W-:Y:S05]  /*27f0*/  BRA `(.L_x_12767) ;  /* 0x0000000800b47947 */ /* 0x000fea0003800000 */
.L_x_12762:
        /* <DEDUP_REMOVED lines=13> */
.L_x_12776:
[----:B------:R-:W0:Y:S01]  /*28d0*/  I2F.F64.S16 R4, R3 ;  /* 0x0000000300047312 */ /* 0x000e220000101c00 */
[----:B------:R-:W-:-:S05]  /*28e0*/  CS2R R6, SRZ ;  /* 0x0000000000067805 */ /* 0x000fca000001ff00 */
[----:B0-----:R0:W-:Y:S01]  /*28f0*/  STG.E.128 desc[UR36][R16.64], R4 ;  /* 0x0000000410007986 */ /* 0x0011e2000c101d24 */
[----:B------:R-:W-:Y:S05]  /*2900*/  BRA `(.L_x_12767) ;  /* 0x0000000800707947 */ /* 0x000fea0003800000 */
.L_x_12775:
        /* <DEDUP_REMOVED lines=21> */
.L_x_12780:
[----:B------:R-:W-:Y:S05]  /*2a60*/  BSYNC B0 ;  /* 0x0000000000007941 */ /* 0x000fea0003800000 */
.L_x_12779:
[----:B------:R-:W-:-:S05]  /*2a70*/  LOP3.LUT R3, R0, R3, RZ, 0xfc, !PT ;  /* 0x0000000300037212 */ /* 0x000fca00078efcff */
[----:B------:R0:W-:Y:S01]  /*2a80*/  STG.E.U8 desc[UR36][R16.64], R3 ;  /* 0x0000000310007986 */ /* 0x0001e2000c101124 */
[----:B------:R-:W-:Y:S05]  /*2a90*/  BRA `(.L_x_12767) ;  /* 0x00000008000c7947 */ /* 0x000fea0003800000 */
.L_x_12778:
        /* <DEDUP_REMOVED lines=13> */
.L_x_12782:
[----:B------:R-:W-:Y:S01]  /*2b70*/  IMAD.MOV.U32 R0, RZ, RZ, 0x7f ;  /* 0x0000007fff007424 */ /* 0x000fe200078e00ff */
[----:B------:R-:W-:-:S04]  /*2b80*/  ISETP.GT.U32.AND P0, PT, R2, 0x7f800000, PT ;  /* 0x7f8000000200780c */ /* 0x000fc80003f04070 */
[----:B------:R-:W-:-:S09]  /*2b90*/  SEL R0, R0, 0x7c, P0 ;  /* 0x0000007c00007807 */ /* 0x000fd20000000000 */
.L_x_12783:
[----:B------:R-:W-:Y:S05]  /*2ba0*/  BSYNC B0 ;  /* 0x0000000000007941 */ /* 0x000fea0003800000 */
.L_x_12781:
[----:B------:R-:W-:-:S04]  /*2bb0*/  LOP3.LUT R2, R3, 0x80000000, RZ, 0xc0, !PT ;  /* 0x8000000003027812 */ /* 0x000fc800078ec0ff */
[----:B------:R-:W-:-:S04]  /*2bc0*/  SHF.R.U32.HI R3, RZ, 0x18, R2 ;  /* 0x00000018ff037819 */ /* 0x000fc80000011602 */
[----:B------:R-:W-:-:S05]  /*2bd0*/  LOP3.LUT R3, R0, R3, RZ, 0xfc, !PT ;  /* 0x0000000300037212 */ /* 0x000fca00078efcff */
[----:B------:R0:W-:Y:S01]  /*2be0*/  STG.E.U8 desc[UR36][R16.64], R3 ;  /* 0x0000000310007986 */ /* 0x0001e2000c101124 */
[----:B------:R-:W-:Y:S05]  /*2bf0*/  BRA `(.L_x_12767) ;  /* 0x0000000400b47947 */ /* 0x000fea0003800000 */
.L_x_12777:
[----:B------:R-:W0:Y:S02]  /*2c00*/  I2F.S16 R0, R3 ;  /* 0x0000000300007306 */ /* 0x000e240000101400 */
[----:B0-----:R-:W-:-:S05]  /*2c10*/  F2FP.BF16.F32.PACK_AB R0, RZ, R0 ;  /* 0x00000000ff00723e */ /* 0x001fca00000010ff */
[----:B------:R0:W-:Y:S01]  /*2c20*/  STG.E.U16 desc[UR36][R16.64], R0 ;  /* 0x0000000010007986 */ /* 0x0001e2000c101524 */
[----:B------:R-:W-:Y:S05]  /*2c30*/  BRA `(.L_x_12767) ;  /* 0x0000000400a47947 */ /* 0x000fea0003800000 */
.L_x_12774:
        /* <DEDUP_REMOVED lines=10> */
.L_x_12786:
        /* <DEDUP_REMOVED lines=17> */
.L_x_12789:
[----:B------:R-:W-:-:S04]  /*2df0*/  LOP3.LUT R2, R3, 0x80000000, RZ, 0xc0, !PT ;  /* 0x8000000003027812 */ /* 0x000fc800078ec0ff */
[----:B------:R-:W-:-:S04]  /*2e00*/  SHF.R.U32.HI R3, RZ, 0x18, R2 ;  /* 0x00000018ff037819 */ /* 0x000fc80000011602 */
[----:B------:R-:W-:-:S04]  /*2e10*/  LOP3.LUT R0, R0, R3, RZ, 0xfc, !PT ;  /* 0x0000000300007212 */ /* 0x000fc800078efcff */
[----:B------:R-:W-:-:S07]  /*2e20*/  PRMT R8, R0, 0x7610, R8 ;  /* 0x0000761000087816 */ /* 0x000fce0000000008 */
.L_x_12788:
[----:B------:R-:W-:Y:S05]  /*2e30*/  BSYNC B0 ;  /* 0x0000000000007941 */ /* 0x000fea0003800000 */
.L_x_12787:
[----:B------:R0:W-:Y:S01]  /*2e40*/  STG.E.U8 desc[UR36][R16.64], R8 ;  /* 0x0000000810007986 */ /* 0x0001e2000c101124 */
[----:B------:R-:W-:Y:S05]  /*2e50*/  BRA `(.L_x_12767) ;  /* 0x00000004001c7947 */ /* 0x000fea0003800000 */
.L_x_12785:
        /* <DEDUP_REMOVED lines=17> */
.L_x_12792:
[----:B------:R-:W-:-:S04]  /*2f70*/  LOP3.LUT R2, R3, 0x80000000, RZ, 0xc0, !PT ;  /* 0x8000000003027812 */ /* 0x000fc800078ec0ff */
[----:B------:R-:W-:-:S04]  /*2f80*/  SHF.R.U32.HI R3, RZ, 0x18, R2 ;  /* 0x00000018ff037819 */ /* 0x000fc80000011602 */
[----:B------:R-:W-:-:S04]  /*2f90*/  LOP3.LUT R0, R0, R3, RZ, 0xfc, !PT ;  /* 0x0000000300007212 */ /* 0x000fc800078efcff */
[----:B------:R-:W-:-:S07]  /*2fa0*/  PRMT R8, R0, 0x7610, R8 ;  /* 0x0000761000087816 */ /* 0x000fce0000000008 */
.L_x_12791:
[----:B------:R-:W-:Y:S05]  /*2fb0*/  BSYNC B0 ;  /* 0x0000000000007941 */ /* 0x000fea0003800000 */
.L_x_12790:
[----:B------:R0:W-:Y:S01]  /*2fc0*/  STG.E.U8 desc[UR36][R16.64], R8 ;  /* 0x0000000810007986 */ /* 0x0001e2000c101124 */
[----:B------:R-:W-:Y:S05]  /*2fd0*/  BRA `(.L_x_12767) ;  /* 0x0000000000bc7947 */ /* 0x000fea0003800000 */
.L_x_12784:
        /* <DEDUP_REMOVED lines=23> */
.L_x_12766:
        /* <DEDUP_REMOVED lines=16> */
.L_x_12795:
[----:B------:R-:W-:Y:S05]  /*3250*/  BRA `(.L_x_12767) ;  /* 0x00000000001c7947 */ /* 0x000fea0003800000 */
.L_x_12794:
[----:B------:R-:W-:-:S05]  /*3260*/  PRMT R3, R3, 0x9910, RZ ;  /* 0x0000991003037816 */ /* 0x000fca00000000ff */
[----:B------:R-:W-:-:S05]  /*3270*/  IMAD.MOV.U32 R2, RZ, RZ, R3 ;  /* 0x000000ffff027224 */ /* 0x000fca00078e0003 */
[----:B------:R-:W-:-:S05]  /*3280*/  SHF.R.S32.HI R3, RZ, 0x1f, R2 ;  /* 0x0000001fff037819 */ /* 0x000fca0000011402 */
[----:B------:R0:W-:Y:S01]  /*3290*/  STG.E.64 desc[UR36][R16.64], R2 ;  /* 0x0000000210007986 */ /* 0x0001e2000c101b24 */
[----:B------:R-:W-:Y:S05]  /*32a0*/  BRA `(.L_x_12767) ;  /* 0x0000000000087947 */ /* 0x000fea0003800000 */
.L_x_12793:
[----:B------:R-:W-:-:S05]  /*32b0*/  PRMT R3, R3, 0x9910, RZ ;  /* 0x0000991003037816 */ /* 0x000fca00000000ff */
[----:B------:R0:W-:Y:S02]  /*32c0*/  STG.E desc[UR36][R16.64], R3 ;  /* 0x0000000310007986 */ /* 0x0001e4000c101924 */
.L_x_12767:
[----:B------:R-:W-:-:S04]  /*32d0*/  IMAD R18, R23, 0x200, R18 ;  /* 0x0000020017127824 */ /* 0x000fc800078e0212 */
[----:B------:R-:W-:-:S07]  /*32e0*/  VIADD R19, R18, 0x80 ;  /* 0x0000008012137836 */ /* 0x000fce0000000000 */
.L_x_12727:
[----:B------:R-:W-:Y:S05]  /*32f0*/  BSYNC B6 ;  /* 0x0000000000067941 */ /* 0x000fea0003800000 */
.L_x_12726:
        /* <DEDUP_REMOVED lines=307> */
.L_x_12798:
        /* <DEDUP_REMOVED lines=20> */
.L_x_12802:
[----:B------:R0:W5:Y:S01]  /*4770*/  LDG.E.U8 R0, desc[UR36][R2.64] ;  /* 0x0000002402007981 */ /* 0x000162000c1e1100 */
[----:B------:R-:W-:Y:S05]  /*4780*/  BRA `(.L_x_12804) ;  /* 0x0000000c00547947 */ /* 0x000fea0003800000 */
.L_x_12801:
        /* <DEDUP_REMOVED lines=8> */
.L_x_12806:
[----:B------:R0:W5:Y:S01]  /*4810*/  LDG.E.U16 R0, desc[UR36][R2.64] ;  /* 0x0000002402007981 */ /* 0x000162000c1e1500 */
[----:B------:R-:W-:Y:S05]  /*4820*/  BRA `(.L_x_12804) ;  /* 0x0000000c002c7947 */ /* 0x000fea0003800000 */
.L_x_12805:
[----:B------:R0:W5:Y:S01]  /*4830*/  LDG.E.U16 R0, desc[UR36][R2.64] ;  /* 0x0000002402007981 */ /* 0x000162000c1e1500 */
[----:B------:R-:W-:Y:S05]  /*4840*/  BRA `(.L_x_12804) ;  /* 0x0000000c00247947 */ /* 0x000fea0003800000 */
.L_x_12800:
        /* <DEDUP_REMOVED lines=9> */
.L_x_12808:
[----:B------:R-:W2:Y:S02]  /*48e0*/  LDG.E.U16 R4, desc[UR36][R2.64] ;  /* 0x0000002402047981 */ /* 0x000ea4000c1e1500 */
[----:B--2---:R-:W-:-:S06]  /*48f0*/  HADD2.F32 R4, -RZ, R4.H0_H0 ;  /* 0x20000004ff047230 */ /* 0x004fcc0000004100 */
[----:B------:R-:W0:Y:S02]  /*4900*/  F2I.FTZ.TRUNC.NTZ R4, R4 ;  /* 0x0000000400047305 */ /* 0x000e24000021f100 */
[----:B0-----:R-:W-:Y:S01]  /*4910*/  PRMT R0, R4, 0x7610, R0 ;  /* 0x0000761004007816 */ /* 0x001fe20000000000 */
[----:B------:R-:W-:Y:S06]  /*4920*/  BRA `(.L_x_12804) ;  /* 0x0000000800ec7947 */ /* 0x000fec0003800000 */
.L_x_12807:
        /* <DEDUP_REMOVED lines=9> */
.L_x_12810:
[----:B------:R-:W2:Y:S02]  /*49c0*/  LDG.E.U16 R2, desc[UR36][R2.64] ;  /* 0x0000002402027981 */ /* 0x000ea4000c1e1500 */
[----:B--2---:R-:W-:-:S06]  /*49d0*/  HADD2.F32 R4, -RZ, R2.H0_H0 ;  /* 0x20000002ff047230 */ /* 0x004fcc0000004100 */
[----:B------:R-:W0:Y:S02]  /*49e0*/  F2I.FTZ.TRUNC.NTZ R4, R4 ;  /* 0x0000000400047305 */ /* 0x000e24000021f100 */
[----:B0-----:R-:W-:Y:S01]  /*49f0*/  PRMT R0, R4, 0x7610, R0 ;  /* 0x0000761004007816 */ /* 0x001fe20000000000 */
[----:B------:R-:W-:Y:S06]  /*4a00*/  BRA `(.L_x_12804) ;  /* 0x0000000800b47947 */ /* 0x000fec0003800000 */
.L_x_12809:
[----:B------:R-:W2:Y:S02]  /*4a10*/  LDG.E.64 R2, desc[UR36][R2.64] ;  /* 0x0000002402027981 */ /* 0x000ea4000c1e1b00 */
[----:B--2---:R0:W1:Y:S01]  /*4a20*/  F2I.F64.TRUNC R0, R2 ;  /* 0x0000000200007311 */ /* 0x004062000030d100 */
[----:B------:R-:W-:Y:S05]  /*4a30*/  BRA `(.L_x_12804) ;  /* 0x0000000800a87947 */ /* 0x000fea0003800000 */
.L_x_12799:
        /* <DEDUP_REMOVED lines=12> */
.L_x_12813:
[----:B------:R-:W2:Y:S02]  /*4b00*/  LDG.E.64 R2, desc[UR36][R2.64] ;  /* 0x0000002402027981 */ /* 0x000ea4000c1e1b00 */
[----:B--2---:R3:W4:Y:S01]  /*4b10*/  F2I.F64.TRUNC R0, R2 ;  /* 0x0000000200007311 */ /* 0x004722000030d100 */
[----:B------:R-:W-:Y:S05]  /*4b20*/  BRA `(.L_x_12804) ;  /* 0x00000008006c7947 */ /* 0x000fea0003800000 */
.L_x_12812:
        /* <DEDUP_REMOVED lines=28> */
.L_x_12815:
        /* <DEDUP_REMOVED lines=15> */
.L_x_12814:
[----:B------:R-:W2:Y:S02]  /*4de0*/  LDG.E.U16 R4, desc[UR36][R2.64] ;  /* 0x0000002402047981 */ /* 0x000ea4000c1e1500 */
[----:B--2---:R-:W-:-:S06]  /*4df0*/  IMAD.U32 R4, R4, 0x10000, RZ ;  /* 0x0001000004047824 */ /* 0x004fcc00078e00ff */
[----:B------:R-:W0:Y:S02]  /*4e00*/  F2I.FTZ.TRUNC.NTZ R4, R4 ;  /* 0x0000000400047305 */ /* 0x000e24000021f100 */
[----:B0-----:R-:W-:Y:S01]  /*4e10*/  PRMT R0, R4, 0x7610, R0 ;  /* 0x0000761004007816 */ /* 0x001fe20000000000 */
[----:B------:R-:W-:Y:S06]  /*4e20*/  BRA `(.L_x_12804) ;  /* 0x0000000400ac7947 */ /* 0x000fec0003800000 */
.L_x_12811:
        /* <DEDUP_REMOVED lines=10> */
.L_x_12818:
        /* <DEDUP_REMOVED lines=21> */
.L_x_12822:
[----:B------:R-:W-:Y:S05]  /*5020*/  BSYNC B1 ;  /* 0x0000000000017941 */ /* 0x000fea0003800000 */
.L_x_12821:
[----:B------:R-:W-:Y:S01]  /*5030*/  IMAD.SHL.U32 R2, R2, 0x100000, RZ ;  /* 0x0010000002027824 */ /* 0x000fe200078e00ff */
[----:B------:R-:W-:-:S04]  /*5040*/  LEA R3, R0, 0x3b800000, 0x17 ;  /* 0x3b80000000037811 */ /* 0x000fc800078eb8ff */
[----:B------:R-:W-:-:S07]  /*5050*/  LOP3.LUT R4, R3, R2, R4, 0xfe, !PT ;  /* 0x0000000203047212 */ /* 0x000fce00078efe04 */
.L_x_12820:
[----:B------:R-:W-:Y:S05]  /*5060*/  BSYNC B0 ;  /* 0x0000000000007941 */ /* 0x000fea0003800000 */
.L_x_12819:
[----:B------:R-:W0:Y:S02]  /*5070*/  F2I.FTZ.TRUNC.NTZ R4, R4 ;  /* 0x0000000400047305 */ /* 0x000e24000021f100 */
[----:B0-----:R-:W-:Y:S01]  /*5080*/  PRMT R0, R4, 0x7610, R0 ;  /* 0x0000761004007816 */ /* 0x001fe20000000000 */
[----:B------:R-:W-:Y:S06]  /*5090*/  BRA `(.L_x_12804) ;  /* 0x0000000400107947 */ /* 0x000fec0003800000 */
.L_x_12817:
        /* <DEDUP_REMOVED lines=21> */
.L_x_12826:
[----:B------:R-:W-:Y:S05]  /*51f0*/  BSYNC B1 ;  /* 0x0000000000017941 */ /* 0x000fea0003800000 */
.L_x_12825:
[----:B------:R-:W-:Y:S01]  /*5200*/  IMAD.SHL.U32 R2, R2, 0x200000, RZ ;  /* 0x0020000002027824 */ /* 0x000fe200078e00ff */
[----:B------:R-:W-:-:S04]  /*5210*/  LEA R3, R0, 0x37800000, 0x17 ;  /* 0x3780000000037811 */ /* 0x000fc800078eb8ff */
[----:B------:R-:W-:-:S07]  /*5220*/  LOP3.LUT R4, R3, R2, R4, 0xfe, !PT ;  /* 0x0000000203047212 */ /* 0x000fce00078efe04 */
.L_x_12824:
[----:B------:R-:W-:Y:S05]  /*5230*/  BSYNC B0 ;  /* 0x0000000000007941 */ /* 0x000fea0003800000 */
.L_x_12823:
[----:B------:R-:W0:Y:S02]  /*5240*/  F2I.FTZ.TRUNC.NTZ R4, R4 ;  /* 0x0000000400047305 */ /* 0x000e24000021f100 */
[----:B0-----:R-:W-:Y:S01]  /*5250*/  PRMT R0, R4, 0x7610, R0 ;  /* 0x0000761004007816 */ /* 0x001fe20000000000 */
[----:B------:R-:W-:Y:S06]  /*5260*/  BRA `(.L_x_12804) ;  /* 0x00000000009c7947 */ /* 0x000fec0003800000 */
.L_x_12816:
        /* <DEDUP_REMOVED lines=14> */
.L_x_12830:
[----:B------:R-:W-:Y:S05]  /*5350*/  BSYNC B0 ;  /* 0x0000000000007941 */ /* 0x000fea0003800000 */
.L_x_12829:
[----:B------:R-:W0:Y:S02]  /*5360*/  F2I.FTZ.TRUNC.NTZ R4, R4 ;  /* 0x0000000400047305 */ /* 0x000e24000021f100 */
[----:B0-----:R-:W-:Y:S01]  /*5370*/  PRMT R0, R4, 0x7610, R0 ;  /* 0x0000761004007816 */ /* 0x001fe20000000000 */
[----:B------:R-:W-:Y:S06]  /*5380*/  BRA `(.L_x_12804) ;  /* 0x0000000000547947 */ /* 0x000fec0003800000 */
.L_x_12803:
        /* <DEDUP_REMOVED lines=16> */
.L_x_12831:
[----:B------:R-:W-:Y:S01]  /*5490*/  PRMT R0, RZ, 0x7610, R0 ;  /* 0x00007610ff007816 */ /* 0x000fe20000000000 */
[----:B------:R-:W-:Y:S06]  /*54a0*/  BRA `(.L_x_12804) ;  /* 0x00000000000c7947 */ /* 0x000fec0003800000 */
.L_x_12828:
[----:B------:R2:W5:Y:S01]  /*54b0*/  LDG.E.U16 R0, desc[UR36][R2.64] ;  /* 0x0000002402007981 */ /* 0x000562000c1e1500 */
[----:B------:R-:W-:Y:S05]  /*54c0*/  BRA `(.L_x_12804) ;  /* 0x0000000000047947 */ /* 0x000fea0003800000 */
.L_x_12827:
[----:B------:R1:W5:Y:S02]  /*54d0*/  LDG.E.U16 R0, desc[UR36][R2.64] ;  /* 0x0000002402007981 */ /* 0x000364000c1e1500 */
.L_x_12804:
[----:B-1--45:R-:W-:Y:S01]  /*54e0*/  PRMT R0, R0, 0x9910, RZ ;  /* 0x0000991000007816 */ /* 0x032fe200000000ff */
[----:B------:R-:W1:Y:S03]  /*54f0*/  LDC.U16 R6, c[0x0][0x422] ;  /* 0x00010880ff067b82 */ /* 0x000e660000000400 */
[-C--:B------:R-:W-:Y:S02]  /*5500*/  IABS R5, R0.reuse ;  /* 0x0000000000057213 */ /* 0x080fe40000000000 */
[----:B------:R-:W-:Y:S02]  /*5510*/  IABS R8, R0 ;  /* 0x0000000000087213 */ /* 0x000fe40000000000 */
[----:B------:R-:W4:Y:S03]  /*5520*/  I2F.RP R4, R5 ;  /* 0x0000000500047306 */ /* 0x000f260000209400 */
[----:B------:R-:W-:-:S05]  /*5530*/  IMAD.MOV R8, RZ, RZ, -R8 ;  /* 0x000000ffff087224 */ /* 0x000fca00078e0a08 */
[----:B----4-:R-:W0:Y:S01]  /*5540*/  MUFU.RCP R4, R4 ;  /* 0x0000000400047308 */ /* 0x010e220000001000 */
[----:B-1----:R-:W-:Y:S01]  /*5550*/  PRMT R9, R6, 0x9910, RZ ;  /* 0x0000991006097816 */ /* 0x002fe200000000ff */
[----:B0-23--:R-:W-:-:S03]  /*5560*/  VIADD R2, R4, 0xffffffe ;  /* 0x0ffffffe04027836 */ /* 0x00dfc60000000000 */
[----:B------:R-:W-:-:S03]  /*5570*/  IABS R4, R9 ;  /* 0x0000000900047213 */ /* 0x000fc60000000000 */
[----:B------:R0:W1:Y:S02]  /*5580*/  F2I.FTZ.U32.TRUNC.NTZ R3, R2 ;  /* 0x0000000200037305 */ /* 0x000064000021f000 */
[----:B0-----:R-:W-:Y:S02]  /*5590*/  IMAD.MOV.U32 R2, RZ, RZ, RZ ;  /* 0x000000ffff027224 */ /* 0x001fe400078e00ff */
[----:B-1----:R-:W-:-:S04]  /*55a0*/  IMAD.MOV R7, RZ, RZ, -R3 ;  /* 0x000000ffff077224 */ /* 0x002fc800078e0a03 */
[----:B------:R-:W-:-:S04]  /*55b0*/  IMAD.MOV.U32 R6, RZ, RZ, R7 ;  /* 0x000000ffff067224 */ /* 0x000fc800078e0007 */
[----:B------:R-:W-:-:S04]  /*55c0*/  IMAD R7, R6, R5, RZ ;  /* 0x0000000506077224 */ /* 0x000fc800078e02ff */
[----:B------:R-:W-:-:S04]  /*55d0*/  IMAD.HI.U32 R3, R3, R7, R2 ;  /* 0x0000000703037227 */ /* 0x000fc800078e0002 */
[----:B------:R-:W-:Y:S02]  /*55e0*/  IMAD.MOV.U32 R2, RZ, RZ, R8 ;  /* 0x000000ffff027224 */ /* 0x000fe400078e0008 */
        /* <DEDUP_REMOVED lines=8> */
[----:B------:R-:W-:-:S04]  /*5670*/  LOP3.LUT R2, R9, R0, RZ, 0x3c, !PT ;  /* 0x0000000009027212 */ /* 0x000fc800078e3cff */
[----:B------:R-:W-:Y:S02]  /*5680*/  ISETP.GE.AND P1, PT, R2, RZ, PT ;  /* 0x000000ff0200720c */ /* 0x000fe40003f26270 */
[----:B0-----:R-:W-:-:S05]  /*5690*/  PRMT R2, R4, 0x9910, RZ ;  /* 0x0000991004027816 */ /* 0x001fca00000000ff */
[----:B------:R-:W-:Y:S01]  /*56a0*/  @P0 VIADD R3, R3, 0x1 ;  /* 0x0000000103030836 */ /* 0x000fe20000000000 */
[----:B------:R-:W-:-:S05]  /*56b0*/  ISETP.GT.AND P0, PT, R2, 0x9, PT ;  /* 0x000000090200780c */ /* 0x000fca0003f04270 */
[----:B------:R-:W-:Y:S01]  /*56c0*/  @!P1 IMAD.MOV R3, RZ, RZ, -R3 ;  /* 0x000000ffff039224 */ /* 0x000fe200078e0a03 */
[----:B------:R-:W-:-:S07]  /*56d0*/  @!P2 LOP3.LUT R3, RZ, R0, RZ, 0x33, !PT ;  /* 0x00000000ff03a212 */ /* 0x000fce00078e33ff */
        /* <DEDUP_REMOVED lines=11> */
.L_x_12835:
[----:B------:R0:W-:Y:S01]  /*5790*/  STG.E.U8 desc[UR36][R16.64], R3 ;  /* 0x0000000310007986 */ /* 0x0001e2000c101124 */
[----:B------:R-:W-:Y:S05]  /*57a0*/  BRA `(.L_x_12837) ;  /* 0x0000000c00707947 */ /* 0x000fea0003800000 */
.L_x_12834:
        /* <DEDUP_REMOVED lines=11> */
.L_x_12839:
[----:B------:R-:W-:-:S05]  /*5860*/  PRMT R3, R3, 0x9910, RZ ;  /* 0x0000991003037816 */ /* 0x000fca00000000ff */
[----:B------:R0:W-:Y:S01]  /*5870*/  STG.E desc[UR36][R16.64], R3 ;  /* 0x0000000310007986 */ /* 0x0001e2000c101924 */
[----:B------:R-:W-:Y:S05]  /*5880*/  BRA `(.L_x_12837) ;  /* 0x0000000c00387947 */ /* 0x000fea0003800000 */
.L_x_12838:
[----:B------:R0:W-:Y:S01]  /*5890*/  STG.E.U16 desc[UR36][R16.64], R3 ;  /* 0x0000000310007986 */ /* 0x0001e2000c101524 */
[----:B------:R-:W-:Y:S05]  /*58a0*/  BRA `(.L_x_12837) ;  /* 0x0000000c00307947 */ /* 0x000fea0003800000 */
.L_x_12833:
        /* <DEDUP_REMOVED lines=9> */
.L_x_12841:
[----:B------:R-:W0:Y:S02]  /*5940*/  I2F.S16 R0, R3 ;  /* 0x0000000300007306 */ /* 0x000e240000101400 */
[----:B0-----:R-:W-:-:S05]  /*5950*/  F2FP.F16.F32.PACK_AB R0, RZ, R0 ;  /* 0x00000000ff00723e */ /* 0x001fca00000000ff */
[----:B------:R0:W-:Y:S01]  /*5960*/  STG.E.U16 desc[UR36][R16.64], R0 ;  /* 0x0000000010007986 */ /* 0x0001e2000c101524 */
[----:B------:R-:W-:Y:S05]  /*5970*/  BRA `(.L_x_12837) ;  /* 0x0000000800fc7947 */ /* 0x000fea0003800000 */
.L_x_12840:
        /* <DEDUP_REMOVED lines=10> */
.L_x_12843:
[----:B------:R-:W0:Y:S02]  /*5a20*/  I2F.S16 R3, R3 ;  /* 0x0000000300037306 */ /* 0x000e240000101400 */
[----:B0-----:R-:W-:-:S04]  /*5a30*/  F2FP.F16.F32.PACK_AB R3, RZ, R3 ;  /* 0x00000003ff03723e */ /* 0x001fc800000000ff */
[----:B------:R-:W-:-:S05]  /*5a40*/  PRMT R3, R3, 0x5410, RZ ;  /* 0x0000541003037816 */ /* 0x000fca00000000ff */
[----:B------:R0:W-:Y:S01]  /*5a50*/  STG.E desc[UR36][R16.64], R3 ;  /* 0x0000000310007986 */ /* 0x0001e2000c101924 */
[----:B------:R-:W-:Y:S05]  /*5a60*/  BRA `(.L_x_12837) ;  /* 0x0000000800c07947 */ /* 0x000fea0003800000 */
.L_x_12842:
[----:B------:R-:W0:Y:S02]  /*5a70*/  I2F.F64.S16 R2, R3 ;  /* 0x0000000300027312 */ /* 0x000e240000101c00 */
[----:B0-----:R0:W-:Y:S01]  /*5a80*/  STG.E.64 desc[UR36][R16.64], R2 ;  /* 0x0000000210007986 */ /* 0x0011e2000c101b24 */
[----:B------:R-:W-:Y:S05]  /*5a90*/  BRA `(.L_x_12837) ;  /* 0x0000000800b47947 */ /* 0x000fea0003800000 */
.L_x_12832:
        /* <DEDUP_REMOVED lines=13> */
.L_x_12846:
[----:B------:R-:W0:Y:S01]  /*5b70*/  I2F.F64.S16 R4, R3 ;  /* 0x0000000300047312 */ /* 0x000e220000101c00 */
[----:B------:R-:W-:-:S05]  /*5b80*/  CS2R R6, SRZ ;  /* 0x0000000000067805 */ /* 0x000fca000001ff00 */
[----:B0-----:R0:W-:Y:S01]  /*5b90*/  STG.E.128 desc[UR36][R16.64], R4 ;  /* 0x0000000410007986 */ /* 0x0011e2000c101d24 */
[----:B------:R-:W-:Y:S05]  /*5ba0*/  BRA `(.L_x_12837) ;  /* 0x0000000800707947 */ /* 0x000fea0003800000 */
.L_x_12845:
        /* <DEDUP_REMOVED lines=21> */
.L_x_12850:
[----:B------:R-:W-:Y:S05]  /*5d00*/  BSYNC B0 ;  /* 0x0000000000007941 */ /* 0x000fea0003800000 */
.L_x_12849:
[----:B------:R-:W-:-:S05]  /*5d10*/  LOP3.LUT R3, R0, R3, RZ, 0xfc, !PT ;  /* 0x0000000300037212 */ /* 0x000fca00078efcff */
[----:B------:R0:W-:Y:S01]  /*5d20*/  STG.E.U8 desc[UR36][R16.64], R3 ;  /* 0x0000000310007986 */ /* 0x0001e2000c101124 */
[----:B------:R-:W-:Y:S05]  /*5d30*/  BRA `(.L_x_12837) ;  /* 0x00000008000c7947 */ /* 0x000fea0003800000 */
.L_x_12848:
        /* <DEDUP_REMOVED lines=13> */
.L_x_12852:
[----:B------:R-:W-:Y:S01]  /*5e10*/  IMAD.MOV.U32 R0, RZ, RZ, 0x7f ;  /* 0x0000007fff007424 */ /* 0x000fe200078e00ff */
[----:B------:R-:W-:-:S04]  /*5e20*/  ISETP.GT.U32.AND P0, PT, R2, 0x7f800000, PT ;  /* 0x7f8000000200780c */ /* 0x000fc80003f04070 */
[----:B------:R-:W-:-:S09]  /*5e30*/  SEL R0, R0, 0x7c, P0 ;  /* 0x0000007c00007807 */ /* 0x000fd20000000000 */
.L_x_12853:
[----:B------:R-:W-:Y:S05]  /*5e40*/  BSYNC B0 ;  /* 0x0000000000007941 */ /* 0x000fea0003800000 */
.L_x_12851:
[----:B------:R-:W-:-:S04]  /*5e50*/  LOP3.LUT R2, R3, 0x80000000, RZ, 0xc0, !PT ;  /* 0x8000000003027812 */ /* 0x000fc800078ec0ff */
[----:B------:R-:W-:-:S04]  /*5e60*/  SHF.R.U32.HI R3, RZ, 0x18, R2 ;  /* 0x00000018ff037819 */ /* 0x000fc80000011602 */
[----:B------:R-:W-:-:S05]  /*5e70*/  LOP3.LUT R3, R0, R3, RZ, 0xfc, !PT ;  /* 0x0000000300037212 */ /* 0x000fca00078efcff */
[----:B------:R0:W-:Y:S01]  /*5e80*/  STG.E.U8 desc[UR36][R16.64], R3 ;  /* 0x0000000310007986 */ /* 0x0001e2000c101124 */
[----:B------:R-:W-:Y:S05]  /*5e90*/  BRA `(.L_x_12837) ;  /* 0x0000000400b47947 */ /* 0x000fea0003800000 */
.L_x_12847:
[----:B------:R-:W0:Y:S02]  /*5ea0*/  I2F.S16 R0, R3 ;  /* 0x0000000300007306 */ /* 0x000e240000101400 */
[----:B0-----:R-:W-:-:S05]  /*5eb0*/  F2FP.BF16.F32.PACK_AB R0, RZ, R0 ;  /* 0x00000000ff00723e */ /* 0x001fca00000010ff */
[----:B------:R0:W-:Y:S01]  /*5ec0*/  STG.E.U16 desc[UR36][R16.64], R0 ;  /* 0x0000000010007986 */ /* 0x0001e2000c101524 */
[----:B------:R-:W-:Y:S05]  /*5ed0*/  BRA `(.L_x_12837) ;  /* 0x0000000400a47947 */ /* 0x000fea0003800000 */
.L_x_12844:
        /* <DEDUP_REMOVED lines=10> */
.L_x_12856:
        /* <DEDUP_REMOVED lines=17> */
.L_x_12859:
[----:B------:R-:W-:-:S04]  /*6090*/  LOP3.LUT R2, R3, 0x80000000, RZ, 0xc0, !PT ;  /* 0x8000000003027812 */ /* 0x000fc800078ec0ff */
[----:B------:R-:W-:-:S04]  /*60a0*/  SHF.R.U32.HI R3, RZ, 0x18, R2 ;  /* 0x00000018ff037819 */ /* 0x000fc80000011602 */
[----:B------:R-:W-:-:S04]  /*60b0*/  LOP3.LUT R0, R0, R3, RZ, 0xfc, !PT ;  /* 0x0000000300007212 */ /* 0x000fc800078efcff */
[----:B------:R-:W-:-:S07]  /*60c0*/  PRMT R8, R0, 0x7610, R8 ;  /* 0x0000761000087816 */ /* 0x000fce0000000008 */
.L_x_12858:
[----:B------:R-:W-:Y:S05]  /*60d0*/  BSYNC B0 ;  /* 0x0000000000007941 */ /* 0x000fea0003800000 */
.L_x_12857:
[----:B------:R3:W-:Y:S01]  /*60e0*/  STG.E.U8 desc[UR36][R16.64], R8 ;  /* 0x0000000810007986 */ /* 0x0007e2000c101124 */
[----:B------:R-:W-:Y:S05]  /*60f0*/  BRA `(.L_x_12837) ;  /* 0x00000004001c7947 */ /* 0x000fea0003800000 */
.L_x_12855:
        /* <DEDUP_REMOVED lines=17> */
.L_x_12862:
[----:B------:R-:W-:-:S04]  /*6210*/  LOP3.LUT R2, R3, 0x80000000, RZ, 0xc0, !PT ;  /* 0x8000000003027812 */ /* 0x000fc800078ec0ff */
[----:B------:R-:W-:-:S04]  /*6220*/  SHF.R.U32.HI R3, RZ, 0x18, R2 ;  /* 0x00000018ff037819 */ /* 0x000fc80000011602 */
[----:B------:R-:W-:-:S04]  /*6230*/  LOP3.LUT R0, R0, R3, RZ, 0xfc, !PT ;  /* 0x0000000300007212 */ /* 0x000fc800078efcff */
[----:B------:R-:W-:-:S07]  /*6240*/  PRMT R8, R0, 0x7610, R8 ;  /* 0x0000761000087816 */ /* 0x000fce0000000008 */
.L_x_12861:
[----:B------:R-:W-:Y:S05]  /*6250*/  BSYNC B0 ;  /* 0x0000000000007941 */ /* 0x000fea0003800000 */
.L_x_12860:
[----:B------:R0:W-:Y:S01]  /*6260*/  STG.E.U8 desc[UR36][R16.64], R8 ;  /* 0x0000000810007986 */ /* 0x0001e2000c101124 */
[----:B------:R-:W-:Y:S05]  /*6270*/  BRA `(.L_x_12837) ;  /* 0x0000000000bc7947 */ /* 0x000fea0003800000 */
.L_x_12854:
        /* <DEDUP_REMOVED lines=23> */
.L_x_12836:
        /* <DEDUP_REMOVED lines=16> */
.L_x_12865:
[----:B------:R-:W-:Y:S05]  /*64f0*/  BRA `(.L_x_12837) ;  /* 0x00000000001c7947 */ /* 0x000fea0003800000 */
.L_x_12864:
[----:B------:R-:W-:-:S05]  /*6500*/  PRMT R3, R3, 0x9910, RZ ;  /* 0x0000991003037816 */ /* 0x000fca00000000ff */
[----:B------:R-:W-:-:S05]  /*6510*/  IMAD.MOV.U32 R2, RZ, RZ, R3 ;  /* 0x000000ffff027224 */ /* 0x000fca00078e0003 */
[----:B------:R-:W-:-:S05]  /*6520*/  SHF.R.S32.HI R3, RZ, 0x1f, R2 ;  /* 0x0000001fff037819 */ /* 0x000fca0000011402 */
[----:B------:R2:W-:Y:S01]  /*6530*/  STG.E.64 desc[UR36][R16.64], R2 ;  /* 0x0000000210007986 */ /* 0x0005e2000c101b24 */
[----:B------:R-:W-:Y:S05]  /*6540*/  BRA `(.L_x_12837) ;  /* 0x0000000000087947 */ /* 0x000fea0003800000 */
.L_x_12863:
[----:B------:R-:W-:-:S05]  /*6550*/  PRMT R3, R3, 0x9910, RZ ;  /* 0x0000991003037816 */ /* 0x000fca00000000ff */
[----:B------:R0:W-:Y:S02]  /*6560*/  STG.E desc[UR36][R16.64], R3 ;  /* 0x0000000310007986 */ /* 0x0001e4000c101924 */
.L_x_12837:
[----:B------:R-:W-:-:S07]  /*6570*/  VIADD R19, R19, 0x80 ;  /* 0x0000008013137836 */ /* 0x000fce0000000000 */
.L_x_12797:
[----:B------:R-:W-:Y:S05]  /*6580*/  BSYNC B6 ;  /* 0x0000000000067941 */ /* 0x000fea0003800000 */
.L_x_12796:
        /* <DEDUP_REMOVED lines=307> */
.L_x_12868:
        /* <DEDUP_REMOVED lines=20> */
.L_x_12872:
[----:B------:R0:W5:Y:S01]  /*7a00*/  LDG.E.U8 R0, desc[UR36][R2.64] ;  /* 0x0000002402007981 */ /* 0x000162000c1e1100 */
[----:B------:R-:W-:Y:S05]  /*7a10*/  BRA `(.L_x_12874) ;  /* 0x0000000c00547947 */ /* 0x000fea0003800000 */
.L_x_12871:
        /* <DEDUP_REMOVED lines=8> */
.L_x_12876:
[----:B------:R0:W5:Y:S01]  /*7aa0*/  LDG.E.U16 R0, desc[UR36][R2.64] ;  /* 0x0000002402007981 */ /* 0x000162000c1e1500 */
[----:B------:R-:W-:Y:S05]  /*7ab0*/  BRA `(.L_x_12874) ;  /* 0x0000000c002c7947 */ /* 0x000fea0003800000 */
.L_x_12875:
[----:B------:R0:W5:Y:S01]  /*7ac0*/  LDG.E.U16 R0, desc[UR36][R2.64] ;  /* 0x0000002402007981 */ /* 0x000162000c1e1500 */
[----:B------:R-:W-:Y:S05]  /*7ad0*/  BRA `(.L_x_12874) ;  /* 0x0000000c00247947 */ /* 0x000fea0003800000 */
.L_x_12870:
        /* <DEDUP_REMOVED lines=9> */
.L_x_12878:
[----:B------:R-:W2:Y:S02]  /*7b70*/  LDG.E.U16 R4, desc[UR36][R2.64] ;  /* 0x0000002402047981 */ /* 0x000ea4000c1e1500 */
[----:B--2---:R-:W-:-:S06]  /*7b80*/  HADD2.F32 R4, -RZ, R4.H0_H0 ;  /* 0x20000004ff047230 */ /* 0x004fcc0000004100 */
[----:B------:R-:W0:Y:S02]  /*7b90*/  F2I.FTZ.TRUNC.NTZ R4, R4 ;  /* 0x0000000400047305 */ /* 0x000e24000021f100 */
[----:B0-----:R-:W-:Y:S01]  /*7ba0*/  PRMT R0, R4, 0x7610, R0 ;  /* 0x0000761004007816 */ /* 0x001fe20000000000 */
[----:B------:R-:W-:Y:S06]  /*7bb0*/  BRA `(.L_x_12874) ;  /* 0x0000000800ec7947 */ /* 0x000fec0003800000 */
.L_x_12877:
        /* <DEDUP_REMOVED lines=9> */
.L_x_12880:
[----:B------:R-:W2:Y:S02]  /*7c50*/  LDG.E.U16 R2, desc[UR36][R2.64] ;  /* 0x0000002402027981 */ /* 0x000ea4000c1e1500 */
[----:B--2---:R-:W-:-:S06]  /*7c60*/  HADD2.F32 R4, -RZ, R2.H0_H0 ;  /* 0x20000002ff047230 */ /* 0x004fcc0000004100 */
[----:B------:R-:W0:Y:S02]  /*7c70*/  F2I.FTZ.TRUNC.NTZ R4, R4 ;  /* 0x0000000400047305 */ /* 0x000e24000021f100 */
[----:B0-----:R-:W-:Y:S01]  /*7c80*/  PRMT R0, R4, 0x7610, R0 ;  /* 0x0000761004007816 */ /* 0x001fe20000000000 */
[----:B------:R-:W-:Y:S06]  /*7c90*/  BRA `(.L_x_12874) ;  /* 0x0000000800b47947 */ /* 0x000fec0003800000 */
.L_x_12879:
[----:B------:R-:W2:Y:S02]  /*7ca0*/  LDG.E.64 R2, desc[UR36][R2.64] ;  /* 0x0000002402027981 */ /* 0x000ea4000c1e1b00 */
[----:B--2---:R0:W1:Y:S01]  /*7cb0*/  F2I.F64.TRUNC R0, R2 ;  /* 0x0000000200007311 */ /* 0x004062000030d100 */
[----:B------:R-:W-:Y:S05]  /*7cc0*/  BRA `(.L_x_12874) ;  /* 0x0000000800a87947 */ /* 0x000fea0003800000 */
.L_x_12869:
        /* <DEDUP_REMOVED lines=12> */
.L_x_12883:
[----:B------:R-:W2:Y:S02]  /*7d90*/  LDG.E.64 R2, desc[UR36][R2.64] ;  /* 0x0000002402027981 */ /* 0x000ea4000c1e1b00 */
[----:B--2---:R3:W4:Y:S01]  /*7da0*/  F2I.F64.TRUNC R0, R2 ;  /* 0x0000000200007311 */ /* 0x004722000030d100 */
[----:B------:R-:W-:Y:S05]  /*7db0*/  BRA `(.L_x_12874) ;  /* 0x00000008006c7947 */ /* 0x000fea0003800000 */
.L_x_12882:
        /* <DEDUP_REMOVED lines=28> */
.L_x_12885:
        /* <DEDUP_REMOVED lines=15> */
.L_x_12884:
[----:B------:R-:W2:Y:S02]  /*8070*/  LDG.E.U16 R4, desc[UR36][R2.64] ;  /* 0x0000002402047981 */ /* 0x000ea4000c1e1500 */
[----:B--2---:R-:W-:-:S06]  /*8080*/  IMAD.U32 R4, R4, 0x10000, RZ ;  /* 0x0001000004047824 */ /* 0x004fcc00078e00ff */
[----:B------:R-:W0:Y:S02]  /*8090*/  F2I.FTZ.TRUNC.NTZ R4, R4 ;  /* 0x0000000400047305 */ /* 0x000e24000021f100 */
[----:B0-----:R-:W-:Y:S01]  /*80a0*/  PRMT R0, R4, 0x7610, R0 ;  /* 0x0000761004007816 */ /* 0x001fe20000000000 */
[----:B------:R-:W-:Y:S06]  /*80b0*/  BRA `(.L_x_12874) ;  /* 0x0000000400ac7947 */ /* 0x000fec0003800000 */
.L_x_12881:
        /* <DEDUP_REMOVED lines=10> */
.L_x_12888:
        /* <DEDUP_REMOVED lines=21> */
.L_x_12892:
[----:B------:R-:W-:Y:S05]  /*82b0*/  BSYNC B1 ;  /* 0x0000000000017941 */ /* 0x000fea0003800000 */
.L_x_12891:
[----:B------:R-:W-:Y:S01]  /*82c0*/  IMAD.SHL.U32 R2, R2, 0x100000, RZ ;  /* 0x0010000002027824 */ /* 0x000fe200078e00ff */
[----:B------:R-:W-:-:S04]  /*82d0*/  LEA R3, R0, 0x3b800000, 0x17 ;  /* 0x3b80000000037811 */ /* 0x000fc800078eb8ff */
[----:B------:R-:W-:-:S07]  /*82e0*/  LOP3.LUT R4, R3, R2, R4, 0xfe, !PT ;  /* 0x0000000203047212 */ /* 0x000fce00078efe04 */
.L_x_12890:
[----:B------:R-:W-:Y:S05]  /*82f0*/  BSYNC B0 ;  /* 0x0000000000007941 */ /* 0x000fea0003800000 */
.L_x_12889:
[----:B------:R-:W0:Y:S02]  /*8300*/  F2I.FTZ.TRUNC.NTZ R4, R4 ;  /* 0x0000000400047305 */ /* 0x000e24000021f100 */
[----:B0-----:R-:W-:Y:S01]  /*8310*/  PRMT R0, R4, 0x7610, R0 ;  /* 0x0000761004007816 */ /* 0x001fe20000000000 */
[----:B------:R-:W-:Y:S06]  /*8320*/  BRA `(.L_x_12874) ;  /* 0x0000000400107947 */ /* 0x000fec0003800000 */
.L_x_12887:
        /* <DEDUP_REMOVED lines=21> */
.L_x_12896:
[----:B------:R-:W-:Y:S05]  /*8480*/  BSYNC B1 ;  /* 0x0000000000017941 */ /* 0x000fea0003800000 */
.L_x_12895:
[----:B------:R-:W-:Y:S01]  /*8490*/  IMAD.SHL.U32 R2, R2, 0x200000, RZ ;  /* 0x0020000002027824 */ /* 0x000fe200078e00ff */
[----:B------:R-:W-:-:S04]  /*84a0*/  LEA R3, R0, 0x37800000, 0x17 ;  /* 0x3780000000037811 */ /* 0x000fc800078eb8ff */
[----:B------:R-:W-:-:S07]  /*84b0*/  LOP3.LUT R4, R3, R2, R4, 0xfe, !PT ;  /* 0x0000000203047212 */ /* 0x000fce00078efe04 */
.L_x_12894:
[----:B------:R-:W-:Y:S05]  /*84c0*/  BSYNC B0 ;  /* 0x0000000000007941 */ /* 0x000fea0003800000 */
.L_x_12893:
[----:B------:R-:W0:Y:S02]  /*84d0*/  F2I.FTZ.TRUNC.NTZ R4, R4 ;  /* 0x0000000400047305 */ /* 0x000e24000021f100 */
[----:B0-----:R-:W-:Y:S01]  /*84e0*/  PRMT R0, R4, 0x7610, R0 ;  /* 0x0000761004007816 */ /* 0x001fe20000000000 */
[----:B------:R-:W-:Y:S06]  /*84f0*/  BRA `(.L_x_12874) ;  /* 0x00000000009c7947 */ /* 0x000fec0003800000 */
.L_x_12886:
        /* <DEDUP_REMOVED lines=14> */
.L_x_12900:
[----:B------:R-:W-:Y:S05]  /*85e0*/  BSYNC B0 ;  /* 0x0000000000007941 */ /* 0x000fea0003800000 */
.L_x_12899:
[----:B------:R-:W0:Y:S02]  /*85f0*/  F2I.FTZ.TRUNC.NTZ R4, R4 ;  /* 0x0000000400047305 */ /* 0x000e24000021f100 */
[----:B0-----:R-:W-:Y:S01]  /*8600*/  PRMT R0, R4, 0x7610, R0 ;  /* 0x0000761004007816 */ /* 0x001fe20000000000 */
[----:B------:R-:W-:Y:S06]  /*8610*/  BRA `(.L_x_12874) ;  /* 0x0000000000547947 */ /* 0x000fec0003800000 */
.L_x_12873:
        /* <DEDUP_REMOVED lines=16> */
.L_x_12901:
[----:B------:R-:W-:Y:S01]  /*8720*/  PRMT R0, RZ, 0x7610, R0 ;  /* 0x00007610ff007816 */ /* 0x000fe20000000000 */
[----:B------:R-:W-:Y:S06]  /*8730*/  BRA `(.L_x_12874) ;  /* 0x00000000000c7947 */ /* 0x000fec0003800000 */
.L_x_12898:
[----:B------:R1:W5:Y:S01]  /*8740*/  LDG.E.U16 R0, desc[UR36][R2.64] ;  /* 0x0000002402007981 */ /* 0x000362000c1e1500 */
[----:B------:R-:W-:Y:S05]  /*8750*/  BRA `(.L_x_12874) ;  /* 0x0000000000047947 */ /* 0x000fea0003800000 */
.L_x_12897:
[----:B------:R2:W5:Y:S02]  /*8760*/  LDG.E.U16 R0, desc[UR36][R2.64] ;  /* 0x0000002402007981 */ /* 0x000564000c1e1500 */
.L_x_12874:
        /* <DEDUP_REMOVED lines=43> */
.L_x_12905:
[----:B------:R3:W-:Y:S01]  /*8a20*/  STG.E.U8 desc[UR36][R16.64], R3 ;  /* 0x0000000310007986 */ /* 0x0007e2000c101124 */
[----:B------:R-:W-:Y:S05]  /*8a30*/  BRA `(.L_x_12907) ;  /* 0x0000000c00707947 */ /* 0x000fea0003800000 */
.L_x_12904:
        /* <DEDUP_REMOVED lines=11> */
.L_x_12909:
[----:B------:R-:W-:-:S05]  /*8af0*/  PRMT R3, R3, 0x9910, RZ ;  /* 0x0000991003037816 */ /* 0x000fca00000000ff */
[----:B------:R2:W-:Y:S01]  /*8b00*/  STG.E desc[UR36][R16.64], R3 ;  /* 0x0000000310007986 */ /* 0x0005e2000c101924 */
[----:B------:R-:W-:Y:S05]  /*8b10*/  BRA `(.L_x_12907) ;  /* 0x0000000c00387947 */ /* 0x000fea0003800000 */
.L_x_12908:
[----:B------:R0:W-:Y:S01]  /*8b20*/  STG.E.U16 desc[UR36][R16.64], R3 ;  /* 0x0000000310007986 */ /* 0x0001e2000c101524 */
[----:B------:R-:W-:Y:S05]  /*8b30*/  BRA `(.L_x_12907) ;  /* 0x0000000c00307947 */ /* 0x000fea0003800000 */
.L_x_12903:
        /* <DEDUP_REMOVED lines=9> */
.L_x_12911:
[----:B------:R-:W0:Y:S02]  /*8bd0*/  I2F.S16 R0, R3 ;  /* 0x0000000300007306 */ /* 0x000e240000101400 */
[----:B0-----:R-:W-:-:S05]  /*8be0*/  F2FP.F16.F32.PACK_AB R0, RZ, R0 ;  /* 0x00000000ff00723e */ /* 0x001fca00000000ff */
[----:B------:R0:W-:Y:S01]  /*8bf0*/  STG.E.U16 desc[UR36][R16.64], R0 ;  /* 0x0000000010007986 */ /* 0x0001e2000c101524 */
[----:B------:R-:W-:Y:S05]  /*8c00*/  BRA `(.L_x_12907) ;  /* 0x0000000800fc7947 */ /* 0x000fea0003800000 */
.L_x_12910:
        /* <DEDUP_REMOVED lines=10> */
.L_x_12913:
[----:B------:R-:W0:Y:S02]  /*8cb0*/  I2F.S16 R3, R3 ;  /* 0x0000000300037306 */ /* 0x000e240000101400 */
[----:B0-----:R-:W-:-:S04]  /*8cc0*/  F2FP.F16.F32.PACK_AB R3, RZ, R3 ;  /* 0x00000003ff03723e */ /* 0x001fc800000000ff */
[----:B------:R-:W-:-:S05]  /*8cd0*/  PRMT R3, R3, 0x5410, RZ ;  /* 0x0000541003037816 */ /* 0x000fca00000000ff */
[----:B------:R0:W-:Y:S01]  /*8ce0*/  STG.E desc[UR36][R16.64], R3 ;  /* 0x0000000310007986 */ /* 0x0001e2000c101924 */
[----:B------:R-:W-:Y:S05]  /*8cf0*/  BRA `(.L_x_12907) ;  /* 0x0000000800c07947 */ /* 0x000fea0003800000 */
.L_x_12912:
[----:B------:R-:W0:Y:S02]  /*8d00*/  I2F.F64.S16 R2, R3 ;  /* 0x0000000300027312 */ /* 0x000e240000101c00 */
[----:B0-----:R0:W-:Y:S01]  /*8d10*/  STG.E.64 desc[UR36][R16.64], R2 ;  /* 0x0000000210007986 */ /* 0x0011e2000c101b24 */
[----:B------:R-:W-:Y:S05]  /*8d20*/  BRA `(.L_x_12907) ;  /* 0x0000000800b47947 */ /* 0x000fea0003800000 */
.L_x_12902:
        /* <DEDUP_REMOVED lines=13> */
.L_x_12916:
[----:B------:R-:W0:Y:S01]  /*8e00*/  I2F.F64.S16 R4, R3 ;  /* 0x0000000300047312 */ /* 0x000e220000101c00 */
[----:B------:R-:W-:-:S05]  /*8e10*/  CS2R R6, SRZ ;  /* 0x0000000000067805 */ /* 0x000fca000001ff00 */
[----:B0-----:R0:W-:Y:S01]  /*8e20*/  STG.E.128 desc[UR36][R16.64], R4 ;  /* 0x0000000410007986 */ /* 0x0011e2000c101d24 */
[----:B------:R-:W-:Y:S05]  /*8e30*/  BRA `(.L_x_12907) ;  /* 0x0000000800707947 */ /* 0x000fea0003800000 */
.L_x_12915:
        /* <DEDUP_REMOVED lines=21> */
.L_x_12920:
[----:B------:R-:W-:Y:S05]  /*8f90*/  BSYNC B0 ;  /* 0x0000000000007941 */ /* 0x000fea0003800000 */
.L_x_12919:
[----:B------:R-:W-:-:S05]  /*8fa0*/  LOP3.LUT R3, R0, R3, RZ, 0xfc, !PT ;  /* 0x0000000300037212 */ /* 0x000fca00078efcff */
[----:B------:R0:W-:Y:S01]  /*8fb0*/  STG.E.U8 desc[UR36][R16.64], R3 ;  /* 0x0000000310007986 */ /* 0x0001e2000c101124 */
[----:B------:R-:W-:Y:S05]  /*8fc0*/  BRA `(.L_x_12907) ;  /* 0x00000008000c7947 */ /* 0x000fea0003800000 */
.L_x_12918:
        /* <DEDUP_REMOVED lines=13> */
.L_x_12922:
[----:B------:R-:W-:Y:S01]  /*90a0*/  IMAD.MOV.U32 R0, RZ, RZ, 0x7f ;  /* 0x0000007fff007424 */ /* 0x000fe200078e00ff */
[----:B------:R-:W-:-:S04]  /*90b0*/  ISETP.GT.U32.AND P0, PT, R2, 0x7f800000, PT ;  /* 0x7f8000000200780c */ /* 0x000fc80003f04070 */
[----:B------:R-:W-:-:S09]  /*90c0*/  SEL R0, R0, 0x7c, P0 ;  /* 0x0000007c00007807 */ /* 0x000fd20000000000 */
.L_x_12923:
[----:B------:R-:W-:Y:S05]  /*90d0*/  BSYNC B0 ;  /* 0x0000000000007941 */ /* 0x000fea0003800000 */
.L_x_12921:
[----:B------:R-:W-:-:S04]  /*90e0*/  LOP3.LUT R2, R3, 0x80000000, RZ, 0xc0, !PT ;  /* 0x8000000003027812 */ /* 0x000fc800078ec0ff */
[----:B------:R-:W-:-:S04]  /*90f0*/  SHF.R.U32.HI R3, RZ, 0x18, R2 ;  /* 0x00000018ff037819 */ /* 0x000fc80000011602 */
[----:B------:R-:W-:-:S05]  /*9100*/  LOP3.LUT R3, R0, R3, RZ, 0xfc, !PT ;  /* 0x0000000300037212 */ /* 0x000fca00078efcff */
[----:B------:R0:W-:Y:S01]  /*9110*/  STG.E.U8 desc[UR36][R16.64], R3 ;  /* 0x0000000310007986 */ /* 0x0001e2000c101124 */
[----:B------:R-:W-:Y:S05]  /*9120*/  BRA `(.L_x_12907) ;  /* 0x0000000400b47947 */ /* 0x000fea0003800000 */
.L_x_12917:
[----:B------:R-:W0:Y:S02]  /*9130*/  I2F.S16 R0, R3 ;  /* 0x0000000300007306 */ /* 0x000e240000101400 */
[----:B0-----:R-:W-:-:S05]  /*9140*/  F2FP.BF16.F32.PACK_AB R0, RZ, R0 ;  /* 0x00000000ff00723e */ /* 0x001fca00000010ff */
[----:B------:R0:W-:Y:S01]  /*9150*/  STG.E.U16 desc[UR36][R16.64], R0 ;  /* 0x0000000010007986 */ /* 0x0001e2000c101524 */
[----:B------:R-:W-:Y:S05]  /*9160*/  BRA `(.L_x_12907) ;  /* 0x0000000400a47947 */ /* 0x000fea0003800000 */
.L_x_12914:
        /* <DEDUP_REMOVED lines=10> */
.L_x_12926:
        /* <DEDUP_REMOVED lines=17> */
.L_x_12929:
[----:B------:R-:W-:-:S04]  /*9320*/  LOP3.LUT R2, R3, 0x80000000, RZ, 0xc0, !PT ;  /* 0x8000000003027812 */ /* 0x000fc800078ec0ff */
[----:B------:R-:W-:-:S04]  /*9330*/  SHF.R.U32.HI R3, RZ, 0x18, R2 ;  /* 0x00000018ff037819 */ /* 0x000fc80000011602 */
[----:B------:R-:W-:-:S04]  /*9340*/  LOP3.LUT R0, R0, R3, RZ, 0xfc, !PT ;  /* 0x0000000300007212 */ /* 0x000fc800078efcff */
[----:B------:R-:W-:-:S07]  /*9350*/  PRMT R8, R0, 0x7610, R8 ;  /* 0x0000761000087816 */ /* 0x000fce0000000008 */
.L_x_12928:
[----:B------:R-:W-:Y:S05]  /*9360*/  BSYNC B0 ;  /* 0x0000000000007941 */ /* 0x000fea0003800000 */
.L_x_12927:
[----:B------:R0:W-:Y:S01]  /*9370*/  STG.E.U8 desc[UR36][R16.64], R8 ;  /* 0x0000000810007986 */ /* 0x0001e2000c101124 */
[----:B------:R-:W-:Y:S05]  /*9380*/  BRA `(.L_x_12907) ;  /* 0x00000004001c7947 */ /* 0x000fea0003800000 */
.L_x_12925:
        /* <DEDUP_REMOVED lines=17> */
.L_x_12932:
[----:B------:R-:W-:-:S04]  /*94a0*/  LOP3.LUT R2, R3, 0x80000000, RZ, 0xc0, !PT ;  /* 0x8000000003027812 */ /* 0x000fc800078ec0ff */
[----:B------:R-:W-:-:S04]  /*94b0*/  SHF.R.U32.HI R3, RZ, 0x18, R2 ;  /* 0x00000018ff037819 */ /* 0x000fc80000011602 */
[----:B------:R-:W-:-:S04]  /*94c0*/  LOP3.LUT R0, R0, R3, RZ, 0xfc, !PT ;  /* 0x0000000300007212 */ /* 0x000fc800078efcff */
[----:B------:R-:W-:-:S07]  /*94d0*/  PRMT R8, R0, 0x7610, R8 ;  /* 0x0000761000087816 */ /* 0x000fce0000000008 */
.L_x_12931:
[----:B------:R-:W-:Y:S05]  /*94e0*/  BSYNC B0 ;  /* 0x0000000000007941 */ /* 0x000fea0003800000 */
.L_x_12930:
[----:B------:R0:W-:Y:S01]  /*94f0*/  STG.E.U8 desc[UR36][R16.64], R8 ;  /* 0x0000000810007986 */ /* 0x0001e2000c101124 */
[----:B------:R-:W-:Y:S05]  /*9500*/  BRA `(.L_x_12907) ;  /* 0x0000000000bc7947 */ /* 0x000fea0003800000 */
.L_x_12924:
        /* <DEDUP_REMOVED lines=23> */
.L_x_12906:
        /* <DEDUP_REMOVED lines=16> */
.L_x_12935:
[----:B------:R-:W-:Y:S05]  /*9780*/  BRA `(.L_x_12907) ;  /* 0x00000000001c7947 */ /* 0x000fea0003800000 */
.L_x_12934:
[----:B------:R-:W-:-:S05]  /*9790*/  PRMT R3, R3, 0x9910, RZ ;  /* 0x0000991003037816 */ /* 0x000fca00000000ff */
[----:B------:R-:W-:-:S05]  /*97a0*/  IMAD.MOV.U32 R2, RZ, RZ, R3 ;  /* 0x000000ffff027224 */ /* 0x000fca00078e0003 */
[----:B------:R-:W-:-:S05]  /*97b0*/  SHF.R.S32.HI R3, RZ, 0x1f, R2 ;  /* 0x0000001fff037819 */ /* 0x000fca0000011402 */
[----:B------:R0:W-:Y:S01]  /*97c0*/  STG.E.64 desc[UR36][R16.64], R2 ;  /* 0x0000000210007986 */ /* 0x0001e2000c101b24 */
[----:B------:R-:W-:Y:S05]  /*97d0*/  BRA `(.L_x_12907) ;  /* 0x0000000000087947 */ /* 0x000fea0003800000 */
.L_x_12933:
[----:B------:R-:W-:-:S05]  /*97e0*/  PRMT R3, R3, 0x9910, RZ ;  /* 0x0000991003037816 */ /* 0x000fca00000000ff */
[----:B------:R0:W-:Y:S02]  /*97f0*/  STG.E desc[UR36][R16.64], R3 ;  /* 0x0000000310007986 */ /* 0x0001e4000c101924 */
.L_x_12907:
[----:B------:R-:W-:-:S07]  /*9800*/  VIADD R19, R19, 0x80 ;  /* 0x0000008013137836 */ /* 0x000fce0000000000 */
.L_x_12867:
[----:B------:R-:W-:Y:S05]  /*9810*/  BSYNC B6 ;  /* 0x0000000000067941 */ /* 0x000fea0003800000 */
.L_x_12866:
        /* <DEDUP_REMOVED lines=306> */
.L_x_12936:
        /* <DEDUP_REMOVED lines=20> */
.L_x_12940:
[----:B------:R4:W5:Y:S01]  /*ac80*/  LDG.E.U8 R0, desc[UR36][R2.64] ;  /* 0x0000002402007981 */ /* 0x000962000c1e1100 */
[----:B------:R-:W-:Y:S05]  /*ac90*/  BRA `(.L_x_12942) ;  /* 0x0000000c00547947 */ /* 0x000fea0003800000 */
.L_x_12939:
        /* <DEDUP_REMOVED lines=8> */
.L_x_12944:
[----:B------:R2:W5:Y:S01]  /*ad20*/  LDG.E.U16 R0, desc[UR36][R2.64] ;  /* 0x0000002402007981 */ /* 0x000562000c1e1500 */
[----:B------:R-:W-:Y:S05]  /*ad30*/  BRA `(.L_x_12942) ;  /* 0x0000000c002c7947 */ /* 0x000fea0003800000 */
.L_x_12943:
[----:B------:R0:W5:Y:S01]  /*ad40*/  LDG.E.U16 R0, desc[UR36][R2.64] ;  /* 0x0000002402007981 */ /* 0x000162000c1e1500 */
[----:B------:R-:W-:Y:S05]  /*ad50*/  BRA `(.L_x_12942) ;  /* 0x0000000c00247947 */ /* 0x000fea0003800000 */
.L_x_12938:
        /* <DEDUP_REMOVED lines=9> */
.L_x_12946:
[----:B------:R-:W2:Y:S02]  /*adf0*/  LDG.E.U16 R4, desc[UR36][R2.64] ;  /* 0x0000002402047981 */ /* 0x000ea4000c1e1500 */
[----:B--2---:R-:W-:-:S06]  /*ae00*/  HADD2.F32 R4, -RZ, R4.H0_H0 ;  /* 0x20000004ff047230 */ /* 0x004fcc0000004100 */
[----:B------:R-:W0:Y:S02]  /*ae10*/  F2I.FTZ.TRUNC.NTZ R4, R4 ;  /* 0x0000000400047305 */ /* 0x000e24000021f100 */
[----:B0-----:R-:W-:Y:S01]  /*ae20*/  PRMT R0, R4, 0x7610, R0 ;  /* 0x0000761004007816 */ /* 0x001fe20000000000 */
[----:B------:R-:W-:Y:S06]  /*ae30*/  BRA `(.L_x_12942) ;  /* 0x0000000800ec7947 */ /* 0x000fec0003800000 */
.L_x_12945:
        /* <DEDUP_REMOVED lines=9> */
.L_x_12948:
[----:B------:R-:W2:Y:S02]  /*aed0*/  LDG.E.U16 R2, desc[UR36][R2.64] ;  /* 0x0000002402027981 */ /* 0x000ea4000c1e1500 */
[----:B--2---:R-:W-:-:S06]  /*aee0*/  HADD2.F32 R4, -RZ, R2.H0_H0 ;  /* 0x20000002ff047230 */ /* 0x004fcc0000004100 */
[----:B------:R-:W0:Y:S02]  /*aef0*/  F2I.FTZ.TRUNC.NTZ R4, R4 ;  /* 0x0000000400047305 */ /* 0x000e24000021f100 */
[----:B0-----:R-:W-:Y:S01]  /*af00*/  PRMT R0, R4, 0x7610, R0 ;  /* 0x0000761004007816 */ /* 0x001fe20000000000 */
[----:B------:R-:W-:Y:S06]  /*af10*/  BRA `(.L_x_12942) ;  /* 0x0000000800b47947 */ /* 0x000fec0003800000 */
.L_x_12947:
[----:B------:R-:W2:Y:S02]  /*af20*/  LDG.E.64 R2, desc[UR36][R2.64] ;  /* 0x0000002402027981 */ /* 0x000ea4000c1e1b00 */
[----:B--2---:R0:W1:Y:S01]  /*af30*/  F2I.F64.TRUNC R0, R2 ;  /* 0x0000000200007311 */ /* 0x004062000030d100 */
[----:B------:R-:W-:Y:S05]  /*af40*/  BRA `(.L_x_12942) ;  /* 0x0000000800a87947 */ /* 0x000fea0003800000 */
.L_x_12937:
        /* <DEDUP_REMOVED lines=12> */
.L_x_12951:
[----:B------:R-:W2:Y:S02]  /*b010*/  LDG.E.64 R2, desc[UR36][R2.64] ;  /* 0x0000002402027981 */ /* 0x000ea4000c1e1b00 */
[----:B--2---:R0:W1:Y:S01]  /*b020*/  F2I.F64.TRUNC R0, R2 ;  /* 0x0000000200007311 */ /* 0x004062000030d100 */
[----:B------:R-:W-:Y:S05]  /*b030*/  BRA `(.L_x_12942) ;  /* 0x00000008006c7947 */ /* 0x000fea0003800000 */
.L_x_12950:
        /* <DEDUP_REMOVED lines=28> */
.L_x_12953:
        /* <DEDUP_REMOVED lines=15> */
.L_x_12952:
[----:B------:R-:W2:Y:S02]  /*b2f0*/  LDG.E.U16 R4, desc[UR36][R2.64] ;  /* 0x0000002402047981 */ /* 0x000ea4000c1e1500 */
[----:B--2---:R-:W-:-:S06]  /*b300*/  IMAD.U32 R4, R4, 0x10000, RZ ;  /* 0x0001000004047824 */ /* 0x004fcc00078e00ff */
[----:B------:R-:W0:Y:S02]  /*b310*/  F2I.FTZ.TRUNC.NTZ R4, R4 ;  /* 0x0000000400047305 */ /* 0x000e24000021f100 */
[----:B0-----:R-:W-:Y:S01]  /*b320*/  PRMT R0, R4, 0x7610, R0 ;  /* 0x0000761004007816 */ /* 0x001fe20000000000 */
[----:B------:R-:W-:Y:S06]  /*b330*/  BRA `(.L_x_12942) ;  /* 0x0000000400ac7947 */ /* 0x000fec0003800000 */
.L_x_12949:
        /* <DEDUP_REMOVED lines=10> */
.L_x_12956:
        /* <DEDUP_REMOVED lines=21> */
.L_x_12960:
[----:B------:R-:W-:Y:S05]  /*b530*/  BSYNC B1 ;  /* 0x0000000000017941 */ /* 0x000fea0003800000 */
.L_x_12959:
[----:B------:R-:W-:Y:S01]  /*b540*/  IMAD.SHL.U32 R2, R2, 0x100000, RZ ;  /* 0x0010000002027824 */ /* 0x000fe200078e00ff */
[----:B------:R-:W-:-:S04]  /*b550*/  LEA R3, R0, 0x3b800000, 0x17 ;  /* 0x3b80000000037811 */ /* 0x000fc800078eb8ff */
[----:B------:R-:W-:-:S07]  /*b560*/  LOP3.LUT R4, R3, R2, R4, 0xfe, !PT ;  /* 0x0000000203047212 */ /* 0x000fce00078efe04 */
.L_x_12958:
[----:B------:R-:W-:Y:S05]  /*b570*/  BSYNC B0 ;  /* 0x0000000000007941 */ /* 0x000fea0003800000 */
.L_x_12957:
[----:B------:R-:W0:Y:S02]  /*b580*/  F2I.FTZ.TRUNC.NTZ R4, R4 ;  /* 0x0000000400047305 */ /* 0x000e24000021f100 */
[----:B0-----:R-:W-:Y:S01]  /*b590*/  PRMT R0, R4, 0x7610, R0 ;  /* 0x0000761004007816 */ /* 0x001fe20000000000 */
[----:B------:R-:W-:Y:S06]  /*b5a0*/  BRA `(.L_x_12942) ;  /* 0x0000000400107947 */ /* 0x000fec0003800000 */
.L_x_12955:
        /* <DEDUP_REMOVED lines=21> */
.L_x_12964:
[----:B------:R-:W-:Y:S05]  /*b700*/  BSYNC B1 ;  /* 0x0000000000017941 */ /* 0x000fea0003800000 */
.L_x_12963:
[----:B------:R-:W-:Y:S01]  /*b710*/  IMAD.SHL.U32 R2, R2, 0x200000, RZ ;  /* 0x0020000002027824 */ /* 0x000fe200078e00ff */
[----:B------:R-:W-:-:S04]  /*b720*/  LEA R3, R0, 0x37800000, 0x17 ;  /* 0x3780000000037811 */ /* 0x000fc800078eb8ff */
[----:B------:R-:W-:-:S07]  /*b730*/  LOP3.LUT R4, R3, R2, R4, 0xfe, !PT ;  /* 0x0000000203047212 */ /* 0x000fce00078efe04 */
.L_x_12962:
[----:B------:R-:W-:Y:S05]  /*b740*/  BSYNC B0 ;  /* 0x0000000000007941 */ /* 0x000fea0003800000 */
.L_x_12961:
[----:B------:R-:W0:Y:S02]  /*b750*/  F2I.FTZ.TRUNC.NTZ R4, R4 ;  /* 0x0000000400047305 */ /* 0x000e24000021f100 */
[----:B0-----:R-:W-:Y:S01]  /*b760*/  PRMT R0, R4, 0x7610, R0 ;  /* 0x0000761004007816 */ /* 0x001fe20000000000 */
[----:B------:R-:W-:Y:S06]  /*b770*/  BRA `(.L_x_12942) ;  /* 0x00000000009c7947 */ /* 0x000fec0003800000 */
.L_x_12954:
        /* <DEDUP_REMOVED lines=14> */
.L_x_12968:
[----:B------:R-:W-:Y:S05]  /*b860*/  BSYNC B0 ;  /* 0x0000000000007941 */ /* 0x000fea0003800000 */
.L_x_12967:
[----:B------:R-:W0:Y:S02]  /*b870*/  F2I.FTZ.TRUNC.NTZ R4, R4 ;  /* 0x0000000400047305 */ /* 0x000e24000021f100 */
[----:B0-----:R-:W-:Y:S01]  /*b880*/  PRMT R0, R4, 0x7610, R0 ;  /* 0x0000761004007816 */ /* 0x001fe20000000000 */
[----:B------:R-:W-:Y:S06]  /*b890*/  BRA `(.L_x_12942) ;  /* 0x0000000000547947 */ /* 0x000fec0003800000 */
.L_x_12941:
        /* <DEDUP_REMOVED lines=16> */
.L_x_12969:
[----:B------:R-:W-:Y:S01]  /*b9a0*/  PRMT R0, RZ, 0x7610, R0 ;  /* 0x00007610ff007816 */ /* 0x000fe20000000000 */
[----:B------:R-:W-:Y:S06]  /*b9b0*/  BRA `(.L_x_12942) ;  /* 0x00000000000c7947 */ /* 0x000fec0003800000 */
.L_x_12966:
[----:B------:R0:W5:Y:S01]  /*b9c0*/  LDG.E.U16 R0, desc[UR36][R2.64] ;  /* 0x0000002402007981 */ /* 0x000162000c1e1500 */
[----:B------:R-:W-:Y:S05]  /*b9d0*/  BRA `(.L_x_12942) ;  /* 0x0000000000047947 */ /* 0x000fea0003800000 */
.L_x_12965:
[----:B------:R0:W5:Y:S02]  /*b9e0*/  LDG.E.U16 R0, desc[UR36][R2.64] ;  /* 0x0000002402007981 */ /* 0x000164000c1e1500 */
.L_x_12942:
[----:B-1---5:R-:W-:Y:S01]  /*b9f0*/  PRMT R4, R0, 0x9910, RZ ;  /* 0x0000991000047816 */ /* 0x022fe200000000ff */
[----:B------:R-:W1:Y:S03]  /*ba00*/  LDC.U16 R6, c[0x0][0x422] ;  /* 0x00010880ff067b82 */ /* 0x000e660000000400 */
[-C--:B------:R-:W-:Y:S02]  /*ba10*/  IABS R5, R4.reuse ;  /* 0x0000000400057213 */ /* 0x080fe40000000000 */
[----:B------:R-:W-:Y:S02]  /*ba20*/  IABS R8, R4 ;  /* 0x0000000400087213 */ /* 0x000fe40000000000 */
[----:B------:R-:W2:Y:S08]  /*ba30*/  I2F.RP R0, R5 ;  /* 0x0000000500007306 */ /* 0x000eb00000209400 */
[----:B--2---:R-:W0:Y:S01]  /*ba40*/  MUFU.RCP R0, R0 ;  /* 0x0000000000007308 */ /* 0x004e220000001000 */
[----:B-1----:R-:W-:Y:S01]  /*ba50*/  PRMT R9, R6, 0x9910, RZ ;  /* 0x0000991006097816 */ /* 0x002fe200000000ff */
[----:B0--34-:R-:W-:-:S02]  /*ba60*/  VIADD R2, R0, 0xffffffe ;  /* 0x0ffffffe00027836 */ /* 0x019fc40000000000 */
[----:B------:R-:W-:-:S04]  /*ba70*/  IMAD.MOV R0, RZ, RZ, -R8 ;  /* 0x000000ffff007224 */ /* 0x000fc800078e0a08 */
[----:B------:R0:W1:Y:S02]  /*ba80*/  F2I.FTZ.U32.TRUNC.NTZ R3, R2 ;  /* 0x0000000200037305 */ /* 0x000064000021f000 */
[----:B0-----:R-:W-:Y:S02]  /*ba90*/  IMAD.MOV.U32 R2, RZ, RZ, RZ ;  /* 0x000000ffff027224 */ /* 0x001fe400078e00ff */
[----:B-1----:R-:W-:-:S04]  /*baa0*/  IMAD.MOV R7, RZ, RZ, -R3 ;  /* 0x000000ffff077224 */ /* 0x002fc800078e0a03 */
[----:B------:R-:W-:-:S04]  /*bab0*/  IMAD.MOV.U32 R6, RZ, RZ, R7 ;  /* 0x000000ffff067224 */ /* 0x000fc800078e0007 */
[----:B------:R-:W-:Y:S01]  /*bac0*/  IMAD R7, R6, R5, RZ ;  /* 0x0000000506077224 */ /* 0x000fe200078e02ff */
[----:B------:R-:W-:-:S03]  /*bad0*/  IABS R6, R9 ;  /* 0x0000000900067213 */ /* 0x000fc60000000000 */
[----:B------:R-:W-:-:S04]  /*bae0*/  IMAD.HI.U32 R3, R3, R7, R2 ;  /* 0x0000000703037227 */ /* 0x000fc800078e0002 */
        /* <DEDUP_REMOVED lines=27> */
.L_x_12973:
[----:B------:R-:W-:Y:S01]  /*bca0*/  STG.E.U8 desc[UR36][R16.64], R3 ;  /* 0x0000000310007986 */ /* 0x000fe2000c101124 */
[----:B------:R-:W-:Y:S05]  /*bcb0*/  EXIT ;  /* 0x000000000000794d */ /* 0x000fea0003800000 */
.L_x_12972:
        /* <DEDUP_REMOVED lines=11> */
.L_x_12976:
[----:B------:R-:W-:-:S05]  /*bd70*/  PRMT R3, R3, 0x9910, RZ ;  /* 0x0000991003037816 */ /* 0x000fca00000000ff */
[----:B------:R-:W-:Y:S01]  /*bd80*/  STG.E desc[UR36][R16.64], R3 ;  /* 0x0000000310007986 */ /* 0x000fe2000c101924 */
[----:B------:R-:W-:Y:S05]  /*bd90*/  EXIT ;  /* 0x000000000000794d */ /* 0x000fea0003800000 */
.L_x_12975:
[----:B------:R-:W-:Y:S01]  /*bda0*/  STG.E.U16 desc[UR36][R16.64], R3 ;  /* 0x0000000310007986 */ /* 0x000fe2000c101524 */
[----:B------:R-:W-:Y:S05]  /*bdb0*/  EXIT ;  /* 0x000000000000794d */ /* 0x000fea0003800000 */
.L_x_12971:
        /* <DEDUP_REMOVED lines=9> */
.L_x_12978:
[----:B------:R-:W0:Y:S02]  /*be50*/  I2F.S16 R0, R3 ;  /* 0x0000000300007306 */ /* 0x000e240000101400 */
[----:B0-----:R-:W-:-:S05]  /*be60*/  F2FP.F16.F32.PACK_AB R0, RZ, R0 ;  /* 0x00000000ff00723e */ /* 0x001fca00000000ff */
[----:B------:R-:W-:Y:S01]  /*be70*/  STG.E.U16 desc[UR36][R16.64], R0 ;  /* 0x0000000010007986 */ /* 0x000fe2000c101524 */
[----:B------:R-:W-:Y:S05]  /*be80*/  EXIT ;  /* 0x000000000000794d */ /* 0x000fea0003800000 */
.L_x_12977:
        /* <DEDUP_REMOVED lines=10> */
.L_x_12980:
[----:B------:R-:W0:Y:S02]  /*bf30*/  I2F.S16 R3, R3 ;  /* 0x0000000300037306 */ /* 0x000e240000101400 */
[----:B0-----:R-:W-:-:S04]  /*bf40*/  F2FP.F16.F32.PACK_AB R3, RZ, R3 ;  /* 0x00000003ff03723e */ /* 0x001fc800000000ff */
[----:B------:R-:W-:-:S05]  /*bf50*/  PRMT R3, R3, 0x5410, RZ ;  /* 0x0000541003037816 */ /* 0x000fca00000000ff */
[----:B------:R-:W-:Y:S01]  /*bf60*/  STG.E desc[UR36][R16.64], R3 ;  /* 0x0000000310007986 */ /* 0x000fe2000c101924 */
[----:B------:R-:W-:Y:S05]  /*bf70*/  EXIT ;  /* 0x000000000000794d */ /* 0x000fea0003800000 */
.L_x_12979:
[----:B------:R-:W0:Y:S02]  /*bf80*/  I2F.F64.S16 R2, R3 ;  /* 0x0000000300027312 */ /* 0x000e240000101c00 */
[----:B0-----:R-:W-:Y:S01]  /*bf90*/  STG.E.64 desc[UR36][R16.64], R2 ;  /* 0x0000000210007986 */ /* 0x001fe2000c101b24 */
[----:B------:R-:W-:Y:S05]  /*bfa0*/  EXIT ;  /* 0x000000000000794d */ /* 0x000fea0003800000 */
.L_x_12970:
        /* <DEDUP_REMOVED lines=13> */
.L_x_12983:
[----:B------:R-:W0:Y:S01]  /*c080*/  I2F.F64.S16 R4, R3 ;  /* 0x0000000300047312 */ /* 0x000e220000101c00 */
[----:B------:R-:W-:-:S05]  /*c090*/  CS2R R6, SRZ ;  /* 0x0000000000067805 */ /* 0x000fca000001ff00 */
[----:B0-----:R-:W-:Y:S01]  /*c0a0*/  STG.E.128 desc[UR36][R16.64], R4 ;  /* 0x0000000410007986 */ /* 0x001fe2000c101d24 */
[----:B------:R-:W-:Y:S05]  /*c0b0*/  EXIT ;  /* 0x000000000000794d */ /* 0x000fea0003800000 */
.L_x_12982:
        /* <DEDUP_REMOVED lines=21> */
.L_x_12987:
[----:B------:R-:W-:Y:S05]  /*c210*/  BSYNC B0 ;  /* 0x0000000000007941 */ /* 0x000fea0003800000 */
.L_x_12986:
[----:B------:R-:W-:-:S05]  /*c220*/  LOP3.LUT R3, R0, R3, RZ, 0xfc, !PT ;  /* 0x0000000300037212 */ /* 0x000fca00078efcff */
[----:B------:R-:W-:Y:S01]  /*c230*/  STG.E.U8 desc[UR36][R16.64], R3 ;  /* 0x0000000310007986 */ /* 0x000fe2000c101124 */
[----:B------:R-:W-:Y:S05]  /*c240*/  EXIT ;  /* 0x000000000000794d */ /* 0x000fea0003800000 */
.L_x_12985:
        /* <DEDUP_REMOVED lines=13> */
.L_x_12989:
[----:B------:R-:W-:Y:S01]  /*c320*/  IMAD.MOV.U32 R0, RZ, RZ, 0x7f ;  /* 0x0000007fff007424 */ /* 0x000fe200078e00ff */
[----:B------:R-:W-:-:S04]  /*c330*/  ISETP.GT.U32.AND P0, PT, R2, 0x7f800000, PT ;  /* 0x7f8000000200780c */ /* 0x000fc80003f04070 */
[----:B------:R-:W-:-:S09]  /*c340*/  SEL R0, R0, 0x7c, P0 ;  /* 0x0000007c00007807 */ /* 0x000fd20000000000 */
.L_x_12990:
[----:B------:R-:W-:Y:S05]  /*c350*/  BSYNC B0 ;  /* 0x0000000000007941 */ /* 0x000fea0003800000 */
.L_x_12988:
[----:B------:R-:W-:-:S04]  /*c360*/  LOP3.LUT R2, R3, 0x80000000, RZ, 0xc0, !PT ;  /* 0x8000000003027812 */ /* 0x000fc800078ec0ff */
[----:B------:R-:W-:-:S04]  /*c370*/  SHF.R.U32.HI R3, RZ, 0x18, R2 ;  /* 0x00000018ff037819 */ /* 0x000fc80000011602 */
[----:B------:R-:W-:-:S05]  /*c380*/  LOP3.LUT R3, R0, R3, RZ, 0xfc, !PT ;  /* 0x0000000300037212 */ /* 0x000fca00078efcff */
[----:B------:R-:W-:Y:S01]  /*c390*/  STG.E.U8 desc[UR36][R16.64], R3 ;  /* 0x0000000310007986 */ /* 0x000fe2000c101124 */
[----:B------:R-:W-:Y:S05]  /*c3a0*/  EXIT ;  /* 0x000000000000794d */ /* 0x000fea0003800000 */
.L_x_12984:
[----:B------:R-:W0:Y:S02]  /*c3b0*/  I2F.S16 R0, R3 ;  /* 0x0000000300007306 */ /* 0x000e240000101400 */
[----:B0-----:R-:W-:-:S05]  /*c3c0*/  F2FP.BF16.F32.PACK_AB R0, RZ, R0 ;  /* 0x00000000ff00723e */ /* 0x001fca00000010ff */
[----:B------:R-:W-:Y:S01]  /*c3d0*/  STG.E.U16 desc[UR36][R16.64], R0 ;  /* 0x0000000010007986 */ /* 0x000fe2000c101524 */
[----:B------:R-:W-:Y:S05]  /*c3e0*/  EXIT ;  /* 0x000000000000794d */ /* 0x000fea0003800000 */
.L_x_12981:
        /* <DEDUP_REMOVED lines=10> */
.L_x_12993:
        /* <DEDUP_REMOVED lines=17> */
.L_x_12996:
[----:B------:R-:W-:-:S04]  /*c5a0*/  LOP3.LUT R2, R3, 0x80000000, RZ, 0xc0, !PT ;  /* 0x8000000003027812 */ /* 0x000fc800078ec0ff */
[----:B------:R-:W-:-:S04]  /*c5b0*/  SHF.R.U32.HI R3, RZ, 0x18, R2 ;  /* 0x00000018ff037819 */ /* 0x000fc80000011602 */
[----:B------:R-:W-:-:S04]  /*c5c0*/  LOP3.LUT R0, R0, R3, RZ, 0xfc, !PT ;  /* 0x0000000300007212 */ /* 0x000fc800078efcff */
[----:B------:R-:W-:-:S07]  /*c5d0*/  PRMT R8, R0, 0x7610, R8 ;  /* 0x0000761000087816 */ /* 0x000fce0000000008 */
.L_x_12995:
[----:B------:R-:W-:Y:S05]  /*c5e0*/  BSYNC B0 ;  /* 0x0000000000007941 */ /* 0x000fea0003800000 */
.L_x_12994:
[----:B------:R-:W-:Y:S01]  /*c5f0*/  STG.E.U8 desc[UR36][R16.64], R8 ;  /* 0x0000000810007986 */ /* 0x000fe2000c101124 */
[----:B------:R-:W-:Y:S05]  /*c600*/  EXIT ;  /* 0x000000000000794d */ /* 0x000fea0003800000 */
.L_x_12992:
        /* <DEDUP_REMOVED lines=17> */
.L_x_12999:
[----:B------:R-:W-:-:S04]  /*c720*/  LOP3.LUT R2, R3, 0x80000000, RZ, 0xc0, !PT ;  /* 0x8000000003027812 */ /* 0x000fc800078ec0ff */
[----:B------:R-:W-:-:S04]  /*c730*/  SHF.R.U32.HI R3, RZ, 0x18, R2 ;  /* 0x00000018ff037819 */ /* 0x000fc80000011602 */
[----:B------:R-:W-:-:S04]  /*c740*/  LOP3.LUT R0, R0, R3, RZ, 0xfc, !PT ;  /* 0x0000000300007212 */ /* 0x000fc800078efcff */
[----:B------:R-:W-:-:S07]  /*c750*/  PRMT R8, R0, 0x7610, R8 ;  /* 0x0000761000087816 */ /* 0x000fce0000000008 */
.L_x_12998:
[----:B------:R-:W-:Y:S05]  /*c760*/  BSYNC B0 ;  /* 0x0000000000007941 */ /* 0x000fea0003800000 */
.L_x_12997:
[----:B------:R-:W-:Y:S01]  /*c770*/  STG.E.U8 desc[UR36][R16.64], R8 ;  /* 0x0000000810007986 */ /* 0x000fe2000c101124 */
[----:B------:R-:W-:Y:S05]  /*c780*/  EXIT ;  /* 0x000000000000794d */ /* 0x000fea0003800000 */
.L_x_12991:
        /* <DEDUP_REMOVED lines=23> */
.L_x_12974:
        /* <DEDUP_REMOVED lines=16> */
.L_x_13002:
[----:B------:R-:W-:Y:S05]  /*ca00*/  EXIT ;  /* 0x000000000000794d */ /* 0x000fea0003800000 */
.L_x_13001:
[----:B------:R-:W-:-:S05]  /*ca10*/  PRMT R3, R3, 0x9910, RZ ;  /* 0x0000991003037816 */ /* 0x000fca00000000ff */
[----:B------:R-:W-:-:S05]  /*ca20*/  IMAD.MOV.U32 R2, RZ, RZ, R3 ;  /* 0x000000ffff027224 */ /* 0x000fca00078e0003 */
[----:B------:R-:W-:-:S05]  /*ca30*/  SHF.R.S32.HI R3, RZ, 0x1f, R2 ;  /* 0x0000001fff037819 */ /* 0x000fca0000011402 */
[----:B------:R-:W-:Y:S01]  /*ca40*/  STG.E.64 desc[UR36][R16.64], R2 ;  /* 0x0000000210007986 */ /* 0x000fe2000c101b24 */
[----:B------:R-:W-:Y:S05]  /*ca50*/  EXIT ;  /* 0x000000000000794d */ /* 0x000fea0003800000 */
.L_x_13000:
[----:B------:R-:W-:-:S05]  /*ca60*/  PRMT R3, R3, 0x9910, RZ ;  /* 0x0000991003037816 */ /* 0x000fca00000000ff */
[----:B------:R-:W-:Y:S01]  /*ca70*/  STG.E desc[UR36][R16.64], R3 ;  /* 0x0000000310007986 */ /* 0x000fe2000c101924 */
[----:B------:R-:W-:Y:S05]  /*ca80*/  EXIT ;  /* 0x000000000000794d */ /* 0x000fea0003800000 */
.L_x_13003:
        /* <DEDUP_REMOVED lines=15> */
.L_x_22886:


//--------------------- .text._ZN2at6native27unrolled_elementwise_kernelINS0_13AUnaryFunctorIsssZZZNS0_15binary_internal21div_trunc_kernel_cudaERNS_18TensorIteratorBaseEENKUlvE_clEvENKUlvE3_clEvEUlssE_EESt5arrayIPcLm2EELi4E23TrivialOffsetCalculatorILi1EjESE_NS0_6memory12LoadWithCastILi1EEENSF_13StoreWithCastILi1EEEEEviT_T0_T2_T3_T4_T5_ --------------------------
	.section	.text._ZN2at6native27unrolled_elementwise_kernelINS0_13AUnaryFunctorIsssZZZNS0_15binary_internal21div_trunc_kernel_cudaERNS_18TensorIteratorBaseEENKUlvE_clEvENKUlvE3_clEvEUlssE_EESt5arrayIPcLm2EELi4E23TrivialOffsetCalculatorILi1EjESE_NS0_6memory12LoadWithCastILi1EEENSF_13StoreWithCastILi1EEEEEviT_T0_T2_T3_T4_T5_,"ax",@progbits
	.align	128
        .global         _ZN2at6native27unrolled_elementwise_kernelINS0_13AUnaryFunctorIsssZZZNS0_15binary_internal21div_trunc_kernel_cudaERNS_18TensorIteratorBaseEENKUlvE_clEvENKUlvE3_clEvEUlssE_EESt5arrayIPcLm2EELi4E23TrivialOffsetCalculatorILi1EjESE_NS0_6memory12LoadWithCastILi1EEENSF_13StoreWithCastILi1EEEEEviT_T0_T2_T3_T4_T5_
        .type           _ZN2at6native27unrolled_elementwise_kernelINS0_13AUnaryFunctorIsssZZZNS0_15binary_internal21div_trunc_kernel_cudaERNS_18TensorIteratorBaseEENKUlvE_clEvENKUlvE3_clEvEUlssE_EESt5arrayIPcLm2EELi4E23TrivialOffsetCalculatorILi1EjESE_NS0_6memory12LoadWithCastILi1EEENSF_13StoreWithCastILi1EEEEEviT_T0_T2_T3_T4_T5_,@function
        .size           _ZN2at6native27unrolled_elementwise_kernelINS0_13AUnaryFunctorIsssZZZNS0_15binary_internal21div_trunc_kernel_cudaERNS_18TensorIteratorBaseEENKUlvE_clEvENKUlvE3_clEvEUlssE_EESt5arrayIPcLm2EELi4E23TrivialOffsetCalculatorILi1EjESE_NS0_6memory12LoadWithCastILi1EEENSF_13StoreWithCastILi1EEEEEviT_T0_T2_T3_T4_T5_,(.L_x_22887 - _ZN2at6native27unrolled_elementwise_kernelINS0_13AUnaryFunctorIsssZZZNS0_15binary_internal21div_trunc_kernel_cudaERNS_18TensorIteratorBaseEENKUlvE_clEvENKUlvE3_clEvEUlssE_EESt5arrayIPcLm2EELi4E23TrivialOffsetCalculatorILi1EjESE_NS0_6memory12LoadWithCastILi1EEENSF_13StoreWithCastILi1EEEEEviT_T0_T2_T3_T4_T5_)
        .other          _ZN2at6native27unrolled_elementwise_kernelINS0_13AUnaryFunctorIsssZZZNS0_15binary_internal21div_trunc_kernel_cudaERNS_18TensorIteratorBaseEENKUlvE_clEvENKUlvE3_clEvEUlssE_EESt5arrayIPcLm2EELi4E23TrivialOffsetCalculatorILi1EjESE_NS0_6memory12LoadWithCastILi1EEENSF_13StoreWithCastILi1EEEEEviT_T0_T2_T3_T4_T5_,@"STO_CUDA_ENTRY STV_DEFAULT"
_ZN2at6native27unrolled_elementwise_kernelINS0_13AUnaryFunctorIsssZZZNS0_15binary_internal21div_trunc_kernel_cudaERNS_18TensorIteratorBaseEENKUlvE_clEvENKUlvE3_clEvEUlssE_EESt5arrayIPcLm2EELi4E23TrivialOffsetCalculatorILi1EjESE_NS0_6memory12LoadWithCastILi1EEENSF_13StoreWithCastILi1EEEEEviT_T0_T2_T3_T4_T5_:
.text._ZN2at6native27unrolled_elementwise_kernelINS0_13AUnaryFunctorIsssZZZNS0_15binary_internal21div_trunc_kernel_cudaERNS_18TensorIteratorBaseEENKUlvE_clEvENKUlvE3_clEvEUlssE_EESt5arrayIPcLm2EELi4E23TrivialOffsetCalculatorILi1EjESE_NS0_6memory12LoadWithCastILi1EEENSF_13StoreWithCastILi1EEEEEviT_T0_T2_T3_T4_T5_:
        /* <DEDUP_REMOVED lines=31> */
.L_x_13009:
[----:B------:R3:W5:Y:S01]  /*01f0*/  LDG.E.U8 R22, desc[UR36][R4.64] ;  /* 0x0000002404167981 */ /* 0x000762000c1e1100 */
[----:B------:R-:W-:Y:S05]  /*0200*/  BRA `(.L_x_13011) ;  /* 0x0000000c00587947 */ /* 0x000fea0003800000 */
.L_x_13008:
        /* <DEDUP_REMOVED lines=8> */
.L_x_13013:
[----:B------:R1:W5:Y:S01]  /*0290*/  LDG.E.U16 R22, desc[UR36][R4.64] ;  /* 0x0000002404167981 */ /* 0x000362000c1e1500 */
[----:B------:R-:W-:Y:S05]  /*02a0*/  BRA `(.L_x_13011) ;  /* 0x0000000c00307947 */ /* 0x000fea0003800000 */
.L_x_13012:
[----:B------:R2:W5:Y:S01]  /*02b0*/  LDG.E.U16 R22, desc[UR36][R4.64] ;  /* 0x0000002404167981 */ /* 0x000562000c1e1500 */
[----:B------:R-:W-:Y:S05]  /*02c0*/  BRA `(.L_x_13011) ;  /* 0x0000000c00287947 */ /* 0x000fea0003800000 */
.L_x_13007:
        /* <DEDUP_REMOVED lines=9> */
.L_x_13015:
[----:B------:R-:W2:Y:S02]  /*0360*/  LDG.E.U16 R0, desc[UR36][R4.64] ;  /* 0x0000002404007981 */ /* 0x000ea4000c1e1500 */
[----:B--2---:R-:W-:-:S06]  /*0370*/  HADD2.F32 R0, -RZ, R0.H0_H0 ;  /* 0x20000000ff007230 */ /* 0x004fcc0000004100 */
[----:B------:R-:W0:Y:S02]  /*0380*/  F2I.FTZ.TRUNC.NTZ R0, R0 ;  /* 0x0000000000007305 */ /* 0x000e24000021f100 */
[----:B0-----:R-:W-:Y:S01]  /*0390*/  PRMT R22, R0, 0x7610, R22 ;  /* 0x0000761000167816 */ /* 0x001fe20000000016 */
[----:B------:R-:W-:Y:S06]  /*03a0*/  BRA `(.L_x_13011) ;  /* 0x0000000800f07947 */ /* 0x000fec0003800000 */
.L_x_13014:
        /* <DEDUP_REMOVED lines=9> */
.L_x_13017:
[----:B------:R-:W2:Y:S02]  /*0440*/  LDG.E.U16 R4, desc[UR36][R4.64] ;  /* 0x0000002404047981 */ /* 0x000ea4000c1e1500 */
[----:B--2---:R-:W-:-:S06]  /*0450*/  HADD2.F32 R0, -RZ, R4.H0_H0 ;  /* 0x20000004ff007230 */ /* 0x004fcc0000004100 */
[----:B------:R-:W0:Y:S02]  /*0460*/  F2I.FTZ.TRUNC.NTZ R0, R0 ;  /* 0x0000000000007305 */ /* 0x000e24000021f100 */
[----:B0-----:R-:W-:Y:S01]  /*0470*/  PRMT R22, R0, 0x7610, R22 ;  /* 0x0000761000167816 */ /* 0x001fe20000000016 */
[----:B------:R-:W-:Y:S06]  /*0480*/  BRA `(.L_x_13011) ;  /* 0x0000000800b87947 */ /* 0x000fec0003800000 */
.L_x_13016:
[----:B------:R-:W2:Y:S02]  /*0490*/  LDG.E.64 R4, desc[UR36][R4.64] ;  /* 0x0000002404047981 */ /* 0x000ea4000c1e1b00 */
[----:B--2---:R0:W1:Y:S01]  /*04a0*/  F2I.F64.TRUNC R22, R4 ;  /* 0x0000000400167311 */ /* 0x004062000030d100 */
[----:B------:R-:W-:Y:S05]  /*04b0*/  BRA `(.L_x_13011) ;  /* 0x0000000800ac7947 */ /* 0x000fea0003800000 */
.L_x_13006:
        /* <DEDUP_REMOVED lines=12> */
.L_x_13020:
[----:B------:R-:W2:Y:S02]  /*0580*/  LDG.E.64 R4, desc[UR36][R4.64] ;  /* 0x0000002404047981 */ /* 0x000ea4000c1e1b00 */
[----:B--2---:R0:W1:Y:S01]  /*0590*/  F2I.F64.TRUNC R22, R4 ;  /* 0x0000000400167311 */ /* 0x004062000030d100 */
[----:B------:R-:W-:Y:S05]  /*05a0*/  BRA `(.L_x_13011) ;  /* 0x0000000800707947 */ /* 0x000fea0003800000 */
.L_x_13019:
        /* <DEDUP_REMOVED lines=28> */
.L_x_13022:
        /* <DEDUP_REMOVED lines=16> */
.L_x_13021:
[----:B------:R-:W2:Y:S02]  /*0870*/  LDG.E.U16 R0, desc[UR36][R4.64] ;  /* 0x0000002404007981 */ /* 0x000ea4000c1e1500 */
[----:B--2---:R-:W-:-:S06]  /*0880*/  IMAD.U32 R0, R0, 0x10000, RZ ;  /* 0x0001000000007824 */ /* 0x004fcc00078e00ff */
[----:B------:R-:W0:Y:S02]  /*0890*/  F2I.FTZ.TRUNC.NTZ R0, R0 ;  /* 0x0000000000007305 */ /* 0x000e24000021f100 */
[----:B0-----:R-:W-:Y:S01]  /*08a0*/  PRMT R22, R0, 0x7610, R22 ;  /* 0x0000761000167816 */ /* 0x001fe20000000016 */
[----:B------:R-:W-:Y:S06]  /*08b0*/  BRA `(.L_x_13011) ;  /* 0x0000000400ac7947 */ /* 0x000fec0003800000 */
.L_x_13018:
        /* <DEDUP_REMOVED lines=10> */
.L_x_13025:
        /* <DEDUP_REMOVED lines=21> */
.L_x_13029:
[----:B------:R-:W-:Y:S05]  /*0ab0*/  BSYNC B1 ;  /* 0x0000000000017941 */ /* 0x000fea0003800000 */
.L_x_13028:
[----:B------:R-:W-:Y:S01]  /*0ac0*/  LEA R5, R0, 0x3b800000, 0x17 ;  /* 0x3b80000000057811 */ /* 0x000fe200078eb8ff */
[----:B------:R-:W-:-:S05]  /*0ad0*/  IMAD.SHL.U32 R0, R3, 0x100000, RZ ;  /* 0x0010000003007824 */ /* 0x000fca00078e00ff */
[----:B------:R-:W-:-:S07]  /*0ae0*/  LOP3.LUT R0, R5, R0, R6, 0xfe, !PT ;  /* 0x0000000005007212 */ /* 0x000fce00078efe06 */
.L_x_13027:
[----:B------:R-:W-:Y:S05]  /*0af0*/  BSYNC B0 ;  /* 0x0000000000007941 */ /* 0x000fea0003800000 */
.L_x_13026:
[----:B------:R-:W0:Y:S02]  /*0b00*/  F2I.FTZ.TRUNC.NTZ R0, R0 ;  /* 0x0000000000007305 */ /* 0x000e24000021f100 */
[----:B0-----:R-:W-:Y:S01]  /*0b10*/  PRMT R22, R0, 0x7610, R22 ;  /* 0x0000761000167816 */ /* 0x001fe20000000016 */
[----:B------:R-:W-:Y:S06]  /*0b20*/  BRA `(.L_x_13011) ;  /* 0x0000000400107947 */ /* 0x000fec0003800000 */
.L_x_13024:
        /* <DEDUP_REMOVED lines=21> */
.L_x_13033:
[----:B------:R-:W-:Y:S05]  /*0c80*/  BSYNC B1 ;  /* 0x0000000000017941 */ /* 0x000fea0003800000 */
.L_x_13032:
[----:B------:R-:W-:Y:S01]  /*0c90*/  LEA R5, R0, 0x37800000, 0x17 ;  /* 0x3780000000057811 */ /* 0x000fe200078eb8ff */
[----:B------:R-:W-:-:S05]  /*0ca0*/  IMAD.SHL.U32 R0, R3, 0x200000, RZ ;  /* 0x0020000003007824 */ /* 0x000fca00078e00ff */
[----:B------:R-:W-:-:S07]  /*0cb0*/  LOP3.LUT R0, R5, R0, R6, 0xfe, !PT ;  /* 0x0000000005007212 */ /* 0x000fce00078efe06 */
.L_x_13031:
[----:B------:R-:W-:Y:S05]  /*0cc0*/  BSYNC B0 ;  /* 0x0000000000007941 */ /* 0x000fea0003800000 */
.L_x_13030:
[----:B------:R-:W0:Y:S02]  /*0cd0*/  F2I.FTZ.TRUNC.NTZ R0, R0 ;  /* 0x0000000000007305 */ /* 0x000e24000021f100 */
[----:B0-----:R-:W-:Y:S01]  /*0ce0*/  PRMT R22, R0, 0x7610, R22 ;  /* 0x0000761000167816 */ /* 0x001fe20000000016 */
[----:B------:R-:W-:Y:S06]  /*0cf0*/  BRA `(.L_x_13011) ;  /* 0x00000000009c7947 */ /* 0x000fec0003800000 */
.L_x_13023:
        /* <DEDUP_REMOVED lines=14> */
.L_x_13037:
[----:B------:R-:W-:Y:S05]  /*0de0*/  BSYNC B0 ;  /* 0x0000000000007941 */ /* 0x000fea0003800000 */
.L_x_13036:
[----:B------:R-:W0:Y:S02]  /*0df0*/  F2I.FTZ.TRUNC.NTZ R0, R0 ;  /* 0x0000000000007305 */ /* 0x000e24000021f100 */
[----:B0-----:R-:W-:Y:S01]  /*0e00*/  PRMT R22, R0, 0x7610, R22 ;  /* 0x0000761000167816 */ /* 0x001fe20000000016 */
[----:B------:R-:W-:Y:S06]  /*0e10*/  BRA `(.L_x_13011) ;  /* 0x0000000000547947 */ /* 0x000fec0003800000 */
.L_x_13010:
        /* <DEDUP_REMOVED lines=16> */
.L_x_13038:
[----:B------:R-:W-:Y:S01]  /*0f20*/  PRMT R22, RZ, 0x7610, R22 ;  /* 0x00007610ff167816 */ /* 0x000fe20000000016 */
[----:B------:R-:W-:Y:S06]  /*0f30*/  BRA `(.L_x_13011) ;  /* 0x00000000000c7947 */ /* 0x000fec0003800000 */
.L_x_13035:
[----:B------:R0:W5:Y:S01]  /*0f40*/  LDG.E.U16 R22, desc[UR36][R4.64] ;  /* 0x0000002404167981 */ /* 0x000162000c1e1500 */
[----:B------:R-:W-:Y:S05]  /*0f50*/  BRA `(.L_x_13011) ;  /* 0x0000000000047947 */ /* 0x000fea0003800000 */
.L_x_13034:
[----:B------:R0:W5:Y:S02]  /*0f60*/  LDG.E.U16 R22, desc[UR36][R4.64] ;  /* 0x0000002404167981 */ /* 0x000164000c1e1500 */
.L_x_13011:
[----:B------:R-:W2:Y:S02]  /*0f70*/  S2R R17, SR_TID.X ;  /* 0x0000000000117919 */ /* 0x000ea40000002100 */
[----:B--2---:R-:W-:-:S07]  /*0f80*/  VIADD R17, R17, 0x80 ;  /* 0x0000008011117836 */ /* 0x004fce0000000000 */
.L_x_13005:
[----:B------:R-:W-:Y:S05]  /*0f90*/  BSYNC B6 ;  /* 0x0000000000067941 */ /* 0x000fea0003800000 */
.L_x_13004:
        /* <DEDUP_REMOVED lines=23> */
.L_x_13044:
[----:B------:R0:W5:Y:S01]  /*1110*/  LDG.E.U8 R24, desc[UR36][R4.64] ;  /* 0x0000002404187981 */ /* 0x000162000c1e1100 */
[----:B------:R-:W-:Y:S05]  /*1120*/  BRA `(.L_x_13046) ;  /* 0x0000000c00547947 */ /* 0x000fea0003800000 */
.L_x_13043:
        /* <DEDUP_REMOVED lines=8> */
.L_x_13048:
[----:B------:R0:W5:Y:S01]  /*11b0*/  LDG.E.U16 R24, desc[UR36][R4.64] ;  /* 0x0000002404187981 */ /* 0x000162000c1e1500 */
[----:B------:R-:W-:Y:S05]  /*11c0*/  BRA `(.L_x_13046) ;  /* 0x0000000c002c7947 */ /* 0x000fea0003800000 */
.L_x_13047:
[----:B------:R0:W5:Y:S01]  /*11d0*/  LDG.E.U16 R24, desc[UR36][R4.64] ;  /* 0x0000002404187981 */ /* 0x000162000c1e1500 */
[----:B------:R-:W-:Y:S05]  /*11e0*/  BRA `(.L_x_13046) ;  /* 0x0000000c00247947 */ /* 0x000fea0003800000 */
.L_x_13042:
        /* <DEDUP_REMOVED lines=9> */
.L_x_13050:
[----:B------:R-:W2:Y:S02]  /*1280*/  LDG.E.U16 R0, desc[UR36][R4.64] ;  /* 0x0000002404007981 */ /* 0x000ea4000c1e1500 */
[----:B--2---:R-:W-:-:S06]  /*1290*/  HADD2.F32 R0, -RZ, R0.H0_H0 ;  /* 0x20000000ff007230 */ /* 0x004fcc0000004100 */
[----:B------:R-:W0:Y:S02]  /*12a0*/  F2I.FTZ.TRUNC.NTZ R0, R0 ;  /* 0x0000000000007305 */ /* 0x000e24000021f100 */
[----:B0-----:R-:W-:Y:S01]  /*12b0*/  PRMT R24, R0, 0x7610, R24 ;  /* 0x0000761000187816 */ /* 0x001fe20000000018 */
[----:B------:R-:W-:Y:S06]  /*12c0*/  BRA `(.L_x_13046) ;  /* 0x0000000800ec7947 */ /* 0x000fec0003800000 */
.L_x_13049:
        /* <DEDUP_REMOVED lines=9> */
.L_x_13052:
[----:B------:R-:W2:Y:S02]  /*1360*/  LDG.E.U16 R4, desc[UR36][R4.64] ;  /* 0x0000002404047981 */ /* 0x000ea4000c1e1500 */
[----:B--2---:R-:W-:-:S06]  /*1370*/  HADD2.F32 R0, -RZ, R4.H0_H0 ;  /* 0x20000004ff007230 */ /* 0x004fcc0000004100 */
[----:B------:R-:W0:Y:S02]  /*1380*/  F2I.FTZ.TRUNC.NTZ R0, R0 ;  /* 0x0000000000007305 */ /* 0x000e24000021f100 */
[----:B0-----:R-:W-:Y:S01]  /*1390*/  PRMT R24, R0, 0x7610, R24 ;  /* 0x0000761000187816 */ /* 0x001fe20000000018 */
[----:B------:R-:W-:Y:S06]  /*13a0*/  BRA `(.L_x_13046) ;  /* 0x0000000800b47947 */ /* 0x000fec0003800000 */
.L_x_13051:
[----:B------:R-:W2:Y:S02]  /*13b0*/  LDG.E.64 R4, desc[UR36][R4.64] ;  /* 0x0000002404047981 */ /* 0x000ea4000c1e1b00 */
[----:B--2---:R0:W1:Y:S01]  /*13c0*/  F2I.F64.TRUNC R24, R4 ;  /* 0x0000000400187311 */ /* 0x004062000030d100 */
[----:B------:R-:W-:Y:S05]  /*13d0*/  BRA `(.L_x_13046) ;  /* 0x0000000800a87947 */ /* 0x000fea0003800000 */
.L_x_13041:
        /* <DEDUP_REMOVED lines=12> */
.L_x_13055:
[----:B------:R-:W2:Y:S02]  /*14a0*/  LDG.E.64 R4, desc[UR36][R4.64] ;  /* 0x0000002404047981 */ /* 0x000ea4000c1e1b00 */
[----:B--2---:R0:W1:Y:S01]  /*14b0*/  F2I.F64.TRUNC R24, R4 ;  /* 0x0000000400187311 */ /* 0x004062000030d100 */
[----:B------:R-:W-:Y:S05]  /*14c0*/  BRA `(.L_x_13046) ;  /* 0x00000008006c7947 */ /* 0x000fea0003800000 */
.L_x_13054:
        /* <DEDUP_REMOVED lines=28> */
.L_x_13057:
        /* <DEDUP_REMOVED lines=15> */
.L_x_13056:
[----:B------:R-:W2:Y:S02]  /*1780*/  LDG.E.U16 R0, desc[UR36][R4.64] ;  /* 0x0000002404007981 */ /* 0x000ea4000c1e1500 */
[----:B--2---:R-:W-:-:S06]  /*1790*/  IMAD.U32 R0, R0, 0x10000, RZ ;  /* 0x0001000000007824 */ /* 0x004fcc00078e00ff */
[----:B------:R-:W0:Y:S02]  /*17a0*/  F2I.FTZ.TRUNC.NTZ R0, R0 ;  /* 0x0000000000007305 */ /* 0x000e24000021f100 */
[----:B0-----:R-:W-:Y:S01]  /*17b0*/  PRMT R24, R0, 0x7610, R24 ;  /* 0x0000761000187816 */ /* 0x001fe20000000018 */
[----:B------:R-:W-:Y:S06]  /*17c0*/  BRA `(.L_x_13046) ;  /* 0x0000000400ac7947 */ /* 0x000fec0003800000 */
.L_x_13053:
        /* <DEDUP_REMOVED lines=10> */
.L_x_13060:
        /* <DEDUP_REMOVED lines=21> */
.L_x_13064:
[----:B------:R-:W-:Y:S05]  /*19c0*/  BSYNC B1 ;  /* 0x0000000000017941 */ /* 0x000fea0003800000 */
.L_x_13063:
[----:B------:R-:W-:Y:S01]  /*19d0*/  LEA R5, R0, 0x3b800000, 0x17 ;  /* 0x3b80000000057811 */ /* 0x000fe200078eb8ff */
[----:B------:R-:W-:-:S05]  /*19e0*/  IMAD.SHL.U32 R0, R3, 0x100000, RZ ;  /* 0x0010000003007824 */ /* 0x000fca00078e00ff */
[----:B------:R-:W-:-:S07]  /*19f0*/  LOP3.LUT R0, R5, R0, R6, 0xfe, !PT ;  /* 0x0000000005007212 */ /* 0x000fce00078efe06 */
.L_x_13062:
[----:B------:R-:W-:Y:S05]  /*1a00*/  BSYNC B0 ;  /* 0x0000000000007941 */ /* 0x000fea0003800000 */
.L_x_13061:
[----:B------:R-:W0:Y:S02]  /*1a10*/  F2I.FTZ.TRUNC.NTZ R0, R0 ;  /* 0x0000000000007305 */ /* 0x000e24000021f100 */
[----:B0-----:R-:W-:Y:S01]  /*1a20*/  PRMT R24, R0, 0x7610, R24 ;  /* 0x0000761000187816 */ /* 0x001fe20000000018 */
[----:B------:R-:W-:Y:S06]  /*1a30*/  BRA `(.L_x_13046) ;  /* 0x0000000400107947 */ /* 0x000fec0003800000 */
.L_x_13059:
        /* <DEDUP_REMOVED lines=21> */
.L_x_13068:
[----:B------:R-:W-:Y:S05]  /*1b90*/  BSYNC B1 ;  /* 0x0000000000017941 */ /* 0x000fea0003800000 */
.L_x_13067:
[----:B------:R-:W-:Y:S01]  /*1ba0*/  LEA R5, R0, 0x37800000, 0x17 ;  /* 0x3780000000057811 */ /* 0x000fe200078eb8ff */
[----:B------:R-:W-:-:S05]  /*1bb0*/  IMAD.SHL.U32 R0, R3, 0x200000, RZ ;  /* 0x0020000003007824 */ /* 0x000fca00078e00ff */
[----:B------:R-:W-:-:S07]  /*1bc0*/  LOP3.LUT R0, R5, R0, R6, 0xfe, !PT ;  /* 0x0000000005007212 */ /* 0x000fce00078efe06 */
.L_x_13066:
[----:B------:R-:W-:Y:S05]  /*1bd0*/  BSYNC B0 ;  /* 0x0000000000007941 */ /* 0x000fea0003800000 */
.L_x_13065:
[----:B------:R-:W0:Y:S02]  /*1be0*/  F2I.FTZ.TRUNC.NTZ R0, R0 ;  /* 0x0000000000007305 */ /* 0x000e24000021f100 */
[----:B0-----:R-:W-:Y:S01]  /*1bf0*/  PRMT R24, R0, 0x7610, R24 ;  /* 0x0000761000187816 */ /* 0x001fe20000000018 */
[----:B------:R-:W-:Y:S06]  /*1c00*/  BRA `(.L_x_13046) ;  /* 0x00000000009c7947 */ /* 0x000fec0003800000 */
.L_x_13058:
        /* <DEDUP_REMOVED lines=14> */
.L_x_13072:
[----:B------:R-:W-:Y:S05]  /*1cf0*/  BSYNC B0 ;  /* 0x0000000000007941 */ /* 0x000fea0003800000 */
.L_x_13071:
[----:B------:R-:W0:Y:S02]  /*1d00*/  F2I.FTZ.TRUNC.NTZ R0, R0 ;  /* 0x0000000000007305 */ /* 0x000e24000021f100 */
[----:B0-----:R-:W-:Y:S01]  /*1d10*/  PRMT R24, R0, 0x7610, R24 ;  /* 0x0000761000187816 */ /* 0x001fe20000000018 */
[----:B------:R-:W-:Y:S06]  /*1d20*/  BRA `(.L_x_13046) ;  /* 0x0000000000547947 */ /* 0x000fec0003800000 */
.L_x_13045:
        /* <DEDUP_REMOVED lines=16> */
.L_x_13073:
[----:B------:R-:W-:Y:S01]  /*1e30*/  PRMT R24, RZ, 0x7610, R24 ;  /* 0x00007610ff187816 */ /* 0x000fe20000000018 */
[----:B------:R-:W-:Y:S06]  /*1e40*/  BRA `(.L_x_13046) ;  /* 0x00000000000c7947 */ /* 0x000fec0003800000 */
.L_x_13070:
[----:B------:R3:W5:Y:S01]  /*1e50*/  LDG.E.U16 R24, desc[UR36][R4.64] ;  /* 0x0000002404187981 */ /* 0x000762000c1e1500 */
[----:B------:R-:W-:Y:S05]  /*1e60*/  BRA `(.L_x_13046) ;  /* 0x0000000000047947 */ /* 0x000fea0003800000 */
.L_x_13069:
[----:B------:R2:W5:Y:S02]  /*1e70*/  LDG.E.U16 R24, desc[UR36][R4.64] ;  /* 0x0000002404187981 */ /* 0x000564000c1e1500 */
.L_x_13046:
[----:B------:R-:W-:-:S07]  /*1e80*/  VIADD R17, R17, 0x80 ;  /* 0x0000008011117836 */ /* 0x000fce0000000000 */
.L_x_13040:
[----:B------:R-:W-:Y:S05]  /*1e90*/  BSYNC B6 ;  /* 0x0000000000067941 */ /* 0x000fea0003800000 */
.L_x_13039:
        /* <DEDUP_REMOVED lines=25> */
.L_x_13079:
[----:B------:R0:W5:Y:S01]  /*2030*/  LDG.E.U8 R18, desc[UR36][R4.64] ;  /* 0x0000002404127981 */ /* 0x000162000c1e1100 */
[----:B------:R-:W-:Y:S05]  /*2040*/  BRA `(.L_x_13081) ;  /* 0x0000000c00547947 */ /* 0x000fea0003800000 */
.L_x_13078:
        /* <DEDUP_REMOVED lines=8> */
.L_x_13083:
[----:B------:R0:W5:Y:S01]  /*20d0*/  LDG.E.U16 R18, desc[UR36][R4.64] ;  /* 0x0000002404127981 */ /* 0x000162000c1e1500 */
[----:B------:R-:W-:Y:S05]  /*20e0*/  BRA `(.L_x_13081) ;  /* 0x0000000c002c7947 */ /* 0x000fea0003800000 */
.L_x_13082:
[----:B------:R0:W5:Y:S01]  /*20f0*/  LDG.E.U16 R18, desc[UR36][R4.64] ;  /* 0x0000002404127981 */ /* 0x000162000c1e1500 */
[----:B------:R-:W-:Y:S05]  /*2100*/  BRA `(.L_x_13081) ;  /* 0x0000000c00247947 */ /* 0x000fea0003800000 */
.L_x_13077:
        /* <DEDUP_REMOVED lines=9> */
.L_x_13085:
[----:B------:R-:W2:Y:S02]  /*21a0*/  LDG.E.U16 R0, desc[UR36][R4.64] ;  /* 0x0000002404007981 */ /* 0x000ea4000c1e1500 */
[----:B--2---:R-:W-:-:S06]  /*21b0*/  HADD2.F32 R0, -RZ, R0.H0_H0 ;  /* 0x20000000ff007230 */ /* 0x004fcc0000004100 */
[----:B------:R-:W0:Y:S02]  /*21c0*/  F2I.FTZ.TRUNC.NTZ R0, R0 ;  /* 0x0000000000007305 */ /* 0x000e24000021f100 */
[----:B0-----:R-:W-:Y:S01]  /*21d0*/  PRMT R18, R0, 0x7610, R18 ;  /* 0x0000761000127816 */ /* 0x001fe20000000012 */
[----:B------:R-:W-:Y:S06]  /*21e0*/  BRA `(.L_x_13081) ;  /* 0x0000000800ec7947 */ /* 0x000fec0003800000 */
.L_x_13084:
        /* <DEDUP_REMOVED lines=9> */
.L_x_13087:
[----:B------:R-:W2:Y:S02]  /*2280*/  LDG.E.U16 R4, desc[UR36][R4.64] ;  /* 0x0000002404047981 */ /* 0x000ea4000c1e1500 */
[----:B--2---:R-:W-:-:S06]  /*2290*/  HADD2.F32 R0, -RZ, R4.H0_H0 ;  /* 0x20000004ff007230 */ /* 0x004fcc0000004100 */
[----:B------:R-:W0:Y:S02]  /*22a0*/  F2I.FTZ.TRUNC.NTZ R0, R0 ;  /* 0x0000000000007305 */ /* 0x000e24000021f100 */
[----:B0-----:R-:W-:Y:S01]  /*22b0*/  PRMT R18, R0, 0x7610, R18 ;  /* 0x0000761000127816 */ /* 0x001fe20000000012 */
[----:B------:R-:W-:Y:S06]  /*22c0*/  BRA `(.L_x_13081) ;  /* 0x0000000800b47947 */ /* 0x000fec0003800000 */
.L_x_13086:
[----:B------:R-:W2:Y:S02]  /*22d0*/  LDG.E.64 R4, desc[UR36][R4.64] ;  /* 0x0000002404047981 */ /* 0x000ea4000c1e1b00 */
[----:B--2---:R0:W1:Y:S01]  /*22e0*/  F2I.F64.TRUNC R18, R4 ;  /* 0x0000000400127311 */ /* 0x004062000030d100 */
[----:B------:R-:W-:Y:S05]  /*22f0*/  BRA `(.L_x_13081) ;  /* 0x0000000800a87947 */ /* 0x000fea0003800000 */
.L_x_13076:
        /* <DEDUP_REMOVED lines=12> */
.L_x_13090:
[----:B------:R-:W2:Y:S02]  /*23c0*/  LDG.E.64 R4, desc[UR36][R4.64] ;  /* 0x0000002404047981 */ /* 0x000ea4000c1e1b00 */
[----:B--2---:R3:W4:Y:S01]  /*23d0*/  F2I.F64.TRUNC R18, R4 ;  /* 0x0000000400127311 */ /* 0x004722000030d100 */
[----:B------:R-:W-:Y:S05]  /*23e0*/  BRA `(.L_x_13081) ;  /* 0x00000008006c7947 */ /* 0x000fea0003800000 */
.L_x_13089:
        /* <DEDUP_REMOVED lines=28> */
.L_x_13092:
        /* <DEDUP_REMOVED lines=15> */
.L_x_13091:
[----:B------:R-:W2:Y:S02]  /*26a0*/  LDG.E.U16 R0, desc[UR36][R4.64] ;  /* 0x0000002404007981 */ /* 0x000ea4000c1e1500 */
[----:B--2---:R-:W-:-:S06]  /*26b0*/  IMAD.U32 R0, R0, 0x10000, RZ ;  /* 0x0001000000007824 */ /* 0x004fcc00078e00ff */
[----:B------:R-:W0:Y:S02]  /*26c0*/  F2I.FTZ.TRUNC.NTZ R0, R0 ;  /* 0x0000000000007305 */ /* 0x000e24000021f100 */
[----:B0-----:R-:W-:Y:S01]  /*26d0*/  PRMT R18, R0, 0x7610, R18 ;  /* 0x0000761000127816 */ /* 0x001fe20000000012 */
[----:B------:R-:W-:Y:S06]  /*26e0*/  BRA `(.L_x_13081) ;  /* 0x0000000400ac7947 */ /* 0x000fec0003800000 */
.L_x_13088:
        /* <DEDUP_REMOVED lines=10> */
.L_x_13095:
        /* <DEDUP_REMOVED lines=21> */
.L_x_13099:
[----:B------:R-:W-:Y:S05]  /*28e0*/  BSYNC B1 ;  /* 0x0000000000017941 */ /* 0x000fea0003800000 */
.L_x_13098:
[----:B------:R-:W-:Y:S01]  /*28f0*/  LEA R5, R0, 0x3b800000, 0x17 ;  /* 0x3b80000000057811 */ /* 0x000fe200078eb8ff */
[----:B------:R-:W-:-:S05]  /*2900*/  IMAD.SHL.U32 R0, R3, 0x100000, RZ ;  /* 0x0010000003007824 */ /* 0x000fca00078e00ff */
[----:B------:R-:W-:-:S07]  /*2910*/  LOP3.LUT R0, R5, R0, R6, 0xfe, !PT ;  /* 0x0000000005007212 */ /* 0x000fce00078efe06 */
.L_x_13097:
[----:B------:R-:W-:Y:S05]  /*2920*/  BSYNC B0 ;  /* 0x0000000000007941 */ /* 0x000fea0003800000 */
.L_x_13096:
[----:B------:R-:W0:Y:S02]  /*2930*/  F2I.FTZ.TRUNC.NTZ R0, R0 ;  /* 0x0000000000007305 */ /* 0x000e24000021f100 */
[----:B0-----:R-:W-:Y:S01]  /*2940*/  PRMT R18, R0, 0x7610, R18 ;  /* 0x0000761000127816 */ /* 0x001fe20000000012 */
[----:B------:R-:W-:Y:S06]  /*2950*/  BRA `(.L_x_13081) ;  /* 0x0000000400107947 */ /* 0x000fec0003800000 */
.L_x_13094:
        /* <DEDUP_REMOVED lines=21> */
.L_x_13103:
[----:B------:R-:W-:Y:S05]  /*2ab0*/  BSYNC B1 ;  /* 0x0000000000017941 */ /* 0x000fea0003800000 */
.L_x_13102:
[----:B------:R-:W-:Y:S01]  /*2ac0*/  LEA R5, R0, 0x37800000, 0x17 ;  /* 0x3780000000057811 */ /* 0x000fe200078eb8ff */
[----:B------:R-:W-:-:S05]  /*2ad0*/  IMAD.SHL.U32 R0, R3, 0x200000, RZ ;  /* 0x0020000003007824 */ /* 0x000fca00078e00ff */
[----:B------:R-:W-:-:S07]  /*2ae0*/  LOP3.LUT R0, R5, R0, R6, 0xfe, !PT ;  /* 0x0000000005007212 */ /* 0x000fce00078efe06 */
.L_x_13101:
[----:B------:R-:W-:Y:S05]  /*2af0*/  BSYNC B0 ;  /* 0x0000000000007941 */ /* 0x000fea0003800000 */
.L_x_13100:
[----:B------:R-:W0:Y:S02]  /*2b00*/  F2I.FTZ.TRUNC.NTZ R0, R0 ;  /* 0x0000000000007305 */ /* 0x000e24000021f100 */
[----:B0-----:R-:W-:Y:S01]  /*2b10*/  PRMT R18, R0, 0x7610, R18 ;  /* 0x0000761000127816 */ /* 0x001fe20000000012 */
[----:B------:R-:W-:Y:S06]  /*2b20*/  BRA `(.L_x_13081) ;  /* 0x00000000009c7947 */ /* 0x000fec0003800000 */
.L_x_13093:
        /* <DEDUP_REMOVED lines=14> */
.L_x_13107:
[----:B------:R-:W-:Y:S05]  /*2c10*/  BSYNC B0 ;  /* 0x0000000000007941 */ /* 0x000fea0003800000 */
.L_x_13106:
[----:B------:R-:W0:Y:S02]  /*2c20*/  F2I.FTZ.TRUNC.NTZ R0, R0 ;  /* 0x0000000000007305 */ /* 0x000e24000021f100 */
[----:B0-----:R-:W-:Y:S01]  /*2c30*/  PRMT R18, R0, 0x7610, R18 ;  /* 0x0000761000127816 */ /* 0x001fe20000000012 */
[----:B------:R-:W-:Y:S06]  /*2c40*/  BRA `(.L_x_13081) ;  /* 0x0000000000547947 */ /* 0x000fec0003800000 */
.L_x_13080:
        /* <DEDUP_REMOVED lines=16> */
.L_x_13108:
[----:B------:R-:W-:Y:S01]  /*2d50*/  PRMT R18, RZ, 0x7610, R18 ;  /* 0x00007610ff127816 */ /* 0x000fe20000000012 */
[----:B------:R-:W-:Y:S06]  /*2d60*/  BRA `(.L_x_13081) ;  /* 0x00000000000c7947 */ /* 0x000fec0003800000 */
.L_x_13105:
[----:B------:R2:W5:Y:S01]  /*2d70*/  LDG.E.U16 R18, desc[UR36][R4.64] ;  /* 0x0000002404127981 */ /* 0x000562000c1e1500 */
[----:B------:R-:W-:Y:S05]  /*2d80*/  BRA `(.L_x_13081) ;  /* 0x0000000000047947 */ /* 0x000fea0003800000 */
.L_x_13104:
[----:B------:R1:W5:Y:S02]  /*2d90*/  LDG.E.U16 R18, desc[UR36][R4.64] ;  /* 0x0000002404127981 */ /* 0x000364000c1e1500 */
.L_x_13081:
[----:B------:R-:W-:-:S07]  /*2da0*/  VIADD R17, R17, 0x80 ;  /* 0x0000008011117836 */ /* 0x000fce0000000000 */
.L_x_13075:
[----:B------:R-:W-:Y:S05]  /*2db0*/  BSYNC B6 ;  /* 0x0000000000067941 */ /* 0x000fea0003800000 */
.L_x_13074:
        /* <DEDUP_REMOVED lines=22> */
.L_x_13114:
[----:B------:R0:W5:Y:S01]  /*2f20*/  LDG.E.U8 R19, desc[UR36][R4.64] ;  /* 0x0000002404137981 */ /* 0x000162000c1e1100 */
[----:B------:R-:W-:Y:S05]  /*2f30*/  BRA `(.L_x_13110) ;  /* 0x0000000c00507947 */ /* 0x000fea0003800000 */
.L_x_13113:
        /* <DEDUP_REMOVED lines=8> */
.L_x_13117:
[----:B------:R0:W5:Y:S01]  /*2fc0*/  LDG.E.U16 R19, desc[UR36][R4.64] ;  /* 0x0000002404137981 */ /* 0x000162000c1e1500 */
[----:B------:R-:W-:Y:S05]  /*2fd0*/  BRA `(.L_x_13110) ;  /* 0x0000000c00287947 */ /* 0x000fea0003800000 */
.L_x_13116:
[----:B------:R0:W5:Y:S01]  /*2fe0*/  LDG.E.U16 R19, desc[UR36][R4.64] ;  /* 0x0000002404137981 */ /* 0x000162000c1e1500 */
[----:B------:R-:W-:Y:S05]  /*2ff0*/  BRA `(.L_x_13110) ;  /* 0x0000000c00207947 */ /* 0x000fea0003800000 */
.L_x_13112:
        /* <DEDUP_REMOVED lines=9> */
.L_x_13119:
[----:B------:R-:W2:Y:S02]  /*3090*/  LDG.E.U16 R0, desc[UR36][R4.64] ;  /* 0x0000002404007981 */ /* 0x000ea4000c1e1500 */
[----:B--2---:R-:W-:-:S06]  /*30a0*/  HADD2.F32 R0, -RZ, R0.H0_H0 ;  /* 0x20000000ff007230 */ /* 0x004fcc0000004100 */
[----:B------:R-:W0:Y:S02]  /*30b0*/  F2I.FTZ.TRUNC.NTZ R0, R0 ;  /* 0x0000000000007305 */ /* 0x000e24000021f100 */
[----:B0-----:R-:W-:Y:S01]  /*30c0*/  PRMT R19, R0, 0x7610, R19 ;  /* 0x0000761000137816 */ /* 0x001fe20000000013 */
[----:B------:R-:W-:Y:S06]  /*30d0*/  BRA `(.L_x_13110) ;  /* 0x0000000800e87947 */ /* 0x000fec0003800000 */
.L_x_13118:
        /* <DEDUP_REMOVED lines=9> */
.L_x_13121:
[----:B------:R-:W2:Y:S02]  /*3170*/  LDG.E.U16 R4, desc[UR36][R4.64] ;  /* 0x0000002404047981 */ /* 0x000ea4000c1e1500 */
[----:B--2---:R-:W-:-:S06]  /*3180*/  HADD2.F32 R0, -RZ, R4.H0_H0 ;  /* 0x20000004ff007230 */ /* 0x004fcc0000004100 */
[----:B------:R-:W0:Y:S02]  /*3190*/  F2I.FTZ.TRUNC.NTZ R0, R0 ;  /* 0x0000000000007305 */ /* 0x000e24000021f100 */
[----:B0-----:R-:W-:Y:S01]  /*31a0*/  PRMT R19, R0, 0x7610, R19 ;  /* 0x0000761000137816 */ /* 0x001fe20000000013 */
[----:B------:R-:W-:Y:S06]  /*31b0*/  BRA `(.L_x_13110) ;  /* 0x0000000800b07947 */ /* 0x000fec0003800000 */
.L_x_13120:
[----:B------:R-:W2:Y:S02]  /*31c0*/  LDG.E.64 R4, desc[UR36][R4.64] ;  /* 0x0000002404047981 */ /* 0x000ea4000c1e1b00 */
[----:B--2---:R0:W1:Y:S01]  /*31d0*/  F2I.F64.TRUNC R19, R4 ;  /* 0x0000000400137311 */ /* 0x004062000030d100 */
[----:B------:R-:W-:Y:S05]  /*31e0*/  BRA `(.L_x_13110) ;  /* 0x0000000800a47947 */ /* 0x000fea0003800000 */
.L_x_13111:
        /* <DEDUP_REMOVED lines=12> */
.L_x_13124:
[----:B------:R-:W2:Y:S02]  /*32b0*/  LDG.E.64 R4, desc[UR36][R4.64] ;  /* 0x0000002404047981 */ /* 0x000ea4000c1e1b00 */
[----:B--2---:R0:W1:Y:S01]  /*32c0*/  F2I.F64.TRUNC R19, R4 ;  /* 0x0000000400137311 */ /* 0x004062000030d100 */
[----:B------:R-:W-:Y:S05]  /*32d0*/  BRA `(.L_x_13110) ;  /* 0x0000000800687947 */ /* 0x000fea0003800000 */
.L_x_13123:
        /* <DEDUP_REMOVED lines=28> */
.L_x_13126:
        /* <DEDUP_REMOVED lines=15> */
.L_x_13125:
[----:B------:R-:W2:Y:S02]  /*3590*/  LDG.E.U16 R0, desc[UR36][R4.64] ;  /* 0x0000002404007981 */ /* 0x000ea4000c1e1500 */
[----:B--2---:R-:W-:-:S06]  /*35a0*/  IMAD.U32 R0, R0, 0x10000, RZ ;  /* 0x0001000000007824 */ /* 0x004fcc00078e00ff */
[----:B------:R-:W0:Y:S02]  /*35b0*/  F2I.FTZ.TRUNC.NTZ R0, R0 ;  /* 0x0000000000007305 */ /* 0x000e24000021f100 */
[----:B0-----:R-:W-:Y:S01]  /*35c0*/  PRMT R19, R0, 0x7610, R19 ;  /* 0x0000761000137816 */ /* 0x001fe20000000013 */
[----:B------:R-:W-:Y:S06]  /*35d0*/  BRA `(.L_x_13110) ;  /* 0x0000000400a87947 */ /* 0x000fec0003800000 */
.L_x_13122:
        /* <DEDUP_REMOVED lines=10> */
.L_x_13129:
        /* <DEDUP_REMOVED lines=21> */
.L_x_13133:
[----:B------:R-:W-:Y:S05]  /*37d0*/  BSYNC B1 ;  /* 0x0000000000017941 */ /* 0x000fea0003800000 */
.L_x_13132:
[----:B------:R-:W-:Y:S01]  /*37e0*/  LEA R5, R0, 0x3b800000, 0x17 ;  /* 0x3b80000000057811 */ /* 0x000fe200078eb8ff */
[----:B------:R-:W-:-:S05]  /*37f0*/  IMAD.SHL.U32 R0, R3, 0x100000, RZ ;  /* 0x0010000003007824 */ /* 0x000fca00078e00ff */
[----:B------:R-:W-:-:S07]  /*3800*/  LOP3.LUT R0, R5, R0, R6, 0xfe, !PT ;  /* 0x0000000005007212 */ /* 0x000fce00078efe06 */
.L_x_13131:
[----:B------:R-:W-:Y:S05]  /*3810*/  BSYNC B0 ;  /* 0x0000000000007941 */ /* 0x000fea0003800000 */
.L_x_13130:
[----:B------:R-:W0:Y:S02]  /*3820*/  F2I.FTZ.TRUNC.NTZ R0, R0 ;  /* 0x0000000000007305 */ /* 0x000e24000021f100 */
[----:B0-----:R-:W-:Y:S01]  /*3830*/  PRMT R19, R0, 0x7610, R19 ;  /* 0x0000761000137816 */ /* 0x001fe20000000013 */
[----:B------:R-:W-:Y:S06]  /*3840*/  BRA `(.L_x_13110) ;  /* 0x00000004000c7947 */ /* 0x000fec0003800000 */
.L_x_13128:
        /* <DEDUP_REMOVED lines=21> */
.L_x_13137:
[----:B------:R-:W-:Y:S05]  /*39a0*/  BSYNC B1 ;  /* 0x0000000000017941 */ /* 0x000fea0003800000 */
.L_x_13136:
[----:B------:R-:W-:Y:S01]  /*39b0*/  LEA R5, R0, 0x37800000, 0x17 ;  /* 0x3780000000057811 */ /* 0x000fe200078eb8ff */
[----:B------:R-:W-:-:S05]  /*39c0*/  IMAD.SHL.U32 R0, R3, 0x200000, RZ ;  /* 0x0020000003007824 */ /* 0x000fca00078e00ff */
[----:B------:R-:W-:-:S07]  /*39d0*/  LOP3.LUT R0, R5, R0, R6, 0xfe, !PT ;  /* 0x0000000005007212 */ /* 0x000fce00078efe06 */
.L_x_13135:
[----:B------:R-:W-:Y:S05]  /*39e0*/  BSYNC B0 ;  /* 0x0000000000007941 */ /* 0x000fea0003800000 */
.L_x_13134:
[----:B------:R-:W0:Y:S02]  /*39f0*/  F2I.FTZ.TRUNC.NTZ R0, R0 ;  /* 0x0000000000007305 */ /* 0x000e24000021f100 */
[----:B0-----:R-:W-:Y:S01]  /*3a00*/  PRMT R19, R0, 0x7610, R19 ;  /* 0x0000761000137816 */ /* 0x001fe20000000013 */
[----:B------:R-:W-:Y:S06]  /*3a10*/  BRA `(.L_x_13110) ;  /* 0x0000000000987947 */ /* 0x000fec0003800000 */
.L_x_13127:
        /* <DEDUP_REMOVED lines=14> */
.L_x_13141:
[----:B------:R-:W-:Y:S05]  /*3b00*/  BSYNC B0 ;  /* 0x0000000000007941 */ /* 0x000fea0003800000 */
.L_x_13140:
[----:B------:R-:W0:Y:S02]  /*3b10*/  F2I.FTZ.TRUNC.NTZ R0, R0 ;  /* 0x0000000000007305 */ /* 0x000e24000021f100 */
[----:B0-----:R-:W-:Y:S01]  /*3b20*/  PRMT R19, R0, 0x7610, R19 ;  /* 0x0000761000137816 */ /* 0x001fe20000000013 */
[----:B------:R-:W-:Y:S06]  /*3b30*/  BRA `(.L_x_13110) ;  /* 0x0000000000507947 */ /* 0x000fec0003800000 */
.L_x_13115:
        /* <DEDUP_REMOVED lines=16> */
.L_x_13142:
[----:B------:R-:W-:Y:S05]  /*3c40*/  BRA `(.L_x_13110) ;  /* 0x00000000000c7947 */ /* 0x000fea0003800000 */
.L_x_13139:
[----:B------:R0:W5:Y:S01]  /*3c50*/  LDG.E.U16 R19, desc[UR36][R4.64] ;  /* 0x0000002404137981 */ /* 0x000162000c1e1500 */
[----:B------:R-:W-:Y:S05]  /*3c60*/  BRA `(.L_x_13110) ;  /* 0x0000000000047947 */ /* 0x000fea0003800000 */
.L_x_13138:
[----:B------:R0:W5:Y:S02]  /*3c70*/  LDG.E.U16 R19, desc[UR36][R4.64] ;  /* 0x0000002404137981 */ /* 0x000164000c1e1500 */
.L_x_13110:
[----:B------:R-:W-:Y:S05]  /*3c80*/  BSYNC B6 ;  /* 0x0000000000067941 */ /* 0x000fea0003800000 */
.L_x_13109:
        /* <DEDUP_REMOVED lines=13> */
[----:B-----5:R-:W-:Y:S02]  /*3d60*/  PRMT R3, R22, 0x9910, RZ ;  /* 0x0000991016037816 */ /* 0x020fe400000000ff */
[----:B------:R-:W-:Y:S02]  /*3d70*/  IABS R10, R0 ;  /* 0x00000000000a7213 */ /* 0x000fe40000000000 */
[-C--:B------:R-:W-:Y:S02]  /*3d80*/  IABS R7, R3.reuse ;  /* 0x0000000300077213 */ /* 0x080fe40000000000 */
[----:B------:R-:W-:Y:S02]  /*3d90*/  IABS R11, R3 ;  /* 0x00000003000b7213 */ /* 0x000fe40000000000 */
[----:B------:R-:W0:Y:S08]  /*3da0*/  I2F.RP R6, R7 ;  /* 0x0000000700067306 */ /* 0x000e300000209400 */
[----:B0-----:R-:W0:Y:S02]  /*3db0*/  MUFU.RCP R6, R6 ;  /* 0x0000000600067308 */ /* 0x001e240000001000 */
[----:B0-----:R-:W-:-:S02]  /*3dc0*/  VIADD R4, R6, 0xffffffe ;  /* 0x0ffffffe06047836 */ /* 0x001fc40000000000 */
[----:B------:R-:W-:-:S04]  /*3dd0*/  IMAD.MOV R6, RZ, RZ, -R11 ;  /* 0x000000ffff067224 */ /* 0x000fc800078e0a0b */
[----:B------:R0:W1:Y:S02]  /*3de0*/  F2I.FTZ.U32.TRUNC.NTZ R5, R4 ;  /* 0x0000000400057305 */ /* 0x000064000021f000 */
[----:B0-----:R-:W-:Y:S02]  /*3df0*/  IMAD.MOV.U32 R4, RZ, RZ, RZ ;  /* 0x000000ffff047224 */ /* 0x001fe400078e00ff */
[----:B-1----:R-:W-:-:S04]  /*3e00*/  IMAD.MOV R8, RZ, RZ, -R5 ;  /* 0x000000ffff087224 */ /* 0x002fc800078e0a05 */
        /* <DEDUP_REMOVED lines=9> */
[----:B------:R-:W-:Y:S02]  /*3ea0*/  ISETP.GE.U32.AND P4, PT, R4, R7, PT ;  /* 0x000000070400720c */ /* 0x000fe40003f86070 */
[----:B------:R-:W-:-:S04]  /*3eb0*/  LOP3.LUT R4, R0, R3, RZ, 0x3c, !PT ;  /* 0x0000000300047212 */ /* 0x000fc800078e3cff */
[----:B------:R-:W-:-:S07]  /*3ec0*/  ISETP.GE.AND P5, PT, R4, RZ, PT ;  /* 0x000000ff0400720c */ /* 0x000fce0003fa6270 */
[----:B------:R-:W-:-:S06]  /*3ed0*/  @P4 VIADD R5, R5, 0x1 ;  /* 0x0000000105054836 */ /* 0x000fcc0000000000 */
[----:B------:R-:W-:Y:S01]  /*3ee0*/  @!P5 IMAD.MOV R5, RZ, RZ, -R5 ;  /* 0x000000ffff05d224 */ /* 0x000fe200078e0a05 */
[----:B------:R-:W-:-:S07]  /*3ef0*/  @!P6 LOP3.LUT R5, RZ, R3, RZ, 0x33, !PT ;  /* 0x00000003ff05e212 */ /* 0x000fce00078e33ff */
.L_x_13144:
[----:B------:R-:W-:Y:S05]  /*3f00*/  BSYNC B0 ;  /* 0x0000000000007941 */ /* 0x000fea0003800000 */
.L_x_13143:
[----:B------:R-:W-:Y:S04]  /*3f10*/  BSSY B0, `(.L_x_13145) ;  /* 0x000001c000007945 */ /* 0x000fe80003800000 */
[----:B------:R-:W-:Y:S05]  /*3f20*/  @P3 BRA `(.L_x_13146) ;  /* 0x0000000000683947 */ /* 0x000fea0003800000 */
[----:B-----5:R-:W-:Y:S02]  /*3f30*/  PRMT R3, R24, 0x9910, RZ ;  /* 0x0000991018037816 */ /* 0x020fe400000000ff */
[----:B------:R-:W-:Y:S02]  /*3f40*/  IABS R10, R0 ;  /* 0x00000000000a7213 */ /* 0x000fe40000000000 */
[-C--:B------:R-:W-:Y:S02]  /*3f50*/  IABS R9, R3.reuse ;  /* 0x0000000300097213 */ /* 0x080fe40000000000 */
[----:B------:R-:W-:Y:S02]  /*3f60*/  IABS R12, R3 ;  /* 0x00000003000c7213 */ /* 0x000fe40000000000 */
[----:B------:R-:W0:Y:S08]  /*3f70*/  I2F.RP R4, R9 ;  /* 0x0000000900047306 */ /* 0x000e300000209400 */
[----:B0-----:R-:W0:Y:S02]  /*3f80*/  MUFU.RCP R4, R4 ;  /* 0x0000000400047308 */ /* 0x001e240000001000 */
[----:B0-----:R-:W-:-:S06]  /*3f90*/  VIADD R6, R4, 0xffffffe ;  /* 0x0ffffffe04067836 */ /* 0x001fcc0000000000 */
        /* <DEDUP_REMOVED lines=19> */
.L_x_13146:
[----:B------:R-:W-:Y:S05]  /*40d0*/  BSYNC B0 ;  /* 0x0000000000007941 */ /* 0x000fea0003800000 */
.L_x_13145:
        /* <DEDUP_REMOVED lines=28> */
.L_x_13148:
[----:B------:R-:W-:Y:S05]  /*42a0*/  BSYNC B0 ;  /* 0x0000000000007941 */ /* 0x000fea0003800000 */
.L_x_13147:
[----:B------:R-:W-:Y:S04]  /*42b0*/  BSSY B0, `(.L_x_13149) ;  /* 0x000001c000007945 */ /* 0x000fe80003800000 */
[----:B------:R-:W-:Y:S05]  /*42c0*/  @P1 BRA `(.L_x_13150) ;  /* 0x0000000000681947 */ /* 0x000fea0003800000 */
[----:B-----5:R-:W-:Y:S02]  /*42d0*/  PRMT R3, R19, 0x9910, RZ ;  /* 0x0000991013037816 */ /* 0x020fe400000000ff */
[----:B------:R-:W-:Y:S02]  /*42e0*/  IABS R10, R0 ;  /* 0x00000000000a7213 */ /* 0x000fe40000000000 */
[-C--:B------:R-:W-:Y:S02]  /*42f0*/  IABS R9, R3.reuse ;  /* 0x0000000300097213 */ /* 0x080fe40000000000 */
[-C--:B------:R-:W-:Y:S02]  /*4300*/  IABS R12, R3.reuse ;  /* 0x00000003000c7213 */ /* 0x080fe40000000000 */
[----:B------:R-:W0:Y:S01]  /*4310*/  I2F.RP R4, R9 ;  /* 0x0000000900047306 */ /* 0x000e220000209400 */
[----:B------:R-:W-:-:S04]  /*4320*/  LOP3.LUT R0, R0, R3, RZ, 0x3c, !PT ;  /* 0x0000000300007212 */ /* 0x000fc800078e3cff */
[----:B------:R-:W-:-:S03]  /*4330*/  ISETP.GE.AND P3, PT, R0, RZ, PT ;  /* 0x000000ff0000720c */ /* 0x000fc60003f66270 */
[----:B0-----:R-:W0:Y:S02]  /*4340*/  MUFU.RCP R4, R4 ;  /* 0x0000000400047308 */ /* 0x001e240000001000 */
[----:B0-----:R-:W-:Y:S02]  /*4350*/  VIADD R6, R4, 0xffffffe ;  /* 0x0ffffffe04067836 */ /* 0x001fe40000000000 */
        /* <DEDUP_REMOVED lines=17> */
.L_x_13150:
[----:B------:R-:W-:Y:S05]  /*4470*/  BSYNC B0 ;  /* 0x0000000000007941 */ /* 0x000fea0003800000 */
.L_x_13149:
        /* <DEDUP_REMOVED lines=22> */
.L_x_13156:
[----:B------:R4:W-:Y:S01]  /*45e0*/  STG.E.U8 desc[UR36][R8.64], R5 ;  /* 0x0000000508007986 */ /* 0x0009e2000c101124 */
[----:B------:R-:W-:Y:S01]  /*45f0*/  IMAD.MOV.U32 R25, RZ, RZ, R23 ;  /* 0x000000ffff197224 */ /* 0x000fe200078e0017 */
[----:B------:R-:W-:Y:S06]  /*4600*/  BRA `(.L_x_13152) ;  /* 0x0000000c00bc7947 */ /* 0x000fec0003800000 */
.L_x_13155:
        /* <DEDUP_REMOVED lines=12> */
.L_x_13159:
[----:B------:R-:W-:Y:S01]  /*46d0*/  PRMT R3, R5, 0x9910, RZ ;  /* 0x0000991005037816 */ /* 0x000fe200000000ff */
[----:B------:R-:W-:-:S04]  /*46e0*/  IMAD.MOV.U32 R25, RZ, RZ, R23 ;  /* 0x000000ffff197224 */ /* 0x000fc800078e0017 */
[----:B------:R2:W-:Y:S01]  /*46f0*/  STG.E desc[UR36][R8.64], R3 ;  /* 0x0000000308007986 */ /* 0x0005e2000c101924 */
[----:B------:R-:W-:Y:S05]  /*4700*/  BRA `(.L_x_13152) ;  /* 0x0000000c007c7947 */ /* 0x000fea0003800000 */
.L_x_13158:
[----:B------:R0:W-:Y:S01]  /*4710*/  STG.E.U16 desc[UR36][R8.64], R5 ;  /* 0x0000000508007986 */ /* 0x0001e2000c101524 */
[----:B------:R-:W-:Y:S01]  /*4720*/  IMAD.MOV.U32 R25, RZ, RZ, R23 ;  /* 0x000000ffff197224 */ /* 0x000fe200078e0017 */
[----:B------:R-:W-:Y:S06]  /*4730*/  BRA `(.L_x_13152) ;  /* 0x0000000c00707947 */ /* 0x000fec0003800000 */
.L_x_13154:
        /* <DEDUP_REMOVED lines=10> */
.L_x_13161:
[----:B------:R-:W0:Y:S01]  /*47e0*/  I2F.S16 R0, R5 ;  /* 0x0000000500007306 */ /* 0x000e220000101400 */
[----:B------:R-:W-:Y:S01]  /*47f0*/  IMAD.MOV.U32 R25, RZ, RZ, R23 ;  /* 0x000000ffff197224 */ /* 0x000fe200078e0017 */
[----:B0-----:R-:W-:-:S05]  /*4800*/  F2FP.F16.F32.PACK_AB R0, RZ, R0 ;  /* 0x00000000ff00723e */ /* 0x001fca00000000ff */
[----:B------:R0:W-:Y:S01]  /*4810*/  STG.E.U16 desc[UR36][R8.64], R0 ;  /* 0x0000000008007986 */ /* 0x0001e2000c101524 */
[----:B------:R-:W-:Y:S05]  /*4820*/  BRA `(.L_x_13152) ;  /* 0x0000000c00347947 */ /* 0x000fea0003800000 */
.L_x_13160:
        /* <DEDUP_REMOVED lines=11> */
.L_x_13163:
[----:B------:R-:W0:Y:S01]  /*48e0*/  I2F.S16 R5, R5 ;  /* 0x0000000500057306 */ /* 0x000e220000101400 */
[----:B------:R-:W-:Y:S01]  /*48f0*/  IMAD.MOV.U32 R25, RZ, RZ, R23 ;  /* 0x000000ffff197224 */ /* 0x000fe200078e0017 */
[----:B0-----:R-:W-:-:S04]  /*4900*/  F2FP.F16.F32.PACK_AB R3, RZ, R5 ;  /* 0x00000005ff03723e */ /* 0x001fc800000000ff */
[----:B------:R-:W-:-:S05]  /*4910*/  PRMT R3, R3, 0x5410, RZ ;  /* 0x0000541003037816 */ /* 0x000fca00000000ff */
[----:B------:R0:W-:Y:S01]  /*4920*/  STG.E desc[UR36][R8.64], R3 ;  /* 0x0000000308007986 */ /* 0x0001e2000c101924 */
[----:B------:R-:W-:Y:S05]  /*4930*/  BRA `(.L_x_13152) ;  /* 0x0000000800f07947 */ /* 0x000fea0003800000 */
.L_x_13162:
[----:B------:R-:W0:Y:S01]  /*4940*/  I2F.F64.S16 R4, R5 ;  /* 0x0000000500047312 */ /* 0x000e220000101c00 */
[----:B------:R-:W-:Y:S01]  /*4950*/  IMAD.MOV.U32 R25, RZ, RZ, R23 ;  /* 0x000000ffff197224 */ /* 0x000fe200078e0017 */
[----:B0-----:R0:W-:Y:S01]  /*4960*/  STG.E.64 desc[UR36][R8.64], R4 ;  /* 0x0000000408007986 */ /* 0x0011e2000c101b24 */
[----:B------:R-:W-:Y:S05]  /*4970*/  BRA `(.L_x_13152) ;  /* 0x0000000800e07947 */ /* 0x000fea0003800000 */
.L_x_13153:
        /* <DEDUP_REMOVED lines=14> */
.L_x_13166:
[----:B------:R-:W0:Y:S01]  /*4a60*/  I2F.F64.S16 R4, R5 ;  /* 0x0000000500047312 */ /* 0x000e220000101c00 */
[----:B------:R-:W-:Y:S01]  /*4a70*/  CS2R R6, SRZ ;  /* 0x0000000000067805 */ /* 0x000fe2000001ff00 */
[----:B------:R-:W-:-:S04]  /*4a80*/  IMAD.MOV.U32 R25, RZ, RZ, R23 ;  /* 0x000000ffff197224 */ /* 0x000fc800078e0017 */
[----:B0-----:R0:W-:Y:S01]  /*4a90*/  STG.E.128 desc[UR36][R8.64], R4 ;  /* 0x0000000408007986 */ /* 0x0011e2000c101d24 */
[----:B------:R-:W-:Y:S05]  /*4aa0*/  BRA `(.L_x_13152) ;  /* 0x0000000800947947 */ /* 0x000fea0003800000 */
.L_x_13165:
        /* <DEDUP_REMOVED lines=21> */
.L_x_13170:
[----:B------:R-:W-:Y:S05]  /*4c00*/  BSYNC B0 ;  /* 0x0000000000007941 */ /* 0x000fea0003800000 */
.L_x_13169:
[----:B------:R-:W-:Y:S01]  /*4c10*/  LOP3.LUT R7, R0, R7, RZ, 0xfc, !PT ;  /* 0x0000000700077212 */ /* 0x000fe200078efcff */
[----:B------:R-:W-:-:S04]  /*4c20*/  IMAD.MOV.U32 R25, RZ, RZ, R23 ;  /* 0x000000ffff197224 */ /* 0x000fc800078e0017 */
[----:B------:R0:W-:Y:S01]  /*4c30*/  STG.E.U8 desc[UR36][R8.64], R7 ;  /* 0x0000000708007986 */ /* 0x0001e2000c101124 */
[----:B------:R-:W-:Y:S05]  /*4c40*/  BRA `(.L_x_13152) ;  /* 0x00000008002c7947 */ /* 0x000fea0003800000 */
.L_x_13168:
        /* <DEDUP_REMOVED lines=13> */
.L_x_13172:
[----:B------:R-:W-:Y:S01]  /*4d20*/  IMAD.MOV.U32 R0, RZ, RZ, 0x7f ;  /* 0x0000007fff007424 */ /* 0x000fe200078e00ff */
[----:B------:R-:W-:-:S04]  /*4d30*/  ISETP.GT.U32.AND P0, PT, R3, 0x7f800000, PT ;  /* 0x7f8000000300780c */ /* 0x000fc80003f04070 */
[----:B------:R-:W-:-:S09]  /*4d40*/  SEL R0, R0, 0x7c, P0 ;  /* 0x0000007c00007807 */ /* 0x000fd20000000000 */
.L_x_13173:
[----:B------:R-:W-:Y:S05]  /*4d50*/  BSYNC B0 ;  /* 0x0000000000007941 */ /* 0x000fea0003800000 */
.L_x_13171:
[----:B------:R-:W-:Y:S01]  /*4d60*/  LOP3.LUT R3, R5, 0x80000000, RZ, 0xc0, !PT ;  /* 0x8000000005037812 */ /* 0x000fe200078ec0ff */
[----:B------:R-:W-:-:S03]  /*4d70*/  IMAD.MOV.U32 R25, RZ, RZ, R23 ;  /* 0x000000ffff197224 */ /* 0x000fc600078e0017 */
[----:B------:R-:W-:-:S04]  /*4d80*/  SHF.R.U32.HI R3, RZ, 0x18, R3 ;  /* 0x00000018ff037819 */ /* 0x000fc80000011603 */
[----:B------:R-:W-:-:S05]  /*4d90*/  LOP3.LUT R3, R0, R3, RZ, 0xfc, !PT ;  /* 0x0000000300037212 */ /* 0x000fca00078efcff */
[----:B------:R0:W-:Y:S01]  /*4da0*/  STG.E.U8 desc[UR36][R8.64], R3 ;  /* 0x0000000308007986 */ /* 0x0001e2000c101124 */
[----:B------:R-:W-:Y:S05]  /*4db0*/  BRA `(.L_x_13152) ;  /* 0x0000000400d07947 */ /* 0x000fea0003800000 */
.L_x_13167:
[----:B------:R-:W0:Y:S01]  /*4dc0*/  I2F.S16 R0, R5 ;  /* 0x0000000500007306 */ /* 0x000e220000101400 */
[----:B------:R-:W-:Y:S01]  /*4dd0*/  IMAD.MOV.U32 R25, RZ, RZ, R23 ;  /* 0x000000ffff197224 */ /* 0x000fe200078e0017 */
[----:B0-----:R-:W-:-:S05]  /*4de0*/  F2FP.BF16.F32.PACK_AB R0, RZ, R0 ;  /* 0x00000000ff00723e */ /* 0x001fca00000010ff */
[----:B------:R0:W-:Y:S01]  /*4df0*/  STG.E.U16 desc[UR36][R8.64], R0 ;  /* 0x0000000008007986 */ /* 0x0001e2000c101524 */
[----:B------:R-:W-:Y:S05]  /*4e00*/  BRA `(.L_x_13152) ;  /* 0x0000000400bc7947 */ /* 0x000fea0003800000 */
.L_x_13164:
        /* <DEDUP_REMOVED lines=11> */
.L_x_13176:
        /* <DEDUP_REMOVED lines=17> */
.L_x_13179:
[----:B------:R-:W-:-:S04]  /*4fd0*/  LOP3.LUT R3, R5, 0x80000000, RZ, 0xc0, !PT ;  /* 0x8000000005037812 */ /* 0x000fc800078ec0ff */
[----:B------:R-:W-:-:S04]  /*4fe0*/  SHF.R.U32.HI R3, RZ, 0x18, R3 ;  /* 0x00000018ff037819 */ /* 0x000fc80000011603 */
[----:B------:R-:W-:-:S04]  /*4ff0*/  LOP3.LUT R0, R0, R3, RZ, 0xfc, !PT ;  /* 0x0000000300007212 */ /* 0x000fc800078efcff */
[----:B------:R-:W-:-:S07]  /*5000*/  PRMT R4, R0, 0x7610, R4 ;  /* 0x0000761000047816 */ /* 0x000fce0000000004 */
.L_x_13178:
[----:B------:R-:W-:Y:S05]  /*5010*/  BSYNC B0 ;  /* 0x0000000000007941 */ /* 0x000fea0003800000 */
.L_x_13177:
[----:B------:R0:W-:Y:S01]  /*5020*/  STG.E.U8 desc[UR36][R8.64], R4 ;  /* 0x0000000408007986 */ /* 0x0001e2000c101124 */
[----:B------:R-:W-:Y:S01]  /*5030*/  IMAD.MOV.U32 R25, RZ, RZ, R23 ;  /* 0x000000ffff197224 */ /* 0x000fe200078e0017 */
[----:B------:R-:W-:Y:S06]  /*5040*/  BRA `(.L_x_13152) ;  /* 0x00000004002c7947 */ /* 0x000fec0003800000 */
.L_x_13175:
        /* <DEDUP_REMOVED lines=17> */
.L_x_13182:
[----:B------:R-:W-:-:S04]  /*5160*/  LOP3.LUT R3, R5, 0x80000000, RZ, 0xc0, !PT ;  /* 0x8000000005037812 */ /* 0x000fc800078ec0ff */
[----:B------:R-:W-:-:S04]  /*5170*/  SHF.R.U32.HI R3, RZ, 0x18, R3 ;  /* 0x00000018ff037819 */ /* 0x000fc80000011603 */
[----:B------:R-:W-:-:S04]  /*5180*/  LOP3.LUT R0, R0, R3, RZ, 0xfc, !PT ;  /* 0x0000000300007212 */ /* 0x000fc800078efcff */
[----:B------:R-:W-:-:S07]  /*5190*/  PRMT R4, R0, 0x7610, R4 ;  /* 0x0000761000047816 */ /* 0x000fce0000000004 */
.L_x_13181:
[----:B------:R-:W-:Y:S05]  /*51a0*/  BSYNC B0 ;  /* 0x0000000000007941 */ /* 0x000fea0003800000 */
.L_x_13180:
[----:B------:R0:W-:Y:S01]  /*51b0*/  STG.E.U8 desc[UR36][R8.64], R4 ;  /* 0x0000000408007986 */ /* 0x0001e2000c101124 */
[----:B------:R-:W-:Y:S01]  /*51c0*/  IMAD.MOV.U32 R25, RZ, RZ, R23 ;  /* 0x000000ffff197224 */ /* 0x000fe200078e0017 */
[----:B------:R-:W-:Y:S06]  /*51d0*/  BRA `(.L_x_13152) ;  /* 0x0000000000c87947 */ /* 0x000fec0003800000 */
.L_x_13174:
        /* <DEDUP_REMOVED lines=23> */
.L_x_13157:
        /* <DEDUP_REMOVED lines=16> */
.L_x_13185:
[----:B------:R-:W-:Y:S01]  /*5450*/  IMAD.MOV.U32 R25, RZ, RZ, R23 ;  /* 0x000000ffff197224 */ /* 0x000fe200078e0017 */
[----:B------:R-:W-:Y:S06]  /*5460*/  BRA `(.L_x_13152) ;  /* 0x0000000000247947 */ /* 0x000fec0003800000 */
.L_x_13184:
[----:B------:R-:W-:Y:S01]  /*5470*/  PRMT R5, R5, 0x9910, RZ ;  /* 0x0000991005057816 */ /* 0x000fe200000000ff */
[----:B------:R-:W-:-:S04]  /*5480*/  IMAD.MOV.U32 R25, RZ, RZ, R23 ;  /* 0x000000ffff197224 */ /* 0x000fc800078e0017 */
[----:B------:R-:W-:-:S05]  /*5490*/  IMAD.MOV.U32 R4, RZ, RZ, R5 ;  /* 0x000000ffff047224 */ /* 0x000fca00078e0005 */
[----:B------:R-:W-:-:S05]  /*54a0*/  SHF.R.S32.HI R5, RZ, 0x1f, R4 ;  /* 0x0000001fff057819 */ /* 0x000fca0000011404 */
[----:B------:R0:W-:Y:S01]  /*54b0*/  STG.E.64 desc[UR36][R8.64], R4 ;  /* 0x0000000408007986 */ /* 0x0001e2000c101b24 */
[----:B------:R-:W-:Y:S05]  /*54c0*/  BRA `(.L_x_13152) ;  /* 0x00000000000c7947 */ /* 0x000fea0003800000 */
.L_x_13183:
[----:B------:R-:W-:Y:S01]  /*54d0*/  PRMT R3, R5, 0x9910, RZ ;  /* 0x0000991005037816 */ /* 0x000fe200000000ff */
[----:B------:R-:W-:-:S04]  /*54e0*/  IMAD.MOV.U32 R25, RZ, RZ, R23 ;  /* 0x000000ffff197224 */ /* 0x000fc800078e0017 */
[----:B------:R0:W-:Y:S03]  /*54f0*/  STG.E desc[UR36][R8.64], R3 ;  /* 0x0000000308007986 */ /* 0x0001e6000c101924 */
.L_x_13152:
[----:B------:R-:W-:Y:S05]  /*5500*/  BSYNC B6 ;  /* 0x0000000000067941 */ /* 0x000fea0003800000 */
.L_x_13151:
        /* <DEDUP_REMOVED lines=23> */
.L_x_13191:
[----:B-----5:R4:W-:Y:S01]  /*5680*/  STG.E.U8 desc[UR36][R8.64], R22 ;  /* 0x0000001608007986 */ /* 0x0209e2000c101124 */
[----:B------:R-:W-:Y:S05]  /*5690*/  BRA `(.L_x_13193) ;  /* 0x0000000c00647947 */ /* 0x000fea0003800000 */
.L_x_13190:
        /* <DEDUP_REMOVED lines=10> */
.L_x_13195:
[----:B-----5:R-:W-:-:S05]  /*5740*/  PRMT R3, R22, 0x9910, RZ ;  /* 0x0000991016037816 */ /* 0x020fca00000000ff */
[----:B------:R2:W-:Y:S01]  /*5750*/  STG.E desc[UR36][R8.64], R3 ;  /* 0x0000000308007986 */ /* 0x0005e2000c101924 */
[----:B------:R-:W-:Y:S05]  /*5760*/  BRA `(.L_x_13193) ;  /* 0x0000000c00307947 */ /* 0x000fea0003800000 */
.L_x_13194:
[----:B-----5:R0:W-:Y:S01]  /*5770*/  STG.E.U16 desc[UR36][R8.64], R22 ;  /* 0x0000001608007986 */ /* 0x0201e2000c101524 */
[----:B------:R-:W-:Y:S05]  /*5780*/  BRA `(.L_x_13193) ;  /* 0x0000000c00287947 */ /* 0x000fea0003800000 */
.L_x_13189:
        /* <DEDUP_REMOVED lines=9> */
.L_x_13197:
[----:B-----5:R-:W0:Y:S02]  /*5820*/  I2F.S16 R0, R22 ;  /* 0x0000001600007306 */ /* 0x020e240000101400 */
[----:B0-----:R-:W-:-:S05]  /*5830*/  F2FP.F16.F32.PACK_AB R0, RZ, R0 ;  /* 0x00000000ff00723e */ /* 0x001fca00000000ff */
[----:B------:R0:W-:Y:S01]  /*5840*/  STG.E.U16 desc[UR36][R8.64], R0 ;  /* 0x0000000008007986 */ /* 0x0001e2000c101524 */
[----:B------:R-:W-:Y:S05]  /*5850*/  BRA `(.L_x_13193) ;  /* 0x0000000800f47947 */ /* 0x000fea0003800000 */
.L_x_13196:
        /* <DEDUP_REMOVED lines=10> */
.L_x_13199:
[----:B-----5:R-:W0:Y:S02]  /*5900*/  I2F.S16 R22, R22 ;  /* 0x0000001600167306 */ /* 0x020e240000101400 */
[----:B0-----:R-:W-:-:S04]  /*5910*/  F2FP.F16.F32.PACK_AB R3, RZ, R22 ;  /* 0x00000016ff03723e */ /* 0x001fc800000000ff */
[----:B------:R-:W-:-:S05]  /*5920*/  PRMT R3, R3, 0x5410, RZ ;  /* 0x0000541003037816 */ /* 0x000fca00000000ff */
[----:B------:R0:W-:Y:S01]  /*5930*/  STG.E desc[UR36][R8.64], R3 ;  /* 0x0000000308007986 */ /* 0x0001e2000c101924 */
[----:B------:R-:W-:Y:S05]  /*5940*/  BRA `(.L_x_13193) ;  /* 0x0000000800b87947 */ /* 0x000fea0003800000 */
.L_x_13198:
[----:B-----5:R-:W0:Y:S02]  /*5950*/  I2F.F64.S16 R22, R22 ;  /* 0x0000001600167312 */ /* 0x020e240000101c00 */
[----:B0-----:R0:W-:Y:S01]  /*5960*/  STG.E.64 desc[UR36][R8.64], R22 ;  /* 0x0000001608007986 */ /* 0x0011e2000c101b24 */
[----:B------:R-:W-:Y:S05]  /*5970*/  BRA `(.L_x_13193) ;  /* 0x0000000800ac7947 */ /* 0x000fea0003800000 */
.L_x_13188:
        /* <DEDUP_REMOVED lines=13> */
.L_x_13202:
[----:B-----5:R-:W0:Y:S01]  /*5a50*/  I2F.F64.S16 R4, R22 ;  /* 0x0000001600047312 */ /* 0x020e220000101c00 */
[----:B------:R-:W-:-:S05]  /*5a60*/  CS2R R6, SRZ ;  /* 0x0000000000067805 */ /* 0x000fca000001ff00 */
[----:B0-----:R0:W-:Y:S01]  /*5a70*/  STG.E.128 desc[UR36][R8.64], R4 ;  /* 0x0000000408007986 */ /* 0x0011e2000c101d24 */
[----:B------:R-:W-:Y:S05]  /*5a80*/  BRA `(.L_x_13193) ;  /* 0x0000000800687947 */ /* 0x000fea0003800000 */
.L_x_13201:
        /* <DEDUP_REMOVED lines=21> */
.L_x_13206:
[----:B------:R-:W-:Y:S05]  /*5be0*/  BSYNC B0 ;  /* 0x0000000000007941 */ /* 0x000fea0003800000 */
.L_x_13205:
[----:B------:R-:W-:-:S05]  /*5bf0*/  LOP3.LUT R5, R0, R5, RZ, 0xfc, !PT ;  /* 0x0000000500057212 */ /* 0x000fca00078efcff */
[----:B------:R0:W-:Y:S01]  /*5c00*/  STG.E.U8 desc[UR36][R8.64], R5 ;  /* 0x0000000508007986 */ /* 0x0001e2000c101124 */
[----:B------:R-:W-:Y:S05]  /*5c10*/  BRA `(.L_x_13193) ;  /* 0x0000000800047947 */ /* 0x000fea0003800000 */
.L_x_13204:
        /* <DEDUP_REMOVED lines=13> */
.L_x_13208:
[----:B------:R-:W-:Y:S01]  /*5cf0*/  IMAD.MOV.U32 R0, RZ, RZ, 0x7f ;  /* 0x0000007fff007424 */ /* 0x000fe200078e00ff */
[----:B------:R-:W-:-:S04]  /*5d00*/  ISETP.GT.U32.AND P0, PT, R3, 0x7f800000, PT ;  /* 0x7f8000000300780c */ /* 0x000fc80003f04070 */
[----:B------:R-:W-:-:S09]  /*5d10*/  SEL R0, R0, 0x7c, P0 ;  /* 0x0000007c00007807 */ /* 0x000fd20000000000 */
.L_x_13209:
[----:B------:R-:W-:Y:S05]  /*5d20*/  BSYNC B0 ;  /* 0x0000000000007941 */ /* 0x000fea0003800000 */
.L_x_13207:
[----:B------:R-:W-:-:S04]  /*5d30*/  LOP3.LUT R3, R5, 0x80000000, RZ, 0xc0, !PT ;  /* 0x8000000005037812 */ /* 0x000fc800078ec0ff */
[----:B------:R-:W-:-:S04]  /*5d40*/  SHF.R.U32.HI R3, RZ, 0x18, R3 ;  /* 0x00000018ff037819 */ /* 0x000fc80000011603 */
[----:B------:R-:W-:-:S05]  /*5d50*/  LOP3.LUT R3, R0, R3, RZ, 0xfc, !PT ;  /* 0x0000000300037212 */ /* 0x000fca00078efcff */
[----:B------:R0:W-:Y:S01]  /*5d60*/  STG.E.U8 desc[UR36][R8.64], R3 ;  /* 0x0000000308007986 */ /* 0x0001e2000c101124 */
[----:B------:R-:W-:Y:S05]  /*5d70*/  BRA `(.L_x_13193) ;  /* 0x0000000400ac7947 */ /* 0x000fea0003800000 */
.L_x_13203:
[----:B-----5:R-:W0:Y:S02]  /*5d80*/  I2F.S16 R0, R22 ;  /* 0x0000001600007306 */ /* 0x020e240000101400 */
[----:B0-----:R-:W-:-:S05]  /*5d90*/  F2FP.BF16.F32.PACK_AB R0, RZ, R0 ;  /* 0x00000000ff00723e */ /* 0x001fca00000010ff */
[----:B------:R0:W-:Y:S01]  /*5da0*/  STG.E.U16 desc[UR36][R8.64], R0 ;  /* 0x0000000008007986 */ /* 0x0001e2000c101524 */
[----:B------:R-:W-:Y:S05]  /*5db0*/  BRA `(.L_x_13193) ;  /* 0x00000004009c7947 */ /* 0x000fea0003800000 */
.L_x_13200:
        /* <DEDUP_REMOVED lines=10> */
.L_x_13212:
        /* <DEDUP_REMOVED lines=17> */
.L_x_13215:
[----:B------:R-:W-:-:S04]  /*5f70*/  LOP3.LUT R3, R5, 0x80000000, RZ, 0xc0, !PT ;  /* 0x8000000005037812 */ /* 0x000fc800078ec0ff */
[----:B------:R-:W-:-:S04]  /*5f80*/  SHF.R.U32.HI R3, RZ, 0x18, R3 ;  /* 0x00000018ff037819 */ /* 0x000fc80000011603 */
[----:B------:R-:W-:-:S04]  /*5f90*/  LOP3.LUT R0, R0, R3, RZ, 0xfc, !PT ;  /* 0x0000000300007212 */ /* 0x000fc800078efcff */
[----:B------:R-:W-:-:S07]  /*5fa0*/  PRMT R4, R0, 0x7610, R4 ;  /* 0x0000761000047816 */ /* 0x000fce0000000004 */
.L_x_13214:
[----:B------:R-:W-:Y:S05]  /*5fb0*/  BSYNC B0 ;  /* 0x0000000000007941 */ /* 0x000fea0003800000 */
.L_x_13213:
[----:B------:R0:W-:Y:S01]  /*5fc0*/  STG.E.U8 desc[UR36][R8.64], R4 ;  /* 0x0000000408007986 */ /* 0x0001e2000c101124 */
[----:B------:R-:W-:Y:S05]  /*5fd0*/  BRA `(.L_x_13193) ;  /* 0x0000000400147947 */ /* 0x000fea0003800000 */
.L_x_13211:
        /* <DEDUP_REMOVED lines=17> */
.L_x_13218:
[----:B------:R-:W-:-:S04]  /*60f0*/  LOP3.LUT R3, R5, 0x80000000, RZ, 0xc0, !PT ;  /* 0x8000000005037812 */ /* 0x000fc800078ec0ff */
[----:B------:R-:W-:-:S04]  /*6100*/  SHF.R.U32.HI R3, RZ, 0x18, R3 ;  /* 0x00000018ff037819 */ /* 0x000fc80000011603 */
[----:B------:R-:W-:-:S04]  /*6110*/  LOP3.LUT R0, R0, R3, RZ, 0xfc, !PT ;  /* 0x0000000300007212 */ /* 0x000fc800078efcff */
[----:B------:R-:W-:-:S07]  /*6120*/  PRMT R4, R0, 0x7610, R4 ;  /* 0x0000761000047816 */ /* 0x000fce0000000004 */
.L_x_13217:
[----:B------:R-:W-:Y:S05]  /*6130*/  BSYNC B0 ;  /* 0x0000000000007941 */ /* 0x000fea0003800000 */
.L_x_13216:
[----:B------:R0:W-:Y:S01]  /*6140*/  STG.E.U8 desc[UR36][R8.64], R4 ;  /* 0x0000000408007986 */ /* 0x0001e2000c101124 */
[----:B------:R-:W-:Y:S05]  /*6150*/  BRA `(.L_x_13193) ;  /* 0x0000000000b47947 */ /* 0x000fea0003800000 */
.L_x_13210:
        /* <DEDUP_REMOVED lines=22> */
.L_x_13192:
        /* <DEDUP_REMOVED lines=16> */
.L_x_13221:
[----:B------:R-:W-:Y:S05]  /*63c0*/  BRA `(.L_x_13193) ;  /* 0x0000000000187947 */ /* 0x000fea0003800000 */
.L_x_13220:
[----:B-----5:R-:W-:-:S04]  /*63d0*/  PRMT R4, R22, 0x9910, RZ ;  /* 0x0000991016047816 */ /* 0x020fc800000000ff */
[----:B------:R-:W-:-:S05]  /*63e0*/  SHF.R.S32.HI R5, RZ, 0x1f, R4 ;  /* 0x0000001fff057819 */ /* 0x000fca0000011404 */
[----:B------:R0:W-:Y:S01]  /*63f0*/  STG.E.64 desc[UR36][R8.64], R4 ;  /* 0x0000000408007986 */ /* 0x0001e2000c101b24 */
[----:B------:R-:W-:Y:S05]  /*6400*/  BRA `(.L_x_13193) ;  /* 0x0000000000087947 */ /* 0x000fea0003800000 */
.L_x_13219:
[----:B-----5:R-:W-:-:S05]  /*6410*/  PRMT R3, R22, 0x9910, RZ ;  /* 0x0000991016037816 */ /* 0x020fca00000000ff */
[----:B------:R0:W-:Y:S02]  /*6420*/  STG.E desc[UR36][R8.64], R3 ;  /* 0x0000000308007986 */ /* 0x0001e4000c101924 */
.L_x_13193:
        /* <DEDUP_REMOVED lines=23> */
.L_x_13225:
[----:B------:R0:W-:Y:S01]  /*65a0*/  STG.E.U8 desc[UR36][R8.64], R18 ;  /* 0x0000001208007986 */ /* 0x0001e2000c101124 */
[----:B------:R-:W-:Y:S05]  /*65b0*/  BRA `(.L_x_13227) ;  /* 0x0000000c00647947 */ /* 0x000fea0003800000 */
.L_x_13224:
        /* <DEDUP_REMOVED lines=10> */
.L_x_13229:
[----:B------:R-:W-:-:S05]  /*6660*/  PRMT R3, R18, 0x9910, RZ ;  /* 0x0000991012037816 */ /* 0x000fca00000000ff */
[----:B------:R0:W-:Y:S01]  /*6670*/  STG.E desc[UR36][R8.64], R3 ;  /* 0x0000000308007986 */ /* 0x0001e2000c101924 */
[----:B------:R-:W-:Y:S05]  /*6680*/  BRA `(.L_x_13227) ;  /* 0x0000000c00307947 */ /* 0x000fea0003800000 */
.L_x_13228:
[----:B------:R0:W-:Y:S01]  /*6690*/  STG.E.U16 desc[UR36][R8.64], R18 ;  /* 0x0000001208007986 */ /* 0x0001e2000c101524 */
[----:B------:R-:W-:Y:S05]  /*66a0*/  BRA `(.L_x_13227) ;  /* 0x0000000c00287947 */ /* 0x000fea0003800000 */
.L_x_13223:
        /* <DEDUP_REMOVED lines=9> */
.L_x_13231:
[----:B------:R-:W0:Y:S02]  /*6740*/  I2F.S16 R0, R18 ;  /* 0x0000001200007306 */ /* 0x000e240000101400 */
[----:B0-----:R-:W-:-:S05]  /*6750*/  F2FP.F16.F32.PACK_AB R0, RZ, R0 ;  /* 0x00000000ff00723e */ /* 0x001fca00000000ff */
[----:B------:R0:W-:Y:S01]  /*6760*/  STG.E.U16 desc[UR36][R8.64], R0 ;  /* 0x0000000008007986 */ /* 0x0001e2000c101524 */
[----:B------:R-:W-:Y:S05]  /*6770*/  BRA `(.L_x_13227) ;  /* 0x0000000800f47947 */ /* 0x000fea0003800000 */
.L_x_13230:
        /* <DEDUP_REMOVED lines=10> */
.L_x_13233:
[----:B------:R-:W0:Y:S02]  /*6820*/  I2F.S16 R18, R18 ;  /* 0x0000001200127306 */ /* 0x000e240000101400 */
[----:B0-----:R-:W-:-:S04]  /*6830*/  F2FP.F16.F32.PACK_AB R3, RZ, R18 ;  /* 0x00000012ff03723e */ /* 0x001fc800000000ff */
[----:B------:R-:W-:-:S05]  /*6840*/  PRMT R3, R3, 0x5410, RZ ;  /* 0x0000541003037816 */ /* 0x000fca00000000ff */
[----:B------:R0:W-:Y:S01]  /*6850*/  STG.E desc[UR36][R8.64], R3 ;  /* 0x0000000308007986 */ /* 0x0001e2000c101924 */
[----:B------:R-:W-:Y:S05]  /*6860*/  BRA `(.L_x_13227) ;  /* 0x0000000800b87947 */ /* 0x000fea0003800000 */
.L_x_13232:
[----:B------:R-:W0:Y:S02]  /*6870*/  I2F.F64.S16 R4, R18 ;  /* 0x0000001200047312 */ /* 0x000e240000101c00 */
[----:B0-----:R0:W-:Y:S01]  /*6880*/  STG.E.64 desc[UR36][R8.64], R4 ;  /* 0x0000000408007986 */ /* 0x0011e2000c101b24 */
[----:B------:R-:W-:Y:S05]  /*6890*/  BRA `(.L_x_13227) ;  /* 0x0000000800ac7947 */ /* 0x000fea0003800000 */
.L_x_13222:
        /* <DEDUP_REMOVED lines=13> */
.L_x_13236:
[----:B------:R-:W0:Y:S01]  /*6970*/  I2F.F64.S16 R4, R18 ;  /* 0x0000001200047312 */ /* 0x000e220000101c00 */
[----:B------:R-:W-:-:S05]  /*6980*/  CS2R R6, SRZ ;  /* 0x0000000000067805 */ /* 0x000fca000001ff00 */
[----:B0-----:R0:W-:Y:S01]  /*6990*/  STG.E.128 desc[UR36][R8.64], R4 ;  /* 0x0000000408007986 */ /* 0x0011e2000c101d24 */
[----:B------:R-:W-:Y:S05]  /*69a0*/  BRA `(.L_x_13227) ;  /* 0x0000000800687947 */ /* 0x000fea0003800000 */
.L_x_13235:
        /* <DEDUP_REMOVED lines=21> */
.L_x_13240:
[----:B------:R-:W-:Y:S05]  /*6b00*/  BSYNC B0 ;  /* 0x0000000000007941 */ /* 0x000fea0003800000 */
.L_x_13239:
[----:B------:R-:W-:-:S05]  /*6b10*/  LOP3.LUT R5, R0, R5, RZ, 0xfc, !PT ;  /* 0x0000000500057212 */ /* 0x000fca00078efcff */
[----:B------:R0:W-:Y:S01]  /*6b20*/  STG.E.U8 desc[UR36][R8.64], R5 ;  /* 0x0000000508007986 */ /* 0x0001e2000c101124 */
[----:B------:R-:W-:Y:S05]  /*6b30*/  BRA `(.L_x_13227) ;  /* 0x0000000800047947 */ /* 0x000fea0003800000 */
.L_x_13238:
        /* <DEDUP_REMOVED lines=13> */
.L_x_13242:
[----:B------:R-:W-:Y:S01]  /*6c10*/  IMAD.MOV.U32 R0, RZ, RZ, 0x7f ;  /* 0x0000007fff007424 */ /* 0x000fe200078e00ff */
[----:B------:R-:W-:-:S04]  /*6c20*/  ISETP.GT.U32.AND P0, PT, R3, 0x7f800000, PT ;  /* 0x7f8000000300780c */ /* 0x000fc80003f04070 */
[----:B------:R-:W-:-:S09]  /*6c30*/  SEL R0, R0, 0x7c, P0 ;  /* 0x0000007c00007807 */ /* 0x000fd20000000000 */
.L_x_13243:
[----:B------:R-:W-:Y:S05]  /*6c40*/  BSYNC B0 ;  /* 0x0000000000007941 */ /* 0x000fea0003800000 */
.L_x_13241:
[----:B------:R-:W-:-:S04]  /*6c50*/  LOP3.LUT R3, R5, 0x80000000, RZ, 0xc0, !PT ;  /* 0x8000000005037812 */ /* 0x000fc800078ec0ff */
[----:B------:R-:W-:-:S04]  /*6c60*/  SHF.R.U32.HI R3, RZ, 0x18, R3 ;  /* 0x00000018ff037819 */ /* 0x000fc80000011603 */
[----:B------:R-:W-:-:S05]  /*6c70*/  LOP3.LUT R3, R0, R3, RZ, 0xfc, !PT ;  /* 0x0000000300037212 */ /* 0x000fca00078efcff */
[----:B------:R0:W-:Y:S01]  /*6c80*/  STG.E.U8 desc[UR36][R8.64], R3 ;  /* 0x0000000308007986 */ /* 0x0001e2000c101124 */
[----:B------:R-:W-:Y:S05]  /*6c90*/  BRA `(.L_x_13227) ;  /* 0x0000000400ac7947 */ /* 0x000fea0003800000 */
.L_x_13237:
[----:B------:R-:W0:Y:S02]  /*6ca0*/  I2F.S16 R0, R18 ;  /* 0x0000001200007306 */ /* 0x000e240000101400 */
[----:B0-----:R-:W-:-:S05]  /*6cb0*/  F2FP.BF16.F32.PACK_AB R0, RZ, R0 ;  /* 0x00000000ff00723e */ /* 0x001fca00000010ff */
[----:B------:R0:W-:Y:S01]  /*6cc0*/  STG.E.U16 desc[UR36][R8.64], R0 ;  /* 0x0000000008007986 */ /* 0x0001e2000c101524 */
[----:B------:R-:W-:Y:S05]  /*6cd0*/  BRA `(.L_x_13227) ;  /* 0x00000004009c7947 */ /* 0x000fea0003800000 */
.L_x_13234:
        /* <DEDUP_REMOVED lines=10> */
.L_x_13246:
        /* <DEDUP_REMOVED lines=17> */
.L_x_13249:
[----:B------:R-:W-:-:S04]  /*6e90*/  LOP3.LUT R3, R5, 0x80000000, RZ, 0xc0, !PT ;  /* 0x8000000005037812 */ /* 0x000fc800078ec0ff */
[----:B------:R-:W-:-:S04]  /*6ea0*/  SHF.R.U32.HI R3, RZ, 0x18, R3 ;  /* 0x00000018ff037819 */ /* 0x000fc80000011603 */
[----:B------:R-:W-:-:S04]  /*6eb0*/  LOP3.LUT R0, R0, R3, RZ, 0xfc, !PT ;  /* 0x0000000300007212 */ /* 0x000fc800078efcff */
[----:B------:R-:W-:-:S07]  /*6ec0*/  PRMT R4, R0, 0x7610, R4 ;  /* 0x0000761000047816 */ /* 0x000fce0000000004 */
.L_x_13248:
[----:B------:R-:W-:Y:S05]  /*6ed0*/  BSYNC B0 ;  /* 0x0000000000007941 */ /* 0x000fea0003800000 */
.L_x_13247:
[----:B------:R3:W-:Y:S01]  /*6ee0*/  STG.E.U8 desc[UR36][R8.64], R4 ;  /* 0x0000000408007986 */ /* 0x0007e2000c101124 */
[----:B------:R-:W-:Y:S05]  /*6ef0*/  BRA `(.L_x_13227) ;  /* 0x0000000400147947 */ /* 0x000fea0003800000 */
.L_x_13245:
        /* <DEDUP_REMOVED lines=17> */
.L_x_13252:
[----:B------:R-:W-:-:S04]  /*7010*/  LOP3.LUT R3, R5, 0x80000000, RZ, 0xc0, !PT ;  /* 0x8000000005037812 */ /* 0x000fc800078ec0ff */
[----:B------:R-:W-:-:S04]  /*7020*/  SHF.R.U32.HI R3, RZ, 0x18, R3 ;  /* 0x00000018ff037819 */ /* 0x000fc80000011603 */
[----:B------:R-:W-:-:S04]  /*7030*/  LOP3.LUT R0, R0, R3, RZ, 0xfc, !PT ;  /* 0x0000000300007212 */ /* 0x000fc800078efcff */
[----:B------:R-:W-:-:S07]  /*7040*/  PRMT R4, R0, 0x7610, R4 ;  /* 0x0000761000047816 */ /* 0x000fce0000000004 */
.L_x_13251:
[----:B------:R-:W-:Y:S05]  /*7050*/  BSYNC B0 ;  /* 0x0000000000007941 */ /* 0x000fea0003800000 */
.L_x_13250:
[----:B------:R0:W-:Y:S01]  /*7060*/  STG.E.U8 desc[UR36][R8.64], R4 ;  /* 0x0000000408007986 */ /* 0x0001e2000c101124 */
[----:B------:R-:W-:Y:S05]  /*7070*/  BRA `(.L_x_13227) ;  /* 0x0000000000b47947 */ /* 0x000fea0003800000 */
.L_x_13244:
        /* <DEDUP_REMOVED lines=22> */
.L_x_13226:
        /* <DEDUP_REMOVED lines=16> */
.L_x_13255:
[----:B------:R-:W-:Y:S05]  /*72e0*/  BRA `(.L_x_13227) ;  /* 0x0000000000187947 */ /* 0x000fea0003800000 */
.L_x_13254:
[----:B------:R-:W-:-:S04]  /*72f0*/  PRMT R4, R18, 0x9910, RZ ;  /* 0x0000991012047816 */ /* 0x000fc800000000ff */
[----:B------:R-:W-:-:S05]  /*7300*/  SHF.R.S32.HI R5, RZ, 0x1f, R4 ;  /* 0x0000001fff057819 */ /* 0x000fca0000011404 */
[----:B------:R1:W-:Y:S01]  /*7310*/  STG.E.64 desc[UR36][R8.64], R4 ;  /* 0x0000000408007986 */ /* 0x0003e2000c101b24 */
[----:B------:R-:W-:Y:S05]  /*7320*/  BRA `(.L_x_13227) ;  /* 0x0000000000087947 */ /* 0x000fea0003800000 */
.L_x_13253:
[----:B------:R-:W-:-:S05]  /*7330*/  PRMT R3, R18, 0x9910, RZ ;  /* 0x0000991012037816 */ /* 0x000fca00000000ff */
[----:B------:R2:W-:Y:S02]  /*7340*/  STG.E desc[UR36][R8.64], R3 ;  /* 0x0000000308007986 */ /* 0x0005e4000c101924 */
.L_x_13227:
[----:B------:R-:W-:-:S07]  /*7350*/  VIADD R25, R25, 0x80 ;  /* 0x0000008019197836 */ /* 0x000fce0000000000 */
.L_x_13187:
[----:B------:R-:W-:Y:S05]  /*7360*/  BSYNC B6 ;  /* 0x0000000000067941 */ /* 0x000fea0003800000 */
.L_x_13186:
        /* <DEDUP_REMOVED lines=21> */
.L_x_13259:
[----:B-----5:R-:W-:Y:S01]  /*74c0*/  STG.E.U8 desc[UR36][R2.64], R19 ;  /* 0x0000001302007986 */ /* 0x020fe2000c101124 */
[----:B------:R-:W-:Y:S05]  /*74d0*/  EXIT ;  /* 0x000000000000794d */ /* 0x000fea0003800000 */
.L_x_13258:
        /* <DEDUP_REMOVED lines=10> */
.L_x_13262:
[----:B-----5:R-:W-:-:S05]  /*7580*/  PRMT R5, R19, 0x9910, RZ ;  /* 0x0000991013057816 */ /* 0x020fca00000000ff */
[----:B------:R-:W-:Y:S01]  /*7590*/  STG.E desc[UR36][R2.64], R5 ;  /* 0x0000000502007986 */ /* 0x000fe2000c101924 */
[----:B------:R-:W-:Y:S05]  /*75a0*/  EXIT ;  /* 0x000000000000794d */ /* 0x000fea0003800000 */
.L_x_13261:
[----:B-----5:R-:W-:Y:S01]  /*75b0*/  STG.E.U16 desc[UR36][R2.64], R19 ;  /* 0x0000001302007986 */ /* 0x020fe2000c101524 */
[----:B------:R-:W-:Y:S05]  /*75c0*/  EXIT ;  /* 0x000000000000794d */ /* 0x000fea0003800000 */
.L_x_13257:
        /* <DEDUP_REMOVED lines=9> */
.L_x_13264:
[----:B-----5:R-:W0:Y:S02]  /*7660*/  I2F.S16 R0, R19 ;  /* 0x0000001300007306 */ /* 0x020e240000101400 */
[----:B0-----:R-:W-:-:S05]  /*7670*/  F2FP.F16.F32.PACK_AB R0, RZ, R0 ;  /* 0x00000000ff00723e */ /* 0x001fca00000000ff */
[----:B------:R-:W-:Y:S01]  /*7680*/  STG.E.U16 desc[UR36][R2.64], R0 ;  /* 0x0000000002007986 */ /* 0x000fe2000c101524 */
[----:B------:R-:W-:Y:S05]  /*7690*/  EXIT ;  /* 0x000000000000794d */ /* 0x000fea0003800000 */
.L_x_13263:
        /* <DEDUP_REMOVED lines=10> */
.L_x_13266:
[----:B-----5:R-:W0:Y:S02]  /*7740*/  I2F.S16 R19, R19 ;  /* 0x0000001300137306 */ /* 0x020e240000101400 */
[----:B0-----:R-:W-:-:S04]  /*7750*/  F2FP.F16.F32.PACK_AB R5, RZ, R19 ;  /* 0x00000013ff05723e */ /* 0x001fc800000000ff */
[----:B------:R-:W-:-:S05]  /*7760*/  PRMT R5, R5, 0x5410, RZ ;  /* 0x0000541005057816 */ /* 0x000fca00000000ff */
[----:B------:R-:W-:Y:S01]  /*7770*/  STG.E desc[UR36][R2.64], R5 ;  /* 0x0000000502007986 */ /* 0x000fe2000c101924 */
[----:B------:R-:W-:Y:S05]  /*7780*/  EXIT ;  /* 0x000000000000794d */ /* 0x000fea0003800000 */
.L_x_13265:
[----:B-----5:R-:W0:Y:S02]  /*7790*/  I2F.F64.S16 R4, R19 ;  /* 0x0000001300047312 */ /* 0x020e240000101c00 */
[----:B0-----:R-:W-:Y:S01]  /*77a0*/  STG.E.64 desc[UR36][R2.64], R4 ;  /* 0x0000000402007986 */ /* 0x001fe2000c101b24 */
[----:B------:R-:W-:Y:S05]  /*77b0*/  EXIT ;  /* 0x000000000000794d */ /* 0x000fea0003800000 */
.L_x_13256:
        /* <DEDUP_REMOVED lines=13> */
.L_x_13269:
[----:B-----5:R-:W0:Y:S01]  /*7890*/  I2F.F64.S16 R4, R19 ;  /* 0x0000001300047312 */ /* 0x020e220000101c00 */
[----:B------:R-:W-:-:S05]  /*78a0*/  CS2R R6, SRZ ;  /* 0x0000000000067805 */ /* 0x000fca000001ff00 */
[----:B0-----:R-:W-:Y:S01]  /*78b0*/  STG.E.128 desc[UR36][R2.64], R4 ;  /* 0x0000000402007986 */ /* 0x001fe2000c101d24 */
[----:B------:R-:W-:Y:S05]  /*78c0*/  EXIT ;  /* 0x000000000000794d */ /* 0x000fea0003800000 */
.L_x_13268:
        /* <DEDUP_REMOVED lines=21> */
.L_x_13273:
[----:B------:R-:W-:Y:S05]  /*7a20*/  BSYNC B0 ;  /* 0x0000000000007941 */ /* 0x000fea0003800000 */
.L_x_13272:
[----:B------:R-:W-:-:S05]  /*7a30*/  LOP3.LUT R5, R0, R5, RZ, 0xfc, !PT ;  /* 0x0000000500057212 */ /* 0x000fca00078efcff */
[----:B------:R-:W-:Y:S01]  /*7a40*/  STG.E.U8 desc[UR36][R2.64], R5 ;  /* 0x0000000502007986 */ /* 0x000fe2000c101124 */
[----:B------:R-:W-:Y:S05]  /*7a50*/  EXIT ;  /* 0x000000000000794d */ /* 0x000fea0003800000 */
.L_x_13271:
        /* <DEDUP_REMOVED lines=13> */
.L_x_13275:
[----:B------:R-:W-:Y:S01]  /*7b30*/  IMAD.MOV.U32 R0, RZ, RZ, 0x7f ;  /* 0x0000007fff007424 */ /* 0x000fe200078e00ff */
[----:B------:R-:W-:-:S04]  /*7b40*/  ISETP.GT.U32.AND P0, PT, R4, 0x7f800000, PT ;  /* 0x7f8000000400780c */ /* 0x000fc80003f04070 */
[----:B------:R-:W-:-:S09]  /*7b50*/  SEL R0, R0, 0x7c, P0 ;  /* 0x0000007c00007807 */ /* 0x000fd20000000000 */
.L_x_13276:
[----:B------:R-:W-:Y:S05]  /*7b60*/  BSYNC B0 ;  /* 0x0000000000007941 */ /* 0x000fea0003800000 */
.L_x_13274:
[----:B------:R-:W-:-:S04]  /*7b70*/  LOP3.LUT R4, R19, 0x80000000, RZ, 0xc0, !PT ;  /* 0x8000000013047812 */ /* 0x000fc800078ec0ff */
[----:B------:R-:W-:-:S04]  /*7b80*/  SHF.R.U32.HI R5, RZ, 0x18, R4 ;  /* 0x00000018ff057819 */ /* 0x000fc80000011604 */
[----:B------:R-:W-:-:S05]  /*7b90*/  LOP3.LUT R5, R0, R5, RZ, 0xfc, !PT ;  /* 0x0000000500057212 */ /* 0x000fca00078efcff */
[----:B------:R-:W-:Y:S01]  /*7ba0*/  STG.E.U8 desc[UR36][R2.64], R5 ;  /* 0x0000000502007986 */ /* 0x000fe2000c101124 */
[----:B------:R-:W-:Y:S05]  /*7bb0*/  EXIT ;  /* 0x000000000000794d */ /* 0x000fea0003800000 */
.L_x_13270:
[----:B-----5:R-:W0:Y:S02]  /*7bc0*/  I2F.S16 R0, R19 ;  /* 0x0000001300007306 */ /* 0x020e240000101400 */
[----:B0-----:R-:W-:-:S05]  /*7bd0*/  F2FP.BF16.F32.PACK_AB R0, RZ, R0 ;  /* 0x00000000ff00723e */ /* 0x001fca00000010ff */
[----:B------:R-:W-:Y:S01]  /*7be0*/  STG.E.U16 desc[UR36][R2.64], R0 ;  /* 0x0000000002007986 */ /* 0x000fe2000c101524 */
[----:B------:R-:W-:Y:S05]  /*7bf0*/  EXIT ;  /* 0x000000000000794d */ /* 0x000fea0003800000 */
.L_x_13267:
        /* <DEDUP_REMOVED lines=10> */
.L_x_13279:
        /* <DEDUP_REMOVED lines=17> */
.L_x_13282:
[----:B------:R-:W-:-:S04]  /*7db0*/  LOP3.LUT R0, R19, 0x80000000, RZ, 0xc0, !PT ;  /* 0x8000000013007812 */ /* 0x000fc800078ec0ff */
[----:B------:R-:W-:-:S04]  /*7dc0*/  SHF.R.U32.HI R5, RZ, 0x18, R0 ;  /* 0x00000018ff057819 */ /* 0x000fc80000011600 */
[----:B------:R-:W-:-:S04]  /*7dd0*/  LOP3.LUT R4, R4, R5, RZ, 0xfc, !PT ;  /* 0x0000000504047212 */ /* 0x000fc800078efcff */
[----:B------:R-:W-:-:S07]  /*7de0*/  PRMT R0, R4, 0x7610, R0 ;  /* 0x0000761004007816 */ /* 0x000fce0000000000 */
.L_x_13281:
[----:B------:R-:W-:Y:S05]  /*7df0*/  BSYNC B0 ;  /* 0x0000000000007941 */ /* 0x000fea0003800000 */
.L_x_13280:
[----:B------:R-:W-:Y:S01]  /*7e00*/  STG.E.U8 desc[UR36][R2.64], R0 ;  /* 0x0000000002007986 */ /* 0x000fe2000c101124 */
[----:B------:R-:W-:Y:S05]  /*7e10*/  EXIT ;  /* 0x000000000000794d */ /* 0x000fea0003800000 */
.L_x_13278:
        /* <DEDUP_REMOVED lines=17> */
.L_x_13285:
[----:B------:R-:W-:-:S04]  /*7f30*/  LOP3.LUT R0, R19, 0x80000000, RZ, 0xc0, !PT ;  /* 0x8000000013007812 */ /* 0x000fc800078ec0ff */
[----:B------:R-:W-:-:S04]  /*7f40*/  SHF.R.U32.HI R5, RZ, 0x18, R0 ;  /* 0x00000018ff057819 */ /* 0x000fc80000011600 */
[----:B------:R-:W-:-:S04]  /*7f50*/  LOP3.LUT R4, R4, R5, RZ, 0xfc, !PT ;  /* 0x0000000504047212 */ /* 0x000fc800078efcff */
[----:B------:R-:W-:-:S07]  /*7f60*/  PRMT R0, R4, 0x7610, R0 ;  /* 0x0000761004007816 */ /* 0x000fce0000000000 */
.L_x_13284:
[----:B------:R-:W-:Y:S05]  /*7f70*/  BSYNC B0 ;  /* 0x0000000000007941 */ /* 0x000fea0003800000 */
.L_x_13283:
[----:B------:R-:W-:Y:S01]  /*7f80*/  STG.E.U8 desc[UR36][R2.64], R0 ;  /* 0x0000000002007986 */ /* 0x000fe2000c101124 */
[----:B------:R-:W-:Y:S05]  /*7f90*/  EXIT ;  /* 0x000000000000794d */ /* 0x000fea0003800000 */
.L_x_13277:
        /* <DEDUP_REMOVED lines=22> */
.L_x_13260:
        /* <DEDUP_REMOVED lines=16> */
.L_x_13288:
[----:B------:R-:W-:Y:S05]  /*8200*/  EXIT ;  /* 0x000000000000794d */ /* 0x000fea0003800000 */
.L_x_13287:
[----:B-----5:R-:W-:-:S04]  /*8210*/  PRMT R4, R19, 0x9910, RZ ;  /* 0x0000991013047816 */ /* 0x020fc800000000ff */
[----:B------:R-:W-:-:S05]  /*8220*/  SHF.R.S32.HI R5, RZ, 0x1f, R4 ;  /* 0x0000001fff057819 */ /* 0x000fca0000011404 */
[----:B------:R-:W-:Y:S01]  /*8230*/  STG.E.64 desc[UR36][R2.64], R4 ;  /* 0x0000000402007986 */ /* 0x000fe2000c101b24 */
[----:B------:R-:W-:Y:S05]  /*8240*/  EXIT ;  /* 0x000000000000794d */ /* 0x000fea0003800000 */
.L_x_13286:
[----:B-----5:R-:W-:-:S05]  /*8250*/  PRMT R5, R19, 0x9910, RZ ;  /* 0x0000991013057816 */ /* 0x020fca00000000ff */
[----:B------:R-:W-:Y:S01]  /*8260*/  STG.E desc[UR36][R2.64], R5 ;  /* 0x0000000502007986 */ /* 0x000fe2000c101924 */
[----:B------:R-:W-:Y:S05]  /*8270*/  EXIT ;  /* 0x000000000000794d */ /* 0x000fea0003800000 */
.L_x_13289:
        /* <DEDUP_REMOVED lines=16> */
.L_x_22887:


//--------------------- .text._ZN2at6native18elementwise_kernelILi128ELi4EZNS0_22gpu_kernel_impl_nocastINS0_13AUnaryFunctorIsssZZZNS0_15binary_internal21div_trunc_kernel_cudaERNS_18TensorIteratorBaseEENKUlvE_clEvENKUlvE3_clEvEUlssE_EEEEvS6_RKT_EUliE_EEviT1_ --------------------------
	.section	.text._ZN2at6native18elementwise_kernelILi128ELi4EZNS0_22gpu_kernel_impl_nocastINS0_13AUnaryFunctorIsssZZZNS0_15binary_internal21div_trunc_kernel_cudaERNS_18TensorIteratorBaseEENKUlvE_clEvENKUlvE3_clEvEUlssE_EEEEvS6_RKT_EUliE_EEviT1_,"ax",@progbits
	.align	128
        .global         _ZN2at6native18elementwise_kernelILi128ELi4EZNS0_22gpu_kernel_impl_nocastINS0_13AUnaryFunctorIsssZZZNS0_15binary_internal21div_trunc_kernel_cudaERNS_18TensorIteratorBaseEENKUlvE_clEvENKUlvE3_clEvEUlssE_EEEEvS6_RKT_EUliE_EEviT1_
        .type           _ZN2at6native18elementwise_kernelILi128ELi4EZNS0_22gpu_kernel_impl_nocastINS0_13AUnaryFunctorIsssZZZNS0_15binary_internal21div_trunc_kernel_cudaERNS_18TensorIteratorBaseEENKUlvE_clEvENKUlvE3_clEvEUlssE_EEEEvS6_RKT_EUliE_EEviT1_,@function
        .size           _ZN2at6native18elementwise_kernelILi128ELi4EZNS0_22gpu_kernel_impl_nocastINS0_13AUnaryFunctorIsssZZZNS0_15binary_internal21div_trunc_kernel_cudaERNS_18TensorIteratorBaseEENKUlvE_clEvENKUlvE3_clEvEUlssE_EEEEvS6_RKT_EUliE_EEviT1_,(.L_x_22888 - _ZN2at6native18elementwise_kernelILi128ELi4EZNS0_22gpu_kernel_impl_nocastINS0_13AUnaryFunctorIsssZZZNS0_15binary_internal21div_trunc_kernel_cudaERNS_18TensorIteratorBaseEENKUlvE_clEvENKUlvE3_clEvEUlssE_EEEEvS6_RKT_EUliE_EEviT1_)
        .other          _ZN2at6native18elementwise_kernelILi128ELi4EZNS0_22gpu_kernel_impl_nocastINS0_13AUnaryFunctorIsssZZZNS0_15binary_internal21div_trunc_kernel_cudaERNS_18TensorIteratorBaseEENKUlvE_clEvENKUlvE3_clEvEUlssE_EEEEvS6_RKT_EUliE_EEviT1_,@"STO_CUDA_ENTRY STV_DEFAULT"
_ZN2at6native18elementwise_kernelILi128ELi4EZNS0_22gpu_kernel_impl_nocastINS0_13AUnaryFunctorIsssZZZNS0_15binary_internal21div_trunc_kernel_cudaERNS_18TensorIteratorBaseEENKUlvE_clEvENKUlvE3_clEvEUlssE_EEEEvS6_RKT_EUliE_EEviT1_:
.text._ZN2at6native18elementwise_kernelILi128ELi4EZNS0_22gpu_kernel_impl_nocastINS0_13AUnaryFunctorIsssZZZNS0_15binary_internal21div_trunc_kernel_cudaERNS_18TensorIteratorBaseEENKUlvE_clEvENKUlvE3_clEvEUlssE_EEEEvS6_RKT_EUliE_EEviT1_:
        /* <DEDUP_REMOVED lines=311> */
.L_x_13292:
[----:B------:R-:W-:Y:S02]  /*1370*/  ULDC.64 UR8, c[0x0][0x418] ;  /* 0x0001060000087ab9 */ /* 0x000fe40000000a00 */
[----:B------:R-:W-:-:S04]  /*1380*/  IADD3 R4, P0, R2, UR8, RZ ;  /* 0x0000000802047c10 */ /* 0x000fc8000ff1e0ff */
[----:B------:R-:W-:Y:S01]  /*1390*/  IADD3.X R5, RZ, UR9, RZ, P0, !PT ;  /* 0x00000009ff057c10 */ /* 0x000fe200087fe4ff */
[----:B------:R-:W0:Y:S01]  /*13a0*/  LDC.U16 R2, c[0x0][0x422] ;  /* 0x00010880ff027b82 */ /* 0x000e220000000400 */
[----:B------:R-:W-:-:S03]  /*13b0*/  ULDC.64 UR8, c[0x0][0x410] ;  /* 0x0001040000087ab9 */ /* 0x000fc60000000a00 */
[----:B------:R-:W2:Y:S01]  /*13c0*/  LDG.E.S16 R11, desc[UR4][R4.64] ;  /* 0x00000004040b7981 */ /* 0x000ea2000c1e1700 */
[----:B------:R-:W-:Y:S02]  /*13d0*/  IADD3 R0, R0, 0x80, RZ ;  /* 0x0000008000007810 */ /* 0x000fe40007ffe0ff */
[----:B0-----:R-:W-:-:S04]  /*13e0*/  PRMT R2, R2, 0x9910, RZ ;  /* 0x0000991002027816 */ /* 0x001fc800000000ff */
[----:B------:R-:W-:Y:S02]  /*13f0*/  IABS R10, R2 ;  /* 0x00000002000a7213 */ /* 0x000fe40000000000 */
[-C--:B--2---:R-:W-:Y:S02]  /*1400*/  IABS R9, R11.reuse ;  /* 0x0000000b00097213 */ /* 0x084fe40000000000 */
[-C--:B------:R-:W-:Y:S02]  /*1410*/  IABS R12, R11.reuse ;  /* 0x0000000b000c7213 */ /* 0x080fe40000000000 */
[----:B------:R-:W0:Y:S01]  /*1420*/  I2F.RP R8, R9 ;  /* 0x0000000900087306 */ /* 0x000e220000209400 */
[----:B------:R-:W-:-:S04]  /*1430*/  LOP3.LUT R2, R2, R11, RZ, 0x3c, !PT ;  /* 0x0000000b02027212 */ /* 0x000fc800078e3cff */
[----:B------:R-:W-:-:S03]  /*1440*/  ISETP.GE.AND P1, PT, R2, RZ, PT ;  /* 0x000000ff0200720c */ /* 0x000fc60003f26270 */
[----:B0-----:R-:W0:Y:S02]  /*1450*/  MUFU.RCP R8, R8 ;  /* 0x0000000800087308 */ /* 0x001e240000001000 */
[----:B0-----:R-:W-:-:S06]  /*1460*/  IADD3 R6, R8, 0xffffffe, RZ ;  /* 0x0ffffffe08067810 */ /* 0x001fcc0007ffe0ff */
[----:B------:R0:W1:Y:S02]  /*1470*/  F2I.FTZ.U32.TRUNC.NTZ R7, R6 ;  /* 0x0000000600077305 */ /* 0x000064000021f000 */
[----:B0-----:R-:W-:Y:S01]  /*1480*/  MOV R6, RZ ;  /* 0x000000ff00067202 */ /* 0x001fe20000000f00 */
[----:B-1----:R-:W-:-:S04]  /*1490*/  IMAD.MOV R4, RZ, RZ, -R7 ;  /* 0x000000ffff047224 */ /* 0x002fc800078e0a07 */
[----:B------:R-:W-:Y:S01]  /*14a0*/  IMAD R5, R4, R9, RZ ;  /* 0x0000000904057224 */ /* 0x000fe200078e02ff */
[----:B------:R-:W-:-:S03]  /*14b0*/  MOV R4, R10 ;  /* 0x0000000a00047202 */ /* 0x000fc60000000f00 */
[----:B------:R-:W-:Y:S01]  /*14c0*/  IMAD.HI.U32 R7, R7, R5, R6 ;  /* 0x0000000507077227 */ /* 0x000fe200078e0006 */
[----:B------:R-:W-:-:S05]  /*14d0*/  IADD3 R5, RZ, -R12, RZ ;  /* 0x8000000cff057210 */ /* 0x000fca0007ffe0ff */
[----:B------:R-:W-:-:S04]  /*14e0*/  IMAD.HI.U32 R7, R7, R4, RZ ;  /* 0x0000000407077227 */ /* 0x000fc800078e00ff */
        /* <DEDUP_REMOVED lines=12> */
.L_x_13291:
[----:B------:R-:W-:Y:S05]  /*15b0*/  BSYNC B0 ;  /* 0x0000000000007941 */ /* 0x000fea0003800000 */
.L_x_13290:
        /* <DEDUP_REMOVED lines=305> */
.L_x_13295:
        /* <DEDUP_REMOVED lines=10> */
[----:B------:R-:W-:Y:S02]  /*2970*/  IABS R12, R4 ;  /* 0x00000004000c7213 */ /* 0x000fe40000000000 */
[----:B------:R-:W0:Y:S08]  /*2980*/  I2F.RP R2, R9 ;  /* 0x0000000900027306 */ /* 0x000e300000209400 */
[----:B0-----:R-:W0:Y:S02]  /*2990*/  MUFU.RCP R2, R2 ;  /* 0x0000000200027308 */ /* 0x001e240000001000 */
[----:B0-----:R-:W-:-:S02]  /*29a0*/  IADD3 R6, R2, 0xffffffe, RZ ;  /* 0x0ffffffe02067810 */ /* 0x001fc40007ffe0ff */
[----:B------:R-:W-:-:S04]  /*29b0*/  IADD3 R2, RZ, -R12, RZ ;  /* 0x8000000cff027210 */ /* 0x000fc80007ffe0ff */
[----:B------:R0:W1:Y:S02]  /*29c0*/  F2I.FTZ.U32.TRUNC.NTZ R7, R6 ;  /* 0x0000000600077305 */ /* 0x000064000021f000 */
[----:B0-----:R-:W-:Y:S01]  /*29d0*/  IMAD.MOV.U32 R6, RZ, RZ, RZ ;  /* 0x000000ffff067224 */ /* 0x001fe200078e00ff */
[----:B-1----:R-:W-:-:S05]  /*29e0*/  IADD3 R8, RZ, -R7, RZ ;  /* 0x80000007ff087210 */ /* 0x002fca0007ffe0ff */
[----:B------:R-:W-:Y:S01]  /*29f0*/  IMAD R5, R8, R9, RZ ;  /* 0x0000000908057224 */ /* 0x000fe200078e02ff */
[----:B------:R-:W-:-:S03]  /*2a00*/  MOV R8, R10 ;  /* 0x0000000a00087202 */ /* 0x000fc60000000f00 */
[----:B------:R-:W-:-:S06]  /*2a10*/  IMAD.HI.U32 R7, R7, R5, R6 ;  /* 0x0000000507077227 */ /* 0x000fcc00078e0006 */
[----:B------:R-:W-:-:S04]  /*2a20*/  IMAD.HI.U32 R7, R7, R8, RZ ;  /* 0x0000000807077227 */ /* 0x000fc800078e00ff */
[----:B------:R-:W-:-:S05]  /*2a30*/  IMAD R2, R7, R2, R8 ;  /* 0x0000000207027224 */ /* 0x000fca00078e0208 */
[----:B------:R-:W-:-:S13]  /*2a40*/  ISETP.GT.U32.AND P2, PT, R9, R2, PT ;  /* 0x000000020900720c */ /* 0x000fda0003f44070 */
[-C--:B------:R-:W-:Y:S02]  /*2a50*/  @!P2 IADD3 R2, R2, -R9.reuse, RZ ;  /* 0x800000090202a210 */ /* 0x080fe40007ffe0ff */
[----:B------:R-:W-:Y:S02]  /*2a60*/  @!P2 IADD3 R7, R7, 0x1, RZ ;  /* 0x000000010707a810 */ /* 0x000fe40007ffe0ff */
[----:B------:R-:W-:Y:S02]  /*2a70*/  ISETP.GE.U32.AND P0, PT, R2, R9, PT ;  /* 0x000000090200720c */ /* 0x000fe40003f06070 */
[----:B------:R-:W-:Y:S02]  /*2a80*/  LOP3.LUT R2, R11, R4, RZ, 0x3c, !PT ;  /* 0x000000040b027212 */ /* 0x000fe400078e3cff */
[----:B------:R-:W-:Y:S02]  /*2a90*/  ISETP.NE.AND P2, PT, R4, RZ, PT ;  /* 0x000000ff0400720c */ /* 0x000fe40003f45270 */
[----:B------:R-:W-:-:S07]  /*2aa0*/  ISETP.GE.AND P1, PT, R2, RZ, PT ;  /* 0x000000ff0200720c */ /* 0x000fce0003f26270 */
[----:B------:R-:W-:Y:S02]  /*2ab0*/  @P0 IADD3 R7, R7, 0x1, RZ ;  /* 0x0000000107070810 */ /* 0x000fe40007ffe0ff */
[----:B------:R-:W-:-:S04]  /*2ac0*/  IADD3 R2, P0, R3, UR8, RZ ;  /* 0x0000000803027c10 */ /* 0x000fc8000ff1e0ff */
[----:B------:R-:W-:Y:S01]  /*2ad0*/  @!P1 IMAD.MOV R7, RZ, RZ, -R7 ;  /* 0x000000ffff079224 */ /* 0x000fe200078e0a07 */
        /* <DEDUP_REMOVED lines=307> */
.L_x_13296:
        /* <DEDUP_REMOVED lines=16> */
[----:B0-----:R-:W-:Y:S01]  /*3f10*/  MOV R6, RZ ;  /* 0x000000ff00067202 */ /* 0x001fe20000000f00 */
[----:B-1----:R-:W-:-:S04]  /*3f20*/  IMAD.MOV R8, RZ, RZ, -R7 ;  /* 0x000000ffff087224 */ /* 0x002fc800078e0a07 */
        /* <DEDUP_REMOVED lines=12> */
[----:B------:R-:W-:Y:S01]  /*3ff0*/  @P0 VIADD R7, R7, 0x1 ;  /* 0x0000000107070836 */ /* 0x000fe20000000000 */
[----:B------:R-:W-:-:S04]  /*4000*/  IADD3 R2, P0, R3, UR8, RZ ;  /* 0x0000000803027c10 */ /* 0x000fc8000ff1e0ff */
[----:B------:R-:W-:Y:S02]  /*4010*/  IADD3.X R3, RZ, UR9, RZ, P0, !PT ;  /* 0x00000009ff037c10 */ /* 0x000fe400087fe4ff */
[----:B------:R-:W-:Y:S02]  /*4020*/  @!P1 IADD3 R7, -R7, RZ, RZ ;  /* 0x000000ff07079210 */ /* 0x000fe40007ffe1ff */
[----:B------:R-:W-:-:S05]  /*4030*/  @!P2 LOP3.LUT R7, RZ, R4, RZ, 0x33, !PT ;  /* 0x00000004ff07a212 */ /* 0x000fca00078e33ff */
[----:B------:R2:W-:Y:S02]  /*4040*/  STG.E.U16 desc[UR4][R2.64], R7 ;  /* 0x0000000702007986 */ /* 0x0005e4000c101504 */
.L_x_13294:
[----:B------:R-:W-:Y:S05]  /*4050*/  BSYNC B0 ;  /* 0x0000000000007941 */ /* 0x000fea0003800000 */
.L_x_13293:
[----:B------:R-:W-:-:S13]  /*4060*/  ISETP.GE.AND P0, PT, R0, UR6, PT ;  /* 0x0000000600007c0c */ /* 0x000fda000bf06270 */
[----:B------:R-:W-:Y:S05]  /*4070*/  @P0 EXIT ;  /* 0x000000000000094d */ /* 0x000fea0003800000 */
[----:B------:R-:W3:Y:S01]  /*4080*/  LDC R8, c[0x0][0x218] ;  /* 0x00008600ff087b82 */ /* 0x000ee20000000800 */
[----:B012---:R-:W-:Y:S02]  /*4090*/  CS2R R2, SRZ ;  /* 0x0000000000027805 */ /* 0x007fe4000001ff00 */
[----:B---3--:R-:W-:-:S13]  /*40a0*/  ISETP.NE.AND P0, PT, R8, RZ, PT ;  /* 0x000000ff0800720c */ /* 0x008fda0003f05270 */
        /* <DEDUP_REMOVED lines=294> */
[----:B------:R-:W-:-:S05]  /*5310*/  @P0 SHF.R.U32.HI R0, RZ, R9, R0 ;  /* 0x00000009ff000219 */ /* 0x000fca0000011600 */
[----:B------:R-:W-:-:S04]  /*5320*/  @P0 IMAD.MOV R6, RZ, RZ, -R0 ;  /* 0x000000ffff060224 */ /* 0x000fc800078e0a00 */
[----:B-1----:R-:W-:-:S04]  /*5330*/  @P0 IMAD R6, R11, R6, R7 ;  /* 0x000000060b060224 */ /* 0x002fc800078e0207 */
[C---:B--2---:R-:W-:Y:S02]  /*5340*/  @P0 IMAD R3, R6.reuse, R12, R3 ;  /* 0x0000000c06030224 */ /* 0x044fe400078e0203 */
[----:B------:R-:W-:-:S07]  /*5350*/  @P0 IMAD R2, R6, R13, R2 ;  /* 0x0000000d06020224 */ /* 0x000fce00078e0202 */
.L_x_13297:
[----:B------:R-:W-:Y:S02]  /*5360*/  ULDC.64 UR6, c[0x0][0x418] ;  /* 0x0001060000067ab9 */ /* 0x000fe40000000a00 */
[----:B------:R-:W-:-:S04]  /*5370*/  IADD3 R4, P0, R2, UR6, RZ ;  /* 0x0000000602047c10 */ /* 0x000fc8000ff1e0ff */
[----:B------:R-:W-:Y:S01]  /*5380*/  IADD3.X R5, RZ, UR7, RZ, P0, !PT ;  /* 0x00000007ff057c10 */ /* 0x000fe200087fe4ff */
[----:B------:R-:W0:Y:S01]  /*5390*/  LDC.U16 R2, c[0x0][0x422] ;  /* 0x00010880ff027b82 */ /* 0x000e220000000400 */
[----:B------:R-:W-:-:S03]  /*53a0*/  ULDC.64 UR6, c[0x0][0x410] ;  /* 0x0001040000067ab9 */ /* 0x000fc60000000a00 */
[----:B------:R-:W2:Y:S01]  /*53b0*/  LDG.E.S16 R4, desc[UR4][R4.64] ;  /* 0x0000000404047981 */ /* 0x000ea2000c1e1700 */
[----:B0-----:R-:W-:-:S04]  /*53c0*/  PRMT R11, R2, 0x9910, RZ ;  /* 0x00009910020b7816 */ /* 0x001fc800000000ff */
[----:B------:R-:W-:Y:S02]  /*53d0*/  IABS R8, R11 ;  /* 0x0000000b00087213 */ /* 0x000fe40000000000 */
[-C--:B--2---:R-:W-:Y:S02]  /*53e0*/  IABS R9, R4.reuse ;  /* 0x0000000400097213 */ /* 0x084fe40000000000 */
[----:B------:R-:W-:Y:S02]  /*53f0*/  IABS R10, R4 ;  /* 0x00000004000a7213 */ /* 0x000fe40000000000 */
[----:B------:R-:W0:Y:S08]  /*5400*/  I2F.RP R0, R9 ;  /* 0x0000000900007306 */ /* 0x000e300000209400 */
[----:B0-----:R-:W0:Y:S02]  /*5410*/  MUFU.RCP R0, R0 ;  /* 0x0000000000007308 */ /* 0x001e240000001000 */
[----:B0-----:R-:W-:Y:S01]  /*5420*/  IADD3 R6, R0, 0xffffffe, RZ ;  /* 0x0ffffffe00067810 */ /* 0x001fe20007ffe0ff */
[----:B------:R-:W-:-:S05]  /*5430*/  IMAD.MOV R0, RZ, RZ, -R10 ;  /* 0x000000ffff007224 */ /* 0x000fca00078e0a0a */
[----:B------:R0:W1:Y:S02]  /*5440*/  F2I.FTZ.U32.TRUNC.NTZ R7, R6 ;  /* 0x0000000600077305 */ /* 0x000064000021f000 */
[----:B0-----:R-:W-:Y:S02]  /*5450*/  MOV R6, RZ ;  /* 0x000000ff00067202 */ /* 0x001fe40000000f00 */
        /* <DEDUP_REMOVED lines=15> */
[----:B------:R-:W-:Y:S02]  /*5550*/  @!P1 IADD3 R7, -R7, RZ, RZ ;  /* 0x000000ff07079210 */ /* 0x000fe40007ffe1ff */
[----:B------:R-:W-:Y:S02]  /*5560*/  IADD3.X R3, RZ, UR7, RZ, P0, !PT ;  /* 0x00000007ff037c10 */ /* 0x000fe400087fe4ff */
[----:B------:R-:W-:-:S05]  /*5570*/  @!P2 LOP3.LUT R7, RZ, R4, RZ, 0x33, !PT ;  /* 0x00000004ff07a212 */ /* 0x000fca00078e33ff */
[----:B------:R-:W-:Y:S01]  /*5580*/  STG.E.U16 desc[UR4][R2.64], R7 ;  /* 0x0000000702007986 */ /* 0x000fe2000c101504 */
[----:B------:R-:W-:Y:S05]  /*5590*/  EXIT ;  /* 0x000000000000794d */ /* 0x000fea0003800000 */
.L_x_13298:
        /* <DEDUP_REMOVED lines=14> */
.L_x_22888:


//--------------------- .text._ZN2at6native27unrolled_elementwise_kernelINS0_13AUnaryFunctorIsssZZZNS0_15binary_internal21div_trunc_kernel_cudaERNS_18TensorIteratorBaseEENKUlvE_clEvENKUlvE3_clEvEUlssE_EESt5arrayIPcLm2EELi4E23TrivialOffsetCalculatorILi1EjESE_NS0_6memory15LoadWithoutCastENSF_16StoreWithoutCastEEEviT_T0_T2_T3_T4_T5_ --------------------------
	.section	.text._ZN2at6native27unrolled_elementwise_kernelINS0_13AUnaryFunctorIsssZZZNS0_15binary_internal21div_trunc_kernel_cudaERNS_18TensorIteratorBaseEENKUlvE_clEvENKUlvE3_clEvEUlssE_EESt5arrayIPcLm2EELi4E23TrivialOffsetCalculatorILi1EjESE_NS0_6memory15LoadWithoutCastENSF_16StoreWithoutCastEEEviT_T0_T2_T3_T4_T5_,"ax",@progbits
	.align	128
        .global         _ZN2at6native27unrolled_elementwise_kernelINS0_13AUnaryFunctorIsssZZZNS0_15binary_internal21div_trunc_kernel_cudaERNS_18TensorIteratorBaseEENKUlvE_clEvENKUlvE3_clEvEUlssE_EESt5arrayIPcLm2EELi4E23TrivialOffsetCalculatorILi1EjESE_NS0_6memory15LoadWithoutCastENSF_16StoreWithoutCastEEEviT_T0_T2_T3_T4_T5_
        .type           _ZN2at6native27unrolled_elementwise_kernelINS0_13AUnaryFunctorIsssZZZNS0_15binary_internal21div_trunc_kernel_cudaERNS_18TensorIteratorBaseEENKUlvE_clEvENKUlvE3_clEvEUlssE_EESt5arrayIPcLm2EELi4E23TrivialOffsetCalculatorILi1EjESE_NS0_6memory15LoadWithoutCastENSF_16StoreWithoutCastEEEviT_T0_T2_T3_T4_T5_,@function
        .size           _ZN2at6native27unrolled_elementwise_kernelINS0_13AUnaryFunctorIsssZZZNS0_15binary_internal21div_trunc_kernel_cudaERNS_18TensorIteratorBaseEENKUlvE_clEvENKUlvE3_clEvEUlssE_EESt5arrayIPcLm2EELi4E23TrivialOffsetCalculatorILi1EjESE_NS0_6memory15LoadWithoutCastENSF_16StoreWithoutCastEEEviT_T0_T2_T3_T4_T5_,(.L_x_22889 - _ZN2at6native27unrolled_elementwise_kernelINS0_13AUnaryFunctorIsssZZZNS0_15binary_internal21div_trunc_kernel_cudaERNS_18TensorIteratorBaseEENKUlvE_clEvENKUlvE3_clEvEUlssE_EESt5arrayIPcLm2EELi4E23TrivialOffsetCalculatorILi1EjESE_NS0_6memory15LoadWithoutCastENSF_16StoreWithoutCastEEEviT_T0_T2_T3_T4_T5_)
        .other          _ZN2at6native27unrolled_elementwise_kernelINS0_13AUnaryFunctorIsssZZZNS0_15binary_internal21div_trunc_kernel_cudaERNS_18TensorIteratorBaseEENKUlvE_clEvENKUlvE3_clEvEUlssE_EESt5arrayIPcLm2EELi4E23TrivialOffsetCalculatorILi1EjESE_NS0_6memory15LoadWithoutCastENSF_16StoreWithoutCastEEEviT_T0_T2_T3_T4_T5_,@"STO_CUDA_ENTRY STV_DEFAULT"
_ZN2at6native27unrolled_elementwise_kernelINS0_13AUnaryFunctorIsssZZZNS0_15binary_internal21div_trunc_kernel_cudaERNS_18TensorIteratorBaseEENKUlvE_clEvENKUlvE3_clEvEUlssE_EESt5arrayIPcLm2EELi4E23TrivialOffsetCalculatorILi1EjESE_NS0_6memory15LoadWithoutCastENSF_16StoreWithoutCastEEEviT_T0_T2_T3_T4_T5_:
.text._ZN2at6native27unrolled_elementwise_kernelINS0_13AUnaryFunctorIsssZZZNS0_15binary_internal21div_trunc_kernel_cudaERNS_18TensorIteratorBaseEENKUlvE_clEvENKUlvE3_clEvEUlssE_EESt5arrayIPcLm2EELi4E23TrivialOffsetCalculatorILi1EjESE_NS0_6memory15LoadWithoutCastENSF_16StoreWithoutCastEEEviT_T0_T2_T3_T4_T5_:
        /* <DEDUP_REMOVED lines=9> */
[----:B------:R-:W-:Y:S02]  /*0090*/  @!P0 IMAD R11, R0, 0x200, R5 ;  /* 0x00000200000b8824 */ /* 0x000fe400078e0205 */
[----:B------:R-:W-:Y:S02]  /*00a0*/  IMAD.MOV.U32 R10, RZ, RZ, RZ ;  /* 0x000000ffff0a7224 */ /* 0x000fe400078e00ff */
[----:B------:R-:W-:-:S03]  /*00b0*/  @!P0 VIADD R5, R5, 0x80 ;  /* 0x0000008005058836 */ /* 0x000fc60000000000 */
[----:B------:R-:W1:Y:S02]  /*00c0*/  LDC.U16 R2, c[0x0][0x216] ;  /* 0x00008580ff027b82 */ /* 0x000e640000000400 */
[----:B------:R-:W-:-:S06]  /*00d0*/  ISETP.GE.AND P1, PT, R5, R4, PT ;  /* 0x000000040500720c */ /* 0x000fcc0003f26270 */
[----:B------:R-:W2:Y:S07]  /*00e0*/  @!P0 LDC.64 R12, c[0x0][0x218] ;  /* 0x00008600ff0c8b82 */ /* 0x000eae0000000a00 */
[----:B------:R-:W-:Y:S01]  /*00f0*/  @!P1 LEA R19, R0, R5, 0x9 ;  /* 0x0000000500139211 */ /* 0x000fe200078e48ff */
[----:B0-----:R-:W-:Y:S01]  /*0100*/  @!P0 IMAD.WIDE.U32 R14, R11, 0x2, R14 ;  /* 0x000000020b0e8825 */ /* 0x001fe200078e000e */
[----:B------:R-:W0:Y:S03]  /*0110*/  @!P1 LDC.64 R6, c[0x0][0x220] ;  /* 0x00008800ff069b82 */ /* 0x000e260000000a00 */
[----:B------:R-:W-:Y:S01]  /*0120*/  @!P1 VIADD R5, R5, 0x80 ;  /* 0x0000008005059836 */ /* 0x000fe20000000000 */
[----:B------:R-:W5:Y:S04]  /*0130*/  @!P0 LDG.E.S16 R10, desc[UR4][R14.64] ;  /* 0x000000040e0a8981 */ /* 0x000f68000c1e1700 */
[----:B------:R-:W-:-:S13]  /*0140*/  ISETP.GE.AND P3, PT, R5, R4, PT ;  /* 0x000000040500720c */ /* 0x000fda0003f66270 */
[----:B------:R-:W-:Y:S01]  /*0150*/  @!P3 IMAD R21, R0, 0x200, R5 ;  /* 0x000002000015b824 */ /* 0x000fe200078e0205 */
[----:B------:R-:W-:Y:S01]  /*0160*/  @!P3 IADD3 R5, R5, 0x80, RZ ;  /* 0x000000800505b810 */ /* 0x000fe20007ffe0ff */
[----:B------:R-:W3:Y:S01]  /*0170*/  @!P3 LDC.64 R8, c[0x0][0x220] ;  /* 0x00008800ff08bb82 */ /* 0x000ee20000000a00 */
[----:B0-----:R-:W-:Y:S02]  /*0180*/  @!P1 IMAD.WIDE.U32 R18, R19, 0x2, R6 ;  /* 0x0000000213129825 */ /* 0x001fe400078e0006 */
[----:B------:R-:W-:Y:S01]  /*0190*/  ISETP.GE.AND P2, PT, R5, R4, PT ;  /* 0x000000040500720c */ /* 0x000fe20003f46270 */
[----:B------:R-:W-:-:S12]  /*01a0*/  HFMA2.MMA R6, -RZ, RZ, 0, 0 ;  /* 0x00000000ff067435 */ /* 0x000fd800000001ff */
[----:B------:R-:W0:Y:S01]  /*01b0*/  @!P2 LDC.64 R16, c[0x0][0x220] ;  /* 0x00008800ff10ab82 */ /* 0x000e220000000a00 */
[----:B------:R-:W-:Y:S01]  /*01c0*/  @!P2 IMAD R5, R0, 0x200, R5 ;  /* 0x000002000005a824 */ /* 0x000fe200078e0205 */
[----:B------:R-:W-:Y:S01]  /*01d0*/  MOV R7, R3 ;  /* 0x0000000300077202 */ /* 0x000fe20000000f00 */
[----:B---3--:R-:W-:-:S04]  /*01e0*/  @!P3 IMAD.WIDE.U32 R20, R21, 0x2, R8 ;  /* 0x000000021514b825 */ /* 0x008fc800078e0008 */
[----:B------:R-:W-:Y:S01]  /*01f0*/  IMAD.MOV.U32 R8, RZ, RZ, RZ ;  /* 0x000000ffff087224 */ /* 0x000fe200078e00ff */
[----:B------:R-:W-:Y:S01]  /*0200*/  BSSY B0, `(.L_x_13299) ;  /* 0x000002b000007945 */ /* 0x000fe20003800000 */
[C---:B------:R-:W-:Y:S01]  /*0210*/  VIADD R9, R7.reuse, 0x80 ;  /* 0x0000008007097836 */ /* 0x040fe20000000000 */
[----:B------:R-:W5:Y:S01]  /*0220*/  @!P3 LDG.E.S16 R6, desc[UR4][R20.64] ;  /* 0x000000041406b981 */ /* 0x000f62000c1e1700 */
[----:B------:R-:W-:-:S03]  /*0230*/  VIADD R11, R7, 0x100 ;  /* 0x00000100070b7836 */ /* 0x000fc60000000000 */
[----:B------:R3:W5:Y:S01]  /*0240*/  @!P1 LDG.E.S16 R8, desc[UR4][R18.64] ;  /* 0x0000000412089981 */ /* 0x000762000c1e1700 */
[----:B0-----:R-:W-:-:S04]  /*0250*/  @!P2 IMAD.WIDE.U32 R16, R5, 0x2, R16 ;  /* 0x000000020510a825 */ /* 0x001fc800078e0010 */
[----:B------:R-:W-:Y:S01]  /*0260*/  IMAD.MOV.U32 R5, RZ, RZ, RZ ;  /* 0x000000ffff057224 */ /* 0x000fe200078e00ff */
[----:B---3--:R-:W-:Y:S01]  /*0270*/  IADD3 R19, R7, 0x180, RZ ;  /* 0x0000018007137810 */ /* 0x008fe20007ffe0ff */
[----:B------:R-:W-:Y:S02]  /*0280*/  @!P0 VIADD R7, R3, 0x80 ;  /* 0x0000008003078836 */ /* 0x000fe40000000000 */
[----:B------:R-:W-:Y:S01]  /*0290*/  @!P0 IMAD R3, R0, 0x200, R3 ;  /* 0x0000020000038824 */ /* 0x000fe200078e0203 */
[-C--:B------:R-:W-:Y:S01]  /*02a0*/  ISETP.GE.AND P4, PT, R9, R4.reuse, PT ;  /* 0x000000040900720c */ /* 0x080fe20003f86270 */
[----:B------:R0:W5:Y:S01]  /*02b0*/  @!P2 LDG.E.S16 R5, desc[UR4][R16.64] ;  /* 0x000000041005a981 */ /* 0x000162000c1e1700 */
[----:B-1----:R-:W-:Y:S01]  /*02c0*/  PRMT R9, R2, 0x9910, RZ ;  /* 0x0000991002097816 */ /* 0x002fe200000000ff */
[----:B--2---:R-:W-:Y:S01]  /*02d0*/  @!P0 IMAD.WIDE.U32 R2, R3, 0x2, R12 ;  /* 0x0000000203028825 */ /* 0x004fe200078e000c */
[-C--:B------:R-:W-:Y:S02]  /*02e0*/  ISETP.GE.AND P1, PT, R11, R4.reuse, PT ;  /* 0x000000040b00720c */ /* 0x080fe40003f26270 */
[----:B------:R-:W-:-:S02]  /*02f0*/  ISETP.GE.AND P2, PT, R19, R4, PT ;  /* 0x000000041300720c */ /* 0x000fc40003f46270 */
[----:B------:R-:W-:Y:S01]  /*0300*/  ISETP.GE.AND P3, PT, R7, R4, PT ;  /* 0x000000040700720c */ /* 0x000fe20003f66270 */
[----:B------:R-:W-:-:S12]  /*0310*/  @P0 BRA `(.L_x_13300) ;  /* 0x0000000000640947 */ /* 0x000fd80003800000 */
[-C--:B-----5:R-:W-:Y:S02]  /*0320*/  IABS R15, R10.reuse ;  /* 0x0000000a000f7213 */ /* 0x0a0fe40000000000 */
[----:B0-----:R-:W-:Y:S02]  /*0330*/  IABS R16, R9 ;  /* 0x0000000900107213 */ /* 0x001fe40000000000 */
[----:B------:R-:W0:Y:S01]  /*0340*/  I2F.RP R11, R15 ;  /* 0x0000000f000b7306 */ /* 0x000e220000209400 */
[----:B------:R-:W-:-:S07]  /*0350*/  IABS R18, R10 ;  /* 0x0000000a00127213 */ /* 0x000fce0000000000 */
[----:B0-----:R-:W0:Y:S02]  /*0360*/  MUFU.RCP R11, R11 ;  /* 0x0000000b000b7308 */ /* 0x001e240000001000 */
[----:B0-----:R-:W-:-:S06]  /*0370*/  IADD3 R12, R11, 0xffffffe, RZ ;  /* 0x0ffffffe0b0c7810 */ /* 0x001fcc0007ffe0ff */
[----:B------:R0:W1:Y:S02]  /*0380*/  F2I.FTZ.U32.TRUNC.NTZ R13, R12 ;  /* 0x0000000c000d7305 */ /* 0x000064000021f000 */
[----:B0-----:R-:W-:Y:S01]  /*0390*/  MOV R12, RZ ;  /* 0x000000ff000c7202 */ /* 0x001fe20000000f00 */
        /* <DEDUP_REMOVED lines=8> */
[----:B------:R-:W-:Y:S01]  /*0420*/  @!P5 IMAD.IADD R12, R12, 0x1, -R15 ;  /* 0x000000010c0cd824 */ /* 0x000fe200078e0a0f */
[----:B------:R-:W-:-:S04]  /*0430*/  @!P5 IADD3 R11, R11, 0x1, RZ ;  /* 0x000000010b0bd810 */ /* 0x000fc80007ffe0ff */
[----:B------:R-:W-:Y:S02]  /*0440*/  ISETP.GE.U32.AND P6, PT, R12, R15, PT ;  /* 0x0000000f0c00720c */ /* 0x000fe40003fc6070 */
[----:B------:R-:W-:-:S04]  /*0450*/  LOP3.LUT R12, R9, R10, RZ, 0x3c, !PT ;  /* 0x0000000a090c7212 */ /* 0x000fc800078e3cff */
[----:B------:R-:W-:-:S07]  /*0460*/  ISETP.GE.AND P5, PT, R12, RZ, PT ;  /* 0x000000ff0c00720c */ /* 0x000fce0003fa6270 */
[----:B------:R-:W-:Y:S01]  /*0470*/  @P6 VIADD R11, R11, 0x1 ;  /* 0x000000010b0b6836 */ /* 0x000fe20000000000 */
[----:B------:R-:W-:-:S05]  /*0480*/  ISETP.NE.AND P6, PT, R10, RZ, PT ;  /* 0x000000ff0a00720c */ /* 0x000fca0003fc5270 */
[----:B------:R-:W-:-:S08]  /*0490*/  @!P5 IMAD.MOV R11, RZ, RZ, -R11 ;  /* 0x000000ffff0bd224 */ /* 0x000fd000078e0a0b */
[----:B------:R-:W-:-:S07]  /*04a0*/  @!P6 LOP3.LUT R11, RZ, R10, RZ, 0x33, !PT ;  /* 0x0000000aff0be212 */ /* 0x000fce00078e33ff */
.L_x_13300:
[----:B------:R-:W-:Y:S05]  /*04b0*/  BSYNC B0 ;  /* 0x0000000000007941 */ /* 0x000fea0003800000 */
.L_x_13299:
[----:B------:R-:W-:Y:S04]  /*04c0*/  BSSY B0, `(.L_x_13301) ;  /* 0x000001b000007945 */ /* 0x000fe80003800000 */
[----:B------:R-:W-:Y:S05]  /*04d0*/  @P4 BRA `(.L_x_13302) ;  /* 0x0000000000644947 */ /* 0x000fea0003800000 */
[-C--:B-----5:R-:W-:Y:S02]  /*04e0*/  IABS R15, R8.reuse ;  /* 0x00000008000f7213 */ /* 0x0a0fe40000000000 */
[----:B0-----:R-:W-:Y:S02]  /*04f0*/  IABS R16, R9 ;  /* 0x0000000900107213 */ /* 0x001fe40000000000 */
[----:B------:R-:W0:Y:S01]  /*0500*/  I2F.RP R10, R15 ;  /* 0x0000000f000a7306 */ /* 0x000e220000209400 */
[----:B------:R-:W-:-:S07]  /*0510*/  IABS R18, R8 ;  /* 0x0000000800127213 */ /* 0x000fce0000000000 */
[----:B0-----:R-:W0:Y:S02]  /*0520*/  MUFU.RCP R10, R10 ;  /* 0x0000000a000a7308 */ /* 0x001e240000001000 */
[----:B0-----:R-:W-:-:S06]  /*0530*/  IADD3 R12, R10, 0xffffffe, RZ ;  /* 0x0ffffffe0a0c7810 */ /* 0x001fcc0007ffe0ff */
[----:B------:R0:W1:Y:S02]  /*0540*/  F2I.FTZ.U32.TRUNC.NTZ R13, R12 ;  /* 0x0000000c000d7305 */ /* 0x000064000021f000 */
[----:B0-----:R-:W-:Y:S01]  /*0550*/  HFMA2.MMA R12, -RZ, RZ, 0, 0 ;  /* 0x00000000ff0c7435 */ /* 0x001fe200000001ff */
[----:B-1----:R-:W-:-:S04]  /*0560*/  IMAD.MOV R14, RZ, RZ, -R13 ;  /* 0x000000ffff0e7224 */ /* 0x002fc800078e0a0d */
[----:B------:R-:W-:Y:S02]  /*0570*/  IMAD R17, R14, R15, RZ ;  /* 0x0000000f0e117224 */ /* 0x000fe400078e02ff */
[----:B------:R-:W-:-:S03]  /*0580*/  IMAD.MOV.U32 R14, RZ, RZ, R16 ;  /* 0x000000ffff0e7224 */ /* 0x000fc600078e0010 */
        /* <DEDUP_REMOVED lines=8> */
[----:B------:R-:W-:Y:S02]  /*0610*/  ISETP.GE.U32.AND P4, PT, R12, R15, PT ;  /* 0x0000000f0c00720c */ /* 0x000fe40003f86070 */
[----:B------:R-:W-:-:S04]  /*0620*/  LOP3.LUT R12, R9, R8, RZ, 0x3c, !PT ;  /* 0x00000008090c7212 */ /* 0x000fc800078e3cff */
[----:B------:R-:W-:-:S07]  /*0630*/  ISETP.GE.AND P5, PT, R12, RZ, PT ;  /* 0x000000ff0c00720c */ /* 0x000fce0003fa6270 */
[----:B------:R-:W-:-:S06]  /*0640*/  @P4 VIADD R10, R10, 0x1 ;  /* 0x000000010a0a4836 */ /* 0x000fcc0000000000 */
[----:B------:R-:W-:Y:S01]  /*0650*/  @!P5 IMAD.MOV R10, RZ, RZ, -R10 ;  /* 0x000000ffff0ad224 */ /* 0x000fe200078e0a0a */
[----:B------:R-:W-:-:S07]  /*0660*/  @!P6 LOP3.LUT R10, RZ, R8, RZ, 0x33, !PT ;  /* 0x00000008ff0ae212 */ /* 0x000fce00078e33ff */
.L_x_13302:
[----:B------:R-:W-:Y:S05]  /*0670*/  BSYNC B0 ;  /* 0x0000000000007941 */ /* 0x000fea0003800000 */
.L_x_13301:
        /* <DEDUP_REMOVED lines=27> */
.L_x_13304:
[----:B------:R-:W-:Y:S05]  /*0830*/  BSYNC B0 ;  /* 0x0000000000007941 */ /* 0x000fea0003800000 */
.L_x_13303:
[----:B------:R-:W-:Y:S04]  /*0840*/  BSSY B0, `(.L_x_13305) ;  /* 0x000001c000007945 */ /* 0x000fe80003800000 */
[----:B------:R-:W-:Y:S05]  /*0850*/  @P2 BRA `(.L_x_13306) ;  /* 0x0000000000682947 */ /* 0x000fea0003800000 */
[----:B-----5:R-:W-:Y:S02]  /*0860*/  IABS R15, R5 ;  /* 0x00000005000f7213 */ /* 0x020fe40000000000 */
[----:B0-----:R-:W-:Y:S02]  /*0870*/  IABS R16, R9 ;  /* 0x0000000900107213 */ /* 0x001fe40000000000 */
        /* <DEDUP_REMOVED lines=8> */
[----:B0-----:R-:W-:Y:S01]  /*0900*/  HFMA2.MMA R12, -RZ, RZ, 0, 0 ;  /* 0x00000000ff0c7435 */ /* 0x001fe200000001ff */
[----:B-1----:R-:W-:-:S04]  /*0910*/  IMAD.MOV R14, RZ, RZ, -R13 ;  /* 0x000000ffff0e7224 */ /* 0x002fc800078e0a0d */
[----:B------:R-:W-:Y:S02]  /*0920*/  IMAD R17, R14, R15, RZ ;  /* 0x0000000f0e117224 */ /* 0x000fe400078e02ff */
[----:B------:R-:W-:-:S03]  /*0930*/  IMAD.MOV.U32 R14, RZ, RZ, R16 ;  /* 0x000000ffff0e7224 */ /* 0x000fc600078e0010 */
        /* <DEDUP_REMOVED lines=12> */
.L_x_13306:
[----:B------:R-:W-:Y:S05]  /*0a00*/  BSYNC B0 ;  /* 0x0000000000007941 */ /* 0x000fea0003800000 */
.L_x_13305:
[----:B------:R1:W-:Y:S01]  /*0a10*/  @!P0 STG.E.U16 desc[UR4][R2.64], R11 ;  /* 0x0000000b02008986 */ /* 0x0003e2000c101504 */
[----:B------:R-:W-:Y:S04]  /*0a20*/  BSSY B0, `(.L_x_13307) ;  /* 0x000000c000007945 */ /* 0x000fe80003800000 */
[----:B------:R-:W-:Y:S05]  /*0a30*/  @P3 BRA `(.L_x_13308) ;  /* 0x0000000000283947 */ /* 0x000fea0003800000 */
[----:B------:R-:W2:Y:S01]  /*0a40*/  LDC.64 R12, c[0x0][0x218] ;  /* 0x00008600ff0c7b82 */ /* 0x000ea20000000a00 */
[----:B-1----:R-:W-:Y:S02]  /*0a50*/  IMAD R3, R0, 0x200, R7 ;  /* 0x0000020000037824 */ /* 0x002fe400078e0207 */
[----:B------:R-:W-:-:S05]  /*0a60*/  VIADD R7, R7, 0x80 ;  /* 0x0000008007077836 */ /* 0x000fca0000000000 */
[----:B------:R-:W-:-:S13]  /*0a70*/  ISETP.GE.AND P0, PT, R7, R4, PT ;  /* 0x000000040700720c */ /* 0x000fda0003f06270 */
[----:B-----5:R-:W-:Y:S01]  /*0a80*/  @!P0 LEA R5, R0, R7, 0x9 ;  /* 0x0000000700058211 */ /* 0x020fe200078e48ff */
[----:B------:R-:W-:Y:S02]  /*0a90*/  @!P0 VIADD R7, R7, 0x80 ;  /* 0x0000008007078836 */ /* 0x000fe40000000000 */
[----:B--2---:R-:W-:-:S04]  /*0aa0*/  IMAD.WIDE.U32 R2, R3, 0x2, R12 ;  /* 0x0000000203027825 */ /* 0x004fc800078e000c */
[----:B------:R-:W-:Y:S01]  /*0ab0*/  @!P0 IMAD.WIDE.U32 R12, R5, 0x2, R12 ;  /* 0x00000002050c8825 */ /* 0x000fe200078e000c */
[----:B------:R2:W-:Y:S04]  /*0ac0*/  STG.E.U16 desc[UR4][R2.64], R10 ;  /* 0x0000000a02007986 */ /* 0x0005e8000c101504 */
[----:B------:R2:W-:Y:S02]  /*0ad0*/  @!P0 STG.E.U16 desc[UR4][R12.64], R8 ;  /* 0x000000080c008986 */ /* 0x0005e4000c101504 */
.L_x_13308:
[----:B------:R-:W-:Y:S05]  /*0ae0*/  BSYNC B0 ;  /* 0x0000000000007941 */ /* 0x000fea0003800000 */
.L_x_13307:
[----:B------:R-:W-:-:S13]  /*0af0*/  ISETP.GE.AND P0, PT, R7, R4, PT ;  /* 0x000000040700720c */ /* 0x000fda0003f06270 */
[----:B------:R-:W-:Y:S05]  /*0b00*/  @P0 EXIT ;  /* 0x000000000000094d */ /* 0x000fea0003800000 */
[----:B-12---:R-:W1:Y:S01]  /*0b10*/  LDC.64 R2, c[0x0][0x218] ;  /* 0x00008600ff027b82 */ /* 0x006e620000000a00 */
[----:B------:R-:W-:-:S05]  /*0b20*/  LEA R7, R0, R7, 0x9 ;  /* 0x0000000700077211 */ /* 0x000fca00078e48ff */
[----:B-1----:R-:W-:-:S05]  /*0b30*/  IMAD.WIDE.U32 R2, R7, 0x2, R2 ;  /* 0x0000000207027825 */ /* 0x002fca00078e0002 */
[----:B------:R-:W-:Y:S01]  /*0b40*/  STG.E.U16 desc[UR4][R2.64], R9 ;  /* 0x0000000902007986 */ /* 0x000fe2000c101504 */
[----:B------:R-:W-:Y:S05]  /*0b50*/  EXIT ;  /* 0x000000000000794d */ /* 0x000fea0003800000 */
.L_x_13309:
        /* <DEDUP_REMOVED lines=10> */
.L_x_22889:


//--------------------- .text._ZN2at6native29vectorized_elementwise_kernelILi2ENS0_13AUnaryFunctorIsssZZZNS0_15binary_internal21div_trunc_kernel_cudaERNS_18TensorIteratorBaseEENKUlvE_clEvENKUlvE3_clEvEUlssE_EESt5arrayIPcLm2EEEEviT0_T1_ --------------------------
	.section	.text._ZN2at6native29vectorized_elementwise_kernelILi2ENS0_13AUnaryFunctorIsssZZZNS0_15binary_internal21div_trunc_kernel_cudaERNS_18TensorIteratorBaseEENKUlvE_clEvENKUlvE3_clEvEUlssE_EESt5arrayIPcLm2EEEEviT0_T1_,"ax",@progbits
	.align	128
        .global         _ZN2at6native29vectorized_elementwise_kernelILi2ENS0_13AUnaryFunctorIsssZZZNS0_15binary_internal21div_trunc_kernel_cudaERNS_18TensorIteratorBaseEENKUlvE_clEvENKUlvE3_clEvEUlssE_EESt5arrayIPcLm2EEEEviT0_T1_
        .type           _ZN2at6native29vectorized_elementwise_kernelILi2ENS0_13AUnaryFunctorIsssZZZNS0_15binary_internal21div_trunc_kernel_cudaERNS_18TensorIteratorBaseEENKUlvE_clEvENKUlvE3_clEvEUlssE_EESt5arrayIPcLm2EEEEviT0_T1_,@function
        .size           _ZN2at6native29vectorized_elementwise_kernelILi2ENS0_13AUnaryFunctorIsssZZZNS0_15binary_internal21div_trunc_kernel_cudaERNS_18TensorIteratorBaseEENKUlvE_clEvENKUlvE3_clEvEUlssE_EESt5arrayIPcLm2EEEEviT0_T1_,(.L_x_22890 - _ZN2at6native29vectorized_elementwise_kernelILi2ENS0_13AUnaryFunctorIsssZZZNS0_15binary_internal21div_trunc_kernel_cudaERNS_18TensorIteratorBaseEENKUlvE_clEvENKUlvE3_clEvEUlssE_EESt5arrayIPcLm2EEEEviT0_T1_)
        .other          _ZN2at6native29vectorized_elementwise_kernelILi2ENS0_13AUnaryFunctorIsssZZZNS0_15binary_internal21div_trunc_kernel_cudaERNS_18TensorIteratorBaseEENKUlvE_clEvENKUlvE3_clEvEUlssE_EESt5arrayIPcLm2EEEEviT0_T1_,@"STO_CUDA_ENTRY STV_DEFAULT"
_ZN2at6native29vectorized_elementwise_kernelILi2ENS0_13AUnaryFunctorIsssZZZNS0_15binary_internal21div_trunc_kernel_cudaERNS_18TensorIteratorBaseEENKUlvE_clEvENKUlvE3_clEvEUlssE_EESt5arrayIPcLm2EEEEviT0_T1_:
.text._ZN2at6native29vectorized_elementwise_kernelILi2ENS0_13AUnaryFunctorIsssZZZNS0_15binary_internal21div_trunc_kernel_cudaERNS_18TensorIteratorBaseEENKUlvE_clEvENKUlvE3_clEvEUlssE_EESt5arrayIPcLm2EEEEviT0_T1_:
        /* <DEDUP_REMOVED lines=16> */
[----:B--2---:R-:W-:-:S02]  /*0100*/  PRMT R14, R0, 0x9910, RZ ;  /* 0x00009910000e7816 */ /* 0x004fc400000000ff */
[----:B------:R-:W-:Y:S02]  /*0110*/  PRMT R11, R0, 0xbb32, RZ ;  /* 0x0000bb32000b7816 */ /* 0x000fe400000000ff */
[----:B------:R-:W-:Y:S02]  /*0120*/  IABS R20, R14 ;  /* 0x0000000e00147213 */ /* 0x000fe40000000000 */
[----:B------:R-:W-:Y:S02]  /*0130*/  IABS R21, R11 ;  /* 0x0000000b00157213 */ /* 0x000fe40000000000 */
[----:B------:R-:W1:Y:S01]  /*0140*/  I2F.RP R3, R20 ;  /* 0x0000001400037306 */ /* 0x000e620000209400 */
[C---:B---3--:R-:W-:Y:S02]  /*0150*/  PRMT R0, R6.reuse, 0x9910, RZ ;  /* 0x0000991006007816 */ /* 0x048fe400000000ff */
[----:B------:R-:W-:Y:S02]  /*0160*/  PRMT R13, R6, 0xbb32, RZ ;  /* 0x0000bb32060d7816 */ /* 0x000fe400000000ff */
[----:B------:R-:W-:-:S02]  /*0170*/  IABS R17, R0 ;  /* 0x0000000000117213 */ /* 0x000fc40000000000 */
[----:B------:R-:W-:Y:S01]  /*0180*/  IABS R19, R13 ;  /* 0x0000000d00137213 */ /* 0x000fe20000000000 */
[----:B------:R-:W2:Y:S01]  /*0190*/  I2F.RP R22, R21 ;  /* 0x0000001500167306 */ /* 0x000ea20000209400 */
[C---:B----4-:R-:W-:Y:S02]  /*01a0*/  PRMT R16, R2.reuse, 0x9910, RZ ;  /* 0x0000991002107816 */ /* 0x050fe400000000ff */
[----:B------:R-:W-:Y:S02]  /*01b0*/  PRMT R2, R2, 0xbb32, RZ ;  /* 0x0000bb3202027816 */ /* 0x000fe400000000ff */
[----:B------:R-:W-:-:S03]  /*01c0*/  IABS R12, R16 ;  /* 0x00000010000c7213 */ /* 0x000fc60000000000 */
[----:B-1----:R-:W1:Y:S08]  /*01d0*/  MUFU.RCP R3, R3 ;  /* 0x0000000300037308 */ /* 0x002e700000001000 */
[----:B------:R-:W3:Y:S08]  /*01e0*/  I2F.RP R23, R17 ;  /* 0x0000001100177306 */ /* 0x000ef00000209400 */
[----:B--2---:R-:W2:Y:S01]  /*01f0*/  MUFU.RCP R22, R22 ;  /* 0x0000001600167308 */ /* 0x004ea20000001000 */
[----:B-1----:R-:W-:-:S07]  /*0200*/  VIADD R6, R3, 0xffffffe ;  /* 0x0ffffffe03067836 */ /* 0x002fce0000000000 */
[----:B0-----:R-:W-:Y:S08]  /*0210*/  I2F.RP R5, R19 ;  /* 0x0000001300057306 */ /* 0x001ff00000209400 */
[----:B---3--:R-:W0:Y:S01]  /*0220*/  MUFU.RCP R23, R23 ;  /* 0x0000001700177308 */ /* 0x008e220000001000 */
[----:B--2---:R-:W-:-:S07]  /*0230*/  VIADD R8, R22, 0xffffffe ;  /* 0x0ffffffe16087836 */ /* 0x004fce0000000000 */
[----:B------:R1:W2:Y:S08]  /*0240*/  F2I.FTZ.U32.TRUNC.NTZ R7, R6 ;  /* 0x0000000600077305 */ /* 0x0002b0000021f000 */
[----:B------:R-:W-:Y:S01]  /*0250*/  I2F.RP R25, R12 ;  /* 0x0000000c00197306 */ /* 0x000fe20000209400 */
[----:B0-----:R-:W-:Y:S02]  /*0260*/  VIADD R3, R23, 0xffffffe ;  /* 0x0ffffffe17037836 */ /* 0x001fe40000000000 */
[----:B-1----:R-:W-:Y:S01]  /*0270*/  IMAD.MOV.U32 R6, RZ, RZ, RZ ;  /* 0x000000ffff067224 */ /* 0x002fe200078e00ff */
[----:B--2---:R-:W-:-:S04]  /*0280*/  IADD3 R23, RZ, -R7, RZ ;  /* 0x80000007ff177210 */ /* 0x004fc80007ffe0ff */
[----:B------:R0:W1:Y:S01]  /*0290*/  F2I.FTZ.U32.TRUNC.NTZ R9, R8 ;  /* 0x0000000800097305 */ /* 0x000062000021f000 */
[----:B------:R-:W-:-:S07]  /*02a0*/  IMAD R23, R23, R20, RZ ;  /* 0x0000001417177224 */ /* 0x000fce00078e02ff */
[----:B------:R-:W2:Y:S01]  /*02b0*/  MUFU.RCP R5, R5 ;  /* 0x0000000500057308 */ /* 0x000ea20000001000 */
[----:B------:R-:W-:Y:S02]  /*02c0*/  IMAD.HI.U32 R23, R7, R23, R6 ;  /* 0x0000001707177227 */ /* 0x000fe400078e0006 */
[----:B------:R-:W3:Y:S02]  /*02d0*/  LDC.U16 R6, c[0x0][0x216] ;  /* 0x00008580ff067b82 */ /* 0x000ee40000000400 */
[----:B0-----:R-:W-:Y:S02]  /*02e0*/  IMAD.MOV.U32 R8, RZ, RZ, RZ ;  /* 0x000000ffff087224 */ /* 0x001fe400078e00ff */
[----:B-1----:R-:W-:Y:S01]  /*02f0*/  IMAD.MOV R22, RZ, RZ, -R9 ;  /* 0x000000ffff167224 */ /* 0x002fe200078e0a09 */
[----:B------:R-:W0:Y:S03]  /*0300*/  MUFU.RCP R4, R25 ;  /* 0x0000001900047308 */ /* 0x000e260000001000 */
[----:B------:R-:W-:-:S02]  /*0310*/  IMAD R7, R22, R21, RZ ;  /* 0x0000001516077224 */ /* 0x000fc400078e02ff */
[----:B------:R-:W-:Y:S02]  /*0320*/  IMAD.MOV.U32 R22, RZ, RZ, R2 ;  /* 0x000000ffff167224 */ /* 0x000fe400078e0002 */
[----:B------:R-:W-:Y:S01]  /*0330*/  IMAD.HI.U32 R9, R9, R7, R8 ;  /* 0x0000000709097227 */ /* 0x000fe200078e0008 */
[----:B------:R-:W1:Y:S02]  /*0340*/  F2I.FTZ.U32.TRUNC.NTZ R3, R3 ;  /* 0x0000000300037305 */ /* 0x000e64000021f000 */
[----:B------:R-:W-:Y:S01]  /*0350*/  IABS R8, R22 ;  /* 0x0000001600087213 */ /* 0x000fe20000000000 */
[----:B--2---:R-:W-:-:S05]  /*0360*/  VIADD R24, R5, 0xffffffe ;  /* 0x0ffffffe05187836 */ /* 0x004fca0000000000 */
[----:B------:R-:W2:Y:S01]  /*0370*/  F2I.FTZ.U32.TRUNC.NTZ R5, R24 ;  /* 0x0000001800057305 */ /* 0x000ea2000021f000 */
[----:B0-----:R-:W-:Y:S01]  /*0380*/  IADD3 R4, R4, 0xffffffe, RZ ;  /* 0x0ffffffe04047810 */ /* 0x001fe20007ffe0ff */
[----:B-1----:R-:W-:-:S06]  /*0390*/  IMAD.MOV R2, RZ, RZ, -R3 ;  /* 0x000000ffff027224 */ /* 0x002fcc00078e0a03 */
[----:B------:R-:W0:Y:S01]  /*03a0*/  I2F.RP R24, R8 ;  /* 0x0000000800187306 */ /* 0x000e220000209400 */
[----:B------:R-:W-:Y:S01]  /*03b0*/  IMAD R25, R2, R17, RZ ;  /* 0x0000001102197224 */ /* 0x000fe200078e02ff */
[----:B------:R-:W-:Y:S01]  /*03c0*/  HFMA2.MMA R2, -RZ, RZ, 0, 0 ;  /* 0x00000000ff027435 */ /* 0x000fe200000001ff */
[----:B--2---:R-:W-:-:S05]  /*03d0*/  IMAD.MOV R26, RZ, RZ, -R5 ;  /* 0x000000ffff1a7224 */ /* 0x004fca00078e0a05 */
[----:B------:R1:W2:Y:S01]  /*03e0*/  F2I.FTZ.U32.TRUNC.NTZ R7, R4 ;  /* 0x0000000400077305 */ /* 0x0002a2000021f000 */
[----:B------:R-:W-:-:S03]  /*03f0*/  IMAD R27, R26, R19, RZ ;  /* 0x000000131a1b7224 */ /* 0x000fc600078e02ff */
[----:B------:R-:W-:-:S04]  /*0400*/  IMAD.HI.U32 R25, R3, R25, R2 ;  /* 0x0000001903197227 */ /* 0x000fc800078e0002 */
[----:B0-----:R-:W0:Y:S01]  /*0410*/  MUFU.RCP R2, R24 ;  /* 0x0000001800027308 */ /* 0x001e220000001000 */
[----:B-1----:R-:W-:-:S04]  /*0420*/  IMAD.MOV.U32 R4, RZ, RZ, RZ ;  /* 0x000000ffff047224 */ /* 0x002fc800078e00ff */
[----:B------:R-:W-:Y:S01]  /*0430*/  IMAD.HI.U32 R27, R5, R27, R4 ;  /* 0x0000001b051b7227 */ /* 0x000fe200078e0004 */
[----:B---3--:R-:W-:-:S03]  /*0440*/  PRMT R5, R6, 0x9910, RZ ;  /* 0x0000991006057816 */ /* 0x008fc600000000ff */
[----:B--2---:R-:W-:Y:S01]  /*0450*/  IMAD.MOV R3, RZ, RZ, -R7 ;  /* 0x000000ffff037224 */ /* 0x004fe200078e0a07 */
[----:B------:R-:W-:Y:S01]  /*0460*/  IABS R4, R5 ;  /* 0x0000000500047213 */ /* 0x000fe20000000000 */
[----:B------:R-:W-:Y:S02]  /*0470*/  IMAD.MOV.U32 R6, RZ, RZ, RZ ;  /* 0x000000ffff067224 */ /* 0x000fe400078e00ff */
[----:B------:R-:W-:Y:S02]  /*0480*/  IMAD R3, R3, R12, RZ ;  /* 0x0000000c03037224 */ /* 0x000fe400078e02ff */
[----:B------:R-:W-:-:S04]  /*0490*/  IMAD.HI.U32 R23, R23, R4, RZ ;  /* 0x0000000417177227 */ /* 0x000fc800078e00ff */
[----:B------:R-:W-:Y:S01]  /*04a0*/  IMAD.HI.U32 R6, R7, R3, R6 ;  /* 0x0000000307067227 */ /* 0x000fe200078e0006 */
[----:B------:R-:W-:-:S03]  /*04b0*/  IABS R3, R14 ;  /* 0x0000000e00037213 */ /* 0x000fc60000000000 */
[----:B0-----:R-:W-:Y:S01]  /*04c0*/  VIADD R2, R2, 0xffffffe ;  /* 0x0ffffffe02027836 */ /* 0x001fe20000000000 */
[----:B------:R-:W-:Y:S01]  /*04d0*/  IADD3 R7, RZ, -R3, RZ ;  /* 0x80000003ff077210 */ /* 0x000fe20007ffe0ff */
[-C--:B------:R-:W-:Y:S02]  /*04e0*/  IMAD.HI.U32 R9, R9, R4.reuse, RZ ;  /* 0x0000000409097227 */ /* 0x080fe400078e00ff */
[----:B------:R0:W1:Y:S02]  /*04f0*/  F2I.FTZ.U32.TRUNC.NTZ R3, R2 ;  /* 0x0000000200037305 */ /* 0x000064000021f000 */
[----:B------:R-:W-:Y:S02]  /*0500*/  IMAD R7, R23, R7, R4 ;  /* 0x0000000717077224 */ /* 0x000fe400078e0204 */
[----:B------:R-:W-:-:S03]  /*0510*/  IMAD.HI.U32 R25, R25, R4, RZ ;  /* 0x0000000419197227 */ /* 0x000fc600078e00ff */
[----:B------:R-:W-:Y:S01]  /*0520*/  ISETP.GT.U32.AND P6, PT, R20, R7, PT ;  /* 0x000000071400720c */ /* 0x000fe20003fc4070 */
[----:B------:R-:W-:Y:S01]  /*0530*/  IMAD.HI.U32 R27, R27, R4, RZ ;  /* 0x000000041b1b7227 */ /* 0x000fe200078e00ff */
[----:B0-----:R-:W-:-:S03]  /*0540*/  MOV R2, RZ ;  /* 0x000000ff00027202 */ /* 0x001fc60000000f00 */
[----:B-1----:R-:W-:-:S04]  /*0550*/  IMAD.MOV R29, RZ, RZ, -R3 ;  /* 0x000000ffff1d7224 */ /* 0x002fc800078e0a03 */
[----:B------:R-:W-:-:S04]  /*0560*/  IMAD R29, R29, R8, RZ ;  /* 0x000000081d1d7224 */ /* 0x000fc800078e02ff */
[----:B------:R-:W-:Y:S02]  /*0570*/  @!P6 IMAD.IADD R7, R7, 0x1, -R20 ;  /* 0x000000010707e824 */ /* 0x000fe400078e0a14 */
[----:B------:R-:W-:-:S03]  /*0580*/  @!P6 VIADD R23, R23, 0x1 ;  /* 0x000000011717e836 */ /* 0x000fc60000000000 */
[----:B------:R-:W-:Y:S01]  /*0590*/  ISETP.GE.U32.AND P1, PT, R7, R20, PT ;  /* 0x000000140700720c */ /* 0x000fe20003f26070 */
[----:B------:R-:W-:Y:S01]  /*05a0*/  IMAD.HI.U32 R7, R3, R29, R2 ;  /* 0x0000001d03077227 */ /* 0x000fe200078e0002 */
[----:B------:R-:W-:Y:S02]  /*05b0*/  IABS R2, R11 ;  /* 0x0000000b00027213 */ /* 0x000fe40000000000 */
[C---:B-----5:R-:W-:Y:S02]  /*05c0*/  PRMT R20, R10.reuse, 0x9910, RZ ;  /* 0x000099100a147816 */ /* 0x060fe400000000ff */
[----:B------:R-:W-:Y:S01]  /*05d0*/  PRMT R10, R10, 0xbb32, RZ ;  /* 0x0000bb320a0a7816 */ /* 0x000fe200000000ff */
[----:B------:R-:W-:Y:S01]  /*05e0*/  IMAD.MOV R2, RZ, RZ, -R2 ;  /* 0x000000ffff027224 */ /* 0x000fe200078e0a02 */
[----:B------:R-:W-:Y:S01]  /*05f0*/  IABS R24, R20 ;  /* 0x0000001400187213 */ /* 0x000fe20000000000 */
[----:B------:R-:W-:-:S03]  /*0600*/  IMAD.HI.U32 R7, R7, R4, RZ ;  /* 0x0000000407077227 */ /* 0x000fc600078e00ff */
[----:B------:R-:W0:Y:S01]  /*0610*/  I2F.RP R3, R24 ;  /* 0x0000001800037306 */ /* 0x000e220000209400 */
[----:B------:R-:W-:Y:S02]  /*0620*/  IMAD R2, R9, R2, R4 ;  /* 0x0000000209027224 */ /* 0x000fe400078e0204 */
[----:B------:R-:W-:-:S03]  /*0630*/  @P1 VIADD R23, R23, 0x1 ;  /* 0x0000000117171836 */ /* 0x000fc60000000000 */
[----:B------:R-:W-:Y:S02]  /*0640*/  ISETP.GT.U32.AND P3, PT, R21, R2, PT ;  /* 0x000000021500720c */ /* 0x000fe40003f64070 */
[----:B0-----:R-:W0:Y:S11]  /*0650*/  MUFU.RCP R3, R3 ;  /* 0x0000000300037308 */ /* 0x001e360000001000 */
[----:B------:R-:W-:-:S02]  /*0660*/  @!P3 IMAD.IADD R2, R2, 0x1, -R21 ;  /* 0x000000010202b824 */ /* 0x000fc400078e0a15 */
[----:B------:R-:W-:-:S03]  /*0670*/  @!P3 VIADD R9, R9, 0x1 ;  /* 0x000000010909b836 */ /* 0x000fc60000000000 */
[----:B------:R-:W-:Y:S02]  /*0680*/  ISETP.GE.U32.AND P4, PT, R2, R21, PT ;  /* 0x000000150200720c */ /* 0x000fe40003f86070 */
[----:B------:R-:W-:Y:S02]  /*0690*/  IABS R2, R0 ;  /* 0x0000000000027213 */ /* 0x000fe40000000000 */
[----:B------:R-:W-:-:S03]  /*06a0*/  IABS R21, R13 ;  /* 0x0000000d00157213 */ /* 0x000fc60000000000 */
[----:B------:R-:W-:Y:S01]  /*06b0*/  IMAD.MOV R2, RZ, RZ, -R2 ;  /* 0x000000ffff027224 */ /* 0x000fe200078e0a02 */
[----:B------:R-:W-:Y:S01]  /*06c0*/  IADD3 R21, RZ, -R21, RZ ;  /* 0x80000015ff157210 */ /* 0x000fe20007ffe0ff */
[----:B0-----:R-:W-:Y:S02]  /*06d0*/  VIADD R28, R3, 0xffffffe ;  /* 0x0ffffffe031c7836 */ /* 0x001fe40000000000 */
[--C-:B------:R-:W-:Y:S02]  /*06e0*/  IMAD R2, R25, R2, R4.reuse ;  /* 0x0000000219027224 */ /* 0x100fe400078e0204 */
[----:B------:R-:W-:Y:S01]  /*06f0*/  IMAD R26, R27, R21, R4 ;  /* 0x000000151b1a7224 */ /* 0x000fe200078e0204 */
[----:B------:R-:W0:Y:S01]  /*0700*/  F2I.FTZ.U32.TRUNC.NTZ R3, R28 ;  /* 0x0000001c00037305 */ /* 0x000e22000021f000 */
[----:B------:R-:W-:Y:S01]  /*0710*/  @P4 VIADD R9, R9, 0x1 ;  /* 0x0000000109094836 */ /* 0x000fe20000000000 */
[----:B------:R-:W-:Y:S02]  /*0720*/  ISETP.GT.U32.AND P2, PT, R17, R2, PT ;  /* 0x000000021100720c */ /* 0x000fe40003f44070 */
[----:B------:R-:W-:-:S02]  /*0730*/  ISETP.GT.U32.AND P0, PT, R19, R26, PT ;  /* 0x0000001a1300720c */ /* 0x000fc40003f04070 */
[----:B------:R-:W-:-:S09]  /*0740*/  ISETP.NE.AND P4, PT, R11, RZ, PT ;  /* 0x000000ff0b00720c */ /* 0x000fd20003f85270 */
[----:B------:R-:W-:Y:S02]  /*0750*/  @!P2 IMAD.IADD R2, R2, 0x1, -R17 ;  /* 0x000000010202a824 */ /* 0x000fe400078e0a11 */
[----:B------:R-:W-:Y:S01]  /*0760*/  @!P0 IADD3 R26, R26, -R19, RZ ;  /* 0x800000131a1a8210 */ /* 0x000fe20007ffe0ff */
[--C-:B0-----:R-:W-:Y:S02]  /*0770*/  IMAD.MOV R21, RZ, RZ, -R3.reuse ;  /* 0x000000ffff157224 */ /* 0x101fe400078e0a03 */
[----:B------:R-:W-:Y:S01]  /*0780*/  ISETP.GE.U32.AND P5, PT, R2, R17, PT ;  /* 0x000000110200720c */ /* 0x000fe20003fa6070 */
[----:B------:R-:W-:Y:S01]  /*0790*/  IMAD.MOV.U32 R2, RZ, RZ, RZ ;  /* 0x000000ffff027224 */ /* 0x000fe200078e00ff */
[----:B------:R-:W-:Y:S01]  /*07a0*/  IABS R17, R10 ;  /* 0x0000000a00117213 */ /* 0x000fe20000000000 */
[----:B------:R-:W-:Y:S01]  /*07b0*/  IMAD R21, R21, R24, RZ ;  /* 0x0000001815157224 */ /* 0x000fe200078e02ff */
[----:B------:R-:W-:Y:S01]  /*07c0*/  ISETP.GE.U32.AND P6, PT, R26, R19, PT ;  /* 0x000000131a00720c */ /* 0x000fe20003fc6070 */
[----:B------:R-:W-:Y:S01]  /*07d0*/  @!P2 VIADD R25, R25, 0x1 ;  /* 0x000000011919a836 */ /* 0x000fe20000000000 */
[----:B------:R-:W0:Y:S01]  /*07e0*/  I2F.RP R19, R17 ;  /* 0x0000001100137306 */ /* 0x000e220000209400 */
[----:B------:R-:W-:Y:S01]  /*07f0*/  IMAD.HI.U32 R21, R3, R21, R2 ;  /* 0x0000001503157227 */ /* 0x000fe200078e0002 */
[----:B------:R-:W-:-:S03]  /*0800*/  LOP3.LUT R2, R5, R14, RZ, 0x3c, !PT ;  /* 0x0000000e05027212 */ /* 0x000fc600078e3cff */
[----:B------:R-:W-:Y:S01]  /*0810*/  @!P0 VIADD R27, R27, 0x1 ;  /* 0x000000011b1b8836 */ /* 0x000fe20000000000 */
[----:B------:R-:W-:Y:S01]  /*0820*/  ISETP.GE.AND P1, PT, R2, RZ, PT ;  /* 0x000000ff0200720c */ /* 0x000fe20003f26270 */
[----:B------:R-:W-:Y:S01]  /*0830*/  @P5 VIADD R25, R25, 0x1 ;  /* 0x0000000119195836 */ /* 0x000fe20000000000 */
[----:B------:R-:W-:Y:S01]  /*0840*/  IABS R2, R16 ;  /* 0x0000001000027213 */ /* 0x000fe20000000000 */
[----:B------:R-:W-:Y:S01]  /*0850*/  IMAD.HI.U32 R21, R21, R4, RZ ;  /* 0x0000000415157227 */ /* 0x000fe200078e00ff */
[----:B------:R-:W-:Y:S02]  /*0860*/  ISETP.NE.AND P5, PT, R0, RZ, PT ;  /* 0x000000ff0000720c */ /* 0x000fe40003fa5270 */
[----:B------:R-:W-:Y:S01]  /*0870*/  @P6 IADD3 R27, R27, 0x1, RZ ;  /* 0x000000011b1b6810 */ /* 0x000fe20007ffe0ff */
[----:B------:R-:W-:Y:S01]  /*0880*/  IMAD.MOV R29, RZ, RZ, -R2 ;  /* 0x000000ffff1d7224 */ /* 0x000fe200078e0a02 */
[----:B------:R-:W-:Y:S01]  /*0890*/  LOP3.LUT R2, R5, R11, RZ, 0x3c, !PT ;  /* 0x0000000b05027212 */ /* 0x000fe200078e3cff */
[----:B0-----:R-:W0:Y:S03]  /*08a0*/  MUFU.RCP R19, R19 ;  /* 0x0000001300137308 */ /* 0x001e260000001000 */
[----:B------:R-:W-:Y:S01]  /*08b0*/  ISETP.GE.AND P3, PT, R2, RZ, PT ;  /* 0x000000ff0200720c */ /* 0x000fe20003f66270 */
[----:B------:R-:W-:Y:S01]  /*08c0*/  HFMA2.MMA R2, -RZ, RZ, 0, 0 ;  /* 0x00000000ff027435 */ /* 0x000fe200000001ff */
[----:B------:R-:W-:-:S02]  /*08d0*/  @!P1 IADD3 R23, -R23, RZ, RZ ;  /* 0x000000ff17179210 */ /* 0x000fc40007ffe1ff */
[----:B------:R-:W-:-:S09]  /*08e0*/  ISETP.NE.AND P1, PT, R14, RZ, PT ;  /* 0x000000ff0e00720c */ /* 0x000fd20003f25270 */
[----:B------:R-:W-:Y:S01]  /*08f0*/  @!P3 IMAD.MOV R9, RZ, RZ, -R9 ;  /* 0x000000ffff09b224 */ /* 0x000fe200078e0a09 */
[----:B------:R-:W-:Y:S01]  /*0900*/  @!P4 LOP3.LUT R9, RZ, R11, RZ, 0x33, !PT ;  /* 0x0000000bff09c212 */ /* 0x000fe200078e33ff */
[----:B0-----:R-:W-:Y:S02]  /*0910*/  VIADD R3, R19, 0xffffffe ;  /* 0x0ffffffe13037836 */ /* 0x001fe40000000000 */
[----:B------:R-:W-:Y:S01]  /*0920*/  IMAD.HI.U32 R19, R6, R4, RZ ;  /* 0x0000000406137227 */ /* 0x000fe200078e00ff */
[----:B------:R-:W-:-:S03]  /*0930*/  @!P1 LOP3.LUT R23, RZ, R14, RZ, 0x33, !PT ;  /* 0x0000000eff179212 */ /* 0x000fc600078e33ff */
[----:B------:R-:W0:Y:S01]  /*0940*/  F2I.FTZ.U32.TRUNC.NTZ R3, R3 ;  /* 0x0000000300037305 */ /* 0x000e22000021f000 */
[----:B------:R-:W-:Y:S01]  /*0950*/  IMAD R29, R19, R29, R4 ;  /* 0x0000001d131d7224 */ /* 0x000fe200078e0204 */
[----:B------:R-:W-:-:S04]  /*0960*/  PRMT R9, R23, 0x5410, R9 ;  /* 0x0000541017097816 */ /* 0x000fc80000000009 */
[----:B------:R-:W-:Y:S02]  /*0970*/  ISETP.GT.U32.AND P1, PT, R12, R29, PT ;  /* 0x0000001d0c00720c */ /* 0x000fe40003f24070 */
[----:B0-----:R-:W-:-:S11]  /*0980*/  IADD3 R6, RZ, -R3, RZ ;  /* 0x80000003ff067210 */ /* 0x001fd60007ffe0ff */
[----:B------:R-:W-:Y:S01]  /*0990*/  @!P1 IMAD.IADD R29, R29, 0x1, -R12 ;  /* 0x000000011d1d9824 */ /* 0x000fe200078e0a0c */
[----:B------:R-:W-:Y:S01]  /*09a0*/  @!P1 IADD3 R19, R19, 0x1, RZ ;  /* 0x0000000113139810 */ /* 0x000fe20007ffe0ff */
[----:B------:R-:W-:-:S03]  /*09b0*/  IMAD R6, R6, R17, RZ ;  /* 0x0000001106067224 */ /* 0x000fc600078e02ff */
[----:B------:R-:W-:Y:S01]  /*09c0*/  ISETP.GE.U32.AND P3, PT, R29, R12, PT ;  /* 0x0000000c1d00720c */ /* 0x000fe20003f66070 */
[----:B------:R-:W-:Y:S01]  /*09d0*/  IMAD.HI.U32 R3, R3, R6, R2 ;  /* 0x0000000603037227 */ /* 0x000fe200078e0002 */
[C---:B------:R-:W-:Y:S02]  /*09e0*/  LOP3.LUT R2, R5.reuse, R0, RZ, 0x3c, !PT ;  /* 0x0000000005027212 */ /* 0x040fe400078e3cff */
[----:B------:R-:W-:Y:S02]  /*09f0*/  LOP3.LUT R6, R5, R13, RZ, 0x3c, !PT ;  /* 0x0000000d05067212 */ /* 0x000fe400078e3cff */
[----:B------:R-:W-:Y:S01]  /*0a00*/  ISETP.GE.AND P4, PT, R2, RZ, PT ;  /* 0x000000ff0200720c */ /* 0x000fe20003f86270 */
[----:B------:R-:W-:Y:S01]  /*0a10*/  IMAD.HI.U32 R11, R3, R4, RZ ;  /* 0x00000004030b7227 */ /* 0x000fe200078e00ff */
[----:B------:R-:W-:Y:S02]  /*0a20*/  IABS R2, R22 ;  /* 0x0000001600027213 */ /* 0x000fe40000000000 */
[----:B------:R-:W-:-:S02]  /*0a30*/  ISETP.GE.AND P2, PT, R6, RZ, PT ;  /* 0x000000ff0600720c */ /* 0x000fc40003f46270 */
[----:B------:R-:W-:Y:S01]  /*0a40*/  IABS R6, R20 ;  /* 0x0000001400067213 */ /* 0x000fe20000000000 */
[----:B------:R-:W-:Y:S02]  /*0a50*/  IMAD.MOV R29, RZ, RZ, -R2 ;  /* 0x000000ffff1d7224 */ /* 0x000fe400078e0a02 */
[----:B------:R-:W-:Y:S01]  /*0a60*/  @P3 VIADD R19, R19, 0x1 ;  /* 0x0000000113133836 */ /* 0x000fe20000000000 */
[----:B------:R-:W-:Y:S01]  /*0a70*/  IADD3 R2, RZ, -R6, RZ ;  /* 0x80000006ff027210 */ /* 0x000fe20007ffe0ff */
[--C-:B------:R-:W-:Y:S01]  /*0a80*/  IMAD R29, R7, R29, R4.reuse ;  /* 0x0000001d071d7224 */ /* 0x100fe200078e0204 */
[----:B------:R-:W-:Y:S01]  /*0a90*/  IABS R6, R10 ;  /* 0x0000000a00067213 */ /* 0x000fe20000000000 */
[----:B------:R-:W-:Y:S01]  /*0aa0*/  @!P4 IMAD.MOV R25, RZ, RZ, -R25 ;  /* 0x000000ffff19c224 */ /* 0x000fe200078e0a19 */
[----:B------:R-:W-:Y:S01]  /*0ab0*/  @!P5 LOP3.LUT R25, RZ, R0, RZ, 0x33, !PT ;  /* 0x00000000ff19d212 */ /* 0x000fe200078e33ff */
[----:B------:R-:W-:Y:S01]  /*0ac0*/  IMAD R2, R21, R2, R4 ;  /* 0x0000000215027224 */ /* 0x000fe200078e0204 */
[----:B------:R-:W-:Y:S01]  /*0ad0*/  ISETP.GT.U32.AND P0, PT, R8, R29, PT ;  /* 0x0000001d0800720c */ /* 0x000fe20003f04070 */
[----:B------:R-:W-:Y:S01]  /*0ae0*/  IMAD.MOV R6, RZ, RZ, -R6 ;  /* 0x000000ffff067224 */ /* 0x000fe200078e0a06 */
[----:B------:R-:W-:Y:S01]  /*0af0*/  ISETP.NE.AND P4, PT, R13, RZ, PT ;  /* 0x000000ff0d00720c */ /* 0x000fe20003f85270 */
[----:B------:R-:W-:Y:S01]  /*0b00*/  @!P2 IMAD.MOV R27, RZ, RZ, -R27 ;  /* 0x000000ffff1ba224 */ /* 0x000fe200078e0a1b */
[----:B------:R-:W-:Y:S01]  /*0b10*/  ISETP.GT.U32.AND P6, PT, R24, R2, PT ;  /* 0x000000021800720c */ /* 0x000fe20003fc4070 */
[----:B------:R-:W-:Y:S01]  /*0b20*/  IMAD R4, R11, R6, R4 ;  /* 0x000000060b047224 */ /* 0x000fe200078e0204 */
[----:B------:R-:W-:-:S04]  /*0b30*/  LOP3.LUT R0, R5, R16, RZ, 0x3c, !PT ;  /* 0x0000001005007212 */ /* 0x000fc800078e3cff */
[----:B------:R-:W-:Y:S02]  /*0b40*/  ISETP.GT.U32.AND P5, PT, R17, R4, PT ;  /* 0x000000041100720c */ /* 0x000fe40003fa4070 */
[----:B------:R-:W-:Y:S01]  /*0b50*/  ISETP.GE.AND P2, PT, R0, RZ, PT ;  /* 0x000000ff0000720c */ /* 0x000fe20003f46270 */
[----:B------:R-:W-:Y:S01]  /*0b60*/  @!P0 IMAD.IADD R29, R29, 0x1, -R8 ;  /* 0x000000011d1d8824 */ /* 0x000fe200078e0a08 */
[----:B------:R-:W-:Y:S01]  /*0b70*/  LOP3.LUT R0, R5, R22, RZ, 0x3c, !PT ;  /* 0x0000001605007212 */ /* 0x000fe200078e3cff */
[----:B------:R-:W-:Y:S01]  /*0b80*/  @!P0 VIADD R7, R7, 0x1 ;  /* 0x0000000107078836 */ /* 0x000fe20000000000 */
[----:B------:R-:W-:Y:S01]  /*0b90*/  @!P4 LOP3.LUT R27, RZ, R13, RZ, 0x33, !PT ;  /* 0x0000000dff1bc212 */ /* 0x000fe200078e33ff */
[----:B------:R-:W-:Y:S01]  /*0ba0*/  @!P6 IMAD.IADD R2, R2, 0x1, -R24 ;  /* 0x000000010202e824 */ /* 0x000fe200078e0a18 */
[----:B------:R-:W-:Y:S02]  /*0bb0*/  ISETP.GE.U32.AND P4, PT, R29, R8, PT ;  /* 0x000000081d00720c */ /* 0x000fe40003f86070 */
[----:B------:R-:W-:-:S02]  /*0bc0*/  ISETP.GE.AND P3, PT, R0, RZ, PT ;  /* 0x000000ff0000720c */ /* 0x000fc40003f66270 */
[----:B------:R-:W-:Y:S01]  /*0bd0*/  ISETP.GE.U32.AND P1, PT, R2, R24, PT ;  /* 0x000000180200720c */ /* 0x000fe20003f26070 */
[----:B------:R-:W-:Y:S01]  /*0be0*/  @!P5 IMAD.IADD R4, R4, 0x1, -R17 ;  /* 0x000000010404d824 */ /* 0x000fe200078e0a11 */
[----:B------:R-:W0:Y:S01]  /*0bf0*/  LDC.64 R2, c[0x0][0x218] ;  /* 0x00008600ff027b82 */ /* 0x000e220000000a00 */
[----:B------:R-:W-:Y:S01]  /*0c00*/  LOP3.LUT R0, R5, R20, RZ, 0x3c, !PT ;  /* 0x0000001405007212 */ /* 0x000fe200078e3cff */
[----:B------:R-:W-:Y:S01]  /*0c10*/  @!P5 VIADD R11, R11, 0x1 ;  /* 0x000000010b0bd836 */ /* 0x000fe20000000000 */
[----:B------:R-:W-:Y:S02]  /*0c20*/  @!P6 IADD3 R21, R21, 0x1, RZ ;  /* 0x000000011515e810 */ /* 0x000fe40007ffe0ff */
[----:B------:R-:W-:Y:S02]  /*0c30*/  ISETP.GE.U32.AND P0, PT, R4, R17, PT ;  /* 0x000000110400720c */ /* 0x000fe40003f06070 */
[----:B------:R-:W-:Y:S01]  /*0c40*/  LOP3.LUT R5, R5, R10, RZ, 0x3c, !PT ;  /* 0x0000000a05057212 */ /* 0x000fe200078e3cff */
[----:B------:R-:W-:Y:S01]  /*0c50*/  @P4 VIADD R7, R7, 0x1 ;  /* 0x0000000107074836 */ /* 0x000fe20000000000 */
[----:B------:R-:W-:-:S02]  /*0c60*/  ISETP.GE.AND P4, PT, R0, RZ, PT ;  /* 0x000000ff0000720c */ /* 0x000fc40003f86270 */
[----:B------:R-:W-:Y:S01]  /*0c70*/  ISETP.GE.AND P6, PT, R5, RZ, PT ;  /* 0x000000ff0500720c */ /* 0x000fe20003fc6270 */
[----:B------:R-:W-:Y:S01]  /*0c80*/  @P1 VIADD R21, R21, 0x1 ;  /* 0x0000000115151836 */ /* 0x000fe20000000000 */
[----:B------:R-:W-:Y:S01]  /*0c90*/  @!P2 IADD3 R19, -R19, RZ, RZ ;  /* 0x000000ff1313a210 */ /* 0x000fe20007ffe1ff */
[----:B------:R-:W-:Y:S01]  /*0ca0*/  @!P3 IMAD.MOV R7, RZ, RZ, -R7 ;  /* 0x000000ffff07b224 */ /* 0x000fe200078e0a07 */
[----:B------:R-:W-:Y:S02]  /*0cb0*/  ISETP.NE.AND P1, PT, R16, RZ, PT ;  /* 0x000000ff1000720c */ /* 0x000fe40003f25270 */
[----:B------:R-:W-:Y:S01]  /*0cc0*/  ISETP.NE.AND P5, PT, R22, RZ, PT ;  /* 0x000000ff1600720c */ /* 0x000fe20003fa5270 */
[----:B------:R-:W-:Y:S01]  /*0cd0*/  @P0 VIADD R11, R11, 0x1 ;  /* 0x000000010b0b0836 */ /* 0x000fe20000000000 */
[----:B------:R-:W-:Y:S02]  /*0ce0*/  ISETP.NE.AND P2, PT, R20, RZ, PT ;  /* 0x000000ff1400720c */ /* 0x000fe40003f45270 */
[----:B------:R-:W-:Y:S01]  /*0cf0*/  ISETP.NE.AND P0, PT, R10, RZ, PT ;  /* 0x000000ff0a00720c */ /* 0x000fe20003f05270 */
[----:B------:R-:W-:Y:S01]  /*0d00*/  @!P4 IMAD.MOV R21, RZ, RZ, -R21 ;  /* 0x000000ffff15c224 */ /* 0x000fe200078e0a15 */
[----:B------:R-:W-:Y:S01]  /*0d10*/  PRMT R25, R25, 0x5410, R27 ;  /* 0x0000541019197816 */ /* 0x000fe2000000001b */
[----:B0-----:R-:W-:Y:S01]  /*0d20*/  IMAD.WIDE.U32 R2, R18, 0x2, R2 ;  /* 0x0000000212027825 */ /* 0x001fe200078e0002 */
[----:B------:R-:W-:-:S03]  /*0d30*/  @!P6 IADD3 R11, -R11, RZ, RZ ;  /* 0x000000ff0b0be210 */ /* 0x000fc60007ffe1ff */
[----:B------:R-:W-:Y:S02]  /*0d40*/  @!P1 LOP3.LUT R19, RZ, R16, RZ, 0x33, !PT ;  /* 0x00000010ff139212 */ /* 0x000fe400078e33ff */
[----:B------:R-:W-:Y:S01]  /*0d50*/  @!P5 LOP3.LUT R7, RZ, R22, RZ, 0x33, !PT ;  /* 0x00000016ff07d212 */ /* 0x000fe200078e33ff */
[----:B------:R-:W-:Y:S01]  /*0d60*/  IMAD.WIDE R2, R15, 0x4, R2 ;  /* 0x000000040f027825 */ /* 0x000fe200078e0202 */
[----:B------:R-:W-:Y:S02]  /*0d70*/  @!P2 LOP3.LUT R21, RZ, R20, RZ, 0x33, !PT ;  /* 0x00000014ff15a212 */ /* 0x000fe400078e33ff */
[----:B------:R-:W-:Y:S02]  /*0d80*/  @!P0 LOP3.LUT R11, RZ, R10, RZ, 0x33, !PT ;  /* 0x0000000aff0b8212 */ /* 0x000fe400078e33ff */
[----:B------:R-:W-:Y:S01]  /*0d90*/  PRMT R5, R19, 0x5410, R7 ;  /* 0x0000541013057816 */ /* 0x000fe20000000007 */
[----:B------:R-:W-:Y:S01]  /*0da0*/  STG.E desc[UR4][R2.64], R9 ;  /* 0x0000000902007986 */ /* 0x000fe2000c101904 */
[----:B------:R-:W-:-:S03]  /*0db0*/  PRMT R11, R21, 0x5410, R11 ;  /* 0x00005410150b7816 */ /* 0x000fc6000000000b */
[----:B------:R-:W-:Y:S04]  /*0dc0*/  STG.E desc[UR4][R2.64+0x200], R25 ;  /* 0x0002001902007986 */ /* 0x000fe8000c101904 */
[----:B------:R-:W-:Y:S04]  /*0dd0*/  STG.E desc[UR4][R2.64+0x400], R5 ;  /* 0x0004000502007986 */ /* 0x000fe8000c101904 */
[----:B------:R-:W-:Y:S01]  /*0de0*/  STG.E desc[UR4][R2.64+0x600], R11 ;  /* 0x0006000b02007986 */ /* 0x000fe2000c101904 */
[----:B------:R-:W-:Y:S05]  /*0df0*/  EXIT ;  /* 0x000000000000794d */ /* 0x000fea0003800000 */
.L_x_13310:
[----:B------:R-:W0:Y:S01]  /*0e00*/  S2R R7, SR_TID.X ;  /* 0x0000000000077919 */ /* 0x000e220000002100 */
[----:B------:R-:W-:Y:S01]  /*0e10*/  IMAD.MOV.U32 R20, RZ, RZ, RZ ;  /* 0x000000ffff147224 */ /* 0x000fe200078e00ff */
[----:B0-----:R-:W-:Y:S01]  /*0e20*/  ISETP.GE.AND P0, PT, R7, R0, PT ;  /* 0x000000000700720c */ /* 0x001fe20003f06270 */
[----:B------:R-:W-:-:S12]  /*0e30*/  IMAD.MOV.U32 R5, RZ, RZ, R7 ;  /* 0x000000ffff057224 */ /* 0x000fd800078e0007 */
[----:B------:R-:W-:Y:S02]  /*0e40*/  @!P0 IMAD.IADD R11, R18, 0x1, R5 ;  /* 0x00000001120b8824 */ /* 0x000fe400078e0205 */
[----:B------:R-:W-:-:S05]  /*0e50*/  @!P0 VIADD R5, R5, 0x80 ;  /* 0x0000008005058836 */ /* 0x000fca0000000000 */
[----:B------:R-:W-:-:S13]  /*0e60*/  ISETP.GE.AND P6, PT, R5, R0, PT ;  /* 0x000000000500720c */ /* 0x000fda0003fc6270 */
[----:B------:R-:W-:Y:S01]  /*0e70*/  @!P6 IADD3 R15, R18, R5, RZ ;  /* 0x00000005120fe210 */ /* 0x000fe20007ffe0ff */
[----:B------:R-:W-:Y:S01]  /*0e80*/  @!P6 VIADD R5, R5, 0x80 ;  /* 0x000000800505e836 */ /* 0x000fe20000000000 */
[----:B------:R-:W0:Y:S04]  /*0e90*/  @!P6 LDC.64 R8, c[0x0][0x220] ;  /* 0x00008800ff08eb82 */ /* 0x000e280000000a00 */
[----:B------:R-:W-:-:S13]  /*0ea0*/  ISETP.GE.AND P5, PT, R5, R0, PT ;  /* 0x000000000500720c */ /* 0x000fda0003fa6270 */
[----:B------:R-:W-:Y:S01]  /*0eb0*/  @!P5 IMAD.IADD R17, R18, 0x1, R5 ;  /* 0x000000011211d824 */ /* 0x000fe200078e0205 */
[----:B------:R-:W1:Y:S01]  /*0ec0*/  @!P5 LDC.64 R12, c[0x0][0x220] ;  /* 0x00008800ff0cdb82 */ /* 0x000e620000000a00 */
[----:B------:R-:W-:-:S05]  /*0ed0*/  @!P5 VIADD R5, R5, 0x80 ;  /* 0x000000800505d836 */ /* 0x000fca0000000000 */
[----:B------:R-:W-:Y:S01]  /*0ee0*/  ISETP.GE.AND P4, PT, R5, R0, PT ;  /* 0x000000000500720c */ /* 0x000fe20003f86270 */
[----:B0-----:R-:W-:-:S05]  /*0ef0*/  @!P6 IMAD.WIDE.U32 R8, R15, 0x2, R8 ;  /* 0x000000020f08e825 */ /* 0x001fca00078e0008 */
[----:B------:R0:W5:Y:S07]  /*0f00*/  @!P6 LDG.E.S16 R20, desc[UR4][R8.64] ;  /* 0x000000040814e981 */ /* 0x00016e000c1e1700 */
[----:B------:R-:W-:Y:S01]  /*0f10*/  @!P4 IADD3 R19, R18, R5, RZ ;  /* 0x000000051213c210 */ /* 0x000fe20007ffe0ff */
[----:B------:R-:W-:Y:S01]  /*0f20*/  @!P4 VIADD R5, R5, 0x80 ;  /* 0x000000800505c836 */ /* 0x000fe20000000000 */
[----:B------:R-:W2:Y:S04]  /*0f30*/  @!P4 LDC.64 R24, c[0x0][0x220] ;  /* 0x00008800ff18cb82 */ /* 0x000ea80000000a00 */
[----:B------:R-:W-:-:S13]  /*0f40*/  ISETP.GE.AND P3, PT, R5, R0, PT ;  /* 0x000000000500720c */ /* 0x000fda0003f66270 */
        /* <DEDUP_REMOVED lines=9> */
[----:B------:R-:W-:Y:S01]  /*0fe0*/  @!P1 IADD3 R5, R5, 0x80, RZ ;  /* 0x0000008005059810 */ /* 0x000fe20007ffe0ff */
[----:B------:R-:W-:Y:S01]  /*0ff0*/  IMAD.MOV.U32 R16, RZ, RZ, RZ ;  /* 0x000000ffff107224 */ /* 0x000fe200078e00ff */
[----:B0-----:R-:W0:Y:S02]  /*1000*/  @!P1 LDC.64 R8, c[0x0][0x220] ;  /* 0x00008800ff089b82 */ /* 0x001e240000000a00 */
[----:B------:R-:W-:Y:S01]  /*1010*/  ISETP.GE.AND P6, PT, R5, R0, PT ;  /* 0x000000000500720c */ /* 0x000fe20003fc6270 */
[----:B-1----:R-:W-:-:S04]  /*1020*/  @!P5 IMAD.WIDE.U32 R12, R17, 0x2, R12 ;  /* 0x00000002110cd825 */ /* 0x002fc800078e000c */
[----:B---3--:R-:W-:Y:S01]  /*1030*/  @!P3 IMAD.WIDE.U32 R28, R29, 0x2, R2 ;  /* 0x000000021d1cb825 */ /* 0x008fe200078e0002 */
[----:B------:R1:W5:Y:S07]  /*1040*/  @!P5 LDG.E.S16 R16, desc[UR4][R12.64] ;  /* 0x000000040c10d981 */ /* 0x00036e000c1e1700 */
[----:B------:R-:W3:Y:S08]  /*1050*/  @!P6 LDC.64 R2, c[0x0][0x220] ;  /* 0x00008800ff02eb82 */ /* 0x000ef00000000a00 */
[----:B-1----:R-:W1:Y:S01]  /*1060*/  @!P0 LDC.64 R12, c[0x0][0x220] ;  /* 0x00008800ff0c8b82 */ /* 0x002e620000000a00 */
[----:B------:R-:W-:Y:S01]  /*1070*/  @!P6 IADD3 R15, R18, R5, RZ ;  /* 0x00000005120fe210 */ /* 0x000fe20007ffe0ff */
[----:B----4-:R-:W-:-:S04]  /*1080*/  @!P2 IMAD.WIDE.U32 R4, R4, 0x2, R26 ;  /* 0x000000020404a825 */ /* 0x010fc800078e001a */
[----:B0-----:R-:W-:Y:S01]  /*1090*/  @!P1 IMAD.WIDE.U32 R22, R23, 0x2, R8 ;  /* 0x0000000217169825 */ /* 0x001fe200078e0008 */
[----:B------:R-:W-:-:S03]  /*10a0*/  CS2R R8, SRZ ;  /* 0x0000000000087805 */ /* 0x000fc6000001ff00 */
[----:B------:R-:W-:Y:S02]  /*10b0*/  IMAD.MOV.U32 R14, RZ, RZ, RZ ;  /* 0x000000ffff0e7224 */ /* 0x000fe400078e00ff */
[----:B------:R-:W-:Y:S01]  /*10c0*/  IMAD.MOV.U32 R10, RZ, RZ, RZ ;  /* 0x000000ffff0a7224 */ /* 0x000fe200078e00ff */
[----:B------:R0:W5:Y:S01]  /*10d0*/  @!P2 LDG.E.S16 R9, desc[UR4][R4.64] ;  /* 0x000000040409a981 */ /* 0x000162000c1e1700 */
[----:B------:R-:W-:Y:S02]  /*10e0*/  IMAD.MOV.U32 R6, RZ, RZ, RZ ;  /* 0x000000ffff067224 */ /* 0x000fe400078e00ff */
[----:B---3--:R-:W-:Y:S01]  /*10f0*/  @!P6 IMAD.WIDE.U32 R26, R15, 0x2, R2 ;  /* 0x000000020f1ae825 */ /* 0x008fe200078e0002 */
[----:B------:R-:W-:Y:S01]  /*1100*/  PRMT R15, RZ, 0x7610, R15 ;  /* 0x00007610ff0f7816 */ /* 0x000fe2000000000f */
[----:B------:R0:W5:Y:S01]  /*1110*/  @!P3 LDG.E.S16 R10, desc[UR4][R28.64] ;  /* 0x000000041c0ab981 */ /* 0x000162000c1e1700 */
[----:B------:R-:W3:Y:S01]  /*1120*/  @!P0 LDC.64 R2, c[0x0][0x218] ;  /* 0x00008600ff028b82 */ /* 0x000ee20000000a00 */
[----:B--2---:R-:W-:-:S02]  /*1130*/  @!P4 IMAD.WIDE.U32 R24, R19, 0x2, R24 ;  /* 0x000000021318c825 */ /* 0x004fc400078e0018 */
[----:B------:R0:W5:Y:S02]  /*1140*/  @!P1 LDG.E.S16 R6, desc[UR4][R22.64] ;  /* 0x0000000416069981 */ /* 0x000164000c1e1700 */
[----:B-1----:R-:W-:Y:S02]  /*1150*/  @!P0 IMAD.WIDE.U32 R12, R11, 0x2, R12 ;  /* 0x000000020b0c8825 */ /* 0x002fe400078e000c */
[----:B------:R0:W5:Y:S04]  /*1160*/  @!P4 LDG.E.S16 R14, desc[UR4][R24.64] ;  /* 0x00000004180ec981 */ /* 0x000168000c1e1700 */
[----:B------:R0:W5:Y:S04]  /*1170*/  @!P6 LDG.E.S16 R8, desc[UR4][R26.64] ;  /* 0x000000041a08e981 */ /* 0x000168000c1e1700 */
[----:B------:R0:W5:Y:S01]  /*1180*/  @!P0 LDG.E.U16 R15, desc[UR4][R12.64] ;  /* 0x000000040c0f8981 */ /* 0x000162000c1e1500 */
[----:B------:R-:W1:Y:S01]  /*1190*/  LDC.U16 R11, c[0x0][0x216] ;  /* 0x00008580ff0b7b82 */ /* 0x000e620000000400 */
[----:B------:R-:W-:Y:S01]  /*11a0*/  BSSY B0, `(.L_x_13311) ;  /* 0x000001d000007945 */ /* 0x000fe20003800000 */
[----:B-1----:R-:W-:-:S03]  /*11b0*/  PRMT R11, R11, 0x9910, RZ ;  /* 0x000099100b0b7816 */ /* 0x002fc600000000ff */
[----:B0--3--:R-:W-:Y:S05]  /*11c0*/  @P0 BRA `(.L_x_13312) ;  /* 0x0000000000680947 */ /* 0x009fea0003800000 */
[----:B-----5:R-:W-:Y:S02]  /*11d0*/  PRMT R12, R15, 0x9910, RZ ;  /* 0x000099100f0c7816 */ /* 0x020fe400000000ff */
[----:B------:R-:W-:Y:S02]  /*11e0*/  IABS R24, R11 ;  /* 0x0000000b00187213 */ /* 0x000fe40000000000 */
[----:B------:R-:W-:-:S04]  /*11f0*/  IABS R13, R12 ;  /* 0x0000000c000d7213 */ /* 0x000fc80000000000 */
[----:B------:R-:W0:Y:S08]  /*1200*/  I2F.RP R15, R13 ;  /* 0x0000000d000f7306 */ /* 0x000e300000209400 */
        /* <DEDUP_REMOVED lines=18> */
[----:B------:R-:W-:-:S05]  /*1330*/  @P1 IADD3 R5, R5, 0x1, RZ ;  /* 0x0000000105051810 */ /* 0x000fca0007ffe0ff */
[----:B------:R-:W-:-:S04]  /*1340*/  IMAD.MOV.U32 R13, RZ, RZ, R5 ;  /* 0x000000ffff0d7224 */ /* 0x000fc800078e0005 */
[----:B------:R-:W-:Y:S01]  /*1350*/  @!P3 IMAD.MOV R13, RZ, RZ, -R13 ;  /* 0x000000ffff0db224 */ /* 0x000fe200078e0a0d */
[----:B------:R-:W-:-:S07]  /*1360*/  @!P2 LOP3.LUT R13, RZ, R12, RZ, 0x33, !PT ;  /* 0x0000000cff0da212 */ /* 0x000fce00078e33ff */
.L_x_13312:
[----:B------:R-:W-:Y:S05]  /*1370*/  BSYNC B0 ;  /* 0x0000000000007941 */ /* 0x000fea0003800000 */
.L_x_13311:
[C---:B------:R-:W-:Y:S01]  /*1380*/  VIADD R5, R7.reuse, 0x80 ;  /* 0x0000008007057836 */ /* 0x040fe20000000000 */
[----:B-----5:R-:W-:Y:S01]  /*1390*/  IADD3 R15, R7, 0x100, RZ ;  /* 0x00000100070f7810 */ /* 0x020fe20007ffe0ff */
[----:B------:R-:W-:Y:S03]  /*13a0*/  BSSY B0, `(.L_x_13313) ;  /* 0x000001d000007945 */ /* 0x000fe60003800000 */
[-C--:B------:R-:W-:Y:S02]  /*13b0*/  ISETP.GE.AND P1, PT, R5, R0.reuse, PT ;  /* 0x000000000500720c */ /* 0x080fe40003f26270 */
[----:B------:R-:W-:-:S11]  /*13c0*/  ISETP.GE.AND P5, PT, R15, R0, PT ;  /* 0x000000000f00720c */ /* 0x000fd60003fa6270 */
[----:B------:R-:W-:Y:S05]  /*13d0*/  @P1 BRA `(.L_x_13314) ;  /* 0x0000000000641947 */ /* 0x000fea0003800000 */
[-C--:B------:R-:W-:Y:S02]  /*13e0*/  IABS R12, R20.reuse ;  /* 0x00000014000c7213 */ /* 0x080fe40000000000 */
[----:B------:R-:W-:Y:S02]  /*13f0*/  IABS R24, R11 ;  /* 0x0000000b00187213 */ /* 0x000fe40000000000 */
[----:B------:R-:W0:Y:S01]  /*1400*/  I2F.RP R15, R12 ;  /* 0x0000000c000f7306 */ /* 0x000e220000209400 */
[----:B------:R-:W-:-:S04]  /*1410*/  IABS R19, R20 ;  /* 0x0000001400137213 */ /* 0x000fc80000000000 */
[----:B------:R-:W-:-:S03]  /*1420*/  IADD3 R22, RZ, -R19, RZ ;  /* 0x80000013ff167210 */ /* 0x000fc60007ffe0ff */
[----:B0-----:R-:W0:Y:S02]  /*1430*/  MUFU.RCP R15, R15 ;  /* 0x0000000f000f7308 */ /* 0x001e240000001000 */
[----:B0-----:R-:W-:-:S06]  /*1440*/  VIADD R4, R15, 0xffffffe ;  /* 0x0ffffffe0f047836 */ /* 0x001fcc0000000000 */
[----:B------:R0:W1:Y:S02]  /*1450*/  F2I.FTZ.U32.TRUNC.NTZ R5, R4 ;  /* 0x0000000400057305 */ /* 0x000064000021f000 */
[----:B0-----:R-:W-:Y:S02]  /*1460*/  IMAD.MOV.U32 R4, RZ, RZ, RZ ;  /* 0x000000ffff047224 */ /* 0x001fe400078e00ff */
[----:B-1----:R-:W-:-:S04]  /*1470*/  IMAD.MOV R17, RZ, RZ, -R5 ;  /* 0x000000ffff117224 */ /* 0x002fc800078e0a05 */
[----:B------:R-:W-:-:S04]  /*1480*/  IMAD R17, R17, R12, RZ ;  /* 0x0000000c11117224 */ /* 0x000fc800078e02ff */
[----:B------:R-:W-:Y:S01]  /*1490*/  IMAD.HI.U32 R5, R5, R17, R4 ;  /* 0x0000001105057227 */ /* 0x000fe200078e0004 */
[----:B------:R-:W-:-:S04]  /*14a0*/  LOP3.LUT R4, R11, R20, RZ, 0x3c, !PT ;  /* 0x000000140b047212 */ /* 0x000fc800078e3cff */
[----:B------:R-:W-:Y:S01]  /*14b0*/  ISETP.GE.AND P3, PT, R4, RZ, PT ;  /* 0x000000ff0400720c */ /* 0x000fe20003f66270 */
        /* <DEDUP_REMOVED lines=11> */
.L_x_13314:
[----:B------:R-:W-:Y:S05]  /*1570*/  BSYNC B0 ;  /* 0x0000000000007941 */ /* 0x000fea0003800000 */
.L_x_13313:
[C---:B------:R-:W-:Y:S01]  /*1580*/  VIADD R5, R7.reuse, 0x180 ;  /* 0x0000018007057836 */ /* 0x040fe20000000000 */
[C---:B------:R-:W-:Y:S01]  /*1590*/  IADD3 R17, R7.reuse, 0x280, RZ ;  /* 0x0000028007117810 */ /* 0x040fe20007ffe0ff */
[C---:B------:R-:W-:Y:S01]  /*15a0*/  VIADD R15, R7.reuse, 0x200 ;  /* 0x00000200070f7836 */ /* 0x040fe20000000000 */
[----:B------:R-:W-:Y:S01]  /*15b0*/  BSSY B0, `(.L_x_13315) ;  /* 0x0000021000007945 */ /* 0x000fe20003800000 */
[----:B------:R-:W-:Y:S01]  /*15c0*/  VIADD R19, R7, 0x300 ;  /* 0x0000030007137836 */ /* 0x000fe20000000000 */
[-C--:B------:R-:W-:Y:S01]  /*15d0*/  ISETP.GE.AND P3, PT, R17, R0.reuse, PT ;  /* 0x000000001100720c */ /* 0x080fe20003f66270 */
[----:B------:R-:W-:Y:S01]  /*15e0*/  VIADD R17, R7, 0x380 ;  /* 0x0000038007117836 */ /* 0x000fe20000000000 */
[-C--:B------:R-:W-:Y:S02]  /*15f0*/  ISETP.GE.AND P1, PT, R5, R0.reuse, PT ;  /* 0x000000000500720c */ /* 0x080fe40003f26270 */
[-C--:B------:R-:W-:Y:S02]  /*1600*/  ISETP.GE.AND P2, PT, R15, R0.reuse, PT ;  /* 0x000000000f00720c */ /* 0x080fe40003f46270 */
[----:B------:R-:W-:Y:S01]  /*1610*/  ISETP.GE.AND P4, PT, R19, R0, PT ;  /* 0x000000001300720c */ /* 0x000fe20003f86270 */
[----:B------:R-:W-:-:S12]  /*1620*/  @P5 BRA `(.L_x_13316) ;  /* 0x0000000000645947 */ /* 0x000fd80003800000 */
[----:B------:R-:W-:Y:S02]  /*1630*/  IABS R15, R16 ;  /* 0x00000010000f7213 */ /* 0x000fe40000000000 */
[----:B------:R-:W-:Y:S02]  /*1640*/  IABS R22, R11 ;  /* 0x0000000b00167213 */ /* 0x000fe40000000000 */
[----:B------:R-:W0:Y:S08]  /*1650*/  I2F.RP R19, R15 ;  /* 0x0000000f00137306 */ /* 0x000e300000209400 */
[----:B0-----:R-:W0:Y:S02]  /*1660*/  MUFU.RCP R19, R19 ;  /* 0x0000001300137308 */ /* 0x001e240000001000 */
[----:B0-----:R-:W-:-:S06]  /*1670*/  VIADD R4, R19, 0xffffffe ;  /* 0x0ffffffe13047836 */ /* 0x001fcc0000000000 */
[----:B------:R0:W1:Y:S02]  /*1680*/  F2I.FTZ.U32.TRUNC.NTZ R5, R4 ;  /* 0x0000000400057305 */ /* 0x000064000021f000 */
[----:B0-----:R-:W-:Y:S01]  /*1690*/  IMAD.MOV.U32 R4, RZ, RZ, RZ ;  /* 0x000000ffff047224 */ /* 0x001fe200078e00ff */
[----:B-1----:R-:W-:-:S05]  /*16a0*/  IADD3 R20, RZ, -R5, RZ ;  /* 0x80000005ff147210 */ /* 0x002fca0007ffe0ff */
[----:B------:R-:W-:Y:S01]  /*16b0*/  IMAD R21, R20, R15, RZ ;  /* 0x0000000f14157224 */ /* 0x000fe200078e02ff */
[----:B------:R-:W-:-:S03]  /*16c0*/  IABS R20, R16 ;  /* 0x0000001000147213 */ /* 0x000fc60000000000 */
        /* <DEDUP_REMOVED lines=11> */
[----:B------:R-:W-:-:S03]  /*1780*/  ISETP.NE.AND P6, PT, R16, RZ, PT ;  /* 0x000000ff1000720c */ /* 0x000fc60003fc5270 */
[----:B------:R-:W-:-:S04]  /*1790*/  IMAD.MOV.U32 R15, RZ, RZ, R5 ;  /* 0x000000ffff0f7224 */ /* 0x000fc800078e0005 */
[----:B------:R-:W-:-:S06]  /*17a0*/  @!P5 IMAD.MOV R15, RZ, RZ, -R15 ;  /* 0x000000ffff0fd224 */ /* 0x000fcc00078e0a0f */
[----:B------:R-:W-:-:S07]  /*17b0*/  @!P6 LOP3.LUT R15, RZ, R16, RZ, 0x33, !PT ;  /* 0x00000010ff0fe212 */ /* 0x000fce00078e33ff */
.L_x_13316:
[----:B------:R-:W-:Y:S05]  /*17c0*/  BSYNC B0 ;  /* 0x0000000000007941 */ /* 0x000fea0003800000 */
.L_x_13315:
[----:B------:R-:W-:Y:S01]  /*17d0*/  @!P0 IADD3 R5, R18, R7, RZ ;  /* 0x0000000712058210 */ /* 0x000fe20007ffe0ff */
[----:B------:R-:W-:Y:S01]  /*17e0*/  BSSY B0, `(.L_x_13317) ;  /* 0x000001d000007945 */ /* 0x000fe20003800000 */
[----:B------:R-:W-:-:S03]  /*17f0*/  ISETP.GE.AND P5, PT, R17, R0, PT ;  /* 0x000000001100720c */ /* 0x000fc60003fa6270 */
[----:B------:R-:W-:Y:S01]  /*1800*/  @!P0 IMAD.WIDE.U32 R2, R5, 0x2, R2 ;  /* 0x0000000205028825 */ /* 0x000fe200078e0002 */
[----:B------:R-:W-:Y:S09]  /*1810*/  @P1 BRA `(.L_x_13318) ;  /* 0x0000000000641947 */ /* 0x000ff20003800000 */
        /* <DEDUP_REMOVED lines=12> */
[----:B------:R-:W-:-:S05]  /*18e0*/  LOP3.LUT R4, R11, R14, RZ, 0x3c, !PT ;  /* 0x0000000e0b047212 */ /* 0x000fca00078e3cff */
[----:B------:R-:W-:-:S04]  /*18f0*/  IMAD.HI.U32 R5, R5, R22, RZ ;  /* 0x0000001605057227 */ /* 0x000fc800078e00ff */
[----:B------:R-:W-:-:S05]  /*1900*/  IMAD R17, R5, R20, R22 ;  /* 0x0000001405117224 */ /* 0x000fca00078e0216 */
[----:B------:R-:W-:-:S13]  /*1910*/  ISETP.GT.U32.AND P1, PT, R16, R17, PT ;  /* 0x000000111000720c */ /* 0x000fda0003f24070 */
[----:B------:R-:W-:Y:S02]  /*1920*/  @!P1 IMAD.IADD R17, R17, 0x1, -R16 ;  /* 0x0000000111119824 */ /* 0x000fe400078e0a10 */
        /* <DEDUP_REMOVED lines=8> */
.L_x_13318:
[----:B------:R-:W-:Y:S05]  /*19b0*/  BSYNC B0 ;  /* 0x0000000000007941 */ /* 0x000fea0003800000 */
.L_x_13317:
[----:B------:R-:W-:Y:S04]  /*19c0*/  BSSY B0, `(.L_x_13319) ;  /* 0x000001b000007945 */ /* 0x000fe80003800000 */
[----:B------:R-:W-:Y:S05]  /*19d0*/  @P2 BRA `(.L_x_13320) ;  /* 0x0000000000642947 */ /* 0x000fea0003800000 */
[-C--:B------:R-:W-:Y:S02]  /*19e0*/  IABS R14, R10.reuse ;  /* 0x0000000a000e7213 */ /* 0x080fe40000000000 */
[----:B------:R-:W-:Y:S02]  /*19f0*/  IABS R22, R11 ;  /* 0x0000000b00167213 */ /* 0x000fe40000000000 */
[----:B------:R-:W0:Y:S01]  /*1a00*/  I2F.RP R17, R14 ;  /* 0x0000000e00117306 */ /* 0x000e220000209400 */
[----:B------:R-:W-:-:S05]  /*1a10*/  IABS R20, R10 ;  /* 0x0000000a00147213 */ /* 0x000fca0000000000 */
[----:B------:R-:W-:Y:S02]  /*1a20*/  IMAD.MOV R20, RZ, RZ, -R20 ;  /* 0x000000ffff147224 */ /* 0x000fe400078e0a14 */
[----:B0-----:R-:W0:Y:S02]  /*1a30*/  MUFU.RCP R17, R17 ;  /* 0x0000001100117308 */ /* 0x001e240000001000 */
[----:B0-----:R-:W-:-:S06]  /*1a40*/  VIADD R4, R17, 0xffffffe ;  /* 0x0ffffffe11047836 */ /* 0x001fcc0000000000 */
[----:B------:R0:W1:Y:S02]  /*1a50*/  F2I.FTZ.U32.TRUNC.NTZ R5, R4 ;  /* 0x0000000400057305 */ /* 0x000064000021f000 */
[----:B0-----:R-:W-:Y:S01]  /*1a60*/  HFMA2.MMA R4, -RZ, RZ, 0, 0 ;  /* 0x00000000ff047435 */ /* 0x001fe200000001ff */
[----:B-1----:R-:W-:-:S04]  /*1a70*/  IMAD.MOV R19, RZ, RZ, -R5 ;  /* 0x000000ffff137224 */ /* 0x002fc800078e0a05 */
[----:B------:R-:W-:-:S05]  /*1a80*/  IMAD R19, R19, R14, RZ ;  /* 0x0000000e13137224 */ /* 0x000fca00078e02ff */
        /* <DEDUP_REMOVED lines=14> */
.L_x_13320:
[----:B------:R-:W-:Y:S05]  /*1b70*/  BSYNC B0 ;  /* 0x0000000000007941 */ /* 0x000fea0003800000 */
.L_x_13319:
[----:B------:R-:W-:Y:S04]  /*1b80*/  BSSY B0, `(.L_x_13321) ;  /* 0x000001b000007945 */ /* 0x000fe80003800000 */
[----:B------:R-:W-:Y:S05]  /*1b90*/  @P3 BRA `(.L_x_13322) ;  /* 0x0000000000643947 */ /* 0x000fea0003800000 */
[----:B------:R-:W-:Y:S02]  /*1ba0*/  IABS R10, R9 ;  /* 0x00000009000a7213 */ /* 0x000fe40000000000 */
[----:B------:R-:W-:Y:S02]  /*1bb0*/  IABS R22, R11 ;  /* 0x0000000b00167213 */ /* 0x000fe40000000000 */
[----:B------:R-:W0:Y:S01]  /*1bc0*/  I2F.RP R17, R10 ;  /* 0x0000000a00117306 */ /* 0x000e220000209400 */
[----:B------:R-:W-:-:S05]  /*1bd0*/  IABS R20, R9 ;  /* 0x0000000900147213 */ /* 0x000fca0000000000 */
[----:B------:R-:W-:Y:S02]  /*1be0*/  IMAD.MOV R20, RZ, RZ, -R20 ;  /* 0x000000ffff147224 */ /* 0x000fe400078e0a14 */
[----:B0-----:R-:W0:Y:S02]  /*1bf0*/  MUFU.RCP R17, R17 ;  /* 0x0000001100117308 */ /* 0x001e240000001000 */
[----:B0-----:R-:W-:-:S06]  /*1c00*/  VIADD R4, R17, 0xffffffe ;  /* 0x0ffffffe11047836 */ /* 0x001fcc0000000000 */
[----:B------:R0:W1:Y:S02]  /*1c10*/  F2I.FTZ.U32.TRUNC.NTZ R5, R4 ;  /* 0x0000000400057305 */ /* 0x000064000021f000 */
[----:B0-----:R-:W-:Y:S01]  /*1c20*/  IMAD.MOV.U32 R4, RZ, RZ, RZ ;  /* 0x000000ffff047224 */ /* 0x001fe200078e00ff */
[----:B-1----:R-:W-:-:S05]  /*1c30*/  IADD3 R19, RZ, -R5, RZ ;  /* 0x80000005ff137210 */ /* 0x002fca0007ffe0ff */
[----:B------:R-:W-:-:S04]  /*1c40*/  IMAD R19, R19, R10, RZ ;  /* 0x0000000a13137224 */ /* 0x000fc800078e02ff */
[----:B------:R-:W-:Y:S01]  /*1c50*/  IMAD.HI.U32 R5, R5, R19, R4 ;  /* 0x0000001305057227 */ /* 0x000fe200078e0004 */
[----:B------:R-:W-:-:S04]  /*1c60*/  LOP3.LUT R4, R11, R9, RZ, 0x3c, !PT ;  /* 0x000000090b047212 */ /* 0x000fc800078e3cff */
[----:B------:R-:W-:Y:S01]  /*1c70*/  ISETP.GE.AND P3, PT, R4, RZ, PT ;  /* 0x000000ff0400720c */ /* 0x000fe20003f66270 */
        /* <DEDUP_REMOVED lines=11> */
.L_x_13322:
[----:B------:R-:W-:Y:S05]  /*1d30*/  BSYNC B0 ;  /* 0x0000000000007941 */ /* 0x000fea0003800000 */
.L_x_13321:
[----:B------:R-:W-:Y:S04]  /*1d40*/  BSSY B0, `(.L_x_13323) ;  /* 0x000001b000007945 */ /* 0x000fe80003800000 */
[----:B------:R-:W-:Y:S05]  /*1d50*/  @P4 BRA `(.L_x_13324) ;  /* 0x0000000000644947 */ /* 0x000fea0003800000 */
[----:B------:R-:W-:Y:S02]  /*1d60*/  IABS R9, R6 ;  /* 0x0000000600097213 */ /* 0x000fe40000000000 */
[----:B------:R-:W-:Y:S02]  /*1d70*/  IABS R22, R11 ;  /* 0x0000000b00167213 */ /* 0x000fe40000000000 */
[----:B------:R-:W0:Y:S08]  /*1d80*/  I2F.RP R17, R9 ;  /* 0x0000000900117306 */ /* 0x000e300000209400 */
[----:B0-----:R-:W0:Y:S02]  /*1d90*/  MUFU.RCP R17, R17 ;  /* 0x0000001100117308 */ /* 0x001e240000001000 */
[----:B0-----:R-:W-:-:S06]  /*1da0*/  IADD3 R4, R17, 0xffffffe, RZ ;  /* 0x0ffffffe11047810 */ /* 0x001fcc0007ffe0ff */
[----:B------:R0:W1:Y:S02]  /*1db0*/  F2I.FTZ.U32.TRUNC.NTZ R5, R4 ;  /* 0x0000000400057305 */ /* 0x000064000021f000 */
[----:B0-----:R-:W-:Y:S02]  /*1dc0*/  IMAD.MOV.U32 R4, RZ, RZ, RZ ;  /* 0x000000ffff047224 */ /* 0x001fe400078e00ff */
[----:B-1----:R-:W-:-:S04]  /*1dd0*/  IMAD.MOV R20, RZ, RZ, -R5 ;  /* 0x000000ffff147224 */ /* 0x002fc800078e0a05 */
[----:B------:R-:W-:Y:S01]  /*1de0*/  IMAD R19, R20, R9, RZ ;  /* 0x0000000914137224 */ /* 0x000fe200078e02ff */
[----:B------:R-:W-:-:S03]  /*1df0*/  IABS R20, R6 ;  /* 0x0000000600147213 */ /* 0x000fc60000000000 */
        /* <DEDUP_REMOVED lines=8> */
[----:B------:R-:W-:Y:S02]  /*1e80*/  ISETP.GE.U32.AND P1, PT, R4, R9, PT ;  /* 0x000000090400720c */ /* 0x000fe40003f26070 */
[----:B------:R-:W-:-:S04]  /*1e90*/  LOP3.LUT R4, R11, R6, RZ, 0x3c, !PT ;  /* 0x000000060b047212 */ /* 0x000fc800078e3cff */
[----:B------:R-:W-:-:S07]  /*1ea0*/  ISETP.GE.AND P3, PT, R4, RZ, PT ;  /* 0x000000ff0400720c */ /* 0x000fce0003f66270 */
[----:B------:R-:W-:-:S04]  /*1eb0*/  @P1 VIADD R5, R5, 0x1 ;  /* 0x0000000105051836 */ /* 0x000fc80000000000 */
[----:B------:R-:W-:-:S05]  /*1ec0*/  IMAD.MOV.U32 R9, RZ, RZ, R5 ;  /* 0x000000ffff097224 */ /* 0x000fca00078e0005 */
[----:B------:R-:W-:Y:S02]  /*1ed0*/  @!P3 IADD3 R9, -R9, RZ, RZ ;  /* 0x000000ff0909b210 */ /* 0x000fe40007ffe1ff */
[----:B------:R-:W-:-:S07]  /*1ee0*/  @!P2 LOP3.LUT R9, RZ, R6, RZ, 0x33, !PT ;  /* 0x00000006ff09a212 */ /* 0x000fce00078e33ff */
.L_x_13324:
[----:B------:R-:W-:Y:S05]  /*1ef0*/  BSYNC B0 ;  /* 0x0000000000007941 */ /* 0x000fea0003800000 */
.L_x_13323:
        /* <DEDUP_REMOVED lines=26> */
.L_x_13326:
[----:B------:R-:W-:Y:S05]  /*20a0*/  BSYNC B0 ;  /* 0x0000000000007941 */ /* 0x000fea0003800000 */
.L_x_13325:
[----:B------:R-:W-:Y:S01]  /*20b0*/  @!P0 VIADD R7, R7, 0x80 ;  /* 0x0000008007078836 */ /* 0x000fe20000000000 */
        /* <DEDUP_REMOVED lines=17> */
.L_x_13329:
[----:B------:R-:W-:-:S13]  /*21d0*/  ISETP.GE.AND P0, PT, R7, R0, PT ;  /* 0x000000000700720c */ /* 0x000fda0003f06270 */
[----:B------:R-:W-:Y:S05]  /*21e0*/  @P0 BRA `(.L_x_13331) ;  /* 0x0000000000300947 */ /* 0x000fea0003800000 */
[----:B0-----:R-:W0:Y:S01]  /*21f0*/  LDC.64 R2, c[0x0][0x218] ;  /* 0x00008600ff027b82 */ /* 0x001e220000000a00 */
[----:B------:R-:W-:Y:S02]  /*2200*/  IMAD.IADD R5, R18, 0x1, R7 ;  /* 0x0000000112057824 */ /* 0x000fe400078e0207 */
[----:B------:R-:W-:Y:S02]  /*2210*/  VIADD R7, R7, 0x80 ;  /* 0x0000008007077836 */ /* 0x000fe40000000000 */
[----:B0-----:R-:W-:-:S05]  /*2220*/  IMAD.WIDE.U32 R2, R5, 0x2, R2 ;  /* 0x0000000205027825 */ /* 0x001fca00078e0002 */
[----:B------:R1:W-:Y:S02]  /*2230*/  STG.E.U16 desc[UR4][R2.64], R16 ;  /* 0x0000001002007986 */ /* 0x0003e4000c101504 */
.L_x_13330:
[----:B------:R-:W-:-:S13]  /*2240*/  ISETP.GE.AND P0, PT, R7, R0, PT ;  /* 0x000000000700720c */ /* 0x000fda0003f06270 */
[----:B------:R-:W-:Y:S05]  /*2250*/  @P0 BRA `(.L_x_13332) ;  /* 0x0000000000340947 */ /* 0x000fea0003800000 */
[----:B01----:R-:W0:Y:S01]  /*2260*/  LDC.64 R2, c[0x0][0x218] ;  /* 0x00008600ff027b82 */ /* 0x003e220000000a00 */
[----:B------:R-:W-:Y:S01]  /*2270*/  IADD3 R5, R18, R7, RZ ;  /* 0x0000000712057210 */ /* 0x000fe20007ffe0ff */
[----:B------:R-:W-:-:S04]  /*2280*/  VIADD R7, R7, 0x80 ;  /* 0x0000008007077836 */ /* 0x000fc80000000000 */
[----:B0-----:R-:W-:-:S05]  /*2290*/  IMAD.WIDE.U32 R2, R5, 0x2, R2 ;  /* 0x0000000205027825 */ /* 0x001fca00078e0002 */
[----:B------:R1:W-:Y:S02]  /*22a0*/  STG.E.U16 desc[UR4][R2.64], R14 ;  /* 0x0000000e02007986 */ /* 0x0003e4000c101504 */
.L_x_13331:
        /* <DEDUP_REMOVED lines=8> */
.L_x_13332:
[----:B------:R-:W-:Y:S05]  /*2330*/  BSYNC B1 ;  /* 0x0000000000017941 */ /* 0x000fea0003800000 */
.L_x_13328:
[----:B------:R-:W-:-:S13]  /*2340*/  ISETP.GE.AND P0, PT, R7, R0, PT ;  /* 0x000000000700720c */ /* 0x000fda0003f06270 */
[----:B012---:R-:W0:Y:S01]  /*2350*/  @!P0 LDC.64 R2, c[0x0][0x218] ;  /* 0x00008600ff028b82 */ /* 0x007e220000000a00 */
[----:B------:R-:W-:Y:S01]  /*2360*/  @!P0 IADD3 R5, R18, R7, RZ ;  /* 0x0000000712058210 */ /* 0x000fe20007ffe0ff */
[----:B------:R-:W-:-:S04]  /*2370*/  @!P0 VIADD R7, R7, 0x80 ;  /* 0x0000008007078836 */ /* 0x000fc80000000000 */
[----:B0-----:R-:W-:-:S05]  /*2380*/  @!P0 IMAD.WIDE.U32 R2, R5, 0x2, R2 ;  /* 0x0000000205028825 */ /* 0x001fca00078e0002 */
[----:B------:R2:W-:Y:S02]  /*2390*/  @!P0 STG.E.U16 desc[UR4][R2.64], R9 ;  /* 0x0000000902008986 */ /* 0x0005e4000c101504 */
.L_x_13333:
[----:B------:R-:W-:Y:S05]  /*23a0*/  BSYNC B0 ;  /* 0x0000000000007941 */ /* 0x000fea0003800000 */
.L_x_13327:
        /* <DEDUP_REMOVED lines=8> */
.L_x_13334:
        /* <DEDUP_REMOVED lines=13> */
.L_x_22890:


//--------------------- .text._ZN2at6native29vectorized_elementwise_kernelILi4ENS0_13AUnaryFunctorIsssZZZNS0_15binary_internal21div_trunc_kernel_cudaERNS_18TensorIteratorBaseEENKUlvE_clEvENKUlvE3_clEvEUlssE_EESt5arrayIPcLm2EEEEviT0_T1_ --------------------------
	.section	.text._ZN2at6native29vectorized_elementwise_kernelILi4ENS0_13AUnaryFunctorIsssZZZNS0_15binary_internal21div_trunc_kernel_cudaERNS_18TensorIteratorBaseEENKUlvE_clEvENKUlvE3_clEvEUlssE_EESt5arrayIPcLm2EEEEviT0_T1_,"ax",@progbits
	.align	128
        .global         _ZN2at6native29vectorized_elementwise_kernelILi4ENS0_13AUnaryFunctorIsssZZZNS0_15binary_internal21div_trunc_kernel_cudaERNS_18TensorIteratorBaseEENKUlvE_clEvENKUlvE3_clEvEUlssE_EESt5arrayIPcLm2EEEEviT0_T1_
        .type           _ZN2at6native29vectorized_elementwise_kernelILi4ENS0_13AUnaryFunctorIsssZZZNS0_15binary_internal21div_trunc_kernel_cudaERNS_18TensorIteratorBaseEENKUlvE_clEvENKUlvE3_clEvEUlssE_EESt5arrayIPcLm2EEEEviT0_T1_,@function
        .size           _ZN2at6native29vectorized_elementwise_kernelILi4ENS0_13AUnaryFunctorIsssZZZNS0_15binary_internal21div_trunc_kernel_cudaERNS_18TensorIteratorBaseEENKUlvE_clEvENKUlvE3_clEvEUlssE_EESt5arrayIPcLm2EEEEviT0_T1_,(.L_x_22891 - _ZN2at6native29vectorized_elementwise_kernelILi4ENS0_13AUnaryFunctorIsssZZZNS0_15binary_internal21div_trunc_kernel_cudaERNS_18TensorIteratorBaseEENKUlvE_clEvENKUlvE3_clEvEUlssE_EESt5arrayIPcLm2EEEEviT0_T1_)
        .other          _ZN2at6native29vectorized_elementwise_kernelILi4ENS0_13AUnaryFunctorIsssZZZNS0_15binary_internal21div_trunc_kernel_cudaERNS_18TensorIteratorBaseEENKUlvE_clEvENKUlvE3_clEvEUlssE_EESt5arrayIPcLm2EEEEviT0_T1_,@"STO_CUDA_ENTRY STV_DEFAULT"
_ZN2at6native29vectorized_elementwise_kernelILi4ENS0_13AUnaryFunctorIsssZZZNS0_15binary_internal21div_trunc_kernel_cudaERNS_18TensorIteratorBaseEENKUlvE_clEvENKUlvE3_clEvEUlssE_EESt5arrayIPcLm2EEEEviT0_T1_:
.text._ZN2at6native29vectorized_elementwise_kernelILi4ENS0_13AUnaryFunctorIsssZZZNS0_15binary_internal21div_trunc_kernel_cudaERNS_18TensorIteratorBaseEENKUlvE_clEvENKUlvE3_clEvEUlssE_EESt5arrayIPcLm2EEEEviT0_T1_:
        /* <DEDUP_REMOVED lines=14> */
[C---:B--2---:R-:W-:Y:S02]  /*00e0*/  PRMT R14, R4.reuse, 0x9910, RZ ;  /* 0x00009910040e7816 */ /* 0x044fe400000000ff */
[----:B------:R-:W-:Y:S02]  /*00f0*/  PRMT R0, R4, 0xbb32, RZ ;  /* 0x0000bb3204007816 */ /* 0x000fe400000000ff */
[----:B------:R-:W-:Y:S02]  /*0100*/  IABS R21, R14 ;  /* 0x0000000e00157213 */ /* 0x000fe40000000000 */
[----:B------:R-:W-:-:S02]  /*0110*/  IABS R22, R0 ;  /* 0x0000000000167213 */ /* 0x000fc40000000000 */
[----:B------:R-:W0:Y:S01]  /*0120*/  I2F.RP R4, R21 ;  /* 0x0000001500047306 */ /* 0x000e220000209400 */
[C---:B------:R-:W-:Y:S02]  /*0130*/  PRMT R20, R5.reuse, 0x9910, RZ ;  /* 0x0000991005147816 */ /* 0x040fe400000000ff */
[----:B------:R-:W-:Y:S02]  /*0140*/  PRMT R13, R5, 0xbb32, RZ ;  /* 0x0000bb32050d7816 */ /* 0x000fe400000000ff */
[----:B------:R-:W-:Y:S02]  /*0150*/  IABS R17, R20 ;  /* 0x0000001400117213 */ /* 0x000fe40000000000 */
[----:B------:R-:W-:Y:S01]  /*0160*/  IABS R19, R13 ;  /* 0x0000000d00137213 */ /* 0x000fe20000000000 */
[----:B------:R-:W-:Y:S01]  /*0170*/  I2F.RP R5, R22 ;  /* 0x0000001600057306 */ /* 0x000fe20000209400 */
[C---:B---3--:R-:W-:Y:S02]  /*0180*/  PRMT R16, R2.reuse, 0x9910, RZ ;  /* 0x0000991002107816 */ /* 0x048fe400000000ff */
[----:B------:R-:W-:-:S02]  /*0190*/  PRMT R2, R2, 0xbb32, RZ ;  /* 0x0000bb3202027816 */ /* 0x000fc400000000ff */
[----:B------:R-:W-:-:S03]  /*01a0*/  IABS R12, R16 ;  /* 0x00000010000c7213 */ /* 0x000fc60000000000 */
[----:B0-----:R-:W0:Y:S08]  /*01b0*/  MUFU.RCP R4, R4 ;  /* 0x0000000400047308 */ /* 0x001e300000001000 */
[----:B------:R-:W1:Y:S08]  /*01c0*/  I2F.RP R7, R17 ;  /* 0x0000001100077306 */ /* 0x000e700000209400 */
[----:B------:R-:W-:Y:S01]  /*01d0*/  I2F.RP R6, R19 ;  /* 0x0000001300067306 */ /* 0x000fe20000209400 */
[----:B0-----:R-:W-:-:S07]  /*01e0*/  VIADD R8, R4, 0xffffffe ;  /* 0x0ffffffe04087836 */ /* 0x001fce0000000000 */
[----:B------:R-:W0:Y:S08]  /*01f0*/  MUFU.RCP R5, R5 ;  /* 0x0000000500057308 */ /* 0x000e300000001000 */
[----:B------:R2:W3:Y:S08]  /*0200*/  F2I.FTZ.U32.TRUNC.NTZ R9, R8 ;  /* 0x0000000800097305 */ /* 0x0004f0000021f000 */
[----:B-1----:R-:W1:Y:S01]  /*0210*/  MUFU.RCP R7, R7 ;  /* 0x0000000700077308 */ /* 0x002e620000001000 */
[----:B0-----:R-:W-:Y:S01]  /*0220*/  VIADD R10, R5, 0xffffffe ;  /* 0x0ffffffe050a7836 */ /* 0x001fe20000000000 */
[----:B--2---:R-:W-:Y:S01]  /*0230*/  HFMA2.MMA R8, -RZ, RZ, 0, 0 ;  /* 0x00000000ff087435 */ /* 0x004fe200000001ff */
[----:B---3--:R-:W-:-:S05]  /*0240*/  IADD3 R25, RZ, -R9, RZ ;  /* 0x80000009ff197210 */ /* 0x008fca0007ffe0ff */
[----:B------:R-:W0:Y:S08]  /*0250*/  MUFU.RCP R6, R6 ;  /* 0x0000000600067308 */ /* 0x000e300000001000 */
[----:B------:R-:W2:Y:S01]  /*0260*/  I2F.RP R23, R12 ;  /* 0x0000000c00177306 */ /* 0x000ea20000209400 */
[----:B-1----:R-:W-:-:S07]  /*0270*/  VIADD R5, R7, 0xffffffe ;  /* 0x0ffffffe07057836 */ /* 0x002fce0000000000 */
[----:B------:R1:W3:Y:S01]  /*0280*/  F2I.FTZ.U32.TRUNC.NTZ R11, R10 ;  /* 0x0000000a000b7305 */ /* 0x0002e2000021f000 */
[----:B0-----:R-:W-:Y:S02]  /*0290*/  VIADD R24, R6, 0xffffffe ;  /* 0x0ffffffe06187836 */ /* 0x001fe40000000000 */
[----:B------:R-:W-:-:S04]  /*02a0*/  IMAD.MOV.U32 R6, RZ, RZ, R25 ;  /* 0x000000ffff067224 */ /* 0x000fc800078e0019 */
[----:B------:R-:W-:Y:S01]  /*02b0*/  IMAD R25, R6, R21, RZ ;  /* 0x0000001506197224 */ /* 0x000fe200078e02ff */
[----:B--2---:R0:W2:Y:S01]  /*02c0*/  MUFU.RCP R4, R23 ;  /* 0x0000001700047308 */ /* 0x0040a20000001000 */
[----:B-1----:R-:W-:Y:S02]  /*02d0*/  IMAD.MOV.U32 R10, RZ, RZ, RZ ;  /* 0x000000ffff0a7224 */ /* 0x002fe400078e00ff */
[----:B---3--:R-:W-:-:S05]  /*02e0*/  IMAD.MOV R27, RZ, RZ, -R11 ;  /* 0x000000ffff1b7224 */ /* 0x008fca00078e0a0b */
[----:B------:R-:W1:Y:S01]  /*02f0*/  F2I.FTZ.U32.TRUNC.NTZ R5, R5 ;  /* 0x0000000500057305 */ /* 0x000e62000021f000 */
[----:B0-----:R-:W-:Y:S02]  /*0300*/  IMAD.HI.U32 R23, R9, R25, R8 ;  /* 0x0000001909177227 */ /* 0x001fe400078e0008 */
[----:B------:R-:W0:Y:S02]  /*0310*/  LDC.U16 R8, c[0x0][0x216] ;  /* 0x00008580ff087b82 */ /* 0x000e240000000400 */
[----:B------:R-:W-:-:S03]  /*0320*/  IMAD R9, R27, R22, RZ ;  /* 0x000000161b097224 */ /* 0x000fc600078e02ff */
[----:B------:R-:W3:Y:S01]  /*0330*/  F2I.FTZ.U32.TRUNC.NTZ R7, R24 ;  /* 0x0000001800077305 */ /* 0x000ee2000021f000 */
[----:B------:R-:W-:Y:S01]  /*0340*/  IMAD.HI.U32 R11, R11, R9, R10 ;  /* 0x000000090b0b7227 */ /* 0x000fe200078e000a */
[----:B------:R-:W-:-:S03]  /*0350*/  IABS R10, R2 ;  /* 0x00000002000a7213 */ /* 0x000fc60000000000 */
[----:B--2---:R-:W-:Y:S02]  /*0360*/  VIADD R4, R4, 0xffffffe ;  /* 0x0ffffffe04047836 */ /* 0x004fe40000000000 */
[----:B-1----:R-:W-:Y:S01]  /*0370*/  IMAD.MOV R6, RZ, RZ, -R5 ;  /* 0x000000ffff067224 */ /* 0x002fe200078e0a05 */
[----:B------:R-:W1:Y:S03]  /*0380*/  I2F.RP R26, R10 ;  /* 0x0000000a001a7306 */ /* 0x000e660000209400 */
[----:B------:R-:W-:Y:S02]  /*0390*/  IMAD R25, R6, R17, RZ ;  /* 0x0000001106197224 */ /* 0x000fe400078e02ff */
[----:B------:R-:W-:Y:S01]  /*03a0*/  IMAD.MOV.U32 R6, RZ, RZ, RZ ;  /* 0x000000ffff067224 */ /* 0x000fe200078e00ff */
[----:B---3--:R-:W-:Y:S02]  /*03b0*/  IADD3 R28, RZ, -R7, RZ ;  /* 0x80000007ff1c7210 */ /* 0x008fe40007ffe0ff */
[----:B------:R2:W3:Y:S02]  /*03c0*/  F2I.FTZ.U32.TRUNC.NTZ R9, R4 ;  /* 0x0000000400097305 */ /* 0x0004e4000021f000 */
[----:B--2---:R-:W-:-:S04]  /*03d0*/  IMAD.MOV.U32 R4, RZ, RZ, RZ ;  /* 0x000000ffff047224 */ /* 0x004fc800078e00ff */
[----:B------:R-:W-:Y:S02]  /*03e0*/  IMAD.HI.U32 R24, R5, R25, R4 ;  /* 0x0000001905187227 */ /* 0x000fe400078e0004 */
[----:B-1----:R1:W2:Y:S02]  /*03f0*/  MUFU.RCP R4, R26 ;  /* 0x0000001a00047308 */ /* 0x0022a40000001000 */
[----:B------:R-:W-:Y:S02]  /*0400*/  IMAD R25, R28, R19, RZ ;  /* 0x000000131c197224 */ /* 0x000fe400078e02ff */
[----:B---3--:R-:W-:Y:S02]  /*0410*/  IMAD.MOV R5, RZ, RZ, -R9 ;  /* 0x000000ffff057224 */ /* 0x008fe400078e0a09 */
[----:B------:R-:W-:Y:S01]  /*0420*/  IMAD.HI.U32 R25, R7, R25, R6 ;  /* 0x0000001907197227 */ /* 0x000fe200078e0006 */
[----:B0-----:R-:W-:Y:S01]  /*0430*/  PRMT R7, R8, 0x9910, RZ ;  /* 0x0000991008077816 */ /* 0x001fe200000000ff */
[----:B------:R-:W-:Y:S01]  /*0440*/  HFMA2.MMA R8, -RZ, RZ, 0, 0 ;  /* 0x00000000ff087435 */ /* 0x000fe200000001ff */
[----:B-1----:R-:W-:Y:S01]  /*0450*/  PRMT R26, R3, 0x9910, RZ ;  /* 0x00009910031a7816 */ /* 0x002fe200000000ff */
[----:B------:R-:W-:Y:S01]  /*0460*/  IMAD R5, R5, R12, RZ ;  /* 0x0000000c05057224 */ /* 0x000fe200078e02ff */
[----:B------:R-:W-:-:S02]  /*0470*/  IABS R6, R7 ;  /* 0x0000000700067213 */ /* 0x000fc40000000000 */
[----:B------:R-:W-:-:S03]  /*0480*/  PRMT R3, R3, 0xbb32, RZ ;  /* 0x0000bb3203037816 */ /* 0x000fc600000000ff */
[----:B------:R-:W-:-:S04]  /*0490*/  IMAD.HI.U32 R23, R23, R6, RZ ;  /* 0x0000000617177227 */ /* 0x000fc800078e00ff */
[----:B------:R-:W-:Y:S01]  /*04a0*/  IMAD.HI.U32 R8, R9, R5, R8 ;  /* 0x0000000509087227 */ /* 0x000fe200078e0008 */
[----:B------:R-:W-:-:S03]  /*04b0*/  IABS R5, R14 ;  /* 0x0000000e00057213 */ /* 0x000fc60000000000 */
[----:B------:R-:W-:-:S04]  /*04c0*/  IMAD.HI.U32 R11, R11, R6, RZ ;  /* 0x000000060b0b7227 */ /* 0x000fc800078e00ff */
[----:B------:R-:W-:Y:S02]  /*04d0*/  IMAD.MOV R9, RZ, RZ, -R5 ;  /* 0x000000ffff097224 */ /* 0x000fe400078e0a05 */
[----:B--2---:R-:W-:Y:S02]  /*04e0*/  VIADD R5, R4, 0xffffffe ;  /* 0x0ffffffe04057836 */ /* 0x004fe40000000000 */
[----:B------:R-:W-:Y:S02]  /*04f0*/  IMAD.MOV.U32 R4, RZ, RZ, R9 ;  /* 0x000000ffff047224 */ /* 0x000fe400078e0009 */
[----:B------:R-:W-:Y:S02]  /*0500*/  IMAD.HI.U32 R27, R24, R6, RZ ;  /* 0x00000006181b7227 */ /* 0x000fe400078e00ff */
[----:B------:R-:W0:Y:S02]  /*0510*/  F2I.FTZ.U32.TRUNC.NTZ R5, R5 ;  /* 0x0000000500057305 */ /* 0x000e24000021f000 */
[----:B------:R-:W-:-:S02]  /*0520*/  IMAD R4, R23, R4, R6 ;  /* 0x0000000417047224 */ /* 0x000fc400078e0206 */
[----:B------:R-:W-:-:S03]  /*0530*/  IMAD.HI.U32 R25, R25, R6, RZ ;  /* 0x0000000619197227 */ /* 0x000fc600078e00ff */
[----:B------:R-:W-:Y:S02]  /*0540*/  ISETP.GT.U32.AND P2, PT, R21, R4, PT ;  /* 0x000000041500720c */ /* 0x000fe40003f44070 */
[----:B0-----:R-:W-:-:S11]  /*0550*/  IADD3 R9, RZ, -R5, RZ ;  /* 0x80000005ff097210 */ /* 0x001fd60007ffe0ff */
[----:B------:R-:W-:Y:S02]  /*0560*/  @!P2 IMAD.IADD R4, R4, 0x1, -R21 ;  /* 0x000000010404a824 */ /* 0x000fe400078e0a15 */
[----:B------:R-:W-:Y:S02]  /*0570*/  IMAD R9, R9, R10, RZ ;  /* 0x0000000a09097224 */ /* 0x000fe400078e02ff */
[----:B------:R-:W-:Y:S01]  /*0580*/  @!P2 VIADD R23, R23, 0x1 ;  /* 0x000000011717a836 */ /* 0x000fe20000000000 */
[----:B------:R-:W-:Y:S01]  /*0590*/  ISETP.GE.U32.AND P0, PT, R4, R21, PT ;  /* 0x000000150400720c */ /* 0x000fe20003f06070 */
[----:B------:R-:W-:Y:S01]  /*05a0*/  IMAD.MOV.U32 R4, RZ, RZ, RZ ;  /* 0x000000ffff047224 */ /* 0x000fe200078e00ff */
[----:B------:R-:W-:-:S03]  /*05b0*/  IABS R21, R26 ;  /* 0x0000001a00157213 */ /* 0x000fc60000000000 */
[----:B------:R-:W-:Y:S01]  /*05c0*/  IMAD.HI.U32 R9, R5, R9, R4 ;  /* 0x0000000905097227 */ /* 0x000fe200078e0004 */
[----:B------:R-:W-:Y:S01]  /*05d0*/  IABS R4, R0 ;  /* 0x0000000000047213 */ /* 0x000fe20000000000 */
[----:B------:R-:W0:Y:S04]  /*05e0*/  I2F.RP R28, R21 ;  /* 0x00000015001c7306 */ /* 0x000e280000209400 */
[----:B------:R-:W-:Y:S01]  /*05f0*/  IMAD.MOV R5, RZ, RZ, -R4 ;  /* 0x000000ffff057224 */ /* 0x000fe200078e0a04 */
[----:B------:R-:W-:Y:S01]  /*0600*/  IABS R4, R20 ;  /* 0x0000001400047213 */ /* 0x000fe20000000000 */
[----:B------:R-:W-:Y:S02]  /*0610*/  @P0 VIADD R23, R23, 0x1 ;  /* 0x0000000117170836 */ /* 0x000fe40000000000 */
[----:B------:R-:W-:-:S02]  /*0620*/  IMAD R5, R11, R5, R6 ;  /* 0x000000050b057224 */ /* 0x000fc400078e0206 */
[----:B------:R-:W-:Y:S02]  /*0630*/  IMAD.MOV R4, RZ, RZ, -R4 ;  /* 0x000000ffff047224 */ /* 0x000fe400078e0a04 */
[----:B------:R-:W-:Y:S01]  /*0640*/  IMAD.HI.U32 R9, R9, R6, RZ ;  /* 0x0000000609097227 */ /* 0x000fe200078e00ff */
[----:B------:R-:W-:-:S03]  /*0650*/  ISETP.GT.U32.AND P6, PT, R22, R5, PT ;  /* 0x000000051600720c */ /* 0x000fc60003fc4070 */
[----:B------:R-:W-:-:S05]  /*0660*/  IMAD R4, R27, R4, R6 ;  /* 0x000000041b047224 */ /* 0x000fca00078e0206 */
[----:B------:R-:W-:-:S05]  /*0670*/  ISETP.GT.U32.AND P3, PT, R17, R4, PT ;  /* 0x000000041100720c */ /* 0x000fca0003f64070 */
[-C--:B------:R-:W-:Y:S02]  /*0680*/  @!P6 IADD3 R5, R5, -R22.reuse, RZ ;  /* 0x800000160505e210 */ /* 0x080fe40007ffe0ff */
[----:B------:R-:W-:Y:S02]  /*0690*/  @!P6 IADD3 R11, R11, 0x1, RZ ;  /* 0x000000010b0be810 */ /* 0x000fe40007ffe0ff */
[----:B------:R-:W-:Y:S02]  /*06a0*/  ISETP.GE.U32.AND P4, PT, R5, R22, PT ;  /* 0x000000160500720c */ /* 0x000fe40003f86070 */
[----:B0-----:R-:W0:Y:S01]  /*06b0*/  MUFU.RCP R5, R28 ;  /* 0x0000001c00057308 */ /* 0x001e220000001000 */
[----:B------:R-:W-:Y:S02]  /*06c0*/  IABS R22, R13 ;  /* 0x0000000d00167213 */ /* 0x000fe40000000000 */
[-C--:B------:R-:W-:Y:S02]  /*06d0*/  @!P3 IADD3 R4, R4, -R17.reuse, RZ ;  /* 0x800000110404b210 */ /* 0x080fe40007ffe0ff */
[----:B------:R-:W-:Y:S01]  /*06e0*/  ISETP.NE.AND P6, PT, R14, RZ, PT ;  /* 0x000000ff0e00720c */ /* 0x000fe20003fc5270 */
[----:B------:R-:W-:Y:S01]  /*06f0*/  IMAD.MOV R22, RZ, RZ, -R22 ;  /* 0x000000ffff167224 */ /* 0x000fe200078e0a16 */
[----:B------:R-:W-:-:S02]  /*0700*/  ISETP.GE.U32.AND P5, PT, R4, R17, PT ;  /* 0x000000110400720c */ /* 0x000fc40003fa6070 */
[----:B------:R-:W-:Y:S01]  /*0710*/  IABS R17, R16 ;  /* 0x0000001000117213 */ /* 0x000fe20000000000 */
[----:B------:R-:W-:Y:S01]  /*0720*/  IMAD R22, R25, R22, R6 ;  /* 0x0000001619167224 */ /* 0x000fe200078e0206 */
[----:B------:R-:W-:Y:S01]  /*0730*/  @!P3 IADD3 R27, R27, 0x1, RZ ;  /* 0x000000011b1bb810 */ /* 0x000fe20007ffe0ff */
[----:B------:R-:W-:Y:S01]  /*0740*/  @P4 VIADD R11, R11, 0x1 ;  /* 0x000000010b0b4836 */ /* 0x000fe20000000000 */
[----:B------:R-:W-:Y:S01]  /*0750*/  ISETP.NE.AND P4, PT, R0, RZ, PT ;  /* 0x000000ff0000720c */ /* 0x000fe20003f85270 */
[----:B------:R-:W-:Y:S01]  /*0760*/  IMAD.MOV R29, RZ, RZ, -R17 ;  /* 0x000000ffff1d7224 */ /* 0x000fe200078e0a11 */
[----:B------:R-:W-:Y:S01]  /*0770*/  ISETP.GT.U32.AND P1, PT, R19, R22, PT ;  /* 0x000000161300720c */ /* 0x000fe20003f24070 */
[----:B------:R-:W-:Y:S01]  /*0780*/  IMAD.HI.U32 R17, R8, R6, RZ ;  /* 0x0000000608117227 */ /* 0x000fe200078e00ff */
[----:B------:R-:W-:-:S03]  /*0790*/  IABS R8, R26 ;  /* 0x0000001a00087213 */ /* 0x000fc60000000000 */
[----:B0-----:R-:W-:Y:S01]  /*07a0*/  VIADD R5, R5, 0xffffffe ;  /* 0x0ffffffe05057836 */ /* 0x001fe20000000000 */
[----:B------:R-:W-:Y:S01]  /*07b0*/  @P5 IADD3 R27, R27, 0x1, RZ ;  /* 0x000000011b1b5810 */ /* 0x000fe20007ffe0ff */
[----:B------:R-:W-:Y:S01]  /*07c0*/  IMAD R29, R17, R29, R6 ;  /* 0x0000001d111d7224 */ /* 0x000fe200078e0206 */
[----:B------:R-:W-:Y:S01]  /*07d0*/  ISETP.NE.AND P5, PT, R20, RZ, PT ;  /* 0x000000ff1400720c */ /* 0x000fe20003fa5270 */
[----:B------:R-:W-:Y:S02]  /*07e0*/  IMAD.MOV R8, RZ, RZ, -R8 ;  /* 0x000000ffff087224 */ /* 0x000fe400078e0a08 */
[----:B------:R-:W0:Y:S02]  /*07f0*/  F2I.FTZ.U32.TRUNC.NTZ R5, R5 ;  /* 0x0000000500057305 */ /* 0x000e24000021f000 */
[----:B------:R-:W-:Y:S02]  /*0800*/  @!P1 IMAD.IADD R22, R22, 0x1, -R19 ;  /* 0x0000000116169824 */ /* 0x000fe400078e0a13 */
[----:B------:R-:W-:-:S03]  /*0810*/  @!P1 VIADD R25, R25, 0x1 ;  /* 0x0000000119199836 */ /* 0x000fc60000000000 */
[----:B------:R-:W-:Y:S02]  /*0820*/  ISETP.GE.U32.AND P2, PT, R22, R19, PT ;  /* 0x000000131600720c */ /* 0x000fe40003f46070 */
[----:B------:R-:W-:-:S04]  /*0830*/  MOV R22, R3 ;  /* 0x0000000300167202 */ /* 0x000fc80000000f00 */
[----:B------:R-:W-:Y:S01]  /*0840*/  IABS R3, R22 ;  /* 0x0000001600037213 */ /* 0x000fe20000000000 */
[----:B0-----:R-:W-:-:S04]  /*0850*/  IMAD.MOV R4, RZ, RZ, -R5 ;  /* 0x000000ffff047224 */ /* 0x001fc800078e0a05 */
[----:B------:R-:W-:Y:S02]  /*0860*/  IMAD R19, R4, R21, RZ ;  /* 0x0000001504137224 */ /* 0x000fe400078e02ff */
[----:B------:R-:W-:Y:S02]  /*0870*/  IMAD.MOV.U32 R4, RZ, RZ, RZ ;  /* 0x000000ffff047224 */ /* 0x000fe400078e00ff */
[----:B------:R-:W-:Y:S02]  /*0880*/  @P2 VIADD R25, R25, 0x1 ;  /* 0x0000000119192836 */ /* 0x000fe40000000000 */
[----:B------:R-:W-:Y:S01]  /*0890*/  IMAD.HI.U32 R19, R5, R19, R4 ;  /* 0x0000001305137227 */ /* 0x000fe200078e0004 */
[----:B------:R-:W-:Y:S01]  /*08a0*/  LOP3.LUT R4, R7, R14, RZ, 0x3c, !PT ;  /* 0x0000000e07047212 */ /* 0x000fe200078e3cff */
[----:B------:R-:W0:Y:S03]  /*08b0*/  I2F.RP R5, R3 ;  /* 0x0000000300057306 */ /* 0x000e260000209400 */
[----:B------:R-:W-:Y:S01]  /*08c0*/  ISETP.GE.AND P0, PT, R4, RZ, PT ;  /* 0x000000ff0400720c */ /* 0x000fe20003f06270 */
[----:B------:R-:W-:Y:S01]  /*08d0*/  IMAD.HI.U32 R19, R19, R6, RZ ;  /* 0x0000000613137227 */ /* 0x000fe200078e00ff */
[----:B------:R-:W-:-:S03]  /*08e0*/  LOP3.LUT R4, R7, R0, RZ, 0x3c, !PT ;  /* 0x0000000007047212 */ /* 0x000fc600078e3cff */
[----:B------:R-:W-:-:S05]  /*08f0*/  IMAD R8, R19, R8, R6 ;  /* 0x0000000813087224 */ /* 0x000fca00078e0206 */
[----:B------:R-:W-:Y:S01]  /*0900*/  ISETP.GT.U32.AND P1, PT, R21, R8, PT ;  /* 0x000000081500720c */ /* 0x000fe20003f24070 */
[----:B0-----:R-:W0:Y:S02]  /*0910*/  MUFU.RCP R5, R5 ;  /* 0x0000000500057308 */ /* 0x001e240000001000 */
[----:B------:R-:W-:Y:S01]  /*0920*/  @!P0 IMAD.MOV R23, RZ, RZ, -R23 ;  /* 0x000000ffff178224 */ /* 0x000fe200078e0a17 */
[----:B------:R-:W-:Y:S02]  /*0930*/  ISETP.GE.AND P0, PT, R4, RZ, PT ;  /* 0x000000ff0400720c */ /* 0x000fe40003f06270 */
[----:B------:R-:W-:-:S07]  /*0940*/  @!P6 LOP3.LUT R23, RZ, R14, RZ, 0x33, !PT ;  /* 0x0000000eff17e212 */ /* 0x000fce00078e33ff */
[----:B------:R-:W-:Y:S02]  /*0950*/  @!P1 IMAD.IADD R8, R8, 0x1, -R21 ;  /* 0x0000000108089824 */ /* 0x000fe400078e0a15 */
[----:B------:R-:W-:Y:S02]  /*0960*/  @!P1 VIADD R19, R19, 0x1 ;  /* 0x0000000113139836 */ /* 0x000fe40000000000 */
[----:B------:R-:W-:Y:S01]  /*0970*/  @!P0 IADD3 R11, -R11, RZ, RZ ;  /* 0x000000ff0b0b8210 */ /* 0x000fe20007ffe1ff */
[----:B0-----:R-:W-:Y:S01]  /*0980*/  VIADD R4, R5, 0xffffffe ;  /* 0x0ffffffe05047836 */ /* 0x001fe20000000000 */
[----:B------:R-:W-:Y:S02]  /*0990*/  @!P4 LOP3.LUT R11, RZ, R0, RZ, 0x33, !PT ;  /* 0x00000000ff0bc212 */ /* 0x000fe400078e33ff */
[----:B------:R-:W-:Y:S01]  /*09a0*/  ISETP.GT.U32.AND P4, PT, R12, R29, PT ;  /* 0x0000001d0c00720c */ /* 0x000fe20003f84070 */
[----:B------:R0:W1:Y:S01]  /*09b0*/  F2I.FTZ.U32.TRUNC.NTZ R5, R4 ;  /* 0x0000000400057305 */ /* 0x000062000021f000 */
[----:B------:R-:W-:-:S02]  /*09c0*/  PRMT R24, R23, 0x5410, R11 ;  /* 0x0000541017187816 */ /* 0x000fc4000000000b */
[----:B0-----:R-:W-:-:S09]  /*09d0*/  LOP3.LUT R4, R7, R20, RZ, 0x3c, !PT ;  /* 0x0000001407047212 */ /* 0x001fd200078e3cff */
[----:B------:R-:W-:Y:S01]  /*09e0*/  @!P4 IMAD.IADD R29, R29, 0x1, -R12 ;  /* 0x000000011d1dc824 */ /* 0x000fe200078e0a0c */
[----:B------:R-:W-:Y:S01]  /*09f0*/  ISETP.GE.AND P0, PT, R4, RZ, PT ;  /* 0x000000ff0400720c */ /* 0x000fe20003f06270 */
[----:B------:R-:W-:Y:S01]  /*0a00*/  @!P4 VIADD R17, R17, 0x1 ;  /* 0x000000011111c836 */ /* 0x000fe20000000000 */
[----:B------:R-:W-:Y:S01]  /*0a10*/  LOP3.LUT R4, R7, R13, RZ, 0x3c, !PT ;  /* 0x0000000d07047212 */ /* 0x000fe200078e3cff */
[----:B-1----:R-:W-:Y:S01]  /*0a20*/  IMAD.MOV R0, RZ, RZ, -R5 ;  /* 0x000000ffff007224 */ /* 0x002fe200078e0a05 */
[----:B------:R-:W-:Y:S02]  /*0a30*/  ISETP.GE.U32.AND P3, PT, R29, R12, PT ;  /* 0x0000000c1d00720c */ /* 0x000fe40003f66070 */
[----:B------:R-:W-:Y:S01]  /*0a40*/  ISETP.GE.AND P6, PT, R4, RZ, PT ;  /* 0x000000ff0400720c */ /* 0x000fe20003fc6270 */
[----:B------:R-:W-:Y:S01]  /*0a50*/  IMAD R0, R0, R3, RZ ;  /* 0x0000000300007224 */ /* 0x000fe200078e02ff */
[----:B------:R-:W-:Y:S01]  /*0a60*/  IABS R12, R22 ;  /* 0x00000016000c7213 */ /* 0x000fe20000000000 */
[----:B------:R-:W-:Y:S01]  /*0a70*/  IMAD.MOV.U32 R4, RZ, RZ, RZ ;  /* 0x000000ffff047224 */ /* 0x000fe200078e00ff */
[----:B------:R-:W-:-:S03]  /*0a80*/  ISETP.GE.U32.AND P4, PT, R8, R21, PT ;  /* 0x000000150800720c */ /* 0x000fc60003f86070 */
[----:B------:R-:W-:Y:S01]  /*0a90*/  IMAD.HI.U32 R5, R5, R0, R4 ;  /* 0x0000000005057227 */ /* 0x000fe200078e0004 */
[----:B------:R-:W-:-:S03]  /*0aa0*/  IABS R0, R2 ;  /* 0x0000000200007213 */ /* 0x000fc60000000000 */
[----:B------:R-:W-:Y:S01]  /*0ab0*/  @!P0 IMAD.MOV R27, RZ, RZ, -R27 ;  /* 0x000000ffff1b8224 */ /* 0x000fe200078e0a1b */
[----:B------:R-:W-:Y:S01]  /*0ac0*/  @!P5 LOP3.LUT R27, RZ, R20, RZ, 0x33, !PT ;  /* 0x00000014ff1bd212 */ /* 0x000fe200078e33ff */
[----:B------:R-:W-:Y:S01]  /*0ad0*/  IMAD.MOV R4, RZ, RZ, -R0 ;  /* 0x000000ffff047224 */ /* 0x000fe200078e0a00 */
[----:B------:R-:W-:Y:S01]  /*0ae0*/  ISETP.NE.AND P5, PT, R13, RZ, PT ;  /* 0x000000ff0d00720c */ /* 0x000fe20003fa5270 */
[----:B------:R-:W-:Y:S01]  /*0af0*/  IMAD.MOV R0, RZ, RZ, -R12 ;  /* 0x000000ffff007224 */ /* 0x000fe200078e0a0c */
[----:B------:R-:W-:Y:S01]  /*0b00*/  @!P6 IADD3 R25, -R25, RZ, RZ ;  /* 0x000000ff1919e210 */ /* 0x000fe20007ffe1ff */
[----:B------:R-:W-:-:S04]  /*0b10*/  IMAD.HI.U32 R29, R5, R6, RZ ;  /* 0x00000006051d7227 */ /* 0x000fc800078e00ff */
[--C-:B------:R-:W-:Y:S01]  /*0b20*/  IMAD R5, R9, R4, R6.reuse ;  /* 0x0000000409057224 */ /* 0x100fe200078e0206 */
[----:B------:R-:W-:Y:S01]  /*0b30*/  LOP3.LUT R4, R7, R16, RZ, 0x3c, !PT ;  /* 0x0000001007047212 */ /* 0x000fe200078e3cff */
[----:B------:R-:W-:Y:S01]  /*0b40*/  IMAD R0, R29, R0, R6 ;  /* 0x000000001d007224 */ /* 0x000fe200078e0206 */
[----:B------:R-:W-:Y:S01]  /*0b50*/  LOP3.LUT R6, R7, R2, RZ, 0x3c, !PT ;  /* 0x0000000207067212 */ /* 0x000fe200078e3cff */
[----:B------:R-:W-:Y:S01]  /*0b60*/  @P3 VIADD R17, R17, 0x1 ;  /* 0x0000000111113836 */ /* 0x000fe20000000000 */
[----:B------:R-:W-:Y:S01]  /*0b70*/  ISETP.GT.U32.AND P0, PT, R10, R5, PT ;  /* 0x000000050a00720c */ /* 0x000fe20003f04070 */
[----:B------:R-:W-:Y:S01]  /*0b80*/  @P4 VIADD R19, R19, 0x1 ;  /* 0x0000000113134836 */ /* 0x000fe20000000000 */
[----:B------:R-:W-:Y:S02]  /*0b90*/  ISETP.GT.U32.AND P2, PT, R3, R0, PT ;  /* 0x000000000300720c */ /* 0x000fe40003f44070 */
[----:B------:R-:W-:Y:S02]  /*0ba0*/  @!P5 LOP3.LUT R25, RZ, R13, RZ, 0x33, !PT ;  /* 0x0000000dff19d212 */ /* 0x000fe400078e33ff */
[----:B------:R-:W-:-:S02]  /*0bb0*/  ISETP.GE.AND P6, PT, R4, RZ, PT ;  /* 0x000000ff0400720c */ /* 0x000fc40003fc6270 */
[----:B------:R-:W-:Y:S02]  /*0bc0*/  ISETP.GE.AND P3, PT, R6, RZ, PT ;  /* 0x000000ff0600720c */ /* 0x000fe40003f66270 */
[----:B------:R-:W-:Y:S02]  /*0bd0*/  ISETP.NE.AND P4, PT, R16, RZ, PT ;  /* 0x000000ff1000720c */ /* 0x000fe40003f85270 */
[----:B------:R-:W-:Y:S01]  /*0be0*/  PRMT R25, R27, 0x5410, R25 ;  /* 0x000054101b197816 */ /* 0x000fe20000000019 */
[----:B------:R-:W-:Y:S02]  /*0bf0*/  @!P0 IMAD.IADD R5, R5, 0x1, -R10 ;  /* 0x0000000105058824 */ /* 0x000fe400078e0a0a */
[-C--:B------:R-:W-:Y:S01]  /*0c00*/  @!P2 IADD3 R0, R0, -R3.reuse, RZ ;  /* 0x800000030000a210 */ /* 0x080fe20007ffe0ff */
[----:B------:R-:W-:Y:S02]  /*0c10*/  @!P0 VIADD R9, R9, 0x1 ;  /* 0x0000000109098836 */ /* 0x000fe40000000000 */
[----:B------:R-:W-:Y:S01]  /*0c20*/  ISETP.GE.U32.AND P5, PT, R5, R10, PT ;  /* 0x0000000a0500720c */ /* 0x000fe20003fa6070 */
[----:B------:R-:W-:Y:S01]  /*0c30*/  @!P2 VIADD R29, R29, 0x1 ;  /* 0x000000011d1da836 */ /* 0x000fe20000000000 */
[----:B------:R-:W-:Y:S01]  /*0c40*/  ISETP.GE.U32.AND P0, PT, R0, R3, PT ;  /* 0x000000030000720c */ /* 0x000fe20003f06070 */
[----:B------:R-:W0:Y:S01]  /*0c50*/  LDC.64 R4, c[0x0][0x218] ;  /* 0x00008600ff047b82 */ /* 0x000e220000000a00 */
[C---:B------:R-:W-:Y:S01]  /*0c60*/  LOP3.LUT R0, R7.reuse, R26, RZ, 0x3c, !PT ;  /* 0x0000001a07007212 */ /* 0x040fe200078e3cff */
[----:B------:R-:W-:Y:S01]  /*0c70*/  @!P6 IMAD.MOV R17, RZ, RZ, -R17 ;  /* 0x000000ffff11e224 */ /* 0x000fe200078e0a11 */
[----:B------:R-:W-:-:S02]  /*0c80*/  LOP3.LUT R7, R7, R22, RZ, 0x3c, !PT ;  /* 0x0000001607077212 */ /* 0x000fc400078e3cff */
[----:B------:R-:W-:Y:S02]  /*0c90*/  ISETP.GE.AND P1, PT, R0, RZ, PT ;  /* 0x000000ff0000720c */ /* 0x000fe40003f26270 */
[----:B------:R-:W-:Y:S02]  /*0ca0*/  ISETP.NE.AND P6, PT, R2, RZ, PT ;  /* 0x000000ff0200720c */ /* 0x000fe40003fc5270 */
[----:B------:R-:W-:Y:S02]  /*0cb0*/  ISETP.NE.AND P2, PT, R26, RZ, PT ;  /* 0x000000ff1a00720c */ /* 0x000fe40003f45270 */
[----:B------:R-:W-:Y:S02]  /*0cc0*/  @P5 IADD3 R9, R9, 0x1, RZ ;  /* 0x0000000109095810 */ /* 0x000fe40007ffe0ff */
[----:B------:R-:W-:Y:S02]  /*0cd0*/  ISETP.GE.AND P5, PT, R7, RZ, PT ;  /* 0x000000ff0700720c */ /* 0x000fe40003fa6270 */
[----:B------:R-:W-:Y:S01]  /*0ce0*/  @P0 IADD3 R29, R29, 0x1, RZ ;  /* 0x000000011d1d0810 */ /* 0x000fe20007ffe0ff */
[----:B------:R-:W-:Y:S01]  /*0cf0*/  @!P3 IMAD.MOV R9, RZ, RZ, -R9 ;  /* 0x000000ffff09b224 */ /* 0x000fe200078e0a09 */
[----:B------:R-:W-:Y:S01]  /*0d00*/  ISETP.NE.AND P0, PT, R22, RZ, PT ;  /* 0x000000ff1600720c */ /* 0x000fe20003f05270 */
[----:B------:R-:W-:Y:S01]  /*0d10*/  @!P1 IMAD.MOV R19, RZ, RZ, -R19 ;  /* 0x000000ffff139224 */ /* 0x000fe200078e0a13 */
[----:B------:R-:W-:-:S02]  /*0d20*/  @!P4 LOP3.LUT R17, RZ, R16, RZ, 0x33, !PT ;  /* 0x00000010ff11c212 */ /* 0x000fc400078e33ff */
[----:B------:R-:W-:Y:S02]  /*0d30*/  @!P6 LOP3.LUT R9, RZ, R2, RZ, 0x33, !PT ;  /* 0x00000002ff09e212 */ /* 0x000fe400078e33ff */
[----:B------:R-:W-:Y:S01]  /*0d40*/  @!P2 LOP3.LUT R19, RZ, R26, RZ, 0x33, !PT ;  /* 0x0000001aff13a212 */ /* 0x000fe200078e33ff */
[----:B0-----:R-:W-:Y:S01]  /*0d50*/  IMAD.WIDE.U32 R4, R18, 0x2, R4 ;  /* 0x0000000212047825 */ /* 0x001fe200078e0004 */
[----:B------:R-:W-:-:S03]  /*0d60*/  PRMT R28, R17, 0x5410, R9 ;  /* 0x00005410111c7816 */ /* 0x000fc60000000009 */
[----:B------:R-:W-:Y:S02]  /*0d70*/  @!P5 IMAD.MOV R29, RZ, RZ, -R29 ;  /* 0x000000ffff1dd224 */ /* 0x000fe400078e0a1d */
[----:B------:R-:W-:Y:S01]  /*0d80*/  @!P0 LOP3.LUT R29, RZ, R22, RZ, 0x33, !PT ;  /* 0x00000016ff1d8212 */ /* 0x000fe200078e33ff */
[----:B------:R-:W-:-:S03]  /*0d90*/  IMAD.WIDE R4, R15, 0x8, R4 ;  /* 0x000000080f047825 */ /* 0x000fc600078e0204 */
[----:B------:R-:W-:Y:S02]  /*0da0*/  PRMT R29, R19, 0x5410, R29 ;  /* 0x00005410131d7816 */ /* 0x000fe4000000001d */
[----:B------:R-:W-:Y:S04]  /*0db0*/  STG.E.64 desc[UR4][R4.64], R24 ;  /* 0x0000001804007986 */ /* 0x000fe8000c101b04 */
[----:B------:R-:W-:Y:S01]  /*0dc0*/  STG.E.64 desc[UR4][R4.64+0x400], R28 ;  /* 0x0004001c04007986 */ /* 0x000fe2000c101b04 */
[----:B------:R-:W-:Y:S05]  /*0dd0*/  EXIT ;  /* 0x000000000000794d */ /* 0x000fea0003800000 */
.L_x_13335:
        /* <DEDUP_REMOVED lines=16> */
[----:B------:R-:W5:Y:S07]  /*0ee0*/  @!P6 LDG.E.S16 R20, desc[UR4][R8.64] ;  /* 0x000000040814e981 */ /* 0x000f6e000c1e1700 */
[----:B------:R-:W-:Y:S01]  /*0ef0*/  @!P4 IMAD.IADD R19, R18, 0x1, R5 ;  /* 0x000000011213c824 */ /* 0x000fe200078e0205 */
[----:B------:R-:W-:Y:S01]  /*0f00*/  @!P4 IADD3 R5, R5, 0x80, RZ ;  /* 0x000000800505c810 */ /* 0x000fe20007ffe0ff */
[----:B------:R-:W-:Y:S01]  /*0f10*/  HFMA2.MMA R16, -RZ, RZ, 0, 0 ;  /* 0x00000000ff107435 */ /* 0x000fe200000001ff */
[----:B------:R-:W0:Y:S02]  /*0f20*/  @!P4 LDC.64 R24, c[0x0][0x220] ;  /* 0x00008800ff18cb82 */ /* 0x000e240000000a00 */
[----:B------:R-:W-:-:S13]  /*0f30*/  ISETP.GE.AND P3, PT, R5, R0, PT ;  /* 0x000000000500720c */ /* 0x000fda0003f66270 */
[----:B------:R-:W-:Y:S01]  /*0f40*/  @!P3 IMAD.IADD R29, R18, 0x1, R5 ;  /* 0x00000001121db824 */ /* 0x000fe200078e0205 */
[----:B------:R-:W2:Y:S01]  /*0f50*/  @!P3 LDC.64 R2, c[0x0][0x220] ;  /* 0x00008800ff02bb82 */ /* 0x000ea20000000a00 */
[----:B------:R-:W-:-:S05]  /*0f60*/  @!P3 VIADD R5, R5, 0x80 ;  /* 0x000000800505b836 */ /* 0x000fca0000000000 */
[----:B------:R-:W-:-:S13]  /*0f70*/  ISETP.GE.AND P2, PT, R5, R0, PT ;  /* 0x000000000500720c */ /* 0x000fda0003f46270 */
[C---:B------:R-:W-:Y:S01]  /*0f80*/  @!P2 IMAD.IADD R4, R18.reuse, 0x1, R5 ;  /* 0x000000011204a824 */ /* 0x040fe200078e0205 */
[----:B------:R-:W-:Y:S01]  /*0f90*/  @!P2 IADD3 R5, R5, 0x80, RZ ;  /* 0x000000800505a810 */ /* 0x000fe20007ffe0ff */
[----:B-1----:R-:W-:Y:S01]  /*0fa0*/  @!P5 IMAD.WIDE.U32 R12, R17, 0x2, R12 ;  /* 0x00000002110cd825 */ /* 0x002fe200078e000c */
[----:B------:R-:W1:Y:S02]  /*0fb0*/  @!P2 LDC.64 R26, c[0x0][0x220] ;  /* 0x00008800ff1aab82 */ /* 0x000e640000000a00 */
[----:B------:R-:W-:Y:S01]  /*0fc0*/  ISETP.GE.AND P1, PT, R5, R0, PT ;  /* 0x000000000500720c */ /* 0x000fe20003f26270 */
[----:B--2---:R-:W-:Y:S01]  /*0fd0*/  @!P3 IMAD.WIDE.U32 R28, R29, 0x2, R2 ;  /* 0x000000021d1cb825 */ /* 0x004fe200078e0002 */
[----:B------:R2:W5:Y:S04]  /*0fe0*/  @!P5 LDG.E.S16 R16, desc[UR4][R12.64] ;  /* 0x000000040c10d981 */ /* 0x000568000c1e1700 */
[----:B--2---:R-:W2:Y:S07]  /*0ff0*/  @!P0 LDC.64 R12, c[0x0][0x220] ;  /* 0x00008800ff0c8b82 */ /* 0x004eae0000000a00 */
[----:B------:R-:W-:-:S02]  /*1000*/  @!P1 IMAD.IADD R23, R18, 0x1, R5 ;  /* 0x0000000112179824 */ /* 0x000fc400078e0205 */
[----:B------:R-:W-:-:S05]  /*1010*/  @!P1 VIADD R5, R5, 0x80 ;  /* 0x0000008005059836 */ /* 0x000fca0000000000 */
[----:B------:R-:W-:Y:S01]  /*1020*/  ISETP.GE.AND P6, PT, R5, R0, PT ;  /* 0x000000000500720c */ /* 0x000fe20003fc6270 */
[----:B------:R-:W3:-:S12]  /*1030*/  @!P1 LDC.64 R8, c[0x0][0x220] ;  /* 0x00008800ff089b82 */ /* 0x000ed80000000a00 */
[----:B------:R-:W4:Y:S01]  /*1040*/  @!P6 LDC.64 R2, c[0x0][0x220] ;  /* 0x00008800ff02eb82 */ /* 0x000f220000000a00 */
[----:B------:R-:W-:Y:S02]  /*1050*/  @!P6 IMAD.IADD R15, R18, 0x1, R5 ;  /* 0x00000001120fe824 */ /* 0x000fe400078e0205 */
[----:B-1----:R-:W-:Y:S01]  /*1060*/  @!P2 IMAD.WIDE.U32 R4, R4, 0x2, R26 ;  /* 0x000000020404a825 */ /* 0x002fe200078e001a */
[----:B------:R-:W-:-:S03]  /*1070*/  MOV R6, RZ ;  /* 0x000000ff00067202 */ /* 0x000fc60000000f00 */
[----:B------:R-:W-:Y:S02]  /*1080*/  IMAD.MOV.U32 R14, RZ, RZ, RZ ;  /* 0x000000ffff0e7224 */ /* 0x000fe400078e00ff */
[----:B------:R-:W-:Y:S02]  /*1090*/  IMAD.MOV.U32 R10, RZ, RZ, RZ ;  /* 0x000000ffff0a7224 */ /* 0x000fe400078e00ff */
[----:B---3--:R-:W-:Y:S01]  /*10a0*/  @!P1 IMAD.WIDE.U32 R22, R23, 0x2, R8 ;  /* 0x0000000217169825 */ /* 0x008fe200078e0008 */
[----:B------:R-:W-:-:S03]  /*10b0*/  CS2R R8, SRZ ;  /* 0x0000000000087805 */ /* 0x000fc6000001ff00 */
[----:B------:R1:W5:Y:S01]  /*10c0*/  @!P3 LDG.E.S16 R10, desc[UR4][R28.64] ;  /* 0x000000041c0ab981 */ /* 0x000362000c1e1700 */
[----:B0-----:R-:W-:-:S03]  /*10d0*/  @!P4 IMAD.WIDE.U32 R24, R19, 0x2, R24 ;  /* 0x000000021318c825 */ /* 0x001fc600078e0018 */
[----:B------:R1:W5:Y:S01]  /*10e0*/  @!P2 LDG.E.S16 R9, desc[UR4][R4.64] ;  /* 0x000000040409a981 */ /* 0x000362000c1e1700 */
[----:B--2---:R-:W-:-:S03]  /*10f0*/  @!P0 IMAD.WIDE.U32 R12, R11, 0x2, R12 ;  /* 0x000000020b0c8825 */ /* 0x004fc600078e000c */
[----:B------:R1:W5:Y:S01]  /*1100*/  @!P4 LDG.E.S16 R14, desc[UR4][R24.64] ;  /* 0x00000004180ec981 */ /* 0x000362000c1e1700 */
[----:B----4-:R-:W-:Y:S01]  /*1110*/  @!P6 IMAD.WIDE.U32 R26, R15, 0x2, R2 ;  /* 0x000000020f1ae825 */ /* 0x010fe200078e0002 */
[----:B------:R-:W-:Y:S02]  /*1120*/  PRMT R15, RZ, 0x7610, R15 ;  /* 0x00007610ff0f7816 */ /* 0x000fe4000000000f */
[----:B------:R1:W5:Y:S01]  /*1130*/  @!P1 LDG.E.S16 R6, desc[UR4][R22.64] ;  /* 0x0000000416069981 */ /* 0x000362000c1e1700 */
[----:B------:R-:W0:Y:S03]  /*1140*/  LDC.U16 R11, c[0x0][0x216] ;  /* 0x00008580ff0b7b82 */ /* 0x000e260000000400 */
[----:B------:R1:W5:Y:S04]  /*1150*/  @!P6 LDG.E.S16 R8, desc[UR4][R26.64] ;  /* 0x000000041a08e981 */ /* 0x000368000c1e1700 */
[----:B------:R1:W5:Y:S01]  /*1160*/  @!P0 LDG.E.U16 R15, desc[UR4][R12.64] ;  /* 0x000000040c0f8981 */ /* 0x000362000c1e1500 */
[----:B------:R-:W2:Y:S01]  /*1170*/  @!P0 LDC.64 R2, c[0x0][0x218] ;  /* 0x00008600ff028b82 */ /* 0x000ea20000000a00 */
[----:B------:R-:W-:Y:S01]  /*1180*/  BSSY B0, `(.L_x_13336) ;  /* 0x000001d000007945 */ /* 0x000fe20003800000 */
[----:B0-----:R-:W-:-:S03]  /*1190*/  PRMT R11, R11, 0x9910, RZ ;  /* 0x000099100b0b7816 */ /* 0x001fc600000000ff */
[----:B-1----:R-:W-:Y:S05]  /*11a0*/  @P0 BRA `(.L_x_13337) ;  /* 0x0000000000680947 */ /* 0x002fea0003800000 */
[----:B-----5:R-:W-:Y:S02]  /*11b0*/  PRMT R12, R15, 0x9910, RZ ;  /* 0x000099100f0c7816 */ /* 0x020fe400000000ff */
[----:B------:R-:W-:Y:S02]  /*11c0*/  IABS R24, R11 ;  /* 0x0000000b00187213 */ /* 0x000fe40000000000 */
        /* <DEDUP_REMOVED lines=9> */
[----:B------:R-:W-:-:S04]  /*1260*/  IABS R17, R12 ;  /* 0x0000000c00117213 */ /* 0x000fc80000000000 */
[----:B------:R-:W-:Y:S01]  /*1270*/  IADD3 R22, RZ, -R17, RZ ;  /* 0x80000011ff167210 */ /* 0x000fe20007ffe0ff */
        /* <DEDUP_REMOVED lines=9> */
[----:B------:R-:W-:-:S05]  /*1310*/  @P1 VIADD R5, R5, 0x1 ;  /* 0x0000000105051836 */ /* 0x000fca0000000000 */
[----:B------:R-:W-:-:S05]  /*1320*/  MOV R13, R5 ;  /* 0x00000005000d7202 */ /* 0x000fca0000000f00 */
[----:B------:R-:W-:Y:S01]  /*1330*/  @!P3 IMAD.MOV R13, RZ, RZ, -R13 ;  /* 0x000000ffff0db224 */ /* 0x000fe200078e0a0d */
[----:B------:R-:W-:-:S07]  /*1340*/  @!P2 LOP3.LUT R13, RZ, R12, RZ, 0x33, !PT ;  /* 0x0000000cff0da212 */ /* 0x000fce00078e33ff */
.L_x_13337:
[----:B------:R-:W-:Y:S05]  /*1350*/  BSYNC B0 ;  /* 0x0000000000007941 */ /* 0x000fea0003800000 */
.L_x_13336:
[C---:B------:R-:W-:Y:S01]  /*1360*/  VIADD R5, R7.reuse, 0x80 ;  /* 0x0000008007057836 */ /* 0x040fe20000000000 */
[----:B------:R-:W-:Y:S01]  /*1370*/  BSSY B0, `(.L_x_13338) ;  /* 0x000001e000007945 */ /* 0x000fe20003800000 */
[----:B-----5:R-:W-:-:S03]  /*1380*/  VIADD R15, R7, 0x100 ;  /* 0x00000100070f7836 */ /* 0x020fc60000000000 */
[-C--:B------:R-:W-:Y:S02]  /*1390*/  ISETP.GE.AND P1, PT, R5, R0.reuse, PT ;  /* 0x000000000500720c */ /* 0x080fe40003f26270 */
[----:B------:R-:W-:-:S11]  /*13a0*/  ISETP.GE.AND P5, PT, R15, R0, PT ;  /* 0x000000000f00720c */ /* 0x000fd60003fa6270 */
[----:B------:R-:W-:Y:S05]  /*13b0*/  @P1 BRA `(.L_x_13339) ;  /* 0x0000000000641947 */ /* 0x000fea0003800000 */
[-C--:B------:R-:W-:Y:S02]  /*13c0*/  IABS R12, R20.reuse ;  /* 0x00000014000c7213 */ /* 0x080fe40000000000 */
[----:B------:R-:W-:Y:S02]  /*13d0*/  IABS R24, R11 ;  /* 0x0000000b00187213 */ /* 0x000fe40000000000 */
[----:B------:R-:W0:Y:S01]  /*13e0*/  I2F.RP R15, R12 ;  /* 0x0000000c000f7306 */ /* 0x000e220000209400 */
[----:B------:R-:W-:-:S05]  /*13f0*/  IABS R19, R20 ;  /* 0x0000001400137213 */ /* 0x000fca0000000000 */
[----:B------:R-:W-:Y:S02]  /*1400*/  IMAD.MOV R22, RZ, RZ, -R19 ;  /* 0x000000ffff167224 */ /* 0x000fe400078e0a13 */
[----:B0-----:R-:W0:Y:S02]  /*1410*/  MUFU.RCP R15, R15 ;  /* 0x0000000f000f7308 */ /* 0x001e240000001000 */
[----:B0-----:R-:W-:-:S06]  /*1420*/  IADD3 R4, R15, 0xffffffe, RZ ;  /* 0x0ffffffe0f047810 */ /* 0x001fcc0007ffe0ff */
        /* <DEDUP_REMOVED lines=18> */
.L_x_13339:
[----:B------:R-:W-:Y:S05]  /*1550*/  BSYNC B0 ;  /* 0x0000000000007941 */ /* 0x000fea0003800000 */
.L_x_13338:
        /* <DEDUP_REMOVED lines=17> */
[----:B0-----:R-:W-:Y:S01]  /*1670*/  HFMA2.MMA R4, -RZ, RZ, 0, 0 ;  /* 0x00000000ff047435 */ /* 0x001fe200000001ff */
[----:B-1----:R-:W-:-:S04]  /*1680*/  IMAD.MOV R20, RZ, RZ, -R5 ;  /* 0x000000ffff147224 */ /* 0x002fc800078e0a05 */
[----:B------:R-:W-:Y:S01]  /*1690*/  IMAD R21, R20, R15, RZ ;  /* 0x0000000f14157224 */ /* 0x000fe200078e02ff */
[----:B------:R-:W-:-:S04]  /*16a0*/  IABS R20, R16 ;  /* 0x0000001000147213 */ /* 0x000fc80000000000 */
[----:B------:R-:W-:-:S04]  /*16b0*/  IMAD.HI.U32 R5, R5, R21, R4 ;  /* 0x0000001505057227 */ /* 0x000fc800078e0004 */
[----:B------:R-:W-:Y:S02]  /*16c0*/  IMAD.MOV R20, RZ, RZ, -R20 ;  /* 0x000000ffff147224 */ /* 0x000fe400078e0a14 */
[----:B------:R-:W-:-:S04]  /*16d0*/  IMAD.HI.U32 R5, R5, R22, RZ ;  /* 0x0000001605057227 */ /* 0x000fc800078e00ff */
[----:B------:R-:W-:-:S05]  /*16e0*/  IMAD R4, R5, R20, R22 ;  /* 0x0000001405047224 */ /* 0x000fca00078e0216 */
[----:B------:R-:W-:-:S13]  /*16f0*/  ISETP.GT.U32.AND P5, PT, R15, R4, PT ;  /* 0x000000040f00720c */ /* 0x000fda0003fa4070 */
[----:B------:R-:W-:Y:S02]  /*1700*/  @!P5 IMAD.IADD R4, R4, 0x1, -R15 ;  /* 0x000000010404d824 */ /* 0x000fe400078e0a0f */
[----:B------:R-:W-:-:S03]  /*1710*/  @!P5 VIADD R5, R5, 0x1 ;  /* 0x000000010505d836 */ /* 0x000fc60000000000 */
[----:B------:R-:W-:Y:S02]  /*1720*/  ISETP.GE.U32.AND P6, PT, R4, R15, PT ;  /* 0x0000000f0400720c */ /* 0x000fe40003fc6070 */
[----:B------:R-:W-:-:S04]  /*1730*/  LOP3.LUT R4, R11, R16, RZ, 0x3c, !PT ;  /* 0x000000100b047212 */ /* 0x000fc800078e3cff */
[----:B------:R-:W-:-:S07]  /*1740*/  ISETP.GE.AND P5, PT, R4, RZ, PT ;  /* 0x000000ff0400720c */ /* 0x000fce0003fa6270 */
[----:B------:R-:W-:Y:S02]  /*1750*/  @P6 IADD3 R5, R5, 0x1, RZ ;  /* 0x0000000105056810 */ /* 0x000fe40007ffe0ff */
[----:B------:R-:W-:-:S03]  /*1760*/  ISETP.NE.AND P6, PT, R16, RZ, PT ;  /* 0x000000ff1000720c */ /* 0x000fc60003fc5270 */
[----:B------:R-:W-:-:S04]  /*1770*/  IMAD.MOV.U32 R15, RZ, RZ, R5 ;  /* 0x000000ffff0f7224 */ /* 0x000fc800078e0005 */
[----:B------:R-:W-:-:S06]  /*1780*/  @!P5 IMAD.MOV R15, RZ, RZ, -R15 ;  /* 0x000000ffff0fd224 */ /* 0x000fcc00078e0a0f */
[----:B------:R-:W-:-:S07]  /*1790*/  @!P6 LOP3.LUT R15, RZ, R16, RZ, 0x33, !PT ;  /* 0x00000010ff0fe212 */ /* 0x000fce00078e33ff */
.L_x_13341:
[----:B------:R-:W-:Y:S05]  /*17a0*/  BSYNC B0 ;  /* 0x0000000000007941 */ /* 0x000fea0003800000 */
.L_x_13340:
[----:B------:R-:W-:Y:S01]  /*17b0*/  @!P0 IMAD.IADD R5, R18, 0x1, R7 ;  /* 0x0000000112058824 */ /* 0x000fe200078e0207 */
[----:B------:R-:W-:Y:S01]  /*17c0*/  BSSY B0, `(.L_x_13342) ;  /* 0x000001d000007945 */ /* 0x000fe20003800000 */
[----:B------:R-:W-:Y:S02]  /*17d0*/  ISETP.GE.AND P5, PT, R17, R0, PT ;  /* 0x000000001100720c */ /* 0x000fe40003fa6270 */
[----:B--2---:R-:W-:Y:S01]  /*17e0*/  @!P0 IMAD.WIDE.U32 R2, R5, 0x2, R2 ;  /* 0x0000000205028825 */ /* 0x004fe200078e0002 */
[----:B------:R-:W-:Y:S10]  /*17f0*/  @P1 BRA `(.L_x_13343) ;  /* 0x0000000000641947 */ /* 0x000ff40003800000 */
        /* <DEDUP_REMOVED lines=22> */
[----:B------:R-:W-:-:S05]  /*1960*/  IMAD.MOV.U32 R16, RZ, RZ, R5 ;  /* 0x000000ffff107224 */ /* 0x000fca00078e0005 */
[----:B------:R-:W-:-:S05]  /*1970*/  @!P1 IADD3 R16, -R16, RZ, RZ ;  /* 0x000000ff10109210 */ /* 0x000fca0007ffe1ff */
[----:B------:R-:W-:-:S07]  /*1980*/  @!P6 LOP3.LUT R16, RZ, R14, RZ, 0x33, !PT ;  /* 0x0000000eff10e212 */ /* 0x000fce00078e33ff */
.L_x_13343:
[----:B------:R-:W-:Y:S05]  /*1990*/  BSYNC B0 ;  /* 0x0000000000007941 */ /* 0x000fea0003800000 */
.L_x_13342:
[----:B------:R-:W-:Y:S04]  /*19a0*/  BSSY B0, `(.L_x_13344) ;  /* 0x000001b000007945 */ /* 0x000fe80003800000 */
        /* <DEDUP_REMOVED lines=26> */
.L_x_13345:
[----:B------:R-:W-:Y:S05]  /*1b50*/  BSYNC B0 ;  /* 0x0000000000007941 */ /* 0x000fea0003800000 */
.L_x_13344:
        /* <DEDUP_REMOVED lines=27> */
.L_x_13347:
[----:B------:R-:W-:Y:S05]  /*1d10*/  BSYNC B0 ;  /* 0x0000000000007941 */ /* 0x000fea0003800000 */
.L_x_13346:
[----:B------:R-:W-:Y:S04]  /*1d20*/  BSSY B0, `(.L_x_13348) ;  /* 0x000001b000007945 */ /* 0x000fe80003800000 */
[----:B------:R-:W-:Y:S05]  /*1d30*/  @P4 BRA `(.L_x_13349) ;  /* 0x0000000000644947 */ /* 0x000fea0003800000 */
        /* <DEDUP_REMOVED lines=21> */
[----:B------:R-:W-:-:S04]  /*1e90*/  @P1 VIADD R5, R5, 0x1 ;  /* 0x0000000105051836 */ /* 0x000fc80000000000 */
[----:B------:R-:W-:-:S04]  /*1ea0*/  IMAD.MOV.U32 R9, RZ, RZ, R5 ;  /* 0x000000ffff097224 */ /* 0x000fc800078e0005 */
[----:B------:R-:W-:Y:S01]  /*1eb0*/  @!P3 IMAD.MOV R9, RZ, RZ, -R9 ;  /* 0x000000ffff09b224 */ /* 0x000fe200078e0a09 */
[----:B------:R-:W-:-:S07]  /*1ec0*/  @!P2 LOP3.LUT R9, RZ, R6, RZ, 0x33, !PT ;  /* 0x00000006ff09a212 */ /* 0x000fce00078e33ff */
.L_x_13349:
[----:B------:R-:W-:Y:S05]  /*1ed0*/  BSYNC B0 ;  /* 0x0000000000007941 */ /* 0x000fea0003800000 */
.L_x_13348:
        /* <DEDUP_REMOVED lines=26> */
.L_x_13351:
[----:B------:R-:W-:Y:S05]  /*2080*/  BSYNC B0 ;  /* 0x0000000000007941 */ /* 0x000fea0003800000 */
.L_x_13350:
        /* <DEDUP_REMOVED lines=14> */
[----:B------:R-:W-:Y:S01]  /*2170*/  IMAD.IADD R5, R18, 0x1, R7 ;  /* 0x0000000112057824 */ /* 0x000fe200078e0207 */
[----:B------:R-:W-:-:S03]  /*2180*/  IADD3 R7, R7, 0x80, RZ ;  /* 0x0000008007077810 */ /* 0x000fc60007ffe0ff */
[----:B0-----:R-:W-:-:S05]  /*2190*/  IMAD.WIDE.U32 R2, R5, 0x2, R2 ;  /* 0x0000000205027825 */ /* 0x001fca00078e0002 */
[----:B------:R0:W-:Y:S02]  /*21a0*/  STG.E.U16 desc[UR4][R2.64], R15 ;  /* 0x0000000f02007986 */ /* 0x0001e4000c101504 */
.L_x_13354:
[----:B------:R-:W-:-:S13]  /*21b0*/  ISETP.GE.AND P0, PT, R7, R0, PT ;  /* 0x000000000700720c */ /* 0x000fda0003f06270 */
[----:B------:R-:W-:Y:S05]  /*21c0*/  @P0 BRA `(.L_x_13356) ;  /* 0x0000000000300947 */ /* 0x000fea0003800000 */
[----:B0-----:R-:W0:Y:S01]  /*21d0*/  LDC.64 R2, c[0x0][0x218] ;  /* 0x00008600ff027b82 */ /* 0x001e220000000a00 */
[----:B------:R-:W-:Y:S02]  /*21e0*/  IMAD.IADD R5, R18, 0x1, R7 ;  /* 0x0000000112057824 */ /* 0x000fe400078e0207 */
[----:B------:R-:W-:Y:S02]  /*21f0*/  VIADD R7, R7, 0x80 ;  /* 0x0000008007077836 */ /* 0x000fe40000000000 */
[----:B0-----:R-:W-:-:S05]  /*2200*/  IMAD.WIDE.U32 R2, R5, 0x2, R2 ;  /* 0x0000000205027825 */ /* 0x001fca00078e0002 */
[----:B------:R1:W-:Y:S02]  /*2210*/  STG.E.U16 desc[UR4][R2.64], R16 ;  /* 0x0000001002007986 */ /* 0x0003e4000c101504 */
.L_x_13355:
[----:B------:R-:W-:-:S13]  /*2220*/  ISETP.GE.AND P0, PT, R7, R0, PT ;  /* 0x000000000700720c */ /* 0x000fda0003f06270 */
[----:B------:R-:W-:Y:S05]  /*2230*/  @P0 BRA `(.L_x_13357) ;  /* 0x0000000000340947 */ /* 0x000fea0003800000 */
[----:B01----:R-:W0:Y:S01]  /*2240*/  LDC.64 R2, c[0x0][0x218] ;  /* 0x00008600ff027b82 */ /* 0x003e220000000a00 */
[----:B------:R-:W-:Y:S01]  /*2250*/  IMAD.IADD R5, R18, 0x1, R7 ;  /* 0x0000000112057824 */ /* 0x000fe200078e0207 */
[----:B------:R-:W-:-:S03]  /*2260*/  IADD3 R7, R7, 0x80, RZ ;  /* 0x0000008007077810 */ /* 0x000fc60007ffe0ff */
[----:B0-----:R-:W-:-:S05]  /*2270*/  IMAD.WIDE.U32 R2, R5, 0x2, R2 ;  /* 0x0000000205027825 */ /* 0x001fca00078e0002 */
[----:B------:R1:W-:Y:S02]  /*2280*/  STG.E.U16 desc[UR4][R2.64], R14 ;  /* 0x0000000e02007986 */ /* 0x0003e4000c101504 */
.L_x_13356:
        /* <DEDUP_REMOVED lines=8> */
.L_x_13357:
[----:B------:R-:W-:Y:S05]  /*2310*/  BSYNC B1 ;  /* 0x0000000000017941 */ /* 0x000fea0003800000 */
.L_x_13353:
[----:B------:R-:W-:-:S13]  /*2320*/  ISETP.GE.AND P0, PT, R7, R0, PT ;  /* 0x000000000700720c */ /* 0x000fda0003f06270 */
[----:B012---:R-:W0:Y:S01]  /*2330*/  @!P0 LDC.64 R2, c[0x0][0x218] ;  /* 0x00008600ff028b82 */ /* 0x007e220000000a00 */
[----:B------:R-:W-:Y:S01]  /*2340*/  @!P0 IMAD.IADD R5, R18, 0x1, R7 ;  /* 0x0000000112058824 */ /* 0x000fe200078e0207 */
[----:B------:R-:W-:-:S03]  /*2350*/  @!P0 IADD3 R7, R7, 0x80, RZ ;  /* 0x0000008007078810 */ /* 0x000fc60007ffe0ff */
[----:B0-----:R-:W-:-:S05]  /*2360*/  @!P0 IMAD.WIDE.U32 R2, R5, 0x2, R2 ;  /* 0x0000000205028825 */ /* 0x001fca00078e0002 */
[----:B------:R2:W-:Y:S02]  /*2370*/  @!P0 STG.E.U16 desc[UR4][R2.64], R9 ;  /* 0x0000000902008986 */ /* 0x0005e4000c101504 */
.L_x_13358:
[----:B------:R-:W-:Y:S05]  /*2380*/  BSYNC B0 ;  /* 0x0000000000007941 */ /* 0x000fea0003800000 */
.L_x_13352:
        /* <DEDUP_REMOVED lines=8> */
.L_x_13359:
        /* <DEDUP_REMOVED lines=15> */
.L_x_22891:


//--------------------- .text._ZN2at6native29vectorized_elementwise_kernelILi8ENS0_13AUnaryFunctorIsssZZZNS0_15binary_internal21div_trunc_kernel_cudaERNS_18TensorIteratorBaseEENKUlvE_clEvENKUlvE3_clEvEUlssE_EESt5arrayIPcLm2EEEEviT0_T1_ --------------------------
	.section	.text._ZN2at6native29vectorized_elementwise_kernelILi8ENS0_13AUnaryFunctorIsssZZZNS0_15binary_internal21div_trunc_kernel_cudaERNS_18TensorIteratorBaseEENKUlvE_clEvENKUlvE3_clEvEUlssE_EESt5arrayIPcLm2EEEEviT0_T1_,"ax",@progbits
	.align	128
        .global         _ZN2at6native29vectorized_elementwise_kernelILi8ENS0_13AUnaryFunctorIsssZZZNS0_15binary_internal21div_trunc_kernel_cudaERNS_18TensorIteratorBaseEENKUlvE_clEvENKUlvE3_clEvEUlssE_EESt5arrayIPcLm2EEEEviT0_T1_
        .type           _ZN2at6native29vectorized_elementwise_kernelILi8ENS0_13AUnaryFunctorIsssZZZNS0_15binary_internal21div_trunc_kernel_cudaERNS_18TensorIteratorBaseEENKUlvE_clEvENKUlvE3_clEvEUlssE_EESt5arrayIPcLm2EEEEviT0_T1_,@function
        .size           _ZN2at6native29vectorized_elementwise_kernelILi8ENS0_13AUnaryFunctorIsssZZZNS0_15binary_internal21div_trunc_kernel_cudaERNS_18TensorIteratorBaseEENKUlvE_clEvENKUlvE3_clEvEUlssE_EESt5arrayIPcLm2EEEEviT0_T1_,(.L_x_22892 - _ZN2at6native29vectorized_elementwise_kernelILi8ENS0_13AUnaryFunctorIsssZZZNS0_15binary_internal21div_trunc_kernel_cudaERNS_18TensorIteratorBaseEENKUlvE_clEvENKUlvE3_clEvEUlssE_EESt5arrayIPcLm2EEEEviT0_T1_)
        .other          _ZN2at6native29vectorized_elementwise_kernelILi8ENS0_13AUnaryFunctorIsssZZZNS0_15binary_internal21div_trunc_kernel_cudaERNS_18TensorIteratorBaseEENKUlvE_clEvENKUlvE3_clEvEUlssE_EESt5arrayIPcLm2EEEEviT0_T1_,@"STO_CUDA_ENTRY STV_DEFAULT"
_ZN2at6native29vectorized_elementwise_kernelILi8ENS0_13AUnaryFunctorIsssZZZNS0_15binary_internal21div_trunc_kernel_cudaERNS_18TensorIteratorBaseEENKUlvE_clEvENKUlvE3_clEvEUlssE_EESt5arrayIPcLm2EEEEviT0_T1_:
.text._ZN2at6native29vectorized_elementwise_kernelILi8ENS0_13AUnaryFunctorIsssZZZNS0_15binary_internal21div_trunc_kernel_cudaERNS_18TensorIteratorBaseEENKUlvE_clEvENKUlvE3_clEvEUlssE_EESt5arrayIPcLm2EEEEviT0_T1_:
        /* <DEDUP_REMOVED lines=12> */
[----:B------:R-:W2:Y:S02]  /*00c0*/  LDG.E.128 R4, desc[UR4][R2.64] ;  /* 0x0000000402047981 */ /* 0x000ea4000c1e1d00 */
[C---:B--2---:R-:W-:Y:S02]  /*00d0*/  PRMT R0, R4.reuse, 0x9910, RZ ;  /* 0x0000991004007816 */ /* 0x044fe400000000ff */
[----:B------:R-:W-:Y:S02]  /*00e0*/  PRMT R12, R4, 0xbb32, RZ ;  /* 0x0000bb32040c7816 */ /* 0x000fe400000000ff */
[----:B------:R-:W-:Y:S02]  /*00f0*/  IABS R21, R0 ;  /* 0x0000000000157213 */ /* 0x000fe40000000000 */
[----:B------:R-:W-:Y:S02]  /*0100*/  IABS R22, R12 ;  /* 0x0000000c00167213 */ /* 0x000fe40000000000 */
[----:B------:R-:W0:Y:S01]  /*0110*/  I2F.RP R10, R21 ;  /* 0x00000015000a7306 */ /* 0x000e220000209400 */
[----:B------:R-:W-:-:S02]  /*0120*/  PRMT R15, R5, 0x9910, RZ ;  /* 0x00009910050f7816 */ /* 0x000fc400000000ff */
[----:B------:R-:W-:Y:S02]  /*0130*/  PRMT R17, R5, 0xbb32, RZ ;  /* 0x0000bb3205117816 */ /* 0x000fe400000000ff */
[----:B------:R-:W-:Y:S02]  /*0140*/  IABS R19, R15 ;  /* 0x0000000f00137213 */ /* 0x000fe40000000000 */
[----:B------:R-:W-:Y:S01]  /*0150*/  IABS R20, R17 ;  /* 0x0000001100147213 */ /* 0x000fe20000000000 */
[----:B------:R-:W-:Y:S01]  /*0160*/  I2F.RP R3, R22 ;  /* 0x0000001600037306 */ /* 0x000fe20000209400 */
[C---:B------:R-:W-:Y:S02]  /*0170*/  PRMT R18, R6.reuse, 0x9910, RZ ;  /* 0x0000991006127816 */ /* 0x040fe400000000ff */
[----:B------:R-:W-:Y:S02]  /*0180*/  PRMT R6, R6, 0xbb32, RZ ;  /* 0x0000bb3206067816 */ /* 0x000fe400000000ff */
        /* <DEDUP_REMOVED lines=94> */
[----:B------:R-:W-:-:S04]  /*0770*/  IMAD.HI.U32 R19, R8, R4, RZ ;  /* 0x0000000408137227 */ /* 0x000fc800078e00ff */
[----:B0-----:R-:W-:Y:S01]  /*0780*/  VIADD R3, R3, 0xffffffe ;  /* 0x0ffffffe03037836 */ /* 0x001fe20000000000 */
[----:B------:R-:W-:Y:S01]  /*0790*/  @P5 IADD3 R27, R27, 0x1, RZ ;  /* 0x000000011b1b5810 */ /* 0x000fe20007ffe0ff */
[----:B------:R-:W-:Y:S01]  /*07a0*/  IMAD R8, R19, R22, R4 ;  /* 0x0000001613087224 */ /* 0x000fe200078e0204 */
[----:B------:R-:W-:-:S03]  /*07b0*/  ISETP.NE.AND P5, PT, R15, RZ, PT ;  /* 0x000000ff0f00720c */ /* 0x000fc60003fa5270 */
        /* <DEDUP_REMOVED lines=16> */
[----:B0-----:R-:W0:Y:S08]  /*08c0*/  MUFU.RCP R3, R3 ;  /* 0x0000000300037308 */ /* 0x001e300000001000 */
[----:B------:R-:W-:Y:S01]  /*08d0*/  @!P0 IMAD.MOV R23, RZ, RZ, -R23 ;  /* 0x000000ffff178224 */ /* 0x000fe200078e0a17 */
[----:B------:R-:W-:Y:S02]  /*08e0*/  ISETP.GE.AND P0, PT, R2, RZ, PT ;  /* 0x000000ff0200720c */ /* 0x000fe40003f06270 */
[----:B------:R-:W-:-:S11]  /*08f0*/  @!P6 LOP3.LUT R23, RZ, R0, RZ, 0x33, !PT ;  /* 0x00000000ff17e212 */ /* 0x000fd600078e33ff */
[----:B------:R-:W-:Y:S01]  /*0900*/  @!P0 IADD3 R11, -R11, RZ, RZ ;  /* 0x000000ff0b0b8210 */ /* 0x000fe20007ffe1ff */
[----:B0-----:R-:W-:Y:S01]  /*0910*/  VIADD R2, R3, 0xffffffe ;  /* 0x0ffffffe03027836 */ /* 0x001fe20000000000 */
[----:B------:R-:W-:Y:S02]  /*0920*/  @!P4 LOP3.LUT R11, RZ, R12, RZ, 0x33, !PT ;  /* 0x0000000cff0bc212 */ /* 0x000fe400078e33ff */
[----:B------:R-:W-:Y:S01]  /*0930*/  ISETP.GT.U32.AND P4, PT, R16, R8, PT ;  /* 0x000000081000720c */ /* 0x000fe20003f84070 */
[----:B------:R0:W1:Y:S01]  /*0940*/  F2I.FTZ.U32.TRUNC.NTZ R3, R2 ;  /* 0x0000000200037305 */ /* 0x000062000021f000 */
[----:B------:R-:W-:Y:S02]  /*0950*/  IABS R12, R20 ;  /* 0x00000014000c7213 */ /* 0x000fe40000000000 */
[----:B------:R-:W-:Y:S02]  /*0960*/  PRMT R24, R11, 0x1054, R23 ;  /* 0x000010540b187816 */ /* 0x000fe40000000017 */
[----:B0-----:R-:W-:-:S07]  /*0970*/  LOP3.LUT R2, R5, R15, RZ, 0x3c, !PT ;  /* 0x0000000f05027212 */ /* 0x001fce00078e3cff */
[----:B------:R-:W-:Y:S01]  /*0980*/  @!P4 IMAD.IADD R8, R8, 0x1, -R16 ;  /* 0x000000010808c824 */ /* 0x000fe200078e0a10 */
[----:B------:R-:W-:Y:S01]  /*0990*/  ISETP.GE.AND P0, PT, R2, RZ, PT ;  /* 0x000000ff0200720c */ /* 0x000fe20003f06270 */
[----:B------:R-:W-:Y:S01]  /*09a0*/  @!P4 VIADD R19, R19, 0x1 ;  /* 0x000000011313c836 */ /* 0x000fe20000000000 */
[----:B------:R-:W-:Y:S01]  /*09b0*/  LOP3.LUT R2, R5, R17, RZ, 0x3c, !PT ;  /* 0x0000001105027212 */ /* 0x000fe200078e3cff */
[----:B-1----:R-:W-:Y:S01]  /*09c0*/  IMAD.MOV R0, RZ, RZ, -R3 ;  /* 0x000000ffff007224 */ /* 0x002fe200078e0a03 */
[----:B------:R-:W-:Y:S02]  /*09d0*/  ISETP.GE.U32.AND P3, PT, R8, R16, PT ;  /* 0x000000100800720c */ /* 0x000fe40003f66070 */
[----:B------:R-:W-:Y:S01]  /*09e0*/  ISETP.GE.AND P6, PT, R2, RZ, PT ;  /* 0x000000ff0200720c */ /* 0x000fe20003fc6270 */
[----:B------:R-:W-:Y:S02]  /*09f0*/  IMAD R0, R0, R7, RZ ;  /* 0x0000000700007224 */ /* 0x000fe400078e02ff */
[----:B------:R-:W-:-:S04]  /*0a00*/  IMAD.MOV.U32 R2, RZ, RZ, RZ ;  /* 0x000000ffff027224 */ /* 0x000fc800078e00ff */
[----:B------:R-:W-:Y:S01]  /*0a10*/  IMAD.HI.U32 R0, R3, R0, R2 ;  /* 0x0000000003007227 */ /* 0x000fe200078e0002 */
[----:B------:R-:W-:Y:S02]  /*0a20*/  IABS R2, R6 ;  /* 0x0000000600027213 */ /* 0x000fe40000000000 */
[----:B------:R-:W-:Y:S01]  /*0a30*/  IABS R3, R26 ;  /* 0x0000001a00037213 */ /* 0x000fe20000000000 */
[----:B------:R-:W-:Y:S01]  /*0a40*/  @!P0 IMAD.MOV R27, RZ, RZ, -R27 ;  /* 0x000000ffff1b8224 */ /* 0x000fe200078e0a1b */
[----:B------:R-:W-:Y:S01]  /*0a50*/  @!P5 LOP3.LUT R27, RZ, R15, RZ, 0x33, !PT ;  /* 0x0000000fff1bd212 */ /* 0x000fe200078e33ff */
[----:B------:R-:W-:Y:S01]  /*0a60*/  IMAD.MOV R2, RZ, RZ, -R2 ;  /* 0x000000ffff027224 */ /* 0x000fe200078e0a02 */
[----:B------:R-:W-:Y:S01]  /*0a70*/  ISETP.NE.AND P5, PT, R17, RZ, PT ;  /* 0x000000ff1100720c */ /* 0x000fe20003fa5270 */
[----:B------:R-:W-:Y:S01]  /*0a80*/  IMAD.MOV R8, RZ, RZ, -R3 ;  /* 0x000000ffff087224 */ /* 0x000fe200078e0a03 */
[----:B------:R-:W-:Y:S01]  /*0a90*/  @!P6 IADD3 R25, -R25, RZ, RZ ;  /* 0x000000ff1919e210 */ /* 0x000fe20007ffe1ff */
[----:B------:R-:W-:-:S02]  /*0aa0*/  IMAD.MOV R3, RZ, RZ, -R12 ;  /* 0x000000ffff037224 */ /* 0x000fc400078e0a0c */
[----:B------:R-:W-:-:S04]  /*0ab0*/  IMAD.HI.U32 R0, R0, R4, RZ ;  /* 0x0000000400007227 */ /* 0x000fc800078e00ff */
[--C-:B------:R-:W-:Y:S02]  /*0ac0*/  IMAD R2, R9, R2, R4.reuse ;  /* 0x0000000209027224 */ /* 0x100fe400078e0204 */
[--C-:B------:R-:W-:Y:S02]  /*0ad0*/  IMAD R8, R29, R8, R4.reuse ;  /* 0x000000081d087224 */ /* 0x100fe400078e0204 */
[----:B------:R-:W-:Y:S01]  /*0ae0*/  IMAD R4, R0, R3, R4 ;  /* 0x0000000300047224 */ /* 0x000fe200078e0204 */
[----:B------:R-:W-:Y:S01]  /*0af0*/  ISETP.GT.U32.AND P0, PT, R10, R2, PT ;  /* 0x000000020a00720c */ /* 0x000fe20003f04070 */
[----:B------:R-:W-:Y:S01]  /*0b00*/  @P3 VIADD R19, R19, 0x1 ;  /* 0x0000000113133836 */ /* 0x000fe20000000000 */
[----:B------:R-:W-:Y:S02]  /*0b10*/  ISETP.GT.U32.AND P1, PT, R21, R8, PT ;  /* 0x000000081500720c */ /* 0x000fe40003f24070 */
[----:B------:R-:W-:Y:S02]  /*0b20*/  ISETP.GT.U32.AND P2, PT, R7, R4, PT ;  /* 0x000000040700720c */ /* 0x000fe40003f44070 */
[----:B------:R-:W-:-:S02]  /*0b30*/  LOP3.LUT R3, R5, R18, RZ, 0x3c, !PT ;  /* 0x0000001205037212 */ /* 0x000fc400078e3cff */
[----:B------:R-:W-:Y:S02]  /*0b40*/  @!P5 LOP3.LUT R25, RZ, R17, RZ, 0x33, !PT ;  /* 0x00000011ff19d212 */ /* 0x000fe400078e33ff */
[----:B------:R-:W-:Y:S02]  /*0b50*/  ISETP.GE.AND P6, PT, R3, RZ, PT ;  /* 0x000000ff0300720c */ /* 0x000fe40003fc6270 */
[----:B------:R-:W-:Y:S01]  /*0b60*/  PRMT R25, R25, 0x1054, R27 ;  /* 0x0000105419197816 */ /* 0x000fe2000000001b */
[----:B------:R-:W-:Y:S02]  /*0b70*/  @!P0 IMAD.IADD R2, R2, 0x1, -R10 ;  /* 0x0000000102028824 */ /* 0x000fe400078e0a0a */
[----:B------:R-:W-:Y:S02]  /*0b80*/  @!P1 IMAD.IADD R8, R8, 0x1, -R21 ;  /* 0x0000000108089824 */ /* 0x000fe400078e0a15 */
[----:B------:R-:W-:Y:S01]  /*0b90*/  @!P2 IADD3 R4, R4, -R7, RZ ;  /* 0x800000070404a210 */ /* 0x000fe20007ffe0ff */
[----:B------:R-:W-:Y:S01]  /*0ba0*/  @!P0 VIADD R9, R9, 0x1 ;  /* 0x0000000109098836 */ /* 0x000fe20000000000 */
[----:B------:R-:W-:Y:S01]  /*0bb0*/  ISETP.GE.U32.AND P5, PT, R2, R10, PT ;  /* 0x0000000a0200720c */ /* 0x000fe20003fa6070 */
[----:B------:R-:W-:Y:S01]  /*0bc0*/  @!P2 VIADD R0, R0, 0x1 ;  /* 0x000000010000a836 */ /* 0x000fe20000000000 */
[----:B------:R-:W-:Y:S01]  /*0bd0*/  ISETP.GE.U32.AND P4, PT, R8, R21, PT ;  /* 0x000000150800720c */ /* 0x000fe20003f86070 */
[----:B------:R-:W0:Y:S01]  /*0be0*/  LDC.64 R2, c[0x0][0x218] ;  /* 0x00008600ff027b82 */ /* 0x000e220000000a00 */
[----:B------:R-:W-:Y:S01]  /*0bf0*/  ISETP.GE.U32.AND P0, PT, R4, R7, PT ;  /* 0x000000070400720c */ /* 0x000fe20003f06070 */
[----:B------:R-:W-:Y:S01]  /*0c00*/  @!P1 VIADD R29, R29, 0x1 ;  /* 0x000000011d1d9836 */ /* 0x000fe20000000000 */
[C---:B------:R-:W-:Y:S01]  /*0c10*/  LOP3.LUT R8, R5.reuse, R6, RZ, 0x3c, !PT ;  /* 0x0000000605087212 */ /* 0x040fe200078e3cff */
[----:B------:R-:W-:Y:S01]  /*0c20*/  @!P6 IMAD.MOV R19, RZ, RZ, -R19 ;  /* 0x000000ffff13e224 */ /* 0x000fe200078e0a13 */
[----:B------:R-:W-:-:S02]  /*0c30*/  LOP3.LUT R4, R5, R26, RZ, 0x3c, !PT ;  /* 0x0000001a05047212 */ /* 0x000fc400078e3cff */
[----:B------:R-:W-:Y:S02]  /*0c40*/  LOP3.LUT R5, R5, R20, RZ, 0x3c, !PT ;  /* 0x0000001405057212 */ /* 0x000fe400078e3cff */
[----:B------:R-:W-:Y:S02]  /*0c50*/  ISETP.GE.AND P3, PT, R8, RZ, PT ;  /* 0x000000ff0800720c */ /* 0x000fe40003f66270 */
[----:B------:R-:W-:Y:S01]  /*0c60*/  @P5 IADD3 R9, R9, 0x1, RZ ;  /* 0x0000000109095810 */ /* 0x000fe20007ffe0ff */
[----:B------:R-:W-:Y:S01]  /*0c70*/  @P4 VIADD R29, R29, 0x1 ;  /* 0x000000011d1d4836 */ /* 0x000fe20000000000 */
[----:B------:R-:W-:Y:S02]  /*0c80*/  ISETP.GE.AND P1, PT, R4, RZ, PT ;  /* 0x000000ff0400720c */ /* 0x000fe40003f26270 */
[----:B------:R-:W-:Y:S02]  /*0c90*/  ISETP.GE.AND P5, PT, R5, RZ, PT ;  /* 0x000000ff0500720c */ /* 0x000fe40003fa6270 */
[----:B------:R-:W-:-:S02]  /*0ca0*/  @P0 IADD3 R0, R0, 0x1, RZ ;  /* 0x0000000100000810 */ /* 0x000fc40007ffe0ff */
[----:B------:R-:W-:Y:S02]  /*0cb0*/  ISETP.NE.AND P4, PT, R18, RZ, PT ;  /* 0x000000ff1200720c */ /* 0x000fe40003f85270 */
[----:B------:R-:W-:Y:S01]  /*0cc0*/  ISETP.NE.AND P6, PT, R6, RZ, PT ;  /* 0x000000ff0600720c */ /* 0x000fe20003fc5270 */
[----:B------:R-:W-:Y:S01]  /*0cd0*/  @!P3 IMAD.MOV R9, RZ, RZ, -R9 ;  /* 0x000000ffff09b224 */ /* 0x000fe200078e0a09 */
[----:B------:R-:W-:Y:S01]  /*0ce0*/  ISETP.NE.AND P2, PT, R26, RZ, PT ;  /* 0x000000ff1a00720c */ /* 0x000fe20003f45270 */
[----:B0-----:R-:W-:Y:S01]  /*0cf0*/  IMAD.WIDE.U32 R2, R14, 0x2, R2 ;  /* 0x000000020e027825 */ /* 0x001fe200078e0002 */
[----:B------:R-:W-:-:S03]  /*0d00*/  ISETP.NE.AND P0, PT, R20, RZ, PT ;  /* 0x000000ff1400720c */ /* 0x000fc60003f05270 */
[----:B------:R-:W-:Y:S02]  /*0d10*/  @!P1 IMAD.MOV R29, RZ, RZ, -R29 ;  /* 0x000000ffff1d9224 */ /* 0x000fe400078e0a1d */
[----:B------:R-:W-:Y:S02]  /*0d20*/  @!P5 IMAD.MOV R0, RZ, RZ, -R0 ;  /* 0x000000ffff00d224 */ /* 0x000fe400078e0a00 */
[----:B------:R-:W-:Y:S01]  /*0d30*/  @!P4 LOP3.LUT R19, RZ, R18, RZ, 0x33, !PT ;  /* 0x00000012ff13c212 */ /* 0x000fe200078e33ff */
[----:B------:R-:W-:Y:S01]  /*0d40*/  IMAD.WIDE R2, R13, 0x10, R2 ;  /* 0x000000100d027825 */ /* 0x000fe200078e0202 */
[----:B------:R-:W-:Y:S02]  /*0d50*/  @!P6 LOP3.LUT R9, RZ, R6, RZ, 0x33, !PT ;  /* 0x00000006ff09e212 */ /* 0x000fe400078e33ff */
[----:B------:R-:W-:Y:S02]  /*0d60*/  @!P2 LOP3.LUT R29, RZ, R26, RZ, 0x33, !PT ;  /* 0x0000001aff1da212 */ /* 0x000fe400078e33ff */
[----:B------:R-:W-:-:S02]  /*0d70*/  @!P0 LOP3.LUT R0, RZ, R20, RZ, 0x33, !PT ;  /* 0x00000014ff008212 */ /* 0x000fc400078e33ff */
[----:B------:R-:W-:Y:S02]  /*0d80*/  PRMT R26, R9, 0x1054, R19 ;  /* 0x00001054091a7816 */ /* 0x000fe40000000013 */
[----:B------:R-:W-:-:S05]  /*0d90*/  PRMT R27, R0, 0x1054, R29 ;  /* 0x00001054001b7816 */ /* 0x000fca000000001d */
[----:B------:R-:W-:Y:S01]  /*0da0*/  STG.E.128 desc[UR4][R2.64], R24 ;  /* 0x0000001802007986 */ /* 0x000fe2000c101d04 */
[----:B------:R-:W-:Y:S05]  /*0db0*/  EXIT ;  /* 0x000000000000794d */ /* 0x000fea0003800000 */
.L_x_13360:
        /* <DEDUP_REMOVED lines=87> */
.L_x_13362:
[----:B------:R-:W-:Y:S05]  /*1330*/  BSYNC B0 ;  /* 0x0000000000007941 */ /* 0x000fea0003800000 */
.L_x_13361:
        /* <DEDUP_REMOVED lines=31> */
.L_x_13364:
[----:B------:R-:W-:Y:S05]  /*1530*/  BSYNC B0 ;  /* 0x0000000000007941 */ /* 0x000fea0003800000 */
.L_x_13363:
        /* <DEDUP_REMOVED lines=36> */
.L_x_13366:
[----:B------:R-:W-:Y:S05]  /*1780*/  BSYNC B0 ;  /* 0x0000000000007941 */ /* 0x000fea0003800000 */
.L_x_13365:
        /* <DEDUP_REMOVED lines=8> */
[----:B------:R-:W-:-:S07]  /*1810*/  IABS R22, R16 ;  /* 0x0000001000167213 */ /* 0x000fce0000000000 */
[----:B0-----:R-:W0:Y:S02]  /*1820*/  MUFU.RCP R18, R18 ;  /* 0x0000001200127308 */ /* 0x001e240000001000 */
[----:B0-----:R-:W-:Y:S02]  /*1830*/  IADD3 R4, R18, 0xffffffe, RZ ;  /* 0x0ffffffe12047810 */ /* 0x001fe40007ffe0ff */
[----:B------:R-:W-:-:S04]  /*1840*/  IADD3 R18, RZ, -R22, RZ ;  /* 0x80000016ff127210 */ /* 0x000fc80007ffe0ff */
        /* <DEDUP_REMOVED lines=14> */
[----:B------:R-:W-:Y:S01]  /*1930*/  @P6 VIADD R5, R5, 0x1 ;  /* 0x0000000105056836 */ /* 0x000fe20000000000 */
[----:B------:R-:W-:-:S04]  /*1940*/  ISETP.NE.AND P6, PT, R16, RZ, PT ;  /* 0x000000ff1000720c */ /* 0x000fc80003fc5270 */
[----:B------:R-:W-:-:S05]  /*1950*/  MOV R17, R5 ;  /* 0x0000000500117202 */ /* 0x000fca0000000f00 */
[----:B------:R-:W-:-:S04]  /*1960*/  @!P1 IMAD.MOV R17, RZ, RZ, -R17 ;  /* 0x000000ffff119224 */ /* 0x000fc800078e0a11 */
[----:B------:R-:W-:-:S07]  /*1970*/  @!P6 LOP3.LUT R17, RZ, R16, RZ, 0x33, !PT ;  /* 0x00000010ff11e212 */ /* 0x000fce00078e33ff */
.L_x_13368:
[----:B------:R-:W-:Y:S05]  /*1980*/  BSYNC B0 ;  /* 0x0000000000007941 */ /* 0x000fea0003800000 */
.L_x_13367:
[----:B------:R-:W-:Y:S04]  /*1990*/  BSSY B0, `(.L_x_13369) ;  /* 0x000001b000007945 */ /* 0x000fe80003800000 */
[----:B------:R-:W-:Y:S05]  /*19a0*/  @P2 BRA `(.L_x_13370) ;  /* 0x0000000000642947 */ /* 0x000fea0003800000 */
[-C--:B------:R-:W-:Y:S02]  /*19b0*/  IABS R16, R10.reuse ;  /* 0x0000000a00107213 */ /* 0x080fe40000000000 */
[----:B------:R-:W-:Y:S02]  /*19c0*/  IABS R20, R11 ;  /* 0x0000000b00147213 */ /* 0x000fe40000000000 */
[----:B------:R-:W0:Y:S01]  /*19d0*/  I2F.RP R18, R16 ;  /* 0x0000001000127306 */ /* 0x000e220000209400 */
[----:B------:R-:W-:-:S07]  /*19e0*/  IABS R21, R10 ;  /* 0x0000000a00157213 */ /* 0x000fce0000000000 */
[----:B0-----:R-:W0:Y:S02]  /*19f0*/  MUFU.RCP R18, R18 ;  /* 0x0000001200127308 */ /* 0x001e240000001000 */
[----:B0-----:R-:W-:Y:S02]  /*1a00*/  VIADD R4, R18, 0xffffffe ;  /* 0x0ffffffe12047836 */ /* 0x001fe40000000000 */
[----:B------:R-:W-:-:S04]  /*1a10*/  IMAD.MOV R18, RZ, RZ, -R21 ;  /* 0x000000ffff127224 */ /* 0x000fc800078e0a15 */
        /* <DEDUP_REMOVED lines=18> */
.L_x_13370:
[----:B------:R-:W-:Y:S05]  /*1b40*/  BSYNC B0 ;  /* 0x0000000000007941 */ /* 0x000fea0003800000 */
.L_x_13369:
[----:B------:R-:W-:Y:S04]  /*1b50*/  BSSY B0, `(.L_x_13371) ;  /* 0x000001b000007945 */ /* 0x000fe80003800000 */
[----:B------:R-:W-:Y:S05]  /*1b60*/  @P3 BRA `(.L_x_13372) ;  /* 0x0000000000643947 */ /* 0x000fea0003800000 */
[----:B------:R-:W-:Y:S02]  /*1b70*/  IABS R10, R9 ;  /* 0x00000009000a7213 */ /* 0x000fe40000000000 */
[----:B------:R-:W-:Y:S02]  /*1b80*/  IABS R20, R11 ;  /* 0x0000000b00147213 */ /* 0x000fe40000000000 */
[----:B------:R-:W0:Y:S01]  /*1b90*/  I2F.RP R18, R10 ;  /* 0x0000000a00127306 */ /* 0x000e220000209400 */
[----:B------:R-:W-:-:S07]  /*1ba0*/  IABS R21, R9 ;  /* 0x0000000900157213 */ /* 0x000fce0000000000 */
[----:B0-----:R-:W0:Y:S02]  /*1bb0*/  MUFU.RCP R18, R18 ;  /* 0x0000001200127308 */ /* 0x001e240000001000 */
[----:B0-----:R-:W-:Y:S02]  /*1bc0*/  VIADD R4, R18, 0xffffffe ;  /* 0x0ffffffe12047836 */ /* 0x001fe40000000000 */
[----:B------:R-:W-:-:S04]  /*1bd0*/  IMAD.MOV R18, RZ, RZ, -R21 ;  /* 0x000000ffff127224 */ /* 0x000fc800078e0a15 */
        /* <DEDUP_REMOVED lines=18> */
.L_x_13372:
[----:B------:R-:W-:Y:S05]  /*1d00*/  BSYNC B0 ;  /* 0x0000000000007941 */ /* 0x000fea0003800000 */
.L_x_13371:
[----:B------:R-:W-:Y:S04]  /*1d10*/  BSSY B0, `(.L_x_13373) ;  /* 0x000001c000007945 */ /* 0x000fe80003800000 */
[----:B------:R-:W-:Y:S05]  /*1d20*/  @P4 BRA `(.L_x_13374) ;  /* 0x0000000000684947 */ /* 0x000fea0003800000 */
        /* <DEDUP_REMOVED lines=26> */
.L_x_13374:
[----:B------:R-:W-:Y:S05]  /*1ed0*/  BSYNC B0 ;  /* 0x0000000000007941 */ /* 0x000fea0003800000 */
.L_x_13373:
        /* <DEDUP_REMOVED lines=26> */
.L_x_13376:
[----:B------:R-:W-:Y:S05]  /*2080*/  BSYNC B0 ;  /* 0x0000000000007941 */ /* 0x000fea0003800000 */
.L_x_13375:
        /* <DEDUP_REMOVED lines=18> */
.L_x_13379:
[----:B------:R-:W-:-:S13]  /*21b0*/  ISETP.GE.AND P0, PT, R7, R0, PT ;  /* 0x000000000700720c */ /* 0x000fda0003f06270 */
[----:B------:R-:W-:Y:S05]  /*21c0*/  @P0 BRA `(.L_x_13381) ;  /* 0x0000000000300947 */ /* 0x000fea0003800000 */
[----:B0-----:R-:W0:Y:S01]  /*21d0*/  LDC.64 R2, c[0x0][0x218] ;  /* 0x00008600ff027b82 */ /* 0x001e220000000a00 */
[----:B------:R-:W-:Y:S01]  /*21e0*/  IMAD.IADD R5, R14, 0x1, R7 ;  /* 0x000000010e057824 */ /* 0x000fe200078e0207 */
[----:B------:R-:W-:-:S03]  /*21f0*/  IADD3 R7, R7, 0x80, RZ ;  /* 0x0000008007077810 */ /* 0x000fc60007ffe0ff */
[----:B0-----:R-:W-:-:S05]  /*2200*/  IMAD.WIDE.U32 R2, R5, 0x2, R2 ;  /* 0x0000000205027825 */ /* 0x001fca00078e0002 */
[----:B------:R1:W-:Y:S02]  /*2210*/  STG.E.U16 desc[UR4][R2.64], R17 ;  /* 0x0000001102007986 */ /* 0x0003e4000c101504 */
.L_x_13380:
[----:B------:R-:W-:-:S13]  /*2220*/  ISETP.GE.AND P0, PT, R7, R0, PT ;  /* 0x000000000700720c */ /* 0x000fda0003f06270 */
[----:B------:R-:W-:Y:S05]  /*2230*/  @P0 BRA `(.L_x_13382) ;  /* 0x0000000000340947 */ /* 0x000fea0003800000 */
[----:B01----:R-:W0:Y:S01]  /*2240*/  LDC.64 R2, c[0x0][0x218] ;  /* 0x00008600ff027b82 */ /* 0x003e220000000a00 */
[----:B------:R-:W-:Y:S02]  /*2250*/  IMAD.IADD R5, R14, 0x1, R7 ;  /* 0x000000010e057824 */ /* 0x000fe400078e0207 */
[----:B------:R-:W-:Y:S02]  /*2260*/  VIADD R7, R7, 0x80 ;  /* 0x0000008007077836 */ /* 0x000fe40000000000 */
[----:B0-----:R-:W-:-:S05]  /*2270*/  IMAD.WIDE.U32 R2, R5, 0x2, R2 ;  /* 0x0000000205027825 */ /* 0x001fca00078e0002 */
[----:B------:R1:W-:Y:S02]  /*2280*/  STG.E.U16 desc[UR4][R2.64], R16 ;  /* 0x0000001002007986 */ /* 0x0003e4000c101504 */
.L_x_13381:
        /* <DEDUP_REMOVED lines=8> */
.L_x_13382:
[----:B------:R-:W-:Y:S05]  /*2310*/  BSYNC B1 ;  /* 0x0000000000017941 */ /* 0x000fea0003800000 */
.L_x_13378:
[----:B------:R-:W-:-:S13]  /*2320*/  ISETP.GE.AND P0, PT, R7, R0, PT ;  /* 0x000000000700720c */ /* 0x000fda0003f06270 */
[----:B012---:R-:W0:Y:S01]  /*2330*/  @!P0 LDC.64 R2, c[0x0][0x218] ;  /* 0x00008600ff028b82 */ /* 0x007e220000000a00 */
[----:B------:R-:W-:Y:S01]  /*2340*/  @!P0 IMAD.IADD R5, R14, 0x1, R7 ;  /* 0x000000010e058824 */ /* 0x000fe200078e0207 */
[----:B------:R-:W-:-:S03]  /*2350*/  @!P0 IADD3 R7, R7, 0x80, RZ ;  /* 0x0000008007078810 */ /* 0x000fc60007ffe0ff */
[----:B0-----:R-:W-:-:S05]  /*2360*/  @!P0 IMAD.WIDE.U32 R2, R5, 0x2, R2 ;  /* 0x0000000205028825 */ /* 0x001fca00078e0002 */
[----:B------:R2:W-:Y:S02]  /*2370*/  @!P0 STG.E.U16 desc[UR4][R2.64], R9 ;  /* 0x0000000902008986 */ /* 0x0005e4000c101504 */
.L_x_13383:
[----:B------:R-:W-:Y:S05]  /*2380*/  BSYNC B0 ;  /* 0x0000000000007941 */ /* 0x000fea0003800000 */
.L_x_13377:
        /* <DEDUP_REMOVED lines=8> */
.L_x_13384:
        /* <DEDUP_REMOVED lines=15> */
.L_x_22892:


//--------------------- .text._ZN2at6native18elementwise_kernelILi128ELi4EZNS0_15gpu_kernel_implINS0_13BinaryFunctorIlllZZZNS0_15binary_internal21div_trunc_kernel_cudaERNS_18TensorIteratorBaseEENKUlvE_clEvENKUlvE2_clEvEUlllE_EEEEvS6_RKT_EUliE_EEviT1_ --------------------------
	.section	.text._ZN2at6native18elementwise_kernelILi128ELi4EZNS0_15gpu_kernel_implINS0_13BinaryFunctorIlllZZZNS0_15binary_internal21div_trunc_kernel_cudaERNS_18TensorIteratorBaseEENKUlvE_clEvENKUlvE2_clEvEUlllE_EEEEvS6_RKT_EUliE_EEviT1_,"ax",@progbits
	.align	128
        .global         _ZN2at6native18elementwise_kernelILi128ELi4EZNS0_15gpu_kernel_implINS0_13BinaryFunctorIlllZZZNS0_15binary_internal21div_trunc_kernel_cudaERNS_18TensorIteratorBaseEENKUlvE_clEvENKUlvE2_clEvEUlllE_EEEEvS6_RKT_EUliE_EEviT1_
        .type           _ZN2at6native18elementwise_kernelILi128ELi4EZNS0_15gpu_kernel_implINS0_13BinaryFunctorIlllZZZNS0_15binary_internal21div_trunc_kernel_cudaERNS_18TensorIteratorBaseEENKUlvE_clEvENKUlvE2_clEvEUlllE_EEEEvS6_RKT_EUliE_EEviT1_,@function
        .size           _ZN2at6native18elementwise_kernelILi128ELi4EZNS0_15gpu_kernel_implINS0_13BinaryFunctorIlllZZZNS0_15binary_internal21div_trunc_kernel_cudaERNS_18TensorIteratorBaseEENKUlvE_clEvENKUlvE2_clEvEUlllE_EEEEvS6_RKT_EUliE_EEviT1_,(.L_x_22718 - _ZN2at6native18elementwise_kernelILi128ELi4EZNS0_15gpu_kernel_implINS0_13BinaryFunctorIlllZZZNS0_15binary_internal21div_trunc_kernel_cudaERNS_18TensorIteratorBaseEENKUlvE_clEvENKUlvE2_clEvEUlllE_EEEEvS6_RKT_EUliE_EEviT1_)
        .other          _ZN2at6native18elementwise_kernelILi128ELi4EZNS0_15gpu_kernel_implINS0_13BinaryFunctorIlllZZZNS0_15binary_internal21div_trunc_kernel_cudaERNS_18TensorIteratorBaseEENKUlvE_clEvENKUlvE2_clEvEUlllE_EEEEvS6_RKT_EUliE_EEviT1_,@"STO_CUDA_ENTRY STV_DEFAULT"
_ZN2at6native18elementwise_kernelILi128ELi4EZNS0_15gpu_kernel_implINS0_13BinaryFunctorIlllZZZNS0_15binary_internal21div_trunc_kernel_cudaERNS_18TensorIteratorBaseEENKUlvE_clEvENKUlvE2_clEvEUlllE_EEEEvS6_RKT_EUliE_EEviT1_:
.text._ZN2at6native18elementwise_kernelILi128ELi4EZNS0_15gpu_kernel_implINS0_13BinaryFunctorIlllZZZNS0_15binary_internal21div_trunc_kernel_cudaERNS_18TensorIteratorBaseEENKUlvE_clEvENKUlvE2_clEvEUlllE_EEEEvS6_RKT_EUliE_EEviT1_:
        /* <DEDUP_REMOVED lines=365> */
.L_x_13387:
        /* <DEDUP_REMOVED lines=19> */
[----:B--2---:R-:W-:Y:S01]  /*1800*/  SHF.R.S32.HI R19, RZ, 0x1f, R18 ;  /* 0x0000001fff137819 */ /* 0x004fe20000011412 */
[----:B------:R-:W-:Y:S06]  /*1810*/  BRA `(.L_x_13393) ;  /* 0x0000000c00547947 */ /* 0x000fec0003800000 */
.L_x_13391:
[----:B------:R0:W5:Y:S01]  /*1820*/  LDG.E.U8 R18, desc[UR36][R2.64] ;  /* 0x0000002402127981 */ /* 0x000162000c1e1100 */
[----:B------:R-:W-:Y:S01]  /*1830*/  IMAD.MOV.U32 R19, RZ, RZ, RZ ;  /* 0x000000ffff137224 */ /* 0x000fe200078e00ff */
[----:B------:R-:W-:Y:S06]  /*1840*/  BRA `(.L_x_13393) ;  /* 0x0000000c00487947 */ /* 0x000fec0003800000 */
.L_x_13390:
[----:B------:R-:W-:-:S13]  /*1850*/  ISETP.NE.AND P0, PT, R4, 0x2, PT ;  /* 0x000000020400780c */ /* 0x000fda0003f05270 */
[----:B------:R-:W-:Y:S05]  /*1860*/  @!P0 BRA `(.L_x_13394) ;  /* 0x0000000000248947 */ /* 0x000fea0003800000 */
[----:B------:R-:W-:-:S13]  /*1870*/  ISETP.NE.AND P0, PT, R4, 0x3, PT ;  /* 0x000000030400780c */ /* 0x000fda0003f05270 */
[----:B------:R-:W-:Y:S05]  /*1880*/  @!P0 BRA `(.L_x_13395) ;  /* 0x0000000000108947 */ /* 0x000fea0003800000 */
[----:B------:R-:W-:-:S13]  /*1890*/  ISETP.NE.AND P0, PT, R4, 0x4, PT ;  /* 0x000000040400780c */ /* 0x000fda0003f05270 */
[----:B------:R-:W-:Y:S05]  /*18a0*/  @P0 BRA `(.L_x_13392) ;  /* 0x0000000800d80947 */ /* 0x000fea0003800000 */
[----:B------:R0:W5:Y:S01]  /*18b0*/  LDG.E.64 R18, desc[UR36][R2.64] ;  /* 0x0000002402127981 */ /* 0x000162000c1e1b00 */
[----:B------:R-:W-:Y:S05]  /*18c0*/  BRA `(.L_x_13393) ;  /* 0x0000000c00287947 */ /* 0x000fea0003800000 */
.L_x_13395:
[----:B------:R-:W2:Y:S02]  /*18d0*/  LDG.E R18, desc[UR36][R2.64] ;  /* 0x0000002402127981 */ /* 0x000ea4000c1e1900 */
[----:B--2---:R-:W-:Y:S01]  /*18e0*/  SHF.R.S32.HI R19, RZ, 0x1f, R18 ;  /* 0x0000001fff137819 */ /* 0x004fe20000011412 */
[----:B------:R-:W-:Y:S06]  /*18f0*/  BRA `(.L_x_13393) ;  /* 0x0000000c001c7947 */ /* 0x000fec0003800000 */
.L_x_13394:
[----:B------:R-:W2:Y:S02]  /*1900*/  LDG.E.S16 R18, desc[UR36][R2.64] ;  /* 0x0000002402127981 */ /* 0x000ea4000c1e1700 */
[----:B--2---:R-:W-:Y:S01]  /*1910*/  SHF.R.S32.HI R19, RZ, 0x1f, R18 ;  /* 0x0000001fff137819 */ /* 0x004fe20000011412 */
[----:B------:R-:W-:Y:S06]  /*1920*/  BRA `(.L_x_13393) ;  /* 0x0000000c00107947 */ /* 0x000fec0003800000 */
.L_x_13389:
[----:B------:R-:W-:-:S13]  /*1930*/  ISETP.GT.AND P0, PT, R4, 0x6, PT ;  /* 0x000000060400780c */ /* 0x000fda0003f04270 */
[----:B------:R-:W-:Y:S05]  /*1940*/  @P0 BRA `(.L_x_13396) ;  /* 0x00000000002c0947 */ /* 0x000fea0003800000 */
[----:B------:R-:W-:-:S13]  /*1950*/  ISETP.NE.AND P0, PT, R4, 0x5, PT ;  /* 0x000000050400780c */ /* 0x000fda0003f05270 */
[----:B------:R-:W-:Y:S05]  /*1960*/  @!P0 BRA `(.L_x_13397) ;  /* 0x0000000000148947 */ /* 0x000fea0003800000 */
[----:B------:R-:W-:-:S13]  /*1970*/  ISETP.NE.AND P0, PT, R4, 0x6, PT ;  /* 0x000000060400780c */ /* 0x000fda0003f05270 */
[----:B------:R-:W-:Y:S05]  /*1980*/  @P0 BRA `(.L_x_13392) ;  /* 0x0000000800a00947 */ /* 0x000fea0003800000 */
[----:B------:R-:W2:Y:S02]  /*1990*/  LDG.E R2, desc[UR36][R2.64] ;  /* 0x0000002402027981 */ /* 0x000ea4000c1e1900 */
[----:B--2---:R0:W1:Y:S01]  /*19a0*/  F2I.S64.TRUNC R18, R2 ;  /* 0x0000000200127311 */ /* 0x004062000020d900 */
[----:B------:R-:W-:Y:S05]  /*19b0*/  BRA `(.L_x_13393) ;  /* 0x0000000800ec7947 */ /* 0x000fea0003800000 */
.L_x_13397:
[----:B------:R-:W2:Y:S02]  /*19c0*/  LDG.E.U16 R2, desc[UR36][R2.64] ;  /* 0x0000002402027981 */ /* 0x000ea4000c1e1500 */
[----:B--2---:R-:W-:-:S06]  /*19d0*/  HADD2.F32 R18, -RZ, R2.H0_H0 ;  /* 0x20000002ff127230 */ /* 0x004fcc0000004100 */
[----:B------:R-:W0:Y:S01]  /*19e0*/  F2I.S64.TRUNC R18, R18 ;  /* 0x0000001200127311 */ /* 0x000e22000020d900 */
[----:B------:R-:W-:Y:S05]  /*19f0*/  BRA `(.L_x_13393) ;  /* 0x0000000800dc7947 */ /* 0x000fea0003800000 */
.L_x_13396:
[----:B------:R-:W-:-:S13]  /*1a00*/  ISETP.NE.AND P0, PT, R4, 0x7, PT ;  /* 0x000000070400780c */ /* 0x000fda0003f05270 */
[----:B------:R-:W-:Y:S05]  /*1a10*/  @!P0 BRA `(.L_x_13398) ;  /* 0x00000000002c8947 */ /* 0x000fea0003800000 */
[----:B------:R-:W-:-:S13]  /*1a20*/  ISETP.NE.AND P0, PT, R4, 0x8, PT ;  /* 0x000000080400780c */ /* 0x000fda0003f05270 */
[----:B------:R-:W-:Y:S05]  /*1a30*/  @!P0 BRA `(.L_x_13399) ;  /* 0x0000000000148947 */ /* 0x000fea0003800000 */
[----:B------:R-:W-:-:S13]  /*1a40*/  ISETP.NE.AND P0, PT, R4, 0x9, PT ;  /* 0x000000090400780c */ /* 0x000fda0003f05270 */
[----:B------:R-:W-:Y:S05]  /*1a50*/  @P0 BRA `(.L_x_13392) ;  /* 0x00000008006c0947 */ /* 0x000fea0003800000 */
[----:B------:R-:W2:Y:S02]  /*1a60*/  LDG.E R2, desc[UR36][R2.64] ;  /* 0x0000002402027981 */ /* 0x000ea4000c1e1900 */
[----:B--2---:R0:W1:Y:S01]  /*1a70*/  F2I.S64.TRUNC R18, R2 ;  /* 0x0000000200127311 */ /* 0x004062000020d900 */
[----:B------:R-:W-:Y:S05]  /*1a80*/  BRA `(.L_x_13393) ;  /* 0x0000000800b87947 */ /* 0x000fea0003800000 */
.L_x_13399:
[----:B------:R-:W2:Y:S02]  /*1a90*/  LDG.E.U16 R2, desc[UR36][R2.64] ;  /* 0x0000002402027981 */ /* 0x000ea4000c1e1500 */
[----:B--2---:R-:W-:-:S06]  /*1aa0*/  HADD2.F32 R18, -RZ, R2.H0_H0 ;  /* 0x20000002ff127230 */ /* 0x004fcc0000004100 */
[----:B------:R-:W0:Y:S01]  /*1ab0*/  F2I.S64.TRUNC R18, R18 ;  /* 0x0000001200127311 */ /* 0x000e22000020d900 */
[----:B------:R-:W-:Y:S05]  /*1ac0*/  BRA `(.L_x_13393) ;  /* 0x0000000800a87947 */ /* 0x000fea0003800000 */
.L_x_13398:
[----:B------:R-:W2:Y:S02]  /*1ad0*/  LDG.E.64 R2, desc[UR36][R2.64] ;  /* 0x0000002402027981 */ /* 0x000ea4000c1e1b00 */
[----:B--2---:R0:W1:Y:S01]  /*1ae0*/  F2I.S64.F64.TRUNC R18, R2 ;  /* 0x0000000200127311 */ /* 0x004062000030d900 */
[----:B------:R-:W-:Y:S05]  /*1af0*/  BRA `(.L_x_13393) ;  /* 0x00000008009c7947 */ /* 0x000fea0003800000 */
.L_x_13388:
        /* <DEDUP_REMOVED lines=11> */
[----:B------:R-:W-:Y:S01]  /*1bb0*/  SEL R18, RZ, 0x1, !P0 ;  /* 0x00000001ff127807 */ /* 0x000fe20004000000 */
[----:B------:R-:W-:Y:S08]  /*1bc0*/  BRA `(.L_x_13393) ;  /* 0x0000000800687947 */ /* 0x000ff00003800000 */
.L_x_13402:
[----:B------:R-:W2:Y:S02]  /*1bd0*/  LDG.E.64 R2, desc[UR36][R2.64] ;  /* 0x0000002402027981 */ /* 0x000ea4000c1e1b00 */
[----:B--2---:R0:W1:Y:S01]  /*1be0*/  F2I.S64.F64.TRUNC R18, R2 ;  /* 0x0000000200127311 */ /* 0x004062000030d900 */
[----:B------:R-:W-:Y:S05]  /*1bf0*/  BRA `(.L_x_13393) ;  /* 0x00000008005c7947 */ /* 0x000fea0003800000 */
.L_x_13401:
        /* <DEDUP_REMOVED lines=25> */
[----:B------:R0:W1:Y:S01]  /*1d90*/  F2I.S64.TRUNC R18, R5 ;  /* 0x0000000500127311 */ /* 0x000062000020d900 */
[----:B------:R-:W-:Y:S05]  /*1da0*/  BRA `(.L_x_13393) ;  /* 0x0000000400f07947 */ /* 0x000fea0003800000 */
.L_x_13404:
        /* <DEDUP_REMOVED lines=12> */
[----:B------:R0:W1:Y:S01]  /*1e70*/  F2I.S64.TRUNC R18, R4 ;  /* 0x0000000400127311 */ /* 0x000062000020d900 */
[----:B------:R-:W-:Y:S05]  /*1e80*/  BRA `(.L_x_13393) ;  /* 0x0000000400b87947 */ /* 0x000fea0003800000 */
.L_x_13403:
[----:B------:R-:W2:Y:S02]  /*1e90*/  LDG.E.U16 R18, desc[UR36][R2.64] ;  /* 0x0000002402127981 */ /* 0x000ea4000c1e1500 */
[----:B--2---:R-:W-:-:S06]  /*1ea0*/  IMAD.U32 R18, R18, 0x10000, RZ ;  /* 0x0001000012127824 */ /* 0x004fcc00078e00ff */
[----:B------:R-:W0:Y:S01]  /*1eb0*/  F2I.S64.TRUNC R18, R18 ;  /* 0x0000001200127311 */ /* 0x000e22000020d900 */
[----:B------:R-:W-:Y:S05]  /*1ec0*/  BRA `(.L_x_13393) ;  /* 0x0000000400a87947 */ /* 0x000fea0003800000 */
.L_x_13400:
        /* <DEDUP_REMOVED lines=9> */
[----:B------:R-:W-:Y:S01]  /*1f60*/  IMAD.MOV.U32 R19, RZ, RZ, RZ ;  /* 0x000000ffff137224 */ /* 0x000fe200078e00ff */
[----:B------:R-:W-:Y:S06]  /*1f70*/  BRA `(.L_x_13393) ;  /* 0x00000004007c7947 */ /* 0x000fec0003800000 */
.L_x_13407:
        /* <DEDUP_REMOVED lines=21> */
.L_x_13411:
[----:B------:R-:W-:Y:S05]  /*20d0*/  BSYNC B1 ;  /* 0x0000000000017941 */ /* 0x000fea0003800000 */
.L_x_13410:
[----:B------:R-:W-:Y:S01]  /*20e0*/  IMAD.SHL.U32 R2, R2, 0x100000, RZ ;  /* 0x0010000002027824 */ /* 0x000fe200078e00ff */
[----:B------:R-:W-:-:S04]  /*20f0*/  LEA R3, R0, 0x3b800000, 0x17 ;  /* 0x3b80000000037811 */ /* 0x000fc800078eb8ff */
[----:B------:R-:W-:-:S07]  /*2100*/  LOP3.LUT R18, R3, R2, R18, 0xfe, !PT ;  /* 0x0000000203127212 */ /* 0x000fce00078efe12 */
.L_x_13409:
[----:B------:R-:W-:Y:S05]  /*2110*/  BSYNC B0 ;  /* 0x0000000000007941 */ /* 0x000fea0003800000 */
.L_x_13408:
[----:B------:R-:W1:Y:S01]  /*2120*/  F2I.S64.TRUNC R18, R18 ;  /* 0x0000001200127311 */ /* 0x000e62000020d900 */
[----:B------:R-:W-:Y:S05]  /*2130*/  BRA `(.L_x_13393) ;  /* 0x00000004000c7947 */ /* 0x000fea0003800000 */
.L_x_13406:
        /* <DEDUP_REMOVED lines=21> */
.L_x_13415:
[----:B------:R-:W-:Y:S05]  /*2290*/  BSYNC B1 ;  /* 0x0000000000017941 */ /* 0x000fea0003800000 */
.L_x_13414:
[----:B------:R-:W-:Y:S01]  /*22a0*/  IMAD.SHL.U32 R2, R2, 0x200000, RZ ;  /* 0x0020000002027824 */ /* 0x000fe200078e00ff */
[----:B------:R-:W-:-:S04]  /*22b0*/  LEA R3, R0, 0x37800000, 0x17 ;  /* 0x3780000000037811 */ /* 0x000fc800078eb8ff */
[----:B------:R-:W-:-:S07]  /*22c0*/  LOP3.LUT R18, R3, R2, R18, 0xfe, !PT ;  /* 0x0000000203127212 */ /* 0x000fce00078efe12 */
.L_x_13413:
[----:B------:R-:W-:Y:S05]  /*22d0*/  BSYNC B0 ;  /* 0x0000000000007941 */ /* 0x000fea0003800000 */
.L_x_13412:
[----:B------:R-:W2:Y:S01]  /*22e0*/  F2I.S64.TRUNC R18, R18 ;  /* 0x0000001200127311 */ /* 0x000ea2000020d900 */
[----:B------:R-:W-:Y:S05]  /*22f0*/  BRA `(.L_x_13393) ;  /* 0x00000000009c7947 */ /* 0x000fea0003800000 */
.L_x_13405:
        /* <DEDUP_REMOVED lines=14> */
.L_x_13419:
[----:B------:R-:W-:Y:S05]  /*23e0*/  BSYNC B0 ;  /* 0x0000000000007941 */ /* 0x000fea0003800000 */
.L_x_13418:
[----:B------:R-:W4:Y:S01]  /*23f0*/  F2I.S64.TRUNC R18, R18 ;  /* 0x0000001200127311 */ /* 0x000f22000020d900 */
[----:B------:R-:W-:Y:S05]  /*2400*/  BRA `(.L_x_13393) ;  /* 0x0000000000587947 */ /* 0x000fea0003800000 */
.L_x_13392:
        /* <DEDUP_REMOVED lines=16> */
.L_x_13420:
[----:B------:R-:W-:Y:S01]  /*2510*/  CS2R R18, SRZ ;  /* 0x0000000000127805 */ /* 0x000fe2000001ff00 */
[----:B------:R-:W-:Y:S06]  /*2520*/  BRA `(.L_x_13393) ;  /* 0x0000000000107947 */ /* 0x000fec0003800000 */
.L_x_13417:
[----:B------:R0:W5:Y:S01]  /*2530*/  LDG.E.64 R18, desc[UR36][R2.64] ;  /* 0x0000002402127981 */ /* 0x000162000c1e1b00 */
[----:B------:R-:W-:Y:S05]  /*2540*/  BRA `(.L_x_13393) ;  /* 0x0000000000087947 */ /* 0x000fea0003800000 */
.L_x_13416:
[----:B------:R3:W5:Y:S01]  /*2550*/  LDG.E R18, desc[UR36][R2.64] ;  /* 0x0000002402127981 */ /* 0x000762000c1e1900 */
[----:B------:R-:W-:-:S07]  /*2560*/  IMAD.MOV.U32 R19, RZ, RZ, RZ ;  /* 0x000000ffff137224 */ /* 0x000fce00078e00ff */
.L_x_13393:
[----:B0--3--:R-:W0:Y:S01]  /*2570*/  LDC.U8 R2, c[0x0][0x493] ;  /* 0x000124c0ff027b82 */ /* 0x009e220000000000 */
        /* <DEDUP_REMOVED lines=15> */
[----:B---3--:R-:W-:Y:S01]  /*2670*/  SHF.R.S32.HI R3, RZ, 0x1f, R2 ;  /* 0x0000001fff037819 */ /* 0x008fe20000011402 */
[----:B------:R-:W-:Y:S06]  /*2680*/  BRA `(.L_x_13426) ;  /* 0x0000000c00547947 */ /* 0x000fec0003800000 */
.L_x_13424:
[----:B------:R3:W5:Y:S01]  /*2690*/  LDG.E.U8 R2, desc[UR36][R4.64] ;  /* 0x0000002404027981 */ /* 0x000762000c1e1100 */
[----:B------:R-:W-:Y:S01]  /*26a0*/  IMAD.MOV.U32 R3, RZ, RZ, RZ ;  /* 0x000000ffff037224 */ /* 0x000fe200078e00ff */
[----:B------:R-:W-:Y:S06]  /*26b0*/  BRA `(.L_x_13426) ;  /* 0x0000000c00487947 */ /* 0x000fec0003800000 */
.L_x_13423:
        /* <DEDUP_REMOVED lines=8> */
.L_x_13428:
[----:B------:R-:W3:Y:S02]  /*2740*/  LDG.E R2, desc[UR36][R4.64] ;  /* 0x0000002404027981 */ /* 0x000ee4000c1e1900 */
[----:B---3--:R-:W-:Y:S01]  /*2750*/  SHF.R.S32.HI R3, RZ, 0x1f, R2 ;  /* 0x0000001fff037819 */ /* 0x008fe20000011402 */
[----:B------:R-:W-:Y:S06]  /*2760*/  BRA `(.L_x_13426) ;  /* 0x0000000c001c7947 */ /* 0x000fec0003800000 */
.L_x_13427:
[----:B------:R-:W3:Y:S02]  /*2770*/  LDG.E.S16 R2, desc[UR36][R4.64] ;  /* 0x0000002404027981 */ /* 0x000ee4000c1e1700 */
[----:B---3--:R-:W-:Y:S01]  /*2780*/  SHF.R.S32.HI R3, RZ, 0x1f, R2 ;  /* 0x0000001fff037819 */ /* 0x008fe20000011402 */
[----:B------:R-:W-:Y:S06]  /*2790*/  BRA `(.L_x_13426) ;  /* 0x0000000c00107947 */ /* 0x000fec0003800000 */
.L_x_13422:
[----:B------:R-:W-:-:S13]  /*27a0*/  ISETP.GT.AND P0, PT, R0, 0x6, PT ;  /* 0x000000060000780c */ /* 0x000fda0003f04270 */
[----:B------:R-:W-:Y:S05]  /*27b0*/  @P0 BRA `(.L_x_13429) ;  /* 0x00000000002c0947 */ /* 0x000fea0003800000 */
[----:B------:R-:W-:-:S13]  /*27c0*/  ISETP.NE.AND P0, PT, R0, 0x5, PT ;  /* 0x000000050000780c */ /* 0x000fda0003f05270 */
[----:B------:R-:W-:Y:S05]  /*27d0*/  @!P0 BRA `(.L_x_13430) ;  /* 0x0000000000148947 */ /* 0x000fea0003800000 */
[----:B------:R-:W-:-:S13]  /*27e0*/  ISETP.NE.AND P0, PT, R0, 0x6, PT ;  /* 0x000000060000780c */ /* 0x000fda0003f05270 */
[----:B------:R-:W-:Y:S05]  /*27f0*/  @P0 BRA `(.L_x_13425) ;  /* 0x0000000800a00947 */ /* 0x000fea0003800000 */
[----:B------:R-:W3:Y:S02]  /*2800*/  LDG.E R2, desc[UR36][R4.64] ;  /* 0x0000002404027981 */ /* 0x000ee4000c1e1900 */
[----:B---3--:R-:W0:Y:S01]  /*2810*/  F2I.S64.TRUNC R2, R2 ;  /* 0x0000000200027311 */ /* 0x008e22000020d900 */
[----:B------:R-:W-:Y:S05]  /*2820*/  BRA `(.L_x_13426) ;  /* 0x0000000800ec7947 */ /* 0x000fea0003800000 */
.L_x_13430:
[----:B------:R-:W3:Y:S02]  /*2830*/  LDG.E.U16 R4, desc[UR36][R4.64] ;  /* 0x0000002404047981 */ /* 0x000ee4000c1e1500 */
[----:B---3--:R-:W-:-:S06]  /*2840*/  HADD2.F32 R2, -RZ, R4.H0_H0 ;  /* 0x20000004ff027230 */ /* 0x008fcc0000004100 */
[----:B------:R-:W0:Y:S01]  /*2850*/  F2I.S64.TRUNC R2, R2 ;  /* 0x0000000200027311 */ /* 0x000e22000020d900 */
[----:B------:R-:W-:Y:S05]  /*2860*/  BRA `(.L_x_13426) ;  /* 0x0000000800dc7947 */ /* 0x000fea0003800000 */
.L_x_13429:
[----:B------:R-:W-:-:S13]  /*2870*/  ISETP.NE.AND P0, PT, R0, 0x7, PT ;  /* 0x000000070000780c */ /* 0x000fda0003f05270 */
[----:B------:R-:W-:Y:S05]  /*2880*/  @!P0 BRA `(.L_x_13431) ;  /* 0x00000000002c8947 */ /* 0x000fea0003800000 */
[----:B------:R-:W-:-:S13]  /*2890*/  ISETP.NE.AND P0, PT, R0, 0x8, PT ;  /* 0x000000080000780c */ /* 0x000fda0003f05270 */
[----:B------:R-:W-:Y:S05]  /*28a0*/  @!P0 BRA `(.L_x_13432) ;  /* 0x0000000000148947 */ /* 0x000fea0003800000 */
[----:B------:R-:W-:-:S13]  /*28b0*/  ISETP.NE.AND P0, PT, R0, 0x9, PT ;  /* 0x000000090000780c */ /* 0x000fda0003f05270 */
[----:B------:R-:W-:Y:S05]  /*28c0*/  @P0 BRA `(.L_x_13425) ;  /* 0x00000008006c0947 */ /* 0x000fea0003800000 */
[----:B------:R-:W3:Y:S02]  /*28d0*/  LDG.E R2, desc[UR36][R4.64] ;  /* 0x0000002404027981 */ /* 0x000ee4000c1e1900 */
[----:B---3--:R-:W0:Y:S01]  /*28e0*/  F2I.S64.TRUNC R2, R2 ;  /* 0x0000000200027311 */ /* 0x008e22000020d900 */
[----:B------:R-:W-:Y:S05]  /*28f0*/  BRA `(.L_x_13426) ;  /* 0x0000000800b87947 */ /* 0x000fea0003800000 */
.L_x_13432:
[----:B------:R-:W3:Y:S02]  /*2900*/  LDG.E.U16 R4, desc[UR36][R4.64] ;  /* 0x0000002404047981 */ /* 0x000ee4000c1e1500 */
[----:B---3--:R-:W-:-:S06]  /*2910*/  HADD2.F32 R2, -RZ, R4.H0_H0 ;  /* 0x20000004ff027230 */ /* 0x008fcc0000004100 */
[----:B------:R-:W0:Y:S01]  /*2920*/  F2I.S64.TRUNC R2, R2 ;  /* 0x0000000200027311 */ /* 0x000e22000020d900 */
[----:B------:R-:W-:Y:S05]  /*2930*/  BRA `(.L_x_13426) ;  /* 0x0000000800a87947 */ /* 0x000fea0003800000 */
.L_x_13431:
[----:B------:R-:W3:Y:S02]  /*2940*/  LDG.E.64 R2, desc[UR36][R4.64] ;  /* 0x0000002404027981 */ /* 0x000ee4000c1e1b00 */
[----:B---3--:R-:W0:Y:S01]  /*2950*/  F2I.S64.F64.TRUNC R2, R2 ;  /* 0x0000000200027311 */ /* 0x008e22000030d900 */
[----:B------:R-:W-:Y:S05]  /*2960*/  BRA `(.L_x_13426) ;  /* 0x00000008009c7947 */ /* 0x000fea0003800000 */
.L_x_13421:
        /* <DEDUP_REMOVED lines=11> */
[----:B------:R-:W-:Y:S01]  /*2a20*/  SEL R2, RZ, 0x1, !P0 ;  /* 0x00000001ff027807 */ /* 0x000fe20004000000 */
[----:B------:R-:W-:Y:S08]  /*2a30*/  BRA `(.L_x_13426) ;  /* 0x0000000800687947 */ /* 0x000ff00003800000 */
.L_x_13435:
[----:B------:R-:W3:Y:S02]  /*2a40*/  LDG.E.64 R2, desc[UR36][R4.64] ;  /* 0x0000002404027981 */ /* 0x000ee4000c1e1b00 */
[----:B---3--:R-:W0:Y:S01]  /*2a50*/  F2I.S64.F64.TRUNC R2, R2 ;  /* 0x0000000200027311 */ /* 0x008e22000030d900 */
[----:B------:R-:W-:Y:S05]  /*2a60*/  BRA `(.L_x_13426) ;  /* 0x00000008005c7947 */ /* 0x000fea0003800000 */
.L_x_13434:
        /* <DEDUP_REMOVED lines=24> */
[----:B------:R-:W-:-:S06]  /*2bf0*/  LOP3.LUT R3, R3, 0x80000000, R0, 0xf8, !PT ;  /* 0x8000000003037812 */ /* 0x000fcc00078ef800 */
[----:B------:R-:W0:Y:S01]  /*2c00*/  F2I.S64.TRUNC R2, R3 ;  /* 0x0000000300027311 */ /* 0x000e22000020d900 */
[----:B------:R-:W-:Y:S05]  /*2c10*/  BRA `(.L_x_13426) ;  /* 0x0000000400f07947 */ /* 0x000fea0003800000 */
.L_x_13437:
[----:B------:R-:W3:Y:S02]  /*2c20*/  LDG.E.U8 R3, desc[UR36][R4.64] ;  /* 0x0000002404037981 */ /* 0x000ee4000c1e1100 */
[----:B---3--:R-:W-:-:S05]  /*2c30*/  IMAD.SHL.U32 R0, R3, 0x2000000, RZ ;  /* 0x0200000003007824 */ /* 0x008fca00078e00ff */
        /* <DEDUP_REMOVED lines=9> */
[----:B------:R-:W-:-:S06]  /*2cd0*/  LOP3.LUT R2, R2, 0x80000000, R3, 0xf8, !PT ;  /* 0x8000000002027812 */ /* 0x000fcc00078ef803 */
[----:B------:R-:W0:Y:S01]  /*2ce0*/  F2I.S64.TRUNC R2, R2 ;  /* 0x0000000200027311 */ /* 0x000e22000020d900 */
[----:B------:R-:W-:Y:S05]  /*2cf0*/  BRA `(.L_x_13426) ;  /* 0x0000000400b87947 */ /* 0x000fea0003800000 */
.L_x_13436:
[----:B------:R-:W3:Y:S02]  /*2d00*/  LDG.E.U16 R2, desc[UR36][R4.64] ;  /* 0x0000002404027981 */ /* 0x000ee4000c1e1500 */
[----:B---3--:R-:W-:-:S06]  /*2d10*/  IMAD.U32 R2, R2, 0x10000, RZ ;  /* 0x0001000002027824 */ /* 0x008fcc00078e00ff */
[----:B------:R-:W0:Y:S01]  /*2d20*/  F2I.S64.TRUNC R2, R2 ;  /* 0x0000000200027311 */ /* 0x000e22000020d900 */
[----:B------:R-:W-:Y:S05]  /*2d30*/  BRA `(.L_x_13426) ;  /* 0x0000000400a87947 */ /* 0x000fea0003800000 */
.L_x_13433:
        /* <DEDUP_REMOVED lines=11> */
.L_x_13440:
        /* <DEDUP_REMOVED lines=21> */
.L_x_13444:
[----:B------:R-:W-:Y:S05]  /*2f40*/  BSYNC B1 ;  /* 0x0000000000017941 */ /* 0x000fea0003800000 */
.L_x_13443:
[----:B------:R-:W-:Y:S01]  /*2f50*/  IMAD.SHL.U32 R2, R2, 0x100000, RZ ;  /* 0x0010000002027824 */ /* 0x000fe200078e00ff */
[----:B------:R-:W-:-:S04]  /*2f60*/  LEA R3, R0, 0x3b800000, 0x17 ;  /* 0x3b80000000037811 */ /* 0x000fc800078eb8ff */
[----:B------:R-:W-:-:S07]  /*2f70*/  LOP3.LUT R2, R3, R2, R4, 0xfe, !PT ;  /* 0x0000000203027212 */ /* 0x000fce00078efe04 */
.L_x_13442:
[----:B------:R-:W-:Y:S05]  /*2f80*/  BSYNC B0 ;  /* 0x0000000000007941 */ /* 0x000fea0003800000 */
.L_x_13441:
[----:B------:R-:W0:Y:S01]  /*2f90*/  F2I.S64.TRUNC R2, R2 ;  /* 0x0000000200027311 */ /* 0x000e22000020d900 */
[----:B------:R-:W-:Y:S05]  /*2fa0*/  BRA `(.L_x_13426) ;  /* 0x00000004000c7947 */ /* 0x000fea0003800000 */
.L_x_13439:
        /* <DEDUP_REMOVED lines=21> */
.L_x_13448:
[----:B------:R-:W-:Y:S05]  /*3100*/  BSYNC B1 ;  /* 0x0000000000017941 */ /* 0x000fea0003800000 */
.L_x_13447:
[----:B------:R-:W-:Y:S01]  /*3110*/  IMAD.SHL.U32 R2, R2, 0x200000, RZ ;  /* 0x0020000002027824 */ /* 0x000fe200078e00ff */
[----:B------:R-:W-:-:S04]  /*3120*/  LEA R3, R0, 0x37800000, 0x17 ;  /* 0x3780000000037811 */ /* 0x000fc800078eb8ff */
[----:B------:R-:W-:-:S07]  /*3130*/  LOP3.LUT R2, R3, R2, R4, 0xfe, !PT ;  /* 0x0000000203027212 */ /* 0x000fce00078efe04 */
.L_x_13446:
[----:B------:R-:W-:Y:S05]  /*3140*/  BSYNC B0 ;  /* 0x0000000000007941 */ /* 0x000fea0003800000 */
.L_x_13445:
[----:B------:R-:W0:Y:S01]  /*3150*/  F2I.S64.TRUNC R2, R2 ;  /* 0x0000000200027311 */ /* 0x000e22000020d900 */
[----:B------:R-:W-:Y:S05]  /*3160*/  BRA `(.L_x_13426) ;  /* 0x00000000009c7947 */ /* 0x000fea0003800000 */
.L_x_13438:
        /* <DEDUP_REMOVED lines=14> */
.L_x_13452:
[----:B------:R-:W-:Y:S05]  /*3250*/  BSYNC B0 ;  /* 0x0000000000007941 */ /* 0x000fea0003800000 */
.L_x_13451:
[----:B------:R-:W0:Y:S01]  /*3260*/  F2I.S64.TRUNC R2, R2 ;  /* 0x0000000200027311 */ /* 0x000e22000020d900 */
[----:B------:R-:W-:Y:S05]  /*3270*/  BRA `(.L_x_13426) ;  /* 0x0000000000587947 */ /* 0x000fea0003800000 */
.L_x_13425:
        /* <DEDUP_REMOVED lines=16> */
.L_x_13453:
[----:B------:R-:W-:Y:S01]  /*3380*/  CS2R R2, SRZ ;  /* 0x0000000000027805 */ /* 0x000fe2000001ff00 */
[----:B------:R-:W-:Y:S06]  /*3390*/  BRA `(.L_x_13426) ;  /* 0x0000000000107947 */ /* 0x000fec0003800000 */
.L_x_13450:
[----:B------:R0:W5:Y:S01]  /*33a0*/  LDG.E.64 R2, desc[UR36][R4.64] ;  /* 0x0000002404027981 */ /* 0x000162000c1e1b00 */
[----:B------:R-:W-:Y:S05]  /*33b0*/  BRA `(.L_x_13426) ;  /* 0x0000000000087947 */ /* 0x000fea0003800000 */
.L_x_13449:
[----:B------:R0:W5:Y:S01]  /*33c0*/  LDG.E R2, desc[UR36][R4.64] ;  /* 0x0000002404027981 */ /* 0x000162000c1e1900 */
[----:B------:R-:W-:-:S07]  /*33d0*/  IMAD.MOV.U32 R3, RZ, RZ, RZ ;  /* 0x000000ffff037224 */ /* 0x000fce00078e00ff */
.L_x_13426:
[----:B012-45:R-:W-:Y:S01]  /*33e0*/  LOP3.LUT R0, R19, R3, RZ, 0xfc, !PT ;  /* 0x0000000313007212 */ /* 0x037fe200078efcff */
[----:B------:R-:W-:Y:S03]  /*33f0*/  BSSY B0, `(.L_x_13454) ;  /* 0x000001c000007945 */ /* 0x000fe60003800000 */
[----:B------:R-:W-:-:S13]  /*3400*/  ISETP.NE.U32.AND P0, PT, R0, RZ, PT ;  /* 0x000000ff0000720c */ /* 0x000fda0003f05070 */
[----:B------:R-:W-:Y:S05]  /*3410*/  @!P0 BRA `(.L_x_13455) ;  /* 0x0000000000148947 */ /* 0x000fea0003800000 */
[----:B------:R-:W-:-:S07]  /*3420*/  MOV R0, 0x3440 ;  /* 0x0000344000007802 */ /* 0x000fce0000000f00 */
[----:B---3--:R-:W-:Y:S05]  /*3430*/  CALL.REL.NOINC `($__internal_21_$__cuda_sm20_div_s64) ;  /* 0x000000d800b87944 */ /* 0x008fea0003c00000 */
[----:B------:R-:W-:Y:S02]  /*3440*/  IMAD.MOV.U32 R2, RZ, RZ, R4 ;  /* 0x000000ffff027224 */ /* 0x000fe400078e0004 */
[----:B------:R-:W-:Y:S01]  /*3450*/  IMAD.MOV.U32 R3, RZ, RZ, R5 ;  /* 0x000000ffff037224 */ /* 0x000fe200078e0005 */
[----:B------:R-:W-:Y:S06]  /*3460*/  BRA `(.L_x_13456) ;  /* 0x0000000000507947 */ /* 0x000fec0003800000 */
.L_x_13455:
[----:B------:R-:W0:Y:S01]  /*3470*/  I2F.U32.RP R0, R2 ;  /* 0x0000000200007306 */ /* 0x000e220000209000 */
[----:B------:R-:W-:-:S07]  /*3480*/  ISETP.NE.U32.AND P2, PT, R2, RZ, PT ;  /* 0x000000ff0200720c */ /* 0x000fce0003f45070 */
[----:B0-----:R-:W3:Y:S02]  /*3490*/  MUFU.RCP R0, R0 ;  /* 0x0000000000007308 */ /* 0x001ee40000001000 */
[----:B---3--:R-:W-:-:S06]  /*34a0*/  VIADD R4, R0, 0xffffffe ;  /* 0x0ffffffe00047836 */ /* 0x008fcc0000000000 */
[----:B------:R0:W1:Y:S02]  /*34b0*/  F2I.FTZ.U32.TRUNC.NTZ R5, R4 ;  /* 0x0000000400057305 */ /* 0x000064000021f000 */
[----:B0-----:R-:W-:Y:S02]  /*34c0*/  IMAD.MOV.U32 R4, RZ, RZ, RZ ;  /* 0x000000ffff047224 */ /* 0x001fe400078e00ff */
[----:B-1----:R-:W-:-:S04]  /*34d0*/  IMAD.MOV R3, RZ, RZ, -R5 ;  /* 0x000000ffff037224 */ /* 0x002fc800078e0a05 */
[----:B------:R-:W-:-:S04]  /*34e0*/  IMAD R3, R3, R2, RZ ;  /* 0x0000000203037224 */ /* 0x000fc800078e02ff */
[----:B------:R-:W-:-:S04]  /*34f0*/  IMAD.HI.U32 R5, R5, R3, R4 ;  /* 0x0000000305057227 */ /* 0x000fc800078e0004 */
[----:B------:R-:W-:Y:S02]  /*3500*/  IMAD.MOV.U32 R3, RZ, RZ, RZ ;  /* 0x000000ffff037224 */ /* 0x000fe400078e00ff */
[----:B------:R-:W-:-:S04]  /*3510*/  IMAD.HI.U32 R5, R5, R18, RZ ;  /* 0x0000001205057227 */ /* 0x000fc800078e00ff */
[----:B------:R-:W-:-:S04]  /*3520*/  IMAD.MOV R19, RZ, RZ, -R5 ;  /* 0x000000ffff137224 */ /* 0x000fc800078e0a05 */
[----:B------:R-:W-:-:S05]  /*3530*/  IMAD R19, R2, R19, R18 ;  /* 0x0000001302137224 */ /* 0x000fca00078e0212 */
[----:B------:R-:W-:-:S13]  /*3540*/  ISETP.GE.U32.AND P0, PT, R19, R2, PT ;  /* 0x000000021300720c */ /* 0x000fda0003f06070 */
[----:B------:R-:W-:Y:S02]  /*3550*/  @P0 IMAD.IADD R19, R19, 0x1, -R2 ;  /* 0x0000000113130824 */ /* 0x000fe400078e0a02 */
[----:B------:R-:W-:-:S03]  /*3560*/  @P0 VIADD R5, R5, 0x1 ;  /* 0x0000000105050836 */ /* 0x000fc60000000000 */
[----:B------:R-:W-:-:S13]  /*3570*/  ISETP.GE.U32.AND P1, PT, R19, R2, PT ;  /* 0x000000021300720c */ /* 0x000fda0003f26070 */
[----:B------:R-:W-:Y:S01]  /*3580*/  @P1 VIADD R5, R5, 0x1 ;  /* 0x0000000105051836 */ /* 0x000fe20000000000 */
[----:B------:R-:W-:-:S05]  /*3590*/  @!P2 LOP3.LUT R5, RZ, R2, RZ, 0x33, !PT ;  /* 0x00000002ff05a212 */ /* 0x000fca00078e33ff */
[----:B------:R-:W-:-:S07]  /*35a0*/  IMAD.MOV.U32 R2, RZ, RZ, R5 ;  /* 0x000000ffff027224 */ /* 0x000fce00078e0005 */
.L_x_13456:
[----:B------:R-:W-:Y:S05]  /*35b0*/  BSYNC B0 ;  /* 0x0000000000007941 */ /* 0x000fea0003800000 */
.L_x_13454:
[----:B------:R-:W0:Y:S02]  /*35c0*/  LDC.U8 R4, c[0x0][0x491] ;  /* 0x00012440ff047b82 */ /* 0x000e240000000000 */
        /* <DEDUP_REMOVED lines=13> */
.L_x_13460:
[----:B------:R0:W-:Y:S01]  /*36a0*/  STG.E.U8 desc[UR36][R16.64], R2 ;  /* 0x0000000210007986 */ /* 0x0001e2000c101124 */
[----:B------:R-:W-:Y:S05]  /*36b0*/  BRA `(.L_x_13462) ;  /* 0x0000000c00507947 */ /* 0x000fea0003800000 */
.L_x_13459:
[----:B------:R-:W-:-:S13]  /*36c0*/  ISETP.NE.AND P0, PT, R0, 0x2, PT ;  /* 0x000000020000780c */ /* 0x000fda0003f05270 */
[----:B------:R-:W-:Y:S05]  /*36d0*/  @!P0 BRA `(.L_x_13463) ;  /* 0x0000000000208947 */ /* 0x000fea0003800000 */
[----:B------:R-:W-:-:S13]  /*36e0*/  ISETP.NE.AND P0, PT, R0, 0x3, PT ;  /* 0x000000030000780c */ /* 0x000fda0003f05270 */
[----:B------:R-:W-:Y:S05]  /*36f0*/  @!P0 BRA `(.L_x_13464) ;  /* 0x0000000000108947 */ /* 0x000fea0003800000 */
[----:B------:R-:W-:-:S13]  /*3700*/  ISETP.NE.AND P0, PT, R0, 0x4, PT ;  /* 0x000000040000780c */ /* 0x000fda0003f05270 */
[----:B------:R-:W-:Y:S05]  /*3710*/  @P0 BRA `(.L_x_13461) ;  /* 0x0000000800e80947 */ /* 0x000fea0003800000 */
[----:B------:R0:W-:Y:S01]  /*3720*/  STG.E.64 desc[UR36][R16.64], R2 ;  /* 0x0000000210007986 */ /* 0x0001e2000c101b24 */
[----:B------:R-:W-:Y:S05]  /*3730*/  BRA `(.L_x_13462) ;  /* 0x0000000c00307947 */ /* 0x000fea0003800000 */
.L_x_13464:
[----:B------:R0:W-:Y:S01]  /*3740*/  STG.E desc[UR36][R16.64], R2 ;  /* 0x0000000210007986 */ /* 0x0001e2000c101924 */
[----:B------:R-:W-:Y:S05]  /*3750*/  BRA `(.L_x_13462) ;  /* 0x0000000c00287947 */ /* 0x000fea0003800000 */
.L_x_13463:
[----:B------:R0:W-:Y:S01]  /*3760*/  STG.E.U16 desc[UR36][R16.64], R2 ;  /* 0x0000000210007986 */ /* 0x0001e2000c101524 */
[----:B------:R-:W-:Y:S05]  /*3770*/  BRA `(.L_x_13462) ;  /* 0x0000000c00207947 */ /* 0x000fea0003800000 */
.L_x_13458:
[----:B------:R-:W-:-:S13]  /*3780*/  ISETP.GT.AND P0, PT, R0, 0x6, PT ;  /* 0x000000060000780c */ /* 0x000fda0003f04270 */
[----:B------:R-:W-:Y:S05]  /*3790*/  @P0 BRA `(.L_x_13465) ;  /* 0x00000000002c0947 */ /* 0x000fea0003800000 */
[----:B------:R-:W-:-:S13]  /*37a0*/  ISETP.NE.AND P0, PT, R0, 0x5, PT ;  /* 0x000000050000780c */ /* 0x000fda0003f05270 */
[----:B------:R-:W-:Y:S05]  /*37b0*/  @!P0 BRA `(.L_x_13466) ;  /* 0x0000000000148947 */ /* 0x000fea0003800000 */
[----:B------:R-:W-:-:S13]  /*37c0*/  ISETP.NE.AND P0, PT, R0, 0x6, PT ;  /* 0x000000060000780c */ /* 0x000fda0003f05270 */
[----:B------:R-:W-:Y:S05]  /*37d0*/  @P0 BRA `(.L_x_13461) ;  /* 0x0000000800b80947 */ /* 0x000fea0003800000 */
[----:B------:R-:W0:Y:S02]  /*37e0*/  I2F.S64 R3, R2 ;  /* 0x0000000200037312 */ /* 0x000e240000301400 */
[----:B0-----:R1:W-:Y:S01]  /*37f0*/  STG.E desc[UR36][R16.64], R3 ;  /* 0x0000000310007986 */ /* 0x0013e2000c101924 */
[----:B------:R-:W-:Y:S05]  /*3800*/  BRA `(.L_x_13462) ;  /* 0x0000000800fc7947 */ /* 0x000fea0003800000 */
.L_x_13466:
[----:B------:R-:W0:Y:S02]  /*3810*/  I2F.S64 R0, R2 ;  /* 0x0000000200007312 */ /* 0x000e240000301400 */
[----:B0-----:R-:W-:-:S05]  /*3820*/  F2FP.F16.F32.PACK_AB R0, RZ, R0 ;  /* 0x00000000ff00723e */ /* 0x001fca00000000ff */
[----:B------:R0:W-:Y:S01]  /*3830*/  STG.E.U16 desc[UR36][R16.64], R0 ;  /* 0x0000000010007986 */ /* 0x0001e2000c101524 */
[----:B------:R-:W-:Y:S05]  /*3840*/  BRA `(.L_x_13462) ;  /* 0x0000000800ec7947 */ /* 0x000fea0003800000 */
.L_x_13465:
[----:B------:R-:W-:-:S13]  /*3850*/  ISETP.NE.AND P0, PT, R0, 0x7, PT ;  /* 0x000000070000780c */ /* 0x000fda0003f05270 */
[----:B------:R-:W-:Y:S05]  /*3860*/  @!P0 BRA `(.L_x_13467) ;  /* 0x0000000000348947 */ /* 0x000fea0003800000 */
[----:B------:R-:W-:-:S13]  /*3870*/  ISETP.NE.AND P0, PT, R0, 0x8, PT ;  /* 0x000000080000780c */ /* 0x000fda0003f05270 */
[----:B------:R-:W-:Y:S05]  /*3880*/  @!P0 BRA `(.L_x_13468) ;  /* 0x0000000000188947 */ /* 0x000fea0003800000 */
[----:B------:R-:W-:-:S13]  /*3890*/  ISETP.NE.AND P0, PT, R0, 0x9, PT ;  /* 0x000000090000780c */ /* 0x000fda0003f05270 */
[----:B------:R-:W-:Y:S05]  /*38a0*/  @P0 BRA `(.L_x_13461) ;  /* 0x0000000800840947 */ /* 0x000fea0003800000 */
[----:B------:R-:W0:Y:S01]  /*38b0*/  I2F.S64 R4, R2 ;  /* 0x0000000200047312 */ /* 0x000e220000301400 */
[----:B------:R-:W-:-:S05]  /*38c0*/  IMAD.MOV.U32 R5, RZ, RZ, RZ ;  /* 0x000000ffff057224 */ /* 0x000fca00078e00ff */
[----:B0-----:R3:W-:Y:S01]  /*38d0*/  STG.E.64 desc[UR36][R16.64], R4 ;  /* 0x0000000410007986 */ /* 0x0017e2000c101b24 */
[----:B------:R-:W-:Y:S05]  /*38e0*/  BRA `(.L_x_13462) ;  /* 0x0000000800c47947 */ /* 0x000fea0003800000 */
.L_x_13468:
[----:B------:R-:W0:Y:S02]  /*38f0*/  I2F.S64 R2, R2 ;  /* 0x0000000200027312 */ /* 0x000e240000301400 */
[----:B0-----:R-:W-:-:S04]  /*3900*/  F2FP.F16.F32.PACK_AB R3, RZ, R2 ;  /* 0x00000002ff03723e */ /* 0x001fc800000000ff */
[----:B------:R-:W-:-:S05]  /*3910*/  PRMT R3, R3, 0x5410, RZ ;  /* 0x0000541003037816 */ /* 0x000fca00000000ff */
[----:B------:R2:W-:Y:S01]  /*3920*/  STG.E desc[UR36][R16.64], R3 ;  /* 0x0000000310007986 */ /* 0x0005e2000c101924 */
[----:B------:R-:W-:Y:S05]  /*3930*/  BRA `(.L_x_13462) ;  /* 0x0000000800b07947 */ /* 0x000fea0003800000 */
.L_x_13467:
[----:B------:R-:W0:Y:S02]  /*3940*/  I2F.F64.S64 R2, R2 ;  /* 0x0000000200027312 */ /* 0x000e240000301c00 */
[----:B0-----:R4:W-:Y:S01]  /*3950*/  STG.E.64 desc[UR36][R16.64], R2 ;  /* 0x0000000210007986 */ /* 0x0019e2000c101b24 */
[----:B------:R-:W-:Y:S05]  /*3960*/  BRA `(.L_x_13462) ;  /* 0x0000000800a47947 */ /* 0x000fea0003800000 */
.L_x_13457:
        /* <DEDUP_REMOVED lines=8> */
[----:B------:R-:W-:-:S04]  /*39f0*/  ISETP.NE.U32.AND P0, PT, R2, RZ, PT ;  /* 0x000000ff0200720c */ /* 0x000fc80003f05070 */
[----:B------:R-:W-:-:S04]  /*3a00*/  ISETP.NE.AND.EX P0, PT, R3, RZ, PT, P0 ;  /* 0x000000ff0300720c */ /* 0x000fc80003f05300 */
[----:B------:R-:W-:-:S05]  /*3a10*/  SEL R3, RZ, 0x1, !P0 ;  /* 0x00000001ff037807 */ /* 0x000fca0004000000 */
[----:B------:R0:W-:Y:S01]  /*3a20*/  STG.E.U8 desc[UR36][R16.64], R3 ;  /* 0x0000000310007986 */ /* 0x0001e2000c101124 */
[----:B------:R-:W-:Y:S05]  /*3a30*/  BRA `(.L_x_13462) ;  /* 0x0000000800707947 */ /* 0x000fea0003800000 */
.L_x_13471:
[----:B------:R-:W0:Y:S01]  /*3a40*/  I2F.F64.S64 R4, R2 ;  /* 0x0000000200047312 */ /* 0x000e220000301c00 */
[----:B------:R-:W-:-:S05]  /*3a50*/  CS2R R6, SRZ ;  /* 0x0000000000067805 */ /* 0x000fca000001ff00 */
[----:B0-----:R0:W-:Y:S01]  /*3a60*/  STG.E.128 desc[UR36][R16.64], R4 ;  /* 0x0000000410007986 */ /* 0x0011e2000c101d24 */
[----:B------:R-:W-:Y:S05]  /*3a70*/  BRA `(.L_x_13462) ;  /* 0x0000000800607947 */ /* 0x000fea0003800000 */
.L_x_13470:
[----:B------:R-:W-:-:S13]  /*3a80*/  ISETP.NE.AND P0, PT, R0, 0xf, PT ;  /* 0x0000000f0000780c */ /* 0x000fda0003f05270 */
[----:B------:R-:W-:Y:S05]  /*3a90*/  @!P0 BRA `(.L_x_13472) ;  /* 0x0000000000b48947 */ /* 0x000fea0003800000 */
[----:B------:R-:W-:-:S13]  /*3aa0*/  ISETP.NE.AND P0, PT, R0, 0x17, PT ;  /* 0x000000170000780c */ /* 0x000fda0003f05270 */
[----:B------:R-:W-:Y:S05]  /*3ab0*/  @!P0 BRA `(.L_x_13473) ;  /* 0x0000000000548947 */ /* 0x000fea0003800000 */
[----:B------:R-:W-:-:S13]  /*3ac0*/  ISETP.NE.AND P0, PT, R0, 0x18, PT ;  /* 0x000000180000780c */ /* 0x000fda0003f05270 */
[----:B------:R-:W-:Y:S05]  /*3ad0*/  @P0 BRA `(.L_x_13461) ;  /* 0x0000000400f80947 */ /* 0x000fea0003800000 */
[----:B------:R-:W0:Y:S01]  /*3ae0*/  I2F.S64 R3, R2 ;  /* 0x0000000200037312 */ /* 0x000e220000301400 */
        /* <DEDUP_REMOVED lines=14> */
.L_x_13475:
[----:B------:R-:W-:Y:S05]  /*3bd0*/  BSYNC B0 ;  /* 0x0000000000007941 */ /* 0x000fea0003800000 */
.L_x_13474:
[----:B------:R-:W-:-:S05]  /*3be0*/  LOP3.LUT R5, R0, R5, RZ, 0xfc, !PT ;  /* 0x0000000500057212 */ /* 0x000fca00078efcff */
[----:B------:R0:W-:Y:S01]  /*3bf0*/  STG.E.U8 desc[UR36][R16.64], R5 ;  /* 0x0000000510007986 */ /* 0x0001e2000c101124 */
[----:B------:R-:W-:Y:S05]  /*3c00*/  BRA `(.L_x_13462) ;  /* 0x0000000400fc7947 */ /* 0x000fea0003800000 */
.L_x_13473:
[----:B------:R-:W0:Y:S01]  /*3c10*/  I2F.S64 R3, R2 ;  /* 0x0000000200037312 */ /* 0x000e220000301400 */
        /* <DEDUP_REMOVED lines=12> */
.L_x_13477:
[----:B------:R-:W-:Y:S01]  /*3ce0*/  IMAD.MOV.U32 R0, RZ, RZ, 0x7f ;  /* 0x0000007fff007424 */ /* 0x000fe200078e00ff */
[----:B------:R-:W-:-:S04]  /*3cf0*/  ISETP.GT.U32.AND P0, PT, R4, 0x7f800000, PT ;  /* 0x7f8000000400780c */ /* 0x000fc80003f04070 */
[----:B------:R-:W-:-:S09]  /*3d00*/  SEL R0, R0, 0x7c, P0 ;  /* 0x0000007c00007807 */ /* 0x000fd20000000000 */
.L_x_13478:
[----:B------:R-:W-:Y:S05]  /*3d10*/  BSYNC B0 ;  /* 0x0000000000007941 */ /* 0x000fea0003800000 */
.L_x_13476:
[----:B------:R-:W-:-:S04]  /*3d20*/  LOP3.LUT R2, R3, 0x80000000, RZ, 0xc0, !PT ;  /* 0x8000000003027812 */ /* 0x000fc800078ec0ff */
[----:B------:R-:W-:-:S04]  /*3d30*/  SHF.R.U32.HI R3, RZ, 0x18, R2 ;  /* 0x00000018ff037819 */ /* 0x000fc80000011602 */
[----:B------:R-:W-:-:S05]  /*3d40*/  LOP3.LUT R3, R0, R3, RZ, 0xfc, !PT ;  /* 0x0000000300037212 */ /* 0x000fca00078efcff */
[----:B------:R0:W-:Y:S01]  /*3d50*/  STG.E.U8 desc[UR36][R16.64], R3 ;  /* 0x0000000310007986 */ /* 0x0001e2000c101124 */
[----:B------:R-:W-:Y:S05]  /*3d60*/  BRA `(.L_x_13462) ;  /* 0x0000000400a47947 */ /* 0x000fea0003800000 */
.L_x_13472:
[----:B------:R-:W0:Y:S02]  /*3d70*/  I2F.S64 R0, R2 ;  /* 0x0000000200007312 */ /* 0x000e240000301400 */
[----:B0-----:R-:W-:-:S05]  /*3d80*/  F2FP.BF16.F32.PACK_AB R0, RZ, R0 ;  /* 0x00000000ff00723e */ /* 0x001fca00000010ff */
[----:B------:R0:W-:Y:S01]  /*3d90*/  STG.E.U16 desc[UR36][R16.64], R0 ;  /* 0x0000000010007986 */ /* 0x0001e2000c101524 */
[----:B------:R-:W-:Y:S05]  /*3da0*/  BRA `(.L_x_13462) ;  /* 0x0000000400947947 */ /* 0x000fea0003800000 */
.L_x_13469:
        /* <DEDUP_REMOVED lines=10> */
.L_x_13481:
[----:B------:R-:W0:Y:S01]  /*3e50*/  I2F.S64 R3, R2 ;  /* 0x0000000200037312 */ /* 0x000e220000301400 */
        /* <DEDUP_REMOVED lines=16> */
.L_x_13484:
[----:B------:R-:W-:-:S04]  /*3f60*/  LOP3.LUT R2, R3, 0x80000000, RZ, 0xc0, !PT ;  /* 0x8000000003027812 */ /* 0x000fc800078ec0ff */
[----:B------:R-:W-:-:S04]  /*3f70*/  SHF.R.U32.HI R3, RZ, 0x18, R2 ;  /* 0x00000018ff037819 */ /* 0x000fc80000011602 */
[----:B------:R-:W-:-:S04]  /*3f80*/  LOP3.LUT R0, R0, R3, RZ, 0xfc, !PT ;  /* 0x0000000300007212 */ /* 0x000fc800078efcff */
[----:B------:R-:W-:-:S07]  /*3f90*/  PRMT R8, R0, 0x7610, R8 ;  /* 0x0000761000087816 */ /* 0x000fce0000000008 */
.L_x_13483:
[----:B------:R-:W-:Y:S05]  /*3fa0*/  BSYNC B0 ;  /* 0x0000000000007941 */ /* 0x000fea0003800000 */
.L_x_13482:
[----:B------:R0:W-:Y:S01]  /*3fb0*/  STG.E.U8 desc[UR36][R16.64], R8 ;  /* 0x0000000810007986 */ /* 0x0001e2000c101124 */
[----:B------:R-:W-:Y:S05]  /*3fc0*/  BRA `(.L_x_13462) ;  /* 0x00000004000c7947 */ /* 0x000fea0003800000 */
.L_x_13480:
        /* <DEDUP_REMOVED lines=17> */
.L_x_13487:
[----:B------:R-:W-:-:S04]  /*40e0*/  LOP3.LUT R2, R3, 0x80000000, RZ, 0xc0, !PT ;  /* 0x8000000003027812 */ /* 0x000fc800078ec0ff */
[----:B------:R-:W-:-:S04]  /*40f0*/  SHF.R.U32.HI R3, RZ, 0x18, R2 ;  /* 0x00000018ff037819 */ /* 0x000fc80000011602 */
[----:B------:R-:W-:-:S04]  /*4100*/  LOP3.LUT R0, R0, R3, RZ, 0xfc, !PT ;  /* 0x0000000300007212 */ /* 0x000fc800078efcff */
[----:B------:R-:W-:-:S07]  /*4110*/  PRMT R8, R0, 0x7610, R8 ;  /* 0x0000761000087816 */ /* 0x000fce0000000008 */
.L_x_13486:
[----:B------:R-:W-:Y:S05]  /*4120*/  BSYNC B0 ;  /* 0x0000000000007941 */ /* 0x000fea0003800000 */
.L_x_13485:
[----:B------:R0:W-:Y:S01]  /*4130*/  STG.E.U8 desc[UR36][R16.64], R8 ;  /* 0x0000000810007986 */ /* 0x0001e2000c101124 */
[----:B------:R-:W-:Y:S05]  /*4140*/  BRA `(.L_x_13462) ;  /* 0x0000000000ac7947 */ /* 0x000fea0003800000 */
.L_x_13479:
[----:B------:R-:W-:-:S13]  /*4150*/  ISETP.NE.AND P0, PT, R0, 0x1c, PT ;  /* 0x0000001c0000780c */ /* 0x000fda0003f05270 */
[----:B------:R-:W-:Y:S05]  /*4160*/  @!P0 BRA `(.L_x_13488) ;  /* 0x0000000000a08947 */ /* 0x000fea0003800000 */
[----:B------:R-:W-:-:S13]  /*4170*/  ISETP.NE.AND P0, PT, R0, 0x1d, PT ;  /* 0x0000001d0000780c */ /* 0x000fda0003f05270 */
[----:B------:R-:W-:Y:S05]  /*4180*/  @!P0 BRA `(.L_x_13489) ;  /* 0x0000000000908947 */ /* 0x000fea0003800000 */
[----:B------:R-:W-:-:S13]  /*4190*/  ISETP.NE.AND P0, PT, R0, 0x2c, PT ;  /* 0x0000002c0000780c */ /* 0x000fda0003f05270 */
[----:B------:R-:W-:Y:S05]  /*41a0*/  @P0 BRA `(.L_x_13461) ;  /* 0x0000000000440947 */ /* 0x000fea0003800000 */
[----:B------:R-:W0:Y:S02]  /*41b0*/  I2F.S64 R2, R2 ;  /* 0x0000000200027312 */ /* 0x000e240000301400 */
        /* <DEDUP_REMOVED lines=16> */
.L_x_13461:
        /* <DEDUP_REMOVED lines=16> */
.L_x_13490:
[----:B------:R-:W-:Y:S05]  /*43c0*/  BRA `(.L_x_13462) ;  /* 0x00000000000c7947 */ /* 0x000fea0003800000 */
.L_x_13489:
[----:B------:R0:W-:Y:S01]  /*43d0*/  STG.E.64 desc[UR36][R16.64], R2 ;  /* 0x0000000210007986 */ /* 0x0001e2000c101b24 */
[----:B------:R-:W-:Y:S05]  /*43e0*/  BRA `(.L_x_13462) ;  /* 0x0000000000047947 */ /* 0x000fea0003800000 */
.L_x_13488:
[----:B------:R0:W-:Y:S02]  /*43f0*/  STG.E desc[UR36][R16.64], R2 ;  /* 0x0000000210007986 */ /* 0x0001e4000c101924 */
.L_x_13462:
[----:B------:R-:W-:-:S04]  /*4400*/  IMAD R22, R25, 0x200, R22 ;  /* 0x0000020019167824 */ /* 0x000fc800078e0216 */
[----:B------:R-:W-:-:S07]  /*4410*/  VIADD R23, R22, 0x80 ;  /* 0x0000008016177836 */ /* 0x000fce0000000000 */
.L_x_13386:
[----:B------:R-:W-:Y:S05]  /*4420*/  BSYNC B6 ;  /* 0x0000000000067941 */ /* 0x000fea0003800000 */
.L_x_13385:
        /* <DEDUP_REMOVED lines=358> */
.L_x_13493:
        /* <DEDUP_REMOVED lines=21> */
.L_x_13497:
[----:B------:R1:W5:Y:S01]  /*5be0*/  LDG.E.U8 R18, desc[UR36][R2.64] ;  /* 0x0000002402127981 */ /* 0x000362000c1e1100 */
[----:B------:R-:W-:Y:S01]  /*5bf0*/  IMAD.MOV.U32 R19, RZ, RZ, RZ ;  /* 0x000000ffff137224 */ /* 0x000fe200078e00ff */
[----:B------:R-:W-:Y:S06]  /*5c00*/  BRA `(.L_x_13499) ;  /* 0x0000000c00487947 */ /* 0x000fec0003800000 */
.L_x_13496:
        /* <DEDUP_REMOVED lines=8> */
.L_x_13501:
[----:B------:R-:W2:Y:S02]  /*5c90*/  LDG.E R18, desc[UR36][R2.64] ;  /* 0x0000002402127981 */ /* 0x000ea4000c1e1900 */
[----:B--2---:R-:W-:Y:S01]  /*5ca0*/  SHF.R.S32.HI R19, RZ, 0x1f, R18 ;  /* 0x0000001fff137819 */ /* 0x004fe20000011412 */
[----:B------:R-:W-:Y:S06]  /*5cb0*/  BRA `(.L_x_13499) ;  /* 0x0000000c001c7947 */ /* 0x000fec0003800000 */
.L_x_13500:
[----:B------:R-:W2:Y:S02]  /*5cc0*/  LDG.E.S16 R18, desc[UR36][R2.64] ;  /* 0x0000002402127981 */ /* 0x000ea4000c1e1700 */
[----:B--2---:R-:W-:Y:S01]  /*5cd0*/  SHF.R.S32.HI R19, RZ, 0x1f, R18 ;  /* 0x0000001fff137819 */ /* 0x004fe20000011412 */
[----:B------:R-:W-:Y:S06]  /*5ce0*/  BRA `(.L_x_13499) ;  /* 0x0000000c00107947 */ /* 0x000fec0003800000 */
.L_x_13495:
        /* <DEDUP_REMOVED lines=9> */
.L_x_13503:
[----:B------:R-:W2:Y:S02]  /*5d80*/  LDG.E.U16 R2, desc[UR36][R2.64] ;  /* 0x0000002402027981 */ /* 0x000ea4000c1e1500 */
[----:B--2---:R-:W-:-:S06]  /*5d90*/  HADD2.F32 R18, -RZ, R2.H0_H0 ;  /* 0x20000002ff127230 */ /* 0x004fcc0000004100 */
[----:B------:R-:W0:Y:S01]  /*5da0*/  F2I.S64.TRUNC R18, R18 ;  /* 0x0000001200127311 */ /* 0x000e22000020d900 */
[----:B------:R-:W-:Y:S05]  /*5db0*/  BRA `(.L_x_13499) ;  /* 0x0000000800dc7947 */ /* 0x000fea0003800000 */
.L_x_13502:
[----:B------:R-:W-:-:S13]  /*5dc0*/  ISETP.NE.AND P0, PT, R4, 0x7, PT ;  /* 0x000000070400780c */ /* 0x000fda0003f05270 */
[----:B------:R-:W-:Y:S05]  /*5dd0*/  @!P0 BRA `(.L_x_13504) ;  /* 0x00000000002c8947 */ /* 0x000fea0003800000 */
[----:B------:R-:W-:-:S13]  /*5de0*/  ISETP.NE.AND P0, PT, R4, 0x8, PT ;  /* 0x000000080400780c */ /* 0x000fda0003f05270 */
[----:B------:R-:W-:Y:S05]  /*5df0*/  @!P0 BRA `(.L_x_13505) ;  /* 0x0000000000148947 */ /* 0x000fea0003800000 */
[----:B------:R-:W-:-:S13]  /*5e00*/  ISETP.NE.AND P0, PT, R4, 0x9, PT ;  /* 0x000000090400780c */ /* 0x000fda0003f05270 */
[----:B------:R-:W-:Y:S05]  /*5e10*/  @P0 BRA `(.L_x_13498) ;  /* 0x00000008006c0947 */ /* 0x000fea0003800000 */
[----:B------:R-:W2:Y:S02]  /*5e20*/  LDG.E R2, desc[UR36][R2.64] ;  /* 0x0000002402027981 */ /* 0x000ea4000c1e1900 */
[----:B--2---:R4:W0:Y:S01]  /*5e30*/  F2I.S64.TRUNC R18, R2 ;  /* 0x0000000200127311 */ /* 0x004822000020d900 */
[----:B------:R-:W-:Y:S05]  /*5e40*/  BRA `(.L_x_13499) ;  /* 0x0000000800b87947 */ /* 0x000fea0003800000 */
.L_x_13505:
[----:B------:R-:W2:Y:S02]  /*5e50*/  LDG.E.U16 R2, desc[UR36][R2.64] ;  /* 0x0000002402027981 */ /* 0x000ea4000c1e1500 */
[----:B--2---:R-:W-:-:S06]  /*5e60*/  HADD2.F32 R18, -RZ, R2.H0_H0 ;  /* 0x20000002ff127230 */ /* 0x004fcc0000004100 */
[----:B------:R-:W0:Y:S01]  /*5e70*/  F2I.S64.TRUNC R18, R18 ;  /* 0x0000001200127311 */ /* 0x000e22000020d900 */
[----:B------:R-:W-:Y:S05]  /*5e80*/  BRA `(.L_x_13499) ;  /* 0x0000000800a87947 */ /* 0x000fea0003800000 */
.L_x_13504:
[----:B------:R-:W2:Y:S02]  /*5e90*/  LDG.E.64 R2, desc[UR36][R2.64] ;  /* 0x0000002402027981 */ /* 0x000ea4000c1e1b00 */
[----:B--2---:R2:W3:Y:S01]  /*5ea0*/  F2I.S64.F64.TRUNC R18, R2 ;  /* 0x0000000200127311 */ /* 0x0044e2000030d900 */
[----:B------:R-:W-:Y:S05]  /*5eb0*/  BRA `(.L_x_13499) ;  /* 0x00000008009c7947 */ /* 0x000fea0003800000 */
.L_x_13494:
        /* <DEDUP_REMOVED lines=13> */
.L_x_13508:
[----:B------:R-:W2:Y:S02]  /*5f90*/  LDG.E.64 R2, desc[UR36][R2.64] ;  /* 0x0000002402027981 */ /* 0x000ea4000c1e1b00 */
[----:B--2---:R0:W1:Y:S01]  /*5fa0*/  F2I.S64.F64.TRUNC R18, R2 ;  /* 0x0000000200127311 */ /* 0x004062000030d900 */
[----:B------:R-:W-:Y:S05]  /*5fb0*/  BRA `(.L_x_13499) ;  /* 0x00000008005c7947 */ /* 0x000fea0003800000 */
.L_x_13507:
        /* <DEDUP_REMOVED lines=27> */
.L_x_13510:
        /* <DEDUP_REMOVED lines=14> */
.L_x_13509:
[----:B------:R-:W2:Y:S02]  /*6250*/  LDG.E.U16 R18, desc[UR36][R2.64] ;  /* 0x0000002402127981 */ /* 0x000ea4000c1e1500 */
[----:B--2---:R-:W-:-:S06]  /*6260*/  IMAD.U32 R18, R18, 0x10000, RZ ;  /* 0x0001000012127824 */ /* 0x004fcc00078e00ff */
[----:B------:R-:W0:Y:S01]  /*6270*/  F2I.S64.TRUNC R18, R18 ;  /* 0x0000001200127311 */ /* 0x000e22000020d900 */
[----:B------:R-:W-:Y:S05]  /*6280*/  BRA `(.L_x_13499) ;  /* 0x0000000400a87947 */ /* 0x000fea0003800000 */
.L_x_13506:
        /* <DEDUP_REMOVED lines=11> */
.L_x_13513:
        /* <DEDUP_REMOVED lines=21> */
.L_x_13517:
[----:B------:R-:W-:Y:S05]  /*6490*/  BSYNC B1 ;  /* 0x0000000000017941 */ /* 0x000fea0003800000 */
.L_x_13516:
[----:B------:R-:W-:Y:S01]  /*64a0*/  IMAD.SHL.U32 R2, R2, 0x100000, RZ ;  /* 0x0010000002027824 */ /* 0x000fe200078e00ff */
[----:B------:R-:W-:-:S04]  /*64b0*/  LEA R3, R0, 0x3b800000, 0x17 ;  /* 0x3b80000000037811 */ /* 0x000fc800078eb8ff */
[----:B------:R-:W-:-:S07]  /*64c0*/  LOP3.LUT R18, R3, R2, R18, 0xfe, !PT ;  /* 0x0000000203127212 */ /* 0x000fce00078efe12 */
.L_x_13515:
[----:B------:R-:W-:Y:S05]  /*64d0*/  BSYNC B0 ;  /* 0x0000000000007941 */ /* 0x000fea0003800000 */
.L_x_13514:
[----:B------:R-:W0:Y:S01]  /*64e0*/  F2I.S64.TRUNC R18, R18 ;  /* 0x0000001200127311 */ /* 0x000e22000020d900 */
[----:B------:R-:W-:Y:S05]  /*64f0*/  BRA `(.L_x_13499) ;  /* 0x00000004000c7947 */ /* 0x000fea0003800000 */
.L_x_13512:
        /* <DEDUP_REMOVED lines=21> */
.L_x_13521:
[----:B------:R-:W-:Y:S05]  /*6650*/  BSYNC B1 ;  /* 0x0000000000017941 */ /* 0x000fea0003800000 */
.L_x_13520:
[----:B------:R-:W-:Y:S01]  /*6660*/  IMAD.SHL.U32 R2, R2, 0x200000, RZ ;  /* 0x0020000002027824 */ /* 0x000fe200078e00ff */
[----:B------:R-:W-:-:S04]  /*6670*/  LEA R3, R0, 0x37800000, 0x17 ;  /* 0x3780000000037811 */ /* 0x000fc800078eb8ff */
[----:B------:R-:W-:-:S07]  /*6680*/  LOP3.LUT R18, R3, R2, R18, 0xfe, !PT ;  /* 0x0000000203127212 */ /* 0x000fce00078efe12 */
.L_x_13519:
[----:B------:R-:W-:Y:S05]  /*6690*/  BSYNC B0 ;  /* 0x0000000000007941 */ /* 0x000fea0003800000 */
.L_x_13518:
[----:B------:R-:W0:Y:S01]  /*66a0*/  F2I.S64.TRUNC R18, R18 ;  /* 0x0000001200127311 */ /* 0x000e22000020d900 */
[----:B------:R-:W-:Y:S05]  /*66b0*/  BRA `(.L_x_13499) ;  /* 0x00000000009c7947 */ /* 0x000fea0003800000 */
.L_x_13511:
        /* <DEDUP_REMOVED lines=14> */
.L_x_13525:
[----:B------:R-:W-:Y:S05]  /*67a0*/  BSYNC B0 ;  /* 0x0000000000007941 */ /* 0x000fea0003800000 */
.L_x_13524:
[----:B------:R-:W0:Y:S01]  /*67b0*/  F2I.S64.TRUNC R18, R18 ;  /* 0x0000001200127311 */ /* 0x000e22000020d900 */
[----:B------:R-:W-:Y:S05]  /*67c0*/  BRA `(.L_x_13499) ;  /* 0x0000000000587947 */ /* 0x000fea0003800000 */
.L_x_13498:
        /* <DEDUP_REMOVED lines=16> */
.L_x_13526:
[----:B------:R-:W-:Y:S01]  /*68d0*/  CS2R R18, SRZ ;  /* 0x0000000000127805 */ /* 0x000fe2000001ff00 */
[----:B------:R-:W-:Y:S06]  /*68e0*/  BRA `(.L_x_13499) ;  /* 0x0000000000107947 */ /* 0x000fec0003800000 */
.L_x_13523:
[----:B------:R0:W5:Y:S01]  /*68f0*/  LDG.E.64 R18, desc[UR36][R2.64] ;  /* 0x0000002402127981 */ /* 0x000162000c1e1b00 */
[----:B------:R-:W-:Y:S05]  /*6900*/  BRA `(.L_x_13499) ;  /* 0x0000000000087947 */ /* 0x000fea0003800000 */
.L_x_13522:
[----:B------:R0:W5:Y:S01]  /*6910*/  LDG.E R18, desc[UR36][R2.64] ;  /* 0x0000002402127981 */ /* 0x000162000c1e1900 */
[----:B------:R-:W-:-:S07]  /*6920*/  IMAD.MOV.U32 R19, RZ, RZ, RZ ;  /* 0x000000ffff137224 */ /* 0x000fce00078e00ff */
.L_x_13499:
[----:B012-4-:R-:W0:Y:S01]  /*6930*/  LDC.U8 R2, c[0x0][0x493] ;  /* 0x000124c0ff027b82 */ /* 0x017e220000000000 */
        /* <DEDUP_REMOVED lines=17> */
.L_x_13530:
[----:B------:R0:W5:Y:S01]  /*6a50*/  LDG.E.U8 R2, desc[UR36][R4.64] ;  /* 0x0000002404027981 */ /* 0x000162000c1e1100 */
[----:B------:R-:W-:Y:S01]  /*6a60*/  IMAD.MOV.U32 R3, RZ, RZ, RZ ;  /* 0x000000ffff037224 */ /* 0x000fe200078e00ff */
[----:B------:R-:W-:Y:S06]  /*6a70*/  BRA `(.L_x_13532) ;  /* 0x0000000c00487947 */ /* 0x000fec0003800000 */
.L_x_13529:
        /* <DEDUP_REMOVED lines=8> */
.L_x_13534:
[----:B------:R-:W2:Y:S02]  /*6b00*/  LDG.E R2, desc[UR36][R4.64] ;  /* 0x0000002404027981 */ /* 0x000ea4000c1e1900 */
[----:B--2---:R-:W-:Y:S01]  /*6b10*/  SHF.R.S32.HI R3, RZ, 0x1f, R2 ;  /* 0x0000001fff037819 */ /* 0x004fe20000011402 */
[----:B------:R-:W-:Y:S06]  /*6b20*/  BRA `(.L_x_13532) ;  /* 0x0000000c001c7947 */ /* 0x000fec0003800000 */
.L_x_13533:
[----:B------:R-:W2:Y:S02]  /*6b30*/  LDG.E.S16 R2, desc[UR36][R4.64] ;  /* 0x0000002404027981 */ /* 0x000ea4000c1e1700 */
[----:B--2---:R-:W-:Y:S01]  /*6b40*/  SHF.R.S32.HI R3, RZ, 0x1f, R2 ;  /* 0x0000001fff037819 */ /* 0x004fe20000011402 */
[----:B------:R-:W-:Y:S06]  /*6b50*/  BRA `(.L_x_13532) ;  /* 0x0000000c00107947 */ /* 0x000fec0003800000 */
.L_x_13528:
[----:B------:R-:W-:-:S13]  /*6b60*/  ISETP.GT.AND P0, PT, R0, 0x6, PT ;  /* 0x000000060000780c */ /* 0x000fda0003f04270 */
[----:B------:R-:W-:Y:S05]  /*6b70*/  @P0 BRA `(.L_x_13535) ;  /* 0x00000000002c0947 */ /* 0x000fea0003800000 */
[----:B------:R-:W-:-:S13]  /*6b80*/  ISETP.NE.AND P0, PT, R0, 0x5, PT ;  /* 0x000000050000780c */ /* 0x000fda0003f05270 */
[----:B------:R-:W-:Y:S05]  /*6b90*/  @!P0 BRA `(.L_x_13536) ;  /* 0x0000000000148947 */ /* 0x000fea0003800000 */
[----:B------:R-:W-:-:S13]  /*6ba0*/  ISETP.NE.AND P0, PT, R0, 0x6, PT ;  /* 0x000000060000780c */ /* 0x000fda0003f05270 */
[----:B------:R-:W-:Y:S05]  /*6bb0*/  @P0 BRA `(.L_x_13531) ;  /* 0x0000000800a00947 */ /* 0x000fea0003800000 */
[----:B------:R-:W2:Y:S02]  /*6bc0*/  LDG.E R2, desc[UR36][R4.64] ;  /* 0x0000002404027981 */ /* 0x000ea4000c1e1900 */
[----:B--2---:R-:W4:Y:S01]  /*6bd0*/  F2I.S64.TRUNC R2, R2 ;  /* 0x0000000200027311 */ /* 0x004f22000020d900 */
[----:B------:R-:W-:Y:S05]  /*6be0*/  BRA `(.L_x_13532) ;  /* 0x0000000800ec7947 */ /* 0x000fea0003800000 */
.L_x_13536:
[----:B------:R-:W2:Y:S02]  /*6bf0*/  LDG.E.U16 R4, desc[UR36][R4.64] ;  /* 0x0000002404047981 */ /* 0x000ea4000c1e1500 */
[----:B--2---:R-:W-:-:S06]  /*6c00*/  HADD2.F32 R2, -RZ, R4.H0_H0 ;  /* 0x20000004ff027230 */ /* 0x004fcc0000004100 */
[----:B------:R-:W2:Y:S01]  /*6c10*/  F2I.S64.TRUNC R2, R2 ;  /* 0x0000000200027311 */ /* 0x000ea2000020d900 */
[----:B------:R-:W-:Y:S05]  /*6c20*/  BRA `(.L_x_13532) ;  /* 0x0000000800dc7947 */ /* 0x000fea0003800000 */
.L_x_13535:
[----:B------:R-:W-:-:S13]  /*6c30*/  ISETP.NE.AND P0, PT, R0, 0x7, PT ;  /* 0x000000070000780c */ /* 0x000fda0003f05270 */
[----:B------:R-:W-:Y:S05]  /*6c40*/  @!P0 BRA `(.L_x_13537) ;  /* 0x00000000002c8947 */ /* 0x000fea0003800000 */
[----:B------:R-:W-:-:S13]  /*6c50*/  ISETP.NE.AND P0, PT, R0, 0x8, PT ;  /* 0x000000080000780c */ /* 0x000fda0003f05270 */
[----:B------:R-:W-:Y:S05]  /*6c60*/  @!P0 BRA `(.L_x_13538) ;  /* 0x0000000000148947 */ /* 0x000fea0003800000 */
[----:B------:R-:W-:-:S13]  /*6c70*/  ISETP.NE.AND P0, PT, R0, 0x9, PT ;  /* 0x000000090000780c */ /* 0x000fda0003f05270 */
[----:B------:R-:W-:Y:S05]  /*6c80*/  @P0 BRA `(.L_x_13531) ;  /* 0x00000008006c0947 */ /* 0x000fea0003800000 */
[----:B------:R-:W2:Y:S02]  /*6c90*/  LDG.E R2, desc[UR36][R4.64] ;  /* 0x0000002404027981 */ /* 0x000ea4000c1e1900 */
[----:B--2---:R-:W0:Y:S01]  /*6ca0*/  F2I.S64.TRUNC R2, R2 ;  /* 0x0000000200027311 */ /* 0x004e22000020d900 */
[----:B------:R-:W-:Y:S05]  /*6cb0*/  BRA `(.L_x_13532) ;  /* 0x0000000800b87947 */ /* 0x000fea0003800000 */
.L_x_13538:
[----:B------:R-:W2:Y:S02]  /*6cc0*/  LDG.E.U16 R4, desc[UR36][R4.64] ;  /* 0x0000002404047981 */ /* 0x000ea4000c1e1500 */
[----:B--2---:R-:W-:-:S06]  /*6cd0*/  HADD2.F32 R2, -RZ, R4.H0_H0 ;  /* 0x20000004ff027230 */ /* 0x004fcc0000004100 */
[----:B------:R-:W0:Y:S01]  /*6ce0*/  F2I.S64.TRUNC R2, R2 ;  /* 0x0000000200027311 */ /* 0x000e22000020d900 */
[----:B------:R-:W-:Y:S05]  /*6cf0*/  BRA `(.L_x_13532) ;  /* 0x0000000800a87947 */ /* 0x000fea0003800000 */
.L_x_13537:
[----:B------:R-:W2:Y:S02]  /*6d00*/  LDG.E.64 R2, desc[UR36][R4.64] ;  /* 0x0000002404027981 */ /* 0x000ea4000c1e1b00 */
[----:B--2---:R-:W0:Y:S01]  /*6d10*/  F2I.S64.F64.TRUNC R2, R2 ;  /* 0x0000000200027311 */ /* 0x004e22000030d900 */
[----:B------:R-:W-:Y:S05]  /*6d20*/  BRA `(.L_x_13532) ;  /* 0x00000008009c7947 */ /* 0x000fea0003800000 */
.L_x_13527:
        /* <DEDUP_REMOVED lines=13> */
.L_x_13541:
[----:B------:R-:W2:Y:S02]  /*6e00*/  LDG.E.64 R2, desc[UR36][R4.64] ;  /* 0x0000002404027981 */ /* 0x000ea4000c1e1b00 */
[----:B--2---:R-:W0:Y:S01]  /*6e10*/  F2I.S64.F64.TRUNC R2, R2 ;  /* 0x0000000200027311 */ /* 0x004e22000030d900 */
[----:B------:R-:W-:Y:S05]  /*6e20*/  BRA `(.L_x_13532) ;  /* 0x00000008005c7947 */ /* 0x000fea0003800000 */
.L_x_13540:
        /* <DEDUP_REMOVED lines=27> */
.L_x_13543:
        /* <DEDUP_REMOVED lines=14> */
.L_x_13542:
[----:B------:R-:W2:Y:S02]  /*70c0*/  LDG.E.U16 R2, desc[UR36][R4.64] ;  /* 0x0000002404027981 */ /* 0x000ea4000c1e1500 */
[----:B--2---:R-:W-:-:S06]  /*70d0*/  IMAD.U32 R2, R2, 0x10000, RZ ;  /* 0x0001000002027824 */ /* 0x004fcc00078e00ff */
[----:B------:R-:W0:Y:S01]  /*70e0*/  F2I.S64.TRUNC R2, R2 ;  /* 0x0000000200027311 */ /* 0x000e22000020d900 */
[----:B------:R-:W-:Y:S05]  /*70f0*/  BRA `(.L_x_13532) ;  /* 0x0000000400a87947 */ /* 0x000fea0003800000 */
.L_x_13539:
        /* <DEDUP_REMOVED lines=11> */
.L_x_13546:
        /* <DEDUP_REMOVED lines=21> */
.L_x_13550:
[----:B------:R-:W-:Y:S05]  /*7300*/  BSYNC B1 ;  /* 0x0000000000017941 */ /* 0x000fea0003800000 */
.L_x_13549:
[----:B------:R-:W-:Y:S01]  /*7310*/  IMAD.SHL.U32 R2, R2, 0x100000, RZ ;  /* 0x0010000002027824 */ /* 0x000fe200078e00ff */
[----:B------:R-:W-:-:S04]  /*7320*/  LEA R3, R0, 0x3b800000, 0x17 ;  /* 0x3b80000000037811 */ /* 0x000fc800078eb8ff */
[----:B------:R-:W-:-:S07]  /*7330*/  LOP3.LUT R2, R3, R2, R4, 0xfe, !PT ;  /* 0x0000000203027212 */ /* 0x000fce00078efe04 */
.L_x_13548:
[----:B------:R-:W-:Y:S05]  /*7340*/  BSYNC B0 ;  /* 0x0000000000007941 */ /* 0x000fea0003800000 */
.L_x_13547:
[----:B------:R-:W0:Y:S01]  /*7350*/  F2I.S64.TRUNC R2, R2 ;  /* 0x0000000200027311 */ /* 0x000e22000020d900 */
[----:B------:R-:W-:Y:S05]  /*7360*/  BRA `(.L_x_13532) ;  /* 0x00000004000c7947 */ /* 0x000fea0003800000 */
.L_x_13545:
        /* <DEDUP_REMOVED lines=21> */
.L_x_13554:
[----:B------:R-:W-:Y:S05]  /*74c0*/  BSYNC B1 ;  /* 0x0000000000017941 */ /* 0x000fea0003800000 */
.L_x_13553:
[----:B------:R-:W-:Y:S01]  /*74d0*/  IMAD.SHL.U32 R2, R2, 0x200000, RZ ;  /* 0x0020000002027824 */ /* 0x000fe200078e00ff */
[----:B------:R-:W-:-:S04]  /*74e0*/  LEA R3, R0, 0x37800000, 0x17 ;  /* 0x3780000000037811 */ /* 0x000fc800078eb8ff */
[----:B------:R-:W-:-:S07]  /*74f0*/  LOP3.LUT R2, R3, R2, R4, 0xfe, !PT ;  /* 0x0000000203027212 */ /* 0x000fce00078efe04 */
.L_x_13552:
[----:B------:R-:W-:Y:S05]  /*7500*/  BSYNC B0 ;  /* 0x0000000000007941 */ /* 0x000fea0003800000 */
.L_x_13551:
[----:B------:R-:W0:Y:S01]  /*7510*/  F2I.S64.TRUNC R2, R2 ;  /* 0x0000000200027311 */ /* 0x000e22000020d900 */
[----:B------:R-:W-:Y:S05]  /*7520*/  BRA `(.L_x_13532) ;  /* 0x00000000009c7947 */ /* 0x000fea0003800000 */
.L_x_13544:
        /* <DEDUP_REMOVED lines=14> */
.L_x_13558:
[----:B------:R-:W-:Y:S05]  /*7610*/  BSYNC B0 ;  /* 0x0000000000007941 */ /* 0x000fea0003800000 */
.L_x_13557:
[----:B------:R-:W0:Y:S01]  /*7620*/  F2I.S64.TRUNC R2, R2 ;  /* 0x0000000200027311 */ /* 0x000e22000020d900 */
[----:B------:R-:W-:Y:S05]  /*7630*/  BRA `(.L_x_13532) ;  /* 0x0000000000587947 */ /* 0x000fea0003800000 */
.L_x_13531:
        /* <DEDUP_REMOVED lines=16> */
.L_x_13559:
[----:B------:R-:W-:Y:S01]  /*7740*/  CS2R R2, SRZ ;  /* 0x0000000000027805 */ /* 0x000fe2000001ff00 */
[----:B------:R-:W-:Y:S06]  /*7750*/  BRA `(.L_x_13532) ;  /* 0x0000000000107947 */ /* 0x000fec0003800000 */
.L_x_13556:
[----:B------:R0:W5:Y:S01]  /*7760*/  LDG.E.64 R2, desc[UR36][R4.64] ;  /* 0x0000002404027981 */ /* 0x000162000c1e1b00 */
[----:B------:R-:W-:Y:S05]  /*7770*/  BRA `(.L_x_13532) ;  /* 0x0000000000087947 */ /* 0x000fea0003800000 */
.L_x_13555:
[----:B------:R0:W5:Y:S01]  /*7780*/  LDG.E R2, desc[UR36][R4.64] ;  /* 0x0000002404027981 */ /* 0x000162000c1e1900 */
[----:B------:R-:W-:-:S07]  /*7790*/  IMAD.MOV.U32 R3, RZ, RZ, RZ ;  /* 0x000000ffff037224 */ /* 0x000fce00078e00ff */
.L_x_13532:
[----:B0-2345:R-:W-:Y:S01]  /*77a0*/  LOP3.LUT R0, R19, R3, RZ, 0xfc, !PT ;  /* 0x0000000313007212 */ /* 0x03dfe200078efcff */
[----:B------:R-:W-:Y:S03]  /*77b0*/  BSSY B0, `(.L_x_13560) ;  /* 0x000001c000007945 */ /* 0x000fe60003800000 */
[----:B------:R-:W-:-:S13]  /*77c0*/  ISETP.NE.U32.AND P0, PT, R0, RZ, PT ;  /* 0x000000ff0000720c */ /* 0x000fda0003f05070 */
[----:B------:R-:W-:Y:S05]  /*77d0*/  @!P0 BRA `(.L_x_13561) ;  /* 0x0000000000148947 */ /* 0x000fea0003800000 */
[----:B------:R-:W-:-:S07]  /*77e0*/  MOV R0, 0x7800 ;  /* 0x0000780000007802 */ /* 0x000fce0000000f00 */
[----:B-1----:R-:W-:Y:S05]  /*77f0*/  CALL.REL.NOINC `($__internal_21_$__cuda_sm20_div_s64) ;  /* 0x0000009400c87944 */ /* 0x002fea0003c00000 */
[----:B------:R-:W-:Y:S02]  /*7800*/  IMAD.MOV.U32 R2, RZ, RZ, R4 ;  /* 0x000000ffff027224 */ /* 0x000fe400078e0004 */
[----:B------:R-:W-:Y:S01]  /*7810*/  IMAD.MOV.U32 R3, RZ, RZ, R5 ;  /* 0x000000ffff037224 */ /* 0x000fe200078e0005 */
[----:B------:R-:W-:Y:S06]  /*7820*/  BRA `(.L_x_13562) ;  /* 0x0000000000507947 */ /* 0x000fec0003800000 */
.L_x_13561:
[----:B------:R-:W0:Y:S01]  /*7830*/  I2F.U32.RP R0, R2 ;  /* 0x0000000200007306 */ /* 0x000e220000209000 */
[----:B------:R-:W-:-:S07]  /*7840*/  ISETP.NE.U32.AND P2, PT, R2, RZ, PT ;  /* 0x000000ff0200720c */ /* 0x000fce0003f45070 */
[----:B0-----:R-:W1:Y:S02]  /*7850*/  MUFU.RCP R0, R0 ;  /* 0x0000000000007308 */ /* 0x001e640000001000 */
[----:B-1----:R-:W-:-:S06]  /*7860*/  VIADD R4, R0, 0xffffffe ;  /* 0x0ffffffe00047836 */ /* 0x002fcc0000000000 */
        /* <DEDUP_REMOVED lines=16> */
.L_x_13562:
[----:B------:R-:W-:Y:S05]  /*7970*/  BSYNC B0 ;  /* 0x0000000000007941 */ /* 0x000fea0003800000 */
.L_x_13560:
        /* <DEDUP_REMOVED lines=14> */
.L_x_13566:
[----:B------:R0:W-:Y:S01]  /*7a60*/  STG.E.U8 desc[UR36][R16.64], R2 ;  /* 0x0000000210007986 */ /* 0x0001e2000c101124 */
[----:B------:R-:W-:Y:S05]  /*7a70*/  BRA `(.L_x_13568) ;  /* 0x0000000c00507947 */ /* 0x000fea0003800000 */
.L_x_13565:
        /* <DEDUP_REMOVED lines=8> */
.L_x_13570:
[----:B------:R0:W-:Y:S01]  /*7b00*/  STG.E desc[UR36][R16.64], R2 ;  /* 0x0000000210007986 */ /* 0x0001e2000c101924 */
[----:B------:R-:W-:Y:S05]  /*7b10*/  BRA `(.L_x_13568) ;  /* 0x0000000c00287947 */ /* 0x000fea0003800000 */
.L_x_13569:
[----:B------:R0:W-:Y:S01]  /*7b20*/  STG.E.U16 desc[UR36][R16.64], R2 ;  /* 0x0000000210007986 */ /* 0x0001e2000c101524 */
[----:B------:R-:W-:Y:S05]  /*7b30*/  BRA `(.L_x_13568) ;  /* 0x0000000c00207947 */ /* 0x000fea0003800000 */
.L_x_13564:
        /* <DEDUP_REMOVED lines=9> */
.L_x_13572:
[----:B------:R-:W0:Y:S02]  /*7bd0*/  I2F.S64 R0, R2 ;  /* 0x0000000200007312 */ /* 0x000e240000301400 */
[----:B0-----:R-:W-:-:S05]  /*7be0*/  F2FP.F16.F32.PACK_AB R0, RZ, R0 ;  /* 0x00000000ff00723e */ /* 0x001fca00000000ff */
[----:B------:R0:W-:Y:S01]  /*7bf0*/  STG.E.U16 desc[UR36][R16.64], R0 ;  /* 0x0000000010007986 */ /* 0x0001e2000c101524 */
[----:B------:R-:W-:Y:S05]  /*7c00*/  BRA `(.L_x_13568) ;  /* 0x0000000800ec7947 */ /* 0x000fea0003800000 */
.L_x_13571:
        /* <DEDUP_REMOVED lines=10> */
.L_x_13574:
[----:B------:R-:W0:Y:S02]  /*7cb0*/  I2F.S64 R2, R2 ;  /* 0x0000000200027312 */ /* 0x000e240000301400 */
[----:B0-----:R-:W-:-:S04]  /*7cc0*/  F2FP.F16.F32.PACK_AB R3, RZ, R2 ;  /* 0x00000002ff03723e */ /* 0x001fc800000000ff */
[----:B------:R-:W-:-:S05]  /*7cd0*/  PRMT R3, R3, 0x5410, RZ ;  /* 0x0000541003037816 */ /* 0x000fca00000000ff */
[----:B------:R0:W-:Y:S01]  /*7ce0*/  STG.E desc[UR36][R16.64], R3 ;  /* 0x0000000310007986 */ /* 0x0001e2000c101924 */
[----:B------:R-:W-:Y:S05]  /*7cf0*/  BRA `(.L_x_13568) ;  /* 0x0000000800b07947 */ /* 0x000fea0003800000 */
.L_x_13573:
[----:B------:R-:W0:Y:S02]  /*7d00*/  I2F.F64.S64 R2, R2 ;  /* 0x0000000200027312 */ /* 0x000e240000301c00 */
[----:B0-----:R0:W-:Y:S01]  /*7d10*/  STG.E.64 desc[UR36][R16.64], R2 ;  /* 0x0000000210007986 */ /* 0x0011e2000c101b24 */
[----:B------:R-:W-:Y:S05]  /*7d20*/  BRA `(.L_x_13568) ;  /* 0x0000000800a47947 */ /* 0x000fea0003800000 */
.L_x_13563:
        /* <DEDUP_REMOVED lines=13> */
.L_x_13577:
[----:B------:R-:W0:Y:S01]  /*7e00*/  I2F.F64.S64 R4, R2 ;  /* 0x0000000200047312 */ /* 0x000e220000301c00 */
[----:B------:R-:W-:-:S05]  /*7e10*/  CS2R R6, SRZ ;  /* 0x0000000000067805 */ /* 0x000fca000001ff00 */
[----:B0-----:R0:W-:Y:S01]  /*7e20*/  STG.E.128 desc[UR36][R16.64], R4 ;  /* 0x0000000410007986 */ /* 0x0011e2000c101d24 */
[----:B------:R-:W-:Y:S05]  /*7e30*/  BRA `(.L_x_13568) ;  /* 0x0000000800607947 */ /* 0x000fea0003800000 */
.L_x_13576:
        /* <DEDUP_REMOVED lines=21> */
.L_x_13581:
[----:B------:R-:W-:Y:S05]  /*7f90*/  BSYNC B0 ;  /* 0x0000000000007941 */ /* 0x000fea0003800000 */
.L_x_13580:
[----:B------:R-:W-:-:S05]  /*7fa0*/  LOP3.LUT R5, R0, R5, RZ, 0xfc, !PT ;  /* 0x0000000500057212 */ /* 0x000fca00078efcff */
[----:B------:R0:W-:Y:S01]  /*7fb0*/  STG.E.U8 desc[UR36][R16.64], R5 ;  /* 0x0000000510007986 */ /* 0x0001e2000c101124 */
[----:B------:R-:W-:Y:S05]  /*7fc0*/  BRA `(.L_x_13568) ;  /* 0x0000000400fc7947 */ /* 0x000fea0003800000 */
.L_x_13579:
        /* <DEDUP_REMOVED lines=13> */
.L_x_13583:
[----:B------:R-:W-:Y:S01]  /*80a0*/  IMAD.MOV.U32 R0, RZ, RZ, 0x7f ;  /* 0x0000007fff007424 */ /* 0x000fe200078e00ff */
[----:B------:R-:W-:-:S04]  /*80b0*/  ISETP.GT.U32.AND P0, PT, R4, 0x7f800000, PT ;  /* 0x7f8000000400780c */ /* 0x000fc80003f04070 */
[----:B------:R-:W-:-:S09]  /*80c0*/  SEL R0, R0, 0x7c, P0 ;  /* 0x0000007c00007807 */ /* 0x000fd20000000000 */
.L_x_13584:
[----:B------:R-:W-:Y:S05]  /*80d0*/  BSYNC B0 ;  /* 0x0000000000007941 */ /* 0x000fea0003800000 */
.L_x_13582:
[----:B------:R-:W-:-:S04]  /*80e0*/  LOP3.LUT R2, R3, 0x80000000, RZ, 0xc0, !PT ;  /* 0x8000000003027812 */ /* 0x000fc800078ec0ff */
[----:B------:R-:W-:-:S04]  /*80f0*/  SHF.R.U32.HI R3, RZ, 0x18, R2 ;  /* 0x00000018ff037819 */ /* 0x000fc80000011602 */
[----:B------:R-:W-:-:S05]  /*8100*/  LOP3.LUT R3, R0, R3, RZ, 0xfc, !PT ;  /* 0x0000000300037212 */ /* 0x000fca00078efcff */
[----:B------:R0:W-:Y:S01]  /*8110*/  STG.E.U8 desc[UR36][R16.64], R3 ;  /* 0x0000000310007986 */ /* 0x0001e2000c101124 */
[----:B------:R-:W-:Y:S05]  /*8120*/  BRA `(.L_x_13568) ;  /* 0x0000000400a47947 */ /* 0x000fea0003800000 */
.L_x_13578:
[----:B------:R-:W0:Y:S02]  /*8130*/  I2F.S64 R0, R2 ;  /* 0x0000000200007312 */ /* 0x000e240000301400 */
[----:B0-----:R-:W-:-:S05]  /*8140*/  F2FP.BF16.F32.PACK_AB R0, RZ, R0 ;  /* 0x00000000ff00723e */ /* 0x001fca00000010ff */
[----:B------:R0:W-:Y:S01]  /*8150*/  STG.E.U16 desc[UR36][R16.64], R0 ;  /* 0x0000000010007986 */ /* 0x0001e2000c101524 */
[----:B------:R-:W-:Y:S05]  /*8160*/  BRA `(.L_x_13568) ;  /* 0x0000000400947947 */ /* 0x000fea0003800000 */
.L_x_13575:
        /* <DEDUP_REMOVED lines=10> */
.L_x_13587:
        /* <DEDUP_REMOVED lines=17> */
.L_x_13590:
[----:B------:R-:W-:-:S04]  /*8320*/  LOP3.LUT R2, R3, 0x80000000, RZ, 0xc0, !PT ;  /* 0x8000000003027812 */ /* 0x000fc800078ec0ff */
[----:B------:R-:W-:-:S04]  /*8330*/  SHF.R.U32.HI R3, RZ, 0x18, R2 ;  /* 0x00000018ff037819 */ /* 0x000fc80000011602 */
[----:B------:R-:W-:-:S04]  /*8340*/  LOP3.LUT R0, R0, R3, RZ, 0xfc, !PT ;  /* 0x0000000300007212 */ /* 0x000fc800078efcff */
[----:B------:R-:W-:-:S07]  /*8350*/  PRMT R8, R0, 0x7610, R8 ;  /* 0x0000761000087816 */ /* 0x000fce0000000008 */
.L_x_13589:
[----:B------:R-:W-:Y:S05]  /*8360*/  BSYNC B0 ;  /* 0x0000000000007941 */ /* 0x000fea0003800000 */
.L_x_13588:
[----:B------:R3:W-:Y:S01]  /*8370*/  STG.E.U8 desc[UR36][R16.64], R8 ;  /* 0x0000000810007986 */ /* 0x0007e2000c101124 */
[----:B------:R-:W-:Y:S05]  /*8380*/  BRA `(.L_x_13568) ;  /* 0x00000004000c7947 */ /* 0x000fea0003800000 */
.L_x_13586:
        /* <DEDUP_REMOVED lines=17> */
.L_x_13593:
[----:B------:R-:W-:-:S04]  /*84a0*/  LOP3.LUT R2, R3, 0x80000000, RZ, 0xc0, !PT ;  /* 0x8000000003027812 */ /* 0x000fc800078ec0ff */
[----:B------:R-:W-:-:S04]  /*84b0*/  SHF.R.U32.HI R3, RZ, 0x18, R2 ;  /* 0x00000018ff037819 */ /* 0x000fc80000011602 */
[----:B------:R-:W-:-:S04]  /*84c0*/  LOP3.LUT R0, R0, R3, RZ, 0xfc, !PT ;  /* 0x0000000300007212 */ /* 0x000fc800078efcff */
[----:B------:R-:W-:-:S07]  /*84d0*/  PRMT R8, R0, 0x7610, R8 ;  /* 0x0000761000087816 */ /* 0x000fce0000000008 */
.L_x_13592:
[----:B------:R-:W-:Y:S05]  /*84e0*/  BSYNC B0 ;  /* 0x0000000000007941 */ /* 0x000fea0003800000 */
.L_x_13591:
[----:B------:R0:W-:Y:S01]  /*84f0*/  STG.E.U8 desc[UR36][R16.64], R8 ;  /* 0x0000000810007986 */ /* 0x0001e2000c101124 */
[----:B------:R-:W-:Y:S05]  /*8500*/  BRA `(.L_x_13568) ;  /* 0x0000000000ac7947 */ /* 0x000fea0003800000 */
.L_x_13585:
        /* <DEDUP_REMOVED lines=23> */
.L_x_13567:
        /* <DEDUP_REMOVED lines=16> */
.L_x_13596:
[----:B------:R-:W-:Y:S05]  /*8780*/  BRA `(.L_x_13568) ;  /* 0x00000000000c7947 */ /* 0x000fea0003800000 */
.L_x_13595:
[----:B------:R2:W-:Y:S01]  /*8790*/  STG.E.64 desc[UR36][R16.64], R2 ;  /* 0x0000000210007986 */ /* 0x0005e2000c101b24 */
[----:B------:R-:W-:Y:S05]  /*87a0*/  BRA `(.L_x_13568) ;  /* 0x0000000000047947 */ /* 0x000fea0003800000 */
.L_x_13594:
[----:B------:R0:W-:Y:S02]  /*87b0*/  STG.E desc[UR36][R16.64], R2 ;  /* 0x0000000210007986 */ /* 0x0001e4000c101924 */
.L_x_13568:
[----:B------:R-:W-:-:S07]  /*87c0*/  VIADD R23, R23, 0x80 ;  /* 0x0000008017177836 */ /* 0x000fce0000000000 */
.L_x_13492:
[----:B------:R-:W-:Y:S05]  /*87d0*/  BSYNC B6 ;  /* 0x0000000000067941 */ /* 0x000fea0003800000 */
.L_x_13491:
        /* <DEDUP_REMOVED lines=358> */
.L_x_13599:
        /* <DEDUP_REMOVED lines=21> */
.L_x_13603:
[----:B------:R0:W5:Y:S01]  /*9f90*/  LDG.E.U8 R18, desc[UR36][R2.64] ;  /* 0x0000002402127981 */ /* 0x000162000c1e1100 */
[----:B------:R-:W-:Y:S01]  /*9fa0*/  IMAD.MOV.U32 R19, RZ, RZ, RZ ;  /* 0x000000ffff137224 */ /* 0x000fe200078e00ff */
[----:B------:R-:W-:Y:S06]  /*9fb0*/  BRA `(.L_x_13605) ;  /* 0x0000000c00487947 */ /* 0x000fec0003800000 */
.L_x_13602:
        /* <DEDUP_REMOVED lines=8> */
.L_x_13607:
[----:B------:R-:W2:Y:S02]  /*a040*/  LDG.E R18, desc[UR36][R2.64] ;  /* 0x0000002402127981 */ /* 0x000ea4000c1e1900 */
[----:B--2---:R-:W-:Y:S01]  /*a050*/  SHF.R.S32.HI R19, RZ, 0x1f, R18 ;  /* 0x0000001fff137819 */ /* 0x004fe20000011412 */
[----:B------:R-:W-:Y:S06]  /*a060*/  BRA `(.L_x_13605) ;  /* 0x0000000c001c7947 */ /* 0x000fec0003800000 */
.L_x_13606:
[----:B------:R-:W2:Y:S02]  /*a070*/  LDG.E.S16 R18, desc[UR36][R2.64] ;  /* 0x0000002402127981 */ /* 0x000ea4000c1e1700 */
[----:B--2---:R-:W-:Y:S01]  /*a080*/  SHF.R.S32.HI R19, RZ, 0x1f, R18 ;  /* 0x0000001fff137819 */ /* 0x004fe20000011412 */
[----:B------:R-:W-:Y:S06]  /*a090*/  BRA `(.L_x_13605) ;  /* 0x0000000c00107947 */ /* 0x000fec0003800000 */
.L_x_13601:
        /* <DEDUP_REMOVED lines=9> */
.L_x_13609:
[----:B------:R-:W2:Y:S02]  /*a130*/  LDG.E.U16 R2, desc[UR36][R2.64] ;  /* 0x0000002402027981 */ /* 0x000ea4000c1e1500 */
[----:B--2---:R-:W-:-:S06]  /*a140*/  HADD2.F32 R18, -RZ, R2.H0_H0 ;  /* 0x20000002ff127230 */ /* 0x004fcc0000004100 */
[----:B------:R-:W0:Y:S01]  /*a150*/  F2I.S64.TRUNC R18, R18 ;  /* 0x0000001200127311 */ /* 0x000e22000020d900 */
[----:B------:R-:W-:Y:S05]  /*a160*/  BRA `(.L_x_13605) ;  /* 0x0000000800dc7947 */ /* 0x000fea0003800000 */
.L_x_13608:
        /* <DEDUP_REMOVED lines=9> */
.L_x_13611:
[----:B------:R-:W2:Y:S02]  /*a200*/  LDG.E.U16 R2, desc[UR36][R2.64] ;  /* 0x0000002402027981 */ /* 0x000ea4000c1e1500 */
[----:B--2---:R-:W-:-:S06]  /*a210*/  HADD2.F32 R18, -RZ, R2.H0_H0 ;  /* 0x20000002ff127230 */ /* 0x004fcc0000004100 */
[----:B------:R-:W0:Y:S01]  /*a220*/  F2I.S64.TRUNC R18, R18 ;  /* 0x0000001200127311 */ /* 0x000e22000020d900 */
[----:B------:R-:W-:Y:S05]  /*a230*/  BRA `(.L_x_13605) ;  /* 0x0000000800a87947 */ /* 0x000fea0003800000 */
.L_x_13610:
[----:B------:R-:W2:Y:S02]  /*a240*/  LDG.E.64 R2, desc[UR36][R2.64] ;  /* 0x0000002402027981 */ /* 0x000ea4000c1e1b00 */
[----:B--2---:R0:W1:Y:S01]  /*a250*/  F2I.S64.F64.TRUNC R18, R2 ;  /* 0x0000000200127311 */ /* 0x004062000030d900 */
[----:B------:R-:W-:Y:S05]  /*a260*/  BRA `(.L_x_13605) ;  /* 0x00000008009c7947 */ /* 0x000fea0003800000 */
.L_x_13600:
        /* <DEDUP_REMOVED lines=13> */
.L_x_13614:
[----:B------:R-:W2:Y:S02]  /*a340*/  LDG.E.64 R2, desc[UR36][R2.64] ;  /* 0x0000002402027981 */ /* 0x000ea4000c1e1b00 */
[----:B--2---:R0:W1:Y:S01]  /*a350*/  F2I.S64.F64.TRUNC R18, R2 ;  /* 0x0000000200127311 */ /* 0x004062000030d900 */
[----:B------:R-:W-:Y:S05]  /*a360*/  BRA `(.L_x_13605) ;  /* 0x00000008005c7947 */ /* 0x000fea0003800000 */
.L_x_13613:
        /* <DEDUP_REMOVED lines=27> */
.L_x_13616:
        /* <DEDUP_REMOVED lines=14> */
.L_x_13615:
[----:B------:R-:W2:Y:S02]  /*a600*/  LDG.E.U16 R18, desc[UR36][R2.64] ;  /* 0x0000002402127981 */ /* 0x000ea4000c1e1500 */
[----:B--2---:R-:W-:-:S06]  /*a610*/  IMAD.U32 R18, R18, 0x10000, RZ ;  /* 0x0001000012127824 */ /* 0x004fcc00078e00ff */
[----:B------:R-:W0:Y:S01]  /*a620*/  F2I.S64.TRUNC R18, R18 ;  /* 0x0000001200127311 */ /* 0x000e22000020d900 */
[----:B------:R-:W-:Y:S05]  /*a630*/  BRA `(.L_x_13605) ;  /* 0x0000000400a87947 */ /* 0x000fea0003800000 */
.L_x_13612:
        /* <DEDUP_REMOVED lines=11> */
.L_x_13619:
        /* <DEDUP_REMOVED lines=21> */
.L_x_13623:
[----:B------:R-:W-:Y:S05]  /*a840*/  BSYNC B1 ;  /* 0x0000000000017941 */ /* 0x000fea0003800000 */
.L_x_13622:
[----:B------:R-:W-:Y:S01]  /*a850*/  IMAD.SHL.U32 R2, R2, 0x100000, RZ ;  /* 0x0010000002027824 */ /* 0x000fe200078e00ff */
[----:B------:R-:W-:-:S04]  /*a860*/  LEA R3, R0, 0x3b800000, 0x17 ;  /* 0x3b80000000037811 */ /* 0x000fc800078eb8ff */
[----:B------:R-:W-:-:S07]  /*a870*/  LOP3.LUT R18, R3, R2, R18, 0xfe, !PT ;  /* 0x0000000203127212 */ /* 0x000fce00078efe12 */
.L_x_13621:
[----:B------:R-:W-:Y:S05]  /*a880*/  BSYNC B0 ;  /* 0x0000000000007941 */ /* 0x000fea0003800000 */
.L_x_13620:
[----:B------:R-:W2:Y:S01]  /*a890*/  F2I.S64.TRUNC R18, R18 ;  /* 0x0000001200127311 */ /* 0x000ea2000020d900 */
[----:B------:R-:W-:Y:S05]  /*a8a0*/  BRA `(.L_x_13605) ;  /* 0x00000004000c7947 */ /* 0x000fea0003800000 */
.L_x_13618:
        /* <DEDUP_REMOVED lines=21> */
.L_x_13627:
[----:B------:R-:W-:Y:S05]  /*aa00*/  BSYNC B1 ;  /* 0x0000000000017941 */ /* 0x000fea0003800000 */
.L_x_13626:
[----:B------:R-:W-:Y:S01]  /*aa10*/  IMAD.SHL.U32 R2, R2, 0x200000, RZ ;  /* 0x0020000002027824 */ /* 0x000fe200078e00ff */
[----:B------:R-:W-:-:S04]  /*aa20*/  LEA R3, R0, 0x37800000, 0x17 ;  /* 0x3780000000037811 */ /* 0x000fc800078eb8ff */
[----:B------:R-:W-:-:S07]  /*aa30*/  LOP3.LUT R18, R3, R2, R18, 0xfe, !PT ;  /* 0x0000000203127212 */ /* 0x000fce00078efe12 */
.L_x_13625:
[----:B------:R-:W-:Y:S05]  /*aa40*/  BSYNC B0 ;  /* 0x0000000000007941 */ /* 0x000fea0003800000 */
.L_x_13624:
[----:B------:R-:W0:Y:S01]  /*aa50*/  F2I.S64.TRUNC R18, R18 ;  /* 0x0000001200127311 */ /* 0x000e22000020d900 */
[----:B------:R-:W-:Y:S05]  /*aa60*/  BRA `(.L_x_13605) ;  /* 0x00000000009c7947 */ /* 0x000fea0003800000 */
.L_x_13617:
        /* <DEDUP_REMOVED lines=14> */
.L_x_13631:
[----:B------:R-:W-:Y:S05]  /*ab50*/  BSYNC B0 ;  /* 0x0000000000007941 */ /* 0x000fea0003800000 */
.L_x_13630:
[----:B------:R-:W4:Y:S01]  /*ab60*/  F2I.S64.TRUNC R18, R18 ;  /* 0x0000001200127311 */ /* 0x000f22000020d900 */
[----:B------:R-:W-:Y:S05]  /*ab70*/  BRA `(.L_x_13605) ;  /* 0x0000000000587947 */ /* 0x000fea0003800000 */
.L_x_13604:
        /* <DEDUP_REMOVED lines=16> */
.L_x_13632:
[----:B------:R-:W-:Y:S01]  /*ac80*/  CS2R R18, SRZ ;  /* 0x0000000000127805 */ /* 0x000fe2000001ff00 */
[----:B------:R-:W-:Y:S06]  /*ac90*/  BRA `(.L_x_13605) ;  /* 0x0000000000107947 */ /* 0x000fec0003800000 */
.L_x_13629:
[----:B------:R0:W5:Y:S01]  /*aca0*/  LDG.E.64 R18, desc[UR36][R2.64] ;  /* 0x0000002402127981 */ /* 0x000162000c1e1b00 */
[----:B------:R-:W-:Y:S05]  /*acb0*/  BRA `(.L_x_13605) ;  /* 0x0000000000087947 */ /* 0x000fea0003800000 */
.L_x_13628:
[----:B------:R3:W5:Y:S01]  /*acc0*/  LDG.E R18, desc[UR36][R2.64] ;  /* 0x0000002402127981 */ /* 0x000762000c1e1900 */
[----:B------:R-:W-:-:S07]  /*acd0*/  IMAD.MOV.U32 R19, RZ, RZ, RZ ;  /* 0x000000ffff137224 */ /* 0x000fce00078e00ff */
.L_x_13605:
[----:B01-3--:R-:W0:Y:S01]  /*ace0*/  LDC.U8 R2, c[0x0][0x493] ;  /* 0x000124c0ff027b82 */ /* 0x00be220000000000 */
        /* <DEDUP_REMOVED lines=17> */
.L_x_13636:
[----:B------:R0:W5:Y:S01]  /*ae00*/  LDG.E.U8 R2, desc[UR36][R4.64] ;  /* 0x0000002404027981 */ /* 0x000162000c1e1100 */
[----:B------:R-:W-:Y:S01]  /*ae10*/  IMAD.MOV.U32 R3, RZ, RZ, RZ ;  /* 0x000000ffff037224 */ /* 0x000fe200078e00ff */
[----:B------:R-:W-:Y:S06]  /*ae20*/  BRA `(.L_x_13638) ;  /* 0x0000000c00487947 */ /* 0x000fec0003800000 */
.L_x_13635:
        /* <DEDUP_REMOVED lines=8> */
.L_x_13640:
[----:B------:R-:W3:Y:S02]  /*aeb0*/  LDG.E R2, desc[UR36][R4.64] ;  /* 0x0000002404027981 */ /* 0x000ee4000c1e1900 */
[----:B---3--:R-:W-:Y:S01]  /*aec0*/  SHF.R.S32.HI R3, RZ, 0x1f, R2 ;  /* 0x0000001fff037819 */ /* 0x008fe20000011402 */
[----:B------:R-:W-:Y:S06]  /*aed0*/  BRA `(.L_x_13638) ;  /* 0x0000000c001c7947 */ /* 0x000fec0003800000 */
.L_x_13639:
[----:B------:R-:W3:Y:S02]  /*aee0*/  LDG.E.S16 R2, desc[UR36][R4.64] ;  /* 0x0000002404027981 */ /* 0x000ee4000c1e1700 */
[----:B---3--:R-:W-:Y:S01]  /*aef0*/  SHF.R.S32.HI R3, RZ, 0x1f, R2 ;  /* 0x0000001fff037819 */ /* 0x008fe20000011402 */
[----:B------:R-:W-:Y:S06]  /*af00*/  BRA `(.L_x_13638) ;  /* 0x0000000c00107947 */ /* 0x000fec0003800000 */
.L_x_13634:
        /* <DEDUP_REMOVED lines=9> */
.L_x_13642:
[----:B------:R-:W3:Y:S02]  /*afa0*/  LDG.E.U16 R4, desc[UR36][R4.64] ;  /* 0x0000002404047981 */ /* 0x000ee4000c1e1500 */
[----:B---3--:R-:W-:-:S06]  /*afb0*/  HADD2.F32 R2, -RZ, R4.H0_H0 ;  /* 0x20000004ff027230 */ /* 0x008fcc0000004100 */
[----:B------:R-:W0:Y:S01]  /*afc0*/  F2I.S64.TRUNC R2, R2 ;  /* 0x0000000200027311 */ /* 0x000e22000020d900 */
[----:B------:R-:W-:Y:S05]  /*afd0*/  BRA `(.L_x_13638) ;  /* 0x0000000800dc7947 */ /* 0x000fea0003800000 */
.L_x_13641:
[----:B------:R-:W-:-:S13]  /*afe0*/  ISETP.NE.AND P0, PT, R0, 0x7, PT ;  /* 0x000000070000780c */ /* 0x000fda0003f05270 */
[----:B------:R-:W-:Y:S05]  /*aff0*/  @!P0 BRA `(.L_x_13643) ;  /* 0x00000000002c8947 */ /* 0x000fea0003800000 */
[----:B------:R-:W-:-:S13]  /*b000*/  ISETP.NE.AND P0, PT, R0, 0x8, PT ;  /* 0x000000080000780c */ /* 0x000fda0003f05270 */
[----:B------:R-:W-:Y:S05]  /*b010*/  @!P0 BRA `(.L_x_13644) ;  /* 0x0000000000148947 */ /* 0x000fea0003800000 */
[----:B------:R-:W-:-:S13]  /*b020*/  ISETP.NE.AND P0, PT, R0, 0x9, PT ;  /* 0x000000090000780c */ /* 0x000fda0003f05270 */
[----:B------:R-:W-:Y:S05]  /*b030*/  @P0 BRA `(.L_x_13637) ;  /* 0x00000008006c0947 */ /* 0x000fea0003800000 */
[----:B------:R-:W3:Y:S02]  /*b040*/  LDG.E R2, desc[UR36][R4.64] ;  /* 0x0000002404027981 */ /* 0x000ee4000c1e1900 */
[----:B---3--:R-:W1:Y:S01]  /*b050*/  F2I.S64.TRUNC R2, R2 ;  /* 0x0000000200027311 */ /* 0x008e62000020d900 */
[----:B------:R-:W-:Y:S05]  /*b060*/  BRA `(.L_x_13638) ;  /* 0x0000000800b87947 */ /* 0x000fea0003800000 */
.L_x_13644:
[----:B------:R-:W3:Y:S02]  /*b070*/  LDG.E.U16 R4, desc[UR36][R4.64] ;  /* 0x0000002404047981 */ /* 0x000ee4000c1e1500 */
[----:B---3--:R-:W-:-:S06]  /*b080*/  HADD2.F32 R2, -RZ, R4.H0_H0 ;  /* 0x20000004ff027230 */ /* 0x008fcc0000004100 */
[----:B------:R-:W3:Y:S01]  /*b090*/  F2I.S64.TRUNC R2, R2 ;  /* 0x0000000200027311 */ /* 0x000ee2000020d900 */
[----:B------:R-:W-:Y:S05]  /*b0a0*/  BRA `(.L_x_13638) ;  /* 0x0000000800a87947 */ /* 0x000fea0003800000 */
.L_x_13643:
[----:B------:R-:W3:Y:S02]  /*b0b0*/  LDG.E.64 R2, desc[UR36][R4.64] ;  /* 0x0000002404027981 */ /* 0x000ee4000c1e1b00 */
[----:B---3--:R-:W0:Y:S01]  /*b0c0*/  F2I.S64.F64.TRUNC R2, R2 ;  /* 0x0000000200027311 */ /* 0x008e22000030d900 */
[----:B------:R-:W-:Y:S05]  /*b0d0*/  BRA `(.L_x_13638) ;  /* 0x00000008009c7947 */ /* 0x000fea0003800000 */
.L_x_13633:
        /* <DEDUP_REMOVED lines=13> */
.L_x_13647:
[----:B------:R-:W3:Y:S02]  /*b1b0*/  LDG.E.64 R2, desc[UR36][R4.64] ;  /* 0x0000002404027981 */ /* 0x000ee4000c1e1b00 */
[----:B---3--:R-:W0:Y:S01]  /*b1c0*/  F2I.S64.F64.TRUNC R2, R2 ;  /* 0x0000000200027311 */ /* 0x008e22000030d900 */
[----:B------:R-:W-:Y:S05]  /*b1d0*/  BRA `(.L_x_13638) ;  /* 0x00000008005c7947 */ /* 0x000fea0003800000 */
.L_x_13646:
        /* <DEDUP_REMOVED lines=27> */
.L_x_13649:
        /* <DEDUP_REMOVED lines=14> */
.L_x_13648:
[----:B------:R-:W3:Y:S02]  /*b470*/  LDG.E.U16 R2, desc[UR36][R4.64] ;  /* 0x0000002404027981 */ /* 0x000ee4000c1e1500 */
[----:B---3--:R-:W-:-:S06]  /*b480*/  IMAD.U32 R2, R2, 0x10000, RZ ;  /* 0x0001000002027824 */ /* 0x008fcc00078e00ff */
[----:B------:R-:W0:Y:S01]  /*b490*/  F2I.S64.TRUNC R2, R2 ;  /* 0x0000000200027311 */ /* 0x000e22000020d900 */
[----:B------:R-:W-:Y:S05]  /*b4a0*/  BRA `(.L_x_13638) ;  /* 0x0000000400a87947 */ /* 0x000fea0003800000 */
.L_x_13645:
        /* <DEDUP_REMOVED lines=11> */
.L_x_13652:
        /* <DEDUP_REMOVED lines=21> */
.L_x_13656:
[----:B------:R-:W-:Y:S05]  /*b6b0*/  BSYNC B1 ;  /* 0x0000000000017941 */ /* 0x000fea0003800000 */
.L_x_13655:
[----:B------:R-:W-:Y:S01]  /*b6c0*/  IMAD.SHL.U32 R2, R2, 0x100000, RZ ;  /* 0x0010000002027824 */ /* 0x000fe200078e00ff */
[----:B------:R-:W-:-:S04]  /*b6d0*/  LEA R3, R0, 0x3b800000, 0x17 ;  /* 0x3b80000000037811 */ /* 0x000fc800078eb8ff */
[----:B------:R-:W-:-:S07]  /*b6e0*/  LOP3.LUT R2, R3, R2, R4, 0xfe, !PT ;  /* 0x0000000203027212 */ /* 0x000fce00078efe04 */
.L_x_13654:
[----:B------:R-:W-:Y:S05]  /*b6f0*/  BSYNC B0 ;  /* 0x0000000000007941 */ /* 0x000fea0003800000 */
.L_x_13653:
[----:B------:R-:W0:Y:S01]  /*b700*/  F2I.S64.TRUNC R2, R2 ;  /* 0x0000000200027311 */ /* 0x000e22000020d900 */
[----:B------:R-:W-:Y:S05]  /*b710*/  BRA `(.L_x_13638) ;  /* 0x00000004000c7947 */ /* 0x000fea0003800000 */
.L_x_13651:
        /* <DEDUP_REMOVED lines=21> */
.L_x_13660:
[----:B------:R-:W-:Y:S05]  /*b870*/  BSYNC B1 ;  /* 0x0000000000017941 */ /* 0x000fea0003800000 */
.L_x_13659:
[----:B------:R-:W-:Y:S01]  /*b880*/  IMAD.SHL.U32 R2, R2, 0x200000, RZ ;  /* 0x0020000002027824 */ /* 0x000fe200078e00ff */
[----:B------:R-:W-:-:S04]  /*b890*/  LEA R3, R0, 0x37800000, 0x17 ;  /* 0x3780000000037811 */ /* 0x000fc800078eb8ff */
[----:B------:R-:W-:-:S07]  /*b8a0*/  LOP3.LUT R2, R3, R2, R4, 0xfe, !PT ;  /* 0x0000000203027212 */ /* 0x000fce00078efe04 */
.L_x_13658:
[----:B------:R-:W-:Y:S05]  /*b8b0*/  BSYNC B0 ;  /* 0x0000000000007941 */ /* 0x000fea0003800000 */
.L_x_13657:
[----:B------:R-:W0:Y:S01]  /*b8c0*/  F2I.S64.TRUNC R2, R2 ;  /* 0x0000000200027311 */ /* 0x000e22000020d900 */
[----:B------:R-:W-:Y:S05]  /*b8d0*/  BRA `(.L_x_13638) ;  /* 0x00000000009c7947 */ /* 0x000fea0003800000 */
.L_x_13650:
        /* <DEDUP_REMOVED lines=14> */
.L_x_13664:
[----:B------:R-:W-:Y:S05]  /*b9c0*/  BSYNC B0 ;  /* 0x0000000000007941 */ /* 0x000fea0003800000 */
.L_x_13663:
[----:B------:R-:W0:Y:S01]  /*b9d0*/  F2I.S64.TRUNC R2, R2 ;  /* 0x0000000200027311 */ /* 0x000e22000020d900 */
[----:B------:R-:W-:Y:S05]  /*b9e0*/  BRA `(.L_x_13638) ;  /* 0x0000000000587947 */ /* 0x000fea0003800000 */
.L_x_13637:
        /* <DEDUP_REMOVED lines=16> */
.L_x_13665:
[----:B------:R-:W-:Y:S01]  /*baf0*/  CS2R R2, SRZ ;  /* 0x0000000000027805 */ /* 0x000fe2000001ff00 */
[----:B------:R-:W-:Y:S06]  /*bb00*/  BRA `(.L_x_13638) ;  /* 0x0000000000107947 */ /* 0x000fec0003800000 */
.L_x_13662:
[----:B------:R0:W5:Y:S01]  /*bb10*/  LDG.E.64 R2, desc[UR36][R4.64] ;  /* 0x0000002404027981 */ /* 0x000162000c1e1b00 */
[----:B------:R-:W-:Y:S05]  /*bb20*/  BRA `(.L_x_13638) ;  /* 0x0000000000087947 */ /* 0x000fea0003800000 */
.L_x_13661:
[----:B------:R0:W5:Y:S01]  /*bb30*/  LDG.E R2, desc[UR36][R4.64] ;  /* 0x0000002404027981 */ /* 0x000162000c1e1900 */
[----:B------:R-:W-:-:S07]  /*bb40*/  IMAD.MOV.U32 R3, RZ, RZ, RZ ;  /* 0x000000ffff037224 */ /* 0x000fce00078e00ff */
.L_x_13638:
[----:B012345:R-:W-:Y:S01]  /*bb50*/  LOP3.LUT R0, R19, R3, RZ, 0xfc, !PT ;  /* 0x0000000313007212 */ /* 0x03ffe200078efcff */
[----:B------:R-:W-:Y:S03]  /*bb60*/  BSSY B0, `(.L_x_13666) ;  /* 0x000001c000007945 */ /* 0x000fe60003800000 */
[----:B------:R-:W-:-:S13]  /*bb70*/  ISETP.NE.U32.AND P0, PT, R0, RZ, PT ;  /* 0x000000ff0000720c */ /* 0x000fda0003f05070 */
[----:B------:R-:W-:Y:S05]  /*bb80*/  @!P0 BRA `(.L_x_13667) ;  /* 0x0000000000148947 */ /* 0x000fea0003800000 */
[----:B------:R-:W-:-:S07]  /*bb90*/  MOV R0, 0xbbb0 ;  /* 0x0000bbb000007802 */ /* 0x000fce0000000f00 */
[----:B------:R-:W-:Y:S05]  /*bba0*/  CALL.REL.NOINC `($__internal_21_$__cuda_sm20_div_s64) ;  /* 0x0000005000dc7944 */ /* 0x000fea0003c00000 */
[----:B------:R-:W-:Y:S02]  /*bbb0*/  IMAD.MOV.U32 R2, RZ, RZ, R4 ;  /* 0x000000ffff027224 */ /* 0x000fe400078e0004 */
[----:B------:R-:W-:Y:S01]  /*bbc0*/  IMAD.MOV.U32 R3, RZ, RZ, R5 ;  /* 0x000000ffff037224 */ /* 0x000fe200078e0005 */
[----:B------:R-:W-:Y:S06]  /*bbd0*/  BRA `(.L_x_13668) ;  /* 0x0000000000507947 */ /* 0x000fec0003800000 */
.L_x_13667:
[----:B------:R-:W0:Y:S01]  /*bbe0*/  I2F.U32.RP R0, R2 ;  /* 0x0000000200007306 */ /* 0x000e220000209000 */
[----:B------:R-:W-:-:S07]  /*bbf0*/  ISETP.NE.U32.AND P2, PT, R2, RZ, PT ;  /* 0x000000ff0200720c */ /* 0x000fce0003f45070 */
[----:B0-----:R-:W0:Y:S02]  /*bc00*/  MUFU.RCP R0, R0 ;  /* 0x0000000000007308 */ /* 0x001e240000001000 */
[----:B0-----:R-:W-:-:S06]  /*bc10*/  VIADD R4, R0, 0xffffffe ;  /* 0x0ffffffe00047836 */ /* 0x001fcc0000000000 */
        /* <DEDUP_REMOVED lines=16> */
.L_x_13668:
[----:B------:R-:W-:Y:S05]  /*bd20*/  BSYNC B0 ;  /* 0x0000000000007941 */ /* 0x000fea0003800000 */
.L_x_13666:
        /* <DEDUP_REMOVED lines=14> */
.L_x_13672:
[----:B------:R0:W-:Y:S01]  /*be10*/  STG.E.U8 desc[UR36][R16.64], R2 ;  /* 0x0000000210007986 */ /* 0x0001e2000c101124 */
[----:B------:R-:W-:Y:S05]  /*be20*/  BRA `(.L_x_13674) ;  /* 0x0000000c00507947 */ /* 0x000fea0003800000 */
.L_x_13671:
        /* <DEDUP_REMOVED lines=8> */
.L_x_13676:
[----:B------:R0:W-:Y:S01]  /*beb0*/  STG.E desc[UR36][R16.64], R2 ;  /* 0x0000000210007986 */ /* 0x0001e2000c101924 */
[----:B------:R-:W-:Y:S05]  /*bec0*/  BRA `(.L_x_13674) ;  /* 0x0000000c00287947 */ /* 0x000fea0003800000 */
.L_x_13675:
[----:B------:R0:W-:Y:S01]  /*bed0*/  STG.E.U16 desc[UR36][R16.64], R2 ;  /* 0x0000000210007986 */ /* 0x0001e2000c101524 */
[----:B------:R-:W-:Y:S05]  /*bee0*/  BRA `(.L_x_13674) ;  /* 0x0000000c00207947 */ /* 0x000fea0003800000 */
.L_x_13670:
        /* <DEDUP_REMOVED lines=9> */
.L_x_13678:
[----:B------:R-:W0:Y:S02]  /*bf80*/  I2F.S64 R0, R2 ;  /* 0x0000000200007312 */ /* 0x000e240000301400 */
[----:B0-----:R-:W-:-:S05]  /*bf90*/  F2FP.F16.F32.PACK_AB R0, RZ, R0 ;  /* 0x00000000ff00723e */ /* 0x001fca00000000ff */
[----:B------:R0:W-:Y:S01]  /*bfa0*/  STG.E.U16 desc[UR36][R16.64], R0 ;  /* 0x0000000010007986 */ /* 0x0001e2000c101524 */
[----:B------:R-:W-:Y:S05]  /*bfb0*/  BRA `(.L_x_13674) ;  /* 0x0000000800ec7947 */ /* 0x000fea0003800000 */
.L_x_13677:
        /* <DEDUP_REMOVED lines=10> */
.L_x_13680:
[----:B------:R-:W0:Y:S02]  /*c060*/  I2F.S64 R2, R2 ;  /* 0x0000000200027312 */ /* 0x000e240000301400 */
[----:B0-----:R-:W-:-:S04]  /*c070*/  F2FP.F16.F32.PACK_AB R3, RZ, R2 ;  /* 0x00000002ff03723e */ /* 0x001fc800000000ff */
[----:B------:R-:W-:-:S05]  /*c080*/  PRMT R3, R3, 0x5410, RZ ;  /* 0x0000541003037816 */ /* 0x000fca00000000ff */
[----:B------:R2:W-:Y:S01]  /*c090*/  STG.E desc[UR36][R16.64], R3 ;  /* 0x0000000310007986 */ /* 0x0005e2000c101924 */
[----:B------:R-:W-:Y:S05]  /*c0a0*/  BRA `(.L_x_13674) ;  /* 0x0000000800b07947 */ /* 0x000fea0003800000 */
.L_x_13679:
[----:B------:R-:W0:Y:S02]  /*c0b0*/  I2F.F64.S64 R2, R2 ;  /* 0x0000000200027312 */ /* 0x000e240000301c00 */
[----:B0-----:R4:W-:Y:S01]  /*c0c0*/  STG.E.64 desc[UR36][R16.64], R2 ;  /* 0x0000000210007986 */ /* 0x0019e2000c101b24 */
[----:B------:R-:W-:Y:S05]  /*c0d0*/  BRA `(.L_x_13674) ;  /* 0x0000000800a47947 */ /* 0x000fea0003800000 */
.L_x_13669:
        /* <DEDUP_REMOVED lines=13> */
.L_x_13683:
[----:B------:R-:W0:Y:S01]  /*c1b0*/  I2F.F64.S64 R4, R2 ;  /* 0x0000000200047312 */ /* 0x000e220000301c00 */
[----:B------:R-:W-:-:S05]  /*c1c0*/  CS2R R6, SRZ ;  /* 0x0000000000067805 */ /* 0x000fca000001ff00 */
[----:B0-----:R0:W-:Y:S01]  /*c1d0*/  STG.E.128 desc[UR36][R16.64], R4 ;  /* 0x0000000410007986 */ /* 0x0011e2000c101d24 */
[----:B------:R-:W-:Y:S05]  /*c1e0*/  BRA `(.L_x_13674) ;  /* 0x0000000800607947 */ /* 0x000fea0003800000 */
.L_x_13682:
        /* <DEDUP_REMOVED lines=21> */
.L_x_13687:
[----:B------:R-:W-:Y:S05]  /*c340*/  BSYNC B0 ;  /* 0x0000000000007941 */ /* 0x000fea0003800000 */
.L_x_13686:
[----:B------:R-:W-:-:S05]  /*c350*/  LOP3.LUT R5, R0, R5, RZ, 0xfc, !PT ;  /* 0x0000000500057212 */ /* 0x000fca00078efcff */
[----:B------:R0:W-:Y:S01]  /*c360*/  STG.E.U8 desc[UR36][R16.64], R5 ;  /* 0x0000000510007986 */ /* 0x0001e2000c101124 */
[----:B------:R-:W-:Y:S05]  /*c370*/  BRA `(.L_x_13674) ;  /* 0x0000000400fc7947 */ /* 0x000fea0003800000 */
.L_x_13685:
        /* <DEDUP_REMOVED lines=13> */
.L_x_13689:
[----:B------:R-:W-:Y:S01]  /*c450*/  IMAD.MOV.U32 R0, RZ, RZ, 0x7f ;  /* 0x0000007fff007424 */ /* 0x000fe200078e00ff */
[----:B------:R-:W-:-:S04]  /*c460*/  ISETP.GT.U32.AND P0, PT, R4, 0x7f800000, PT ;  /* 0x7f8000000400780c */ /* 0x000fc80003f04070 */
[----:B------:R-:W-:-:S09]  /*c470*/  SEL R0, R0, 0x7c, P0 ;  /* 0x0000007c00007807 */ /* 0x000fd20000000000 */
.L_x_13690:
[----:B------:R-:W-:Y:S05]  /*c480*/  BSYNC B0 ;  /* 0x0000000000007941 */ /* 0x000fea0003800000 */
.L_x_13688:
[----:B------:R-:W-:-:S04]  /*c490*/  LOP3.LUT R2, R3, 0x80000000, RZ, 0xc0, !PT ;  /* 0x8000000003027812 */ /* 0x000fc800078ec0ff */
[----:B------:R-:W-:-:S04]  /*c4a0*/  SHF.R.U32.HI R3, RZ, 0x18, R2 ;  /* 0x00000018ff037819 */ /* 0x000fc80000011602 */
[----:B------:R-:W-:-:S05]  /*c4b0*/  LOP3.LUT R3, R0, R3, RZ, 0xfc, !PT ;  /* 0x0000000300037212 */ /* 0x000fca00078efcff */
[----:B------:R0:W-:Y:S01]  /*c4c0*/  STG.E.U8 desc[UR36][R16.64], R3 ;  /* 0x0000000310007986 */ /* 0x0001e2000c101124 */
[----:B------:R-:W-:Y:S05]  /*c4d0*/  BRA `(.L_x_13674) ;  /* 0x0000000400a47947 */ /* 0x000fea0003800000 */
.L_x_13684:
[----:B------:R-:W0:Y:S02]  /*c4e0*/  I2F.S64 R0, R2 ;  /* 0x0000000200007312 */ /* 0x000e240000301400 */
[----:B0-----:R-:W-:-:S05]  /*c4f0*/  F2FP.BF16.F32.PACK_AB R0, RZ, R0 ;  /* 0x00000000ff00723e */ /* 0x001fca00000010ff */
[----:B------:R0:W-:Y:S01]  /*c500*/  STG.E.U16 desc[UR36][R16.64], R0 ;  /* 0x0000000010007986 */ /* 0x0001e2000c101524 */
[----:B------:R-:W-:Y:S05]  /*c510*/  BRA `(.L_x_13674) ;  /* 0x0000000400947947 */ /* 0x000fea0003800000 */
.L_x_13681:
        /* <DEDUP_REMOVED lines=10> */
.L_x_13693:
        /* <DEDUP_REMOVED lines=17> */
.L_x_13696:
[----:B------:R-:W-:-:S04]  /*c6d0*/  LOP3.LUT R2, R3, 0x80000000, RZ, 0xc0, !PT ;  /* 0x8000000003027812 */ /* 0x000fc800078ec0ff */
[----:B------:R-:W-:-:S04]  /*c6e0*/  SHF.R.U32.HI R3, RZ, 0x18, R2 ;  /* 0x00000018ff037819 */ /* 0x000fc80000011602 */
[----:B------:R-:W-:-:S04]  /*c6f0*/  LOP3.LUT R0, R0, R3, RZ, 0xfc, !PT ;  /* 0x0000000300007212 */ /* 0x000fc800078efcff */
[----:B------:R-:W-:-:S07]  /*c700*/  PRMT R8, R0, 0x7610, R8 ;  /* 0x0000761000087816 */ /* 0x000fce0000000008 */
.L_x_13695:
[----:B------:R-:W-:Y:S05]  /*c710*/  BSYNC B0 ;  /* 0x0000000000007941 */ /* 0x000fea0003800000 */
.L_x_13694:
[----:B------:R0:W-:Y:S01]  /*c720*/  STG.E.U8 desc[UR36][R16.64], R8 ;  /* 0x0000000810007986 */ /* 0x0001e2000c101124 */
[----:B------:R-:W-:Y:S05]  /*c730*/  BRA `(.L_x_13674) ;  /* 0x00000004000c7947 */ /* 0x000fea0003800000 */
.L_x_13692:
        /* <DEDUP_REMOVED lines=17> */
.L_x_13699:
[----:B------:R-:W-:-:S04]  /*c850*/  LOP3.LUT R2, R3, 0x80000000, RZ, 0xc0, !PT ;  /* 0x8000000003027812 */ /* 0x000fc800078ec0ff */
[----:B------:R-:W-:-:S04]  /*c860*/  SHF.R.U32.HI R3, RZ, 0x18, R2 ;  /* 0x00000018ff037819 */ /* 0x000fc80000011602 */
[----:B------:R-:W-:-:S04]  /*c870*/  LOP3.LUT R0, R0, R3, RZ, 0xfc, !PT ;  /* 0x0000000300007212 */ /* 0x000fc800078efcff */
[----:B------:R-:W-:-:S07]  /*c880*/  PRMT R8, R0, 0x7610, R8 ;  /* 0x0000761000087816 */ /* 0x000fce0000000008 */
.L_x_13698:
[----:B------:R-:W-:Y:S05]  /*c890*/  BSYNC B0 ;  /* 0x0000000000007941 */ /* 0x000fea0003800000 */
.L_x_13697:
[----:B------:R0:W-:Y:S01]  /*c8a0*/  STG.E.U8 desc[UR36][R16.64], R8 ;  /* 0x0000000810007986 */ /* 0x0001e2000c101124 */
[----:B------:R-:W-:Y:S05]  /*c8b0*/  BRA `(.L_x_13674) ;  /* 0x0000000000ac7947 */ /* 0x000fea0003800000 */
.L_x_13691:
        /* <DEDUP_REMOVED lines=23> */
.L_x_13673:
        /* <DEDUP_REMOVED lines=16> */
.L_x_13702:
[----:B------:R-:W-:Y:S05]  /*cb30*/  BRA `(.L_x_13674) ;  /* 0x00000000000c7947 */ /* 0x000fea0003800000 */
.L_x_13701:
[----:B------:R0:W-:Y:S01]  /*cb40*/  STG.E.64 desc[UR36][R16.64], R2 ;  /* 0x0000000210007986 */ /* 0x0001e2000c101b24 */
[----:B------:R-:W-:Y:S05]  /*cb50*/  BRA `(.L_x_13674) ;  /* 0x0000000000047947 */ /* 0x000fea0003800000 */
.L_x_13700:
[----:B------:R0:W-:Y:S02]  /*cb60*/  STG.E desc[UR36][R16.64], R2 ;  /* 0x0000000210007986 */ /* 0x0001e4000c101924 */
.L_x_13674:
[----:B------:R-:W-:-:S07]  /*cb70*/  VIADD R23, R23, 0x80 ;  /* 0x0000008017177836 */ /* 0x000fce0000000000 */
.L_x_13598:
[----:B------:R-:W-:Y:S05]  /*cb80*/  BSYNC B6 ;  /* 0x0000000000067941 */ /* 0x000fea0003800000 */
.L_x_13597:
        /* <DEDUP_REMOVED lines=357> */
.L_x_13703:
        /* <DEDUP_REMOVED lines=21> */
.L_x_13707:
[----:B------:R0:W5:Y:S01]  /*e330*/  LDG.E.U8 R18, desc[UR36][R2.64] ;  /* 0x0000002402127981 */ /* 0x000162000c1e1100 */
[----:B------:R-:W-:Y:S01]  /*e340*/  IMAD.MOV.U32 R19, RZ, RZ, RZ ;  /* 0x000000ffff137224 */ /* 0x000fe200078e00ff */
[----:B------:R-:W-:Y:S06]  /*e350*/  BRA `(.L_x_13709) ;  /* 0x0000000c00487947 */ /* 0x000fec0003800000 */
.L_x_13706:
        /* <DEDUP_REMOVED lines=8> */
.L_x_13711:
[----:B------:R-:W2:Y:S02]  /*e3e0*/  LDG.E R18, desc[UR36][R2.64] ;  /* 0x0000002402127981 */ /* 0x000ea4000c1e1900 */
[----:B--2---:R-:W-:Y:S01]  /*e3f0*/  SHF.R.S32.HI R19, RZ, 0x1f, R18 ;  /* 0x0000001fff137819 */ /* 0x004fe20000011412 */
[----:B------:R-:W-:Y:S06]  /*e400*/  BRA `(.L_x_13709) ;  /* 0x0000000c001c7947 */ /* 0x000fec0003800000 */
.L_x_13710:
[----:B------:R-:W2:Y:S02]  /*e410*/  LDG.E.S16 R18, desc[UR36][R2.64] ;  /* 0x0000002402127981 */ /* 0x000ea4000c1e1700 */
[----:B--2---:R-:W-:Y:S01]  /*e420*/  SHF.R.S32.HI R19, RZ, 0x1f, R18 ;  /* 0x0000001fff137819 */ /* 0x004fe20000011412 */
[----:B------:R-:W-:Y:S06]  /*e430*/  BRA `(.L_x_13709) ;  /* 0x0000000c00107947 */ /* 0x000fec0003800000 */
.L_x_13705:
        /* <DEDUP_REMOVED lines=9> */
.L_x_13713:
[----:B------:R-:W2:Y:S02]  /*e4d0*/  LDG.E.U16 R2, desc[UR36][R2.64] ;  /* 0x0000002402027981 */ /* 0x000ea4000c1e1500 */
[----:B--2---:R-:W-:-:S06]  /*e4e0*/  HADD2.F32 R18, -RZ, R2.H0_H0 ;  /* 0x20000002ff127230 */ /* 0x004fcc0000004100 */
[----:B------:R-:W0:Y:S01]  /*e4f0*/  F2I.S64.TRUNC R18, R18 ;  /* 0x0000001200127311 */ /* 0x000e22000020d900 */
[----:B------:R-:W-:Y:S05]  /*e500*/  BRA `(.L_x_13709) ;  /* 0x0000000800dc7947 */ /* 0x000fea0003800000 */
.L_x_13712:
        /* <DEDUP_REMOVED lines=9> */
.L_x_13715:
[----:B------:R-:W2:Y:S02]  /*e5a0*/  LDG.E.U16 R2, desc[UR36][R2.64] ;  /* 0x0000002402027981 */ /* 0x000ea4000c1e1500 */
[----:B--2---:R-:W-:-:S06]  /*e5b0*/  HADD2.F32 R18, -RZ, R2.H0_H0 ;  /* 0x20000002ff127230 */ /* 0x004fcc0000004100 */
[----:B------:R-:W0:Y:S01]  /*e5c0*/  F2I.S64.TRUNC R18, R18 ;  /* 0x0000001200127311 */ /* 0x000e22000020d900 */
[----:B------:R-:W-:Y:S05]  /*e5d0*/  BRA `(.L_x_13709) ;  /* 0x0000000800a87947 */ /* 0x000fea0003800000 */
.L_x_13714:
[----:B------:R-:W2:Y:S02]  /*e5e0*/  LDG.E.64 R2, desc[UR36][R2.64] ;  /* 0x0000002402027981 */ /* 0x000ea4000c1e1b00 */
[----:B--2---:R0:W1:Y:S01]  /*e5f0*/  F2I.S64.F64.TRUNC R18, R2 ;  /* 0x0000000200127311 */ /* 0x004062000030d900 */
[----:B------:R-:W-:Y:S05]  /*e600*/  BRA `(.L_x_13709) ;  /* 0x00000008009c7947 */ /* 0x000fea0003800000 */
.L_x_13704:
        /* <DEDUP_REMOVED lines=13> */
.L_x_13718:
[----:B------:R-:W2:Y:S02]  /*e6e0*/  LDG.E.64 R2, desc[UR36][R2.64] ;  /* 0x0000002402027981 */ /* 0x000ea4000c1e1b00 */
[----:B--2---:R0:W1:Y:S01]  /*e6f0*/  F2I.S64.F64.TRUNC R18, R2 ;  /* 0x0000000200127311 */ /* 0x004062000030d900 */
[----:B------:R-:W-:Y:S05]  /*e700*/  BRA `(.L_x_13709) ;  /* 0x00000008005c7947 */ /* 0x000fea0003800000 */
.L_x_13717:
        /* <DEDUP_REMOVED lines=27> */
.L_x_13720:
        /* <DEDUP_REMOVED lines=14> */
.L_x_13719:
[----:B------:R-:W2:Y:S02]  /*e9a0*/  LDG.E.U16 R18, desc[UR36][R2.64] ;  /* 0x0000002402127981 */ /* 0x000ea4000c1e1500 */
[----:B--2---:R-:W-:-:S06]  /*e9b0*/  IMAD.U32 R18, R18, 0x10000, RZ ;  /* 0x0001000012127824 */ /* 0x004fcc00078e00ff */
[----:B------:R-:W0:Y:S01]  /*e9c0*/  F2I.S64.TRUNC R18, R18 ;  /* 0x0000001200127311 */ /* 0x000e22000020d900 */
[----:B------:R-:W-:Y:S05]  /*e9d0*/  BRA `(.L_x_13709) ;  /* 0x0000000400a87947 */ /* 0x000fea0003800000 */
.L_x_13716:
        /* <DEDUP_REMOVED lines=11> */
.L_x_13723:
        /* <DEDUP_REMOVED lines=21> */
.L_x_13727:
[----:B------:R-:W-:Y:S05]  /*ebe0*/  BSYNC B1 ;  /* 0x0000000000017941 */ /* 0x000fea0003800000 */
.L_x_13726:
[----:B------:R-:W-:Y:S01]  /*ebf0*/  IMAD.SHL.U32 R2, R2, 0x100000, RZ ;  /* 0x0010000002027824 */ /* 0x000fe200078e00ff */
[----:B------:R-:W-:-:S04]  /*ec00*/  LEA R3, R0, 0x3b800000, 0x17 ;  /* 0x3b80000000037811 */ /* 0x000fc800078eb8ff */
[----:B------:R-:W-:-:S07]  /*ec10*/  LOP3.LUT R18, R3, R2, R18, 0xfe, !PT ;  /* 0x0000000203127212 */ /* 0x000fce00078efe12 */
.L_x_13725:
[----:B------:R-:W-:Y:S05]  /*ec20*/  BSYNC B0 ;  /* 0x0000000000007941 */ /* 0x000fea0003800000 */
.L_x_13724:
[----:B------:R-:W1:Y:S01]  /*ec30*/  F2I.S64.TRUNC R18, R18 ;  /* 0x0000001200127311 */ /* 0x000e62000020d900 */
[----:B------:R-:W-:Y:S05]  /*ec40*/  BRA `(.L_x_13709) ;  /* 0x00000004000c7947 */ /* 0x000fea0003800000 */
.L_x_13722:
        /* <DEDUP_REMOVED lines=21> */
.L_x_13731:
[----:B------:R-:W-:Y:S05]  /*eda0*/  BSYNC B1 ;  /* 0x0000000000017941 */ /* 0x000fea0003800000 */
.L_x_13730:
[----:B------:R-:W-:Y:S01]  /*edb0*/  IMAD.SHL.U32 R2, R2, 0x200000, RZ ;  /* 0x0020000002027824 */ /* 0x000fe200078e00ff */
[----:B------:R-:W-:-:S04]  /*edc0*/  LEA R3, R0, 0x37800000, 0x17 ;  /* 0x3780000000037811 */ /* 0x000fc800078eb8ff */
[----:B------:R-:W-:-:S07]  /*edd0*/  LOP3.LUT R18, R3, R2, R18, 0xfe, !PT ;  /* 0x0000000203127212 */ /* 0x000fce00078efe12 */
.L_x_13729:
[----:B------:R-:W-:Y:S05]  /*ede0*/  BSYNC B0 ;  /* 0x0000000000007941 */ /* 0x000fea0003800000 */
.L_x_13728:
[----:B------:R-:W2:Y:S01]  /*edf0*/  F2I.S64.TRUNC R18, R18 ;  /* 0x0000001200127311 */ /* 0x000ea2000020d900 */
[----:B------:R-:W-:Y:S05]  /*ee00*/  BRA `(.L_x_13709) ;  /* 0x00000000009c7947 */ /* 0x000fea0003800000 */
.L_x_13721:
        /* <DEDUP_REMOVED lines=14> */
.L_x_13735:
[----:B------:R-:W-:Y:S05]  /*eef0*/  BSYNC B0 ;  /* 0x0000000000007941 */ /* 0x000fea0003800000 */
.L_x_13734:
[----:B------:R-:W0:Y:S01]  /*ef00*/  F2I.S64.TRUNC R18, R18 ;  /* 0x0000001200127311 */ /* 0x000e22000020d900 */
[----:B------:R-:W-:Y:S05]  /*ef10*/  BRA `(.L_x_13709) ;  /* 0x0000000000587947 */ /* 0x000fea0003800000 */
.L_x_13708:
        /* <DEDUP_REMOVED lines=16> */
.L_x_13736:
[----:B------:R-:W-:Y:S01]  /*f020*/  CS2R R18, SRZ ;  /* 0x0000000000127805 */ /* 0x000fe2000001ff00 */
[----:B------:R-:W-:Y:S06]  /*f030*/  BRA `(.L_x_13709) ;  /* 0x0000000000107947 */ /* 0x000fec0003800000 */
.L_x_13733:
[----:B------:R4:W5:Y:S01]  /*f040*/  LDG.E.64 R18, desc[UR36][R2.64] ;  /* 0x0000002402127981 */ /* 0x000962000c1e1b00 */
[----:B------:R-:W-:Y:S05]  /*f050*/  BRA `(.L_x_13709) ;  /* 0x0000000000087947 */ /* 0x000fea0003800000 */
.L_x_13732:
[----:B------:R3:W5:Y:S01]  /*f060*/  LDG.E R18, desc[UR36][R2.64] ;  /* 0x0000002402127981 */ /* 0x000762000c1e1900 */
[----:B------:R-:W-:-:S07]  /*f070*/  IMAD.MOV.U32 R19, RZ, RZ, RZ ;  /* 0x000000ffff137224 */ /* 0x000fce00078e00ff */
.L_x_13709:
[----:B0--34-:R-:W0:Y:S01]  /*f080*/  LDC.U8 R2, c[0x0][0x493] ;  /* 0x000124c0ff027b82 */ /* 0x019e220000000000 */
        /* <DEDUP_REMOVED lines=17> */
.L_x_13740:
[----:B------:R3:W5:Y:S01]  /*f1a0*/  LDG.E.U8 R2, desc[UR36][R22.64] ;  /* 0x0000002416027981 */ /* 0x000762000c1e1100 */
[----:B------:R-:W-:Y:S01]  /*f1b0*/  IMAD.MOV.U32 R3, RZ, RZ, RZ ;  /* 0x000000ffff037224 */ /* 0x000fe200078e00ff */
[----:B------:R-:W-:Y:S06]  /*f1c0*/  BRA `(.L_x_13742) ;  /* 0x0000000c00487947 */ /* 0x000fec0003800000 */
.L_x_13739:
        /* <DEDUP_REMOVED lines=8> */
.L_x_13744:
[----:B------:R-:W3:Y:S02]  /*f250*/  LDG.E R2, desc[UR36][R22.64] ;  /* 0x0000002416027981 */ /* 0x000ee4000c1e1900 */
[----:B---3--:R-:W-:Y:S01]  /*f260*/  SHF.R.S32.HI R3, RZ, 0x1f, R2 ;  /* 0x0000001fff037819 */ /* 0x008fe20000011402 */
[----:B------:R-:W-:Y:S06]  /*f270*/  BRA `(.L_x_13742) ;  /* 0x0000000c001c7947 */ /* 0x000fec0003800000 */
.L_x_13743:
[----:B------:R-:W3:Y:S02]  /*f280*/  LDG.E.S16 R2, desc[UR36][R22.64] ;  /* 0x0000002416027981 */ /* 0x000ee4000c1e1700 */
[----:B---3--:R-:W-:Y:S01]  /*f290*/  SHF.R.S32.HI R3, RZ, 0x1f, R2 ;  /* 0x0000001fff037819 */ /* 0x008fe20000011402 */
[----:B------:R-:W-:Y:S06]  /*f2a0*/  BRA `(.L_x_13742) ;  /* 0x0000000c00107947 */ /* 0x000fec0003800000 */
.L_x_13738:
[----:B------:R-:W-:-:S13]  /*f2b0*/  ISETP.GT.AND P0, PT, R0, 0x6, PT ;  /* 0x000000060000780c */ /* 0x000fda0003f04270 */
[----:B------:R-:W-:Y:S05]  /*f2c0*/  @P0 BRA `(.L_x_13745) ;  /* 0x00000000002c0947 */ /* 0x000fea0003800000 */
[----:B------:R-:W-:-:S13]  /*f2d0*/  ISETP.NE.AND P0, PT, R0, 0x5, PT ;  /* 0x000000050000780c */ /* 0x000fda0003f05270 */
[----:B------:R-:W-:Y:S05]  /*f2e0*/  @!P0 BRA `(.L_x_13746) ;  /* 0x0000000000148947 */ /* 0x000fea0003800000 */
[----:B------:R-:W-:-:S13]  /*f2f0*/  ISETP.NE.AND P0, PT, R0, 0x6, PT ;  /* 0x000000060000780c */ /* 0x000fda0003f05270 */
[----:B------:R-:W-:Y:S05]  /*f300*/  @P0 BRA `(.L_x_13741) ;  /* 0x0000000800a00947 */ /* 0x000fea0003800000 */
[----:B------:R-:W3:Y:S02]  /*f310*/  LDG.E R2, desc[UR36][R22.64] ;  /* 0x0000002416027981 */ /* 0x000ee4000c1e1900 */
[----:B---3--:R-:W4:Y:S01]  /*f320*/  F2I.S64.TRUNC R2, R2 ;  /* 0x0000000200027311 */ /* 0x008f22000020d900 */
[----:B------:R-:W-:Y:S05]  /*f330*/  BRA `(.L_x_13742) ;  /* 0x0000000800ec7947 */ /* 0x000fea0003800000 */
.L_x_13746:
[----:B------:R-:W3:Y:S02]  /*f340*/  LDG.E.U16 R22, desc[UR36][R22.64] ;  /* 0x0000002416167981 */ /* 0x000ee4000c1e1500 */
[----:B---3--:R-:W-:-:S06]  /*f350*/  HADD2.F32 R2, -RZ, R22.H0_H0 ;  /* 0x20000016ff027230 */ /* 0x008fcc0000004100 */
[----:B------:R-:W0:Y:S01]  /*f360*/  F2I.S64.TRUNC R2, R2 ;  /* 0x0000000200027311 */ /* 0x000e22000020d900 */
[----:B------:R-:W-:Y:S05]  /*f370*/  BRA `(.L_x_13742) ;  /* 0x0000000800dc7947 */ /* 0x000fea0003800000 */
.L_x_13745:
        /* <DEDUP_REMOVED lines=9> */
.L_x_13748:
[----:B------:R-:W3:Y:S02]  /*f410*/  LDG.E.U16 R22, desc[UR36][R22.64] ;  /* 0x0000002416167981 */ /* 0x000ee4000c1e1500 */
[----:B---3--:R-:W-:-:S06]  /*f420*/  HADD2.F32 R2, -RZ, R22.H0_H0 ;  /* 0x20000016ff027230 */ /* 0x008fcc0000004100 */
[----:B------:R-:W0:Y:S01]  /*f430*/  F2I.S64.TRUNC R2, R2 ;  /* 0x0000000200027311 */ /* 0x000e22000020d900 */
[----:B------:R-:W-:Y:S05]  /*f440*/  BRA `(.L_x_13742) ;  /* 0x0000000800a87947 */ /* 0x000fea0003800000 */
.L_x_13747:
[----:B------:R-:W3:Y:S02]  /*f450*/  LDG.E.64 R2, desc[UR36][R22.64] ;  /* 0x0000002416027981 */ /* 0x000ee4000c1e1b00 */
[----:B---3--:R-:W0:Y:S01]  /*f460*/  F2I.S64.F64.TRUNC R2, R2 ;  /* 0x0000000200027311 */ /* 0x008e22000030d900 */
[----:B------:R-:W-:Y:S05]  /*f470*/  BRA `(.L_x_13742) ;  /* 0x00000008009c7947 */ /* 0x000fea0003800000 */
.L_x_13737:
        /* <DEDUP_REMOVED lines=13> */
.L_x_13751:
[----:B------:R-:W3:Y:S02]  /*f550*/  LDG.E.64 R2, desc[UR36][R22.64] ;  /* 0x0000002416027981 */ /* 0x000ee4000c1e1b00 */
[----:B---3--:R-:W0:Y:S01]  /*f560*/  F2I.S64.F64.TRUNC R2, R2 ;  /* 0x0000000200027311 */ /* 0x008e22000030d900 */
[----:B------:R-:W-:Y:S05]  /*f570*/  BRA `(.L_x_13742) ;  /* 0x00000008005c7947 */ /* 0x000fea0003800000 */
.L_x_13750:
        /* <DEDUP_REMOVED lines=27> */
.L_x_13753:
        /* <DEDUP_REMOVED lines=14> */
.L_x_13752:
[----:B------:R-:W3:Y:S02]  /*f810*/  LDG.E.U16 R2, desc[UR36][R22.64] ;  /* 0x0000002416027981 */ /* 0x000ee4000c1e1500 */
[----:B---3--:R-:W-:-:S06]  /*f820*/  IMAD.U32 R2, R2, 0x10000, RZ ;  /* 0x0001000002027824 */ /* 0x008fcc00078e00ff */
[----:B------:R-:W0:Y:S01]  /*f830*/  F2I.S64.TRUNC R2, R2 ;  /* 0x0000000200027311 */ /* 0x000e22000020d900 */
[----:B------:R-:W-:Y:S05]  /*f840*/  BRA `(.L_x_13742) ;  /* 0x0000000400a87947 */ /* 0x000fea0003800000 */
.L_x_13749:
        /* <DEDUP_REMOVED lines=11> */
.L_x_13756:
        /* <DEDUP_REMOVED lines=21> */
.L_x_13760:
[----:B------:R-:W-:Y:S05]  /*fa50*/  BSYNC B1 ;  /* 0x0000000000017941 */ /* 0x000fea0003800000 */
.L_x_13759:
[----:B------:R-:W-:Y:S01]  /*fa60*/  IMAD.SHL.U32 R2, R2, 0x100000, RZ ;  /* 0x0010000002027824 */ /* 0x000fe200078e00ff */
[----:B------:R-:W-:-:S04]  /*fa70*/  LEA R3, R0, 0x3b800000, 0x17 ;  /* 0x3b80000000037811 */ /* 0x000fc800078eb8ff */
[----:B------:R-:W-:-:S07]  /*fa80*/  LOP3.LUT R2, R3, R2, R4, 0xfe, !PT ;  /* 0x0000000203027212 */ /* 0x000fce00078efe04 */
.L_x_13758:
[----:B------:R-:W-:Y:S05]  /*fa90*/  BSYNC B0 ;  /* 0x0000000000007941 */ /* 0x000fea0003800000 */
.L_x_13757:
[----:B------:R-:W0:Y:S01]  /*faa0*/  F2I.S64.TRUNC R2, R2 ;  /* 0x0000000200027311 */ /* 0x000e22000020d900 */
[----:B------:R-:W-:Y:S05]  /*fab0*/  BRA `(.L_x_13742) ;  /* 0x00000004000c7947 */ /* 0x000fea0003800000 */
.L_x_13755:
        /* <DEDUP_REMOVED lines=21> */
.L_x_13764:
[----:B------:R-:W-:Y:S05]  /*fc10*/  BSYNC B1 ;  /* 0x0000000000017941 */ /* 0x000fea0003800000 */
.L_x_13763:
[----:B------:R-:W-:Y:S01]  /*fc20*/  IMAD.SHL.U32 R2, R2, 0x200000, RZ ;  /* 0x0020000002027824 */ /* 0x000fe200078e00ff */
[----:B------:R-:W-:-:S04]  /*fc30*/  LEA R3, R0, 0x37800000, 0x17 ;  /* 0x3780000000037811 */ /* 0x000fc800078eb8ff */
[----:B------:R-:W-:-:S07]  /*fc40*/  LOP3.LUT R2, R3, R2, R4, 0xfe, !PT ;  /* 0x0000000203027212 */ /* 0x000fce00078efe04 */
.L_x_13762:
[----:B------:R-:W-:Y:S05]  /*fc50*/  BSYNC B0 ;  /* 0x0000000000007941 */ /* 0x000fea0003800000 */
.L_x_13761:
[----:B------:R-:W0:Y:S01]  /*fc60*/  F2I.S64.TRUNC R2, R2 ;  /* 0x0000000200027311 */ /* 0x000e22000020d900 */
[----:B------:R-:W-:Y:S05]  /*fc70*/  BRA `(.L_x_13742) ;  /* 0x00000000009c7947 */ /* 0x000fea0003800000 */
.L_x_13754:
        /* <DEDUP_REMOVED lines=14> */
.L_x_13768:
[----:B------:R-:W-:Y:S05]  /*fd60*/  BSYNC B0 ;  /* 0x0000000000007941 */ /* 0x000fea0003800000 */
.L_x_13767:
[----:B------:R-:W0:Y:S01]  /*fd70*/  F2I.S64.TRUNC R2, R2 ;  /* 0x0000000200027311 */ /* 0x000e22000020d900 */
[----:B------:R-:W-:Y:S05]  /*fd80*/  BRA `(.L_x_13742) ;  /* 0x0000000000587947 */ /* 0x000fea0003800000 */
.L_x_13741:
        /* <DEDUP_REMOVED lines=15> */
[----:B012--5:R-:W-:Y:S05]  /*fe80*/  CALL.ABS.NOINC R2 ;  /* 0x0000000002007343 */ /* 0x027fea0003c00000 */
.L_x_13769:
[----:B------:R-:W-:Y:S01]  /*fe90*/  CS2R R2, SRZ ;  /* 0x0000000000027805 */ /* 0x000fe2000001ff00 */
[----:B------:R-:W-:Y:S06]  /*fea0*/  BRA `(.L_x_13742) ;  /* 0x0000000000107947 */ /* 0x000fec0003800000 */
.L_x_13766:
[----:B------:R0:W5:Y:S01]  /*feb0*/  LDG.E.64 R2, desc[UR36][R22.64] ;  /* 0x0000002416027981 */ /* 0x000162000c1e1b00 */
[----:B------:R-:W-:Y:S05]  /*fec0*/  BRA `(.L_x_13742) ;  /* 0x0000000000087947 */ /* 0x000fea0003800000 */
.L_x_13765:
[----:B------:R0:W5:Y:S01]  /*fed0*/  LDG.E R2, desc[UR36][R22.64] ;  /* 0x0000002416027981 */ /* 0x000162000c1e1900 */
[----:B------:R-:W-:-:S07]  /*fee0*/  IMAD.MOV.U32 R3, RZ, RZ, RZ ;  /* 0x000000ffff037224 */ /* 0x000fce00078e00ff */
.L_x_13742:
        /* <DEDUP_REMOVED lines=9> */
.L_x_13771:
        /* <DEDUP_REMOVED lines=20> */
.L_x_13772:
[----:B------:R-:W-:Y:S05]  /*100c0*/  BSYNC B0 ;  /* 0x0000000000007941 */ /* 0x000fea0003800000 */
.L_x_13770:
        /* <DEDUP_REMOVED lines=14> */
.L_x_13776:
[----:B------:R-:W-:Y:S01]  /*101b0*/  STG.E.U8 desc[UR36][R16.64], R2 ;  /* 0x0000000210007986 */ /* 0x000fe2000c101124 */
[----:B------:R-:W-:Y:S05]  /*101c0*/  EXIT ;  /* 0x000000000000794d */ /* 0x000fea0003800000 */
.L_x_13775:
[----:B------:R-:W-:-:S13]  /*101d0*/  ISETP.NE.AND P0, PT, R0, 0x2, PT ;  /* 0x000000020000780c */ /* 0x000fda0003f05270 */
[----:B------:R-:W-:Y:S05]  /*101e0*/  @!P0 BRA `(.L_x_13778) ;  /* 0x0000000000208947 */ /* 0x000fea0003800000 */
[----:B------:R-:W-:-:S13]  /*101f0*/  ISETP.NE.AND P0, PT, R0, 0x3, PT ;  /* 0x000000030000780c */ /* 0x000fda0003f05270 */
[----:B------:R-:W-:Y:S05]  /*10200*/  @!P0 BRA `(.L_x_13779) ;  /* 0x0000000000108947 */ /* 0x000fea0003800000 */
[----:B------:R-:W-:-:S13]  /*10210*/  ISETP.NE.AND P0, PT, R0, 0x4, PT ;  /* 0x000000040000780c */ /* 0x000fda0003f05270 */
[----:B------:R-:W-:Y:S05]  /*10220*/  @P0 BRA `(.L_x_13777) ;  /* 0x0000000800e80947 */ /* 0x000fea0003800000 */
[----:B------:R-:W-:Y:S01]  /*10230*/  STG.E.64 desc[UR36][R16.64], R2 ;  /* 0x0000000210007986 */ /* 0x000fe2000c101b24 */
[----:B------:R-:W-:Y:S05]  /*10240*/  EXIT ;  /* 0x000000000000794d */ /* 0x000fea0003800000 */
.L_x_13779:
[----:B------:R-:W-:Y:S01]  /*10250*/  STG.E desc[UR36][R16.64], R2 ;  /* 0x0000000210007986 */ /* 0x000fe2000c101924 */
[----:B------:R-:W-:Y:S05]  /*10260*/  EXIT ;  /* 0x000000000000794d */ /* 0x000fea0003800000 */
.L_x_13778:
[----:B------:R-:W-:Y:S01]  /*10270*/  STG.E.U16 desc[UR36][R16.64], R2 ;  /* 0x0000000210007986 */ /* 0x000fe2000c101524 */
[----:B------:R-:W-:Y:S05]  /*10280*/  EXIT ;  /* 0x000000000000794d */ /* 0x000fea0003800000 */
.L_x_13774:
[----:B------:R-:W-:-:S13]  /*10290*/  ISETP.GT.AND P0, PT, R0, 0x6, PT ;  /* 0x000000060000780c */ /* 0x000fda0003f04270 */
[----:B------:R-:W-:Y:S05]  /*102a0*/  @P0 BRA `(.L_x_13780) ;  /* 0x00000000002c0947 */ /* 0x000fea0003800000 */
[----:B------:R-:W-:-:S13]  /*102b0*/  ISETP.NE.AND P0, PT, R0, 0x5, PT ;  /* 0x000000050000780c */ /* 0x000fda0003f05270 */
[----:B------:R-:W-:Y:S05]  /*102c0*/  @!P0 BRA `(.L_x_13781) ;  /* 0x0000000000148947 */ /* 0x000fea0003800000 */
[----:B------:R-:W-:-:S13]  /*102d0*/  ISETP.NE.AND P0, PT, R0, 0x6, PT ;  /* 0x000000060000780c */ /* 0x000fda0003f05270 */
[----:B------:R-:W-:Y:S05]  /*102e0*/  @P0 BRA `(.L_x_13777) ;  /* 0x0000000800b80947 */ /* 0x000fea0003800000 */
[----:B------:R-:W0:Y:S02]  /*102f0*/  I2F.S64 R3, R2 ;  /* 0x0000000200037312 */ /* 0x000e240000301400 */
[----:B0-----:R-:W-:Y:S01]  /*10300*/  STG.E desc[UR36][R16.64], R3 ;  /* 0x0000000310007986 */ /* 0x001fe2000c101924 */
[----:B------:R-:W-:Y:S05]  /*10310*/  EXIT ;  /* 0x000000000000794d */ /* 0x000fea0003800000 */
.L_x_13781:
[----:B------:R-:W0:Y:S02]  /*10320*/  I2F.S64 R0, R2 ;  /* 0x0000000200007312 */ /* 0x000e240000301400 */
[----:B0-----:R-:W-:-:S05]  /*10330*/  F2FP.F16.F32.PACK_AB R0, RZ, R0 ;  /* 0x00000000ff00723e */ /* 0x001fca00000000ff */
[----:B------:R-:W-:Y:S01]  /*10340*/  STG.E.U16 desc[UR36][R16.64], R0 ;  /* 0x0000000010007986 */ /* 0x000fe2000c101524 */
[----:B------:R-:W-:Y:S05]  /*10350*/  EXIT ;  /* 0x000000000000794d */ /* 0x000fea0003800000 */
.L_x_13780:
        /* <DEDUP_REMOVED lines=8> */
[----:B0-----:R-:W-:Y:S01]  /*103e0*/  STG.E.64 desc[UR36][R16.64], R4 ;  /* 0x0000000410007986 */ /* 0x001fe2000c101b24 */
[----:B------:R-:W-:Y:S05]  /*103f0*/  EXIT ;  /* 0x000000000000794d */ /* 0x000fea0003800000 */
.L_x_13783:
[----:B------:R-:W0:Y:S02]  /*10400*/  I2F.S64 R2, R2 ;  /* 0x0000000200027312 */ /* 0x000e240000301400 */
[----:B0-----:R-:W-:-:S04]  /*10410*/  F2FP.F16.F32.PACK_AB R3, RZ, R2 ;  /* 0x00000002ff03723e */ /* 0x001fc800000000ff */
[----:B------:R-:W-:-:S05]  /*10420*/  PRMT R3, R3, 0x5410, RZ ;  /* 0x0000541003037816 */ /* 0x000fca00000000ff */
[----:B------:R-:W-:Y:S01]  /*10430*/  STG.E desc[UR36][R16.64], R3 ;  /* 0x0000000310007986 */ /* 0x000fe2000c101924 */
[----:B------:R-:W-:Y:S05]  /*10440*/  EXIT ;  /* 0x000000000000794d */ /* 0x000fea0003800000 */
.L_x_13782:
[----:B------:R-:W0:Y:S02]  /*10450*/  I2F.F64.S64 R2, R2 ;  /* 0x0000000200027312 */ /* 0x000e240000301c00 */
[----:B0-----:R-:W-:Y:S01]  /*10460*/  STG.E.64 desc[UR36][R16.64], R2 ;  /* 0x0000000210007986 */ /* 0x001fe2000c101b24 */
[----:B------:R-:W-:Y:S05]  /*10470*/  EXIT ;  /* 0x000000000000794d */ /* 0x000fea0003800000 */
.L_x_13773:
        /* <DEDUP_REMOVED lines=11> */
[----:B------:R-:W-:Y:S01]  /*10530*/  STG.E.U8 desc[UR36][R16.64], R3 ;  /* 0x0000000310007986 */ /* 0x000fe2000c101124 */
[----:B------:R-:W-:Y:S05]  /*10540*/  EXIT ;  /* 0x000000000000794d */ /* 0x000fea0003800000 */
.L_x_13786:
[----:B------:R-:W0:Y:S01]  /*10550*/  I2F.F64.S64 R4, R2 ;  /* 0x0000000200047312 */ /* 0x000e220000301c00 */
[----:B------:R-:W-:-:S05]  /*10560*/  CS2R R6, SRZ ;  /* 0x0000000000067805 */ /* 0x000fca000001ff00 */
[----:B0-----:R-:W-:Y:S01]  /*10570*/  STG.E.128 desc[UR36][R16.64], R4 ;  /* 0x0000000410007986 */ /* 0x001fe2000c101d24 */
[----:B------:R-:W-:Y:S05]  /*10580*/  EXIT ;  /* 0x000000000000794d */ /* 0x000fea0003800000 */
.L_x_13785:
        /* <DEDUP_REMOVED lines=21> */
.L_x_13790:
[----:B------:R-:W-:Y:S05]  /*106e0*/  BSYNC B0 ;  /* 0x0000000000007941 */ /* 0x000fea0003800000 */
.L_x_13789:
[----:B------:R-:W-:-:S05]  /*106f0*/  LOP3.LUT R5, R0, R5, RZ, 0xfc, !PT ;  /* 0x0000000500057212 */ /* 0x000fca00078efcff */
[----:B------:R-:W-:Y:S01]  /*10700*/  STG.E.U8 desc[UR36][R16.64], R5 ;  /* 0x0000000510007986 */ /* 0x000fe2000c101124 */
[----:B------:R-:W-:Y:S05]  /*10710*/  EXIT ;  /* 0x000000000000794d */ /* 0x000fea0003800000 */
.L_x_13788:
        /* <DEDUP_REMOVED lines=13> */
.L_x_13792:
[----:B------:R-:W-:Y:S01]  /*107f0*/  IMAD.MOV.U32 R0, RZ, RZ, 0x7f ;  /* 0x0000007fff007424 */ /* 0x000fe200078e00ff */
[----:B------:R-:W-:-:S04]  /*10800*/  ISETP.GT.U32.AND P0, PT, R4, 0x7f800000, PT ;  /* 0x7f8000000400780c */ /* 0x000fc80003f04070 */
[----:B------:R-:W-:-:S09]  /*10810*/  SEL R0, R0, 0x7c, P0 ;  /* 0x0000007c00007807 */ /* 0x000fd20000000000 */
.L_x_13793:
[----:B------:R-:W-:Y:S05]  /*10820*/  BSYNC B0 ;  /* 0x0000000000007941 */ /* 0x000fea0003800000 */
.L_x_13791:
[----:B------:R-:W-:-:S04]  /*10830*/  LOP3.LUT R2, R3, 0x80000000, RZ, 0xc0, !PT ;  /* 0x8000000003027812 */ /* 0x000fc800078ec0ff */
[----:B------:R-:W-:-:S04]  /*10840*/  SHF.R.U32.HI R3, RZ, 0x18, R2 ;  /* 0x00000018ff037819 */ /* 0x000fc80000011602 */
[----:B------:R-:W-:-:S05]  /*10850*/  LOP3.LUT R3, R0, R3, RZ, 0xfc, !PT ;  /* 0x0000000300037212 */ /* 0x000fca00078efcff */
[----:B------:R-:W-:Y:S01]  /*10860*/  STG.E.U8 desc[UR36][R16.64], R3 ;  /* 0x0000000310007986 */ /* 0x000fe2000c101124 */
[----:B------:R-:W-:Y:S05]  /*10870*/  EXIT ;  /* 0x000000000000794d */ /* 0x000fea0003800000 */
.L_x_13787:
[----:B------:R-:W0:Y:S02]  /*10880*/  I2F.S64 R0, R2 ;  /* 0x0000000200007312 */ /* 0x000e240000301400 */
[----:B0-----:R-:W-:-:S05]  /*10890*/  F2FP.BF16.F32.PACK_AB R0, RZ, R0 ;  /* 0x00000000ff00723e */ /* 0x001fca00000010ff */
[----:B------:R-:W-:Y:S01]  /*108a0*/  STG.E.U16 desc[UR36][R16.64], R0 ;  /* 0x0000000010007986 */ /* 0x000fe2000c101524 */
[----:B------:R-:W-:Y:S05]  /*108b0*/  EXIT ;  /* 0x000000000000794d */ /* 0x000fea0003800000 */
.L_x_13784:
        /* <DEDUP_REMOVED lines=10> */
.L_x_13796:
        /* <DEDUP_REMOVED lines=17> */
.L_x_13799:
[----:B------:R-:W-:-:S04]  /*10a70*/  LOP3.LUT R2, R3, 0x80000000, RZ, 0xc0, !PT ;  /* 0x8000000003027812 */ /* 0x000fc800078ec0ff */
[----:B------:R-:W-:-:S04]  /*10a80*/  SHF.R.U32.HI R3, RZ, 0x18, R2 ;  /* 0x00000018ff037819 */ /* 0x000fc80000011602 */
[----:B------:R-:W-:-:S04]  /*10a90*/  LOP3.LUT R0, R0, R3, RZ, 0xfc, !PT ;  /* 0x0000000300007212 */ /* 0x000fc800078efcff */
[----:B------:R-:W-:-:S07]  /*10aa0*/  PRMT R8, R0, 0x7610, R8 ;  /* 0x0000761000087816 */ /* 0x000fce0000000008 */
.L_x_13798:
[----:B------:R-:W-:Y:S05]  /*10ab0*/  BSYNC B0 ;  /* 0x0000000000007941 */ /* 0x000fea0003800000 */
.L_x_13797:
[----:B------:R-:W-:Y:S01]  /*10ac0*/  STG.E.U8 desc[UR36][R16.64], R8 ;  /* 0x0000000810007986 */ /* 0x000fe2000c101124 */
[----:B------:R-:W-:Y:S05]  /*10ad0*/  EXIT ;  /* 0x000000000000794d */ /* 0x000fea0003800000 */
.L_x_13795:
        /* <DEDUP_REMOVED lines=17> */
.L_x_13802:
[----:B------:R-:W-:-:S04]  /*10bf0*/  LOP3.LUT R2, R3, 0x80000000, RZ, 0xc0, !PT ;  /* 0x8000000003027812 */ /* 0x000fc800078ec0ff */
[----:B------:R-:W-:-:S04]  /*10c00*/  SHF.R.U32.HI R3, RZ, 0x18, R2 ;  /* 0x00000018ff037819 */ /* 0x000fc80000011602 */
[----:B------:R-:W-:-:S04]  /*10c10*/  LOP3.LUT R0, R0, R3, RZ, 0xfc, !PT ;  /* 0x0000000300007212 */ /* 0x000fc800078efcff */
[----:B------:R-:W-:-:S07]  /*10c20*/  PRMT R8, R0, 0x7610, R8 ;  /* 0x0000761000087816 */ /* 0x000fce0000000008 */
.L_x_13801:
[----:B------:R-:W-:Y:S05]  /*10c30*/  BSYNC B0 ;  /* 0x0000000000007941 */ /* 0x000fea0003800000 */
.L_x_13800:
[----:B------:R-:W-:Y:S01]  /*10c40*/  STG.E.U8 desc[UR36][R16.64], R8 ;  /* 0x0000000810007986 */ /* 0x000fe2000c101124 */
[----:B------:R-:W-:Y:S05]  /*10c50*/  EXIT ;  /* 0x000000000000794d */ /* 0x000fea0003800000 */
.L_x_13794:
        /* <DEDUP_REMOVED lines=23> */
.L_x_13777:
        /* <DEDUP_REMOVED lines=16> */
.L_x_13805:
[----:B------:R-:W-:Y:S05]  /*10ed0*/  EXIT ;  /* 0x000000000000794d */ /* 0x000fea0003800000 */
.L_x_13804:
[----:B------:R-:W-:Y:S01]  /*10ee0*/  STG.E.64 desc[UR36][R16.64], R2 ;  /* 0x0000000210007986 */ /* 0x000fe2000c101b24 */
[----:B------:R-:W-:Y:S05]  /*10ef0*/  EXIT ;  /* 0x000000000000794d */ /* 0x000fea0003800000 */
.L_x_13803:
[----:B------:R-:W-:Y:S01]  /*10f00*/  STG.E desc[UR36][R16.64], R2 ;  /* 0x0000000210007986 */ /* 0x000fe2000c101924 */
[----:B------:R-:W-:Y:S05]  /*10f10*/  EXIT ;  /* 0x000000000000794d */ /* 0x000fea0003800000 */
        .weak           $__internal_21_$__cuda_sm20_div_s64
        .type           $__internal_21_$__cuda_sm20_div_s64,@function
        .size           $__internal_21_$__cuda_sm20_div_s64,(.L_x_22718 - $__internal_21_$__cuda_sm20_div_s64)
$__internal_21_$__cuda_sm20_div_s64:
[-C--:B------:R-:W-:Y:S02]  /*10f20*/  IADD3 R7, P1, RZ, -R2.reuse, RZ ;  /* 0x80000002ff077210 */ /* 0x080fe40007f3e0ff */
[----:B------:R-:W-:Y:S02]  /*10f30*/  ISETP.GE.AND P0, PT, R3, RZ, PT ;  /* 0x000000ff0300720c */ /* 0x000fe40003f06270 */
[----:B------:R-:W-:Y:S01]  /*10f40*/  ISETP.GE.AND P3, PT, R19, RZ, PT ;  /* 0x000000ff1300720c */ /* 0x000fe20003f66270 */
[----:B------:R-:W-:Y:S01]  /*10f50*/  IMAD.X R4, RZ, RZ, ~R3, P1 ;  /* 0x000000ffff047224 */ /* 0x000fe200008e0e03 */
[----:B------:R-:W-:-:S04]  /*10f60*/  SEL R6, R7, R2, !P0 ;  /* 0x0000000207067207 */ /* 0x000fc80004000000 */
[----:B------:R-:W-:-:S04]  /*10f70*/  SEL R7, R4, R3, !P0 ;  /* 0x0000000304077207 */ /* 0x000fc80004000000 */
[----:B------:R-:W0:Y:S08]  /*10f80*/  I2F.U64.RP R10, R6 ;  /* 0x00000006000a7312 */ /* 0x000e300000309000 */
[----:B0-----:R-:W0:Y:S02]  /*10f90*/  MUFU.RCP R10, R10 ;  /* 0x0000000a000a7308 */ /* 0x001e240000001000 */
[----:B0-----:R-:W-:-:S06]  /*10fa0*/  VIADD R4, R10, 0x1ffffffe ;  /* 0x1ffffffe0a047836 */ /* 0x001fcc0000000000 */
[----:B------:R-:W0:Y:S02]  /*10fb0*/  F2I.U64.TRUNC R4, R4 ;  /* 0x0000000400047311 */ /* 0x000e24000020d800 */
[----:B0-----:R-:W-:-:S04]  /*10fc0*/  IMAD.WIDE.U32 R8, R4, R6, RZ ;  /* 0x0000000604087225 */ /* 0x001fc800078e00ff */
[----:B------:R-:W-:Y:S01]  /*10fd0*/  IMAD R9, R4, R7, R9 ;  /* 0x0000000704097224 */ /* 0x000fe200078e0209 */
[----:B------:R-:W-:-:S03]  /*10fe0*/  IADD3 R11, P0, RZ, -R8, RZ ;  /* 0x80000008ff0b7210 */ /* 0x000fc60007f1e0ff */
[----:B------:R-:W-:Y:S02]  /*10ff0*/  IMAD R9, R5, R6, R9 ;  /* 0x0000000605097224 */ /* 0x000fe400078e0209 */
[----:B------:R-:W-:-:S04]  /*11000*/  IMAD.HI.U32 R8, R4, R11, RZ ;  /* 0x0000000b04087227 */ /* 0x000fc800078e00ff */
[----:B------:R-:W-:Y:S02]  /*11010*/  IMAD.X R13, RZ, RZ, ~R9, P0 ;  /* 0x000000ffff0d7224 */ /* 0x000fe400000e0e09 */
[----:B------:R-:W-:Y:S02]  /*11020*/  IMAD.MOV.U32 R9, RZ, RZ, R4 ;  /* 0x000000ffff097224 */ /* 0x000fe400078e0004 */
[-C--:B------:R-:W-:Y:S02]  /*11030*/  IMAD R15, R5, R13.reuse, RZ ;  /* 0x0000000d050f7224 */ /* 0x080fe400078e02ff */
[----:B------:R-:W-:-:S04]  /*11040*/  IMAD.WIDE.U32 R8, P0, R4, R13, R8 ;  /* 0x0000000d04087225 */ /* 0x000fc80007800008 */
[----:B------:R-:W-:-:S04]  /*11050*/  IMAD.HI.U32 R8, P1, R5, R11, R8 ;  /* 0x0000000b05087227 */ /* 0x000fc80007820008 */
[----:B------:R-:W-:Y:S01]  /*11060*/  IMAD.HI.U32 R11, R5, R13, RZ ;  /* 0x0000000d050b7227 */ /* 0x000fe200078e00ff */
[----:B------:R-:W-:-:S03]  /*11070*/  IADD3 R9, P2, R15, R8, RZ ;  /* 0x000000080f097210 */ /* 0x000fc60007f5e0ff */
[----:B------:R-:W-:Y:S02]  /*11080*/  IMAD.X R11, R11, 0x1, R5, P0 ;  /* 0x000000010b0b7824 */ /* 0x000fe400000e0605 */
[----:B------:R-:W-:-:S03]  /*11090*/  IMAD.WIDE.U32 R4, R9, R6, RZ ;  /* 0x0000000609047225 */ /* 0x000fc600078e00ff */
[----:B------:R-:W-:Y:S01]  /*110a0*/  IADD3.X R11, RZ, RZ, R11, P2, P1 ;  /* 0x000000ffff0b7210 */ /* 0x000fe200017e240b */
[----:B------:R-:W-:Y:S01]  /*110b0*/  IMAD R5, R9, R7, R5 ;  /* 0x0000000709057224 */ /* 0x000fe200078e0205 */
[----:B------:R-:W-:-:S03]  /*110c0*/  IADD3 R13, P0, RZ, -R4, RZ ;  /* 0x80000004ff0d7210 */ /* 0x000fc60007f1e0ff */
[----:B------:R-:W-:Y:S02]  /*110d0*/  IMAD R5, R11, R6, R5 ;  /* 0x000000060b057224 */ /* 0x000fe400078e0205 */
[----:B------:R-:W-:-:S04]  /*110e0*/  IMAD.HI.U32 R8, R9, R13, RZ ;  /* 0x0000000d09087227 */ /* 0x000fc800078e00ff */
[----:B------:R-:W-:Y:S01]  /*110f0*/  IMAD.X R4, RZ, RZ, ~R5, P0 ;  /* 0x000000ffff047224 */ /* 0x000fe200000e0e05 */
[----:B------:R-:W-:-:S03]  /*11100*/  IADD3 R5, P4, RZ, -R18, RZ ;  /* 0x80000012ff057210 */ /* 0x000fc60007f9e0ff */
[----:B------:R-:W-:-:S04]  /*11110*/  IMAD.WIDE.U32 R8, P0, R9, R4, R8 ;  /* 0x0000000409087225 */ /* 0x000fc80007800008 */
[----:B------:R-:W-:Y:S02]  /*11120*/  IMAD.X R10, RZ, RZ, ~R19, P4 ;  /* 0x000000ffff0a7224 */ /* 0x000fe400020e0e13 */
[----:B------:R-:W-:Y:S01]  /*11130*/  IMAD.HI.U32 R8, P1, R11, R13, R8 ;  /* 0x0000000d0b087227 */ /* 0x000fe20007820008 */
[----:B------:R-:W-:-:S03]  /*11140*/  SEL R9, R5, R18, !P3 ;  /* 0x0000001205097207 */ /* 0x000fc60005800000 */
[CC--:B------:R-:W-:Y:S02]  /*11150*/  IMAD R13, R11.reuse, R4.reuse, RZ ;  /* 0x000000040b0d7224 */ /* 0x0c0fe400078e02ff */
[----:B------:R-:W-:-:S03]  /*11160*/  IMAD.HI.U32 R4, R11, R4, RZ ;  /* 0x000000040b047227 */ /* 0x000fc600078e00ff */
[----:B------:R-:W-:Y:S01]  /*11170*/  IADD3 R8, P2, R13, R8, RZ ;  /* 0x000000080d087210 */ /* 0x000fe20007f5e0ff */
[----:B------:R-:W-:Y:S01]  /*11180*/  IMAD.X R5, R4, 0x1, R11, P0 ;  /* 0x0000000104057824 */ /* 0x000fe200000e060b */
[-C--:B------:R-:W-:Y:S02]  /*11190*/  SEL R11, R10, R19.reuse, !P3 ;  /* 0x000000130a0b7207 */ /* 0x080fe40005800000 */
[----:B------:R-:W-:Y:S01]  /*111a0*/  LOP3.LUT R19, R3, R19, RZ, 0x3c, !PT ;  /* 0x0000001303137212 */ /* 0x000fe200078e3cff */
[----:B------:R-:W-:Y:S01]  /*111b0*/  IMAD.HI.U32 R4, R8, R9, RZ ;  /* 0x0000000908047227 */ /* 0x000fe200078e00ff */
[----:B------:R-:W-:-:S03]  /*111c0*/  IADD3.X R10, RZ, RZ, R5, P2, P1 ;  /* 0x000000ffff0a7210 */ /* 0x000fc600017e2405 */
[----:B------:R-:W-:Y:S02]  /*111d0*/  IMAD.MOV.U32 R5, RZ, RZ, RZ ;  /* 0x000000ffff057224 */ /* 0x000fe400078e00ff */
[-C--:B------:R-:W-:Y:S02]  /*111e0*/  IMAD R15, R10, R11.reuse, RZ ;  /* 0x0000000b0a0f7224 */ /* 0x080fe400078e02ff */
[----:B------:R-:W-:-:S04]  /*111f0*/  IMAD.WIDE.U32 R4, R8, R11, R4 ;  /* 0x0000000b08047225 */ /* 0x000fc800078e0004 */
[----:B------:R-:W-:-:S04]  /*11200*/  IMAD.HI.U32 R13, R10, R11, RZ ;  /* 0x0000000b0a0d7227 */ /* 0x000fc800078e00ff */
[----:B------:R-:W-:-:S04]  /*11210*/  IMAD.HI.U32 R4, P0, R10, R9, R4 ;  /* 0x000000090a047227 */ /* 0x000fc80007800004 */
[----:B------:R-:W-:Y:S01]  /*11220*/  IMAD.X R13, RZ, RZ, R13, P0 ;  /* 0x000000ffff0d7224 */ /* 0x000fe200000e060d */
[----:B------:R-:W-:-:S05]  /*11230*/  IADD3 R15, P1, R15, R4, RZ ;  /* 0x000000040f0f7210 */ /* 0x000fca0007f3e0ff */
[----:B------:R-:W-:-:S04]  /*11240*/  IMAD.WIDE.U32 R4, R15, R6, RZ ;  /* 0x000000060f047225 */ /* 0x000fc800078e00ff */
[----:B------:R-:W-:Y:S01]  /*11250*/  IMAD.X R13, RZ, RZ, R13, P1 ;  /* 0x000000ffff0d7224 */ /* 0x000fe200008e060d */
[----:B------:R-:W-:Y:S01]  /*11260*/  IADD3 R21, P1, -R4, R9, RZ ;  /* 0x0000000904157210 */ /* 0x000fe20007f3e1ff */
[----:B------:R-:W-:-:S03]  /*11270*/  IMAD R5, R15, R7, R5 ;  /* 0x000000070f057224 */ /* 0x000fc600078e0205 */
[-C--:B------:R-:W-:Y:S01]  /*11280*/  ISETP.GE.U32.AND P0, PT, R21, R6.reuse, PT ;  /* 0x000000061500720c */ /* 0x080fe20003f06070 */
[----:B------:R-:W-:-:S04]  /*11290*/  IMAD R4, R13, R6, R5 ;  /* 0x000000060d047224 */ /* 0x000fc800078e0205 */
[----:B------:R-:W-:Y:S01]  /*112a0*/  IMAD.X R11, R11, 0x1, ~R4, P1 ;  /* 0x000000010b0b7824 */ /* 0x000fe200008e0e04 */
[----:B------:R-:W-:Y:S02]  /*112b0*/  IADD3 R5, P1, R21, -R6, RZ ;  /* 0x8000000615057210 */ /* 0x000fe40007f3e0ff */
[----:B------:R-:W-:Y:S02]  /*112c0*/  IADD3 R4, P2, R15, 0x1, RZ ;  /* 0x000000010f047810 */ /* 0x000fe40007f5e0ff */
[C---:B------:R-:W-:Y:S01]  /*112d0*/  ISETP.GE.U32.AND.EX P0, PT, R11.reuse, R7, PT, P0 ;  /* 0x000000070b00720c */ /* 0x040fe20003f06100 */
[----:B------:R-:W-:Y:S02]  /*112e0*/  IMAD.X R9, R11, 0x1, ~R7, P1 ;  /* 0x000000010b097824 */ /* 0x000fe400008e0e07 */
[----:B------:R-:W-:Y:S01]  /*112f0*/  IMAD.X R8, RZ, RZ, R13, P2 ;  /* 0x000000ffff087224 */ /* 0x000fe200010e060d */
[----:B------:R-:W-:Y:S02]  /*11300*/  SEL R5, R5, R21, P0 ;  /* 0x0000001505057207 */ /* 0x000fe40000000000 */
[----:B------:R-:W-:-:S02]  /*11310*/  SEL R15, R4, R15, P0 ;  /* 0x0000000f040f7207 */ /* 0x000fc40000000000 */
[----:B------:R-:W-:Y:S02]  /*11320*/  SEL R9, R9, R11, P0 ;  /* 0x0000000b09097207 */ /* 0x000fe40000000000 */
[----:B------:R-:W-:Y:S02]  /*11330*/  ISETP.GE.U32.AND P1, PT, R5, R6, PT ;  /* 0x000000060500720c */ /* 0x000fe40003f26070 */
[----:B------:R-:W-:Y:S02]  /*11340*/  SEL R6, R8, R13, P0 ;  /* 0x0000000d08067207 */ /* 0x000fe40000000000 */
[----:B------:R-:W-:Y:S02]  /*11350*/  IADD3 R4, P2, R15, 0x1, RZ ;  /* 0x000000010f047810 */ /* 0x000fe40007f5e0ff */
[----:B------:R-:W-:Y:S02]  /*11360*/  ISETP.GE.U32.AND.EX P0, PT, R9, R7, PT, P1 ;  /* 0x000000070900720c */ /* 0x000fe40003f06110 */
[----:B------:R-:W-:Y:S01]  /*11370*/  ISETP.GE.AND P1, PT, R19, RZ, PT ;  /* 0x000000ff1300720c */ /* 0x000fe20003f26270 */
[----:B------:R-:W-:Y:S01]  /*11380*/  IMAD.X R5, RZ, RZ, R6, P2 ;  /* 0x000000ffff057224 */ /* 0x000fe200010e0606 */
[----:B------:R-:W-:-:S04]  /*11390*/  SEL R4, R4, R15, P0 ;  /* 0x0000000f04047207 */ /* 0x000fc80000000000 */
[----:B------:R-:W-:Y:S02]  /*113a0*/  SEL R5, R5, R6, P0 ;  /* 0x0000000605057207 */ /* 0x000fe40000000000 */
[-C--:B------:R-:W-:Y:S02]  /*113b0*/  IADD3 R7, P2, RZ, -R4.reuse, RZ ;  /* 0x80000004ff077210 */ /* 0x080fe40007f5e0ff */
[----:B------:R-:W-:Y:S02]  /*113c0*/  ISETP.NE.U32.AND P0, PT, R2, RZ, PT ;  /* 0x000000ff0200720c */ /* 0x000fe40003f05070 */
[----:B------:R-:W-:Y:S01]  /*113d0*/  SEL R4, R7, R4, !P1 ;  /* 0x0000000407047207 */ /* 0x000fe20004800000 */
[----:B------:R-:W-:Y:S01]  /*113e0*/  IMAD.X R2, RZ, RZ, ~R5, P2 ;  /* 0x000000ffff027224 */ /* 0x000fe200010e0e05 */
[----:B------:R-:W-:Y:S01]  /*113f0*/  ISETP.NE.AND.EX P0, PT, R3, RZ, PT, P0 ;  /* 0x000000ff0300720c */ /* 0x000fe20003f05300 */
[----:B------:R-:W-:-:S03]  /*11400*/  IMAD.MOV.U32 R3, RZ, RZ, 0x0 ;  /* 0x00000000ff037424 */ /* 0x000fc600078e00ff */
[----:B------:R-:W-:Y:S01]  /*11410*/  SEL R5, R2, R5, !P1 ;  /* 0x0000000502057207 */ /* 0x000fe20004800000 */
[----:B------:R-:W-:Y:S01]  /*11420*/  IMAD.MOV.U32 R2, RZ, RZ, R0 ;  /* 0x000000ffff027224 */ /* 0x000fe200078e0000 */
[----:B------:R-:W-:Y:S02]  /*11430*/  SEL R4, R4, 0xffffffff, P0 ;  /* 0xffffffff04047807 */ /* 0x000fe40000000000 */
[----:B------:R-:W-:Y:S01]  /*11440*/  SEL R5, R5, 0xffffffff, P0 ;  /* 0xffffffff05057807 */ /* 0x000fe20000000000 */
[----:B------:R-:W-:Y:S06]  /*11450*/  RET.REL.NODEC R2 `(_ZN2at6native18elementwise_kernelILi128ELi4EZNS0_15gpu_kernel_implINS0_13BinaryFunctorIlllZZZNS0_15binary_internal21div_trunc_kernel_cudaERNS_18TensorIteratorBaseEENKUlvE_clEvENKUlvE2_clEvEUlllE_EEEEvS6_RKT_EUliE_EEviT1_) ;  /* 0xfffffee802e87950 */ /* 0x000fec0003c3ffff */
.L_x_13806:
        /* <DEDUP_REMOVED lines=10> */
.L_x_22718:


//--------------------- .text._ZN2at6native27unrolled_elementwise_kernelINS0_13BinaryFunctorIlllZZZNS0_15binary_internal21div_trunc_kernel_cudaERNS_18TensorIteratorBaseEENKUlvE_clEvENKUlvE2_clEvEUlllE_EESt5arrayIPcLm3EELi4E23TrivialOffsetCalculatorILi2EjESD_ILi1EjENS0_6memory12LoadWithCastILi2EEENSG_13StoreWithCastILi1EEEEEviT_T0_T2_T3_T4_T5_ --------------------------
	.section	.text._ZN2at6native27unrolled_elementwise_kernelINS0_13BinaryFunctorIlllZZZNS0_15binary_internal21div_trunc_kernel_cudaERNS_18TensorIteratorBaseEENKUlvE_clEvENKUlvE2_clEvEUlllE_EESt5arrayIPcLm3EELi4E23TrivialOffsetCalculatorILi2EjESD_ILi1EjENS0_6memory12LoadWithCastILi2EEENSG_13StoreWithCastILi1EEEEEviT_T0_T2_T3_T4_T5_,"ax",@progbits
	.align	128
        .global         _ZN2at6native27unrolled_elementwise_kernelINS0_13BinaryFunctorIlllZZZNS0_15binary_internal21div_trunc_kernel_cudaERNS_18TensorIteratorBaseEENKUlvE_clEvENKUlvE2_clEvEUlllE_EESt5arrayIPcLm3EELi4E23TrivialOffsetCalculatorILi2EjESD_ILi1EjENS0_6memory12LoadWithCastILi2EEENSG_13StoreWithCastILi1EEEEEviT_T0_T2_T3_T4_T5_
        .type           _ZN2at6native27unrolled_elementwise_kernelINS0_13BinaryFunctorIlllZZZNS0_15binary_internal21div_trunc_kernel_cudaERNS_18TensorIteratorBaseEENKUlvE_clEvENKUlvE2_clEvEUlllE_EESt5arrayIPcLm3EELi4E23TrivialOffsetCalculatorILi2EjESD_ILi1EjENS0_6memory12LoadWithCastILi2EEENSG_13StoreWithCastILi1EEEEEviT_T0_T2_T3_T4_T5_,@function
        .size           _ZN2at6native27unrolled_elementwise_kernelINS0_13BinaryFunctorIlllZZZNS0_15binary_internal21div_trunc_kernel_cudaERNS_18TensorIteratorBaseEENKUlvE_clEvENKUlvE2_clEvEUlllE_EESt5arrayIPcLm3EELi4E23TrivialOffsetCalculatorILi2EjESD_ILi1EjENS0_6memory12LoadWithCastILi2EEENSG_13StoreWithCastILi1EEEEEviT_T0_T2_T3_T4_T5_,(.L_x_22719 - _ZN2at6native27unrolled_elementwise_kernelINS0_13BinaryFunctorIlllZZZNS0_15binary_internal21div_trunc_kernel_cudaERNS_18TensorIteratorBaseEENKUlvE_clEvENKUlvE2_clEvEUlllE_EESt5arrayIPcLm3EELi4E23TrivialOffsetCalculatorILi2EjESD_ILi1EjENS0_6memory12LoadWithCastILi2EEENSG_13StoreWithCastILi1EEEEEviT_T0_T2_T3_T4_T5_)
        .other          _ZN2at6native27unrolled_elementwise_kernelINS0_13BinaryFunctorIlllZZZNS0_15binary_internal21div_trunc_kernel_cudaERNS_18TensorIteratorBaseEENKUlvE_clEvENKUlvE2_clEvEUlllE_EESt5arrayIPcLm3EELi4E23TrivialOffsetCalculatorILi2EjESD_ILi1EjENS0_6memory12LoadWithCastILi2EEENSG_13StoreWithCastILi1EEEEEviT_T0_T2_T3_T4_T5_,@"STO_CUDA_ENTRY STV_DEFAULT"
_ZN2at6native27unrolled_elementwise_kernelINS0_13BinaryFunctorIlllZZZNS0_15binary_internal21div_trunc_kernel_cudaERNS_18TensorIteratorBaseEENKUlvE_clEvENKUlvE2_clEvEUlllE_EESt5arrayIPcLm3EELi4E23TrivialOffsetCalculatorILi2EjESD_ILi1EjENS0_6memory12LoadWithCastILi2EEENSG_13StoreWithCastILi1EEEEEviT_T0_T2_T3_T4_T5_:
.text._ZN2at6native27unrolled_elementwise_kernelINS0_13BinaryFunctorIlllZZZNS0_15binary_internal21div_trunc_kernel_cudaERNS_18TensorIteratorBaseEENKUlvE_clEvENKUlvE2_clEvEUlllE_EESt5arrayIPcLm3EELi4E23TrivialOffsetCalculatorILi2EjESD_ILi1EjENS0_6memory12LoadWithCastILi2EEENSG_13StoreWithCastILi1EEEEEviT_T0_T2_T3_T4_T5_:
        /* <DEDUP_REMOVED lines=34> */
.L_x_13812:
[----:B------:R1:W5:Y:S01]  /*0220*/  LDG.E.U8 R30, desc[UR36][R4.64] ;  /* 0x00000024041e7981 */ /* 0x000362000c1e1100 */
[----:B------:R-:W-:Y:S01]  /*0230*/  IMAD.MOV.U32 R31, RZ, RZ, RZ ;  /* 0x000000ffff1f7224 */ /* 0x000fe200078e00ff */
[----:B------:R-:W-:Y:S06]  /*0240*/  BRA `(.L_x_13814) ;  /* 0x0000000c004c7947 */ /* 0x000fec0003800000 */
.L_x_13811:
        /* <DEDUP_REMOVED lines=8> */
.L_x_13816:
[----:B------:R-:W2:Y:S02]  /*02d0*/  LDG.E R30, desc[UR36][R4.64] ;  /* 0x00000024041e7981 */ /* 0x000ea4000c1e1900 */
[----:B--2---:R-:W-:Y:S01]  /*02e0*/  SHF.R.S32.HI R31, RZ, 0x1f, R30 ;  /* 0x0000001fff1f7819 */ /* 0x004fe2000001141e */
[----:B------:R-:W-:Y:S06]  /*02f0*/  BRA `(.L_x_13814) ;  /* 0x0000000c00207947 */ /* 0x000fec0003800000 */
.L_x_13815:
[----:B------:R-:W2:Y:S02]  /*0300*/  LDG.E.S16 R30, desc[UR36][R4.64] ;  /* 0x00000024041e7981 */ /* 0x000ea4000c1e1700 */
[----:B--2---:R-:W-:Y:S01]  /*0310*/  SHF.R.S32.HI R31, RZ, 0x1f, R30 ;  /* 0x0000001fff1f7819 */ /* 0x004fe2000001141e */
[----:B------:R-:W-:Y:S06]  /*0320*/  BRA `(.L_x_13814) ;  /* 0x0000000c00147947 */ /* 0x000fec0003800000 */
.L_x_13810:
        /* <DEDUP_REMOVED lines=9> */
.L_x_13818:
[----:B------:R-:W2:Y:S02]  /*03c0*/  LDG.E.U16 R4, desc[UR36][R4.64] ;  /* 0x0000002404047981 */ /* 0x000ea4000c1e1500 */
[----:B--2---:R-:W-:-:S06]  /*03d0*/  HADD2.F32 R30, -RZ, R4.H0_H0 ;  /* 0x20000004ff1e7230 */ /* 0x004fcc0000004100 */
[----:B------:R-:W0:Y:S01]  /*03e0*/  F2I.S64.TRUNC R30, R30 ;  /* 0x0000001e001e7311 */ /* 0x000e22000020d900 */
[----:B------:R-:W-:Y:S05]  /*03f0*/  BRA `(.L_x_13814) ;  /* 0x0000000800e07947 */ /* 0x000fea0003800000 */
.L_x_13817:
        /* <DEDUP_REMOVED lines=9> */
.L_x_13820:
[----:B------:R-:W2:Y:S02]  /*0490*/  LDG.E.U16 R4, desc[UR36][R4.64] ;  /* 0x0000002404047981 */ /* 0x000ea4000c1e1500 */
[----:B--2---:R-:W-:-:S06]  /*04a0*/  HADD2.F32 R30, -RZ, R4.H0_H0 ;  /* 0x20000004ff1e7230 */ /* 0x004fcc0000004100 */
[----:B------:R-:W4:Y:S01]  /*04b0*/  F2I.S64.TRUNC R30, R30 ;  /* 0x0000001e001e7311 */ /* 0x000f22000020d900 */
[----:B------:R-:W-:Y:S05]  /*04c0*/  BRA `(.L_x_13814) ;  /* 0x0000000800ac7947 */ /* 0x000fea0003800000 */
.L_x_13819:
[----:B------:R-:W2:Y:S02]  /*04d0*/  LDG.E.64 R4, desc[UR36][R4.64] ;  /* 0x0000002404047981 */ /* 0x000ea4000c1e1b00 */
[----:B--2---:R2:W3:Y:S01]  /*04e0*/  F2I.S64.F64.TRUNC R30, R4 ;  /* 0x00000004001e7311 */ /* 0x0044e2000030d900 */
[----:B------:R-:W-:Y:S05]  /*04f0*/  BRA `(.L_x_13814) ;  /* 0x0000000800a07947 */ /* 0x000fea0003800000 */
.L_x_13809:
        /* <DEDUP_REMOVED lines=13> */
.L_x_13823:
[----:B------:R-:W2:Y:S02]  /*05d0*/  LDG.E.64 R4, desc[UR36][R4.64] ;  /* 0x0000002404047981 */ /* 0x000ea4000c1e1b00 */
[----:B--2---:R0:W1:Y:S01]  /*05e0*/  F2I.S64.F64.TRUNC R30, R4 ;  /* 0x00000004001e7311 */ /* 0x004062000030d900 */
[----:B------:R-:W-:Y:S05]  /*05f0*/  BRA `(.L_x_13814) ;  /* 0x0000000800607947 */ /* 0x000fea0003800000 */
.L_x_13822:
        /* <DEDUP_REMOVED lines=27> */
.L_x_13825:
        /* <DEDUP_REMOVED lines=13> */
[----:B------:R0:W1:Y:S01]  /*0880*/  F2I.S64.TRUNC R30, R0 ;  /* 0x00000000001e7311 */ /* 0x000062000020d900 */
[----:B------:R-:W-:Y:S05]  /*0890*/  BRA `(.L_x_13814) ;  /* 0x0000000400b87947 */ /* 0x000fea0003800000 */
.L_x_13824:
[----:B------:R-:W2:Y:S02]  /*08a0*/  LDG.E.U16 R30, desc[UR36][R4.64] ;  /* 0x00000024041e7981 */ /* 0x000ea4000c1e1500 */
[----:B--2---:R-:W-:-:S06]  /*08b0*/  IMAD.U32 R30, R30, 0x10000, RZ ;  /* 0x000100001e1e7824 */ /* 0x004fcc00078e00ff */
[----:B------:R-:W0:Y:S01]  /*08c0*/  F2I.S64.TRUNC R30, R30 ;  /* 0x0000001e001e7311 */ /* 0x000e22000020d900 */
[----:B------:R-:W-:Y:S05]  /*08d0*/  BRA `(.L_x_13814) ;  /* 0x0000000400a87947 */ /* 0x000fea0003800000 */
.L_x_13821:
        /* <DEDUP_REMOVED lines=11> */
.L_x_13828:
        /* <DEDUP_REMOVED lines=21> */
.L_x_13832:
[----:B------:R-:W-:Y:S05]  /*0ae0*/  BSYNC B1 ;  /* 0x0000000000017941 */ /* 0x000fea0003800000 */
.L_x_13831:
[----:B------:R-:W-:Y:S01]  /*0af0*/  IMAD.SHL.U32 R3, R3, 0x100000, RZ ;  /* 0x0010000003037824 */ /* 0x000fe200078e00ff */
[----:B------:R-:W-:-:S04]  /*0b00*/  LEA R5, R0, 0x3b800000, 0x17 ;  /* 0x3b80000000057811 */ /* 0x000fc800078eb8ff */
[----:B------:R-:W-:-:S07]  /*0b10*/  LOP3.LUT R30, R5, R3, R30, 0xfe, !PT ;  /* 0x00000003051e7212 */ /* 0x000fce00078efe1e */
.L_x_13830:
[----:B------:R-:W-:Y:S05]  /*0b20*/  BSYNC B0 ;  /* 0x0000000000007941 */ /* 0x000fea0003800000 */
.L_x_13829:
[----:B------:R-:W0:Y:S01]  /*0b30*/  F2I.S64.TRUNC R30, R30 ;  /* 0x0000001e001e7311 */ /* 0x000e22000020d900 */
[----:B------:R-:W-:Y:S05]  /*0b40*/  BRA `(.L_x_13814) ;  /* 0x00000004000c7947 */ /* 0x000fea0003800000 */
.L_x_13827:
        /* <DEDUP_REMOVED lines=21> */
.L_x_13836:
[----:B------:R-:W-:Y:S05]  /*0ca0*/  BSYNC B1 ;  /* 0x0000000000017941 */ /* 0x000fea0003800000 */
.L_x_13835:
[----:B------:R-:W-:Y:S01]  /*0cb0*/  IMAD.SHL.U32 R3, R3, 0x200000, RZ ;  /* 0x0020000003037824 */ /* 0x000fe200078e00ff */
[----:B------:R-:W-:-:S04]  /*0cc0*/  LEA R5, R0, 0x37800000, 0x17 ;  /* 0x3780000000057811 */ /* 0x000fc800078eb8ff */
[----:B------:R-:W-:-:S07]  /*0cd0*/  LOP3.LUT R30, R5, R3, R30, 0xfe, !PT ;  /* 0x00000003051e7212 */ /* 0x000fce00078efe1e */
.L_x_13834:
[----:B------:R-:W-:Y:S05]  /*0ce0*/  BSYNC B0 ;  /* 0x0000000000007941 */ /* 0x000fea0003800000 */
.L_x_13833:
[----:B------:R-:W0:Y:S01]  /*0cf0*/  F2I.S64.TRUNC R30, R30 ;  /* 0x0000001e001e7311 */ /* 0x000e22000020d900 */
[----:B------:R-:W-:Y:S05]  /*0d00*/  BRA `(.L_x_13814) ;  /* 0x00000000009c7947 */ /* 0x000fea0003800000 */
.L_x_13826:
        /* <DEDUP_REMOVED lines=14> */
.L_x_13840:
[----:B------:R-:W-:Y:S05]  /*0df0*/  BSYNC B0 ;  /* 0x0000000000007941 */ /* 0x000fea0003800000 */
.L_x_13839:
[----:B------:R-:W0:Y:S01]  /*0e00*/  F2I.S64.TRUNC R30, R30 ;  /* 0x0000001e001e7311 */ /* 0x000e22000020d900 */
[----:B------:R-:W-:Y:S05]  /*0e10*/  BRA `(.L_x_13814) ;  /* 0x0000000000587947 */ /* 0x000fea0003800000 */
.L_x_13813:
        /* <DEDUP_REMOVED lines=16> */
.L_x_13841:
[----:B------:R-:W-:Y:S01]  /*0f20*/  CS2R R30, SRZ ;  /* 0x00000000001e7805 */ /* 0x000fe2000001ff00 */
[----:B------:R-:W-:Y:S06]  /*0f30*/  BRA `(.L_x_13814) ;  /* 0x0000000000107947 */ /* 0x000fec0003800000 */
.L_x_13838:
[----:B------:R0:W5:Y:S01]  /*0f40*/  LDG.E.64 R30, desc[UR36][R4.64] ;  /* 0x00000024041e7981 */ /* 0x000162000c1e1b00 */
[----:B------:R-:W-:Y:S05]  /*0f50*/  BRA `(.L_x_13814) ;  /* 0x0000000000087947 */ /* 0x000fea0003800000 */
.L_x_13837:
[----:B------:R0:W5:Y:S01]  /*0f60*/  LDG.E R30, desc[UR36][R4.64] ;  /* 0x00000024041e7981 */ /* 0x000162000c1e1900 */
[----:B------:R-:W-:-:S07]  /*0f70*/  IMAD.MOV.U32 R31, RZ, RZ, RZ ;  /* 0x000000ffff1f7224 */ /* 0x000fce00078e00ff */
.L_x_13814:
[----:B012---:R-:W0:Y:S01]  /*0f80*/  LDC.64 R4, c[0x0][0x228] ;  /* 0x00008a00ff047b82 */ /* 0x007e220000000a00 */
        /* <DEDUP_REMOVED lines=18> */
.L_x_13845:
[----:B------:R0:W5:Y:S01]  /*10b0*/  LDG.E.U8 R28, desc[UR36][R4.64] ;  /* 0x00000024041c7981 */ /* 0x000162000c1e1100 */
[----:B------:R-:W-:Y:S01]  /*10c0*/  IMAD.MOV.U32 R29, RZ, RZ, RZ ;  /* 0x000000ffff1d7224 */ /* 0x000fe200078e00ff */
[----:B------:R-:W-:Y:S06]  /*10d0*/  BRA `(.L_x_13847) ;  /* 0x0000000c00487947 */ /* 0x000fec0003800000 */
.L_x_13844:
        /* <DEDUP_REMOVED lines=8> */
.L_x_13849:
[----:B------:R-:W2:Y:S02]  /*1160*/  LDG.E R28, desc[UR36][R4.64] ;  /* 0x00000024041c7981 */ /* 0x000ea4000c1e1900 */
[----:B--2---:R-:W-:Y:S01]  /*1170*/  SHF.R.S32.HI R29, RZ, 0x1f, R28 ;  /* 0x0000001fff1d7819 */ /* 0x004fe2000001141c */
[----:B------:R-:W-:Y:S06]  /*1180*/  BRA `(.L_x_13847) ;  /* 0x0000000c001c7947 */ /* 0x000fec0003800000 */
.L_x_13848:
[----:B------:R-:W2:Y:S02]  /*1190*/  LDG.E.S16 R28, desc[UR36][R4.64] ;  /* 0x00000024041c7981 */ /* 0x000ea4000c1e1700 */
[----:B--2---:R-:W-:Y:S01]  /*11a0*/  SHF.R.S32.HI R29, RZ, 0x1f, R28 ;  /* 0x0000001fff1d7819 */ /* 0x004fe2000001141c */
[----:B------:R-:W-:Y:S06]  /*11b0*/  BRA `(.L_x_13847) ;  /* 0x0000000c00107947 */ /* 0x000fec0003800000 */
.L_x_13843:
        /* <DEDUP_REMOVED lines=9> */
.L_x_13851:
[----:B------:R-:W2:Y:S02]  /*1250*/  LDG.E.U16 R4, desc[UR36][R4.64] ;  /* 0x0000002404047981 */ /* 0x000ea4000c1e1500 */
[----:B--2---:R-:W-:-:S06]  /*1260*/  HADD2.F32 R28, -RZ, R4.H0_H0 ;  /* 0x20000004ff1c7230 */ /* 0x004fcc0000004100 */
[----:B------:R-:W0:Y:S01]  /*1270*/  F2I.S64.TRUNC R28, R28 ;  /* 0x0000001c001c7311 */ /* 0x000e22000020d900 */
[----:B------:R-:W-:Y:S05]  /*1280*/  BRA `(.L_x_13847) ;  /* 0x0000000800dc7947 */ /* 0x000fea0003800000 */
.L_x_13850:
        /* <DEDUP_REMOVED lines=9> */
.L_x_13853:
[----:B------:R-:W2:Y:S02]  /*1320*/  LDG.E.U16 R4, desc[UR36][R4.64] ;  /* 0x0000002404047981 */ /* 0x000ea4000c1e1500 */
[----:B--2---:R-:W-:-:S06]  /*1330*/  HADD2.F32 R28, -RZ, R4.H0_H0 ;  /* 0x20000004ff1c7230 */ /* 0x004fcc0000004100 */
[----:B------:R-:W0:Y:S01]  /*1340*/  F2I.S64.TRUNC R28, R28 ;  /* 0x0000001c001c7311 */ /* 0x000e22000020d900 */
[----:B------:R-:W-:Y:S05]  /*1350*/  BRA `(.L_x_13847) ;  /* 0x0000000800a87947 */ /* 0x000fea0003800000 */
.L_x_13852:
[----:B------:R-:W2:Y:S02]  /*1360*/  LDG.E.64 R4, desc[UR36][R4.64] ;  /* 0x0000002404047981 */ /* 0x000ea4000c1e1b00 */
[----:B--2---:R0:W1:Y:S01]  /*1370*/  F2I.S64.F64.TRUNC R28, R4 ;  /* 0x00000004001c7311 */ /* 0x004062000030d900 */
[----:B------:R-:W-:Y:S05]  /*1380*/  BRA `(.L_x_13847) ;  /* 0x00000008009c7947 */ /* 0x000fea0003800000 */
.L_x_13842:
        /* <DEDUP_REMOVED lines=13> */
.L_x_13856:
[----:B------:R-:W2:Y:S02]  /*1460*/  LDG.E.64 R4, desc[UR36][R4.64] ;  /* 0x0000002404047981 */ /* 0x000ea4000c1e1b00 */
[----:B--2---:R0:W1:Y:S01]  /*1470*/  F2I.S64.F64.TRUNC R28, R4 ;  /* 0x00000004001c7311 */ /* 0x004062000030d900 */
[----:B------:R-:W-:Y:S05]  /*1480*/  BRA `(.L_x_13847) ;  /* 0x00000008005c7947 */ /* 0x000fea0003800000 */
.L_x_13855:
        /* <DEDUP_REMOVED lines=27> */
.L_x_13858:
        /* <DEDUP_REMOVED lines=14> */
.L_x_13857:
[----:B------:R-:W2:Y:S02]  /*1720*/  LDG.E.U16 R28, desc[UR36][R4.64] ;  /* 0x00000024041c7981 */ /* 0x000ea4000c1e1500 */
[----:B--2---:R-:W-:-:S06]  /*1730*/  IMAD.U32 R28, R28, 0x10000, RZ ;  /* 0x000100001c1c7824 */ /* 0x004fcc00078e00ff */
[----:B------:R-:W0:Y:S01]  /*1740*/  F2I.S64.TRUNC R28, R28 ;  /* 0x0000001c001c7311 */ /* 0x000e22000020d900 */
[----:B------:R-:W-:Y:S05]  /*1750*/  BRA `(.L_x_13847) ;  /* 0x0000000400a87947 */ /* 0x000fea0003800000 */
.L_x_13854:
        /* <DEDUP_REMOVED lines=11> */
.L_x_13861:
        /* <DEDUP_REMOVED lines=21> */
.L_x_13865:
[----:B------:R-:W-:Y:S05]  /*1960*/  BSYNC B1 ;  /* 0x0000000000017941 */ /* 0x000fea0003800000 */
.L_x_13864:
[----:B------:R-:W-:Y:S01]  /*1970*/  IMAD.SHL.U32 R3, R3, 0x100000, RZ ;  /* 0x0010000003037824 */ /* 0x000fe200078e00ff */
[----:B------:R-:W-:-:S04]  /*1980*/  LEA R5, R0, 0x3b800000, 0x17 ;  /* 0x3b80000000057811 */ /* 0x000fc800078eb8ff */
[----:B------:R-:W-:-:S07]  /*1990*/  LOP3.LUT R28, R5, R3, R28, 0xfe, !PT ;  /* 0x00000003051c7212 */ /* 0x000fce00078efe1c */
.L_x_13863:
[----:B------:R-:W-:Y:S05]  /*19a0*/  BSYNC B0 ;  /* 0x0000000000007941 */ /* 0x000fea0003800000 */
.L_x_13862:
[----:B------:R-:W0:Y:S01]  /*19b0*/  F2I.S64.TRUNC R28, R28 ;  /* 0x0000001c001c7311 */ /* 0x000e22000020d900 */
[----:B------:R-:W-:Y:S05]  /*19c0*/  BRA `(.L_x_13847) ;  /* 0x00000004000c7947 */ /* 0x000fea0003800000 */
.L_x_13860:
        /* <DEDUP_REMOVED lines=21> */
.L_x_13869:
[----:B------:R-:W-:Y:S05]  /*1b20*/  BSYNC B1 ;  /* 0x0000000000017941 */ /* 0x000fea0003800000 */
.L_x_13868:
[----:B------:R-:W-:Y:S01]  /*1b30*/  IMAD.SHL.U32 R3, R3, 0x200000, RZ ;  /* 0x0020000003037824 */ /* 0x000fe200078e00ff */
[----:B------:R-:W-:-:S04]  /*1b40*/  LEA R5, R0, 0x37800000, 0x17 ;  /* 0x3780000000057811 */ /* 0x000fc800078eb8ff */
[----:B------:R-:W-:-:S07]  /*1b50*/  LOP3.LUT R28, R5, R3, R28, 0xfe, !PT ;  /* 0x00000003051c7212 */ /* 0x000fce00078efe1c */
.L_x_13867:
[----:B------:R-:W-:Y:S05]  /*1b60*/  BSYNC B0 ;  /* 0x0000000000007941 */ /* 0x000fea0003800000 */
.L_x_13866:
[----:B------:R-:W0:Y:S01]  /*1b70*/  F2I.S64.TRUNC R28, R28 ;  /* 0x0000001c001c7311 */ /* 0x000e22000020d900 */
[----:B------:R-:W-:Y:S05]  /*1b80*/  BRA `(.L_x_13847) ;  /* 0x00000000009c7947 */ /* 0x000fea0003800000 */
.L_x_13859:
        /* <DEDUP_REMOVED lines=14> */
.L_x_13873:
[----:B------:R-:W-:Y:S05]  /*1c70*/  BSYNC B0 ;  /* 0x0000000000007941 */ /* 0x000fea0003800000 */
.L_x_13872:
[----:B------:R-:W0:Y:S01]  /*1c80*/  F2I.S64.TRUNC R28, R28 ;  /* 0x0000001c001c7311 */ /* 0x000e22000020d900 */
[----:B------:R-:W-:Y:S05]  /*1c90*/  BRA `(.L_x_13847) ;  /* 0x0000000000587947 */ /* 0x000fea0003800000 */
.L_x_13846:
        /* <DEDUP_REMOVED lines=16> */
.L_x_13874:
[----:B------:R-:W-:Y:S01]  /*1da0*/  CS2R R28, SRZ ;  /* 0x00000000001c7805 */ /* 0x000fe2000001ff00 */
[----:B------:R-:W-:Y:S06]  /*1db0*/  BRA `(.L_x_13847) ;  /* 0x0000000000107947 */ /* 0x000fec0003800000 */
.L_x_13871:
[----:B------:R0:W5:Y:S01]  /*1dc0*/  LDG.E.64 R28, desc[UR36][R4.64] ;  /* 0x00000024041c7981 */ /* 0x000162000c1e1b00 */
[----:B------:R-:W-:Y:S05]  /*1dd0*/  BRA `(.L_x_13847) ;  /* 0x0000000000087947 */ /* 0x000fea0003800000 */
.L_x_13870:
[----:B------:R0:W5:Y:S01]  /*1de0*/  LDG.E R28, desc[UR36][R4.64] ;  /* 0x00000024041c7981 */ /* 0x000162000c1e1900 */
[----:B------:R-:W-:-:S07]  /*1df0*/  IMAD.MOV.U32 R29, RZ, RZ, RZ ;  /* 0x000000ffff1d7224 */ /* 0x000fce00078e00ff */
.L_x_13847:
[----:B------:R-:W3:Y:S02]  /*1e00*/  S2R R35, SR_TID.X ;  /* 0x0000000000237919 */ /* 0x000ee40000002100 */
[----:B---3--:R-:W-:-:S07]  /*1e10*/  VIADD R35, R35, 0x80 ;  /* 0x0000008023237836 */ /* 0x008fce0000000000 */
.L_x_13808:
[----:B------:R-:W-:Y:S05]  /*1e20*/  BSYNC B6 ;  /* 0x0000000000067941 */ /* 0x000fea0003800000 */
.L_x_13807:
[----:B------:R-:W-:Y:S01]  /*1e30*/  ISETP.GE.AND P0, PT, R35, R2, PT ;  /* 0x000000022300720c */ /* 0x000fe20003f06270 */
[----:B------:R-:W-:Y:S01]  /*1e40*/  BSSY B6, `(.L_x_13875) ;  /* 0x00001d5000067945 */ /* 0x000fe20003800000 */
[----:B------:R-:W-:-:S11]  /*1e50*/  CS2R R26, SRZ ;  /* 0x00000000001a7805 */ /* 0x000fd6000001ff00 */
[----:B------:R-:W-:Y:S05]  /*1e60*/  @P0 BRA `(.L_x_13876) ;  /* 0x0000001c00480947 */ /* 0x000fea0003800000 */
[----:B012---:R-:W0:Y:S01]  /*1e70*/  LDC.64 R4, c[0x0][0x220] ;  /* 0x00008800ff047b82 */ /* 0x007e220000000a00 */
        /* <DEDUP_REMOVED lines=19> */
.L_x_13880:
[----:B------:R0:W5:Y:S01]  /*1fb0*/  LDG.E.U8 R36, desc[UR36][R4.64] ;  /* 0x0000002404247981 */ /* 0x000162000c1e1100 */
[----:B------:R-:W-:Y:S01]  /*1fc0*/  IMAD.MOV.U32 R37, RZ, RZ, RZ ;  /* 0x000000ffff257224 */ /* 0x000fe200078e00ff */
[----:B------:R-:W-:Y:S06]  /*1fd0*/  BRA `(.L_x_13882) ;  /* 0x0000000c00487947 */ /* 0x000fec0003800000 */
.L_x_13879:
        /* <DEDUP_REMOVED lines=8> */
.L_x_13884:
[----:B------:R-:W2:Y:S02]  /*2060*/  LDG.E R36, desc[UR36][R4.64] ;  /* 0x0000002404247981 */ /* 0x000ea4000c1e1900 */
[----:B--2---:R-:W-:Y:S01]  /*2070*/  SHF.R.S32.HI R37, RZ, 0x1f, R36 ;  /* 0x0000001fff257819 */ /* 0x004fe20000011424 */
[----:B------:R-:W-:Y:S06]  /*2080*/  BRA `(.L_x_13882) ;  /* 0x0000000c001c7947 */ /* 0x000fec0003800000 */
.L_x_13883:
[----:B------:R-:W2:Y:S02]  /*2090*/  LDG.E.S16 R36, desc[UR36][R4.64] ;  /* 0x0000002404247981 */ /* 0x000ea4000c1e1700 */
[----:B--2---:R-:W-:Y:S01]  /*20a0*/  SHF.R.S32.HI R37, RZ, 0x1f, R36 ;  /* 0x0000001fff257819 */ /* 0x004fe20000011424 */
[----:B------:R-:W-:Y:S06]  /*20b0*/  BRA `(.L_x_13882) ;  /* 0x0000000c00107947 */ /* 0x000fec0003800000 */
.L_x_13878:
        /* <DEDUP_REMOVED lines=9> */
.L_x_13886:
[----:B------:R-:W2:Y:S02]  /*2150*/  LDG.E.U16 R4, desc[UR36][R4.64] ;  /* 0x0000002404047981 */ /* 0x000ea4000c1e1500 */
[----:B--2---:R-:W-:-:S06]  /*2160*/  HADD2.F32 R36, -RZ, R4.H0_H0 ;  /* 0x20000004ff247230 */ /* 0x004fcc0000004100 */
[----:B------:R-:W0:Y:S01]  /*2170*/  F2I.S64.TRUNC R36, R36 ;  /* 0x0000002400247311 */ /* 0x000e22000020d900 */
[----:B------:R-:W-:Y:S05]  /*2180*/  BRA `(.L_x_13882) ;  /* 0x0000000800dc7947 */ /* 0x000fea0003800000 */
.L_x_13885:
        /* <DEDUP_REMOVED lines=9> */
.L_x_13888:
[----:B------:R-:W2:Y:S02]  /*2220*/  LDG.E.U16 R4, desc[UR36][R4.64] ;  /* 0x0000002404047981 */ /* 0x000ea4000c1e1500 */
[----:B--2---:R-:W-:-:S06]  /*2230*/  HADD2.F32 R36, -RZ, R4.H0_H0 ;  /* 0x20000004ff247230 */ /* 0x004fcc0000004100 */
[----:B------:R-:W0:Y:S01]  /*2240*/  F2I.S64.TRUNC R36, R36 ;  /* 0x0000002400247311 */ /* 0x000e22000020d900 */
[----:B------:R-:W-:Y:S05]  /*2250*/  BRA `(.L_x_13882) ;  /* 0x0000000800a87947 */ /* 0x000fea0003800000 */
.L_x_13887:
[----:B------:R-:W2:Y:S02]  /*2260*/  LDG.E.64 R4, desc[UR36][R4.64] ;  /* 0x0000002404047981 */ /* 0x000ea4000c1e1b00 */
[----:B--2---:R0:W1:Y:S01]  /*2270*/  F2I.S64.F64.TRUNC R36, R4 ;  /* 0x0000000400247311 */ /* 0x004062000030d900 */
[----:B------:R-:W-:Y:S05]  /*2280*/  BRA `(.L_x_13882) ;  /* 0x00000008009c7947 */ /* 0x000fea0003800000 */
.L_x_13877:
        /* <DEDUP_REMOVED lines=13> */
.L_x_13891:
[----:B------:R-:W2:Y:S02]  /*2360*/  LDG.E.64 R4, desc[UR36][R4.64] ;  /* 0x0000002404047981 */ /* 0x000ea4000c1e1b00 */
[----:B--2---:R0:W1:Y:S01]  /*2370*/  F2I.S64.F64.TRUNC R36, R4 ;  /* 0x0000000400247311 */ /* 0x004062000030d900 */
[----:B------:R-:W-:Y:S05]  /*2380*/  BRA `(.L_x_13882) ;  /* 0x00000008005c7947 */ /* 0x000fea0003800000 */
.L_x_13890:
        /* <DEDUP_REMOVED lines=27> */
.L_x_13893:
        /* <DEDUP_REMOVED lines=12> */
[----:B------:R3:W0:Y:S01]  /*2600*/  F2I.S64.TRUNC R36, R0 ;  /* 0x0000000000247311 */ /* 0x000622000020d900 */
[----:B------:R-:W-:Y:S05]  /*2610*/  BRA `(.L_x_13882) ;  /* 0x0000000400b87947 */ /* 0x000fea0003800000 */
.L_x_13892:
[----:B------:R-:W2:Y:S02]  /*2620*/  LDG.E.U16 R36, desc[UR36][R4.64] ;  /* 0x0000002404247981 */ /* 0x000ea4000c1e1500 */
[----:B--2---:R-:W-:-:S06]  /*2630*/  IMAD.U32 R36, R36, 0x10000, RZ ;  /* 0x0001000024247824 */ /* 0x004fcc00078e00ff */
[----:B------:R-:W2:Y:S01]  /*2640*/  F2I.S64.TRUNC R36, R36 ;  /* 0x0000002400247311 */ /* 0x000ea2000020d900 */
[----:B------:R-:W-:Y:S05]  /*2650*/  BRA `(.L_x_13882) ;  /* 0x0000000400a87947 */ /* 0x000fea0003800000 */
.L_x_13889:
        /* <DEDUP_REMOVED lines=11> */
.L_x_13896:
        /* <DEDUP_REMOVED lines=21> */
.L_x_13900:
[----:B------:R-:W-:Y:S05]  /*2860*/  BSYNC B1 ;  /* 0x0000000000017941 */ /* 0x000fea0003800000 */
.L_x_13899:
[----:B------:R-:W-:Y:S01]  /*2870*/  IMAD.SHL.U32 R3, R3, 0x100000, RZ ;  /* 0x0010000003037824 */ /* 0x000fe200078e00ff */
[----:B------:R-:W-:-:S04]  /*2880*/  LEA R5, R0, 0x3b800000, 0x17 ;  /* 0x3b80000000057811 */ /* 0x000fc800078eb8ff */
[----:B------:R-:W-:-:S07]  /*2890*/  LOP3.LUT R36, R5, R3, R36, 0xfe, !PT ;  /* 0x0000000305247212 */ /* 0x000fce00078efe24 */
.L_x_13898:
[----:B------:R-:W-:Y:S05]  /*28a0*/  BSYNC B0 ;  /* 0x0000000000007941 */ /* 0x000fea0003800000 */
.L_x_13897:
[----:B------:R-:W0:Y:S01]  /*28b0*/  F2I.S64.TRUNC R36, R36 ;  /* 0x0000002400247311 */ /* 0x000e22000020d900 */
[----:B------:R-:W-:Y:S05]  /*28c0*/  BRA `(.L_x_13882) ;  /* 0x00000004000c7947 */ /* 0x000fea0003800000 */
.L_x_13895:
        /* <DEDUP_REMOVED lines=21> */
.L_x_13904:
[----:B------:R-:W-:Y:S05]  /*2a20*/  BSYNC B1 ;  /* 0x0000000000017941 */ /* 0x000fea0003800000 */
.L_x_13903:
[----:B------:R-:W-:Y:S01]  /*2a30*/  IMAD.SHL.U32 R3, R3, 0x200000, RZ ;  /* 0x0020000003037824 */ /* 0x000fe200078e00ff */
[----:B------:R-:W-:-:S04]  /*2a40*/  LEA R5, R0, 0x37800000, 0x17 ;  /* 0x3780000000057811 */ /* 0x000fc800078eb8ff */
[----:B------:R-:W-:-:S07]  /*2a50*/  LOP3.LUT R36, R5, R3, R36, 0xfe, !PT ;  /* 0x0000000305247212 */ /* 0x000fce00078efe24 */
.L_x_13902:
[----:B------:R-:W-:Y:S05]  /*2a60*/  BSYNC B0 ;  /* 0x0000000000007941 */ /* 0x000fea0003800000 */
.L_x_13901:
[----:B------:R-:W0:Y:S01]  /*2a70*/  F2I.S64.TRUNC R36, R36 ;  /* 0x0000002400247311 */ /* 0x000e22000020d900 */
[----:B------:R-:W-:Y:S05]  /*2a80*/  BRA `(.L_x_13882) ;  /* 0x00000000009c7947 */ /* 0x000fea0003800000 */
.L_x_13894:
        /* <DEDUP_REMOVED lines=14> */
.L_x_13908:
[----:B------:R-:W-:Y:S05]  /*2b70*/  BSYNC B0 ;  /* 0x0000000000007941 */ /* 0x000fea0003800000 */
.L_x_13907:
[----:B------:R-:W0:Y:S01]  /*2b80*/  F2I.S64.TRUNC R36, R36 ;  /* 0x0000002400247311 */ /* 0x000e22000020d900 */
[----:B------:R-:W-:Y:S05]  /*2b90*/  BRA `(.L_x_13882) ;  /* 0x0000000000587947 */ /* 0x000fea0003800000 */
.L_x_13881:
        /* <DEDUP_REMOVED lines=16> */
.L_x_13909:
[----:B------:R-:W-:Y:S01]  /*2ca0*/  CS2R R36, SRZ ;  /* 0x0000000000247805 */ /* 0x000fe2000001ff00 */
[----:B------:R-:W-:Y:S06]  /*2cb0*/  BRA `(.L_x_13882) ;  /* 0x0000000000107947 */ /* 0x000fec0003800000 */
.L_x_13906:
[----:B------:R0:W5:Y:S01]  /*2cc0*/  LDG.E.64 R36, desc[UR36][R4.64] ;  /* 0x0000002404247981 */ /* 0x000162000c1e1b00 */
[----:B------:R-:W-:Y:S05]  /*2cd0*/  BRA `(.L_x_13882) ;  /* 0x0000000000087947 */ /* 0x000fea0003800000 */
.L_x_13905:
[----:B------:R0:W5:Y:S01]  /*2ce0*/  LDG.E R36, desc[UR36][R4.64] ;  /* 0x0000002404247981 */ /* 0x000162000c1e1900 */
[----:B------:R-:W-:-:S07]  /*2cf0*/  IMAD.MOV.U32 R37, RZ, RZ, RZ ;  /* 0x000000ffff257224 */ /* 0x000fce00078e00ff */
.L_x_13882:
        /* <DEDUP_REMOVED lines=19> */
.L_x_13913:
[----:B------:R0:W5:Y:S01]  /*2e30*/  LDG.E.U8 R26, desc[UR36][R4.64] ;  /* 0x00000024041a7981 */ /* 0x000162000c1e1100 */
[----:B------:R-:W-:Y:S01]  /*2e40*/  IMAD.MOV.U32 R27, RZ, RZ, RZ ;  /* 0x000000ffff1b7224 */ /* 0x000fe200078e00ff */
[----:B------:R-:W-:Y:S06]  /*2e50*/  BRA `(.L_x_13915) ;  /* 0x0000000c00487947 */ /* 0x000fec0003800000 */
.L_x_13912:
        /* <DEDUP_REMOVED lines=8> */
.L_x_13917:
[----:B------:R-:W3:Y:S02]  /*2ee0*/  LDG.E R26, desc[UR36][R4.64] ;  /* 0x00000024041a7981 */ /* 0x000ee4000c1e1900 */
[----:B---3--:R-:W-:Y:S01]  /*2ef0*/  SHF.R.S32.HI R27, RZ, 0x1f, R26 ;  /* 0x0000001fff1b7819 */ /* 0x008fe2000001141a */
[----:B------:R-:W-:Y:S06]  /*2f00*/  BRA `(.L_x_13915) ;  /* 0x0000000c001c7947 */ /* 0x000fec0003800000 */
.L_x_13916:
[----:B------:R-:W3:Y:S02]  /*2f10*/  LDG.E.S16 R26, desc[UR36][R4.64] ;  /* 0x00000024041a7981 */ /* 0x000ee4000c1e1700 */
[----:B---3--:R-:W-:Y:S01]  /*2f20*/  SHF.R.S32.HI R27, RZ, 0x1f, R26 ;  /* 0x0000001fff1b7819 */ /* 0x008fe2000001141a */
[----:B------:R-:W-:Y:S06]  /*2f30*/  BRA `(.L_x_13915) ;  /* 0x0000000c00107947 */ /* 0x000fec0003800000 */
.L_x_13911:
[----:B------:R-:W-:-:S13]  /*2f40*/  ISETP.GT.AND P0, PT, R0, 0x6, PT ;  /* 0x000000060000780c */ /* 0x000fda0003f04270 */
[----:B------:R-:W-:Y:S05]  /*2f50*/  @P0 BRA `(.L_x_13918) ;  /* 0x00000000002c0947 */ /* 0x000fea0003800000 */
[----:B------:R-:W-:-:S13]  /*2f60*/  ISETP.NE.AND P0, PT, R0, 0x5, PT ;  /* 0x000000050000780c */ /* 0x000fda0003f05270 */
[----:B------:R-:W-:Y:S05]  /*2f70*/  @!P0 BRA `(.L_x_13919) ;  /* 0x0000000000148947 */ /* 0x000fea0003800000 */
[----:B------:R-:W-:-:S13]  /*2f80*/  ISETP.NE.AND P0, PT, R0, 0x6, PT ;  /* 0x000000060000780c */ /* 0x000fda0003f05270 */
[----:B------:R-:W-:Y:S05]  /*2f90*/  @P0 BRA `(.L_x_13914) ;  /* 0x0000000800a00947 */ /* 0x000fea0003800000 */
[----:B------:R-:W3:Y:S02]  /*2fa0*/  LDG.E R4, desc[UR36][R4.64] ;  /* 0x0000002404047981 */ /* 0x000ee4000c1e1900 */
[----:B---3--:R0:W3:Y:S01]  /*2fb0*/  F2I.S64.TRUNC R26, R4 ;  /* 0x00000004001a7311 */ /* 0x0080e2000020d900 */
[----:B------:R-:W-:Y:S05]  /*2fc0*/  BRA `(.L_x_13915) ;  /* 0x0000000800ec7947 */ /* 0x000fea0003800000 */
.L_x_13919:
[----:B------:R-:W3:Y:S02]  /*2fd0*/  LDG.E.U16 R4, desc[UR36][R4.64] ;  /* 0x0000002404047981 */ /* 0x000ee4000c1e1500 */
[----:B---3--:R-:W-:-:S06]  /*2fe0*/  HADD2.F32 R26, -RZ, R4.H0_H0 ;  /* 0x20000004ff1a7230 */ /* 0x008fcc0000004100 */
[----:B------:R-:W0:Y:S01]  /*2ff0*/  F2I.S64.TRUNC R26, R26 ;  /* 0x0000001a001a7311 */ /* 0x000e22000020d900 */
[----:B------:R-:W-:Y:S05]  /*3000*/  BRA `(.L_x_13915) ;  /* 0x0000000800dc7947 */ /* 0x000fea0003800000 */
.L_x_13918:
[----:B------:R-:W-:-:S13]  /*3010*/  ISETP.NE.AND P0, PT, R0, 0x7, PT ;  /* 0x000000070000780c */ /* 0x000fda0003f05270 */
[----:B------:R-:W-:Y:S05]  /*3020*/  @!P0 BRA `(.L_x_13920) ;  /* 0x00000000002c8947 */ /* 0x000fea0003800000 */
[----:B------:R-:W-:-:S13]  /*3030*/  ISETP.NE.AND P0, PT, R0, 0x8, PT ;  /* 0x000000080000780c */ /* 0x000fda0003f05270 */
[----:B------:R-:W-:Y:S05]  /*3040*/  @!P0 BRA `(.L_x_13921) ;  /* 0x0000000000148947 */ /* 0x000fea0003800000 */
[----:B------:R-:W-:-:S13]  /*3050*/  ISETP.NE.AND P0, PT, R0, 0x9, PT ;  /* 0x000000090000780c */ /* 0x000fda0003f05270 */
[----:B------:R-:W-:Y:S05]  /*3060*/  @P0 BRA `(.L_x_13914) ;  /* 0x00000008006c0947 */ /* 0x000fea0003800000 */
[----:B------:R-:W3:Y:S02]  /*3070*/  LDG.E R4, desc[UR36][R4.64] ;  /* 0x0000002404047981 */ /* 0x000ee4000c1e1900 */
[----:B---3--:R0:W3:Y:S01]  /*3080*/  F2I.S64.TRUNC R26, R4 ;  /* 0x00000004001a7311 */ /* 0x0080e2000020d900 */
[----:B------:R-:W-:Y:S05]  /*3090*/  BRA `(.L_x_13915) ;  /* 0x0000000800b87947 */ /* 0x000fea0003800000 */
.L_x_13921:
[----:B------:R-:W3:Y:S02]  /*30a0*/  LDG.E.U16 R4, desc[UR36][R4.64] ;  /* 0x0000002404047981 */ /* 0x000ee4000c1e1500 */
[----:B---3--:R-:W-:-:S06]  /*30b0*/  HADD2.F32 R26, -RZ, R4.H0_H0 ;  /* 0x20000004ff1a7230 */ /* 0x008fcc0000004100 */
[----:B------:R-:W0:Y:S01]  /*30c0*/  F2I.S64.TRUNC R26, R26 ;  /* 0x0000001a001a7311 */ /* 0x000e22000020d900 */
[----:B------:R-:W-:Y:S05]  /*30d0*/  BRA `(.L_x_13915) ;  /* 0x0000000800a87947 */ /* 0x000fea0003800000 */
.L_x_13920:
[----:B------:R-:W3:Y:S02]  /*30e0*/  LDG.E.64 R4, desc[UR36][R4.64] ;  /* 0x0000002404047981 */ /* 0x000ee4000c1e1b00 */
[----:B---3--:R0:W3:Y:S01]  /*30f0*/  F2I.S64.F64.TRUNC R26, R4 ;  /* 0x00000004001a7311 */ /* 0x0080e2000030d900 */
[----:B------:R-:W-:Y:S05]  /*3100*/  BRA `(.L_x_13915) ;  /* 0x00000008009c7947 */ /* 0x000fea0003800000 */
.L_x_13910:
        /* <DEDUP_REMOVED lines=13> */
.L_x_13924:
[----:B------:R-:W3:Y:S02]  /*31e0*/  LDG.E.64 R4, desc[UR36][R4.64] ;  /* 0x0000002404047981 */ /* 0x000ee4000c1e1b00 */
[----:B---3--:R0:W3:Y:S01]  /*31f0*/  F2I.S64.F64.TRUNC R26, R4 ;  /* 0x00000004001a7311 */ /* 0x0080e2000030d900 */
[----:B------:R-:W-:Y:S05]  /*3200*/  BRA `(.L_x_13915) ;  /* 0x00000008005c7947 */ /* 0x000fea0003800000 */
.L_x_13923:
        /* <DEDUP_REMOVED lines=25> */
[----:B------:R0:W3:Y:S01]  /*33a0*/  F2I.S64.TRUNC R26, R7 ;  /* 0x00000007001a7311 */ /* 0x0000e2000020d900 */
[----:B------:R-:W-:Y:S05]  /*33b0*/  BRA `(.L_x_13915) ;  /* 0x0000000400f07947 */ /* 0x000fea0003800000 */
.L_x_13926:
        /* <DEDUP_REMOVED lines=12> */
[----:B------:R0:W3:Y:S01]  /*3480*/  F2I.S64.TRUNC R26, R0 ;  /* 0x00000000001a7311 */ /* 0x0000e2000020d900 */
[----:B------:R-:W-:Y:S05]  /*3490*/  BRA `(.L_x_13915) ;  /* 0x0000000400b87947 */ /* 0x000fea0003800000 */
.L_x_13925:
[----:B------:R-:W3:Y:S02]  /*34a0*/  LDG.E.U16 R26, desc[UR36][R4.64] ;  /* 0x00000024041a7981 */ /* 0x000ee4000c1e1500 */
[----:B---3--:R-:W-:-:S06]  /*34b0*/  IMAD.U32 R26, R26, 0x10000, RZ ;  /* 0x000100001a1a7824 */ /* 0x008fcc00078e00ff */
[----:B------:R-:W0:Y:S01]  /*34c0*/  F2I.S64.TRUNC R26, R26 ;  /* 0x0000001a001a7311 */ /* 0x000e22000020d900 */
[----:B------:R-:W-:Y:S05]  /*34d0*/  BRA `(.L_x_13915) ;  /* 0x0000000400a87947 */ /* 0x000fea0003800000 */
.L_x_13922:
        /* <DEDUP_REMOVED lines=11> */
.L_x_13929:
        /* <DEDUP_REMOVED lines=21> */
.L_x_13933:
[----:B------:R-:W-:Y:S05]  /*36e0*/  BSYNC B1 ;  /* 0x0000000000017941 */ /* 0x000fea0003800000 */
.L_x_13932:
[----:B------:R-:W-:Y:S01]  /*36f0*/  IMAD.SHL.U32 R3, R3, 0x100000, RZ ;  /* 0x0010000003037824 */ /* 0x000fe200078e00ff */
[----:B------:R-:W-:-:S04]  /*3700*/  LEA R5, R0, 0x3b800000, 0x17 ;  /* 0x3b80000000057811 */ /* 0x000fc800078eb8ff */
[----:B------:R-:W-:-:S07]  /*3710*/  LOP3.LUT R26, R5, R3, R26, 0xfe, !PT ;  /* 0x00000003051a7212 */ /* 0x000fce00078efe1a */
.L_x_13931:
[----:B------:R-:W-:Y:S05]  /*3720*/  BSYNC B0 ;  /* 0x0000000000007941 */ /* 0x000fea0003800000 */
.L_x_13930:
[----:B------:R-:W3:Y:S01]  /*3730*/  F2I.S64.TRUNC R26, R26 ;  /* 0x0000001a001a7311 */ /* 0x000ee2000020d900 */
[----:B------:R-:W-:Y:S05]  /*3740*/  BRA `(.L_x_13915) ;  /* 0x00000004000c7947 */ /* 0x000fea0003800000 */
.L_x_13928:
        /* <DEDUP_REMOVED lines=21> */
.L_x_13937:
[----:B------:R-:W-:Y:S05]  /*38a0*/  BSYNC B1 ;  /* 0x0000000000017941 */ /* 0x000fea0003800000 */
.L_x_13936:
[----:B------:R-:W-:Y:S01]  /*38b0*/  IMAD.SHL.U32 R3, R3, 0x200000, RZ ;  /* 0x0020000003037824 */ /* 0x000fe200078e00ff */
[----:B------:R-:W-:-:S04]  /*38c0*/  LEA R5, R0, 0x37800000, 0x17 ;  /* 0x3780000000057811 */ /* 0x000fc800078eb8ff */
[----:B------:R-:W-:-:S07]  /*38d0*/  LOP3.LUT R26, R5, R3, R26, 0xfe, !PT ;  /* 0x00000003051a7212 */ /* 0x000fce00078efe1a */
.L_x_13935:
[----:B------:R-:W-:Y:S05]  /*38e0*/  BSYNC B0 ;  /* 0x0000000000007941 */ /* 0x000fea0003800000 */
.L_x_13934:
[----:B------:R-:W0:Y:S01]  /*38f0*/  F2I.S64.TRUNC R26, R26 ;  /* 0x0000001a001a7311 */ /* 0x000e22000020d900 */
[----:B------:R-:W-:Y:S05]  /*3900*/  BRA `(.L_x_13915) ;  /* 0x00000000009c7947 */ /* 0x000fea0003800000 */
.L_x_13927:
        /* <DEDUP_REMOVED lines=14> */
.L_x_13941:
[----:B------:R-:W-:Y:S05]  /*39f0*/  BSYNC B0 ;  /* 0x0000000000007941 */ /* 0x000fea0003800000 */
.L_x_13940:
[----:B------:R-:W0:Y:S01]  /*3a00*/  F2I.S64.TRUNC R26, R26 ;  /* 0x0000001a001a7311 */ /* 0x000e22000020d900 */
[----:B------:R-:W-:Y:S05]  /*3a10*/  BRA `(.L_x_13915) ;  /* 0x0000000000587947 */ /* 0x000fea0003800000 */
.L_x_13914:
        /* <DEDUP_REMOVED lines=16> */
.L_x_13942:
[----:B------:R-:W-:Y:S01]  /*3b20*/  CS2R R26, SRZ ;  /* 0x00000000001a7805 */ /* 0x000fe2000001ff00 */
[----:B------:R-:W-:Y:S06]  /*3b30*/  BRA `(.L_x_13915) ;  /* 0x0000000000107947 */ /* 0x000fec0003800000 */
.L_x_13939:
[----:B------:R0:W5:Y:S01]  /*3b40*/  LDG.E.64 R26, desc[UR36][R4.64] ;  /* 0x00000024041a7981 */ /* 0x000162000c1e1b00 */
[----:B------:R-:W-:Y:S05]  /*3b50*/  BRA `(.L_x_13915) ;  /* 0x0000000000087947 */ /* 0x000fea0003800000 */
.L_x_13938:
[----:B------:R0:W5:Y:S01]  /*3b60*/  LDG.E R26, desc[UR36][R4.64] ;  /* 0x00000024041a7981 */ /* 0x000162000c1e1900 */
[----:B------:R-:W-:-:S07]  /*3b70*/  IMAD.MOV.U32 R27, RZ, RZ, RZ ;  /* 0x000000ffff1b7224 */ /* 0x000fce00078e00ff */
.L_x_13915:
[----:B------:R-:W-:-:S07]  /*3b80*/  VIADD R35, R35, 0x80 ;  /* 0x0000008023237836 */ /* 0x000fce0000000000 */
.L_x_13876:
[----:B------:R-:W-:Y:S05]  /*3b90*/  BSYNC B6 ;  /* 0x0000000000067941 */ /* 0x000fea0003800000 */
.L_x_13875:
[----:B------:R-:W-:Y:S01]  /*3ba0*/  ISETP.GE.AND P0, PT, R35, R2, PT ;  /* 0x000000022300720c */ /* 0x000fe20003f06270 */
[----:B------:R-:W-:Y:S01]  /*3bb0*/  BSSY B6, `(.L_x_13943) ;  /* 0x00001d7000067945 */ /* 0x000fe20003800000 */
[----:B------:R-:W-:Y:S02]  /*3bc0*/  CS2R R24, SRZ ;  /* 0x0000000000187805 */ /* 0x000fe4000001ff00 */
[----:B------:R-:W-:Y:S02]  /*3bd0*/  CS2R R22, SRZ ;  /* 0x0000000000167805 */ /* 0x000fe4000001ff00 */
[----:B------:R-:W-:-:S07]  /*3be0*/  CS2R R18, SRZ ;  /* 0x0000000000127805 */ /* 0x000fce000001ff00 */
        /* <DEDUP_REMOVED lines=21> */
.L_x_13948:
[----:B------:R0:W5:Y:S01]  /*3d40*/  LDG.E.U8 R22, desc[UR36][R4.64] ;  /* 0x0000002404167981 */ /* 0x000162000c1e1100 */
[----:B------:R-:W-:Y:S01]  /*3d50*/  IMAD.MOV.U32 R23, RZ, RZ, RZ ;  /* 0x000000ffff177224 */ /* 0x000fe200078e00ff */
[----:B------:R-:W-:Y:S06]  /*3d60*/  BRA `(.L_x_13950) ;  /* 0x0000000c00487947 */ /* 0x000fec0003800000 */
.L_x_13947:
        /* <DEDUP_REMOVED lines=8> */
.L_x_13952:
[----:B------:R-:W2:Y:S02]  /*3df0*/  LDG.E R22, desc[UR36][R4.64] ;  /* 0x0000002404167981 */ /* 0x000ea4000c1e1900 */
[----:B--2---:R-:W-:Y:S01]  /*3e00*/  SHF.R.S32.HI R23, RZ, 0x1f, R22 ;  /* 0x0000001fff177819 */ /* 0x004fe20000011416 */
[----:B------:R-:W-:Y:S06]  /*3e10*/  BRA `(.L_x_13950) ;  /* 0x0000000c001c7947 */ /* 0x000fec0003800000 */
.L_x_13951:
[----:B------:R-:W2:Y:S02]  /*3e20*/  LDG.E.S16 R22, desc[UR36][R4.64] ;  /* 0x0000002404167981 */ /* 0x000ea4000c1e1700 */
[----:B--2---:R-:W-:Y:S01]  /*3e30*/  SHF.R.S32.HI R23, RZ, 0x1f, R22 ;  /* 0x0000001fff177819 */ /* 0x004fe20000011416 */
[----:B------:R-:W-:Y:S06]  /*3e40*/  BRA `(.L_x_13950) ;  /* 0x0000000c00107947 */ /* 0x000fec0003800000 */
.L_x_13946:
        /* <DEDUP_REMOVED lines=9> */
.L_x_13954:
[----:B------:R-:W2:Y:S02]  /*3ee0*/  LDG.E.U16 R4, desc[UR36][R4.64] ;  /* 0x0000002404047981 */ /* 0x000ea4000c1e1500 */
[----:B--2---:R-:W-:-:S06]  /*3ef0*/  HADD2.F32 R22, -RZ, R4.H0_H0 ;  /* 0x20000004ff167230 */ /* 0x004fcc0000004100 */
[----:B------:R-:W0:Y:S01]  /*3f00*/  F2I.S64.TRUNC R22, R22 ;  /* 0x0000001600167311 */ /* 0x000e22000020d900 */
[----:B------:R-:W-:Y:S05]  /*3f10*/  BRA `(.L_x_13950) ;  /* 0x0000000800dc7947 */ /* 0x000fea0003800000 */
.L_x_13953:
        /* <DEDUP_REMOVED lines=9> */
.L_x_13956:
[----:B------:R-:W2:Y:S02]  /*3fb0*/  LDG.E.U16 R4, desc[UR36][R4.64] ;  /* 0x0000002404047981 */ /* 0x000ea4000c1e1500 */
[----:B--2---:R-:W-:-:S06]  /*3fc0*/  HADD2.F32 R22, -RZ, R4.H0_H0 ;  /* 0x20000004ff167230 */ /* 0x004fcc0000004100 */
[----:B------:R-:W0:Y:S01]  /*3fd0*/  F2I.S64.TRUNC R22, R22 ;  /* 0x0000001600167311 */ /* 0x000e22000020d900 */
[----:B------:R-:W-:Y:S05]  /*3fe0*/  BRA `(.L_x_13950) ;  /* 0x0000000800a87947 */ /* 0x000fea0003800000 */
.L_x_13955:
[----:B------:R-:W2:Y:S02]  /*3ff0*/  LDG.E.64 R4, desc[UR36][R4.64] ;  /* 0x0000002404047981 */ /* 0x000ea4000c1e1b00 */
[----:B--2---:R0:W1:Y:S01]  /*4000*/  F2I.S64.F64.TRUNC R22, R4 ;  /* 0x0000000400167311 */ /* 0x004062000030d900 */
[----:B------:R-:W-:Y:S05]  /*4010*/  BRA `(.L_x_13950) ;  /* 0x00000008009c7947 */ /* 0x000fea0003800000 */
.L_x_13945:
        /* <DEDUP_REMOVED lines=13> */
.L_x_13959:
[----:B------:R-:W2:Y:S02]  /*40f0*/  LDG.E.64 R4, desc[UR36][R4.64] ;  /* 0x0000002404047981 */ /* 0x000ea4000c1e1b00 */
[----:B--2---:R0:W1:Y:S01]  /*4100*/  F2I.S64.F64.TRUNC R22, R4 ;  /* 0x0000000400167311 */ /* 0x004062000030d900 */
[----:B------:R-:W-:Y:S05]  /*4110*/  BRA `(.L_x_13950) ;  /* 0x00000008005c7947 */ /* 0x000fea0003800000 */
.L_x_13958:
        /* <DEDUP_REMOVED lines=27> */
.L_x_13961:
        /* <DEDUP_REMOVED lines=14> */
.L_x_13960:
[----:B------:R-:W2:Y:S02]  /*43b0*/  LDG.E.U16 R22, desc[UR36][R4.64] ;  /* 0x0000002404167981 */ /* 0x000ea4000c1e1500 */
[----:B--2---:R-:W-:-:S06]  /*43c0*/  IMAD.U32 R22, R22, 0x10000, RZ ;  /* 0x0001000016167824 */ /* 0x004fcc00078e00ff */
[----:B------:R-:W2:Y:S01]  /*43d0*/  F2I.S64.TRUNC R22, R22 ;  /* 0x0000001600167311 */ /* 0x000ea2000020d900 */
[----:B------:R-:W-:Y:S05]  /*43e0*/  BRA `(.L_x_13950) ;  /* 0x0000000400a87947 */ /* 0x000fea0003800000 */
.L_x_13957:
        /* <DEDUP_REMOVED lines=11> */
.L_x_13964:
        /* <DEDUP_REMOVED lines=21> */
.L_x_13968:
[----:B------:R-:W-:Y:S05]  /*45f0*/  BSYNC B1 ;  /* 0x0000000000017941 */ /* 0x000fea0003800000 */
.L_x_13967:
[----:B------:R-:W-:Y:S01]  /*4600*/  IMAD.SHL.U32 R3, R3, 0x100000, RZ ;  /* 0x0010000003037824 */ /* 0x000fe200078e00ff */
[----:B------:R-:W-:-:S04]  /*4610*/  LEA R5, R0, 0x3b800000, 0x17 ;  /* 0x3b80000000057811 */ /* 0x000fc800078eb8ff */
[----:B------:R-:W-:-:S07]  /*4620*/  LOP3.LUT R22, R5, R3, R22, 0xfe, !PT ;  /* 0x0000000305167212 */ /* 0x000fce00078efe16 */
.L_x_13966:
[----:B------:R-:W-:Y:S05]  /*4630*/  BSYNC B0 ;  /* 0x0000000000007941 */ /* 0x000fea0003800000 */
.L_x_13965:
[----:B------:R-:W0:Y:S01]  /*4640*/  F2I.S64.TRUNC R22, R22 ;  /* 0x0000001600167311 */ /* 0x000e22000020d900 */
[----:B------:R-:W-:Y:S05]  /*4650*/  BRA `(.L_x_13950) ;  /* 0x00000004000c7947 */ /* 0x000fea0003800000 */
.L_x_13963:
        /* <DEDUP_REMOVED lines=21> */
.L_x_13972:
[----:B------:R-:W-:Y:S05]  /*47b0*/  BSYNC B1 ;  /* 0x0000000000017941 */ /* 0x000fea0003800000 */
.L_x_13971:
[----:B------:R-:W-:Y:S01]  /*47c0*/  IMAD.SHL.U32 R3, R3, 0x200000, RZ ;  /* 0x0020000003037824 */ /* 0x000fe200078e00ff */
[----:B------:R-:W-:-:S04]  /*47d0*/  LEA R5, R0, 0x37800000, 0x17 ;  /* 0x3780000000057811 */ /* 0x000fc800078eb8ff */
[----:B------:R-:W-:-:S07]  /*47e0*/  LOP3.LUT R22, R5, R3, R22, 0xfe, !PT ;  /* 0x0000000305167212 */ /* 0x000fce00078efe16 */
.L_x_13970:
[----:B------:R-:W-:Y:S05]  /*47f0*/  BSYNC B0 ;  /* 0x0000000000007941 */ /* 0x000fea0003800000 */
.L_x_13969:
[----:B------:R-:W0:Y:S01]  /*4800*/  F2I.S64.TRUNC R22, R22 ;  /* 0x0000001600167311 */ /* 0x000e22000020d900 */
[----:B------:R-:W-:Y:S05]  /*4810*/  BRA `(.L_x_13950) ;  /* 0x00000000009c7947 */ /* 0x000fea0003800000 */
.L_x_13962:
        /* <DEDUP_REMOVED lines=14> */
.L_x_13976:
[----:B------:R-:W-:Y:S05]  /*4900*/  BSYNC B0 ;  /* 0x0000000000007941 */ /* 0x000fea0003800000 */
.L_x_13975:
[----:B------:R-:W0:Y:S01]  /*4910*/  F2I.S64.TRUNC R22, R22 ;  /* 0x0000001600167311 */ /* 0x000e22000020d900 */
[----:B------:R-:W-:Y:S05]  /*4920*/  BRA `(.L_x_13950) ;  /* 0x0000000000587947 */ /* 0x000fea0003800000 */
.L_x_13949:
        /* <DEDUP_REMOVED lines=16> */
.L_x_13977:
[----:B------:R-:W-:Y:S01]  /*4a30*/  CS2R R22, SRZ ;  /* 0x0000000000167805 */ /* 0x000fe2000001ff00 */
[----:B------:R-:W-:Y:S06]  /*4a40*/  BRA `(.L_x_13950) ;  /* 0x0000000000107947 */ /* 0x000fec0003800000 */
.L_x_13974:
[----:B------:R0:W5:Y:S01]  /*4a50*/  LDG.E.64 R22, desc[UR36][R4.64] ;  /* 0x0000002404167981 */ /* 0x000162000c1e1b00 */
[----:B------:R-:W-:Y:S05]  /*4a60*/  BRA `(.L_x_13950) ;  /* 0x0000000000087947 */ /* 0x000fea0003800000 */
.L_x_13973:
[----:B------:R0:W5:Y:S01]  /*4a70*/  LDG.E R22, desc[UR36][R4.64] ;  /* 0x0000002404167981 */ /* 0x000162000c1e1900 */
[----:B------:R-:W-:-:S07]  /*4a80*/  IMAD.MOV.U32 R23, RZ, RZ, RZ ;  /* 0x000000ffff177224 */ /* 0x000fce00078e00ff */
.L_x_13950:
        /* <DEDUP_REMOVED lines=19> */
.L_x_13981:
[----:B------:R0:W5:Y:S01]  /*4bc0*/  LDG.E.U8 R18, desc[UR36][R4.64] ;  /* 0x0000002404127981 */ /* 0x000162000c1e1100 */
[----:B------:R-:W-:Y:S01]  /*4bd0*/  IMAD.MOV.U32 R19, RZ, RZ, RZ ;  /* 0x000000ffff137224 */ /* 0x000fe200078e00ff */
[----:B------:R-:W-:Y:S06]  /*4be0*/  BRA `(.L_x_13983) ;  /* 0x0000000c00487947 */ /* 0x000fec0003800000 */
.L_x_13980:
        /* <DEDUP_REMOVED lines=8> */
.L_x_13985:
[----:B------:R-:W2:Y:S02]  /*4c70*/  LDG.E R18, desc[UR36][R4.64] ;  /* 0x0000002404127981 */ /* 0x000ea4000c1e1900 */
[----:B--2---:R-:W-:Y:S01]  /*4c80*/  SHF.R.S32.HI R19, RZ, 0x1f, R18 ;  /* 0x0000001fff137819 */ /* 0x004fe20000011412 */
[----:B------:R-:W-:Y:S06]  /*4c90*/  BRA `(.L_x_13983) ;  /* 0x0000000c001c7947 */ /* 0x000fec0003800000 */
.L_x_13984:
[----:B------:R-:W2:Y:S02]  /*4ca0*/  LDG.E.S16 R18, desc[UR36][R4.64] ;  /* 0x0000002404127981 */ /* 0x000ea4000c1e1700 */
[----:B--2---:R-:W-:Y:S01]  /*4cb0*/  SHF.R.S32.HI R19, RZ, 0x1f, R18 ;  /* 0x0000001fff137819 */ /* 0x004fe20000011412 */
[----:B------:R-:W-:Y:S06]  /*4cc0*/  BRA `(.L_x_13983) ;  /* 0x0000000c00107947 */ /* 0x000fec0003800000 */
.L_x_13979:
[----:B------:R-:W-:-:S13]  /*4cd0*/  ISETP.GT.AND P0, PT, R0, 0x6, PT ;  /* 0x000000060000780c */ /* 0x000fda0003f04270 */
[----:B------:R-:W-:Y:S05]  /*4ce0*/  @P0 BRA `(.L_x_13986) ;  /* 0x00000000002c0947 */ /* 0x000fea0003800000 */
[----:B------:R-:W-:-:S13]  /*4cf0*/  ISETP.NE.AND P0, PT, R0, 0x5, PT ;  /* 0x000000050000780c */ /* 0x000fda0003f05270 */
[----:B------:R-:W-:Y:S05]  /*4d00*/  @!P0 BRA `(.L_x_13987) ;  /* 0x0000000000148947 */ /* 0x000fea0003800000 */
[----:B------:R-:W-:-:S13]  /*4d10*/  ISETP.NE.AND P0, PT, R0, 0x6, PT ;  /* 0x000000060000780c */ /* 0x000fda0003f05270 */
[----:B------:R-:W-:Y:S05]  /*4d20*/  @P0 BRA `(.L_x_13982) ;  /* 0x0000000800a00947 */ /* 0x000fea0003800000 */
[----:B------:R-:W2:Y:S02]  /*4d30*/  LDG.E R4, desc[UR36][R4.64] ;  /* 0x0000002404047981 */ /* 0x000ea4000c1e1900 */
[----:B--2---:R0:W2:Y:S01]  /*4d40*/  F2I.S64.TRUNC R18, R4 ;  /* 0x0000000400127311 */ /* 0x0040a2000020d900 */
[----:B------:R-:W-:Y:S05]  /*4d50*/  BRA `(.L_x_13983) ;  /* 0x0000000800ec7947 */ /* 0x000fea0003800000 */
.L_x_13987:
[----:B------:R-:W2:Y:S02]  /*4d60*/  LDG.E.U16 R4, desc[UR36][R4.64] ;  /* 0x0000002404047981 */ /* 0x000ea4000c1e1500 */
[----:B--2---:R-:W-:-:S06]  /*4d70*/  HADD2.F32 R18, -RZ, R4.H0_H0 ;  /* 0x20000004ff127230 */ /* 0x004fcc0000004100 */
[----:B------:R-:W0:Y:S01]  /*4d80*/  F2I.S64.TRUNC R18, R18 ;  /* 0x0000001200127311 */ /* 0x000e22000020d900 */
[----:B------:R-:W-:Y:S05]  /*4d90*/  BRA `(.L_x_13983) ;  /* 0x0000000800dc7947 */ /* 0x000fea0003800000 */
.L_x_13986:
[----:B------:R-:W-:-:S13]  /*4da0*/  ISETP.NE.AND P0, PT, R0, 0x7, PT ;  /* 0x000000070000780c */ /* 0x000fda0003f05270 */
[----:B------:R-:W-:Y:S05]  /*4db0*/  @!P0 BRA `(.L_x_13988) ;  /* 0x00000000002c8947 */ /* 0x000fea0003800000 */
[----:B------:R-:W-:-:S13]  /*4dc0*/  ISETP.NE.AND P0, PT, R0, 0x8, PT ;  /* 0x000000080000780c */ /* 0x000fda0003f05270 */
[----:B------:R-:W-:Y:S05]  /*4dd0*/  @!P0 BRA `(.L_x_13989) ;  /* 0x0000000000148947 */ /* 0x000fea0003800000 */
[----:B------:R-:W-:-:S13]  /*4de0*/  ISETP.NE.AND P0, PT, R0, 0x9, PT ;  /* 0x000000090000780c */ /* 0x000fda0003f05270 */
[----:B------:R-:W-:Y:S05]  /*4df0*/  @P0 BRA `(.L_x_13982) ;  /* 0x00000008006c0947 */ /* 0x000fea0003800000 */
[----:B------:R-:W2:Y:S02]  /*4e00*/  LDG.E R4, desc[UR36][R4.64] ;  /* 0x0000002404047981 */ /* 0x000ea4000c1e1900 */
[----:B--2---:R0:W2:Y:S01]  /*4e10*/  F2I.S64.TRUNC R18, R4 ;  /* 0x0000000400127311 */ /* 0x0040a2000020d900 */
[----:B------:R-:W-:Y:S05]  /*4e20*/  BRA `(.L_x_13983) ;  /* 0x0000000800b87947 */ /* 0x000fea0003800000 */
.L_x_13989:
[----:B------:R-:W2:Y:S02]  /*4e30*/  LDG.E.U16 R4, desc[UR36][R4.64] ;  /* 0x0000002404047981 */ /* 0x000ea4000c1e1500 */
[----:B--2---:R-:W-:-:S06]  /*4e40*/  HADD2.F32 R18, -RZ, R4.H0_H0 ;  /* 0x20000004ff127230 */ /* 0x004fcc0000004100 */
[----:B------:R-:W0:Y:S01]  /*4e50*/  F2I.S64.TRUNC R18, R18 ;  /* 0x0000001200127311 */ /* 0x000e22000020d900 */
[----:B------:R-:W-:Y:S05]  /*4e60*/  BRA `(.L_x_13983) ;  /* 0x0000000800a87947 */ /* 0x000fea0003800000 */
.L_x_13988:
[----:B------:R-:W2:Y:S02]  /*4e70*/  LDG.E.64 R4, desc[UR36][R4.64] ;  /* 0x0000002404047981 */ /* 0x000ea4000c1e1b00 */
[----:B--2---:R0:W2:Y:S01]  /*4e80*/  F2I.S64.F64.TRUNC R18, R4 ;  /* 0x0000000400127311 */ /* 0x0040a2000030d900 */
[----:B------:R-:W-:Y:S05]  /*4e90*/  BRA `(.L_x_13983) ;  /* 0x00000008009c7947 */ /* 0x000fea0003800000 */
.L_x_13978:
        /* <DEDUP_REMOVED lines=13> */
.L_x_13992:
[----:B------:R-:W2:Y:S02]  /*4f70*/  LDG.E.64 R4, desc[UR36][R4.64] ;  /* 0x0000002404047981 */ /* 0x000ea4000c1e1b00 */
[----:B--2---:R0:W2:Y:S01]  /*4f80*/  F2I.S64.F64.TRUNC R18, R4 ;  /* 0x0000000400127311 */ /* 0x0040a2000030d900 */
[----:B------:R-:W-:Y:S05]  /*4f90*/  BRA `(.L_x_13983) ;  /* 0x00000008005c7947 */ /* 0x000fea0003800000 */
.L_x_13991:
        /* <DEDUP_REMOVED lines=25> */
[----:B------:R0:W2:Y:S01]  /*5130*/  F2I.S64.TRUNC R18, R7 ;  /* 0x0000000700127311 */ /* 0x0000a2000020d900 */
[----:B------:R-:W-:Y:S05]  /*5140*/  BRA `(.L_x_13983) ;  /* 0x0000000400f07947 */ /* 0x000fea0003800000 */
.L_x_13994:
        /* <DEDUP_REMOVED lines=12> */
[----:B------:R0:W2:Y:S01]  /*5210*/  F2I.S64.TRUNC R18, R0 ;  /* 0x0000000000127311 */ /* 0x0000a2000020d900 */
[----:B------:R-:W-:Y:S05]  /*5220*/  BRA `(.L_x_13983) ;  /* 0x0000000400b87947 */ /* 0x000fea0003800000 */
.L_x_13993:
[----:B------:R-:W2:Y:S02]  /*5230*/  LDG.E.U16 R18, desc[UR36][R4.64] ;  /* 0x0000002404127981 */ /* 0x000ea4000c1e1500 */
[----:B--2---:R-:W-:-:S06]  /*5240*/  IMAD.U32 R18, R18, 0x10000, RZ ;  /* 0x0001000012127824 */ /* 0x004fcc00078e00ff */
[----:B------:R-:W0:Y:S01]  /*5250*/  F2I.S64.TRUNC R18, R18 ;  /* 0x0000001200127311 */ /* 0x000e22000020d900 */
[----:B------:R-:W-:Y:S05]  /*5260*/  BRA `(.L_x_13983) ;  /* 0x0000000400a87947 */ /* 0x000fea0003800000 */
.L_x_13990:
        /* <DEDUP_REMOVED lines=11> */
.L_x_13997:
        /* <DEDUP_REMOVED lines=21> */
.L_x_14001:
[----:B------:R-:W-:Y:S05]  /*5470*/  BSYNC B1 ;  /* 0x0000000000017941 */ /* 0x000fea0003800000 */
.L_x_14000:
[----:B------:R-:W-:Y:S01]  /*5480*/  IMAD.SHL.U32 R3, R3, 0x100000, RZ ;  /* 0x0010000003037824 */ /* 0x000fe200078e00ff */
[----:B------:R-:W-:-:S04]  /*5490*/  LEA R5, R0, 0x3b800000, 0x17 ;  /* 0x3b80000000057811 */ /* 0x000fc800078eb8ff */
[----:B------:R-:W-:-:S07]  /*54a0*/  LOP3.LUT R18, R5, R3, R18, 0xfe, !PT ;  /* 0x0000000305127212 */ /* 0x000fce00078efe12 */
.L_x_13999:
[----:B------:R-:W-:Y:S05]  /*54b0*/  BSYNC B0 ;  /* 0x0000000000007941 */ /* 0x000fea0003800000 */
.L_x_13998:
[----:B------:R-:W0:Y:S01]  /*54c0*/  F2I.S64.TRUNC R18, R18 ;  /* 0x0000001200127311 */ /* 0x000e22000020d900 */
[----:B------:R-:W-:Y:S05]  /*54d0*/  BRA `(.L_x_13983) ;  /* 0x00000004000c7947 */ /* 0x000fea0003800000 */
.L_x_13996:
        /* <DEDUP_REMOVED lines=21> */
.L_x_14005:
[----:B------:R-:W-:Y:S05]  /*5630*/  BSYNC B1 ;  /* 0x0000000000017941 */ /* 0x000fea0003800000 */
.L_x_14004:
[----:B------:R-:W-:Y:S01]  /*5640*/  IMAD.SHL.U32 R3, R3, 0x200000, RZ ;  /* 0x0020000003037824 */ /* 0x000fe200078e00ff */
[----:B------:R-:W-:-:S04]  /*5650*/  LEA R5, R0, 0x37800000, 0x17 ;  /* 0x3780000000057811 */ /* 0x000fc800078eb8ff */
[----:B------:R-:W-:-:S07]  /*5660*/  LOP3.LUT R18, R5, R3, R18, 0xfe, !PT ;  /* 0x0000000305127212 */ /* 0x000fce00078efe12 */
.L_x_14003:
[----:B------:R-:W-:Y:S05]  /*5670*/  BSYNC B0 ;  /* 0x0000000000007941 */ /* 0x000fea0003800000 */
.L_x_14002:
[----:B------:R-:W0:Y:S01]  /*5680*/  F2I.S64.TRUNC R18, R18 ;  /* 0x0000001200127311 */ /* 0x000e22000020d900 */
[----:B------:R-:W-:Y:S05]  /*5690*/  BRA `(.L_x_13983) ;  /* 0x00000000009c7947 */ /* 0x000fea0003800000 */
.L_x_13995:
        /* <DEDUP_REMOVED lines=14> */
.L_x_14009:
[----:B------:R-:W-:Y:S05]  /*5780*/  BSYNC B0 ;  /* 0x0000000000007941 */ /* 0x000fea0003800000 */
.L_x_14008:
[----:B------:R-:W0:Y:S01]  /*5790*/  F2I.S64.TRUNC R18, R18 ;  /* 0x0000001200127311 */ /* 0x000e22000020d900 */
[----:B------:R-:W-:Y:S05]  /*57a0*/  BRA `(.L_x_13983) ;  /* 0x0000000000587947 */ /* 0x000fea0003800000 */
.L_x_13982:
        /* <DEDUP_REMOVED lines=16> */
.L_x_14010:
[----:B------:R-:W-:Y:S01]  /*58b0*/  CS2R R18, SRZ ;  /* 0x0000000000127805 */ /* 0x000fe2000001ff00 */
[----:B------:R-:W-:Y:S06]  /*58c0*/  BRA `(.L_x_13983) ;  /* 0x0000000000107947 */ /* 0x000fec0003800000 */
.L_x_14007:
[----:B------:R0:W5:Y:S01]  /*58d0*/  LDG.E.64 R18, desc[UR36][R4.64] ;  /* 0x0000002404127981 */ /* 0x000162000c1e1b00 */
[----:B------:R-:W-:Y:S05]  /*58e0*/  BRA `(.L_x_13983) ;  /* 0x0000000000087947 */ /* 0x000fea0003800000 */
.L_x_14006:
[----:B------:R0:W5:Y:S01]  /*58f0*/  LDG.E R18, desc[UR36][R4.64] ;  /* 0x0000002404127981 */ /* 0x000162000c1e1900 */
[----:B------:R-:W-:-:S07]  /*5900*/  IMAD.MOV.U32 R19, RZ, RZ, RZ ;  /* 0x000000ffff137224 */ /* 0x000fce00078e00ff */
.L_x_13983:
[----:B------:R-:W-:-:S07]  /*5910*/  VIADD R35, R35, 0x80 ;  /* 0x0000008023237836 */ /* 0x000fce0000000000 */
.L_x_13944:
[----:B------:R-:W-:Y:S05]  /*5920*/  BSYNC B6 ;  /* 0x0000000000067941 */ /* 0x000fea0003800000 */
.L_x_13943:
        /* <DEDUP_REMOVED lines=24> */
.L_x_14016:
[----:B------:R0:W5:Y:S01]  /*5ab0*/  LDG.E.U8 R16, desc[UR36][R4.64] ;  /* 0x0000002404107981 */ /* 0x000162000c1e1100 */
[----:B------:R-:W-:Y:S01]  /*5ac0*/  IMAD.MOV.U32 R17, RZ, RZ, RZ ;  /* 0x000000ffff117224 */ /* 0x000fe200078e00ff */
[----:B------:R-:W-:Y:S06]  /*5ad0*/  BRA `(.L_x_14018) ;  /* 0x0000000c00487947 */ /* 0x000fec0003800000 */
.L_x_14015:
        /* <DEDUP_REMOVED lines=8> */
.L_x_14020:
[----:B------:R-:W2:Y:S02]  /*5b60*/  LDG.E R16, desc[UR36][R4.64] ;  /* 0x0000002404107981 */ /* 0x000ea4000c1e1900 */
[----:B--2---:R-:W-:Y:S01]  /*5b70*/  SHF.R.S32.HI R17, RZ, 0x1f, R16 ;  /* 0x0000001fff117819 */ /* 0x004fe20000011410 */
[----:B------:R-:W-:Y:S06]  /*5b80*/  BRA `(.L_x_14018) ;  /* 0x0000000c001c7947 */ /* 0x000fec0003800000 */
.L_x_14019:
[----:B------:R-:W2:Y:S02]  /*5b90*/  LDG.E.S16 R16, desc[UR36][R4.64] ;  /* 0x0000002404107981 */ /* 0x000ea4000c1e1700 */
[----:B--2---:R-:W-:Y:S01]  /*5ba0*/  SHF.R.S32.HI R17, RZ, 0x1f, R16 ;  /* 0x0000001fff117819 */ /* 0x004fe20000011410 */
[----:B------:R-:W-:Y:S06]  /*5bb0*/  BRA `(.L_x_14018) ;  /* 0x0000000c00107947 */ /* 0x000fec0003800000 */
.L_x_14014:
        /* <DEDUP_REMOVED lines=9> */
.L_x_14022:
[----:B------:R-:W2:Y:S02]  /*5c50*/  LDG.E.U16 R4, desc[UR36][R4.64] ;  /* 0x0000002404047981 */ /* 0x000ea4000c1e1500 */
[----:B--2---:R-:W-:-:S06]  /*5c60*/  HADD2.F32 R16, -RZ, R4.H0_H0 ;  /* 0x20000004ff107230 */ /* 0x004fcc0000004100 */
[----:B------:R-:W2:Y:S01]  /*5c70*/  F2I.S64.TRUNC R16, R16 ;  /* 0x0000001000107311 */ /* 0x000ea2000020d900 */
[----:B------:R-:W-:Y:S05]  /*5c80*/  BRA `(.L_x_14018) ;  /* 0x0000000800dc7947 */ /* 0x000fea0003800000 */
.L_x_14021:
        /* <DEDUP_REMOVED lines=9> */
.L_x_14024:
[----:B------:R-:W2:Y:S02]  /*5d20*/  LDG.E.U16 R4, desc[UR36][R4.64] ;  /* 0x0000002404047981 */ /* 0x000ea4000c1e1500 */
[----:B--2---:R-:W-:-:S06]  /*5d30*/  HADD2.F32 R16, -RZ, R4.H0_H0 ;  /* 0x20000004ff107230 */ /* 0x004fcc0000004100 */
[----:B------:R-:W0:Y:S01]  /*5d40*/  F2I.S64.TRUNC R16, R16 ;  /* 0x0000001000107311 */ /* 0x000e22000020d900 */
[----:B------:R-:W-:Y:S05]  /*5d50*/  BRA `(.L_x_14018) ;  /* 0x0000000800a87947 */ /* 0x000fea0003800000 */
.L_x_14023:
[----:B------:R-:W2:Y:S02]  /*5d60*/  LDG.E.64 R4, desc[UR36][R4.64] ;  /* 0x0000002404047981 */ /* 0x000ea4000c1e1b00 */
[----:B--2---:R0:W1:Y:S01]  /*5d70*/  F2I.S64.F64.TRUNC R16, R4 ;  /* 0x0000000400107311 */ /* 0x004062000030d900 */
[----:B------:R-:W-:Y:S05]  /*5d80*/  BRA `(.L_x_14018) ;  /* 0x00000008009c7947 */ /* 0x000fea0003800000 */
.L_x_14013:
        /* <DEDUP_REMOVED lines=13> */
.L_x_14027:
[----:B------:R-:W2:Y:S02]  /*5e60*/  LDG.E.64 R4, desc[UR36][R4.64] ;  /* 0x0000002404047981 */ /* 0x000ea4000c1e1b00 */
[----:B--2---:R0:W1:Y:S01]  /*5e70*/  F2I.S64.F64.TRUNC R16, R4 ;  /* 0x0000000400107311 */ /* 0x004062000030d900 */
[----:B------:R-:W-:Y:S05]  /*5e80*/  BRA `(.L_x_14018) ;  /* 0x00000008005c7947 */ /* 0x000fea0003800000 */
.L_x_14026:
        /* <DEDUP_REMOVED lines=27> */
.L_x_14029:
        /* <DEDUP_REMOVED lines=14> */
.L_x_14028:
[----:B------:R-:W2:Y:S02]  /*6120*/  LDG.E.U16 R16, desc[UR36][R4.64] ;  /* 0x0000002404107981 */ /* 0x000ea4000c1e1500 */
[----:B--2---:R-:W-:-:S06]  /*6130*/  IMAD.U32 R16, R16, 0x10000, RZ ;  /* 0x0001000010107824 */ /* 0x004fcc00078e00ff */
[----:B------:R-:W0:Y:S01]  /*6140*/  F2I.S64.TRUNC R16, R16 ;  /* 0x0000001000107311 */ /* 0x000e22000020d900 */
[----:B------:R-:W-:Y:S05]  /*6150*/  BRA `(.L_x_14018) ;  /* 0x0000000400a87947 */ /* 0x000fea0003800000 */
.L_x_14025:
        /* <DEDUP_REMOVED lines=11> */
.L_x_14032:
        /* <DEDUP_REMOVED lines=21> */
.L_x_14036:
[----:B------:R-:W-:Y:S05]  /*6360*/  BSYNC B1 ;  /* 0x0000000000017941 */ /* 0x000fea0003800000 */
.L_x_14035:
[----:B------:R-:W-:Y:S01]  /*6370*/  IMAD.SHL.U32 R3, R3, 0x100000, RZ ;  /* 0x0010000003037824 */ /* 0x000fe200078e00ff */
[----:B------:R-:W-:-:S04]  /*6380*/  LEA R5, R0, 0x3b800000, 0x17 ;  /* 0x3b80000000057811 */ /* 0x000fc800078eb8ff */
[----:B------:R-:W-:-:S07]  /*6390*/  LOP3.LUT R16, R5, R3, R16, 0xfe, !PT ;  /* 0x0000000305107212 */ /* 0x000fce00078efe10 */
.L_x_14034:
[----:B------:R-:W-:Y:S05]  /*63a0*/  BSYNC B0 ;  /* 0x0000000000007941 */ /* 0x000fea0003800000 */
.L_x_14033:
[----:B------:R-:W0:Y:S01]  /*63b0*/  F2I.S64.TRUNC R16, R16 ;  /* 0x0000001000107311 */ /* 0x000e22000020d900 */
[----:B------:R-:W-:Y:S05]  /*63c0*/  BRA `(.L_x_14018) ;  /* 0x00000004000c7947 */ /* 0x000fea0003800000 */
.L_x_14031:
        /* <DEDUP_REMOVED lines=21> */
.L_x_14040:
[----:B------:R-:W-:Y:S05]  /*6520*/  BSYNC B1 ;  /* 0x0000000000017941 */ /* 0x000fea0003800000 */
.L_x_14039:
[----:B------:R-:W-:Y:S01]  /*6530*/  IMAD.SHL.U32 R3, R3, 0x200000, RZ ;  /* 0x0020000003037824 */ /* 0x000fe200078e00ff */
[----:B------:R-:W-:-:S04]  /*6540*/  LEA R5, R0, 0x37800000, 0x17 ;  /* 0x3780000000057811 */ /* 0x000fc800078eb8ff */
[----:B------:R-:W-:-:S07]  /*6550*/  LOP3.LUT R16, R5, R3, R16, 0xfe, !PT ;  /* 0x0000000305107212 */ /* 0x000fce00078efe10 */
.L_x_14038:
[----:B------:R-:W-:Y:S05]  /*6560*/  BSYNC B0 ;  /* 0x0000000000007941 */ /* 0x000fea0003800000 */
.L_x_14037:
[----:B------:R-:W0:Y:S01]  /*6570*/  F2I.S64.TRUNC R16, R16 ;  /* 0x0000001000107311 */ /* 0x000e22000020d900 */
[----:B------:R-:W-:Y:S05]  /*6580*/  BRA `(.L_x_14018) ;  /* 0x00000000009c7947 */ /* 0x000fea0003800000 */
.L_x_14030:
        /* <DEDUP_REMOVED lines=14> */
.L_x_14044:
[----:B------:R-:W-:Y:S05]  /*6670*/  BSYNC B0 ;  /* 0x0000000000007941 */ /* 0x000fea0003800000 */
.L_x_14043:
[----:B------:R-:W0:Y:S01]  /*6680*/  F2I.S64.TRUNC R16, R16 ;  /* 0x0000001000107311 */ /* 0x000e22000020d900 */
[----:B------:R-:W-:Y:S05]  /*6690*/  BRA `(.L_x_14018) ;  /* 0x0000000000587947 */ /* 0x000fea0003800000 */
.L_x_14017:
        /* <DEDUP_REMOVED lines=16> */
.L_x_14045:
[----:B------:R-:W-:Y:S01]  /*67a0*/  CS2R R16, SRZ ;  /* 0x0000000000107805 */ /* 0x000fe2000001ff00 */
[----:B------:R-:W-:Y:S06]  /*67b0*/  BRA `(.L_x_14018) ;  /* 0x0000000000107947 */ /* 0x000fec0003800000 */
.L_x_14042:
[----:B------:R0:W5:Y:S01]  /*67c0*/  LDG.E.64 R16, desc[UR36][R4.64] ;  /* 0x0000002404107981 */ /* 0x000162000c1e1b00 */
[----:B------:R-:W-:Y:S05]  /*67d0*/  BRA `(.L_x_14018) ;  /* 0x0000000000087947 */ /* 0x000fea0003800000 */
.L_x_14041:
[----:B------:R0:W5:Y:S01]  /*67e0*/  LDG.E R16, desc[UR36][R4.64] ;  /* 0x0000002404107981 */ /* 0x000162000c1e1900 */
[----:B------:R-:W-:-:S07]  /*67f0*/  IMAD.MOV.U32 R17, RZ, RZ, RZ ;  /* 0x000000ffff117224 */ /* 0x000fce00078e00ff */
.L_x_14018:
        /* <DEDUP_REMOVED lines=19> */
.L_x_14049:
[----:B------:R0:W5:Y:S01]  /*6930*/  LDG.E.U8 R24, desc[UR36][R4.64] ;  /* 0x0000002404187981 */ /* 0x000162000c1e1100 */
[----:B------:R-:W-:Y:S01]  /*6940*/  IMAD.MOV.U32 R25, RZ, RZ, RZ ;  /* 0x000000ffff197224 */ /* 0x000fe200078e00ff */
[----:B------:R-:W-:Y:S06]  /*6950*/  BRA `(.L_x_14012) ;  /* 0x0000000c00447947 */ /* 0x000fec0003800000 */
.L_x_14048:
        /* <DEDUP_REMOVED lines=8> */
.L_x_14052:
[----:B------:R-:W2:Y:S02]  /*69e0*/  LDG.E R24, desc[UR36][R4.64] ;  /* 0x0000002404187981 */ /* 0x000ea4000c1e1900 */
[----:B--2---:R-:W-:Y:S01]  /*69f0*/  SHF.R.S32.HI R25, RZ, 0x1f, R24 ;  /* 0x0000001fff197819 */ /* 0x004fe20000011418 */
[----:B------:R-:W-:Y:S06]  /*6a00*/  BRA `(.L_x_14012) ;  /* 0x0000000c00187947 */ /* 0x000fec0003800000 */
.L_x_14051:
[----:B------:R-:W2:Y:S02]  /*6a10*/  LDG.E.S16 R24, desc[UR36][R4.64] ;  /* 0x0000002404187981 */ /* 0x000ea4000c1e1700 */
[----:B--2---:R-:W-:Y:S01]  /*6a20*/  SHF.R.S32.HI R25, RZ, 0x1f, R24 ;  /* 0x0000001fff197819 */ /* 0x004fe20000011418 */
[----:B------:R-:W-:Y:S06]  /*6a30*/  BRA `(.L_x_14012) ;  /* 0x0000000c000c7947 */ /* 0x000fec0003800000 */
.L_x_14047:
        /* <DEDUP_REMOVED lines=9> */
.L_x_14054:
[----:B------:R-:W2:Y:S02]  /*6ad0*/  LDG.E.U16 R4, desc[UR36][R4.64] ;  /* 0x0000002404047981 */ /* 0x000ea4000c1e1500 */
[----:B--2---:R-:W-:-:S06]  /*6ae0*/  HADD2.F32 R24, -RZ, R4.H0_H0 ;  /* 0x20000004ff187230 */ /* 0x004fcc0000004100 */
[----:B------:R-:W0:Y:S01]  /*6af0*/  F2I.S64.TRUNC R24, R24 ;  /* 0x0000001800187311 */ /* 0x000e22000020d900 */
[----:B------:R-:W-:Y:S05]  /*6b00*/  BRA `(.L_x_14012) ;  /* 0x0000000800d87947 */ /* 0x000fea0003800000 */
.L_x_14053:
        /* <DEDUP_REMOVED lines=9> */
.L_x_14056:
[----:B------:R-:W2:Y:S02]  /*6ba0*/  LDG.E.U16 R4, desc[UR36][R4.64] ;  /* 0x0000002404047981 */ /* 0x000ea4000c1e1500 */
[----:B--2---:R-:W-:-:S06]  /*6bb0*/  HADD2.F32 R24, -RZ, R4.H0_H0 ;  /* 0x20000004ff187230 */ /* 0x004fcc0000004100 */
[----:B------:R-:W0:Y:S01]  /*6bc0*/  F2I.S64.TRUNC R24, R24 ;  /* 0x0000001800187311 */ /* 0x000e22000020d900 */
[----:B------:R-:W-:Y:S05]  /*6bd0*/  BRA `(.L_x_14012) ;  /* 0x0000000800a47947 */ /* 0x000fea0003800000 */
.L_x_14055:
[----:B------:R-:W2:Y:S02]  /*6be0*/  LDG.E.64 R4, desc[UR36][R4.64] ;  /* 0x0000002404047981 */ /* 0x000ea4000c1e1b00 */
[----:B--2---:R0:W1:Y:S01]  /*6bf0*/  F2I.S64.F64.TRUNC R24, R4 ;  /* 0x0000000400187311 */ /* 0x004062000030d900 */
[----:B------:R-:W-:Y:S05]  /*6c00*/  BRA `(.L_x_14012) ;  /* 0x0000000800987947 */ /* 0x000fea0003800000 */
.L_x_14046:
        /* <DEDUP_REMOVED lines=13> */
.L_x_14059:
[----:B------:R-:W2:Y:S02]  /*6ce0*/  LDG.E.64 R4, desc[UR36][R4.64] ;  /* 0x0000002404047981 */ /* 0x000ea4000c1e1b00 */
[----:B--2---:R0:W1:Y:S01]  /*6cf0*/  F2I.S64.F64.TRUNC R24, R4 ;  /* 0x0000000400187311 */ /* 0x004062000030d900 */
[----:B------:R-:W-:Y:S05]  /*6d00*/  BRA `(.L_x_14012) ;  /* 0x0000000800587947 */ /* 0x000fea0003800000 */
.L_x_14058:
        /* <DEDUP_REMOVED lines=27> */
.L_x_14061:
        /* <DEDUP_REMOVED lines=14> */
.L_x_14060:
[----:B------:R-:W2:Y:S02]  /*6fa0*/  LDG.E.U16 R24, desc[UR36][R4.64] ;  /* 0x0000002404187981 */ /* 0x000ea4000c1e1500 */
[----:B--2---:R-:W-:-:S06]  /*6fb0*/  IMAD.U32 R24, R24, 0x10000, RZ ;  /* 0x0001000018187824 */ /* 0x004fcc00078e00ff */
[----:B------:R-:W0:Y:S01]  /*6fc0*/  F2I.S64.TRUNC R24, R24 ;  /* 0x0000001800187311 */ /* 0x000e22000020d900 */
[----:B------:R-:W-:Y:S05]  /*6fd0*/  BRA `(.L_x_14012) ;  /* 0x0000000400a47947 */ /* 0x000fea0003800000 */
.L_x_14057:
        /* <DEDUP_REMOVED lines=11> */
.L_x_14064:
        /* <DEDUP_REMOVED lines=21> */
.L_x_14068:
[----:B------:R-:W-:Y:S05]  /*71e0*/  BSYNC B1 ;  /* 0x0000000000017941 */ /* 0x000fea0003800000 */
.L_x_14067:
[----:B------:R-:W-:Y:S01]  /*71f0*/  IMAD.SHL.U32 R3, R3, 0x100000, RZ ;  /* 0x0010000003037824 */ /* 0x000fe200078e00ff */
[----:B------:R-:W-:-:S04]  /*7200*/  LEA R5, R0, 0x3b800000, 0x17 ;  /* 0x3b80000000057811 */ /* 0x000fc800078eb8ff */
[----:B------:R-:W-:-:S07]  /*7210*/  LOP3.LUT R24, R5, R3, R24, 0xfe, !PT ;  /* 0x0000000305187212 */ /* 0x000fce00078efe18 */
.L_x_14066:
[----:B------:R-:W-:Y:S05]  /*7220*/  BSYNC B0 ;  /* 0x0000000000007941 */ /* 0x000fea0003800000 */
.L_x_14065:
[----:B------:R-:W0:Y:S01]  /*7230*/  F2I.S64.TRUNC R24, R24 ;  /* 0x0000001800187311 */ /* 0x000e22000020d900 */
[----:B------:R-:W-:Y:S05]  /*7240*/  BRA `(.L_x_14012) ;  /* 0x0000000400087947 */ /* 0x000fea0003800000 */
.L_x_14063:
        /* <DEDUP_REMOVED lines=21> */
.L_x_14072:
[----:B------:R-:W-:Y:S05]  /*73a0*/  BSYNC B1 ;  /* 0x0000000000017941 */ /* 0x000fea0003800000 */
.L_x_14071:
[----:B------:R-:W-:Y:S01]  /*73b0*/  IMAD.SHL.U32 R3, R3, 0x200000, RZ ;  /* 0x0020000003037824 */ /* 0x000fe200078e00ff */
[----:B------:R-:W-:-:S04]  /*73c0*/  LEA R5, R0, 0x37800000, 0x17 ;  /* 0x3780000000057811 */ /* 0x000fc800078eb8ff */
[----:B------:R-:W-:-:S07]  /*73d0*/  LOP3.LUT R24, R5, R3, R24, 0xfe, !PT ;  /* 0x0000000305187212 */ /* 0x000fce00078efe18 */
.L_x_14070:
[----:B------:R-:W-:Y:S05]  /*73e0*/  BSYNC B0 ;  /* 0x0000000000007941 */ /* 0x000fea0003800000 */
.L_x_14069:
[----:B------:R-:W0:Y:S01]  /*73f0*/  F2I.S64.TRUNC R24, R24 ;  /* 0x0000001800187311 */ /* 0x000e22000020d900 */
[----:B------:R-:W-:Y:S05]  /*7400*/  BRA `(.L_x_14012) ;  /* 0x0000000000987947 */ /* 0x000fea0003800000 */
.L_x_14062:
        /* <DEDUP_REMOVED lines=14> */
.L_x_14076:
[----:B------:R-:W-:Y:S05]  /*74f0*/  BSYNC B0 ;  /* 0x0000000000007941 */ /* 0x000fea0003800000 */
.L_x_14075:
[----:B------:R-:W0:Y:S01]  /*7500*/  F2I.S64.TRUNC R24, R24 ;  /* 0x0000001800187311 */ /* 0x000e22000020d900 */
[----:B------:R-:W-:Y:S05]  /*7510*/  BRA `(.L_x_14012) ;  /* 0x0000000000547947 */ /* 0x000fea0003800000 */
.L_x_14050:
        /* <DEDUP_REMOVED lines=16> */
.L_x_14077:
[----:B------:R-:W-:Y:S05]  /*7620*/  BRA `(.L_x_14012) ;  /* 0x0000000000107947 */ /* 0x000fea0003800000 */
.L_x_14074:
[----:B------:R0:W5:Y:S01]  /*7630*/  LDG.E.64 R24, desc[UR36][R4.64] ;  /* 0x0000002404187981 */ /* 0x000162000c1e1b00 */
[----:B------:R-:W-:Y:S05]  /*7640*/  BRA `(.L_x_14012) ;  /* 0x0000000000087947 */ /* 0x000fea0003800000 */
.L_x_14073:
[----:B------:R0:W5:Y:S01]  /*7650*/  LDG.E R24, desc[UR36][R4.64] ;  /* 0x0000002404187981 */ /* 0x000162000c1e1900 */
[----:B------:R-:W-:-:S07]  /*7660*/  IMAD.MOV.U32 R25, RZ, RZ, RZ ;  /* 0x000000ffff197224 */ /* 0x000fce00078e00ff */
.L_x_14012:
[----:B------:R-:W-:Y:S05]  /*7670*/  BSYNC B6 ;  /* 0x0000000000067941 */ /* 0x000fea0003800000 */
.L_x_14011:
[----:B------:R-:W2:Y:S01]  /*7680*/  S2R R33, SR_TID.X ;  /* 0x0000000000217919 */ /* 0x000ea20000002100 */
[----:B------:R-:W-:Y:S01]  /*7690*/  BSSY B0, `(.L_x_14078) ;  /* 0x000001f000007945 */ /* 0x000fe20003800000 */
[----:B--2---:R-:W-:-:S13]  /*76a0*/  ISETP.GE.AND P2, PT, R33, R2, PT ;  /* 0x000000022100720c */ /* 0x004fda0003f46270 */
[----:B------:R-:W-:Y:S05]  /*76b0*/  @P2 BRA `(.L_x_14079) ;  /* 0x0000000000702947 */ /* 0x000fea0003800000 */
[----:B01--45:R-:W-:-:S04]  /*76c0*/  LOP3.LUT R0, R31, R29, RZ, 0xfc, !PT ;  /* 0x0000001d1f007212 */ /* 0x033fc800078efcff */
[----:B------:R-:W-:-:S13]  /*76d0*/  ISETP.NE.U32.AND P0, PT, R0, RZ, PT ;  /* 0x000000ff0000720c */ /* 0x000fda0003f05070 */
[----:B------:R-:W-:Y:S05]  /*76e0*/  @!P0 BRA `(.L_x_14080) ;  /* 0x0000000000188947 */ /* 0x000fea0003800000 */
[----:B------:R-:W-:Y:S01]  /*76f0*/  IMAD.MOV.U32 R12, RZ, RZ, R29 ;  /* 0x000000ffff0c7224 */ /* 0x000fe200078e001d */
[----:B------:R-:W-:-:S07]  /*7700*/  MOV R0, 0x7720 ;  /* 0x0000772000007802 */ /* 0x000fce0000000f00 */
[----:B---3--:R-:W-:Y:S05]  /*7710*/  CALL.REL.NOINC `($__internal_22_$__cuda_sm20_div_s64) ;  /* 0x0000004400247944 */ /* 0x008fea0003c00000 */
[----:B------:R-:W-:Y:S02]  /*7720*/  IMAD.MOV.U32 R4, RZ, RZ, R3 ;  /* 0x000000ffff047224 */ /* 0x000fe400078e0003 */
[----:B------:R-:W-:Y:S01]  /*7730*/  IMAD.MOV.U32 R5, RZ, RZ, R8 ;  /* 0x000000ffff057224 */ /* 0x000fe200078e0008 */
[----:B------:R-:W-:Y:S06]  /*7740*/  BRA `(.L_x_14079) ;  /* 0x00000000004c7947 */ /* 0x000fec0003800000 */
.L_x_14080:
        /* <DEDUP_REMOVED lines=8> */
[----:B------:R-:W-:-:S06]  /*77d0*/  IMAD.HI.U32 R5, R5, R3, R4 ;  /* 0x0000000305057227 */ /* 0x000fcc00078e0004 */
[----:B------:R-:W-:-:S04]  /*77e0*/  IMAD.HI.U32 R4, R5, R30, RZ ;  /* 0x0000001e05047227 */ /* 0x000fc800078e00ff */
[----:B------:R-:W-:Y:S02]  /*77f0*/  IMAD.MOV R31, RZ, RZ, -R4 ;  /* 0x000000ffff1f7224 */ /* 0x000fe400078e0a04 */
[----:B------:R-:W-:Y:S02]  /*7800*/  IMAD.MOV.U32 R5, RZ, RZ, RZ ;  /* 0x000000ffff057224 */ /* 0x000fe400078e00ff */
[----:B------:R-:W-:-:S05]  /*7810*/  IMAD R31, R28, R31, R30 ;  /* 0x0000001f1c1f7224 */ /* 0x000fca00078e021e */
[----:B------:R-:W-:-:S13]  /*7820*/  ISETP.GE.U32.AND P0, PT, R31, R28, PT ;  /* 0x0000001c1f00720c */ /* 0x000fda0003f06070 */
[----:B------:R-:W-:Y:S02]  /*7830*/  @P0 IMAD.IADD R31, R31, 0x1, -R28 ;  /* 0x000000011f1f0824 */ /* 0x000fe400078e0a1c */
[----:B------:R-:W-:-:S03]  /*7840*/  @P0 VIADD R4, R4, 0x1 ;  /* 0x0000000104040836 */ /* 0x000fc60000000000 */
[----:B------:R-:W-:-:S13]  /*7850*/  ISETP.GE.U32.AND P1, PT, R31, R28, PT ;  /* 0x0000001c1f00720c */ /* 0x000fda0003f26070 */
[----:B------:R-:W-:Y:S01]  /*7860*/  @P1 VIADD R4, R4, 0x1 ;  /* 0x0000000104041836 */ /* 0x000fe20000000000 */
[----:B------:R-:W-:-:S07]  /*7870*/  @!P3 LOP3.LUT R4, RZ, R28, RZ, 0x33, !PT ;  /* 0x0000001cff04b212 */ /* 0x000fce00078e33ff */
.L_x_14079:
[----:B------:R-:W-:Y:S05]  /*7880*/  BSYNC B0 ;  /* 0x0000000000007941 */ /* 0x000fea0003800000 */
.L_x_14078:
[----:B01---5:R-:W-:Y:S01]  /*7890*/  VIADD R29, R33, 0x80 ;  /* 0x00000080211d7836 */ /* 0x023fe20000000000 */
[----:B------:R-:W-:Y:S04]  /*78a0*/  BSSY B0, `(.L_x_14081) ;  /* 0x0000023000007945 */ /* 0x000fe80003800000 */
[----:B------:R-:W-:-:S13]  /*78b0*/  ISETP.GE.AND P0, PT, R29, R2, PT ;  /* 0x000000021d00720c */ /* 0x000fda0003f06270 */
[----:B------:R-:W-:Y:S05]  /*78c0*/  @P0 BRA `(.L_x_14082) ;  /* 0x0000000000800947 */ /* 0x000fea0003800000 */
[----:B---3--:R-:W-:-:S04]  /*78d0*/  LOP3.LUT R0, R37, R27, RZ, 0xfc, !PT ;  /* 0x0000001b25007212 */ /* 0x008fc800078efcff */
[----:B------:R-:W-:-:S13]  /*78e0*/  ISETP.NE.U32.AND P0, PT, R0, RZ, PT ;  /* 0x000000ff0000720c */ /* 0x000fda0003f05070 */
[----:B------:R-:W-:Y:S05]  /*78f0*/  @!P0 BRA `(.L_x_14083) ;  /* 0x0000000000248947 */ /* 0x000fea0003800000 */
[----:B----4-:R-:W-:Y:S01]  /*7900*/  IMAD.MOV.U32 R30, RZ, RZ, R36 ;  /* 0x000000ffff1e7224 */ /* 0x010fe200078e0024 */
[----:B------:R-:W-:Y:S01]  /*7910*/  MOV R0, 0x7960 ;  /* 0x0000796000007802 */ /* 0x000fe20000000f00 */
[----:B------:R-:W-:Y:S02]  /*7920*/  IMAD.MOV.U32 R31, RZ, RZ, R37 ;  /* 0x000000ffff1f7224 */ /* 0x000fe400078e0025 */
[----:B------:R-:W-:Y:S02]  /*7930*/  IMAD.MOV.U32 R28, RZ, RZ, R26 ;  /* 0x000000ffff1c7224 */ /* 0x000fe400078e001a */
[----:B------:R-:W-:-:S07]  /*7940*/  IMAD.MOV.U32 R12, RZ, RZ, R27 ;  /* 0x000000ffff0c7224 */ /* 0x000fce00078e001b */
[----:B------:R-:W-:Y:S05]  /*7950*/  CALL.REL.NOINC `($__internal_22_$__cuda_sm20_div_s64) ;  /* 0x0000004000947944 */ /* 0x000fea0003c00000 */
[----:B------:R-:W-:Y:S02]  /*7960*/  IMAD.MOV.U32 R26, RZ, RZ, R3 ;  /* 0x000000ffff1a7224 */ /* 0x000fe400078e0003 */
[----:B------:R-:W-:Y:S01]  /*7970*/  IMAD.MOV.U32 R27, RZ, RZ, R8 ;  /* 0x000000ffff1b7224 */ /* 0x000fe200078e0008 */
[----:B------:R-:W-:Y:S06]  /*7980*/  BRA `(.L_x_14082) ;  /* 0x0000000000507947 */ /* 0x000fec0003800000 */
.L_x_14083:
[----:B------:R-:W0:Y:S01]  /*7990*/  I2F.U32.RP R0, R26 ;  /* 0x0000001a00007306 */ /* 0x000e220000209000 */
[----:B------:R-:W-:Y:S01]  /*79a0*/  ISETP.NE.U32.AND P3, PT, R26, RZ, PT ;  /* 0x000000ff1a00720c */ /* 0x000fe20003f65070 */
[----:B------:R-:W-:-:S06]  /*79b0*/  IMAD.MOV.U32 R27, RZ, RZ, RZ ;  /* 0x000000ffff1b7224 */ /* 0x000fcc00078e00ff */
        /* <DEDUP_REMOVED lines=17> */
.L_x_14082:
[----:B------:R-:W-:Y:S05]  /*7ad0*/  BSYNC B0 ;  /* 0x0000000000007941 */ /* 0x000fea0003800000 */
.L_x_14081:
[----:B------:R-:W-:Y:S01]  /*7ae0*/  VIADD R3, R33, 0x100 ;  /* 0x0000010021037836 */ /* 0x000fe20000000000 */
[----:B------:R-:W-:Y:S04]  /*7af0*/  BSSY B0, `(.L_x_14084) ;  /* 0x0000023000007945 */ /* 0x000fe80003800000 */
[----:B------:R-:W-:-:S13]  /*7b00*/  ISETP.GE.AND P0, PT, R3, R2, PT ;  /* 0x000000020300720c */ /* 0x000fda0003f06270 */
[----:B------:R-:W-:Y:S05]  /*7b10*/  @P0 BRA `(.L_x_14085) ;  /* 0x0000000000800947 */ /* 0x000fea0003800000 */
[----:B------:R-:W-:-:S04]  /*7b20*/  LOP3.LUT R0, R23, R19, RZ, 0xfc, !PT ;  /* 0x0000001317007212 */ /* 0x000fc800078efcff */
[----:B------:R-:W-:-:S13]  /*7b30*/  ISETP.NE.U32.AND P0, PT, R0, RZ, PT ;  /* 0x000000ff0000720c */ /* 0x000fda0003f05070 */
[----:B------:R-:W-:Y:S05]  /*7b40*/  @!P0 BRA `(.L_x_14086) ;  /* 0x0000000000248947 */ /* 0x000fea0003800000 */
[----:B----4-:R-:W-:Y:S01]  /*7b50*/  IMAD.MOV.U32 R30, RZ, RZ, R22 ;  /* 0x000000ffff1e7224 */ /* 0x010fe200078e0016 */
[----:B------:R-:W-:Y:S01]  /*7b60*/  MOV R0, 0x7bb0 ;  /* 0x00007bb000007802 */ /* 0x000fe20000000f00 */
[----:B------:R-:W-:Y:S02]  /*7b70*/  IMAD.MOV.U32 R31, RZ, RZ, R23 ;  /* 0x000000ffff1f7224 */ /* 0x000fe400078e0017 */
[----:B------:R-:W-:Y:S02]  /*7b80*/  IMAD.MOV.U32 R28, RZ, RZ, R18 ;  /* 0x000000ffff1c7224 */ /* 0x000fe400078e0012 */
[----:B------:R-:W-:-:S07]  /*7b90*/  IMAD.MOV.U32 R12, RZ, RZ, R19 ;  /* 0x000000ffff0c7224 */ /* 0x000fce00078e0013 */
[----:B---3--:R-:W-:Y:S05]  /*7ba0*/  CALL.REL.NOINC `($__internal_22_$__cuda_sm20_div_s64) ;  /* 0x0000004000007944 */ /* 0x008fea0003c00000 */
[----:B------:R-:W-:Y:S02]  /*7bb0*/  IMAD.MOV.U32 R18, RZ, RZ, R3 ;  /* 0x000000ffff127224 */ /* 0x000fe400078e0003 */
[----:B------:R-:W-:Y:S01]  /*7bc0*/  IMAD.MOV.U32 R19, RZ, RZ, R8 ;  /* 0x000000ffff137224 */ /* 0x000fe200078e0008 */
[----:B------:R-:W-:Y:S06]  /*7bd0*/  BRA `(.L_x_14085) ;  /* 0x0000000000507947 */ /* 0x000fec0003800000 */
.L_x_14086:
        /* <DEDUP_REMOVED lines=20> */
.L_x_14085:
[----:B------:R-:W-:Y:S05]  /*7d20*/  BSYNC B0 ;  /* 0x0000000000007941 */ /* 0x000fea0003800000 */
.L_x_14084:
        /* <DEDUP_REMOVED lines=16> */
.L_x_14089:
        /* <DEDUP_REMOVED lines=15> */
[----:B------:R-:W-:Y:S01]  /*7f20*/  ISETP.GE.U32.AND P1, PT, R17, R24, PT ;  /* 0x000000181100720c */ /* 0x000fe20003f26070 */
[----:B------:R-:W-:-:S12]  /*7f30*/  IMAD.MOV.U32 R17, RZ, RZ, RZ ;  /* 0x000000ffff117224 */ /* 0x000fd800078e00ff */
[----:B------:R-:W-:Y:S01]  /*7f40*/  @P1 VIADD R7, R7, 0x1 ;  /* 0x0000000107071836 */ /* 0x000fe20000000000 */
[----:B------:R-:W-:-:S05]  /*7f50*/  @!P3 LOP3.LUT R7, RZ, R24, RZ, 0x33, !PT ;  /* 0x00000018ff07b212 */ /* 0x000fca00078e33ff */
[----:B------:R-:W-:-:S07]  /*7f60*/  IMAD.MOV.U32 R16, RZ, RZ, R7 ;  /* 0x000000ffff107224 */ /* 0x000fce00078e0007 */
.L_x_14088:
[----:B------:R-:W-:Y:S05]  /*7f70*/  BSYNC B0 ;  /* 0x0000000000007941 */ /* 0x000fea0003800000 */
.L_x_14087:
        /* <DEDUP_REMOVED lines=25> */
.L_x_14095:
[----:B------:R0:W-:Y:S01]  /*8110*/  STG.E.U8 desc[UR36][R8.64], R4 ;  /* 0x0000000408007986 */ /* 0x0001e2000c101124 */
[----:B------:R-:W-:Y:S01]  /*8120*/  IMAD.MOV.U32 R33, RZ, RZ, R29 ;  /* 0x000000ffff217224 */ /* 0x000fe200078e001d */
[----:B------:R-:W-:Y:S06]  /*8130*/  BRA `(.L_x_14091) ;  /* 0x0000000c00947947 */ /* 0x000fec0003800000 */
.L_x_14094:
[----:B------:R-:W-:-:S13]  /*8140*/  ISETP.NE.AND P0, PT, R0, 0x2, PT ;  /* 0x000000020000780c */ /* 0x000fda0003f05270 */
[----:B------:R-:W-:Y:S05]  /*8150*/  @!P0 BRA `(.L_x_14097) ;  /* 0x0000000000288947 */ /* 0x000fea0003800000 */
[----:B------:R-:W-:-:S13]  /*8160*/  ISETP.NE.AND P0, PT, R0, 0x3, PT ;  /* 0x000000030000780c */ /* 0x000fda0003f05270 */
[----:B------:R-:W-:Y:S05]  /*8170*/  @!P0 BRA `(.L_x_14098) ;  /* 0x0000000000148947 */ /* 0x000fea0003800000 */
[----:B------:R-:W-:-:S13]  /*8180*/  ISETP.NE.AND P0, PT, R0, 0x4, PT ;  /* 0x000000040000780c */ /* 0x000fda0003f05270 */
[----:B------:R-:W-:Y:S05]  /*8190*/  @P0 BRA `(.L_x_14096) ;  /* 0x0000000c00200947 */ /* 0x000fea0003800000 */
[----:B------:R0:W-:Y:S01]  /*81a0*/  STG.E.64 desc[UR36][R8.64], R4 ;  /* 0x0000000408007986 */ /* 0x0001e2000c101b24 */
[----:B------:R-:W-:Y:S01]  /*81b0*/  IMAD.MOV.U32 R33, RZ, RZ, R29 ;  /* 0x000000ffff217224 */ /* 0x000fe200078e001d */
[----:B------:R-:W-:Y:S06]  /*81c0*/  BRA `(.L_x_14091) ;  /* 0x0000000c00707947 */ /* 0x000fec0003800000 */
.L_x_14098:
[----:B------:R0:W-:Y:S01]  /*81d0*/  STG.E desc[UR36][R8.64], R4 ;  /* 0x0000000408007986 */ /* 0x0001e2000c101924 */
[----:B------:R-:W-:Y:S01]  /*81e0*/  IMAD.MOV.U32 R33, RZ, RZ, R29 ;  /* 0x000000ffff217224 */ /* 0x000fe200078e001d */
[----:B------:R-:W-:Y:S06]  /*81f0*/  BRA `(.L_x_14091) ;  /* 0x0000000c00647947 */ /* 0x000fec0003800000 */
.L_x_14097:
[----:B------:R0:W-:Y:S01]  /*8200*/  STG.E.U16 desc[UR36][R8.64], R4 ;  /* 0x0000000408007986 */ /* 0x0001e2000c101524 */
[----:B------:R-:W-:Y:S01]  /*8210*/  IMAD.MOV.U32 R33, RZ, RZ, R29 ;  /* 0x000000ffff217224 */ /* 0x000fe200078e001d */
[----:B------:R-:W-:Y:S06]  /*8220*/  BRA `(.L_x_14091) ;  /* 0x0000000c00587947 */ /* 0x000fec0003800000 */
.L_x_14093:
[----:B------:R-:W-:-:S13]  /*8230*/  ISETP.GT.AND P0, PT, R0, 0x6, PT ;  /* 0x000000060000780c */ /* 0x000fda0003f04270 */
[----:B------:R-:W-:Y:S05]  /*8240*/  @P0 BRA `(.L_x_14099) ;  /* 0x0000000000340947 */ /* 0x000fea0003800000 */
[----:B------:R-:W-:-:S13]  /*8250*/  ISETP.NE.AND P0, PT, R0, 0x5, PT ;  /* 0x000000050000780c */ /* 0x000fda0003f05270 */
[----:B------:R-:W-:Y:S05]  /*8260*/  @!P0 BRA `(.L_x_14100) ;  /* 0x0000000000188947 */ /* 0x000fea0003800000 */
[----:B------:R-:W-:-:S13]  /*8270*/  ISETP.NE.AND P0, PT, R0, 0x6, PT ;  /* 0x000000060000780c */ /* 0x000fda0003f05270 */
[----:B------:R-:W-:Y:S05]  /*8280*/  @P0 BRA `(.L_x_14096) ;  /* 0x0000000800e40947 */ /* 0x000fea0003800000 */
[----:B------:R-:W0:Y:S01]  /*8290*/  I2F.S64 R5, R4 ;  /* 0x0000000400057312 */ /* 0x000e220000301400 */
[----:B------:R-:W-:Y:S01]  /*82a0*/  IMAD.MOV.U32 R33, RZ, RZ, R29 ;  /* 0x000000ffff217224 */ /* 0x000fe200078e001d */
[----:B0-----:R0:W-:Y:S01]  /*82b0*/  STG.E desc[UR36][R8.64], R5 ;  /* 0x0000000508007986 */ /* 0x0011e2000c101924 */
[----:B------:R-:W-:Y:S05]  /*82c0*/  BRA `(.L_x_14091) ;  /* 0x0000000c00307947 */ /* 0x000fea0003800000 */
.L_x_14100:
[----:B------:R-:W0:Y:S01]  /*82d0*/  I2F.S64 R0, R4 ;  /* 0x0000000400007312 */ /* 0x000e220000301400 */
[----:B------:R-:W-:Y:S01]  /*82e0*/  IMAD.MOV.U32 R33, RZ, RZ, R29 ;  /* 0x000000ffff217224 */ /* 0x000fe200078e001d */
[----:B0-----:R-:W-:-:S05]  /*82f0*/  F2FP.F16.F32.PACK_AB R0, RZ, R0 ;  /* 0x00000000ff00723e */ /* 0x001fca00000000ff */
[----:B------:R0:W-:Y:S01]  /*8300*/  STG.E.U16 desc[UR36][R8.64], R0 ;  /* 0x0000000008007986 */ /* 0x0001e2000c101524 */
[----:B------:R-:W-:Y:S05]  /*8310*/  BRA `(.L_x_14091) ;  /* 0x0000000c001c7947 */ /* 0x000fea0003800000 */
.L_x_14099:
[----:B------:R-:W-:-:S13]  /*8320*/  ISETP.NE.AND P0, PT, R0, 0x7, PT ;  /* 0x000000070000780c */ /* 0x000fda0003f05270 */
[----:B------:R-:W-:Y:S05]  /*8330*/  @!P0 BRA `(.L_x_14101) ;  /* 0x00000000003c8947 */ /* 0x000fea0003800000 */
[----:B------:R-:W-:-:S13]  /*8340*/  ISETP.NE.AND P0, PT, R0, 0x8, PT ;  /* 0x000000080000780c */ /* 0x000fda0003f05270 */
[----:B------:R-:W-:Y:S05]  /*8350*/  @!P0 BRA `(.L_x_14102) ;  /* 0x00000000001c8947 */ /* 0x000fea0003800000 */
[----:B------:R-:W-:-:S13]  /*8360*/  ISETP.NE.AND P0, PT, R0, 0x9, PT ;  /* 0x000000090000780c */ /* 0x000fda0003f05270 */
[----:B------:R-:W-:Y:S05]  /*8370*/  @P0 BRA `(.L_x_14096) ;  /* 0x0000000800a80947 */ /* 0x000fea0003800000 */
[----:B------:R-:W0:Y:S01]  /*8380*/  I2F.S64 R6, R4 ;  /* 0x0000000400067312 */ /* 0x000e220000301400 */
[----:B------:R-:W-:Y:S02]  /*8390*/  IMAD.MOV.U32 R7, RZ, RZ, RZ ;  /* 0x000000ffff077224 */ /* 0x000fe400078e00ff */
[----:B------:R-:W-:-:S03]  /*83a0*/  IMAD.MOV.U32 R33, RZ, RZ, R29 ;  /* 0x000000ffff217224 */ /* 0x000fc600078e001d */
[----:B0-----:R0:W-:Y:S01]  /*83b0*/  STG.E.64 desc[UR36][R8.64], R6 ;  /* 0x0000000608007986 */ /* 0x0011e2000c101b24 */
[----:B------:R-:W-:Y:S05]  /*83c0*/  BRA `(.L_x_14091) ;  /* 0x0000000800f07947 */ /* 0x000fea0003800000 */
.L_x_14102:
[----:B------:R-:W0:Y:S01]  /*83d0*/  I2F.S64 R4, R4 ;  /* 0x0000000400047312 */ /* 0x000e220000301400 */
[----:B------:R-:W-:Y:S01]  /*83e0*/  IMAD.MOV.U32 R33, RZ, RZ, R29 ;  /* 0x000000ffff217224 */ /* 0x000fe200078e001d */
[----:B0-----:R-:W-:-:S04]  /*83f0*/  F2FP.F16.F32.PACK_AB R3, RZ, R4 ;  /* 0x00000004ff03723e */ /* 0x001fc800000000ff */
[----:B------:R-:W-:-:S05]  /*8400*/  PRMT R3, R3, 0x5410, RZ ;  /* 0x0000541003037816 */ /* 0x000fca00000000ff */
[----:B------:R0:W-:Y:S01]  /*8410*/  STG.E desc[UR36][R8.64], R3 ;  /* 0x0000000308007986 */ /* 0x0001e2000c101924 */
[----:B------:R-:W-:Y:S05]  /*8420*/  BRA `(.L_x_14091) ;  /* 0x0000000800d87947 */ /* 0x000fea0003800000 */
.L_x_14101:
[----:B------:R-:W0:Y:S01]  /*8430*/  I2F.F64.S64 R4, R4 ;  /* 0x0000000400047312 */ /* 0x000e220000301c00 */
[----:B------:R-:W-:Y:S01]  /*8440*/  IMAD.MOV.U32 R33, RZ, RZ, R29 ;  /* 0x000000ffff217224 */ /* 0x000fe200078e001d */
[----:B0-----:R0:W-:Y:S01]  /*8450*/  STG.E.64 desc[UR36][R8.64], R4 ;  /* 0x0000000408007986 */ /* 0x0011e2000c101b24 */
[----:B------:R-:W-:Y:S05]  /*8460*/  BRA `(.L_x_14091) ;  /* 0x0000000800c87947 */ /* 0x000fea0003800000 */
.L_x_14092:
        /* <DEDUP_REMOVED lines=8> */
[----:B------:R-:W-:Y:S01]  /*84f0*/  ISETP.NE.U32.AND P0, PT, R4, RZ, PT ;  /* 0x000000ff0400720c */ /* 0x000fe20003f05070 */
[----:B------:R-:W-:-:S03]  /*8500*/  IMAD.MOV.U32 R33, RZ, RZ, R29 ;  /* 0x000000ffff217224 */ /* 0x000fc600078e001d */
[----:B------:R-:W-:-:S04]  /*8510*/  ISETP.NE.AND.EX P0, PT, R5, RZ, PT, P0 ;  /* 0x000000ff0500720c */ /* 0x000fc80003f05300 */
[----:B------:R-:W-:-:S05]  /*8520*/  SEL R3, RZ, 0x1, !P0 ;  /* 0x00000001ff037807 */ /* 0x000fca0004000000 */
[----:B------:R2:W-:Y:S01]  /*8530*/  STG.E.U8 desc[UR36][R8.64], R3 ;  /* 0x0000000308007986 */ /* 0x0005e2000c101124 */
[----:B------:R-:W-:Y:S05]  /*8540*/  BRA `(.L_x_14091) ;  /* 0x0000000800907947 */ /* 0x000fea0003800000 */
.L_x_14105:
[----:B------:R-:W0:Y:S01]  /*8550*/  I2F.F64.S64 R4, R4 ;  /* 0x0000000400047312 */ /* 0x000e220000301c00 */
[----:B------:R-:W-:Y:S01]  /*8560*/  CS2R R6, SRZ ;  /* 0x0000000000067805 */ /* 0x000fe2000001ff00 */
[----:B------:R-:W-:-:S04]  /*8570*/  IMAD.MOV.U32 R33, RZ, RZ, R29 ;  /* 0x000000ffff217224 */ /* 0x000fc800078e001d */
[----:B0-----:R1:W-:Y:S01]  /*8580*/  STG.E.128 desc[UR36][R8.64], R4 ;  /* 0x0000000408007986 */ /* 0x0013e2000c101d24 */
[----:B------:R-:W-:Y:S05]  /*8590*/  BRA `(.L_x_14091) ;  /* 0x00000008007c7947 */ /* 0x000fea0003800000 */
.L_x_14104:
        /* <DEDUP_REMOVED lines=21> */
.L_x_14109:
[----:B------:R-:W-:Y:S05]  /*86f0*/  BSYNC B0 ;  /* 0x0000000000007941 */ /* 0x000fea0003800000 */
.L_x_14108:
[----:B------:R-:W-:Y:S01]  /*8700*/  LOP3.LUT R7, R0, R7, RZ, 0xfc, !PT ;  /* 0x0000000700077212 */ /* 0x000fe200078efcff */
[----:B------:R-:W-:-:S04]  /*8710*/  IMAD.MOV.U32 R33, RZ, RZ, R29 ;  /* 0x000000ffff217224 */ /* 0x000fc800078e001d */
[----:B------:R0:W-:Y:S01]  /*8720*/  STG.E.U8 desc[UR36][R8.64], R7 ;  /* 0x0000000708007986 */ /* 0x0001e2000c101124 */
[----:B------:R-:W-:Y:S05]  /*8730*/  BRA `(.L_x_14091) ;  /* 0x0000000800147947 */ /* 0x000fea0003800000 */
.L_x_14107:
        /* <DEDUP_REMOVED lines=13> */
.L_x_14111:
[----:B------:R-:W-:Y:S01]  /*8810*/  IMAD.MOV.U32 R0, RZ, RZ, 0x7f ;  /* 0x0000007fff007424 */ /* 0x000fe200078e00ff */
[----:B------:R-:W-:-:S04]  /*8820*/  ISETP.GT.U32.AND P0, PT, R3, 0x7f800000, PT ;  /* 0x7f8000000300780c */ /* 0x000fc80003f04070 */
[----:B------:R-:W-:-:S09]  /*8830*/  SEL R0, R0, 0x7c, P0 ;  /* 0x0000007c00007807 */ /* 0x000fd20000000000 */
.L_x_14112:
[----:B------:R-:W-:Y:S05]  /*8840*/  BSYNC B0 ;  /* 0x0000000000007941 */ /* 0x000fea0003800000 */
.L_x_14110:
[----:B------:R-:W-:Y:S01]  /*8850*/  LOP3.LUT R3, R5, 0x80000000, RZ, 0xc0, !PT ;  /* 0x8000000005037812 */ /* 0x000fe200078ec0ff */
[----:B------:R-:W-:-:S03]  /*8860*/  IMAD.MOV.U32 R33, RZ, RZ, R29 ;  /* 0x000000ffff217224 */ /* 0x000fc600078e001d */
[----:B------:R-:W-:-:S04]  /*8870*/  SHF.R.U32.HI R3, RZ, 0x18, R3 ;  /* 0x00000018ff037819 */ /* 0x000fc80000011603 */
[----:B------:R-:W-:-:S05]  /*8880*/  LOP3.LUT R3, R0, R3, RZ, 0xfc, !PT ;  /* 0x0000000300037212 */ /* 0x000fca00078efcff */
[----:B------:R0:W-:Y:S01]  /*8890*/  STG.E.U8 desc[UR36][R8.64], R3 ;  /* 0x0000000308007986 */ /* 0x0001e2000c101124 */
[----:B------:R-:W-:Y:S05]  /*88a0*/  BRA `(.L_x_14091) ;  /* 0x0000000400b87947 */ /* 0x000fea0003800000 */
.L_x_14106:
[----:B------:R-:W0:Y:S01]  /*88b0*/  I2F.S64 R0, R4 ;  /* 0x0000000400007312 */ /* 0x000e220000301400 */
[----:B------:R-:W-:Y:S01]  /*88c0*/  IMAD.MOV.U32 R33, RZ, RZ, R29 ;  /* 0x000000ffff217224 */ /* 0x000fe200078e001d */
[----:B0-----:R-:W-:-:S05]  /*88d0*/  F2FP.BF16.F32.PACK_AB R0, RZ, R0 ;  /* 0x00000000ff00723e */ /* 0x001fca00000010ff */
[----:B------:R0:W-:Y:S01]  /*88e0*/  STG.E.U16 desc[UR36][R8.64], R0 ;  /* 0x0000000008007986 */ /* 0x0001e2000c101524 */
[----:B------:R-:W-:Y:S05]  /*88f0*/  BRA `(.L_x_14091) ;  /* 0x0000000400a47947 */ /* 0x000fea0003800000 */
.L_x_14103:
        /* <DEDUP_REMOVED lines=11> */
.L_x_14115:
        /* <DEDUP_REMOVED lines=17> */
.L_x_14118:
[----:B------:R-:W-:-:S04]  /*8ac0*/  LOP3.LUT R0, R5, 0x80000000, RZ, 0xc0, !PT ;  /* 0x8000000005007812 */ /* 0x000fc800078ec0ff */
[----:B------:R-:W-:-:S04]  /*8ad0*/  SHF.R.U32.HI R0, RZ, 0x18, R0 ;  /* 0x00000018ff007819 */ /* 0x000fc80000011600 */
[----:B------:R-:W-:-:S07]  /*8ae0*/  LOP3.LUT R0, R3, R0, RZ, 0xfc, !PT ;  /* 0x0000000003007212 */ /* 0x000fce00078efcff */
.L_x_14117:
[----:B------:R-:W-:Y:S05]  /*8af0*/  BSYNC B0 ;  /* 0x0000000000007941 */ /* 0x000fea0003800000 */
.L_x_14116:
[----:B------:R0:W-:Y:S01]  /*8b00*/  STG.E.U8 desc[UR36][R8.64], R0 ;  /* 0x0000000008007986 */ /* 0x0001e2000c101124 */
[----:B------:R-:W-:Y:S01]  /*8b10*/  IMAD.MOV.U32 R33, RZ, RZ, R29 ;  /* 0x000000ffff217224 */ /* 0x000fe200078e001d */
[----:B------:R-:W-:Y:S06]  /*8b20*/  BRA `(.L_x_14091) ;  /* 0x0000000400187947 */ /* 0x000fec0003800000 */
.L_x_14114:
        /* <DEDUP_REMOVED lines=17> */
.L_x_14121:
[----:B------:R-:W-:-:S04]  /*8c40*/  LOP3.LUT R0, R5, 0x80000000, RZ, 0xc0, !PT ;  /* 0x8000000005007812 */ /* 0x000fc800078ec0ff */
[----:B------:R-:W-:-:S04]  /*8c50*/  SHF.R.U32.HI R0, RZ, 0x18, R0 ;  /* 0x00000018ff007819 */ /* 0x000fc80000011600 */
[----:B------:R-:W-:-:S07]  /*8c60*/  LOP3.LUT R0, R3, R0, RZ, 0xfc, !PT ;  /* 0x0000000003007212 */ /* 0x000fce00078efcff */
.L_x_14120:
[----:B------:R-:W-:Y:S05]  /*8c70*/  BSYNC B0 ;  /* 0x0000000000007941 */ /* 0x000fea0003800000 */
.L_x_14119:
[----:B------:R0:W-:Y:S01]  /*8c80*/  STG.E.U8 desc[UR36][R8.64], R0 ;  /* 0x0000000008007986 */ /* 0x0001e2000c101124 */
[----:B------:R-:W-:Y:S01]  /*8c90*/  IMAD.MOV.U32 R33, RZ, RZ, R29 ;  /* 0x000000ffff217224 */ /* 0x000fe200078e001d */
[----:B------:R-:W-:Y:S06]  /*8ca0*/  BRA `(.L_x_14091) ;  /* 0x0000000000b87947 */ /* 0x000fec0003800000 */
.L_x_14113:
[----:B------:R-:W-:-:S13]  /*8cb0*/  ISETP.NE.AND P0, PT, R0, 0x1c, PT ;  /* 0x0000001c0000780c */ /* 0x000fda0003f05270 */
[----:B------:R-:W-:Y:S05]  /*8cc0*/  @!P0 BRA `(.L_x_14122) ;  /* 0x0000000000a88947 */ /* 0x000fea0003800000 */
[----:B------:R-:W-:-:S13]  /*8cd0*/  ISETP.NE.AND P0, PT, R0, 0x1d, PT ;  /* 0x0000001d0000780c */ /* 0x000fda0003f05270 */
[----:B------:R-:W-:Y:S05]  /*8ce0*/  @!P0 BRA `(.L_x_14123) ;  /* 0x0000000000948947 */ /* 0x000fea0003800000 */
[----:B------:R-:W-:-:S13]  /*8cf0*/  ISETP.NE.AND P0, PT, R0, 0x2c, PT ;  /* 0x0000002c0000780c */ /* 0x000fda0003f05270 */
[----:B------:R-:W-:Y:S05]  /*8d00*/  @P0 BRA `(.L_x_14096) ;  /* 0x0000000000440947 */ /* 0x000fea0003800000 */
[----:B------:R-:W0:Y:S01]  /*8d10*/  I2F.S64 R4, R4 ;  /* 0x0000000400047312 */ /* 0x000e220000301400 */
        /* <DEDUP_REMOVED lines=16> */
.L_x_14096:
        /* <DEDUP_REMOVED lines=16> */
.L_x_14124:
[----:B------:R-:W-:Y:S01]  /*8f20*/  IMAD.MOV.U32 R33, RZ, RZ, R29 ;  /* 0x000000ffff217224 */ /* 0x000fe200078e001d */
[----:B------:R-:W-:Y:S06]  /*8f30*/  BRA `(.L_x_14091) ;  /* 0x0000000000147947 */ /* 0x000fec0003800000 */
.L_x_14123:
[----:B------:R0:W-:Y:S01]  /*8f40*/  STG.E.64 desc[UR36][R8.64], R4 ;  /* 0x0000000408007986 */ /* 0x0001e2000c101b24 */
[----:B------:R-:W-:Y:S01]  /*8f50*/  IMAD.MOV.U32 R33, RZ, RZ, R29 ;  /* 0x000000ffff217224 */ /* 0x000fe200078e001d */
[----:B------:R-:W-:Y:S06]  /*8f60*/  BRA `(.L_x_14091) ;  /* 0x0000000000087947 */ /* 0x000fec0003800000 */
.L_x_14122:
[----:B------:R0:W-:Y:S01]  /*8f70*/  STG.E desc[UR36][R8.64], R4 ;  /* 0x0000000408007986 */ /* 0x0001e2000c101924 */
[----:B------:R-:W-:-:S07]  /*8f80*/  IMAD.MOV.U32 R33, RZ, RZ, R29 ;  /* 0x000000ffff217224 */ /* 0x000fce00078e001d */
.L_x_14091:
[----:B------:R-:W-:Y:S05]  /*8f90*/  BSYNC B6 ;  /* 0x0000000000067941 */ /* 0x000fea0003800000 */
.L_x_14090:
[----:B------:R-:W-:Y:S01]  /*8fa0*/  ISETP.GE.AND P0, PT, R33, R2, PT ;  /* 0x000000022100720c */ /* 0x000fe20003f06270 */
[----:B------:R-:W-:-:S12]  /*8fb0*/  BSSY B6, `(.L_x_14125) ;  /* 0x00001d4000067945 */ /* 0x000fd80003800000 */
[----:B------:R-:W-:Y:S05]  /*8fc0*/  @P0 BRA `(.L_x_14126) ;  /* 0x0000001c00480947 */ /* 0x000fea0003800000 */
[----:B01----:R-:W0:Y:S01]  /*8fd0*/  LDC.64 R4, c[0x0][0x218] ;  /* 0x00008600ff047b82 */ /* 0x003e220000000a00 */
[----:B------:R-:W-:Y:S01]  /*8fe0*/  IMAD R0, R34, 0x200, R33 ;  /* 0x0000020022007824 */ /* 0x000fe200078e0221 */
[----:B------:R-:W-:Y:S01]  /*8ff0*/  PRMT R6, R22, 0x9910, RZ ;  /* 0x0000991016067816 */ /* 0x000fe200000000ff */
[----:B------:R-:W-:Y:S02]  /*9000*/  ULDC UR4, c[0x0][0x244] ;  /* 0x0000910000047ab9 */ /* 0x000fe40000000800 */
[----:B--2---:R-:W-:Y:S02]  /*9010*/  IMAD R3, R0, UR4, RZ ;  /* 0x0000000400037c24 */ /* 0x004fe4000f8e02ff */
        /* <DEDUP_REMOVED lines=13> */
[----:B---3--:R0:W-:Y:S01]  /*90f0*/  STG.E.U8 desc[UR36][R4.64], R26 ;  /* 0x0000001a04007986 */ /* 0x0081e2000c101124 */
[----:B------:R-:W-:Y:S05]  /*9100*/  BRA `(.L_x_14132) ;  /* 0x0000000c004c7947 */ /* 0x000fea0003800000 */
.L_x_14130:
[----:B---3--:R0:W-:Y:S01]  /*9110*/  STG.E.U8 desc[UR36][R4.64], R26 ;  /* 0x0000001a04007986 */ /* 0x0081e2000c101124 */
[----:B------:R-:W-:Y:S05]  /*9120*/  BRA `(.L_x_14132) ;  /* 0x0000000c00447947 */ /* 0x000fea0003800000 */
.L_x_14129:
[----:B------:R-:W-:-:S13]  /*9130*/  ISETP.NE.AND P0, PT, R0, 0x2, PT ;  /* 0x000000020000780c */ /* 0x000fda0003f05270 */
[----:B------:R-:W-:Y:S05]  /*9140*/  @!P0 BRA `(.L_x_14133) ;  /* 0x0000000000208947 */ /* 0x000fea0003800000 */
[----:B------:R-:W-:-:S13]  /*9150*/  ISETP.NE.AND P0, PT, R0, 0x3, PT ;  /* 0x000000030000780c */ /* 0x000fda0003f05270 */
[----:B------:R-:W-:Y:S05]  /*9160*/  @!P0 BRA `(.L_x_14134) ;  /* 0x0000000000108947 */ /* 0x000fea0003800000 */
[----:B------:R-:W-:-:S13]  /*9170*/  ISETP.NE.AND P0, PT, R0, 0x4, PT ;  /* 0x000000040000780c */ /* 0x000fda0003f05270 */
[----:B------:R-:W-:Y:S05]  /*9180*/  @P0 BRA `(.L_x_14131) ;  /* 0x0000000800dc0947 */ /* 0x000fea0003800000 */
[----:B---3--:R0:W-:Y:S01]  /*9190*/  STG.E.64 desc[UR36][R4.64], R26 ;  /* 0x0000001a04007986 */ /* 0x0081e2000c101b24 */
[----:B------:R-:W-:Y:S05]  /*91a0*/  BRA `(.L_x_14132) ;  /* 0x0000000c00247947 */ /* 0x000fea0003800000 */
.L_x_14134:
[----:B---3--:R0:W-:Y:S01]  /*91b0*/  STG.E desc[UR36][R4.64], R26 ;  /* 0x0000001a04007986 */ /* 0x0081e2000c101924 */
[----:B------:R-:W-:Y:S05]  /*91c0*/  BRA `(.L_x_14132) ;  /* 0x0000000c001c7947 */ /* 0x000fea0003800000 */
.L_x_14133:
[----:B---3--:R0:W-:Y:S01]  /*91d0*/  STG.E.U16 desc[UR36][R4.64], R26 ;  /* 0x0000001a04007986 */ /* 0x0081e2000c101524 */
[----:B------:R-:W-:Y:S05]  /*91e0*/  BRA `(.L_x_14132) ;  /* 0x0000000c00147947 */ /* 0x000fea0003800000 */
.L_x_14128:
[----:B------:R-:W-:-:S13]  /*91f0*/  ISETP.GT.AND P0, PT, R0, 0x6, PT ;  /* 0x000000060000780c */ /* 0x000fda0003f04270 */
[----:B------:R-:W-:Y:S05]  /*9200*/  @P0 BRA `(.L_x_14135) ;  /* 0x00000000002c0947 */ /* 0x000fea0003800000 */
[----:B------:R-:W-:-:S13]  /*9210*/  ISETP.NE.AND P0, PT, R0, 0x5, PT ;  /* 0x000000050000780c */ /* 0x000fda0003f05270 */
[----:B------:R-:W-:Y:S05]  /*9220*/  @!P0 BRA `(.L_x_14136) ;  /* 0x0000000000148947 */ /* 0x000fea0003800000 */
[----:B------:R-:W-:-:S13]  /*9230*/  ISETP.NE.AND P0, PT, R0, 0x6, PT ;  /* 0x000000060000780c */ /* 0x000fda0003f05270 */
[----:B------:R-:W-:Y:S05]  /*9240*/  @P0 BRA `(.L_x_14131) ;  /* 0x0000000800ac0947 */ /* 0x000fea0003800000 */
[----:B---3--:R-:W0:Y:S02]  /*9250*/  I2F.S64 R27, R26 ;  /* 0x0000001a001b7312 */ /* 0x008e240000301400 */
[----:B0-----:R0:W-:Y:S01]  /*9260*/  STG.E desc[UR36][R4.64], R27 ;  /* 0x0000001b04007986 */ /* 0x0011e2000c101924 */
[----:B------:R-:W-:Y:S05]  /*9270*/  BRA `(.L_x_14132) ;  /* 0x0000000800f07947 */ /* 0x000fea0003800000 */
.L_x_14136:
[----:B---3--:R-:W0:Y:S02]  /*9280*/  I2F.S64 R0, R26 ;  /* 0x0000001a00007312 */ /* 0x008e240000301400 */
[----:B0-----:R-:W-:-:S05]  /*9290*/  F2FP.F16.F32.PACK_AB R0, RZ, R0 ;  /* 0x00000000ff00723e */ /* 0x001fca00000000ff */
[----:B------:R0:W-:Y:S01]  /*92a0*/  STG.E.U16 desc[UR36][R4.64], R0 ;  /* 0x0000000004007986 */ /* 0x0001e2000c101524 */
[----:B------:R-:W-:Y:S05]  /*92b0*/  BRA `(.L_x_14132) ;  /* 0x0000000800e07947 */ /* 0x000fea0003800000 */
.L_x_14135:
[----:B------:R-:W-:-:S13]  /*92c0*/  ISETP.NE.AND P0, PT, R0, 0x7, PT ;  /* 0x000000070000780c */ /* 0x000fda0003f05270 */
[----:B------:R-:W-:Y:S05]  /*92d0*/  @!P0 BRA `(.L_x_14137) ;  /* 0x0000000000348947 */ /* 0x000fea0003800000 */
[----:B------:R-:W-:-:S13]  /*92e0*/  ISETP.NE.AND P0, PT, R0, 0x8, PT ;  /* 0x000000080000780c */ /* 0x000fda0003f05270 */
[----:B------:R-:W-:Y:S05]  /*92f0*/  @!P0 BRA `(.L_x_14138) ;  /* 0x0000000000188947 */ /* 0x000fea0003800000 */
[----:B------:R-:W-:-:S13]  /*9300*/  ISETP.NE.AND P0, PT, R0, 0x9, PT ;  /* 0x000000090000780c */ /* 0x000fda0003f05270 */
[----:B------:R-:W-:Y:S05]  /*9310*/  @P0 BRA `(.L_x_14131) ;  /* 0x0000000800780947 */ /* 0x000fea0003800000 */
[----:B---3--:R-:W0:Y:S01]  /*9320*/  I2F.S64 R6, R26 ;  /* 0x0000001a00067312 */ /* 0x008e220000301400 */
[----:B------:R-:W-:-:S05]  /*9330*/  IMAD.MOV.U32 R7, RZ, RZ, RZ ;  /* 0x000000ffff077224 */ /* 0x000fca00078e00ff */
[----:B0-----:R0:W-:Y:S01]  /*9340*/  STG.E.64 desc[UR36][R4.64], R6 ;  /* 0x0000000604007986 */ /* 0x0011e2000c101b24 */
[----:B------:R-:W-:Y:S05]  /*9350*/  BRA `(.L_x_14132) ;  /* 0x0000000800b87947 */ /* 0x000fea0003800000 */
.L_x_14138:
[----:B---3--:R-:W0:Y:S02]  /*9360*/  I2F.S64 R26, R26 ;  /* 0x0000001a001a7312 */ /* 0x008e240000301400 */
[----:B0-----:R-:W-:-:S04]  /*9370*/  F2FP.F16.F32.PACK_AB R3, RZ, R26 ;  /* 0x0000001aff03723e */ /* 0x001fc800000000ff */
[----:B------:R-:W-:-:S05]  /*9380*/  PRMT R3, R3, 0x5410, RZ ;  /* 0x0000541003037816 */ /* 0x000fca00000000ff */
[----:B------:R0:W-:Y:S01]  /*9390*/  STG.E desc[UR36][R4.64], R3 ;  /* 0x0000000304007986 */ /* 0x0001e2000c101924 */
[----:B------:R-:W-:Y:S05]  /*93a0*/  BRA `(.L_x_14132) ;  /* 0x0000000800a47947 */ /* 0x000fea0003800000 */
.L_x_14137:
[----:B---3--:R-:W0:Y:S02]  /*93b0*/  I2F.F64.S64 R26, R26 ;  /* 0x0000001a001a7312 */ /* 0x008e240000301c00 */
[----:B0-----:R0:W-:Y:S01]  /*93c0*/  STG.E.64 desc[UR36][R4.64], R26 ;  /* 0x0000001a04007986 */ /* 0x0011e2000c101b24 */
[----:B------:R-:W-:Y:S05]  /*93d0*/  BRA `(.L_x_14132) ;  /* 0x0000000800987947 */ /* 0x000fea0003800000 */
.L_x_14127:
        /* <DEDUP_REMOVED lines=8> */
[----:B---3--:R-:W-:-:S04]  /*9460*/  ISETP.NE.U32.AND P0, PT, R26, RZ, PT ;  /* 0x000000ff1a00720c */ /* 0x008fc80003f05070 */
[----:B------:R-:W-:-:S04]  /*9470*/  ISETP.NE.AND.EX P0, PT, R27, RZ, PT, P0 ;  /* 0x000000ff1b00720c */ /* 0x000fc80003f05300 */
[----:B------:R-:W-:-:S05]  /*9480*/  SEL R3, RZ, 0x1, !P0 ;  /* 0x00000001ff037807 */ /* 0x000fca0004000000 */
[----:B------:R1:W-:Y:S01]  /*9490*/  STG.E.U8 desc[UR36][R4.64], R3 ;  /* 0x0000000304007986 */ /* 0x0003e2000c101124 */
[----:B------:R-:W-:Y:S05]  /*94a0*/  BRA `(.L_x_14132) ;  /* 0x0000000800647947 */ /* 0x000fea0003800000 */
.L_x_14141:
[----:B---3--:R-:W0:Y:S01]  /*94b0*/  I2F.F64.S64 R8, R26 ;  /* 0x0000001a00087312 */ /* 0x008e220000301c00 */
[----:B------:R-:W-:-:S05]  /*94c0*/  CS2R R10, SRZ ;  /* 0x00000000000a7805 */ /* 0x000fca000001ff00 */
[----:B0-----:R0:W-:Y:S01]  /*94d0*/  STG.E.128 desc[UR36][R4.64], R8 ;  /* 0x0000000804007986 */ /* 0x0011e2000c101d24 */
[----:B------:R-:W-:Y:S05]  /*94e0*/  BRA `(.L_x_14132) ;  /* 0x0000000800547947 */ /* 0x000fea0003800000 */
.L_x_14140:
[----:B------:R-:W-:-:S13]  /*94f0*/  ISETP.NE.AND P0, PT, R0, 0xf, PT ;  /* 0x0000000f0000780c */ /* 0x000fda0003f05270 */
[----:B------:R-:W-:Y:S05]  /*9500*/  @!P0 BRA `(.L_x_14142) ;  /* 0x0000000000b48947 */ /* 0x000fea0003800000 */
[----:B------:R-:W-:-:S13]  /*9510*/  ISETP.NE.AND P0, PT, R0, 0x17, PT ;  /* 0x000000170000780c */ /* 0x000fda0003f05270 */
[----:B------:R-:W-:Y:S05]  /*9520*/  @!P0 BRA `(.L_x_14143) ;  /* 0x0000000000548947 */ /* 0x000fea0003800000 */
[----:B------:R-:W-:-:S13]  /*9530*/  ISETP.NE.AND P0, PT, R0, 0x18, PT ;  /* 0x000000180000780c */ /* 0x000fda0003f05270 */
[----:B------:R-:W-:Y:S05]  /*9540*/  @P0 BRA `(.L_x_14131) ;  /* 0x0000000400ec0947 */ /* 0x000fea0003800000 */
[----:B---3--:R-:W0:Y:S01]  /*9550*/  I2F.S64 R27, R26 ;  /* 0x0000001a001b7312 */ /* 0x008e220000301400 */
        /* <DEDUP_REMOVED lines=14> */
.L_x_14145:
[----:B------:R-:W-:Y:S05]  /*9640*/  BSYNC B0 ;  /* 0x0000000000007941 */ /* 0x000fea0003800000 */
.L_x_14144:
[----:B------:R-:W-:-:S05]  /*9650*/  LOP3.LUT R7, R0, R7, RZ, 0xfc, !PT ;  /* 0x0000000700077212 */ /* 0x000fca00078efcff */
[----:B------:R3:W-:Y:S01]  /*9660*/  STG.E.U8 desc[UR36][R4.64], R7 ;  /* 0x0000000704007986 */ /* 0x0007e2000c101124 */
[----:B------:R-:W-:Y:S05]  /*9670*/  BRA `(.L_x_14132) ;  /* 0x0000000400f07947 */ /* 0x000fea0003800000 */
.L_x_14143:
[----:B---3--:R-:W0:Y:S01]  /*9680*/  I2F.S64 R27, R26 ;  /* 0x0000001a001b7312 */ /* 0x008e220000301400 */
        /* <DEDUP_REMOVED lines=12> */
.L_x_14147:
[----:B------:R-:W-:Y:S01]  /*9750*/  IMAD.MOV.U32 R0, RZ, RZ, 0x7f ;  /* 0x0000007fff007424 */ /* 0x000fe200078e00ff */
[----:B------:R-:W-:-:S04]  /*9760*/  ISETP.GT.U32.AND P0, PT, R3, 0x7f800000, PT ;  /* 0x7f8000000300780c */ /* 0x000fc80003f04070 */
[----:B------:R-:W-:-:S09]  /*9770*/  SEL R0, R0, 0x7c, P0 ;  /* 0x0000007c00007807 */ /* 0x000fd20000000000 */
.L_x_14148:
[----:B------:R-:W-:Y:S05]  /*9780*/  BSYNC B0 ;  /* 0x0000000000007941 */ /* 0x000fea0003800000 */
.L_x_14146:
[----:B------:R-:W-:-:S04]  /*9790*/  LOP3.LUT R3, R27, 0x80000000, RZ, 0xc0, !PT ;  /* 0x800000001b037812 */ /* 0x000fc800078ec0ff */
[----:B------:R-:W-:-:S04]  /*97a0*/  SHF.R.U32.HI R3, RZ, 0x18, R3 ;  /* 0x00000018ff037819 */ /* 0x000fc80000011603 */
[----:B------:R-:W-:-:S05]  /*97b0*/  LOP3.LUT R3, R0, R3, RZ, 0xfc, !PT ;  /* 0x0000000300037212 */ /* 0x000fca00078efcff */
[----:B------:R0:W-:Y:S01]  /*97c0*/  STG.E.U8 desc[UR36][R4.64], R3 ;  /* 0x0000000304007986 */ /* 0x0001e2000c101124 */
[----:B------:R-:W-:Y:S05]  /*97d0*/  BRA `(.L_x_14132) ;  /* 0x0000000400987947 */ /* 0x000fea0003800000 */
.L_x_14142:
[----:B---3--:R-:W0:Y:S02]  /*97e0*/  I2F.S64 R0, R26 ;  /* 0x0000001a00007312 */ /* 0x008e240000301400 */
[----:B0-----:R-:W-:-:S05]  /*97f0*/  F2FP.BF16.F32.PACK_AB R0, RZ, R0 ;  /* 0x00000000ff00723e */ /* 0x001fca00000010ff */
[----:B------:R2:W-:Y:S01]  /*9800*/  STG.E.U16 desc[UR36][R4.64], R0 ;  /* 0x0000000004007986 */ /* 0x0005e2000c101524 */
[----:B------:R-:W-:Y:S05]  /*9810*/  BRA `(.L_x_14132) ;  /* 0x0000000400887947 */ /* 0x000fea0003800000 */
.L_x_14139:
        /* <DEDUP_REMOVED lines=8> */
[----:B---3--:R0:W-:Y:S01]  /*98a0*/  STG.E.U16 desc[UR36][R4.64], R26 ;  /* 0x0000001a04007986 */ /* 0x0081e2000c101524 */
[----:B------:R-:W-:Y:S05]  /*98b0*/  BRA `(.L_x_14132) ;  /* 0x0000000400607947 */ /* 0x000fea0003800000 */
.L_x_14151:
[----:B---3--:R-:W0:Y:S01]  /*98c0*/  I2F.S64 R27, R26 ;  /* 0x0000001a001b7312 */ /* 0x008e220000301400 */
        /* <DEDUP_REMOVED lines=16> */
.L_x_14154:
[----:B------:R-:W-:-:S04]  /*99d0*/  LOP3.LUT R0, R27, 0x80000000, RZ, 0xc0, !PT ;  /* 0x800000001b007812 */ /* 0x000fc800078ec0ff */
[----:B------:R-:W-:-:S04]  /*99e0*/  SHF.R.U32.HI R0, RZ, 0x18, R0 ;  /* 0x00000018ff007819 */ /* 0x000fc80000011600 */
[----:B------:R-:W-:-:S07]  /*99f0*/  LOP3.LUT R0, R3, R0, RZ, 0xfc, !PT ;  /* 0x0000000003007212 */ /* 0x000fce00078efcff */
.L_x_14153:
[----:B------:R-:W-:Y:S05]  /*9a00*/  BSYNC B0 ;  /* 0x0000000000007941 */ /* 0x000fea0003800000 */
.L_x_14152:
[----:B------:R0:W-:Y:S01]  /*9a10*/  STG.E.U8 desc[UR36][R4.64], R0 ;  /* 0x0000000004007986 */ /* 0x0001e2000c101124 */
[----:B------:R-:W-:Y:S05]  /*9a20*/  BRA `(.L_x_14132) ;  /* 0x0000000400047947 */ /* 0x000fea0003800000 */
.L_x_14150:
        /* <DEDUP_REMOVED lines=17> */
.L_x_14157:
[----:B------:R-:W-:-:S04]  /*9b40*/  LOP3.LUT R0, R27, 0x80000000, RZ, 0xc0, !PT ;  /* 0x800000001b007812 */ /* 0x000fc800078ec0ff */
[----:B------:R-:W-:-:S04]  /*9b50*/  SHF.R.U32.HI R0, RZ, 0x18, R0 ;  /* 0x00000018ff007819 */ /* 0x000fc80000011600 */
[----:B------:R-:W-:-:S07]  /*9b60*/  LOP3.LUT R0, R3, R0, RZ, 0xfc, !PT ;  /* 0x0000000003007212 */ /* 0x000fce00078efcff */
.L_x_14156:
[----:B------:R-:W-:Y:S05]  /*9b70*/  BSYNC B0 ;  /* 0x0000000000007941 */ /* 0x000fea0003800000 */
.L_x_14155:
[----:B------:R0:W-:Y:S01]  /*9b80*/  STG.E.U8 desc[UR36][R4.64], R0 ;  /* 0x0000000004007986 */ /* 0x0001e2000c101124 */
[----:B------:R-:W-:Y:S05]  /*9b90*/  BRA `(.L_x_14132) ;  /* 0x0000000000a87947 */ /* 0x000fea0003800000 */
.L_x_14149:
[----:B------:R-:W-:-:S13]  /*9ba0*/  ISETP.NE.AND P0, PT, R0, 0x1c, PT ;  /* 0x0000001c0000780c */ /* 0x000fda0003f05270 */
[----:B------:R-:W-:Y:S05]  /*9bb0*/  @!P0 BRA `(.L_x_14158) ;  /* 0x00000000009c8947 */ /* 0x000fea0003800000 */
[----:B------:R-:W-:-:S13]  /*9bc0*/  ISETP.NE.AND P0, PT, R0, 0x1d, PT ;  /* 0x0000001d0000780c */ /* 0x000fda0003f05270 */
[----:B------:R-:W-:Y:S05]  /*9bd0*/  @!P0 BRA `(.L_x_14159) ;  /* 0x00000000008c8947 */ /* 0x000fea0003800000 */
[----:B------:R-:W-:-:S13]  /*9be0*/  ISETP.NE.AND P0, PT, R0, 0x2c, PT ;  /* 0x0000002c0000780c */ /* 0x000fda0003f05270 */
[----:B------:R-:W-:Y:S05]  /*9bf0*/  @P0 BRA `(.L_x_14131) ;  /* 0x0000000000400947 */ /* 0x000fea0003800000 */
[----:B---3--:R-:W0:Y:S02]  /*9c00*/  I2F.S64 R26, R26 ;  /* 0x0000001a001a7312 */ /* 0x008e240000301400 */
        /* <DEDUP_REMOVED lines=15> */
.L_x_14131:
        /* <DEDUP_REMOVED lines=16> */
.L_x_14160:
[----:B------:R-:W-:Y:S05]  /*9e00*/  BRA `(.L_x_14132) ;  /* 0x00000000000c7947 */ /* 0x000fea0003800000 */
.L_x_14159:
[----:B---3--:R0:W-:Y:S01]  /*9e10*/  STG.E.64 desc[UR36][R4.64], R26 ;  /* 0x0000001a04007986 */ /* 0x0081e2000c101b24 */
[----:B------:R-:W-:Y:S05]  /*9e20*/  BRA `(.L_x_14132) ;  /* 0x0000000000047947 */ /* 0x000fea0003800000 */
.L_x_14158:
[----:B---3--:R0:W-:Y:S02]  /*9e30*/  STG.E desc[UR36][R4.64], R26 ;  /* 0x0000001a04007986 */ /* 0x0081e4000c101924 */
.L_x_14132:
        /* <DEDUP_REMOVED lines=23> */
.L_x_14164:
[----:B------:R0:W-:Y:S01]  /*9fb0*/  STG.E.U8 desc[UR36][R4.64], R18 ;  /* 0x0000001204007986 */ /* 0x0001e2000c101124 */
[----:B------:R-:W-:Y:S05]  /*9fc0*/  BRA `(.L_x_14166) ;  /* 0x0000000c00447947 */ /* 0x000fea0003800000 */
.L_x_14163:
        /* <DEDUP_REMOVED lines=8> */
.L_x_14168:
[----:B------:R0:W-:Y:S01]  /*a050*/  STG.E desc[UR36][R4.64], R18 ;  /* 0x0000001204007986 */ /* 0x0001e2000c101924 */
[----:B------:R-:W-:Y:S05]  /*a060*/  BRA `(.L_x_14166) ;  /* 0x0000000c001c7947 */ /* 0x000fea0003800000 */
.L_x_14167:
[----:B------:R0:W-:Y:S01]  /*a070*/  STG.E.U16 desc[UR36][R4.64], R18 ;  /* 0x0000001204007986 */ /* 0x0001e2000c101524 */
[----:B------:R-:W-:Y:S05]  /*a080*/  BRA `(.L_x_14166) ;  /* 0x0000000c00147947 */ /* 0x000fea0003800000 */
.L_x_14162:
        /* <DEDUP_REMOVED lines=9> */
.L_x_14170:
[----:B------:R-:W0:Y:S02]  /*a120*/  I2F.S64 R0, R18 ;  /* 0x0000001200007312 */ /* 0x000e240000301400 */
[----:B0-----:R-:W-:-:S05]  /*a130*/  F2FP.F16.F32.PACK_AB R0, RZ, R0 ;  /* 0x00000000ff00723e */ /* 0x001fca00000000ff */
[----:B------:R0:W-:Y:S01]  /*a140*/  STG.E.U16 desc[UR36][R4.64], R0 ;  /* 0x0000000004007986 */ /* 0x0001e2000c101524 */
[----:B------:R-:W-:Y:S05]  /*a150*/  BRA `(.L_x_14166) ;  /* 0x0000000800e07947 */ /* 0x000fea0003800000 */
.L_x_14169:
        /* <DEDUP_REMOVED lines=10> */
.L_x_14172:
[----:B------:R-:W0:Y:S02]  /*a200*/  I2F.S64 R18, R18 ;  /* 0x0000001200127312 */ /* 0x000e240000301400 */
[----:B0-----:R-:W-:-:S04]  /*a210*/  F2FP.F16.F32.PACK_AB R3, RZ, R18 ;  /* 0x00000012ff03723e */ /* 0x001fc800000000ff */
[----:B------:R-:W-:-:S05]  /*a220*/  PRMT R3, R3, 0x5410, RZ ;  /* 0x0000541003037816 */ /* 0x000fca00000000ff */
[----:B------:R2:W-:Y:S01]  /*a230*/  STG.E desc[UR36][R4.64], R3 ;  /* 0x0000000304007986 */ /* 0x0005e2000c101924 */
[----:B------:R-:W-:Y:S05]  /*a240*/  BRA `(.L_x_14166) ;  /* 0x0000000800a47947 */ /* 0x000fea0003800000 */
.L_x_14171:
[----:B------:R-:W0:Y:S02]  /*a250*/  I2F.F64.S64 R18, R18 ;  /* 0x0000001200127312 */ /* 0x000e240000301c00 */
[----:B0-----:R0:W-:Y:S01]  /*a260*/  STG.E.64 desc[UR36][R4.64], R18 ;  /* 0x0000001204007986 */ /* 0x0011e2000c101b24 */
[----:B------:R-:W-:Y:S05]  /*a270*/  BRA `(.L_x_14166) ;  /* 0x0000000800987947 */ /* 0x000fea0003800000 */
.L_x_14161:
        /* <DEDUP_REMOVED lines=13> */
.L_x_14175:
[----:B------:R-:W0:Y:S01]  /*a350*/  I2F.F64.S64 R8, R18 ;  /* 0x0000001200087312 */ /* 0x000e220000301c00 */
[----:B------:R-:W-:-:S05]  /*a360*/  CS2R R10, SRZ ;  /* 0x00000000000a7805 */ /* 0x000fca000001ff00 */
[----:B0-----:R0:W-:Y:S01]  /*a370*/  STG.E.128 desc[UR36][R4.64], R8 ;  /* 0x0000000804007986 */ /* 0x0011e2000c101d24 */
[----:B------:R-:W-:Y:S05]  /*a380*/  BRA `(.L_x_14166) ;  /* 0x0000000800547947 */ /* 0x000fea0003800000 */
.L_x_14174:
        /* <DEDUP_REMOVED lines=21> */
.L_x_14179:
[----:B------:R-:W-:Y:S05]  /*a4e0*/  BSYNC B0 ;  /* 0x0000000000007941 */ /* 0x000fea0003800000 */
.L_x_14178:
[----:B------:R-:W-:-:S05]  /*a4f0*/  LOP3.LUT R7, R0, R7, RZ, 0xfc, !PT ;  /* 0x0000000700077212 */ /* 0x000fca00078efcff */
[----:B------:R0:W-:Y:S01]  /*a500*/  STG.E.U8 desc[UR36][R4.64], R7 ;  /* 0x0000000704007986 */ /* 0x0001e2000c101124 */
[----:B------:R-:W-:Y:S05]  /*a510*/  BRA `(.L_x_14166) ;  /* 0x0000000400f07947 */ /* 0x000fea0003800000 */
.L_x_14177:
        /* <DEDUP_REMOVED lines=13> */
.L_x_14181:
[----:B------:R-:W-:Y:S01]  /*a5f0*/  IMAD.MOV.U32 R0, RZ, RZ, 0x7f ;  /* 0x0000007fff007424 */ /* 0x000fe200078e00ff */
[----:B------:R-:W-:-:S04]  /*a600*/  ISETP.GT.U32.AND P0, PT, R3, 0x7f800000, PT ;  /* 0x7f8000000300780c */ /* 0x000fc80003f04070 */
[----:B------:R-:W-:-:S09]  /*a610*/  SEL R0, R0, 0x7c, P0 ;  /* 0x0000007c00007807 */ /* 0x000fd20000000000 */
.L_x_14182:
[----:B------:R-:W-:Y:S05]  /*a620*/  BSYNC B0 ;  /* 0x0000000000007941 */ /* 0x000fea0003800000 */
.L_x_14180:
[----:B------:R-:W-:-:S04]  /*a630*/  LOP3.LUT R3, R19, 0x80000000, RZ, 0xc0, !PT ;  /* 0x8000000013037812 */ /* 0x000fc800078ec0ff */
[----:B------:R-:W-:-:S04]  /*a640*/  SHF.R.U32.HI R3, RZ, 0x18, R3 ;  /* 0x00000018ff037819 */ /* 0x000fc80000011603 */
[----:B------:R-:W-:-:S05]  /*a650*/  LOP3.LUT R3, R0, R3, RZ, 0xfc, !PT ;  /* 0x0000000300037212 */ /* 0x000fca00078efcff */
[----:B------:R0:W-:Y:S01]  /*a660*/  STG.E.U8 desc[UR36][R4.64], R3 ;  /* 0x0000000304007986 */ /* 0x0001e2000c101124 */
[----:B------:R-:W-:Y:S05]  /*a670*/  BRA `(.L_x_14166) ;  /* 0x0000000400987947 */ /* 0x000fea0003800000 */
.L_x_14176:
[----:B------:R-:W0:Y:S02]  /*a680*/  I2F.S64 R0, R18 ;  /* 0x0000001200007312 */ /* 0x000e240000301400 */
[----:B0-----:R-:W-:-:S05]  /*a690*/  F2FP.BF16.F32.PACK_AB R0, RZ, R0 ;  /* 0x00000000ff00723e */ /* 0x001fca00000010ff */
[----:B------:R0:W-:Y:S01]  /*a6a0*/  STG.E.U16 desc[UR36][R4.64], R0 ;  /* 0x0000000004007986 */ /* 0x0001e2000c101524 */
[----:B------:R-:W-:Y:S05]  /*a6b0*/  BRA `(.L_x_14166) ;  /* 0x0000000400887947 */ /* 0x000fea0003800000 */
.L_x_14173:
        /* <DEDUP_REMOVED lines=10> */
.L_x_14185:
        /* <DEDUP_REMOVED lines=17> */
.L_x_14188:
[----:B------:R-:W-:-:S04]  /*a870*/  LOP3.LUT R0, R19, 0x80000000, RZ, 0xc0, !PT ;  /* 0x8000000013007812 */ /* 0x000fc800078ec0ff */
[----:B------:R-:W-:-:S04]  /*a880*/  SHF.R.U32.HI R0, RZ, 0x18, R0 ;  /* 0x00000018ff007819 */ /* 0x000fc80000011600 */
[----:B------:R-:W-:-:S07]  /*a890*/  LOP3.LUT R0, R3, R0, RZ, 0xfc, !PT ;  /* 0x0000000003007212 */ /* 0x000fce00078efcff */
.L_x_14187:
[----:B------:R-:W-:Y:S05]  /*a8a0*/  BSYNC B0 ;  /* 0x0000000000007941 */ /* 0x000fea0003800000 */
.L_x_14186:
[----:B------:R0:W-:Y:S01]  /*a8b0*/  STG.E.U8 desc[UR36][R4.64], R0 ;  /* 0x0000000004007986 */ /* 0x0001e2000c101124 */
[----:B------:R-:W-:Y:S05]  /*a8c0*/  BRA `(.L_x_14166) ;  /* 0x0000000400047947 */ /* 0x000fea0003800000 */
.L_x_14184:
        /* <DEDUP_REMOVED lines=17> */
.L_x_14191:
[----:B------:R-:W-:-:S04]  /*a9e0*/  LOP3.LUT R0, R19, 0x80000000, RZ, 0xc0, !PT ;  /* 0x8000000013007812 */ /* 0x000fc800078ec0ff */
[----:B------:R-:W-:-:S04]  /*a9f0*/  SHF.R.U32.HI R0, RZ, 0x18, R0 ;  /* 0x00000018ff007819 */ /* 0x000fc80000011600 */
[----:B------:R-:W-:-:S07]  /*aa00*/  LOP3.LUT R0, R3, R0, RZ, 0xfc, !PT ;  /* 0x0000000003007212 */ /* 0x000fce00078efcff */
.L_x_14190:
[----:B------:R-:W-:Y:S05]  /*aa10*/  BSYNC B0 ;  /* 0x0000000000007941 */ /* 0x000fea0003800000 */
.L_x_14189:
[----:B------:R0:W-:Y:S01]  /*aa20*/  STG.E.U8 desc[UR36][R4.64], R0 ;  /* 0x0000000004007986 */ /* 0x0001e2000c101124 */
[----:B------:R-:W-:Y:S05]  /*aa30*/  BRA `(.L_x_14166) ;  /* 0x0000000000a87947 */ /* 0x000fea0003800000 */
.L_x_14183:
        /* <DEDUP_REMOVED lines=22> */
.L_x_14165:
        /* <DEDUP_REMOVED lines=16> */
.L_x_14194:
[----:B------:R-:W-:Y:S05]  /*aca0*/  BRA `(.L_x_14166) ;  /* 0x00000000000c7947 */ /* 0x000fea0003800000 */
.L_x_14193:
[----:B------:R0:W-:Y:S01]  /*acb0*/  STG.E.64 desc[UR36][R4.64], R18 ;  /* 0x0000001204007986 */ /* 0x0001e2000c101b24 */
[----:B------:R-:W-:Y:S05]  /*acc0*/  BRA `(.L_x_14166) ;  /* 0x0000000000047947 */ /* 0x000fea0003800000 */
.L_x_14192:
[----:B------:R0:W-:Y:S02]  /*acd0*/  STG.E desc[UR36][R4.64], R18 ;  /* 0x0000001204007986 */ /* 0x0001e4000c101924 */
.L_x_14166:
[----:B------:R-:W-:-:S07]  /*ace0*/  VIADD R33, R33, 0x80 ;  /* 0x0000008021217836 */ /* 0x000fce0000000000 */
.L_x_14126:
[----:B------:R-:W-:Y:S05]  /*acf0*/  BSYNC B6 ;  /* 0x0000000000067941 */ /* 0x000fea0003800000 */
.L_x_14125:
[----:B------:R-:W-:-:S13]  /*ad00*/  ISETP.GE.AND P0, PT, R33, R2, PT ;  /* 0x000000022100720c */ /* 0x000fda0003f06270 */
[----:B------:R-:W-:Y:S05]  /*ad10*/  @P0 EXIT ;  /* 0x000000000000094d */ /* 0x000fea0003800000 */
        /* <DEDUP_REMOVED lines=19> */
.L_x_14198:
[----:B------:R-:W-:Y:S01]  /*ae50*/  STG.E.U8 desc[UR36][R2.64], R16 ;  /* 0x0000001002007986 */ /* 0x000fe2000c101124 */
[----:B------:R-:W-:Y:S05]  /*ae60*/  EXIT ;  /* 0x000000000000794d */ /* 0x000fea0003800000 */
.L_x_14197:
        /* <DEDUP_REMOVED lines=8> */
.L_x_14201:
[----:B------:R-:W-:Y:S01]  /*aef0*/  STG.E desc[UR36][R2.64], R16 ;  /* 0x0000001002007986 */ /* 0x000fe2000c101924 */
[----:B------:R-:W-:Y:S05]  /*af00*/  EXIT ;  /* 0x000000000000794d */ /* 0x000fea0003800000 */
.L_x_14200:
[----:B------:R-:W-:Y:S01]  /*af10*/  STG.E.U16 desc[UR36][R2.64], R16 ;  /* 0x0000001002007986 */ /* 0x000fe2000c101524 */
[----:B------:R-:W-:Y:S05]  /*af20*/  EXIT ;  /* 0x000000000000794d */ /* 0x000fea0003800000 */
.L_x_14196:
        /* <DEDUP_REMOVED lines=9> */
.L_x_14203:
[----:B------:R-:W0:Y:S02]  /*afc0*/  I2F.S64 R0, R16 ;  /* 0x0000001000007312 */ /* 0x000e240000301400 */
[----:B0-----:R-:W-:-:S05]  /*afd0*/  F2FP.F16.F32.PACK_AB R0, RZ, R0 ;  /* 0x00000000ff00723e */ /* 0x001fca00000000ff */
[----:B------:R-:W-:Y:S01]  /*afe0*/  STG.E.U16 desc[UR36][R2.64], R0 ;  /* 0x0000000002007986 */ /* 0x000fe2000c101524 */
[----:B------:R-:W-:Y:S05]  /*aff0*/  EXIT ;  /* 0x000000000000794d */ /* 0x000fea0003800000 */
.L_x_14202:
        /* <DEDUP_REMOVED lines=8> */
[----:B0-----:R-:W-:Y:S01]  /*b080*/  STG.E.64 desc[UR36][R2.64], R4 ;  /* 0x0000000402007986 */ /* 0x001fe2000c101b24 */
[----:B------:R-:W-:Y:S05]  /*b090*/  EXIT ;  /* 0x000000000000794d */ /* 0x000fea0003800000 */
.L_x_14205:
[----:B------:R-:W3:Y:S02]  /*b0a0*/  I2F.S64 R16, R16 ;  /* 0x0000001000107312 */ /* 0x000ee40000301400 */
[----:B---3--:R-:W-:-:S04]  /*b0b0*/  F2FP.F16.F32.PACK_AB R5, RZ, R16 ;  /* 0x00000010ff05723e */ /* 0x008fc800000000ff */
[----:B------:R-:W-:-:S05]  /*b0c0*/  PRMT R5, R5, 0x5410, RZ ;  /* 0x0000541005057816 */ /* 0x000fca00000000ff */
[----:B------:R-:W-:Y:S01]  /*b0d0*/  STG.E desc[UR36][R2.64], R5 ;  /* 0x0000000502007986 */ /* 0x000fe2000c101924 */
[----:B------:R-:W-:Y:S05]  /*b0e0*/  EXIT ;  /* 0x000000000000794d */ /* 0x000fea0003800000 */
.L_x_14204:
[----:B------:R-:W0:Y:S02]  /*b0f0*/  I2F.F64.S64 R16, R16 ;  /* 0x0000001000107312 */ /* 0x000e240000301c00 */
[----:B0-----:R-:W-:Y:S01]  /*b100*/  STG.E.64 desc[UR36][R2.64], R16 ;  /* 0x0000001002007986 */ /* 0x001fe2000c101b24 */
[----:B------:R-:W-:Y:S05]  /*b110*/  EXIT ;  /* 0x000000000000794d */ /* 0x000fea0003800000 */
.L_x_14195:
        /* <DEDUP_REMOVED lines=10> */
[----:B---3--:R-:W-:-:S05]  /*b1c0*/  SEL R5, RZ, 0x1, !P0 ;  /* 0x00000001ff057807 */ /* 0x008fca0004000000 */
[----:B------:R-:W-:Y:S01]  /*b1d0*/  STG.E.U8 desc[UR36][R2.64], R5 ;  /* 0x0000000502007986 */ /* 0x000fe2000c101124 */
[----:B------:R-:W-:Y:S05]  /*b1e0*/  EXIT ;  /* 0x000000000000794d */ /* 0x000fea0003800000 */
.L_x_14208:
[----:B------:R-:W0:Y:S01]  /*b1f0*/  I2F.F64.S64 R16, R16 ;  /* 0x0000001000107312 */ /* 0x000e220000301c00 */
[----:B------:R-:W-:-:S05]  /*b200*/  CS2R R18, SRZ ;  /* 0x0000000000127805 */ /* 0x000fca000001ff00 */
[----:B0-----:R-:W-:Y:S01]  /*b210*/  STG.E.128 desc[UR36][R2.64], R16 ;  /* 0x0000001002007986 */ /* 0x001fe2000c101d24 */
[----:B------:R-:W-:Y:S05]  /*b220*/  EXIT ;  /* 0x000000000000794d */ /* 0x000fea0003800000 */
.L_x_14207:
[----:B------:R-:W-:-:S13]  /*b230*/  ISETP.NE.AND P0, PT, R0, 0xf, PT ;  /* 0x0000000f0000780c */ /* 0x000fda0003f05270 */
[----:B------:R-:W-:Y:S05]  /*b240*/  @!P0 BRA `(.L_x_14209) ;  /* 0x0000000000b48947 */ /* 0x000fea0003800000 */
[----:B------:R-:W-:-:S13]  /*b250*/  ISETP.NE.AND P0, PT, R0, 0x17, PT ;  /* 0x000000170000780c */ /* 0x000fda0003f05270 */
[----:B------:R-:W-:Y:S05]  /*b260*/  @!P0 BRA `(.L_x_14210) ;  /* 0x0000000000548947 */ /* 0x000fea0003800000 */
[----:B------:R-:W-:-:S13]  /*b270*/  ISETP.NE.AND P0, PT, R0, 0x18, PT ;  /* 0x000000180000780c */ /* 0x000fda0003f05270 */
[----:B------:R-:W-:Y:S05]  /*b280*/  @P0 BRA `(.L_x_14199) ;  /* 0x0000000400f40947 */ /* 0x000fea0003800000 */
[----:B------:R-:W3:Y:S01]  /*b290*/  I2F.S64 R17, R16 ;  /* 0x0000001000117312 */ /* 0x000ee20000301400 */
[----:B------:R-:W-:Y:S01]  /*b2a0*/  BSSY B0, `(.L_x_14211) ;  /* 0x000000e000007945 */ /* 0x000fe20003800000 */
[C---:B---3--:R-:W-:Y:S02]  /*b2b0*/  LOP3.LUT R4, R17.reuse, 0x7fffffff, RZ, 0xc0, !PT ;  /* 0x7fffffff11047812 */ /* 0x048fe400078ec0ff */
        /* <DEDUP_REMOVED lines=12> */
.L_x_14212:
[----:B------:R-:W-:Y:S05]  /*b380*/  BSYNC B0 ;  /* 0x0000000000007941 */ /* 0x000fea0003800000 */
.L_x_14211:
[----:B------:R-:W-:-:S05]  /*b390*/  LOP3.LUT R5, R0, R5, RZ, 0xfc, !PT ;  /* 0x0000000500057212 */ /* 0x000fca00078efcff */
[----:B------:R-:W-:Y:S01]  /*b3a0*/  STG.E.U8 desc[UR36][R2.64], R5 ;  /* 0x0000000502007986 */ /* 0x000fe2000c101124 */
[----:B------:R-:W-:Y:S05]  /*b3b0*/  EXIT ;  /* 0x000000000000794d */ /* 0x000fea0003800000 */
.L_x_14210:
[----:B------:R-:W3:Y:S01]  /*b3c0*/  I2F.S64 R17, R16 ;  /* 0x0000001000117312 */ /* 0x000ee20000301400 */
[----:B------:R-:W-:Y:S01]  /*b3d0*/  BSSY B0, `(.L_x_14213) ;  /* 0x000000f000007945 */ /* 0x000fe20003800000 */
[----:B---3--:R-:W-:-:S04]  /*b3e0*/  LOP3.LUT R4, R17, 0x7fffffff, RZ, 0xc0, !PT ;  /* 0x7fffffff11047812 */ /* 0x008fc800078ec0ff */
        /* <DEDUP_REMOVED lines=10> */
.L_x_14214:
[----:B------:R-:W-:Y:S01]  /*b490*/  IMAD.MOV.U32 R0, RZ, RZ, 0x7f ;  /* 0x0000007fff007424 */ /* 0x000fe200078e00ff */
[----:B------:R-:W-:-:S04]  /*b4a0*/  ISETP.GT.U32.AND P0, PT, R4, 0x7f800000, PT ;  /* 0x7f8000000400780c */ /* 0x000fc80003f04070 */
[----:B------:R-:W-:-:S09]  /*b4b0*/  SEL R0, R0, 0x7c, P0 ;  /* 0x0000007c00007807 */ /* 0x000fd20000000000 */
.L_x_14215:
[----:B------:R-:W-:Y:S05]  /*b4c0*/  BSYNC B0 ;  /* 0x0000000000007941 */ /* 0x000fea0003800000 */
.L_x_14213:
[----:B------:R-:W-:-:S04]  /*b4d0*/  LOP3.LUT R4, R17, 0x80000000, RZ, 0xc0, !PT ;  /* 0x8000000011047812 */ /* 0x000fc800078ec0ff */
[----:B------:R-:W-:-:S04]  /*b4e0*/  SHF.R.U32.HI R5, RZ, 0x18, R4 ;  /* 0x00000018ff057819 */ /* 0x000fc80000011604 */
[----:B------:R-:W-:-:S05]  /*b4f0*/  LOP3.LUT R5, R0, R5, RZ, 0xfc, !PT ;  /* 0x0000000500057212 */ /* 0x000fca00078efcff */
[----:B------:R-:W-:Y:S01]  /*b500*/  STG.E.U8 desc[UR36][R2.64], R5 ;  /* 0x0000000502007986 */ /* 0x000fe2000c101124 */
[----:B------:R-:W-:Y:S05]  /*b510*/  EXIT ;  /* 0x000000000000794d */ /* 0x000fea0003800000 */
.L_x_14209:
[----:B------:R-:W0:Y:S02]  /*b520*/  I2F.S64 R0, R16 ;  /* 0x0000001000007312 */ /* 0x000e240000301400 */
[----:B0-----:R-:W-:-:S05]  /*b530*/  F2FP.BF16.F32.PACK_AB R0, RZ, R0 ;  /* 0x00000000ff00723e */ /* 0x001fca00000010ff */
[----:B------:R-:W-:Y:S01]  /*b540*/  STG.E.U16 desc[UR36][R2.64], R0 ;  /* 0x0000000002007986 */ /* 0x000fe2000c101524 */
[----:B------:R-:W-:Y:S05]  /*b550*/  EXIT ;  /* 0x000000000000794d */ /* 0x000fea0003800000 */
.L_x_14206:
        /* <DEDUP_REMOVED lines=10> */
.L_x_14218:
[----:B------:R-:W3:Y:S01]  /*b600*/  I2F.S64 R17, R16 ;  /* 0x0000001000117312 */ /* 0x000ee20000301400 */
[----:B------:R-:W-:Y:S01]  /*b610*/  BSSY B0, `(.L_x_14219) ;  /* 0x0000014000007945 */ /* 0x000fe20003800000 */
[----:B------:R-:W-:Y:S01]  /*b620*/  IMAD.MOV.U32 R0, RZ, RZ, 0x80 ;  /* 0x00000080ff007424 */ /* 0x000fe200078e00ff */
[----:B---3--:R-:W-:-:S04]  /*b630*/  LOP3.LUT R5, R17, 0x7fffffff, RZ, 0xc0, !PT ;  /* 0x7fffffff11057812 */ /* 0x008fc800078ec0ff */
        /* <DEDUP_REMOVED lines=13> */
.L_x_14221:
[----:B------:R-:W-:-:S04]  /*b710*/  LOP3.LUT R0, R17, 0x80000000, RZ, 0xc0, !PT ;  /* 0x8000000011007812 */ /* 0x000fc800078ec0ff */
[----:B------:R-:W-:-:S04]  /*b720*/  SHF.R.U32.HI R5, RZ, 0x18, R0 ;  /* 0x00000018ff057819 */ /* 0x000fc80000011600 */
[----:B------:R-:W-:-:S04]  /*b730*/  LOP3.LUT R4, R4, R5, RZ, 0xfc, !PT ;  /* 0x0000000504047212 */ /* 0x000fc800078efcff */
[----:B------:R-:W-:-:S07]  /*b740*/  PRMT R0, R4, 0x7610, R0 ;  /* 0x0000761004007816 */ /* 0x000fce0000000000 */
.L_x_14220:
[----:B------:R-:W-:Y:S05]  /*b750*/  BSYNC B0 ;  /* 0x0000000000007941 */ /* 0x000fea0003800000 */
.L_x_14219:
[----:B------:R-:W-:Y:S01]  /*b760*/  STG.E.U8 desc[UR36][R2.64], R0 ;  /* 0x0000000002007986 */ /* 0x000fe2000c101124 */
[----:B------:R-:W-:Y:S05]  /*b770*/  EXIT ;  /* 0x000000000000794d */ /* 0x000fea0003800000 */
.L_x_14217:
        /* <DEDUP_REMOVED lines=17> */
.L_x_14224:
[----:B------:R-:W-:-:S04]  /*b890*/  LOP3.LUT R0, R17, 0x80000000, RZ, 0xc0, !PT ;  /* 0x8000000011007812 */ /* 0x000fc800078ec0ff */
[----:B------:R-:W-:-:S04]  /*b8a0*/  SHF.R.U32.HI R5, RZ, 0x18, R0 ;  /* 0x00000018ff057819 */ /* 0x000fc80000011600 */
[----:B------:R-:W-:-:S04]  /*b8b0*/  LOP3.LUT R4, R4, R5, RZ, 0xfc, !PT ;  /* 0x0000000504047212 */ /* 0x000fc800078efcff */
[----:B------:R-:W-:-:S07]  /*b8c0*/  PRMT R0, R4, 0x7610, R0 ;  /* 0x0000761004007816 */ /* 0x000fce0000000000 */
.L_x_14223:
[----:B------:R-:W-:Y:S05]  /*b8d0*/  BSYNC B0 ;  /* 0x0000000000007941 */ /* 0x000fea0003800000 */
.L_x_14222:
[----:B------:R-:W-:Y:S01]  /*b8e0*/  STG.E.U8 desc[UR36][R2.64], R0 ;  /* 0x0000000002007986 */ /* 0x000fe2000c101124 */
[----:B------:R-:W-:Y:S05]  /*b8f0*/  EXIT ;  /* 0x000000000000794d */ /* 0x000fea0003800000 */
.L_x_14216:
[----:B------:R-:W-:-:S13]  /*b900*/  ISETP.NE.AND P0, PT, R0, 0x1c, PT ;  /* 0x0000001c0000780c */ /* 0x000fda0003f05270 */
[----:B------:R-:W-:Y:S05]  /*b910*/  @!P0 BRA `(.L_x_14225) ;  /* 0x00000000009c8947 */ /* 0x000fea0003800000 */
[----:B------:R-:W-:-:S13]  /*b920*/  ISETP.NE.AND P0, PT, R0, 0x1d, PT ;  /* 0x0000001d0000780c */ /* 0x000fda0003f05270 */
[----:B------:R-:W-:Y:S05]  /*b930*/  @!P0 BRA `(.L_x_14226) ;  /* 0x00000000008c8947 */ /* 0x000fea0003800000 */
[----:B------:R-:W-:-:S13]  /*b940*/  ISETP.NE.AND P0, PT, R0, 0x2c, PT ;  /* 0x0000002c0000780c */ /* 0x000fda0003f05270 */
[----:B------:R-:W-:Y:S05]  /*b950*/  @P0 BRA `(.L_x_14199) ;  /* 0x0000000000400947 */ /* 0x000fea0003800000 */
[----:B------:R-:W3:Y:S02]  /*b960*/  I2F.S64 R16, R16 ;  /* 0x0000001000107312 */ /* 0x000ee40000301400 */
        /* <DEDUP_REMOVED lines=15> */
.L_x_14199:
[----:B------:R-:W-:Y:S01]  /*ba60*/  MOV R0, 0x0 ;  /* 0x0000000000007802 */ /* 0x000fe20000000f00 */
[----:B------:R-:W-:Y:S01]  /*ba70*/  ULDC.64 UR4, c[0x4][0x178] ;  /* 0x01005e0000047ab9 */ /* 0x000fe20000000a00 */
[----:B------:R-:W-:Y:S01]  /*ba80*/  ULDC.64 UR6, c[0x4][0x40] ;  /* 0x0100100000067ab9 */ /* 0x000fe20000000a00 */
[----:B---3--:R-:W-:Y:S01]  /*ba90*/  IMAD.U32 R4, RZ, RZ, UR4 ;  /* 0x00000004ff047e24 */ /* 0x008fe2000f8e00ff */
        /* <DEDUP_REMOVED lines=12> */
.L_x_14227:
[----:B------:R-:W-:Y:S05]  /*bb60*/  EXIT ;  /* 0x000000000000794d */ /* 0x000fea0003800000 */
.L_x_14226:
[----:B------:R-:W-:Y:S01]  /*bb70*/  STG.E.64 desc[UR36][R2.64], R16 ;  /* 0x0000001002007986 */ /* 0x000fe2000c101b24 */
[----:B------:R-:W-:Y:S05]  /*bb80*/  EXIT ;  /* 0x000000000000794d */ /* 0x000fea0003800000 */
.L_x_14225:
[----:B------:R-:W-:Y:S01]  /*bb90*/  STG.E desc[UR36][R2.64], R16 ;  /* 0x0000001002007986 */ /* 0x000fe2000c101924 */
[----:B------:R-:W-:Y:S05]  /*bba0*/  EXIT ;  /* 0x000000000000794d */ /* 0x000fea0003800000 */
        .weak           $__internal_22_$__cuda_sm20_div_s64
        .type           $__internal_22_$__cuda_sm20_div_s64,@function
        .size           $__internal_22_$__cuda_sm20_div_s64,(.L_x_22719 - $__internal_22_$__cuda_sm20_div_s64)
$__internal_22_$__cuda_sm20_div_s64:
        /* <DEDUP_REMOVED lines=17> */
[----:B------:R-:W-:-:S04]  /*bcc0*/  IMAD.WIDE.U32 R10, P0, R6, R13, R10 ;  /* 0x0000000d060a7225 */ /* 0x000fc8000780000a */
[----:B------:R-:W-:-:S04]  /*bcd0*/  IMAD.HI.U32 R10, P1, R7, R3, R10 ;  /* 0x00000003070a7227 */ /* 0x000fc8000782000a */
[CC--:B------:R-:W-:Y:S02]  /*bce0*/  IMAD R11, R7.reuse, R13.reuse, RZ ;  /* 0x0000000d070b7224 */ /* 0x0c0fe400078e02ff */
[----:B------:R-:W-:Y:S01]  /*bcf0*/  IMAD.HI.U32 R3, R7, R13, RZ ;  /* 0x0000000d07037227 */ /* 0x000fe200078e00ff */
[----:B------:R-:W-:Y:S02]  /*bd00*/  IADD3 R13, P5, RZ, -R30, RZ ;  /* 0x8000001eff0d7210 */ /* 0x000fe40007fbe0ff */
[----:B------:R-:W-:Y:S01]  /*bd10*/  IADD3 R11, P3, R11, R10, RZ ;  /* 0x0000000a0b0b7210 */ /* 0x000fe20007f7e0ff */
[----:B------:R-:W-:Y:S02]  /*bd20*/  IMAD.X R3, R3, 0x1, R7, P0 ;  /* 0x0000000103037824 */ /* 0x000fe400000e0607 */
[----:B------:R-:W-:Y:S02]  /*bd30*/  IMAD.X R20, RZ, RZ, ~R31, P5 ;  /* 0x000000ffff147224 */ /* 0x000fe400028e0e1f */
[----:B------:R-:W-:Y:S01]  /*bd40*/  IMAD.WIDE.U32 R6, R11, R8, RZ ;  /* 0x000000080b067225 */ /* 0x000fe200078e00ff */
[----:B------:R-:W-:-:S03]  /*bd50*/  IADD3.X R3, RZ, RZ, R3, P3, P1 ;  /* 0x000000ffff037210 */ /* 0x000fc60001fe2403 */
[----:B------:R-:W-:Y:S01]  /*bd60*/  IMAD R10, R11, R9, R7 ;  /* 0x000000090b0a7224 */ /* 0x000fe200078e0207 */
[----:B------:R-:W-:-:S03]  /*bd70*/  IADD3 R7, P0, RZ, -R6, RZ ;  /* 0x80000006ff077210 */ /* 0x000fc60007f1e0ff */
[----:B------:R-:W-:Y:S02]  /*bd80*/  IMAD R6, R3, R8, R10 ;  /* 0x0000000803067224 */ /* 0x000fe400078e020a */
[----:B------:R-:W-:-:S04]  /*bd90*/  IMAD.HI.U32 R10, R11, R7, RZ ;  /* 0x000000070b0a7227 */ /* 0x000fc800078e00ff */
[----:B------:R-:W-:-:S04]  /*bda0*/  IMAD.X R6, RZ, RZ, ~R6, P0 ;  /* 0x000000ffff067224 */ /* 0x000fc800000e0e06 */
[----:B------:R-:W-:-:S04]  /*bdb0*/  IMAD.WIDE.U32 R10, P0, R11, R6, R10 ;  /* 0x000000060b0a7225 */ /* 0x000fc8000780000a */
[----:B------:R-:W-:-:S04]  /*bdc0*/  IMAD.HI.U32 R14, R3, R6, RZ ;  /* 0x00000006030e7227 */ /* 0x000fc800078e00ff */
[----:B------:R-:W-:Y:S01]  /*bdd0*/  IMAD.HI.U32 R10, P1, R3, R7, R10 ;  /* 0x00000007030a7227 */ /* 0x000fe2000782000a */
[----:B------:R-:W-:-:S03]  /*bde0*/  SEL R11, R13, R30, !P4 ;  /* 0x0000001e0d0b7207 */ /* 0x000fc60006000000 */
[----:B------:R-:W-:Y:S02]  /*bdf0*/  IMAD R7, R3, R6, RZ ;  /* 0x0000000603077224 */ /* 0x000fe400078e02ff */
[----:B------:R-:W-:Y:S01]  /*be00*/  IMAD.X R14, R14, 0x1, R3, P0 ;  /* 0x000000010e0e7824 */ /* 0x000fe200000e0603 */
[----:B------:R-:W-:Y:S02]  /*be10*/  SEL R3, R20, R31, !P4 ;  /* 0x0000001f14037207 */ /* 0x000fe40006000000 */
[----:B------:R-:W-:Y:S01]  /*be20*/  IADD3 R10, P3, R7, R10, RZ ;  /* 0x0000000a070a7210 */ /* 0x000fe20007f7e0ff */
[----:B------:R-:W-:-:S03]  /*be30*/  IMAD.MOV.U32 R7, RZ, RZ, RZ ;  /* 0x000000ffff077224 */ /* 0x000fc600078e00ff */
[----:B------:R-:W-:Y:S01]  /*be40*/  IADD3.X R14, RZ, RZ, R14, P3, P1 ;  /* 0x000000ffff0e7210 */ /* 0x000fe20001fe240e */
[----:B------:R-:W-:-:S04]  /*be50*/  IMAD.HI.U32 R6, R10, R11, RZ ;  /* 0x0000000b0a067227 */ /* 0x000fc800078e00ff */
[-C--:B------:R-:W-:Y:S02]  /*be60*/  IMAD R13, R14, R3.reuse, RZ ;  /* 0x000000030e0d7224 */ /* 0x080fe400078e02ff */
[----:B------:R-:W-:-:S04]  /*be70*/  IMAD.WIDE.U32 R6, R10, R3, R6 ;  /* 0x000000030a067225 */ /* 0x000fc800078e0006 */
[----:B------:R-:W-:-:S04]  /*be80*/  IMAD.HI.U32 R15, R14, R3, RZ ;  /* 0x000000030e0f7227 */ /* 0x000fc800078e00ff */
[----:B------:R-:W-:-:S04]  /*be90*/  IMAD.HI.U32 R6, P0, R14, R11, R6 ;  /* 0x0000000b0e067227 */ /* 0x000fc80007800006 */
[----:B------:R-:W-:Y:S01]  /*bea0*/  IMAD.X R15, RZ, RZ, R15, P0 ;  /* 0x000000ffff0f7224 */ /* 0x000fe200000e060f */
[----:B------:R-:W-:-:S05]  /*beb0*/  IADD3 R13, P1, R13, R6, RZ ;  /* 0x000000060d0d7210 */ /* 0x000fca0007f3e0ff */
[----:B------:R-:W-:-:S04]  /*bec0*/  IMAD.WIDE.U32 R6, R13, R8, RZ ;  /* 0x000000080d067225 */ /* 0x000fc800078e00ff */
[----:B------:R-:W-:Y:S02]  /*bed0*/  IMAD.X R15, RZ, RZ, R15, P1 ;  /* 0x000000ffff0f7224 */ /* 0x000fe400008e060f */
[C---:B------:R-:W-:Y:S01]  /*bee0*/  IMAD R10, R13.reuse, R9, R7 ;  /* 0x000000090d0a7224 */ /* 0x040fe200078e0207 */
[----:B------:R-:W-:Y:S02]  /*bef0*/  IADD3 R7, P1, -R6, R11, RZ ;  /* 0x0000000b06077210 */ /* 0x000fe40007f3e1ff */
[----:B------:R-:W-:Y:S01]  /*bf00*/  IADD3 R6, P3, R13, 0x1, RZ ;  /* 0x000000010d067810 */ /* 0x000fe20007f7e0ff */
[-C--:B------:R-:W-:Y:S01]  /*bf10*/  IMAD R10, R15, R8.reuse, R10 ;  /* 0x000000080f0a7224 */ /* 0x080fe200078e020a */
[----:B------:R-:W-:-:S03]  /*bf20*/  ISETP.GE.U32.AND P0, PT, R7, R8, PT ;  /* 0x000000080700720c */ /* 0x000fc60003f06070 */
[----:B------:R-:W-:Y:S01]  /*bf30*/  IMAD.X R3, R3, 0x1, ~R10, P1 ;  /* 0x0000000103037824 */ /* 0x000fe200008e0e0a */
[----:B------:R-:W-:-:S04]  /*bf40*/  IADD3 R10, P1, R7, -R8, RZ ;  /* 0x80000008070a7210 */ /* 0x000fc80007f3e0ff */
[C---:B------:R-:W-:Y:S01]  /*bf50*/  ISETP.GE.U32.AND.EX P0, PT, R3.reuse, R9, PT, P0 ;  /* 0x000000090300720c */ /* 0x040fe20003f06100 */
[----:B------:R-:W-:-:S03]  /*bf60*/  IMAD.X R11, R3, 0x1, ~R9, P1 ;  /* 0x00000001030b7824 */ /* 0x000fc600008e0e09 */
[----:B------:R-:W-:Y:S01]  /*bf70*/  SEL R7, R10, R7, P0 ;  /* 0x000000070a077207 */ /* 0x000fe20000000000 */
[----:B------:R-:W-:Y:S01]  /*bf80*/  IMAD.X R10, RZ, RZ, R15, P3 ;  /* 0x000000ffff0a7224 */ /* 0x000fe200018e060f */
[----:B------:R-:W-:Y:S02]  /*bf90*/  SEL R6, R6, R13, P0 ;  /* 0x0000000d06067207 */ /* 0x000fe40000000000 */
[----:B------:R-:W-:Y:S02]  /*bfa0*/  SEL R11, R11, R3, P0 ;  /* 0x000000030b0b7207 */ /* 0x000fe40000000000 */
[----:B------:R-:W-:Y:S02]  /*bfb0*/  ISETP.GE.U32.AND P1, PT, R7, R8, PT ;  /* 0x000000080700720c */ /* 0x000fe40003f26070 */
[----:B------:R-:W-:Y:S02]  /*bfc0*/  SEL R15, R10, R15, P0 ;  /* 0x0000000f0a0f7207 */ /* 0x000fe40000000000 */
[----:B------:R-:W-:-:S02]  /*bfd0*/  IADD3 R3, P3, R6, 0x1, RZ ;  /* 0x0000000106037810 */ /* 0x000fc40007f7e0ff */
[----:B------:R-:W-:Y:S02]  /*bfe0*/  ISETP.GE.U32.AND.EX P0, PT, R11, R9, PT, P1 ;  /* 0x000000090b00720c */ /* 0x000fe40003f06110 */
[----:B------:R-:W-:Y:S01]  /*bff0*/  LOP3.LUT R7, R12, R31, RZ, 0x3c, !PT ;  /* 0x0000001f0c077212 */ /* 0x000fe200078e3cff */
[----:B------:R-:W-:Y:S01]  /*c000*/  IMAD.X R8, RZ, RZ, R15, P3 ;  /* 0x000000ffff087224 */ /* 0x000fe200018e060f */
[----:B------:R-:W-:Y:S02]  /*c010*/  SEL R3, R3, R6, P0 ;  /* 0x0000000603037207 */ /* 0x000fe40000000000 */
[----:B------:R-:W-:Y:S02]  /*c020*/  ISETP.GE.AND P1, PT, R7, RZ, PT ;  /* 0x000000ff0700720c */ /* 0x000fe40003f26270 */
[----:B------:R-:W-:Y:S02]  /*c030*/  SEL R8, R8, R15, P0 ;  /* 0x0000000f08087207 */ /* 0x000fe40000000000 */
[----:B------:R-:W-:-:S02]  /*c040*/  IADD3 R6, P3, RZ, -R3, RZ ;  /* 0x80000003ff067210 */ /* 0x000fc40007f7e0ff */
[----:B------:R-:W-:Y:S02]  /*c050*/  ISETP.NE.U32.AND P0, PT, R28, RZ, PT ;  /* 0x000000ff1c00720c */ /* 0x000fe40003f05070 */
[----:B------:R-:W-:Y:S01]  /*c060*/  SEL R3, R6, R3, !P1 ;  /* 0x0000000306037207 */ /* 0x000fe20004800000 */
[----:B------:R-:W-:Y:S01]  /*c070*/  IMAD.X R7, RZ, RZ, ~R8, P3 ;  /* 0x000000ffff077224 */ /* 0x000fe200018e0e08 */
[----:B------:R-:W-:Y:S01]  /*c080*/  ISETP.NE.AND.EX P0, PT, R12, RZ, PT, P0 ;  /* 0x000000ff0c00720c */ /* 0x000fe20003f05300 */
[----:B------:R-:W-:-:S03]  /*c090*/  IMAD.MOV.U32 R6, RZ, RZ, R0 ;  /* 0x000000ffff067224 */ /* 0x000fc600078e0000 */
[----:B------:R-:W-:Y:S01]  /*c0a0*/  SEL R8, R7, R8, !P1 ;  /* 0x0000000807087207 */ /* 0x000fe20004800000 */
[----:B------:R-:W-:Y:S01]  /*c0b0*/  IMAD.MOV.U32 R7, RZ, RZ, 0x0 ;  /* 0x00000000ff077424 */ /* 0x000fe200078e00ff */
[----:B------:R-:W-:Y:S02]  /*c0c0*/  SEL R3, R3, 0xffffffff, P0 ;  /* 0xffffffff03037807 */ /* 0x000fe40000000000 */
[----:B------:R-:W-:Y:S01]  /*c0d0*/  SEL R8, R8, 0xffffffff, P0 ;  /* 0xffffffff08087807 */ /* 0x000fe20000000000 */
[----:B------:R-:W-:Y:S06]  /*c0e0*/  RET.REL.NODEC R6 `(_ZN2at6native27unrolled_elementwise_kernelINS0_13BinaryFunctorIlllZZZNS0_15binary_internal21div_trunc_kernel_cudaERNS_18TensorIteratorBaseEENKUlvE_clEvENKUlvE2_clEvEUlllE_EESt5arrayIPcLm3EELi4E23TrivialOffsetCalculatorILi2EjESD_ILi1EjENS0_6memory12LoadWithCastILi2EEENSG_13StoreWithCastILi1EEEEEviT_T0_T2_T3_T4_T5_) ;  /* 0xffffff3c06c47950 */ /* 0x000fec0003c3ffff */
.L_x_14228:
        /* <DEDUP_REMOVED lines=9> */
.L_x_22719:


//--------------------- .text._ZN2at6native18elementwise_kernelILi128ELi2EZNS0_22gpu_kernel_impl_nocastINS0_13BinaryFunctorIlllZZZNS0_15binary_internal21div_trunc_kernel_cudaERNS_18TensorIteratorBaseEENKUlvE_clEvENKUlvE2_clEvEUlllE_EEEEvS6_RKT_EUliE_EEviT1_ --------------------------
	.section	.text._ZN2at6native18elementwise_kernelILi128ELi2EZNS0_22gpu_kernel_impl_nocastINS0_13BinaryFunctorIlllZZZNS0_15binary_internal21div_trunc_kernel_cudaERNS_18TensorIteratorBaseEENKUlvE_clEvENKUlvE2_clEvEUlllE_EEEEvS6_RKT_EUliE_EEviT1_,"ax",@progbits
	.align	128
        .global         _ZN2at6native18elementwise_kernelILi128ELi2EZNS0_22gpu_kernel_impl_nocastINS0_13BinaryFunctorIlllZZZNS0_15binary_internal21div_trunc_kernel_cudaERNS_18TensorIteratorBaseEENKUlvE_clEvENKUlvE2_clEvEUlllE_EEEEvS6_RKT_EUliE_EEviT1_
        .type           _ZN2at6native18elementwise_kernelILi128ELi2EZNS0_22gpu_kernel_impl_nocastINS0_13BinaryFunctorIlllZZZNS0_15binary_internal21div_trunc_kernel_cudaERNS_18TensorIteratorBaseEENKUlvE_clEvENKUlvE2_clEvEUlllE_EEEEvS6_RKT_EUliE_EEviT1_,@function
        .size           _ZN2at6native18elementwise_kernelILi128ELi2EZNS0_22gpu_kernel_impl_nocastINS0_13BinaryFunctorIlllZZZNS0_15binary_internal21div_trunc_kernel_cudaERNS_18TensorIteratorBaseEENKUlvE_clEvENKUlvE2_clEvEUlllE_EEEEvS6_RKT_EUliE_EEviT1_,(.L_x_22720 - _ZN2at6native18elementwise_kernelILi128ELi2EZNS0_22gpu_kernel_impl_nocastINS0_13BinaryFunctorIlllZZZNS0_15binary_internal21div_trunc_kernel_cudaERNS_18TensorIteratorBaseEENKUlvE_clEvENKUlvE2_clEvEUlllE_EEEEvS6_RKT_EUliE_EEviT1_)
        .other          _ZN2at6native18elementwise_kernelILi128ELi2EZNS0_22gpu_kernel_impl_nocastINS0_13BinaryFunctorIlllZZZNS0_15binary_internal21div_trunc_kernel_cudaERNS_18TensorIteratorBaseEENKUlvE_clEvENKUlvE2_clEvEUlllE_EEEEvS6_RKT_EUliE_EEviT1_,@"STO_CUDA_ENTRY STV_DEFAULT"
_ZN2at6native18elementwise_kernelILi128ELi2EZNS0_22gpu_kernel_impl_nocastINS0_13BinaryFunctorIlllZZZNS0_15binary_internal21div_trunc_kernel_cudaERNS_18TensorIteratorBaseEENKUlvE_clEvENKUlvE2_clEvEUlllE_EEEEvS6_RKT_EUliE_EEviT1_:
.text._ZN2at6native18elementwise_kernelILi128ELi2EZNS0_22gpu_kernel_impl_nocastINS0_13BinaryFunctorIlllZZZNS0_15binary_internal21div_trunc_kernel_cudaERNS_18TensorIteratorBaseEENKUlvE_clEvENKUlvE2_clEvEUlllE_EEEEvS6_RKT_EUliE_EEviT1_:
        /* <DEDUP_REMOVED lines=362> */
.L_x_14231:
[----:B------:R-:W-:Y:S01]  /*16a0*/  ULDC.64 UR8, c[0x0][0x488] ;  /* 0x0001220000087ab9 */ /* 0x000fe20000000a00 */
[----:B------:R-:W-:Y:S01]  /*16b0*/  ULDC.64 UR6, c[0x0][0x480] ;  /* 0x0001200000067ab9 */ /* 0x000fe20000000a00 */
[----:B------:R-:W-:Y:S02]  /*16c0*/  IADD3 R10, P1, R4, UR8, RZ ;  /* 0x00000008040a7c10 */ /* 0x000fe4000ff3e0ff */
[----:B------:R-:W-:Y:S02]  /*16d0*/  IADD3 R8, P0, R2, UR6, RZ ;  /* 0x0000000602087c10 */ /* 0x000fe4000ff1e0ff */
[----:B------:R-:W-:Y:S02]  /*16e0*/  IADD3.X R11, RZ, UR9, RZ, P1, !PT ;  /* 0x00000009ff0b7c10 */ /* 0x000fe40008ffe4ff */
[----:B------:R-:W-:Y:S01]  /*16f0*/  IADD3.X R9, RZ, UR7, RZ, P0, !PT ;  /* 0x00000007ff097c10 */ /* 0x000fe200087fe4ff */
[----:B------:R-:W-:-:S03]  /*1700*/  ULDC.64 UR6, c[0x0][0x478] ;  /* 0x00011e0000067ab9 */ /* 0x000fc60000000a00 */
[----:B------:R-:W2:Y:S04]  /*1710*/  LDG.E.64 R10, desc[UR4][R10.64] ;  /* 0x000000040a0a7981 */ /* 0x000ea8000c1e1b00 */
[----:B------:R-:W2:Y:S01]  /*1720*/  LDG.E.64 R8, desc[UR4][R8.64] ;  /* 0x0000000408087981 */ /* 0x000ea2000c1e1b00 */
[----:B------:R-:W-:Y:S01]  /*1730*/  IADD3 R2, P1, R3, UR6, RZ ;  /* 0x0000000603027c10 */ /* 0x000fe2000ff3e0ff */
[----:B------:R-:W-:Y:S03]  /*1740*/  BSSY B1, `(.L_x_14232) ;  /* 0x000001c000017945 */ /* 0x000fe60003800000 */
[----:B------:R-:W-:Y:S02]  /*1750*/  IADD3.X R3, RZ, UR7, RZ, P1, !PT ;  /* 0x00000007ff037c10 */ /* 0x000fe40008ffe4ff */
[----:B--2---:R-:W-:-:S04]  /*1760*/  LOP3.LUT R4, R9, R11, RZ, 0xfc, !PT ;  /* 0x0000000b09047212 */ /* 0x004fc800078efcff */
[----:B------:R-:W-:-:S13]  /*1770*/  ISETP.NE.U32.AND P0, PT, R4, RZ, PT ;  /* 0x000000ff0400720c */ /* 0x000fda0003f05070 */
[----:B------:R-:W-:Y:S05]  /*1780*/  @!P0 BRA `(.L_x_14233) ;  /* 0x0000000000108947 */ /* 0x000fea0003800000 */
[----:B------:R-:W-:Y:S02]  /*1790*/  MOV R6, R10 ;  /* 0x0000000a00067202 */ /* 0x000fe40000000f00 */
[----:B------:R-:W-:-:S07]  /*17a0*/  MOV R10, 0x17c0 ;  /* 0x000017c0000a7802 */ /* 0x000fce0000000f00 */
[----:B------:R-:W-:Y:S05]  /*17b0*/  CALL.REL.NOINC `($__internal_23_$__cuda_sm20_div_s64) ;  /* 0x0000001800987944 */ /* 0x000fea0003c00000 */
[----:B------:R-:W-:Y:S05]  /*17c0*/  BRA `(.L_x_14234) ;  /* 0x00000000004c7947 */ /* 0x000fea0003800000 */
.L_x_14233:
[----:B------:R-:W0:Y:S01]  /*17d0*/  I2F.U32.RP R6, R10 ;  /* 0x0000000a00067306 */ /* 0x000e220000209000 */
[----:B------:R-:W-:Y:S01]  /*17e0*/  IMAD.MOV R9, RZ, RZ, -R10 ;  /* 0x000000ffff097224 */ /* 0x000fe200078e0a0a */
[----:B------:R-:W-:-:S06]  /*17f0*/  ISETP.NE.U32.AND P2, PT, R10, RZ, PT ;  /* 0x000000ff0a00720c */ /* 0x000fcc0003f45070 */
[----:B0-----:R-:W0:Y:S02]  /*1800*/  MUFU.RCP R6, R6 ;  /* 0x0000000600067308 */ /* 0x001e240000001000 */
[----:B0-----:R-:W-:-:S06]  /*1810*/  IADD3 R4, R6, 0xffffffe, RZ ;  /* 0x0ffffffe06047810 */ /* 0x001fcc0007ffe0ff */
[----:B------:R0:W1:Y:S02]  /*1820*/  F2I.FTZ.U32.TRUNC.NTZ R5, R4 ;  /* 0x0000000400057305 */ /* 0x000064000021f000 */
[----:B0-----:R-:W-:Y:S01]  /*1830*/  HFMA2.MMA R4, -RZ, RZ, 0, 0 ;  /* 0x00000000ff047435 */ /* 0x001fe200000001ff */
[----:B-1----:R-:W-:-:S09]  /*1840*/  IMAD R9, R9, R5, RZ ;  /* 0x0000000509097224 */ /* 0x002fd200078e02ff */
[----:B------:R-:W-:-:S06]  /*1850*/  IMAD.HI.U32 R5, R5, R9, R4 ;  /* 0x0000000905057227 */ /* 0x000fcc00078e0004 */
[----:B------:R-:W-:Y:S01]  /*1860*/  IMAD.HI.U32 R4, R5, R8, RZ ;  /* 0x0000000805047227 */ /* 0x000fe200078e00ff */
[----:B------:R-:W-:-:S04]  /*1870*/  MOV R5, RZ ;  /* 0x000000ff00057202 */ /* 0x000fc80000000f00 */
[----:B------:R-:W-:-:S05]  /*1880*/  IADD3 R9, -R4, RZ, RZ ;  /* 0x000000ff04097210 */ /* 0x000fca0007ffe1ff */
[----:B------:R-:W-:-:S05]  /*1890*/  IMAD R9, R10, R9, R8 ;  /* 0x000000090a097224 */ /* 0x000fca00078e0208 */
[----:B------:R-:W-:-:S13]  /*18a0*/  ISETP.GE.U32.AND P0, PT, R9, R10, PT ;  /* 0x0000000a0900720c */ /* 0x000fda0003f06070 */
[----:B------:R-:W-:Y:S02]  /*18b0*/  @P0 IADD3 R9, -R10, R9, RZ ;  /* 0x000000090a090210 */ /* 0x000fe40007ffe1ff */
[----:B------:R-:W-:Y:S02]  /*18c0*/  @P0 IADD3 R4, R4, 0x1, RZ ;  /* 0x0000000104040810 */ /* 0x000fe40007ffe0ff */
[----:B------:R-:W-:-:S13]  /*18d0*/  ISETP.GE.U32.AND P1, PT, R9, R10, PT ;  /* 0x0000000a0900720c */ /* 0x000fda0003f26070 */
[----:B------:R-:W-:Y:S02]  /*18e0*/  @P1 IADD3 R4, R4, 0x1, RZ ;  /* 0x0000000104041810 */ /* 0x000fe40007ffe0ff */
[----:B------:R-:W-:-:S07]  /*18f0*/  @!P2 LOP3.LUT R4, RZ, R10, RZ, 0x33, !PT ;  /* 0x0000000aff04a212 */ /* 0x000fce00078e33ff */
.L_x_14234:
[----:B------:R-:W-:Y:S05]  /*1900*/  BSYNC B1 ;  /* 0x0000000000017941 */ /* 0x000fea0003800000 */
.L_x_14232:
[----:B------:R0:W-:Y:S01]  /*1910*/  STG.E.64 desc[UR4][R2.64], R4 ;  /* 0x0000000402007986 */ /* 0x0001e2000c101b04 */
[----:B------:R-:W-:-:S04]  /*1920*/  LEA R0, R0, R7, 0x8 ;  /* 0x0000000700007211 */ /* 0x000fc800078e40ff */
[----:B------:R-:W-:-:S07]  /*1930*/  IADD3 R11, R0, 0x80, RZ ;  /* 0x00000080000b7810 */ /* 0x000fce0007ffe0ff */
.L_x_14230:
[----:B------:R-:W-:Y:S05]  /*1940*/  BSYNC B0 ;  /* 0x0000000000007941 */ /* 0x000fea0003800000 */
.L_x_14229:
[----:B------:R-:W-:Y:S02]  /*1950*/  ULDC UR6, c[0x0][0x210] ;  /* 0x0000840000067ab9 */ /* 0x000fe40000000800 */
[----:B------:R-:W-:-:S13]  /*1960*/  ISETP.GE.AND P0, PT, R11, UR6, PT ;  /* 0x000000060b007c0c */ /* 0x000fda000bf06270 */
[----:B------:R-:W-:Y:S05]  /*1970*/  @P0 EXIT ;  /* 0x000000000000094d */ /* 0x000fea0003800000 */
[----:B------:R-:W1:Y:S01]  /*1980*/  LDC R8, c[0x0][0x218] ;  /* 0x00008600ff087b82 */ /* 0x000e620000000800 */
[----:B------:R-:W-:Y:S01]  /*1990*/  HFMA2.MMA R0, -RZ, RZ, 0, 0 ;  /* 0x00000000ff007435 */ /* 0x000fe200000001ff */
        /* <DEDUP_REMOVED lines=340> */
[----:B------:R-:W-:-:S03]  /*2ee0*/  IADD3 R11, -R9, RZ, RZ ;  /* 0x000000ff090b7210 */ /* 0x000fc60007ffe1ff */
[----:B------:R-:W-:Y:S02]  /*2ef0*/  @P0 IMAD.MOV R8, RZ, RZ, -R4 ;  /* 0x000000ffff080224 */ /* 0x000fe400078e0a04 */
[----:B------:R-:W-:Y:S01]  /*2f00*/  IMAD R5, R11, UR8, R5 ;  /* 0x000000080b057c24 */ /* 0x000fe2000f8e0205 */
[----:B------:R-:W-:Y:S01]  /*2f10*/  ULDC.64 UR8, c[0x0][0x460] ;  /* 0x0001180000087ab9 */ /* 0x000fe20000000a00 */
[----:B-1----:R-:W-:Y:S02]  /*2f20*/  @P0 IMAD R9, R13, R8, R9 ;  /* 0x000000080d090224 */ /* 0x002fe400078e0209 */
[C---:B------:R-:W-:Y:S02]  /*2f30*/  IMAD R3, R5.reuse, UR6, R3 ;  /* 0x0000000605037c24 */ /* 0x040fe4000f8e0203 */
[C---:B------:R-:W-:Y:S02]  /*2f40*/  IMAD R0, R5.reuse, UR8, R0 ;  /* 0x0000000805007c24 */ /* 0x040fe4000f8e0200 */
[----:B------:R-:W-:-:S02]  /*2f50*/  IMAD R2, R5, UR9, R2 ;  /* 0x0000000905027c24 */ /* 0x000fc4000f8e0202 */
[C---:B--2---:R-:W-:Y:S02]  /*2f60*/  @P0 IMAD R3, R9.reuse, R6, R3 ;  /* 0x0000000609030224 */ /* 0x044fe400078e0203 */
[C---:B------:R-:W-:Y:S02]  /*2f70*/  @P0 IMAD R0, R9.reuse, R7, R0 ;  /* 0x0000000709000224 */ /* 0x040fe400078e0200 */
[----:B---3--:R-:W-:-:S07]  /*2f80*/  @P0 IMAD R2, R9, R12, R2 ;  /* 0x0000000c09020224 */ /* 0x008fce00078e0202 */
.L_x_14235:
        /* <DEDUP_REMOVED lines=19> */
.L_x_14237:
[----:B------:R-:W0:Y:S01]  /*30c0*/  I2F.U32.RP R0, R6 ;  /* 0x0000000600007306 */ /* 0x000e220000209000 */
[----:B------:R-:W-:Y:S02]  /*30d0*/  IADD3 R7, RZ, -R6, RZ ;  /* 0x80000006ff077210 */ /* 0x000fe40007ffe0ff */
[----:B------:R-:W-:-:S05]  /*30e0*/  ISETP.NE.U32.AND P2, PT, R6, RZ, PT ;  /* 0x000000ff0600720c */ /* 0x000fca0003f45070 */
        /* <DEDUP_REMOVED lines=11> */
[----:B------:R-:W-:Y:S01]  /*31a0*/  @P0 IADD3 R9, -R6, R9, RZ ;  /* 0x0000000906090210 */ /* 0x000fe20007ffe1ff */
[----:B------:R-:W-:-:S03]  /*31b0*/  @P0 VIADD R4, R4, 0x1 ;  /* 0x0000000104040836 */ /* 0x000fc60000000000 */
[----:B------:R-:W-:-:S13]  /*31c0*/  ISETP.GE.U32.AND P1, PT, R9, R6, PT ;  /* 0x000000060900720c */ /* 0x000fda0003f26070 */
[----:B------:R-:W-:Y:S02]  /*31d0*/  @P1 IADD3 R4, R4, 0x1, RZ ;  /* 0x0000000104041810 */ /* 0x000fe40007ffe0ff */
[----:B------:R-:W-:-:S07]  /*31e0*/  @!P2 LOP3.LUT R4, RZ, R6, RZ, 0x33, !PT ;  /* 0x00000006ff04a212 */ /* 0x000fce00078e33ff */
.L_x_14238:
[----:B------:R-:W-:Y:S05]  /*31f0*/  BSYNC B0 ;  /* 0x0000000000007941 */ /* 0x000fea0003800000 */
.L_x_14236:
[----:B------:R-:W-:Y:S01]  /*3200*/  STG.E.64 desc[UR4][R2.64], R4 ;  /* 0x0000000402007986 */ /* 0x000fe2000c101b04 */
[----:B------:R-:W-:Y:S05]  /*3210*/  EXIT ;  /* 0x000000000000794d */ /* 0x000fea0003800000 */
        .weak           $__internal_23_$__cuda_sm20_div_s64
        .type           $__internal_23_$__cuda_sm20_div_s64,@function
        .size           $__internal_23_$__cuda_sm20_div_s64,(.L_x_22720 - $__internal_23_$__cuda_sm20_div_s64)
$__internal_23_$__cuda_sm20_div_s64:
[-C--:B------:R-:W-:Y:S02]  /*3220*/  IADD3 R5, P1, RZ, -R6.reuse, RZ ;  /* 0x80000006ff057210 */ /* 0x080fe40007f3e0ff */
[----:B------:R-:W-:Y:S02]  /*3230*/  ISETP.GE.AND P0, PT, R11, RZ, PT ;  /* 0x000000ff0b00720c */ /* 0x000fe40003f06270 */
[-C--:B------:R-:W-:Y:S02]  /*3240*/  IADD3.X R12, RZ, ~R11.reuse, RZ, P1, !PT ;  /* 0x8000000bff0c7210 */ /* 0x080fe40000ffe4ff */
[----:B------:R-:W-:Y:S02]  /*3250*/  SEL R4, R5, R6, !P0 ;  /* 0x0000000605047207 */ /* 0x000fe40004000000 */
[----:B------:R-:W-:Y:S02]  /*3260*/  SEL R5, R12, R11, !P0 ;  /* 0x0000000b0c057207 */ /* 0x000fe40004000000 */
[----:B------:R-:W-:-:S02]  /*3270*/  ISETP.GE.AND P3, PT, R9, RZ, PT ;  /* 0x000000ff0900720c */ /* 0x000fc40003f66270 */
[----:B------:R-:W0:Y:S08]  /*3280*/  I2F.U64.RP R16, R4 ;  /* 0x0000000400107312 */ /* 0x000e300000309000 */
[----:B0-----:R-:W0:Y:S02]  /*3290*/  MUFU.RCP R16, R16 ;  /* 0x0000001000107308 */ /* 0x001e240000001000 */
[----:B0-----:R-:W-:-:S06]  /*32a0*/  IADD3 R12, R16, 0x1ffffffe, RZ ;  /* 0x1ffffffe100c7810 */ /* 0x001fcc0007ffe0ff */
[----:B------:R-:W0:Y:S02]  /*32b0*/  F2I.U64.TRUNC R12, R12 ;  /* 0x0000000c000c7311 */ /* 0x000e24000020d800 */
[----:B0-----:R-:W-:-:S04]  /*32c0*/  IMAD.WIDE.U32 R14, R12, R4, RZ ;  /* 0x000000040c0e7225 */ /* 0x001fc800078e00ff */
[----:B------:R-:W-:Y:S01]  /*32d0*/  IMAD R15, R12, R5, R15 ;  /* 0x000000050c0f7224 */ /* 0x000fe200078e020f */
[----:B------:R-:W-:-:S03]  /*32e0*/  IADD3 R17, P0, RZ, -R14, RZ ;  /* 0x8000000eff117210 */ /* 0x000fc60007f1e0ff */
[----:B------:R-:W-:Y:S02]  /*32f0*/  IMAD R15, R13, R4, R15 ;  /* 0x000000040d0f7224 */ /* 0x000fe400078e020f */
[----:B------:R-:W-:-:S03]  /*3300*/  IMAD.HI.U32 R14, R12, R17, RZ ;  /* 0x000000110c0e7227 */ /* 0x000fc600078e00ff */
[----:B------:R-:W-:Y:S02]  /*3310*/  IADD3.X R19, RZ, ~R15, RZ, P0, !PT ;  /* 0x8000000fff137210 */ /* 0x000fe400007fe4ff */
[----:B------:R-:W-:-:S03]  /*3320*/  MOV R15, R12 ;  /* 0x0000000c000f7202 */ /* 0x000fc60000000f00 */
[-C--:B------:R-:W-:Y:S02]  /*3330*/  IMAD R21, R13, R19.reuse, RZ ;  /* 0x000000130d157224 */ /* 0x080fe400078e02ff */
[----:B------:R-:W-:-:S04]  /*3340*/  IMAD.WIDE.U32 R14, P0, R12, R19, R14 ;  /* 0x000000130c0e7225 */ /* 0x000fc8000780000e */
[----:B------:R-:W-:-:S04]  /*3350*/  IMAD.HI.U32 R14, P1, R13, R17, R14 ;  /* 0x000000110d0e7227 */ /* 0x000fc8000782000e */
[----:B------:R-:W-:Y:S01]  /*3360*/  IMAD.HI.U32 R17, R13, R19, RZ ;  /* 0x000000130d117227 */ /* 0x000fe200078e00ff */
[----:B------:R-:W-:-:S04]  /*3370*/  IADD3 R15, P2, R21, R14, RZ ;  /* 0x0000000e150f7210 */ /* 0x000fc80007f5e0ff */
[----:B------:R-:W-:Y:S01]  /*3380*/  IADD3.X R17, R17, R13, RZ, P0, !PT ;  /* 0x0000000d11117210 */ /* 0x000fe200007fe4ff */
[----:B------:R-:W-:-:S03]  /*3390*/  IMAD.WIDE.U32 R12, R15, R4, RZ ;  /* 0x000000040f0c7225 */ /* 0x000fc600078e00ff */
[----:B------:R-:W-:Y:S01]  /*33a0*/  IADD3.X R17, RZ, RZ, R17, P2, P1 ;  /* 0x000000ffff117210 */ /* 0x000fe200017e2411 */
[----:B------:R-:W-:Y:S01]  /*33b0*/  IMAD R13, R15, R5, R13 ;  /* 0x000000050f0d7224 */ /* 0x000fe200078e020d */
[----:B------:R-:W-:-:S03]  /*33c0*/  IADD3 R19, P0, RZ, -R12, RZ ;  /* 0x8000000cff137210 */ /* 0x000fc60007f1e0ff */
[----:B------:R-:W-:Y:S02]  /*33d0*/  IMAD R13, R17, R4, R13 ;  /* 0x00000004110d7224 */ /* 0x000fe400078e020d */
[----:B------:R-:W-:-:S03]  /*33e0*/  IMAD.HI.U32 R14, R15, R19, RZ ;  /* 0x000000130f0e7227 */ /* 0x000fc600078e00ff */
[----:B------:R-:W-:Y:S02]  /*33f0*/  IADD3.X R12, RZ, ~R13, RZ, P0, !PT ;  /* 0x8000000dff0c7210 */ /* 0x000fe400007fe4ff */
[----:B------:R-:W-:-:S03]  /*3400*/  IADD3 R13, P4, RZ, -R8, RZ ;  /* 0x80000008ff0d7210 */ /* 0x000fc60007f9e0ff */
[----:B------:R-:W-:Y:S01]  /*3410*/  IMAD.WIDE.U32 R14, P0, R15, R12, R14 ;  /* 0x0000000c0f0e7225 */ /* 0x000fe2000780000e */
[----:B------:R-:W-:-:S03]  /*3420*/  IADD3.X R16, RZ, ~R9, RZ, P4, !PT ;  /* 0x80000009ff107210 */ /* 0x000fc600027fe4ff */
[----:B------:R-:W-:Y:S01]  /*3430*/  IMAD.HI.U32 R14, P1, R17, R19, R14 ;  /* 0x00000013110e7227 */ /* 0x000fe2000782000e */
[----:B------:R-:W-:Y:S01]  /*3440*/  SEL R15, R13, R8, !P3 ;  /* 0x000000080d0f7207 */ /* 0x000fe20005800000 */
[----:B------:R-:W-:Y:S02]  /*3450*/  HFMA2.MMA R13, -RZ, RZ, 0, 0 ;  /* 0x00000000ff0d7435 */ /* 0x000fe400000001ff */
        /* <DEDUP_REMOVED lines=8> */
[----:B------:R-:W-:-:S04]  /*34e0*/  IMAD.WIDE.U32 R12, R14, R17, R12 ;  /* 0x000000110e0c7225 */ /* 0x000fc800078e000c */
[C---:B------:R-:W-:Y:S02]  /*34f0*/  IMAD R19, R8.reuse, R17, RZ ;  /* 0x0000001108137224 */ /* 0x040fe400078e02ff */
[----:B------:R-:W-:-:S04]  /*3500*/  IMAD.HI.U32 R12, P0, R8, R15, R12 ;  /* 0x0000000f080c7227 */ /* 0x000fc8000780000c */
[----:B------:R-:W-:Y:S01]  /*3510*/  IMAD.HI.U32 R8, R8, R17, RZ ;  /* 0x0000001108087227 */ /* 0x000fe200078e00ff */
[----:B------:R-:W-:-:S04]  /*3520*/  IADD3 R19, P1, R19, R12, RZ ;  /* 0x0000000c13137210 */ /* 0x000fc80007f3e0ff */
[----:B------:R-:W-:Y:S01]  /*3530*/  IADD3.X R8, R8, RZ, RZ, P0, !PT ;  /* 0x000000ff08087210 */ /* 0x000fe200007fe4ff */
[----:B------:R-:W-:-:S03]  /*3540*/  IMAD.WIDE.U32 R12, R19, R4, RZ ;  /* 0x00000004130c7225 */ /* 0x000fc600078e00ff */
[----:B------:R-:W-:Y:S01]  /*3550*/  IADD3.X R21, RZ, R8, RZ, P1, !PT ;  /* 0x00000008ff157210 */ /* 0x000fe20000ffe4ff */
[----:B------:R-:W-:Y:S01]  /*3560*/  IMAD R8, R19, R5, R13 ;  /* 0x0000000513087224 */ /* 0x000fe200078e020d */
[----:B------:R-:W-:-:S03]  /*3570*/  IADD3 R23, P1, -R12, R15, RZ ;  /* 0x0000000f0c177210 */ /* 0x000fc60007f3e1ff */
[-C--:B------:R-:W-:Y:S01]  /*3580*/  IMAD R8, R21, R4.reuse, R8 ;  /* 0x0000000415087224 */ /* 0x080fe200078e0208 */
[----:B------:R-:W-:-:S04]  /*3590*/  ISETP.GE.U32.AND P0, PT, R23, R4, PT ;  /* 0x000000041700720c */ /* 0x000fc80003f06070 */
[----:B------:R-:W-:Y:S02]  /*35a0*/  IADD3.X R17, ~R8, R17, RZ, P1, !PT ;  /* 0x0000001108117210 */ /* 0x000fe40000ffe5ff */
[----:B------:R-:W-:Y:S02]  /*35b0*/  IADD3 R13, P1, R23, -R4, RZ ;  /* 0x80000004170d7210 */ /* 0x000fe40007f3e0ff */
[-C--:B------:R-:W-:Y:S02]  /*35c0*/  ISETP.GE.U32.AND.EX P0, PT, R17, R5.reuse, PT, P0 ;  /* 0x000000051100720c */ /* 0x080fe40003f06100 */
[----:B------:R-:W-:Y:S02]  /*35d0*/  IADD3 R8, P2, R19, 0x1, RZ ;  /* 0x0000000113087810 */ /* 0x000fe40007f5e0ff */
[----:B------:R-:W-:Y:S02]  /*35e0*/  IADD3.X R15, R17, ~R5, RZ, P1, !PT ;  /* 0x80000005110f7210 */ /* 0x000fe40000ffe4ff */
[----:B------:R-:W-:-:S02]  /*35f0*/  SEL R13, R13, R23, P0 ;  /* 0x000000170d0d7207 */ /* 0x000fc40000000000 */
[----:B------:R-:W-:Y:S02]  /*3600*/  IADD3.X R12, RZ, R21, RZ, P2, !PT ;  /* 0x00000015ff0c7210 */ /* 0x000fe400017fe4ff */
[----:B------:R-:W-:Y:S02]  /*3610*/  SEL R15, R15, R17, P0 ;  /* 0x000000110f0f7207 */ /* 0x000fe40000000000 */
[----:B------:R-:W-:Y:S02]  /*3620*/  SEL R19, R8, R19, P0 ;  /* 0x0000001308137207 */ /* 0x000fe40000000000 */
[----:B------:R-:W-:Y:S02]  /*3630*/  ISETP.GE.U32.AND P1, PT, R13, R4, PT ;  /* 0x000000040d00720c */ /* 0x000fe40003f26070 */
[----:B------:R-:W-:Y:S02]  /*3640*/  SEL R8, R12, R21, P0 ;  /* 0x000000150c087207 */ /* 0x000fe40000000000 */
[----:B------:R-:W-:-:S02]  /*3650*/  IADD3 R4, P2, R19, 0x1, RZ ;  /* 0x0000000113047810 */ /* 0x000fc40007f5e0ff */
[----:B------:R-:W-:Y:S02]  /*3660*/  ISETP.GE.U32.AND.EX P0, PT, R15, R5, PT, P1 ;  /* 0x000000050f00720c */ /* 0x000fe40003f06110 */
[-C--:B------:R-:W-:Y:S02]  /*3670*/  IADD3.X R5, RZ, R8.reuse, RZ, P2, !PT ;  /* 0x00000008ff057210 */ /* 0x080fe400017fe4ff */
[----:B------:R-:W-:Y:S02]  /*3680*/  SEL R4, R4, R19, P0 ;  /* 0x0000001304047207 */ /* 0x000fe40000000000 */
[----:B------:R-:W-:Y:S02]  /*3690*/  SEL R5, R5, R8, P0 ;  /* 0x0000000805057207 */ /* 0x000fe40000000000 */
[----:B------:R-:W-:Y:S02]  /*36a0*/  IADD3 R13, P2, RZ, -R4, RZ ;  /* 0x80000004ff0d7210 */ /* 0x000fe40007f5e0ff */
[----:B------:R-:W-:-:S02]  /*36b0*/  ISETP.NE.U32.AND P0, PT, R6, RZ, PT ;  /* 0x000000ff0600720c */ /* 0x000fc40003f05070 */
[----:B------:R-:W-:Y:S02]  /*36c0*/  ISETP.GE.AND P1, PT, R9, RZ, PT ;  /* 0x000000ff0900720c */ /* 0x000fe40003f26270 */
[-C--:B------:R-:W-:Y:S02]  /*36d0*/  IADD3.X R6, RZ, ~R5.reuse, RZ, P2, !PT ;  /* 0x80000005ff067210 */ /* 0x080fe400017fe4ff */
[----:B------:R-:W-:Y:S02]  /*36e0*/  ISETP.NE.AND.EX P0, PT, R11, RZ, PT, P0 ;  /* 0x000000ff0b00720c */ /* 0x000fe40003f05300 */
[----:B------:R-:W-:Y:S02]  /*36f0*/  MOV R11, 0x0 ;  /* 0x00000000000b7802 */ /* 0x000fe40000000f00 */
[----:B------:R-:W-:Y:S02]  /*3700*/  SEL R4, R13, R4, !P1 ;  /* 0x000000040d047207 */ /* 0x000fe40004800000 */
[----:B------:R-:W-:-:S02]  /*3710*/  SEL R5, R6, R5, !P1 ;  /* 0x0000000506057207 */ /* 0x000fc40004800000 */
[----:B------:R-:W-:Y:S02]  /*3720*/  SEL R4, R4, 0xffffffff, P0 ;  /* 0xffffffff04047807 */ /* 0x000fe40000000000 */
[----:B------:R-:W-:Y:S01]  /*3730*/  SEL R5, R5, 0xffffffff, P0 ;  /* 0xffffffff05057807 */ /* 0x000fe20000000000 */
[----:B------:R-:W-:Y:S06]  /*3740*/  RET.REL.NODEC R10 `(_ZN2at6native18elementwise_kernelILi128ELi2EZNS0_22gpu_kernel_impl_nocastINS0_13BinaryFunctorIlllZZZNS0_15binary_internal21div_trunc_kernel_cudaERNS_18TensorIteratorBaseEENKUlvE_clEvENKUlvE2_clEvEUlllE_EEEEvS6_RKT_EUliE_EEviT1_) ;  /* 0xffffffc80a2c7950 */ /* 0x000fec0003c3ffff */
.L_x_14239:
        /* <DEDUP_REMOVED lines=11> */
.L_x_22720:


//--------------------- .text._ZN2at6native27unrolled_elementwise_kernelINS0_13BinaryFunctorIlllZZZNS0_15binary_internal21div_trunc_kernel_cudaERNS_18TensorIteratorBaseEENKUlvE_clEvENKUlvE2_clEvEUlllE_EESt5arrayIPcLm3EELi4E23TrivialOffsetCalculatorILi2EjESD_ILi1EjENS0_6memory15LoadWithoutCastENSG_16StoreWithoutCastEEEviT_T0_T2_T3_T4_T5_ --------------------------
	.section	.text._ZN2at6native27unrolled_elementwise_kernelINS0_13BinaryFunctorIlllZZZNS0_15binary_internal21div_trunc_kernel_cudaERNS_18TensorIteratorBaseEENKUlvE_clEvENKUlvE2_clEvEUlllE_EESt5arrayIPcLm3EELi4E23TrivialOffsetCalculatorILi2EjESD_ILi1EjENS0_6memory15LoadWithoutCastENSG_16StoreWithoutCastEEEviT_T0_T2_T3_T4_T5_,"ax",@progbits
	.align	128
        .global         _ZN2at6native27unrolled_elementwise_kernelINS0_13BinaryFunctorIlllZZZNS0_15binary_internal21div_trunc_kernel_cudaERNS_18TensorIteratorBaseEENKUlvE_clEvENKUlvE2_clEvEUlllE_EESt5arrayIPcLm3EELi4E23TrivialOffsetCalculatorILi2EjESD_ILi1EjENS0_6memory15LoadWithoutCastENSG_16StoreWithoutCastEEEviT_T0_T2_T3_T4_T5_
        .type           _ZN2at6native27unrolled_elementwise_kernelINS0_13BinaryFunctorIlllZZZNS0_15binary_internal21div_trunc_kernel_cudaERNS_18TensorIteratorBaseEENKUlvE_clEvENKUlvE2_clEvEUlllE_EESt5arrayIPcLm3EELi4E23TrivialOffsetCalculatorILi2EjESD_ILi1EjENS0_6memory15LoadWithoutCastENSG_16StoreWithoutCastEEEviT_T0_T2_T3_T4_T5_,@function
        .size           _ZN2at6native27unrolled_elementwise_kernelINS0_13BinaryFunctorIlllZZZNS0_15binary_internal21div_trunc_kernel_cudaERNS_18TensorIteratorBaseEENKUlvE_clEvENKUlvE2_clEvEUlllE_EESt5arrayIPcLm3EELi4E23TrivialOffsetCalculatorILi2EjESD_ILi1EjENS0_6memory15LoadWithoutCastENSG_16StoreWithoutCastEEEviT_T0_T2_T3_T4_T5_,(.L_x_22721 - _ZN2at6native27unrolled_elementwise_kernelINS0_13BinaryFunctorIlllZZZNS0_15binary_internal21div_trunc_kernel_cudaERNS_18TensorIteratorBaseEENKUlvE_clEvENKUlvE2_clEvEUlllE_EESt5arrayIPcLm3EELi4E23TrivialOffsetCalculatorILi2EjESD_ILi1EjENS0_6memory15LoadWithoutCastENSG_16StoreWithoutCastEEEviT_T0_T2_T3_T4_T5_)
        .other          _ZN2at6native27unrolled_elementwise_kernelINS0_13BinaryFunctorIlllZZZNS0_15binary_internal21div_trunc_kernel_cudaERNS_18TensorIteratorBaseEENKUlvE_clEvENKUlvE2_clEvEUlllE_EESt5arrayIPcLm3EELi4E23TrivialOffsetCalculatorILi2EjESD_ILi1EjENS0_6memory15LoadWithoutCastENSG_16StoreWithoutCastEEEviT_T0_T2_T3_T4_T5_,@"STO_CUDA_ENTRY STV_DEFAULT"
_ZN2at6native27unrolled_elementwise_kernelINS0_13BinaryFunctorIlllZZZNS0_15binary_internal21div_trunc_kernel_cudaERNS_18TensorIteratorBaseEENKUlvE_clEvENKUlvE2_clEvEUlllE_EESt5arrayIPcLm3EELi4E23TrivialOffsetCalculatorILi2EjESD_ILi1EjENS0_6memory15LoadWithoutCastENSG_16StoreWithoutCastEEEviT_T0_T2_T3_T4_T5_:
.text._ZN2at6native27unrolled_elementwise_kernelINS0_13BinaryFunctorIlllZZZNS0_15binary_internal21div_trunc_kernel_cudaERNS_18TensorIteratorBaseEENKUlvE_clEvENKUlvE2_clEvEUlllE_EESt5arrayIPcLm3EELi4E23TrivialOffsetCalculatorILi2EjESD_ILi1EjENS0_6memory15LoadWithoutCastENSG_16StoreWithoutCastEEEviT_T0_T2_T3_T4_T5_:
        /* <DEDUP_REMOVED lines=19> */
[C---:B0-----:R-:W-:Y:S01]  /*0130*/  @!P2 IMAD.WIDE.U32 R26, R5.reuse, 0x8, R26 ;  /* 0x00000008051aa825 */ /* 0x041fe200078e001a */
[----:B------:R-:W0:Y:S03]  /*0140*/  @!P0 LDC.64 R8, c[0x0][0x228] ;  /* 0x00008a00ff088b82 */ /* 0x000e260000000a00 */
[----:B-1----:R-:W-:Y:S01]  /*0150*/  @!P2 IMAD.WIDE.U32 R28, R5, 0x8, R28 ;  /* 0x00000008051ca825 */ /* 0x002fe200078e001c */
[----:B------:R-:W-:-:S07]  /*0160*/  CS2R R4, SRZ ;  /* 0x0000000000047805 */ /* 0x000fce000001ff00 */
[C---:B------:R-:W-:Y:S01]  /*0170*/  @!P3 LEA R17, R0.reuse, R25, 0x9 ;  /* 0x000000190011b211 */ /* 0x040fe200078e48ff */
[----:B------:R-:W-:Y:S01]  /*0180*/  @!P3 VIADD R25, R25, 0x80 ;  /* 0x000000801919b836 */ /* 0x000fe20000000000 */
[----:B------:R-:W1:Y:S01]  /*0190*/  @!P3 LDC.64 R18, c[0x0][0x220] ;  /* 0x00008800ff12bb82 */ /* 0x000e620000000a00 */
[----:B------:R3:W5:Y:S01]  /*01a0*/  @!P2 LDG.E.64 R4, desc[UR4][R26.64] ;  /* 0x000000041a04a981 */ /* 0x000762000c1e1b00 */
[----:B--2---:R-:W-:Y:S02]  /*01b0*/  @!P0 IMAD.WIDE.U32 R34, R31, 0x8, R20 ;  /* 0x000000081f228825 */ /* 0x004fe400078e0014 */
[----:B------:R-:W-:Y:S01]  /*01c0*/  ISETP.GE.AND P1, PT, R25, R2, PT ;  /* 0x000000021900720c */ /* 0x000fe20003f26270 */
[----:B------:R3:W5:Y:S03]  /*01d0*/  @!P2 LDG.E.64 R6, desc[UR4][R28.64] ;  /* 0x000000041c06a981 */ /* 0x000766000c1e1b00 */
[----:B------:R-:W2:Y:S01]  /*01e0*/  @!P3 LDC.64 R14, c[0x0][0x228] ;  /* 0x00008a00ff0ebb82 */ /* 0x000ea20000000a00 */
[----:B------:R3:W5:Y:S08]  /*01f0*/  @!P0 LDG.E.64 R22, desc[UR4][R34.64] ;  /* 0x0000000422168981 */ /* 0x000770000c1e1b00 */
        /* <DEDUP_REMOVED lines=15> */
[----:B------:R-:W-:-:S02]  /*02f0*/  CS2R R10, SRZ ;  /* 0x00000000000a7805 */ /* 0x000fc4000001ff00 */
[----:B------:R0:W5:Y:S04]  /*0300*/  @!P1 LDG.E.64 R12, desc[UR4][R30.64] ;  /* 0x000000041e0c9981 */ /* 0x000168000c1e1b00 */
[----:B------:R0:W5:Y:S01]  /*0310*/  @!P1 LDG.E.64 R10, desc[UR4][R32.64] ;  /* 0x00000004200a9981 */ /* 0x000162000c1e1b00 */
[----:B------:R-:W-:Y:S04]  /*0320*/  BSSY B0, `(.L_x_14240) ;  /* 0x000001f000007945 */ /* 0x000fe80003800000 */
[----:B------:R-:W-:Y:S05]  /*0330*/  @P2 BRA `(.L_x_14241) ;  /* 0x0000000000742947 */ /* 0x000fea0003800000 */
[----:B0----5:R-:W-:-:S04]  /*0340*/  LOP3.LUT R8, R5, R7, RZ, 0xfc, !PT ;  /* 0x0000000705087212 */ /* 0x021fc800078efcff */
[----:B------:R-:W-:-:S13]  /*0350*/  ISETP.NE.U32.AND P0, PT, R8, RZ, PT ;  /* 0x000000ff0800720c */ /* 0x000fda0003f05070 */
[----:B------:R-:W-:Y:S05]  /*0360*/  @!P0 BRA `(.L_x_14242) ;  /* 0x00000000001c8947 */ /* 0x000fea0003800000 */
[----:B------:R-:W-:Y:S01]  /*0370*/  IMAD.MOV.U32 R28, RZ, RZ, R6 ;  /* 0x000000ffff1c7224 */ /* 0x000fe200078e0006 */
[----:B------:R-:W-:Y:S02]  /*0380*/  MOV R29, R5 ;  /* 0x00000005001d7202 */ /* 0x000fe40000000f00 */
[----:B------:R-:W-:-:S07]  /*0390*/  MOV R6, 0x3b0 ;  /* 0x000003b000067802 */ /* 0x000fce0000000f00 */
[----:B------:R-:W-:Y:S05]  /*03a0*/  CALL.REL.NOINC `($__internal_24_$__cuda_sm20_div_s64) ;  /* 0x0000000800807944 */ /* 0x000fea0003c00000 */
[----:B------:R-:W-:Y:S01]  /*03b0*/  IMAD.MOV.U32 R8, RZ, RZ, R4 ;  /* 0x000000ffff087224 */ /* 0x000fe200078e0004 */
[----:B------:R-:W-:Y:S01]  /*03c0*/  MOV R9, R19 ;  /* 0x0000001300097202 */ /* 0x000fe20000000f00 */
[----:B------:R-:W-:Y:S06]  /*03d0*/  BRA `(.L_x_14241) ;  /* 0x00000000004c7947 */ /* 0x000fec0003800000 */
.L_x_14242:
[----:B------:R-:W0:Y:S01]  /*03e0*/  I2F.U32.RP R5, R6 ;  /* 0x0000000600057306 */ /* 0x000e220000209000 */
[----:B------:R-:W-:-:S07]  /*03f0*/  ISETP.NE.U32.AND P3, PT, R6, RZ, PT ;  /* 0x000000ff0600720c */ /* 0x000fce0003f65070 */
[----:B0-----:R-:W0:Y:S02]  /*0400*/  MUFU.RCP R5, R5 ;  /* 0x0000000500057308 */ /* 0x001e240000001000 */
[----:B0-----:R-:W-:-:S06]  /*0410*/  VIADD R8, R5, 0xffffffe ;  /* 0x0ffffffe05087836 */ /* 0x001fcc0000000000 */
[----:B------:R0:W1:Y:S02]  /*0420*/  F2I.FTZ.U32.TRUNC.NTZ R9, R8 ;  /* 0x0000000800097305 */ /* 0x000064000021f000 */
[----:B0-----:R-:W-:Y:S01]  /*0430*/  HFMA2.MMA R8, -RZ, RZ, 0, 0 ;  /* 0x00000000ff087435 */ /* 0x001fe200000001ff */
[----:B-1----:R-:W-:-:S04]  /*0440*/  IMAD.MOV R7, RZ, RZ, -R9 ;  /* 0x000000ffff077224 */ /* 0x002fc800078e0a09 */
[----:B------:R-:W-:-:S05]  /*0450*/  IMAD R7, R7, R6, RZ ;  /* 0x0000000607077224 */ /* 0x000fca00078e02ff */
[----:B------:R-:W-:-:S06]  /*0460*/  IMAD.HI.U32 R9, R9, R7, R8 ;  /* 0x0000000709097227 */ /* 0x000fcc00078e0008 */
[----:B------:R-:W-:-:S04]  /*0470*/  IMAD.HI.U32 R8, R9, R4, RZ ;  /* 0x0000000409087227 */ /* 0x000fc800078e00ff */
[----:B------:R-:W-:Y:S02]  /*0480*/  IMAD.MOV R7, RZ, RZ, -R8 ;  /* 0x000000ffff077224 */ /* 0x000fe400078e0a08 */
[----:B------:R-:W-:Y:S02]  /*0490*/  IMAD.MOV.U32 R9, RZ, RZ, RZ ;  /* 0x000000ffff097224 */ /* 0x000fe400078e00ff */
[----:B------:R-:W-:-:S05]  /*04a0*/  IMAD R7, R6, R7, R4 ;  /* 0x0000000706077224 */ /* 0x000fca00078e0204 */
[----:B------:R-:W-:-:S13]  /*04b0*/  ISETP.GE.U32.AND P0, PT, R7, R6, PT ;  /* 0x000000060700720c */ /* 0x000fda0003f06070 */
[----:B------:R-:W-:Y:S01]  /*04c0*/  @P0 IMAD.IADD R7, R7, 0x1, -R6 ;  /* 0x0000000107070824 */ /* 0x000fe200078e0a06 */
[----:B------:R-:W-:-:S04]  /*04d0*/  @P0 IADD3 R8, R8, 0x1, RZ ;  /* 0x0000000108080810 */ /* 0x000fc80007ffe0ff */
[----:B------:R-:W-:-:S13]  /*04e0*/  ISETP.GE.U32.AND P1, PT, R7, R6, PT ;  /* 0x000000060700720c */ /* 0x000fda0003f26070 */
[----:B------:R-:W-:Y:S01]  /*04f0*/  @P1 VIADD R8, R8, 0x1 ;  /* 0x0000000108081836 */ /* 0x000fe20000000000 */
[----:B------:R-:W-:-:S07]  /*0500*/  @!P3 LOP3.LUT R8, RZ, R6, RZ, 0x33, !PT ;  /* 0x00000006ff08b212 */ /* 0x000fce00078e33ff */
.L_x_14241:
[----:B------:R-:W-:Y:S05]  /*0510*/  BSYNC B0 ;  /* 0x0000000000007941 */ /* 0x000fea0003800000 */
.L_x_14240:
[----:B-----5:R-:W-:Y:S01]  /*0520*/  IADD3 R5, R3, 0x80, RZ ;  /* 0x0000008003057810 */ /* 0x020fe20007ffe0ff */
[----:B------:R-:W-:Y:S03]  /*0530*/  BSSY B0, `(.L_x_14243) ;  /* 0x0000023000007945 */ /* 0x000fe60003800000 */
[----:B------:R-:W-:-:S13]  /*0540*/  ISETP.GE.AND P0, PT, R5, R2, PT ;  /* 0x000000020500720c */ /* 0x000fda0003f06270 */
[----:B------:R-:W-:Y:S05]  /*0550*/  @P0 BRA `(.L_x_14244) ;  /* 0x0000000000800947 */ /* 0x000fea0003800000 */
[----:B------:R-:W-:-:S04]  /*0560*/  LOP3.LUT R4, R23, R25, RZ, 0xfc, !PT ;  /* 0x0000001917047212 */ /* 0x000fc800078efcff */
[----:B------:R-:W-:-:S13]  /*0570*/  ISETP.NE.U32.AND P0, PT, R4, RZ, PT ;  /* 0x000000ff0400720c */ /* 0x000fda0003f05070 */
[----:B------:R-:W-:Y:S05]  /*0580*/  @!P0 BRA `(.L_x_14245) ;  /* 0x0000000000248947 */ /* 0x000fea0003800000 */
[----:B------:R-:W-:Y:S01]  /*0590*/  IMAD.MOV.U32 R4, RZ, RZ, R22 ;  /* 0x000000ffff047224 */ /* 0x000fe200078e0016 */
[----:B------:R-:W-:Y:S01]  /*05a0*/  MOV R28, R24 ;  /* 0x00000018001c7202 */ /* 0x000fe20000000f00 */
[----:B------:R-:W-:Y:S01]  /*05b0*/  IMAD.MOV.U32 R29, RZ, RZ, R23 ;  /* 0x000000ffff1d7224 */ /* 0x000fe200078e0017 */
[----:B------:R-:W-:Y:S01]  /*05c0*/  MOV R6, 0x5f0 ;  /* 0x000005f000067802 */ /* 0x000fe20000000f00 */
[----:B------:R-:W-:-:S07]  /*05d0*/  IMAD.MOV.U32 R7, RZ, RZ, R25 ;  /* 0x000000ffff077224 */ /* 0x000fce00078e0019 */
[----:B0-----:R-:W-:Y:S05]  /*05e0*/  CALL.REL.NOINC `($__internal_24_$__cuda_sm20_div_s64) ;  /* 0x0000000400f07944 */ /* 0x001fea0003c00000 */
[----:B------:R-:W-:Y:S01]  /*05f0*/  IMAD.MOV.U32 R22, RZ, RZ, R4 ;  /* 0x000000ffff167224 */ /* 0x000fe200078e0004 */
[----:B------:R-:W-:Y:S01]  /*0600*/  MOV R23, R19 ;  /* 0x0000001300177202 */ /* 0x000fe20000000f00 */
[----:B------:R-:W-:Y:S06]  /*0610*/  BRA `(.L_x_14244) ;  /* 0x0000000000507947 */ /* 0x000fec0003800000 */
.L_x_14245:
[----:B------:R-:W1:Y:S01]  /*0620*/  I2F.U32.RP R4, R24 ;  /* 0x0000001800047306 */ /* 0x000e620000209000 */
[----:B------:R-:W-:-:S07]  /*0630*/  ISETP.NE.U32.AND P3, PT, R24, RZ, PT ;  /* 0x000000ff1800720c */ /* 0x000fce0003f65070 */
[----:B-1----:R-:W1:Y:S02]  /*0640*/  MUFU.RCP R4, R4 ;  /* 0x0000000400047308 */ /* 0x002e640000001000 */
[----:B-1----:R-:W-:-:S06]  /*0650*/  VIADD R6, R4, 0xffffffe ;  /* 0x0ffffffe04067836 */ /* 0x002fcc0000000000 */
[----:B------:R1:W0:Y:S02]  /*0660*/  F2I.FTZ.U32.TRUNC.NTZ R7, R6 ;  /* 0x0000000600077305 */ /* 0x000224000021f000 */
[----:B-1----:R-:W-:Y:S01]  /*0670*/  HFMA2.MMA R6, -RZ, RZ, 0, 0 ;  /* 0x00000000ff067435 */ /* 0x002fe200000001ff */
[----:B0-----:R-:W-:-:S04]  /*0680*/  IMAD.MOV R19, RZ, RZ, -R7 ;  /* 0x000000ffff137224 */ /* 0x001fc800078e0a07 */
[----:B------:R-:W-:-:S05]  /*0690*/  IMAD R19, R19, R24, RZ ;  /* 0x0000001813137224 */ /* 0x000fca00078e02ff */
[----:B------:R-:W-:-:S06]  /*06a0*/  IMAD.HI.U32 R7, R7, R19, R6 ;  /* 0x0000001307077227 */ /* 0x000fcc00078e0006 */
[----:B------:R-:W-:-:S04]  /*06b0*/  IMAD.HI.U32 R7, R7, R22, RZ ;  /* 0x0000001607077227 */ /* 0x000fc800078e00ff */
[----:B------:R-:W-:-:S04]  /*06c0*/  IMAD.MOV R23, RZ, RZ, -R7 ;  /* 0x000000ffff177224 */ /* 0x000fc800078e0a07 */
[----:B------:R-:W-:-:S05]  /*06d0*/  IMAD R23, R24, R23, R22 ;  /* 0x0000001718177224 */ /* 0x000fca00078e0216 */
[----:B------:R-:W-:-:S13]  /*06e0*/  ISETP.GE.U32.AND P0, PT, R23, R24, PT ;  /* 0x000000181700720c */ /* 0x000fda0003f06070 */
[----:B------:R-:W-:Y:S01]  /*06f0*/  @P0 IMAD.IADD R23, R23, 0x1, -R24 ;  /* 0x0000000117170824 */ /* 0x000fe200078e0a18 */
[----:B------:R-:W-:-:S04]  /*0700*/  @P0 IADD3 R7, R7, 0x1, RZ ;  /* 0x0000000107070810 */ /* 0x000fc80007ffe0ff */
[----:B------:R-:W-:Y:S02]  /*0710*/  ISETP.GE.U32.AND P1, PT, R23, R24, PT ;  /* 0x000000181700720c */ /* 0x000fe40003f26070 */
[----:B------:R-:W-:-:S11]  /*0720*/  MOV R23, RZ ;  /* 0x000000ff00177202 */ /* 0x000fd60000000f00 */
[----:B------:R-:W-:Y:S01]  /*0730*/  @P1 VIADD R7, R7, 0x1 ;  /* 0x0000000107071836 */ /* 0x000fe20000000000 */
[----:B------:R-:W-:-:S05]  /*0740*/  @!P3 LOP3.LUT R7, RZ, R24, RZ, 0x33, !PT ;  /* 0x00000018ff07b212 */ /* 0x000fca00078e33ff */
[----:B------:R-:W-:-:S07]  /*0750*/  IMAD.MOV.U32 R22, RZ, RZ, R7 ;  /* 0x000000ffff167224 */ /* 0x000fce00078e0007 */
.L_x_14244:
[----:B------:R-:W-:Y:S05]  /*0760*/  BSYNC B0 ;  /* 0x0000000000007941 */ /* 0x000fea0003800000 */
.L_x_14243:
[----:B------:R-:W-:Y:S01]  /*0770*/  VIADD R7, R3, 0x100 ;  /* 0x0000010003077836 */ /* 0x000fe20000000000 */
[----:B------:R-:W-:Y:S04]  /*0780*/  BSSY B0, `(.L_x_14246) ;  /* 0x0000023000007945 */ /* 0x000fe80003800000 */
        /* <DEDUP_REMOVED lines=11> */
[----:B------:R-:W-:Y:S01]  /*0840*/  MOV R14, R4 ;  /* 0x00000004000e7202 */ /* 0x000fe20000000f00 */
[----:B------:R-:W-:Y:S01]  /*0850*/  IMAD.MOV.U32 R15, RZ, RZ, R19 ;  /* 0x000000ffff0f7224 */ /* 0x000fe200078e0013 */
[----:B------:R-:W-:Y:S06]  /*0860*/  BRA `(.L_x_14247) ;  /* 0x0000000000507947 */ /* 0x000fec0003800000 */
.L_x_14248:
[----:B------:R-:W1:Y:S01]  /*0870*/  I2F.U32.RP R4, R14 ;  /* 0x0000000e00047306 */ /* 0x000e620000209000 */
[----:B------:R-:W-:-:S07]  /*0880*/  ISETP.NE.U32.AND P3, PT, R14, RZ, PT ;  /* 0x000000ff0e00720c */ /* 0x000fce0003f65070 */
[----:B-1----:R-:W1:Y:S02]  /*0890*/  MUFU.RCP R4, R4 ;  /* 0x0000000400047308 */ /* 0x002e640000001000 */
[----:B-1----:R-:W-:-:S06]  /*08a0*/  VIADD R6, R4, 0xffffffe ;  /* 0x0ffffffe04067836 */ /* 0x002fcc0000000000 */
[----:B------:R1:W2:Y:S02]  /*08b0*/  F2I.FTZ.U32.TRUNC.NTZ R7, R6 ;  /* 0x0000000600077305 */ /* 0x0002a4000021f000 */
[----:B-1----:R-:W-:Y:S01]  /*08c0*/  IMAD.MOV.U32 R6, RZ, RZ, RZ ;  /* 0x000000ffff067224 */ /* 0x002fe200078e00ff */
[----:B--2---:R-:W-:-:S05]  /*08d0*/  IADD3 R15, RZ, -R7, RZ ;  /* 0x80000007ff0f7210 */ /* 0x004fca0007ffe0ff */
[----:B------:R-:W-:-:S04]  /*08e0*/  IMAD R15, R15, R14, RZ ;  /* 0x0000000e0f0f7224 */ /* 0x000fc800078e02ff */
[----:B------:R-:W-:-:S04]  /*08f0*/  IMAD.HI.U32 R7, R7, R15, R6 ;  /* 0x0000000f07077227 */ /* 0x000fc800078e0006 */
[----:B------:R-:W-:Y:S02]  /*0900*/  IMAD.MOV.U32 R15, RZ, RZ, RZ ;  /* 0x000000ffff0f7224 */ /* 0x000fe400078e00ff */
[----:B------:R-:W-:-:S04]  /*0910*/  IMAD.HI.U32 R7, R7, R16, RZ ;  /* 0x0000001007077227 */ /* 0x000fc800078e00ff */
[----:B------:R-:W-:-:S04]  /*0920*/  IMAD.MOV R17, RZ, RZ, -R7 ;  /* 0x000000ffff117224 */ /* 0x000fc800078e0a07 */
[----:B------:R-:W-:-:S05]  /*0930*/  IMAD R17, R14, R17, R16 ;  /* 0x000000110e117224 */ /* 0x000fca00078e0210 */
[----:B------:R-:W-:-:S13]  /*0940*/  ISETP.GE.U32.AND P0, PT, R17, R14, PT ;  /* 0x0000000e1100720c */ /* 0x000fda0003f06070 */
[----:B------:R-:W-:Y:S01]  /*0950*/  @P0 IADD3 R17, R17, -R14, RZ ;  /* 0x8000000e11110210 */ /* 0x000fe20007ffe0ff */
[----:B------:R-:W-:-:S03]  /*0960*/  @P0 VIADD R7, R7, 0x1 ;  /* 0x0000000107070836 */ /* 0x000fc60000000000 */
[----:B------:R-:W-:-:S13]  /*0970*/  ISETP.GE.U32.AND P1, PT, R17, R14, PT ;  /* 0x0000000e1100720c */ /* 0x000fda0003f26070 */
[----:B------:R-:W-:Y:S01]  /*0980*/  @P1 VIADD R7, R7, 0x1 ;  /* 0x0000000107071836 */ /* 0x000fe20000000000 */
[----:B------:R-:W-:-:S04]  /*0990*/  @!P3 LOP3.LUT R7, RZ, R14, RZ, 0x33, !PT ;  /* 0x0000000eff07b212 */ /* 0x000fc800078e33ff */
[----:B------:R-:W-:-:S07]  /*09a0*/  MOV R14, R7 ;  /* 0x00000007000e7202 */ /* 0x000fce0000000f00 */
.L_x_14247:
[----:B------:R-:W-:Y:S05]  /*09b0*/  BSYNC B0 ;  /* 0x0000000000007941 */ /* 0x000fea0003800000 */
.L_x_14246:
[----:B------:R-:W-:Y:S01]  /*09c0*/  VIADD R7, R3, 0x180 ;  /* 0x0000018003077836 */ /* 0x000fe20000000000 */
[----:B------:R-:W-:Y:S04]  /*09d0*/  BSSY B0, `(.L_x_14249) ;  /* 0x0000022000007945 */ /* 0x000fe80003800000 */
[----:B------:R-:W-:-:S13]  /*09e0*/  ISETP.GE.AND P0, PT, R7, R2, PT ;  /* 0x000000020700720c */ /* 0x000fda0003f06270 */
[----:B------:R-:W-:Y:S05]  /*09f0*/  @P0 BRA `(.L_x_14250) ;  /* 0x00000000007c0947 */ /* 0x000fea0003800000 */
[----:B------:R-:W-:-:S04]  /*0a00*/  LOP3.LUT R4, R13, R11, RZ, 0xfc, !PT ;  /* 0x0000000b0d047212 */ /* 0x000fc800078efcff */
[----:B------:R-:W-:-:S13]  /*0a10*/  ISETP.NE.U32.AND P0, PT, R4, RZ, PT ;  /* 0x000000ff0400720c */ /* 0x000fda0003f05070 */
[----:B------:R-:W-:Y:S05]  /*0a20*/  @!P0 BRA `(.L_x_14251) ;  /* 0x0000000000248947 */ /* 0x000fea0003800000 */
[----:B------:R-:W-:Y:S01]  /*0a30*/  MOV R4, R12 ;  /* 0x0000000c00047202 */ /* 0x000fe20000000f00 */
[----:B------:R-:W-:Y:S01]  /*0a40*/  IMAD.MOV.U32 R29, RZ, RZ, R13 ;  /* 0x000000ffff1d7224 */ /* 0x000fe200078e000d */
[----:B------:R-:W-:Y:S01]  /*0a50*/  MOV R7, R11 ;  /* 0x0000000b00077202 */ /* 0x000fe20000000f00 */
[----:B------:R-:W-:Y:S01]  /*0a60*/  IMAD.MOV.U32 R28, RZ, RZ, R10 ;  /* 0x000000ffff1c7224 */ /* 0x000fe200078e000a */
[----:B------:R-:W-:-:S07]  /*0a70*/  MOV R6, 0xa90 ;  /* 0x00000a9000067802 */ /* 0x000fce0000000f00 */
[----:B0-----:R-:W-:Y:S05]  /*0a80*/  CALL.REL.NOINC `($__internal_24_$__cuda_sm20_div_s64) ;  /* 0x0000000000c87944 */ /* 0x001fea0003c00000 */
[----:B------:R-:W-:Y:S02]  /*0a90*/  IMAD.MOV.U32 R6, RZ, RZ, R4 ;  /* 0x000000ffff067224 */ /* 0x000fe400078e0004 */
[----:B------:R-:W-:Y:S01]  /*0aa0*/  IMAD.MOV.U32 R7, RZ, RZ, R19 ;  /* 0x000000ffff077224 */ /* 0x000fe200078e0013 */
[----:B------:R-:W-:Y:S06]  /*0ab0*/  BRA `(.L_x_14250) ;  /* 0x00000000004c7947 */ /* 0x000fec0003800000 */
.L_x_14251:
[----:B------:R-:W1:Y:S01]  /*0ac0*/  I2F.U32.RP R4, R10 ;  /* 0x0000000a00047306 */ /* 0x000e620000209000 */
[----:B------:R-:W-:-:S07]  /*0ad0*/  ISETP.NE.U32.AND P3, PT, R10, RZ, PT ;  /* 0x000000ff0a00720c */ /* 0x000fce0003f65070 */
[----:B-1----:R-:W1:Y:S02]  /*0ae0*/  MUFU.RCP R4, R4 ;  /* 0x0000000400047308 */ /* 0x002e640000001000 */
[----:B-1----:R-:W-:-:S06]  /*0af0*/  IADD3 R6, R4, 0xffffffe, RZ ;  /* 0x0ffffffe04067810 */ /* 0x002fcc0007ffe0ff */
[----:B------:R1:W2:Y:S02]  /*0b00*/  F2I.FTZ.U32.TRUNC.NTZ R7, R6 ;  /* 0x0000000600077305 */ /* 0x0002a4000021f000 */
[----:B-1----:R-:W-:Y:S02]  /*0b10*/  IMAD.MOV.U32 R6, RZ, RZ, RZ ;  /* 0x000000ffff067224 */ /* 0x002fe400078e00ff */
[----:B--2---:R-:W-:-:S04]  /*0b20*/  IMAD.MOV R11, RZ, RZ, -R7 ;  /* 0x000000ffff0b7224 */ /* 0x004fc800078e0a07 */
[----:B------:R-:W-:-:S04]  /*0b30*/  IMAD R11, R11, R10, RZ ;  /* 0x0000000a0b0b7224 */ /* 0x000fc800078e02ff */
[----:B------:R-:W-:-:S06]  /*0b40*/  IMAD.HI.U32 R7, R7, R11, R6 ;  /* 0x0000000b07077227 */ /* 0x000fcc00078e0006 */
[----:B------:R-:W-:-:S04]  /*0b50*/  IMAD.HI.U32 R6, R7, R12, RZ ;  /* 0x0000000c07067227 */ /* 0x000fc800078e00ff */
[----:B------:R-:W-:Y:S01]  /*0b60*/  IMAD.MOV.U32 R7, RZ, RZ, RZ ;  /* 0x000000ffff077224 */ /* 0x000fe200078e00ff */
[----:B------:R-:W-:-:S05]  /*0b70*/  IADD3 R13, -R6, RZ, RZ ;  /* 0x000000ff060d7210 */ /* 0x000fca0007ffe1ff */
[----:B------:R-:W-:-:S05]  /*0b80*/  IMAD R13, R10, R13, R12 ;  /* 0x0000000d0a0d7224 */ /* 0x000fca00078e020c */
[----:B------:R-:W-:-:S13]  /*0b90*/  ISETP.GE.U32.AND P0, PT, R13, R10, PT ;  /* 0x0000000a0d00720c */ /* 0x000fda0003f06070 */
[----:B------:R-:W-:Y:S02]  /*0ba0*/  @P0 IMAD.IADD R13, R13, 0x1, -R10 ;  /* 0x000000010d0d0824 */ /* 0x000fe400078e0a0a */
[----:B------:R-:W-:-:S03]  /*0bb0*/  @P0 VIADD R6, R6, 0x1 ;  /* 0x0000000106060836 */ /* 0x000fc60000000000 */
[----:B------:R-:W-:-:S13]  /*0bc0*/  ISETP.GE.U32.AND P1, PT, R13, R10, PT ;  /* 0x0000000a0d00720c */ /* 0x000fda0003f26070 */
[----:B------:R-:W-:Y:S02]  /*0bd0*/  @P1 IADD3 R6, R6, 0x1, RZ ;  /* 0x0000000106061810 */ /* 0x000fe40007ffe0ff */
[----:B------:R-:W-:-:S07]  /*0be0*/  @!P3 LOP3.LUT R6, RZ, R10, RZ, 0x33, !PT ;  /* 0x0000000aff06b212 */ /* 0x000fce00078e33ff */
.L_x_14250:
[----:B------:R-:W-:Y:S05]  /*0bf0*/  BSYNC B0 ;  /* 0x0000000000007941 */ /* 0x000fea0003800000 */
.L_x_14249:
[----:B------:R-:W1:Y:S01]  /*0c00*/  @!P2 S2R R13, SR_TID.X ;  /* 0x00000000000da919 */ /* 0x000e620000002100 */
[----:B------:R-:W2:Y:S01]  /*0c10*/  @!P2 LDC.64 R10, c[0x0][0x218] ;  /* 0x00008600ff0aab82 */ /* 0x000ea20000000a00 */
[----:B------:R-:W-:Y:S01]  /*0c20*/  @!P2 IMAD.MOV.U32 R3, RZ, RZ, R5 ;  /* 0x000000ffff03a224 */ /* 0x000fe200078e0005 */
[----:B------:R-:W-:Y:S04]  /*0c30*/  BSSY B0, `(.L_x_14252) ;  /* 0x0000010000007945 */ /* 0x000fe80003800000 */
[----:B------:R-:W-:Y:S02]  /*0c40*/  ISETP.GE.AND P0, PT, R3, R2, PT ;  /* 0x000000020300720c */ /* 0x000fe40003f06270 */
[----:B-1----:R-:W-:-:S05]  /*0c50*/  @!P2 LEA R5, R0, R13, 0x9 ;  /* 0x0000000d0005a211 */ /* 0x002fca00078e48ff */
[----:B--2---:R-:W-:-:S05]  /*0c60*/  @!P2 IMAD.WIDE.U32 R4, R5, 0x8, R10 ;  /* 0x000000080504a825 */ /* 0x004fca00078e000a */
[----:B------:R1:W-:Y:S01]  /*0c70*/  @!P2 STG.E.64 desc[UR4][R4.64], R8 ;  /* 0x000000080400a986 */ /* 0x0003e2000c101b04 */
[----:B------:R-:W-:Y:S05]  /*0c80*/  @P0 BRA `(.L_x_14253) ;  /* 0x0000000000280947 */ /* 0x000fea0003800000 */
[----:B01----:R-:W0:Y:S01]  /*0c90*/  LDC.64 R8, c[0x0][0x218] ;  /* 0x00008600ff087b82 */ /* 0x003e220000000a00 */
[----:B------:R-:W-:Y:S02]  /*0ca0*/  IMAD R5, R0, 0x200, R3 ;  /* 0x0000020000057824 */ /* 0x000fe400078e0203 */
[----:B------:R-:W-:-:S05]  /*0cb0*/  VIADD R3, R3, 0x80 ;  /* 0x0000008003037836 */ /* 0x000fca0000000000 */
[----:B------:R-:W-:-:S13]  /*0cc0*/  ISETP.GE.AND P0, PT, R3, R2, PT ;  /* 0x000000020300720c */ /* 0x000fda0003f06270 */
[----:B------:R-:W-:Y:S01]  /*0cd0*/  @!P0 LEA R11, R0, R3, 0x9 ;  /* 0x00000003000b8211 */ /* 0x000fe200078e48ff */
[----:B------:R-:W-:Y:S02]  /*0ce0*/  @!P0 VIADD R3, R3, 0x80 ;  /* 0x0000008003038836 */ /* 0x000fe40000000000 */
[----:B0-----:R-:W-:-:S04]  /*0cf0*/  IMAD.WIDE.U32 R4, R5, 0x8, R8 ;  /* 0x0000000805047825 */ /* 0x001fc800078e0008 */
[----:B------:R-:W-:Y:S01]  /*0d00*/  @!P0 IMAD.WIDE.U32 R8, R11, 0x8, R8 ;  /* 0x000000080b088825 */ /* 0x000fe200078e0008 */
[----:B------:R2:W-:Y:S04]  /*0d10*/  STG.E.64 desc[UR4][R4.64], R22 ;  /* 0x0000001604007986 */ /* 0x0005e8000c101b04 */
[----:B------:R2:W-:Y:S02]  /*0d20*/  @!P0 STG.E.64 desc[UR4][R8.64], R14 ;  /* 0x0000000e08008986 */ /* 0x0005e4000c101b04 */
.L_x_14253:
[----:B------:R-:W-:Y:S05]  /*0d30*/  BSYNC B0 ;  /* 0x0000000000007941 */ /* 0x000fea0003800000 */
.L_x_14252:
[----:B------:R-:W-:-:S13]  /*0d40*/  ISETP.GE.AND P0, PT, R3, R2, PT ;  /* 0x000000020300720c */ /* 0x000fda0003f06270 */
[----:B------:R-:W-:Y:S05]  /*0d50*/  @P0 EXIT ;  /* 0x000000000000094d */ /* 0x000fea0003800000 */
[----:B-12---:R-:W1:Y:S01]  /*0d60*/  LDC.64 R4, c[0x0][0x218] ;  /* 0x00008600ff047b82 */ /* 0x006e620000000a00 */
[----:B------:R-:W-:-:S04]  /*0d70*/  IMAD R3, R0, 0x200, R3 ;  /* 0x0000020000037824 */ /* 0x000fc800078e0203 */
[----:B-1----:R-:W-:-:S05]  /*0d80*/  IMAD.WIDE.U32 R2, R3, 0x8, R4 ;  /* 0x0000000803027825 */ /* 0x002fca00078e0004 */
[----:B------:R-:W-:Y:S01]  /*0d90*/  STG.E.64 desc[UR4][R2.64], R6 ;  /* 0x0000000602007986 */ /* 0x000fe2000c101b04 */
[----:B------:R-:W-:Y:S05]  /*0da0*/  EXIT ;  /* 0x000000000000794d */ /* 0x000fea0003800000 */
        .weak           $__internal_24_$__cuda_sm20_div_s64
        .type           $__internal_24_$__cuda_sm20_div_s64,@function
        .size           $__internal_24_$__cuda_sm20_div_s64,(.L_x_22721 - $__internal_24_$__cuda_sm20_div_s64)
$__internal_24_$__cuda_sm20_div_s64:
        /* <DEDUP_REMOVED lines=15> */
[----:B------:R-:W-:Y:S01]  /*0ea0*/  IMAD.X R33, RZ, RZ, ~R27, P0 ;  /* 0x000000ffff217224 */ /* 0x000fe200000e0e1b */
[----:B------:R-:W-:-:S03]  /*0eb0*/  MOV R27, R20 ;  /* 0x00000014001b7202 */ /* 0x000fc60000000f00 */
[----:B------:R-:W-:-:S04]  /*0ec0*/  IMAD.WIDE.U32 R26, P0, R20, R33, R26 ;  /* 0x00000021141a7225 */ /* 0x000fc8000780001a */
[----:B------:R-:W-:-:S04]  /*0ed0*/  IMAD.HI.U32 R26, P1, R21, R31, R26 ;  /* 0x0000001f151a7227 */ /* 0x000fc8000782001a */
[CC--:B------:R-:W-:Y:S02]  /*0ee0*/  IMAD R27, R21.reuse, R33.reuse, RZ ;  /* 0x00000021151b7224 */ /* 0x0c0fe400078e02ff */
[----:B------:R-:W-:Y:S01]  /*0ef0*/  IMAD.HI.U32 R31, R21, R33, RZ ;  /* 0x00000021151f7227 */ /* 0x000fe200078e00ff */
[----:B------:R-:W-:Y:S02]  /*0f00*/  IADD3 R33, P5, RZ, -R4, RZ ;  /* 0x80000004ff217210 */ /* 0x000fe40007fbe0ff */
[----:B------:R-:W-:Y:S01]  /*0f10*/  IADD3 R27, P3, R27, R26, RZ ;  /* 0x0000001a1b1b7210 */ /* 0x000fe20007f7e0ff */
[----:B------:R-:W-:Y:S01]  /*0f20*/  IMAD.X R31, R31, 0x1, R21, P0 ;  /* 0x000000011f1f7824 */ /* 0x000fe200000e0615 */
[----:B------:R-:W-:-:S03]  /*0f30*/  IADD3.X R30, RZ, ~R29, RZ, P5, !PT ;  /* 0x8000001dff1e7210 */ /* 0x000fc60002ffe4ff */
        /* <DEDUP_REMOVED lines=8> */
[----:B------:R-:W-:Y:S01]  /*0fc0*/  IMAD.HI.U32 R26, P1, R31, R21, R26 ;  /* 0x000000151f1a7227 */ /* 0x000fe2000782001a */
[----:B------:R-:W-:-:S03]  /*0fd0*/  SEL R27, R33, R4, !P4 ;  /* 0x00000004211b7207 */ /* 0x000fc60006000000 */
[CC--:B------:R-:W-:Y:S02]  /*0fe0*/  IMAD R21, R31.reuse, R20.reuse, RZ ;  /* 0x000000141f157224 */ /* 0x0c0fe400078e02ff */
[----:B------:R-:W-:-:S03]  /*0ff0*/  IMAD.HI.U32 R20, R31, R20, RZ ;  /* 0x000000141f147227 */ /* 0x000fc600078e00ff */
[----:B------:R-:W-:Y:S01]  /*1000*/  IADD3 R4, P3, R21, R26, RZ ;  /* 0x0000001a15047210 */ /* 0x000fe20007f7e0ff */
[----:B------:R-:W-:Y:S01]  /*1010*/  IMAD.X R26, R20, 0x1, R31, P0 ;  /* 0x00000001141a7824 */ /* 0x000fe200000e061f */
[----:B------:R-:W-:Y:S01]  /*1020*/  SEL R31, R30, R29, !P4 ;  /* 0x0000001d1e1f7207 */ /* 0x000fe20006000000 */
[----:B------:R-:W-:Y:S02]  /*1030*/  IMAD.MOV.U32 R21, RZ, RZ, RZ ;  /* 0x000000ffff157224 */ /* 0x000fe400078e00ff */
        /* <DEDUP_REMOVED lines=8> */
[----:B------:R-:W-:-:S04]  /*10c0*/  IMAD.WIDE.U32 R20, R33, R18, RZ ;  /* 0x0000001221147225 */ /* 0x000fc800078e00ff */
[----:B------:R-:W-:Y:S02]  /*10d0*/  IMAD.X R35, RZ, RZ, R35, P1 ;  /* 0x000000ffff237224 */ /* 0x000fe400008e0623 */
[----:B------:R-:W-:Y:S01]  /*10e0*/  IMAD R4, R33, R19, R21 ;  /* 0x0000001321047224 */ /* 0x000fe200078e0215 */
[----:B------:R-:W-:-:S03]  /*10f0*/  IADD3 R21, P1, -R20, R27, RZ ;  /* 0x0000001b14157210 */ /* 0x000fc60007f3e1ff */
[-C--:B------:R-:W-:Y:S01]  /*1100*/  IMAD R4, R35, R18.reuse, R4 ;  /* 0x0000001223047224 */ /* 0x080fe200078e0204 */
[----:B------:R-:W-:-:S03]  /*1110*/  ISETP.GE.U32.AND P0, PT, R21, R18, PT ;  /* 0x000000121500720c */ /* 0x000fc60003f06070 */
[----:B------:R-:W-:Y:S01]  /*1120*/  IMAD.X R31, R31, 0x1, ~R4, P1 ;  /* 0x000000011f1f7824 */ /* 0x000fe200008e0e04 */
[----:B------:R-:W-:Y:S02]  /*1130*/  IADD3 R20, P1, R21, -R18, RZ ;  /* 0x8000001215147210 */ /* 0x000fe40007f3e0ff */
[----:B------:R-:W-:Y:S02]  /*1140*/  IADD3 R4, P3, R33, 0x1, RZ ;  /* 0x0000000121047810 */ /* 0x000fe40007f7e0ff */
[CC--:B------:R-:W-:Y:S02]  /*1150*/  ISETP.GE.U32.AND.EX P0, PT, R31.reuse, R19.reuse, PT, P0 ;  /* 0x000000131f00720c */ /* 0x0c0fe40003f06100 */
[----:B------:R-:W-:Y:S02]  /*1160*/  IADD3.X R27, R31, ~R19, RZ, P1, !PT ;  /* 0x800000131f1b7210 */ /* 0x000fe40000ffe4ff */
[----:B------:R-:W-:Y:S01]  /*1170*/  SEL R21, R20, R21, P0 ;  /* 0x0000001514157207 */ /* 0x000fe20000000000 */
[----:B------:R-:W-:Y:S01]  /*1180*/  IMAD.X R20, RZ, RZ, R35, P3 ;  /* 0x000000ffff147224 */ /* 0x000fe200018e0623 */
[----:B------:R-:W-:-:S02]  /*1190*/  SEL R27, R27, R31, P0 ;  /* 0x0000001f1b1b7207 */ /* 0x000fc40000000000 */
[----:B------:R-:W-:Y:S02]  /*11a0*/  SEL R33, R4, R33, P0 ;  /* 0x0000002104217207 */ /* 0x000fe40000000000 */
[----:B------:R-:W-:Y:S02]  /*11b0*/  ISETP.GE.U32.AND P1, PT, R21, R18, PT ;  /* 0x000000121500720c */ /* 0x000fe40003f26070 */
[----:B------:R-:W-:Y:S02]  /*11c0*/  SEL R18, R20, R35, P0 ;  /* 0x0000002314127207 */ /* 0x000fe40000000000 */
[----:B------:R-:W-:Y:S02]  /*11d0*/  IADD3 R4, P3, R33, 0x1, RZ ;  /* 0x0000000121047810 */ /* 0x000fe40007f7e0ff */
[----:B------:R-:W-:Y:S02]  /*11e0*/  ISETP.GE.U32.AND.EX P0, PT, R27, R19, PT, P1 ;  /* 0x000000131b00720c */ /* 0x000fe40003f06110 */
[----:B------:R-:W-:-:S02]  /*11f0*/  IADD3.X R19, RZ, R18, RZ, P3, !PT ;  /* 0x00000012ff137210 */ /* 0x000fc40001ffe4ff */
[----:B------:R-:W-:Y:S02]  /*1200*/  SEL R4, R4, R33, P0 ;  /* 0x0000002104047207 */ /* 0x000fe40000000000 */
[----:B------:R-:W-:Y:S02]  /*1210*/  SEL R19, R19, R18, P0 ;  /* 0x0000001213137207 */ /* 0x000fe40000000000 */
[----:B------:R-:W-:Y:S02]  /*1220*/  IADD3 R21, P3, RZ, -R4, RZ ;  /* 0x80000004ff157210 */ /* 0x000fe40007f7e0ff */
[----:B------:R-:W-:Y:S02]  /*1230*/  ISETP.NE.U32.AND P0, PT, R28, RZ, PT ;  /* 0x000000ff1c00720c */ /* 0x000fe40003f05070 */
[C---:B------:R-:W-:Y:S01]  /*1240*/  LOP3.LUT R20, R7.reuse, R29, RZ, 0x3c, !PT ;  /* 0x0000001d07147212 */ /* 0x040fe200078e3cff */
[----:B------:R-:W-:Y:S01]  /*1250*/  IMAD.X R18, RZ, RZ, ~R19, P3 ;  /* 0x000000ffff127224 */ /* 0x000fe200018e0e13 */
[----:B------:R-:W-:Y:S01]  /*1260*/  ISETP.NE.AND.EX P0, PT, R7, RZ, PT, P0 ;  /* 0x000000ff0700720c */ /* 0x000fe20003f05300 */
[----:B------:R-:W-:Y:S01]  /*1270*/  HFMA2.MMA R7, -RZ, RZ, 0, 0 ;  /* 0x00000000ff077435 */ /* 0x000fe200000001ff */
[----:B------:R-:W-:-:S04]  /*1280*/  ISETP.GE.AND P1, PT, R20, RZ, PT ;  /* 0x000000ff1400720c */ /* 0x000fc80003f26270 */
[----:B------:R-:W-:Y:S02]  /*1290*/  SEL R4, R21, R4, !P1 ;  /* 0x0000000415047207 */ /* 0x000fe40004800000 */
[----:B------:R-:W-:Y:S02]  /*12a0*/  SEL R19, R18, R19, !P1 ;  /* 0x0000001312137207 */ /* 0x000fe40004800000 */
[----:B------:R-:W-:Y:S02]  /*12b0*/  SEL R4, R4, 0xffffffff, P0 ;  /* 0xffffffff04047807 */ /* 0x000fe40000000000 */
[----:B------:R-:W-:Y:S01]  /*12c0*/  SEL R19, R19, 0xffffffff, P0 ;  /* 0xffffffff13137807 */ /* 0x000fe20000000000 */
[----:B------:R-:W-:Y:S06]  /*12d0*/  RET.REL.NODEC R6 `(_ZN2at6native27unrolled_elementwise_kernelINS0_13BinaryFunctorIlllZZZNS0_15binary_internal21div_trunc_kernel_cudaERNS_18TensorIteratorBaseEENKUlvE_clEvENKUlvE2_clEvEUlllE_EESt5arrayIPcLm3EELi4E23TrivialOffsetCalculatorILi2EjESD_ILi1EjENS0_6memory15LoadWithoutCastENSG_16StoreWithoutCastEEEviT_T0_T2_T3_T4_T5_) ;  /* 0xffffffec06487950 */ /* 0x000fec0003c3ffff */
.L_x_14254:
        /* <DEDUP_REMOVED lines=10> */
.L_x_22721:


//--------------------- .text._ZN2at6native29vectorized_elementwise_kernelILi2ENS0_13BinaryFunctorIlllZZZNS0_15binary_internal21div_trunc_kernel_cudaERNS_18TensorIteratorBaseEENKUlvE_clEvENKUlvE2_clEvEUlllE_EESt5arrayIPcLm3EEEEviT0_T1_ --------------------------
	.section	.text._ZN2at6native29vectorized_elementwise_kernelILi2ENS0_13BinaryFunctorIlllZZZNS0_15binary_internal21div_trunc_kernel_cudaERNS_18TensorIteratorBaseEENKUlvE_clEvENKUlvE2_clEvEUlllE_EESt5arrayIPcLm3EEEEviT0_T1_,"ax",@progbits
	.align	128
        .global         _ZN2at6native29vectorized_elementwise_kernelILi2ENS0_13BinaryFunctorIlllZZZNS0_15binary_internal21div_trunc_kernel_cudaERNS_18TensorIteratorBaseEENKUlvE_clEvENKUlvE2_clEvEUlllE_EESt5arrayIPcLm3EEEEviT0_T1_
        .type           _ZN2at6native29vectorized_elementwise_kernelILi2ENS0_13BinaryFunctorIlllZZZNS0_15binary_internal21div_trunc_kernel_cudaERNS_18TensorIteratorBaseEENKUlvE_clEvENKUlvE2_clEvEUlllE_EESt5arrayIPcLm3EEEEviT0_T1_,@function
        .size           _ZN2at6native29vectorized_elementwise_kernelILi2ENS0_13BinaryFunctorIlllZZZNS0_15binary_internal21div_trunc_kernel_cudaERNS_18TensorIteratorBaseEENKUlvE_clEvENKUlvE2_clEvEUlllE_EESt5arrayIPcLm3EEEEviT0_T1_,(.L_x_22722 - _ZN2at6native29vectorized_elementwise_kernelILi2ENS0_13BinaryFunctorIlllZZZNS0_15binary_internal21div_trunc_kernel_cudaERNS_18TensorIteratorBaseEENKUlvE_clEvENKUlvE2_clEvEUlllE_EESt5arrayIPcLm3EEEEviT0_T1_)
        .other          _ZN2at6native29vectorized_elementwise_kernelILi2ENS0_13BinaryFunctorIlllZZZNS0_15binary_internal21div_trunc_kernel_cudaERNS_18TensorIteratorBaseEENKUlvE_clEvENKUlvE2_clEvEUlllE_EESt5arrayIPcLm3EEEEviT0_T1_,@"STO_CUDA_ENTRY STV_DEFAULT"
_ZN2at6native29vectorized_elementwise_kernelILi2ENS0_13BinaryFunctorIlllZZZNS0_15binary_internal21div_trunc_kernel_cudaERNS_18TensorIteratorBaseEENKUlvE_clEvENKUlvE2_clEvEUlllE_EESt5arrayIPcLm3EEEEviT0_T1_:
.text._ZN2at6native29vectorized_elementwise_kernelILi2ENS0_13BinaryFunctorIlllZZZNS0_15binary_internal21div_trunc_kernel_cudaERNS_18TensorIteratorBaseEENKUlvE_clEvENKUlvE2_clEvEUlllE_EESt5arrayIPcLm3EEEEviT0_T1_:
        /* <DEDUP_REMOVED lines=12> */
[----:B0-----:R-:W-:-:S04]  /*00c0*/  IMAD.WIDE.U32 R2, R46, 0x10, R2 ;  /* 0x000000102e027825 */ /* 0x001fc800078e0002 */
[----:B--2---:R-:W-:Y:S01]  /*00d0*/  IMAD.WIDE R4, R49, 0x8, R4 ;  /* 0x0000000831047825 */ /* 0x004fe200078e0204 */
[----:B------:R0:W5:Y:S04]  /*00e0*/  LDG.E.128 R12, desc[UR4][R2.64+0x800] ;  /* 0x00080004020c7981 */ /* 0x000168000c1e1d00 */
[----:B------:R0:W5:Y:S01]  /*00f0*/  LDG.E.128 R16, desc[UR4][R2.64+0x1000] ;  /* 0x0010000402107981 */ /* 0x000162000c1e1d00 */
[----:B------:R-:W-:-:S03]  /*0100*/  IMAD.WIDE.U32 R36, R46, 0x10, R4 ;  /* 0x000000102e247825 */ /* 0x000fc600078e0004 */
[----:B------:R-:W2:Y:S04]  /*0110*/  LDG.E.128 R4, desc[UR4][R2.64] ;  /* 0x0000000402047981 */ /* 0x000ea8000c1e1d00 */
[----:B------:R-:W2:Y:S04]  /*0120*/  LDG.E.128 R8, desc[UR4][R36.64] ;  /* 0x0000000424087981 */ /* 0x000ea8000c1e1d00 */
[----:B------:R0:W5:Y:S04]  /*0130*/  LDG.E.128 R20, desc[UR4][R2.64+0x1800] ;  /* 0x0018000402147981 */ /* 0x000168000c1e1d00 */
[----:B------:R0:W5:Y:S04]  /*0140*/  LDG.E.128 R24, desc[UR4][R36.64+0x800] ;  /* 0x0008000424187981 */ /* 0x000168000c1e1d00 */
[----:B------:R0:W5:Y:S04]  /*0150*/  LDG.E.128 R28, desc[UR4][R36.64+0x1000] ;  /* 0x00100004241c7981 */ /* 0x000168000c1e1d00 */
[----:B------:R0:W5:Y:S01]  /*0160*/  LDG.E.128 R32, desc[UR4][R36.64+0x1800] ;  /* 0x0018000424207981 */ /* 0x000162000c1e1d00 */
[----:B------:R-:W-:Y:S01]  /*0170*/  BSSY B0, `(.L_x_14256) ;  /* 0x0000020000007945 */ /* 0x000fe20003800000 */
[----:B--2---:R-:W-:-:S04]  /*0180*/  LOP3.LUT R0, R5, R9, RZ, 0xfc, !PT ;  /* 0x0000000905007212 */ /* 0x004fc800078efcff */
[----:B------:R-:W-:-:S13]  /*0190*/  ISETP.NE.U32.AND P0, PT, R0, RZ, PT ;  /* 0x000000ff0000720c */ /* 0x000fda0003f05070 */
[----:B0-----:R-:W-:Y:S05]  /*01a0*/  @!P0 BRA `(.L_x_14257) ;  /* 0x0000000000248947 */ /* 0x001fea0003800000 */
[----:B------:R-:W-:Y:S01]  /*01b0*/  IMAD.MOV.U32 R0, RZ, RZ, R4 ;  /* 0x000000ffff007224 */ /* 0x000fe200078e0004 */
[----:B------:R-:W-:Y:S01]  /*01c0*/  MOV R3, R5 ;  /* 0x0000000500037202 */ /* 0x000fe20000000f00 */
[----:B------:R-:W-:Y:S01]  /*01d0*/  IMAD.MOV.U32 R2, RZ, RZ, R8 ;  /* 0x000000ffff027224 */ /* 0x000fe200078e0008 */
[----:B------:R-:W-:Y:S01]  /*01e0*/  MOV R4, 0x210 ;  /* 0x0000021000047802 */ /* 0x000fe20000000f00 */
[----:B------:R-:W-:-:S07]  /*01f0*/  IMAD.MOV.U32 R5, RZ, RZ, R9 ;  /* 0x000000ffff057224 */ /* 0x000fce00078e0009 */
[----:B-----5:R-:W-:Y:S05]  /*0200*/  CALL.REL.NOINC `($__internal_25_$__cuda_sm20_div_s64) ;  /* 0x0000002c00007944 */ /* 0x020fea0003c00000 */
[----:B------:R-:W-:Y:S01]  /*0210*/  MOV R36, R3 ;  /* 0x0000000300247202 */ /* 0x000fe20000000f00 */
[----:B------:R-:W-:Y:S01]  /*0220*/  IMAD.MOV.U32 R37, RZ, RZ, R0 ;  /* 0x000000ffff257224 */ /* 0x000fe200078e0000 */
[----:B------:R-:W-:Y:S06]  /*0230*/  BRA `(.L_x_14258) ;  /* 0x00000000004c7947 */ /* 0x000fec0003800000 */
.L_x_14257:
[----:B------:R-:W0:Y:S01]  /*0240*/  I2F.U32.RP R0, R8 ;  /* 0x0000000800007306 */ /* 0x000e220000209000 */
[----:B------:R-:W-:Y:S01]  /*0250*/  IADD3 R5, RZ, -R8, RZ ;  /* 0x80000008ff057210 */ /* 0x000fe20007ffe0ff */
[----:B------:R-:W-:Y:S01]  /*0260*/  HFMA2.MMA R37, -RZ, RZ, 0, 0 ;  /* 0x00000000ff257435 */ /* 0x000fe200000001ff */
[----:B------:R-:W-:-:S05]  /*0270*/  ISETP.NE.U32.AND P2, PT, R8, RZ, PT ;  /* 0x000000ff0800720c */ /* 0x000fca0003f45070 */
[----:B0-----:R-:W0:Y:S02]  /*0280*/  MUFU.RCP R0, R0 ;  /* 0x0000000000007308 */ /* 0x001e240000001000 */
[----:B0-----:R-:W-:-:S06]  /*0290*/  VIADD R2, R0, 0xffffffe ;  /* 0x0ffffffe00027836 */ /* 0x001fcc0000000000 */
[----:B------:R0:W1:Y:S02]  /*02a0*/  F2I.FTZ.U32.TRUNC.NTZ R3, R2 ;  /* 0x0000000200037305 */ /* 0x000064000021f000 */
[----:B0-----:R-:W-:Y:S02]  /*02b0*/  IMAD.MOV.U32 R2, RZ, RZ, RZ ;  /* 0x000000ffff027224 */ /* 0x001fe400078e00ff */
[----:B-1----:R-:W-:-:S04]  /*02c0*/  IMAD R5, R5, R3, RZ ;  /* 0x0000000305057224 */ /* 0x002fc800078e02ff */
[----:B------:R-:W-:-:S06]  /*02d0*/  IMAD.HI.U32 R3, R3, R5, R2 ;  /* 0x0000000503037227 */ /* 0x000fcc00078e0002 */
[----:B------:R-:W-:-:S04]  /*02e0*/  IMAD.HI.U32 R36, R3, R4, RZ ;  /* 0x0000000403247227 */ /* 0x000fc800078e00ff */
[----:B------:R-:W-:-:S04]  /*02f0*/  IMAD.MOV R3, RZ, RZ, -R36 ;  /* 0x000000ffff037224 */ /* 0x000fc800078e0a24 */
[----:B------:R-:W-:-:S05]  /*0300*/  IMAD R3, R8, R3, R4 ;  /* 0x0000000308037224 */ /* 0x000fca00078e0204 */
[----:B------:R-:W-:-:S13]  /*0310*/  ISETP.GE.U32.AND P0, PT, R3, R8, PT ;  /* 0x000000080300720c */ /* 0x000fda0003f06070 */
[----:B------:R-:W-:Y:S01]  /*0320*/  @P0 IADD3 R3, -R8, R3, RZ ;  /* 0x0000000308030210 */ /* 0x000fe20007ffe1ff */
[----:B------:R-:W-:-:S03]  /*0330*/  @P0 VIADD R36, R36, 0x1 ;  /* 0x0000000124240836 */ /* 0x000fc60000000000 */
[----:B------:R-:W-:-:S13]  /*0340*/  ISETP.GE.U32.AND P1, PT, R3, R8, PT ;  /* 0x000000080300720c */ /* 0x000fda0003f26070 */
[----:B------:R-:W-:Y:S01]  /*0350*/  @P1 VIADD R36, R36, 0x1 ;  /* 0x0000000124241836 */ /* 0x000fe20000000000 */
[----:B------:R-:W-:-:S07]  /*0360*/  @!P2 LOP3.LUT R36, RZ, R8, RZ, 0x33, !PT ;  /* 0x00000008ff24a212 */ /* 0x000fce00078e33ff */
.L_x_14258:
[----:B------:R-:W-:Y:S05]  /*0370*/  BSYNC B0 ;  /* 0x0000000000007941 */ /* 0x000fea0003800000 */
.L_x_14256:
[----:B------:R-:W-:Y:S01]  /*0380*/  LOP3.LUT R0, R7, R11, RZ, 0xfc, !PT ;  /* 0x0000000b07007212 */ /* 0x000fe200078efcff */
[----:B------:R-:W-:Y:S03]  /*0390*/  BSSY B0, `(.L_x_14259) ;  /* 0x000001f000007945 */ /* 0x000fe60003800000 */
[----:B------:R-:W-:-:S13]  /*03a0*/  ISETP.NE.U32.AND P0, PT, R0, RZ, PT ;  /* 0x000000ff0000720c */ /* 0x000fda0003f05070 */
[----:B------:R-:W-:Y:S05]  /*03b0*/  @!P0 BRA `(.L_x_14260) ;  /* 0x0000000000248947 */ /* 0x000fea0003800000 */
[----:B------:R-:W-:Y:S01]  /*03c0*/  IMAD.MOV.U32 R0, RZ, RZ, R6 ;  /* 0x000000ffff007224 */ /* 0x000fe200078e0006 */
[----:B------:R-:W-:Y:S01]  /*03d0*/  MOV R2, R10 ;  /* 0x0000000a00027202 */ /* 0x000fe20000000f00 */
[----:B------:R-:W-:Y:S01]  /*03e0*/  IMAD.MOV.U32 R3, RZ, RZ, R7 ;  /* 0x000000ffff037224 */ /* 0x000fe200078e0007 */
[----:B------:R-:W-:Y:S01]  /*03f0*/  MOV R4, 0x420 ;  /* 0x0000042000047802 */ /* 0x000fe20000000f00 */
[----:B------:R-:W-:-:S07]  /*0400*/  IMAD.MOV.U32 R5, RZ, RZ, R11 ;  /* 0x000000ffff057224 */ /* 0x000fce00078e000b */
[----:B-----5:R-:W-:Y:S05]  /*0410*/  CALL.REL.NOINC `($__internal_25_$__cuda_sm20_div_s64) ;  /* 0x00000028007c7944 */ /* 0x020fea0003c00000 */
[----:B------:R-:W-:Y:S01]  /*0420*/  IMAD.MOV.U32 R38, RZ, RZ, R3 ;  /* 0x000000ffff267224 */ /* 0x000fe200078e0003 */
[----:B------:R-:W-:Y:S01]  /*0430*/  MOV R39, R0 ;  /* 0x0000000000277202 */ /* 0x000fe20000000f00 */
[----:B------:R-:W-:Y:S06]  /*0440*/  BRA `(.L_x_14261) ;  /* 0x00000000004c7947 */ /* 0x000fec0003800000 */
.L_x_14260:
[----:B------:R-:W0:Y:S01]  /*0450*/  I2F.U32.RP R0, R10 ;  /* 0x0000000a00007306 */ /* 0x000e220000209000 */
[----:B------:R-:W-:Y:S01]  /*0460*/  IMAD.MOV R5, RZ, RZ, -R10 ;  /* 0x000000ffff057224 */ /* 0x000fe200078e0a0a */
[----:B------:R-:W-:Y:S01]  /*0470*/  ISETP.NE.U32.AND P2, PT, R10, RZ, PT ;  /* 0x000000ff0a00720c */ /* 0x000fe20003f45070 */
[----:B------:R-:W-:-:S05]  /*0480*/  IMAD.MOV.U32 R39, RZ, RZ, RZ ;  /* 0x000000ffff277224 */ /* 0x000fca00078e00ff */
[----:B0-----:R-:W0:Y:S02]  /*0490*/  MUFU.RCP R0, R0 ;  /* 0x0000000000007308 */ /* 0x001e240000001000 */
[----:B0-----:R-:W-:-:S06]  /*04a0*/  VIADD R2, R0, 0xffffffe ;  /* 0x0ffffffe00027836 */ /* 0x001fcc0000000000 */
[----:B------:R0:W1:Y:S02]  /*04b0*/  F2I.FTZ.U32.TRUNC.NTZ R3, R2 ;  /* 0x0000000200037305 */ /* 0x000064000021f000 */
[----:B0-----:R-:W-:Y:S01]  /*04c0*/  HFMA2.MMA R2, -RZ, RZ, 0, 0 ;  /* 0x00000000ff027435 */ /* 0x001fe200000001ff */
[----:B-1----:R-:W-:-:S09]  /*04d0*/  IMAD R5, R5, R3, RZ ;  /* 0x0000000305057224 */ /* 0x002fd200078e02ff */
[----:B------:R-:W-:-:S06]  /*04e0*/  IMAD.HI.U32 R3, R3, R5, R2 ;  /* 0x0000000503037227 */ /* 0x000fcc00078e0002 */
[----:B------:R-:W-:-:S04]  /*04f0*/  IMAD.HI.U32 R38, R3, R6, RZ ;  /* 0x0000000603267227 */ /* 0x000fc800078e00ff */
[----:B------:R-:W-:-:S04]  /*0500*/  IMAD.MOV R3, RZ, RZ, -R38 ;  /* 0x000000ffff037224 */ /* 0x000fc800078e0a26 */
[----:B------:R-:W-:-:S05]  /*0510*/  IMAD R3, R10, R3, R6 ;  /* 0x000000030a037224 */ /* 0x000fca00078e0206 */
[----:B------:R-:W-:-:S13]  /*0520*/  ISETP.GE.U32.AND P0, PT, R3, R10, PT ;  /* 0x0000000a0300720c */ /* 0x000fda0003f06070 */
[----:B------:R-:W-:Y:S01]  /*0530*/  @P0 IMAD.IADD R3, R3, 0x1, -R10 ;  /* 0x0000000103030824 */ /* 0x000fe200078e0a0a */
[----:B------:R-:W-:-:S04]  /*0540*/  @P0 IADD3 R38, R38, 0x1, RZ ;  /* 0x0000000126260810 */ /* 0x000fc80007ffe0ff */
[----:B------:R-:W-:-:S13]  /*0550*/  ISETP.GE.U32.AND P1, PT, R3, R10, PT ;  /* 0x0000000a0300720c */ /* 0x000fda0003f26070 */
[----:B------:R-:W-:Y:S01]  /*0560*/  @P1 VIADD R38, R38, 0x1 ;  /* 0x0000000126261836 */ /* 0x000fe20000000000 */
[----:B------:R-:W-:-:S07]  /*0570*/  @!P2 LOP3.LUT R38, RZ, R10, RZ, 0x33, !PT ;  /* 0x0000000aff26a212 */ /* 0x000fce00078e33ff */
.L_x_14261:
[----:B------:R-:W-:Y:S05]  /*0580*/  BSYNC B0 ;  /* 0x0000000000007941 */ /* 0x000fea0003800000 */
.L_x_14259:
[----:B-----5:R-:W-:Y:S01]  /*0590*/  LOP3.LUT R0, R13, R25, RZ, 0xfc, !PT ;  /* 0x000000190d007212 */ /* 0x020fe200078efcff */
[----:B------:R-:W-:Y:S03]  /*05a0*/  BSSY B0, `(.L_x_14262) ;  /* 0x0000020000007945 */ /* 0x000fe60003800000 */
[----:B------:R-:W-:-:S13]  /*05b0*/  ISETP.NE.U32.AND P0, PT, R0, RZ, PT ;  /* 0x000000ff0000720c */ /* 0x000fda0003f05070 */
[----:B------:R-:W-:Y:S05]  /*05c0*/  @!P0 BRA `(.L_x_14263) ;  /* 0x0000000000248947 */ /* 0x000fea0003800000 */
[----:B------:R-:W-:Y:S01]  /*05d0*/  MOV R0, R12 ;  /* 0x0000000c00007202 */ /* 0x000fe20000000f00 */
[----:B------:R-:W-:Y:S01]  /*05e0*/  IMAD.MOV.U32 R3, RZ, RZ, R13 ;  /* 0x000000ffff037224 */ /* 0x000fe200078e000d */
[----:B------:R-:W-:Y:S01]  /*05f0*/  MOV R5, R25 ;  /* 0x0000001900057202 */ /* 0x000fe20000000f00 */
[----:B------:R-:W-:Y:S01]  /*0600*/  IMAD.MOV.U32 R2, RZ, RZ, R24 ;  /* 0x000000ffff027224 */ /* 0x000fe200078e0018 */
[----:B------:R-:W-:-:S07]  /*0610*/  MOV R4, 0x630 ;  /* 0x0000063000047802 */ /* 0x000fce0000000f00 */
[----:B------:R-:W-:Y:S05]  /*0620*/  CALL.REL.NOINC `($__internal_25_$__cuda_sm20_div_s64) ;  /* 0x0000002400f87944 */ /* 0x000fea0003c00000 */
[----:B------:R-:W-:Y:S02]  /*0630*/  IMAD.MOV.U32 R12, RZ, RZ, R3 ;  /* 0x000000ffff0c7224 */ /* 0x000fe400078e0003 */
[----:B------:R-:W-:Y:S01]  /*0640*/  IMAD.MOV.U32 R13, RZ, RZ, R0 ;  /* 0x000000ffff0d7224 */ /* 0x000fe200078e0000 */
[----:B------:R-:W-:Y:S06]  /*0650*/  BRA `(.L_x_14264) ;  /* 0x0000000000507947 */ /* 0x000fec0003800000 */
.L_x_14263:
[----:B------:R-:W0:Y:S01]  /*0660*/  I2F.U32.RP R0, R24 ;  /* 0x0000001800007306 */ /* 0x000e220000209000 */
[----:B------:R-:W-:Y:S01]  /*0670*/  IMAD.MOV R5, RZ, RZ, -R24 ;  /* 0x000000ffff057224 */ /* 0x000fe200078e0a18 */
[----:B------:R-:W-:Y:S01]  /*0680*/  ISETP.NE.U32.AND P2, PT, R24, RZ, PT ;  /* 0x000000ff1800720c */ /* 0x000fe20003f45070 */
[----:B------:R-:W-:-:S05]  /*0690*/  IMAD.MOV.U32 R13, RZ, RZ, RZ ;  /* 0x000000ffff0d7224 */ /* 0x000fca00078e00ff */
[----:B0-----:R-:W0:Y:S02]  /*06a0*/  MUFU.RCP R0, R0 ;  /* 0x0000000000007308 */ /* 0x001e240000001000 */
[----:B0-----:R-:W-:-:S06]  /*06b0*/  IADD3 R2, R0, 0xffffffe, RZ ;  /* 0x0ffffffe00027810 */ /* 0x001fcc0007ffe0ff */
[----:B------:R0:W1:Y:S02]  /*06c0*/  F2I.FTZ.U32.TRUNC.NTZ R3, R2 ;  /* 0x0000000200037305 */ /* 0x000064000021f000 */
[----:B0-----:R-:W-:Y:S02]  /*06d0*/  IMAD.MOV.U32 R2, RZ, RZ, RZ ;  /* 0x000000ffff027224 */ /* 0x001fe400078e00ff */
[----:B-1----:R-:W-:-:S04]  /*06e0*/  IMAD R5, R5, R3, RZ ;  /* 0x0000000305057224 */ /* 0x002fc800078e02ff */
[----:B------:R-:W-:-:S06]  /*06f0*/  IMAD.HI.U32 R3, R3, R5, R2 ;  /* 0x0000000503037227 */ /* 0x000fcc00078e0002 */
[----:B------:R-:W-:-:S05]  /*0700*/  IMAD.HI.U32 R3, R3, R12, RZ ;  /* 0x0000000c03037227 */ /* 0x000fca00078e00ff */
[----:B------:R-:W-:-:S05]  /*0710*/  IADD3 R5, -R3, RZ, RZ ;  /* 0x000000ff03057210 */ /* 0x000fca0007ffe1ff */
[----:B------:R-:W-:-:S05]  /*0720*/  IMAD R5, R24, R5, R12 ;  /* 0x0000000518057224 */ /* 0x000fca00078e020c */
[----:B------:R-:W-:-:S13]  /*0730*/  ISETP.GE.U32.AND P0, PT, R5, R24, PT ;  /* 0x000000180500720c */ /* 0x000fda0003f06070 */
[----:B------:R-:W-:Y:S02]  /*0740*/  @P0 IMAD.IADD R5, R5, 0x1, -R24 ;  /* 0x0000000105050824 */ /* 0x000fe400078e0a18 */
[----:B------:R-:W-:-:S03]  /*0750*/  @P0 VIADD R3, R3, 0x1 ;  /* 0x0000000103030836 */ /* 0x000fc60000000000 */
[----:B------:R-:W-:-:S13]  /*0760*/  ISETP.GE.U32.AND P1, PT, R5, R24, PT ;  /* 0x000000180500720c */ /* 0x000fda0003f26070 */
[----:B------:R-:W-:Y:S02]  /*0770*/  @P1 IADD3 R3, R3, 0x1, RZ ;  /* 0x0000000103031810 */ /* 0x000fe40007ffe0ff */
[----:B------:R-:W-:-:S05]  /*0780*/  @!P2 LOP3.LUT R3, RZ, R24, RZ, 0x33, !PT ;  /* 0x00000018ff03a212 */ /* 0x000fca00078e33ff */
[----:B------:R-:W-:-:S07]  /*0790*/  IMAD.MOV.U32 R12, RZ, RZ, R3 ;  /* 0x000000ffff0c7224 */ /* 0x000fce00078e0003 */
.L_x_14264:
[----:B------:R-:W-:Y:S05]  /*07a0*/  BSYNC B0 ;  /* 0x0000000000007941 */ /* 0x000fea0003800000 */
.L_x_14262:
[----:B------:R-:W-:Y:S01]  /*07b0*/  LOP3.LUT R0, R15, R27, RZ, 0xfc, !PT ;  /* 0x0000001b0f007212 */ /* 0x000fe200078efcff */
        /* <DEDUP_REMOVED lines=12> */
.L_x_14266:
        /* <DEDUP_REMOVED lines=20> */
.L_x_14267:
[----:B------:R-:W-:Y:S05]  /*09c0*/  BSYNC B0 ;  /* 0x0000000000007941 */ /* 0x000fea0003800000 */
.L_x_14265:
        /* <DEDUP_REMOVED lines=13> */
.L_x_14269:
        /* <DEDUP_REMOVED lines=20> */
.L_x_14270:
[----:B------:R-:W-:Y:S05]  /*0be0*/  BSYNC B0 ;  /* 0x0000000000007941 */ /* 0x000fea0003800000 */
.L_x_14268:
        /* <DEDUP_REMOVED lines=13> */
.L_x_14272:
        /* <DEDUP_REMOVED lines=20> */
.L_x_14273:
[----:B------:R-:W-:Y:S05]  /*0e00*/  BSYNC B0 ;  /* 0x0000000000007941 */ /* 0x000fea0003800000 */
.L_x_14271:
        /* <DEDUP_REMOVED lines=13> */
.L_x_14275:
        /* <DEDUP_REMOVED lines=20> */
.L_x_14276:
[----:B------:R-:W-:Y:S05]  /*1020*/  BSYNC B0 ;  /* 0x0000000000007941 */ /* 0x000fea0003800000 */
.L_x_14274:
        /* <DEDUP_REMOVED lines=13> */
.L_x_14278:
        /* <DEDUP_REMOVED lines=20> */
.L_x_14279:
[----:B------:R-:W-:Y:S05]  /*1240*/  BSYNC B0 ;  /* 0x0000000000007941 */ /* 0x000fea0003800000 */
.L_x_14277:
[----:B------:R-:W0:Y:S02]  /*1250*/  LDC.64 R2, c[0x0][0x218] ;  /* 0x00008600ff027b82 */ /* 0x000e240000000a00 */
[----:B0-----:R-:W-:-:S04]  /*1260*/  IMAD.WIDE.U32 R2, R49, 0x8, R2 ;  /* 0x0000000831027825 */ /* 0x001fc800078e0002 */
[----:B------:R-:W-:-:S05]  /*1270*/  IMAD.WIDE R2, R46, 0x10, R2 ;  /* 0x000000102e027825 */ /* 0x000fca00078e0202 */
[----:B------:R-:W-:Y:S04]  /*1280*/  STG.E.128 desc[UR4][R2.64], R36 ;  /* 0x0000002402007986 */ /* 0x000fe8000c101d04 */
[----:B------:R-:W-:Y:S04]  /*1290*/  STG.E.128 desc[UR4][R2.64+0x800], R12 ;  /* 0x0008000c02007986 */ /* 0x000fe8000c101d04 */
[----:B------:R-:W-:Y:S04]  /*12a0*/  STG.E.128 desc[UR4][R2.64+0x1000], R16 ;  /* 0x0010001002007986 */ /* 0x000fe8000c101d04 */
[----:B------:R-:W-:Y:S01]  /*12b0*/  STG.E.128 desc[UR4][R2.64+0x1800], R20 ;  /* 0x0018001402007986 */ /* 0x000fe2000c101d04 */
[----:B------:R-:W-:Y:S05]  /*12c0*/  EXIT ;  /* 0x000000000000794d */ /* 0x000fea0003800000 */
.L_x_14255:
[----:B------:R-:W0:Y:S01]  /*12d0*/  S2R R38, SR_TID.X ;  /* 0x0000000000267919 */ /* 0x000e220000002100 */
[----:B------:R-:W-:Y:S02]  /*12e0*/  CS2R R6, SRZ ;  /* 0x0000000000067805 */ /* 0x000fe4000001ff00 */
[----:B------:R-:W-:Y:S02]  /*12f0*/  CS2R R10, SRZ ;  /* 0x00000000000a7805 */ /* 0x000fe4000001ff00 */
[----:B0-----:R-:W-:Y:S02]  /*1300*/  ISETP.GE.AND P2, PT, R38, R39, PT ;  /* 0x000000272600720c */ /* 0x001fe40003f46270 */
[----:B------:R-:W-:-:S11]  /*1310*/  MOV R0, R38 ;  /* 0x0000002600007202 */ /* 0x000fd60000000f00 */
        /* <DEDUP_REMOVED lines=11> */
[----:B------:R-:W-:Y:S01]  /*13d0*/  @!P5 IADD3 R0, R0, 0x80, RZ ;  /* 0x000000800000d810 */ /* 0x000fe20007ffe0ff */
[----:B------:R-:W4:Y:S03]  /*13e0*/  @!P5 LDC.64 R44, c[0x0][0x220] ;  /* 0x00008800ff2cdb82 */ /* 0x000f260000000a00 */
[----:B------:R-:W-:Y:S01]  /*13f0*/  ISETP.GE.AND P4, PT, R0, R39, PT ;  /* 0x000000270000720c */ /* 0x000fe20003f86270 */
[----:B--2---:R-:W-:-:S04]  /*1400*/  @!P6 IMAD.WIDE.U32 R4, R3, 0x8, R4 ;  /* 0x000000080304e825 */ /* 0x004fc800078e0004 */
[----:B------:R-:W2:Y:S01]  /*1410*/  @!P5 LDC.64 R42, c[0x0][0x228] ;  /* 0x00008a00ff2adb82 */ /* 0x000ea20000000a00 */
[----:B------:R0:W5:Y:S01]  /*1420*/  @!P6 LDG.E.64 R6, desc[UR4][R4.64] ;  /* 0x000000040406e981 */ /* 0x000162000c1e1b00 */
[----:B---3--:R-:W-:-:S06]  /*1430*/  @!P6 IMAD.WIDE.U32 R8, R3, 0x8, R8 ;  /* 0x000000080308e825 */ /* 0x008fcc00078e0008 */
[----:B------:R-:W3:Y:S01]  /*1440*/  @!P4 LDC.64 R40, c[0x0][0x220] ;  /* 0x00008800ff28cb82 */ /* 0x000ee20000000a00 */
[----:B------:R-:W-:Y:S01]  /*1450*/  @!P4 IMAD.IADD R15, R49, 0x1, R0 ;  /* 0x00000001310fc824 */ /* 0x000fe200078e0200 */
[----:B------:R1:W5:Y:S01]  /*1460*/  @!P6 LDG.E.64 R10, desc[UR4][R8.64] ;  /* 0x00000004080ae981 */ /* 0x000362000c1e1b00 */
[----:B------:R-:W-:-:S05]  /*1470*/  @!P4 VIADD R0, R0, 0x80 ;  /* 0x000000800000c836 */ /* 0x000fca0000000000 */
[----:B------:R-:W-:Y:S01]  /*1480*/  ISETP.GE.AND P3, PT, R0, R39, PT ;  /* 0x000000270000720c */ /* 0x000fe20003f66270 */
[----:B------:R-:W4:-:S12]  /*1490*/  @!P4 LDC.64 R28, c[0x0][0x228] ;  /* 0x00008a00ff1ccb82 */ /* 0x000f180000000a00 */
[----:B------:R-:W-:Y:S01]  /*14a0*/  @!P3 IADD3 R51, R49, R0, RZ ;  /* 0x000000003133b210 */ /* 0x000fe20007ffe0ff */
[----:B------:R-:W-:Y:S01]  /*14b0*/  @!P3 VIADD R0, R0, 0x80 ;  /* 0x000000800000b836 */ /* 0x000fe20000000000 */
[----:B------:R-:W2:Y:S04]  /*14c0*/  @!P3 LDC.64 R46, c[0x0][0x220] ;  /* 0x00008800ff2ebb82 */ /* 0x000ea80000000a00 */
[----:B------:R-:W-:-:S04]  /*14d0*/  ISETP.GE.AND P1, PT, R0, R39, PT ;  /* 0x000000270000720c */ /* 0x000fc80003f26270 */
[----:B------:R-:W2:Y:S09]  /*14e0*/  @!P3 LDC.64 R26, c[0x0][0x228] ;  /* 0x00008a00ff1abb82 */ /* 0x000eb20000000a00 */
[----:B------:R-:W-:Y:S01]  /*14f0*/  @!P1 IMAD.IADD R48, R49, 0x1, R0 ;  /* 0x0000000131309824 */ /* 0x000fe200078e0200 */
[----:B------:R-:W-:Y:S01]  /*1500*/  @!P1 IADD3 R0, R0, 0x80, RZ ;  /* 0x0000008000009810 */ /* 0x000fe20007ffe0ff */
[----:B------:R-:W2:Y:S03]  /*1510*/  @!P1 LDC.64 R22, c[0x0][0x220] ;  /* 0x00008800ff169b82 */ /* 0x000ea60000000a00 */
[----:B------:R-:W-:-:S05]  /*1520*/  ISETP.GE.AND P0, PT, R0, R39, PT ;  /* 0x000000270000720c */ /* 0x000fca0003f06270 */
[----:B------:R-:W2:Y:S08]  /*1530*/  @!P1 LDC.64 R24, c[0x0][0x228] ;  /* 0x00008a00ff189b82 */ /* 0x000eb00000000a00 */
[----:B------:R-:W-:Y:S01]  /*1540*/  @!P0 IMAD.IADD R3, R49, 0x1, R0 ;  /* 0x0000000131038824 */ /* 0x000fe200078e0200 */
[----:B0-----:R-:W0:Y:S01]  /*1550*/  @!P0 LDC.64 R4, c[0x0][0x220] ;  /* 0x00008800ff048b82 */ /* 0x001e220000000a00 */
[----:B------:R-:W-:-:S05]  /*1560*/  @!P0 VIADD R0, R0, 0x80 ;  /* 0x0000008000008836 */ /* 0x000fca0000000000 */
[----:B------:R-:W-:Y:S02]  /*1570*/  ISETP.GE.AND P6, PT, R0, R39, PT ;  /* 0x000000270000720c */ /* 0x000fe40003fc6270 */
[----:B-1----:R-:W1:Y:S01]  /*1580*/  @!P0 LDC.64 R8, c[0x0][0x228] ;  /* 0x00008a00ff088b82 */ /* 0x002e620000000a00 */
[----:B---3--:R-:W-:-:S10]  /*1590*/  @!P4 IMAD.WIDE.U32 R40, R15, 0x8, R40 ;  /* 0x000000080f28c825 */ /* 0x008fd400078e0028 */
[----:B------:R-:W3:Y:S08]  /*15a0*/  @!P6 LDC.64 R30, c[0x0][0x220] ;  /* 0x00008800ff1eeb82 */ /* 0x000ef00000000a00 */
[----:B------:R-:W1:Y:S01]  /*15b0*/  @!P6 LDC.64 R32, c[0x0][0x228] ;  /* 0x00008a00ff20eb82 */ /* 0x000e620000000a00 */
[----:B----4-:R-:W-:Y:S01]  /*15c0*/  @!P4 IMAD.WIDE.U32 R28, R15, 0x8, R28 ;  /* 0x000000080f1cc825 */ /* 0x010fe200078e001c */
[----:B------:R-:W-:-:S02]  /*15d0*/  CS2R R14, SRZ ;  /* 0x00000000000e7805 */ /* 0x000fc4000001ff00 */
[----:B------:R-:W-:Y:S01]  /*15e0*/  CS2R R16, SRZ ;  /* 0x0000000000107805 */ /* 0x000fe2000001ff00 */
[----:B------:R-:W-:-:S04]  /*15f0*/  @!P5 IMAD.WIDE.U32 R44, R13, 0x8, R44 ;  /* 0x000000080d2cd825 */ /* 0x000fc800078e002c */
[----:B--2---:R-:W-:Y:S01]  /*1600*/  @!P5 IMAD.WIDE.U32 R42, R13, 0x8, R42 ;  /* 0x000000080d2ad825 */ /* 0x004fe200078e002a */
[----:B------:R-:W-:Y:S02]  /*1610*/  CS2R R12, SRZ ;  /* 0x00000000000c7805 */ /* 0x000fe4000001ff00 */
[----:B------:R-:W-:Y:S01]  /*1620*/  CS2R R20, SRZ ;  /* 0x0000000000147805 */ /* 0x000fe2000001ff00 */
[----:B------:R2:W5:Y:S01]  /*1630*/  @!P4 LDG.E.64 R16, desc[UR4][R40.64] ;  /* 0x000000042810c981 */ /* 0x000562000c1e1b00 */
[----:B------:R-:W-:-:S03]  /*1640*/  CS2R R18, SRZ ;  /* 0x0000000000127805 */ /* 0x000fc6000001ff00 */
[----:B------:R4:W5:Y:S01]  /*1650*/  @!P5 LDG.E.64 R14, desc[UR4][R42.64] ;  /* 0x000000042a0ed981 */ /* 0x000962000c1e1b00 */
[----:B------:R-:W-:-:S03]  /*1660*/  @!P3 IMAD.WIDE.U32 R46, R51, 0x8, R46 ;  /* 0x00000008332eb825 */ /* 0x000fc600078e002e */
[----:B------:R0:W5:Y:S01]  /*1670*/  @!P5 LDG.E.64 R12, desc[UR4][R44.64] ;  /* 0x000000042c0cd981 */ /* 0x000162000c1e1b00 */
[----:B--2---:R-:W-:-:S03]  /*1680*/  @!P3 IMAD.WIDE.U32 R40, R51, 0x8, R26 ;  /* 0x000000083328b825 */ /* 0x004fc600078e001a */
[----:B------:R-:W5:Y:S01]  /*1690*/  @!P3 LDG.E.64 R20, desc[UR4][R46.64] ;  /* 0x000000042e14b981 */ /* 0x000f62000c1e1b00 */
[----:B----4-:R-:W-:Y:S01]  /*16a0*/  @!P1 IMAD.WIDE.U32 R42, R48, 0x8, R22 ;  /* 0x00000008302a9825 */ /* 0x010fe200078e0016 */
[----:B------:R-:W-:Y:S02]  /*16b0*/  CS2R R22, SRZ ;  /* 0x0000000000167805 */ /* 0x000fe4000001ff00 */
[----:B------:R2:W5:Y:S01]  /*16c0*/  @!P4 LDG.E.64 R18, desc[UR4][R28.64] ;  /* 0x000000041c12c981 */ /* 0x000562000c1e1b00 */
[----:B0-----:R-:W-:Y:S01]  /*16d0*/  @!P6 IADD3 R45, R49, R0, RZ ;  /* 0x00000000312de210 */ /* 0x001fe20007ffe0ff */
[----:B------:R-:W-:Y:S02]  /*16e0*/  @!P0 IMAD.WIDE.U32 R52, R3, 0x8, R4 ;  /* 0x0000000803348825 */ /* 0x000fe400078e0004 */
[----:B------:R0:W5:Y:S02]  /*16f0*/  @!P3 LDG.E.64 R22, desc[UR4][R40.64] ;  /* 0x000000042816b981 */ /* 0x000164000c1e1b00 */
[----:B---3--:R-:W-:Y:S01]  /*1700*/  @!P6 IMAD.WIDE.U32 R4, R45, 0x8, R30 ;  /* 0x000000082d04e825 */ /* 0x008fe200078e001e */
[----:B------:R-:W-:-:S02]  /*1710*/  CS2R R26, SRZ ;  /* 0x00000000001a7805 */ /* 0x000fc4000001ff00 */
[----:B------:R-:W-:Y:S02]  /*1720*/  CS2R R30, SRZ ;  /* 0x00000000001e7805 */ /* 0x000fe4000001ff00 */
[----:B--2---:R-:W-:Y:S01]  /*1730*/  CS2R R28, SRZ ;  /* 0x00000000001c7805 */ /* 0x004fe2000001ff00 */
[----:B------:R-:W-:Y:S01]  /*1740*/  @!P1 IMAD.WIDE.U32 R50, R48, 0x8, R24 ;  /* 0x0000000830329825 */ /* 0x000fe200078e0018 */
[----:B------:R-:W-:-:S03]  /*1750*/  CS2R R24, SRZ ;  /* 0x0000000000187805 */ /* 0x000fc6000001ff00 */
[----:B-1----:R-:W-:Y:S01]  /*1760*/  @!P0 IMAD.WIDE.U32 R8, R3, 0x8, R8 ;  /* 0x0000000803088825 */ /* 0x002fe200078e0008 */
[----:B------:R1:W5:Y:S03]  /*1770*/  @!P1 LDG.E.64 R26, desc[UR4][R50.64] ;  /* 0x00000004321a9981 */ /* 0x000366000c1e1b00 */
[----:B------:R-:W-:Y:S01]  /*1780*/  @!P6 IMAD.WIDE.U32 R44, R45, 0x8, R32 ;  /* 0x000000082d2ce825 */ /* 0x000fe200078e0020 */
[----:B------:R-:W-:Y:S01]  /*1790*/  CS2R R32, SRZ ;  /* 0x0000000000207805 */ /* 0x000fe2000001ff00 */
[----:B------:R1:W5:Y:S02]  /*17a0*/  @!P1 LDG.E.64 R24, desc[UR4][R42.64] ;  /* 0x000000042a189981 */ /* 0x000364000c1e1b00 */
[C---:B------:R-:W-:Y:S01]  /*17b0*/  @!P2 IMAD.WIDE.U32 R46, R2.reuse, 0x8, R34 ;  /* 0x00000008022ea825 */ /* 0x040fe200078e0022 */
[----:B------:R-:W-:Y:S01]  /*17c0*/  CS2R R34, SRZ ;  /* 0x0000000000227805 */ /* 0x000fe2000001ff00 */
[----:B------:R1:W5:Y:S02]  /*17d0*/  @!P0 LDG.E.64 R28, desc[UR4][R52.64] ;  /* 0x00000004341c8981 */ /* 0x000364000c1e1b00 */
[----:B0-----:R-:W-:Y:S01]  /*17e0*/  @!P2 IMAD.WIDE.U32 R40, R2, 0x8, R36 ;  /* 0x000000080228a825 */ /* 0x001fe200078e0024 */
[----:B------:R-:W-:-:S02]  /*17f0*/  CS2R R2, SRZ ;  /* 0x0000000000027805 */ /* 0x000fc4000001ff00 */
        /* <DEDUP_REMOVED lines=8> */
[----:B-----5:R-:W-:-:S04]  /*1880*/  LOP3.LUT R0, R3, R37, RZ, 0xfc, !PT ;  /* 0x0000002503007212 */ /* 0x020fc800078efcff */
[----:B------:R-:W-:-:S13]  /*1890*/  ISETP.NE.U32.AND P0, PT, R0, RZ, PT ;  /* 0x000000ff0000720c */ /* 0x000fda0003f05070 */
[----:B------:R-:W-:Y:S05]  /*18a0*/  @!P0 BRA `(.L_x_14282) ;  /* 0x0000000000208947 */ /* 0x000fea0003800000 */
[----:B------:R-:W-:Y:S01]  /*18b0*/  IMAD.MOV.U32 R0, RZ, RZ, R2 ;  /* 0x000000ffff007224 */ /* 0x000fe200078e0002 */
[----:B-1----:R-:W-:Y:S01]  /*18c0*/  MOV R5, R37 ;  /* 0x0000002500057202 */ /* 0x002fe20000000f00 */
[----:B------:R-:W-:Y:S01]  /*18d0*/  IMAD.MOV.U32 R2, RZ, RZ, R36 ;  /* 0x000000ffff027224 */ /* 0x000fe200078e0024 */
[----:B------:R-:W-:-:S07]  /*18e0*/  MOV R4, 0x1900 ;  /* 0x0000190000047802 */ /* 0x000fce0000000f00 */
[----:B------:R-:W-:Y:S05]  /*18f0*/  CALL.REL.NOINC `($__internal_25_$__cuda_sm20_div_s64) ;  /* 0x0000001400447944 */ /* 0x000fea0003c00000 */
[----:B------:R-:W-:Y:S02]  /*1900*/  IMAD.MOV.U32 R36, RZ, RZ, R3 ;  /* 0x000000ffff247224 */ /* 0x000fe400078e0003 */
[----:B------:R-:W-:Y:S01]  /*1910*/  IMAD.MOV.U32 R37, RZ, RZ, R0 ;  /* 0x000000ffff257224 */ /* 0x000fe200078e0000 */
[----:B------:R-:W-:Y:S06]  /*1920*/  BRA `(.L_x_14281) ;  /* 0x0000000000507947 */ /* 0x000fec0003800000 */
.L_x_14282:
[----:B------:R-:W0:Y:S01]  /*1930*/  I2F.U32.RP R0, R36 ;  /* 0x0000002400007306 */ /* 0x000e220000209000 */
[----:B------:R-:W-:Y:S01]  /*1940*/  ISETP.NE.U32.AND P3, PT, R36, RZ, PT ;  /* 0x000000ff2400720c */ /* 0x000fe20003f65070 */
[----:B------:R-:W-:-:S06]  /*1950*/  IMAD.MOV.U32 R37, RZ, RZ, RZ ;  /* 0x000000ffff257224 */ /* 0x000fcc00078e00ff */
[----:B0-----:R-:W1:Y:S02]  /*1960*/  MUFU.RCP R0, R0 ;  /* 0x0000000000007308 */ /* 0x001e640000001000 */
[----:B-1----:R-:W-:-:S06]  /*1970*/  IADD3 R4, R0, 0xffffffe, RZ ;  /* 0x0ffffffe00047810 */ /* 0x002fcc0007ffe0ff */
[----:B------:R0:W1:Y:S02]  /*1980*/  F2I.FTZ.U32.TRUNC.NTZ R5, R4 ;  /* 0x0000000400057305 */ /* 0x000064000021f000 */
[----:B0-----:R-:W-:Y:S02]  /*1990*/  IMAD.MOV.U32 R4, RZ, RZ, RZ ;  /* 0x000000ffff047224 */ /* 0x001fe400078e00ff */
[----:B-1----:R-:W-:-:S04]  /*19a0*/  IMAD.MOV R3, RZ, RZ, -R5 ;  /* 0x000000ffff037224 */ /* 0x002fc800078e0a05 */
[----:B------:R-:W-:-:S04]  /*19b0*/  IMAD R3, R3, R36, RZ ;  /* 0x0000002403037224 */ /* 0x000fc800078e02ff */
        /* <DEDUP_REMOVED lines=11> */
.L_x_14281:
[----:B------:R-:W-:Y:S05]  /*1a70*/  BSYNC B0 ;  /* 0x0000000000007941 */ /* 0x000fea0003800000 */
.L_x_14280:
[----:B-1----:R-:W-:Y:S01]  /*1a80*/  IADD3 R46, R38, 0x80, RZ ;  /* 0x00000080262e7810 */ /* 0x002fe20007ffe0ff */
[----:B------:R-:W-:Y:S03]  /*1a90*/  BSSY B0, `(.L_x_14283) ;  /* 0x0000023000007945 */ /* 0x000fe60003800000 */
[----:B------:R-:W-:-:S13]  /*1aa0*/  ISETP.GE.AND P0, PT, R46, R39, PT ;  /* 0x000000272e00720c */ /* 0x000fda0003f06270 */
[----:B------:R-:W-:Y:S05]  /*1ab0*/  @P0 BRA `(.L_x_14284) ;  /* 0x0000000000800947 */ /* 0x000fea0003800000 */
[----:B-----5:R-:W-:-:S04]  /*1ac0*/  LOP3.LUT R0, R7, R11, RZ, 0xfc, !PT ;  /* 0x0000000b07007212 */ /* 0x020fc800078efcff */
[----:B------:R-:W-:-:S13]  /*1ad0*/  ISETP.NE.U32.AND P0, PT, R0, RZ, PT ;  /* 0x000000ff0000720c */ /* 0x000fda0003f05070 */
[----:B------:R-:W-:Y:S05]  /*1ae0*/  @!P0 BRA `(.L_x_14285) ;  /* 0x0000000000248947 */ /* 0x000fea0003800000 */
[----:B------:R-:W-:Y:S01]  /*1af0*/  IMAD.MOV.U32 R0, RZ, RZ, R6 ;  /* 0x000000ffff007224 */ /* 0x000fe200078e0006 */
[----:B------:R-:W-:Y:S01]  /*1b00*/  MOV R2, R10 ;  /* 0x0000000a00027202 */ /* 0x000fe20000000f00 */
[----:B------:R-:W-:Y:S01]  /*1b10*/  IMAD.MOV.U32 R3, RZ, RZ, R7 ;  /* 0x000000ffff037224 */ /* 0x000fe200078e0007 */
[----:B------:R-:W-:Y:S01]  /*1b20*/  MOV R4, 0x1b50 ;  /* 0x00001b5000047802 */ /* 0x000fe20000000f00 */
[----:B------:R-:W-:-:S07]  /*1b30*/  IMAD.MOV.U32 R5, RZ, RZ, R11 ;  /* 0x000000ffff057224 */ /* 0x000fce00078e000b */
[----:B------:R-:W-:Y:S05]  /*1b40*/  CALL.REL.NOINC `($__internal_25_$__cuda_sm20_div_s64) ;  /* 0x0000001000b07944 */ /* 0x000fea0003c00000 */
[----:B------:R-:W-:Y:S01]  /*1b50*/  IMAD.MOV.U32 R6, RZ, RZ, R3 ;  /* 0x000000ffff067224 */ /* 0x000fe200078e0003 */
[----:B------:R-:W-:Y:S01]  /*1b60*/  MOV R7, R0 ;  /* 0x0000000000077202 */ /* 0x000fe20000000f00 */
[----:B------:R-:W-:Y:S06]  /*1b70*/  BRA `(.L_x_14284) ;  /* 0x0000000000507947 */ /* 0x000fec0003800000 */
.L_x_14285:
        /* <DEDUP_REMOVED lines=20> */
.L_x_14284:
[----:B------:R-:W-:Y:S05]  /*1cc0*/  BSYNC B0 ;  /* 0x0000000000007941 */ /* 0x000fea0003800000 */
.L_x_14283:
[----:B------:R-:W-:Y:S01]  /*1cd0*/  VIADD R0, R38, 0x100 ;  /* 0x0000010026007836 */ /* 0x000fe20000000000 */
[----:B------:R-:W-:Y:S04]  /*1ce0*/  BSSY B0, `(.L_x_14286) ;  /* 0x0000022000007945 */ /* 0x000fe80003800000 */
        /* <DEDUP_REMOVED lines=11> */
[----:B------:R-:W-:Y:S01]  /*1da0*/  MOV R10, R3 ;  /* 0x00000003000a7202 */ /* 0x000fe20000000f00 */
[----:B------:R-:W-:Y:S01]  /*1db0*/  IMAD.MOV.U32 R11, RZ, RZ, R0 ;  /* 0x000000ffff0b7224 */ /* 0x000fe200078e0000 */
[----:B------:R-:W-:Y:S06]  /*1dc0*/  BRA `(.L_x_14287) ;  /* 0x00000000004c7947 */ /* 0x000fec0003800000 */
.L_x_14288:
[----:B------:R-:W0:Y:S01]  /*1dd0*/  I2F.U32.RP R0, R14 ;  /* 0x0000000e00007306 */ /* 0x000e220000209000 */
[----:B------:R-:W-:Y:S01]  /*1de0*/  ISETP.NE.U32.AND P3, PT, R14, RZ, PT ;  /* 0x000000ff0e00720c */ /* 0x000fe20003f65070 */
[----:B------:R-:W-:-:S06]  /*1df0*/  HFMA2.MMA R11, -RZ, RZ, 0, 0 ;  /* 0x00000000ff0b7435 */ /* 0x000fcc00000001ff */
[----:B0-----:R-:W0:Y:S02]  /*1e00*/  MUFU.RCP R0, R0 ;  /* 0x0000000000007308 */ /* 0x001e240000001000 */
[----:B0-----:R-:W-:-:S06]  /*1e10*/  VIADD R2, R0, 0xffffffe ;  /* 0x0ffffffe00027836 */ /* 0x001fcc0000000000 */
[----:B------:R0:W1:Y:S02]  /*1e20*/  F2I.FTZ.U32.TRUNC.NTZ R3, R2 ;  /* 0x0000000200037305 */ /* 0x000064000021f000 */
[----:B0-----:R-:W-:Y:S01]  /*1e30*/  IMAD.MOV.U32 R2, RZ, RZ, RZ ;  /* 0x000000ffff027224 */ /* 0x001fe200078e00ff */
[----:B-1----:R-:W-:-:S05]  /*1e40*/  IADD3 R5, RZ, -R3, RZ ;  /* 0x80000003ff057210 */ /* 0x002fca0007ffe0ff */
[----:B------:R-:W-:-:S04]  /*1e50*/  IMAD R5, R5, R14, RZ ;  /* 0x0000000e05057224 */ /* 0x000fc800078e02ff */
[----:B------:R-:W-:-:S06]  /*1e60*/  IMAD.HI.U32 R3, R3, R5, R2 ;  /* 0x0000000503037227 */ /* 0x000fcc00078e0002 */
        /* <DEDUP_REMOVED lines=8> */
[----:B------:R-:W-:-:S07]  /*1ef0*/  @!P3 LOP3.LUT R10, RZ, R14, RZ, 0x33, !PT ;  /* 0x0000000eff0ab212 */ /* 0x000fce00078e33ff */
.L_x_14287:
[----:B------:R-:W-:Y:S05]  /*1f00*/  BSYNC B0 ;  /* 0x0000000000007941 */ /* 0x000fea0003800000 */
.L_x_14286:
        /* <DEDUP_REMOVED lines=16> */
.L_x_14291:
        /* <DEDUP_REMOVED lines=19> */
.L_x_14290:
[----:B------:R-:W-:Y:S05]  /*2140*/  BSYNC B0 ;  /* 0x0000000000007941 */ /* 0x000fea0003800000 */
.L_x_14289:
        /* <DEDUP_REMOVED lines=16> */
.L_x_14294:
[----:B------:R-:W0:Y:S01]  /*2250*/  I2F.U32.RP R0, R22 ;  /* 0x0000001600007306 */ /* 0x000e220000209000 */
[----:B------:R-:W-:Y:S01]  /*2260*/  ISETP.NE.U32.AND P3, PT, R22, RZ, PT ;  /* 0x000000ff1600720c */ /* 0x000fe20003f65070 */
[----:B------:R-:W-:-:S06]  /*2270*/  IMAD.MOV.U32 R15, RZ, RZ, RZ ;  /* 0x000000ffff0f7224 */ /* 0x000fcc00078e00ff */
        /* <DEDUP_REMOVED lines=14> */
[----:B------:R-:W-:Y:S02]  /*2360*/  @P1 IADD3 R14, R14, 0x1, RZ ;  /* 0x000000010e0e1810 */ /* 0x000fe40007ffe0ff */
[----:B------:R-:W-:-:S07]  /*2370*/  @!P3 LOP3.LUT R14, RZ, R22, RZ, 0x33, !PT ;  /* 0x00000016ff0eb212 */ /* 0x000fce00078e33ff */
.L_x_14293:
[----:B------:R-:W-:Y:S05]  /*2380*/  BSYNC B0 ;  /* 0x0000000000007941 */ /* 0x000fea0003800000 */
.L_x_14292:
[----:B------:R-:W-:Y:S01]  /*2390*/  IADD3 R0, R38, 0x280, RZ ;  /* 0x0000028026007810 */ /* 0x000fe20007ffe0ff */
        /* <DEDUP_REMOVED lines=9> */
[----:B------:R-:W-:Y:S02]  /*2430*/  MOV R5, R27 ;  /* 0x0000001b00057202 */ /* 0x000fe40000000f00 */
[----:B------:R-:W-:-:S07]  /*2440*/  MOV R4, 0x2460 ;  /* 0x0000246000047802 */ /* 0x000fce0000000f00 */
[----:B------:R-:W-:Y:S05]  /*2450*/  CALL.REL.NOINC `($__internal_25_$__cuda_sm20_div_s64) ;  /* 0x00000008006c7944 */ /* 0x000fea0003c00000 */
[----:B------:R-:W-:Y:S01]  /*2460*/  IMAD.MOV.U32 R16, RZ, RZ, R3 ;  /* 0x000000ffff107224 */ /* 0x000fe200078e0003 */
[----:B------:R-:W-:Y:S01]  /*2470*/  MOV R17, R0 ;  /* 0x0000000000117202 */ /* 0x000fe20000000f00 */
[----:B------:R-:W-:Y:S06]  /*2480*/  BRA `(.L_x_14296) ;  /* 0x00000000004c7947 */ /* 0x000fec0003800000 */
.L_x_14297:
        /* <DEDUP_REMOVED lines=10> */
[----:B------:R-:W-:-:S05]  /*2530*/  IMAD.HI.U32 R16, R3, R24, RZ ;  /* 0x0000001803107227 */ /* 0x000fca00078e00ff */
[----:B------:R-:W-:-:S05]  /*2540*/  IADD3 R25, -R16, RZ, RZ ;  /* 0x000000ff10197210 */ /* 0x000fca0007ffe1ff */
[----:B------:R-:W-:-:S05]  /*2550*/  IMAD R25, R26, R25, R24 ;  /* 0x000000191a197224 */ /* 0x000fca00078e0218 */
[----:B------:R-:W-:-:S13]  /*2560*/  ISETP.GE.U32.AND P0, PT, R25, R26, PT ;  /* 0x0000001a1900720c */ /* 0x000fda0003f06070 */
[----:B------:R-:W-:Y:S01]  /*2570*/  @P0 IMAD.IADD R25, R25, 0x1, -R26 ;  /* 0x0000000119190824 */ /* 0x000fe200078e0a1a */
[----:B------:R-:W-:-:S04]  /*2580*/  @P0 IADD3 R16, R16, 0x1, RZ ;  /* 0x0000000110100810 */ /* 0x000fc80007ffe0ff */
[----:B------:R-:W-:-:S13]  /*2590*/  ISETP.GE.U32.AND P1, PT, R25, R26, PT ;  /* 0x0000001a1900720c */ /* 0x000fda0003f26070 */
[----:B------:R-:W-:Y:S01]  /*25a0*/  @P1 VIADD R16, R16, 0x1 ;  /* 0x0000000110101836 */ /* 0x000fe20000000000 */
[----:B------:R-:W-:-:S07]  /*25b0*/  @!P3 LOP3.LUT R16, RZ, R26, RZ, 0x33, !PT ;  /* 0x0000001aff10b212 */ /* 0x000fce00078e33ff */
.L_x_14296:
[----:B------:R-:W-:Y:S05]  /*25c0*/  BSYNC B0 ;  /* 0x0000000000007941 */ /* 0x000fea0003800000 */
.L_x_14295:
[----:B------:R-:W-:Y:S01]  /*25d0*/  VIADD R0, R38, 0x300 ;  /* 0x0000030026007836 */ /* 0x000fe20000000000 */
[----:B------:R-:W-:Y:S04]  /*25e0*/  BSSY B0, `(.L_x_14298) ;  /* 0x0000022000007945 */ /* 0x000fe80003800000 */
[----:B------:R-:W-:-:S13]  /*25f0*/  ISETP.GE.AND P0, PT, R0, R39, PT ;  /* 0x000000270000720c */ /* 0x000fda0003f06270 */
[----:B------:R-:W-:Y:S05]  /*2600*/  @P0 BRA `(.L_x_14299) ;  /* 0x00000000007c0947 */ /* 0x000fea0003800000 */
[----:B-----5:R-:W-:-:S04]  /*2610*/  LOP3.LUT R0, R29, R31, RZ, 0xfc, !PT ;  /* 0x0000001f1d007212 */ /* 0x020fc800078efcff */
        /* <DEDUP_REMOVED lines=8> */
[----:B------:R-:W-:Y:S01]  /*26a0*/  MOV R18, R3 ;  /* 0x0000000300127202 */ /* 0x000fe20000000f00 */
[----:B------:R-:W-:Y:S01]  /*26b0*/  IMAD.MOV.U32 R19, RZ, RZ, R0 ;  /* 0x000000ffff137224 */ /* 0x000fe200078e0000 */
[----:B------:R-:W-:Y:S06]  /*26c0*/  BRA `(.L_x_14299) ;  /* 0x00000000004c7947 */ /* 0x000fec0003800000 */
.L_x_14300:
[----:B------:R-:W0:Y:S01]  /*26d0*/  I2F.U32.RP R0, R30 ;  /* 0x0000001e00007306 */ /* 0x000e220000209000 */
[----:B------:R-:W-:Y:S01]  /*26e0*/  ISETP.NE.U32.AND P3, PT, R30, RZ, PT ;  /* 0x000000ff1e00720c */ /* 0x000fe20003f65070 */
[----:B------:R-:W-:-:S06]  /*26f0*/  IMAD.MOV.U32 R19, RZ, RZ, RZ ;  /* 0x000000ffff137224 */ /* 0x000fcc00078e00ff */
[----:B0-----:R-:W0:Y:S02]  /*2700*/  MUFU.RCP R0, R0 ;  /* 0x0000000000007308 */ /* 0x001e240000001000 */
[----:B0-----:R-:W-:-:S06]  /*2710*/  IADD3 R2, R0, 0xffffffe, RZ ;  /* 0x0ffffffe00027810 */ /* 0x001fcc0007ffe0ff */
        /* <DEDUP_REMOVED lines=14> */
.L_x_14299:
[----:B------:R-:W-:Y:S05]  /*2800*/  BSYNC B0 ;  /* 0x0000000000007941 */ /* 0x000fea0003800000 */
.L_x_14298:
        /* <DEDUP_REMOVED lines=16> */
.L_x_14303:
[----:B------:R-:W0:Y:S01]  /*2910*/  I2F.U32.RP R0, R34 ;  /* 0x0000002200007306 */ /* 0x000e220000209000 */
[----:B------:R-:W-:-:S07]  /*2920*/  ISETP.NE.U32.AND P3, PT, R34, RZ, PT ;  /* 0x000000ff2200720c */ /* 0x000fce0003f65070 */
[----:B0-----:R-:W0:Y:S02]  /*2930*/  MUFU.RCP R0, R0 ;  /* 0x0000000000007308 */ /* 0x001e240000001000 */
[----:B0-----:R-:W-:-:S06]  /*2940*/  VIADD R2, R0, 0xffffffe ;  /* 0x0ffffffe00027836 */ /* 0x001fcc0000000000 */
[----:B------:R0:W1:Y:S02]  /*2950*/  F2I.FTZ.U32.TRUNC.NTZ R3, R2 ;  /* 0x0000000200037305 */ /* 0x000064000021f000 */
[----:B0-----:R-:W-:Y:S01]  /*2960*/  IMAD.MOV.U32 R2, RZ, RZ, RZ ;  /* 0x000000ffff027224 */ /* 0x001fe200078e00ff */
[----:B-1----:R-:W-:-:S05]  /*2970*/  IADD3 R5, RZ, -R3, RZ ;  /* 0x80000003ff057210 */ /* 0x002fca0007ffe0ff */
[----:B------:R-:W-:-:S04]  /*2980*/  IMAD R5, R5, R34, RZ ;  /* 0x0000002205057224 */ /* 0x000fc800078e02ff */
[----:B------:R-:W-:-:S06]  /*2990*/  IMAD.HI.U32 R3, R3, R5, R2 ;  /* 0x0000000503037227 */ /* 0x000fcc00078e0002 */
[----:B------:R-:W-:Y:S01]  /*29a0*/  IMAD.HI.U32 R2, R3, R32, RZ ;  /* 0x0000002003027227 */ /* 0x000fe200078e00ff */
[----:B------:R-:W-:-:S04]  /*29b0*/  HFMA2.MMA R3, -RZ, RZ, 0, 0 ;  /* 0x00000000ff037435 */ /* 0x000fc800000001ff */
        /* <DEDUP_REMOVED lines=8> */
.L_x_14302:
[----:B------:R-:W-:Y:S05]  /*2a40*/  BSYNC B0 ;  /* 0x0000000000007941 */ /* 0x000fea0003800000 */
.L_x_14301:
[----:B------:R-:W0:Y:S01]  /*2a50*/  @!P2 S2R R0, SR_TID.X ;  /* 0x000000000000a919 */ /* 0x000e220000002100 */
[----:B------:R-:W1:Y:S01]  /*2a60*/  @!P2 LDC.64 R4, c[0x0][0x218] ;  /* 0x00008600ff04ab82 */ /* 0x000e620000000a00 */
[----:B------:R-:W-:Y:S01]  /*2a70*/  @!P2 MOV R38, R46 ;  /* 0x0000002e0026a202 */ /* 0x000fe20000000f00 */
[----:B------:R-:W-:Y:S04]  /*2a80*/  BSSY B0, `(.L_x_14304) ;  /* 0x0000030000007945 */ /* 0x000fe80003800000 */
[----:B------:R-:W-:Y:S01]  /*2a90*/  BSSY B1, `(.L_x_14305) ;  /* 0x0000028000017945 */ /* 0x000fe20003800000 */
[----:B------:R-:W-:Y:S01]  /*2aa0*/  ISETP.GE.AND P0, PT, R38, R39, PT ;  /* 0x000000272600720c */ /* 0x000fe20003f06270 */
[----:B0-----:R-:W-:-:S04]  /*2ab0*/  @!P2 IMAD.IADD R9, R49, 0x1, R0 ;  /* 0x000000013109a824 */ /* 0x001fc800078e0200 */
[----:B-1----:R-:W-:-:S05]  /*2ac0*/  @!P2 IMAD.WIDE.U32 R4, R9, 0x8, R4 ;  /* 0x000000080904a825 */ /* 0x002fca00078e0004 */
[----:B-----5:R0:W-:Y:S03]  /*2ad0*/  @!P2 STG.E.64 desc[UR4][R4.64], R36 ;  /* 0x000000240400a986 */ /* 0x0201e6000c101b04 */
[----:B------:R-:W-:Y:S05]  /*2ae0*/  @P0 BRA `(.L_x_14306) ;  /* 0x0000000000300947 */ /* 0x000fea0003800000 */
[----:B0-----:R-:W0:Y:S01]  /*2af0*/  LDC.64 R4, c[0x0][0x218] ;  /* 0x00008600ff047b82 */ /* 0x001e220000000a00 */
[----:B------:R-:W-:Y:S01]  /*2b00*/  IMAD.IADD R9, R49, 0x1, R38 ;  /* 0x0000000131097824 */ /* 0x000fe200078e0226 */
[----:B------:R-:W-:-:S04]  /*2b10*/  IADD3 R38, R38, 0x80, RZ ;  /* 0x0000008026267810 */ /* 0x000fc80007ffe0ff */
[----:B------:R-:W-:Y:S01]  /*2b20*/  ISETP.GE.AND P0, PT, R38, R39, PT ;  /* 0x000000272600720c */ /* 0x000fe20003f06270 */
[----:B0-----:R-:W-:-:S05]  /*2b30*/  IMAD.WIDE.U32 R4, R9, 0x8, R4 ;  /* 0x0000000809047825 */ /* 0x001fca00078e0004 */
[----:B------:R0:W-:Y:S07]  /*2b40*/  STG.E.64 desc[UR4][R4.64], R6 ;  /* 0x0000000604007986 */ /* 0x0001ee000c101b04 */
[----:B------:R-:W-:Y:S05]  /*2b50*/  @P0 BRA `(.L_x_14307) ;  /* 0x0000000000300947 */ /* 0x000fea0003800000 */
[----:B0-----:R-:W0:Y:S01]  /*2b60*/  LDC.64 R4, c[0x0][0x218] ;  /* 0x00008600ff047b82 */ /* 0x001e220000000a00 */
[----:B------:R-:W-:Y:S01]  /*2b70*/  IMAD.IADD R7, R49, 0x1, R38 ;  /* 0x0000000131077824 */ /* 0x000fe200078e0226 */
[----:B------:R-:W-:-:S03]  /*2b80*/  IADD3 R38, R38, 0x80, RZ ;  /* 0x0000008026267810 */ /* 0x000fc60007ffe0ff */
[----:B0-----:R-:W-:-:S05]  /*2b90*/  IMAD.WIDE.U32 R4, R7, 0x8, R4 ;  /* 0x0000000807047825 */ /* 0x001fca00078e0004 */
[----:B------:R1:W-:Y:S02]  /*2ba0*/  STG.E.64 desc[UR4][R4.64], R10 ;  /* 0x0000000a04007986 */ /* 0x0003e4000c101b04 */
.L_x_14306:
[----:B------:R-:W-:-:S13]  /*2bb0*/  ISETP.GE.AND P0, PT, R38, R39, PT ;  /* 0x000000272600720c */ /* 0x000fda0003f06270 */
[----:B------:R-:W-:Y:S05]  /*2bc0*/  @P0 BRA `(.L_x_14308) ;  /* 0x0000000000300947 */ /* 0x000fea0003800000 */
[----:B01----:R-:W0:Y:S01]  /*2bd0*/  LDC.64 R4, c[0x0][0x218] ;  /* 0x00008600ff047b82 */ /* 0x003e220000000a00 */
[----:B------:R-:W-:Y:S01]  /*2be0*/  IMAD.IADD R7, R49, 0x1, R38 ;  /* 0x0000000131077824 */ /* 0x000fe200078e0226 */
[----:B------:R-:W-:-:S03]  /*2bf0*/  IADD3 R38, R38, 0x80, RZ ;  /* 0x0000008026267810 */ /* 0x000fc60007ffe0ff */
[----:B0-----:R-:W-:-:S05]  /*2c00*/  IMAD.WIDE.U32 R4, R7, 0x8, R4 ;  /* 0x0000000807047825 */ /* 0x001fca00078e0004 */
[----:B------:R1:W-:Y:S02]  /*2c10*/  STG.E.64 desc[UR4][R4.64], R12 ;  /* 0x0000000c04007986 */ /* 0x0003e4000c101b04 */
.L_x_14307:
[----:B------:R-:W-:-:S13]  /*2c20*/  ISETP.GE.AND P0, PT, R38, R39, PT ;  /* 0x000000272600720c */ /* 0x000fda0003f06270 */
[----:B------:R-:W-:Y:S05]  /*2c30*/  @P0 BRA `(.L_x_14309) ;  /* 0x0000000000340947 */ /* 0x000fea0003800000 */
[----:B01----:R-:W0:Y:S01]  /*2c40*/  LDC.64 R4, c[0x0][0x218] ;  /* 0x00008600ff047b82 */ /* 0x003e220000000a00 */
[----:B------:R-:W-:Y:S01]  /*2c50*/  IMAD.IADD R7, R49, 0x1, R38 ;  /* 0x0000000131077824 */ /* 0x000fe200078e0226 */
[----:B------:R-:W-:-:S03]  /*2c60*/  IADD3 R38, R38, 0x80, RZ ;  /* 0x0000008026267810 */ /* 0x000fc60007ffe0ff */
[----:B0-----:R-:W-:-:S05]  /*2c70*/  IMAD.WIDE.U32 R4, R7, 0x8, R4 ;  /* 0x0000000807047825 */ /* 0x001fca00078e0004 */
[----:B------:R2:W-:Y:S02]  /*2c80*/  STG.E.64 desc[UR4][R4.64], R14 ;  /* 0x0000000e04007986 */ /* 0x0005e4000c101b04 */
.L_x_14308:
[----:B------:R-:W-:-:S13]  /*2c90*/  ISETP.GE.AND P0, PT, R38, R39, PT ;  /* 0x000000272600720c */ /* 0x000fda0003f06270 */
[----:B------:R-:W-:Y:S05]  /*2ca0*/  @P0 BREAK B1 ;  /* 0x0000000000010942 */ /* 0x000fea0003800000 */
[----:B------:R-:W-:Y:S05]  /*2cb0*/  @P0 BRA `(.L_x_14310) ;  /* 0x0000000000300947 */ /* 0x000fea0003800000 */
[----:B012---:R-:W0:Y:S01]  /*2cc0*/  LDC.64 R4, c[0x0][0x218] ;  /* 0x00008600ff047b82 */ /* 0x007e220000000a00 */
[----:B------:R-:W-:Y:S01]  /*2cd0*/  IMAD.IADD R7, R49, 0x1, R38 ;  /* 0x0000000131077824 */ /* 0x000fe200078e0226 */
[----:B------:R-:W-:-:S03]  /*2ce0*/  IADD3 R38, R38, 0x80, RZ ;  /* 0x0000008026267810 */ /* 0x000fc60007ffe0ff */
[----:B0-----:R-:W-:-:S05]  /*2cf0*/  IMAD.WIDE.U32 R4, R7, 0x8, R4 ;  /* 0x0000000807047825 */ /* 0x001fca00078e0004 */
[----:B------:R2:W-:Y:S02]  /*2d00*/  STG.E.64 desc[UR4][R4.64], R16 ;  /* 0x0000001004007986 */ /* 0x0005e4000c101b04 */
.L_x_14309:
[----:B------:R-:W-:Y:S05]  /*2d10*/  BSYNC B1 ;  /* 0x0000000000017941 */ /* 0x000fea0003800000 */
.L_x_14305:
[----:B------:R-:W-:-:S13]  /*2d20*/  ISETP.GE.AND P0, PT, R38, R39, PT ;  /* 0x000000272600720c */ /* 0x000fda0003f06270 */
[----:B012---:R-:W0:Y:S01]  /*2d30*/  @!P0 LDC.64 R4, c[0x0][0x218] ;  /* 0x00008600ff048b82 */ /* 0x007e220000000a00 */
[----:B------:R-:W-:Y:S01]  /*2d40*/  @!P0 IMAD.IADD R7, R49, 0x1, R38 ;  /* 0x0000000131078824 */ /* 0x000fe200078e0226 */
[----:B------:R-:W-:-:S03]  /*2d50*/  @!P0 IADD3 R38, R38, 0x80, RZ ;  /* 0x0000008026268810 */ /* 0x000fc60007ffe0ff */
[----:B0-----:R-:W-:-:S05]  /*2d60*/  @!P0 IMAD.WIDE.U32 R4, R7, 0x8, R4 ;  /* 0x0000000807048825 */ /* 0x001fca00078e0004 */
[----:B------:R3:W-:Y:S02]  /*2d70*/  @!P0 STG.E.64 desc[UR4][R4.64], R18 ;  /* 0x0000001204008986 */ /* 0x0007e4000c101b04 */
.L_x_14310:
[----:B------:R-:W-:Y:S05]  /*2d80*/  BSYNC B0 ;  /* 0x0000000000007941 */ /* 0x000fea0003800000 */
.L_x_14304:
[----:B------:R-:W-:Y:S05]  /*2d90*/  WARPSYNC.ALL ;  /* 0x0000000000007948 */ /* 0x000fea0003800000 */
[----:B------:R-:W-:-:S13]  /*2da0*/  ISETP.GE.AND P0, PT, R38, R39, PT ;  /* 0x000000272600720c */ /* 0x000fda0003f06270 */
[----:B------:R-:W-:Y:S05]  /*2db0*/  @P0 EXIT ;  /* 0x000000000000094d */ /* 0x000fea0003800000 */
[----:B0123--:R-:W0:Y:S01]  /*2dc0*/  LDC.64 R4, c[0x0][0x218] ;  /* 0x00008600ff047b82 */ /* 0x00fe220000000a00 */
[----:B------:R-:W-:-:S04]  /*2dd0*/  IMAD.IADD R49, R49, 0x1, R38 ;  /* 0x0000000131317824 */ /* 0x000fc800078e0226 */
[----:B0-----:R-:W-:-:S05]  /*2de0*/  IMAD.WIDE.U32 R4, R49, 0x8, R4 ;  /* 0x0000000831047825 */ /* 0x001fca00078e0004 */
[----:B------:R-:W-:Y:S01]  /*2df0*/  STG.E.64 desc[UR4][R4.64], R2 ;  /* 0x0000000204007986 */ /* 0x000fe2000c101b04 */
[----:B------:R-:W-:Y:S05]  /*2e00*/  EXIT ;  /* 0x000000000000794d */ /* 0x000fea0003800000 */
        .weak           $__internal_25_$__cuda_sm20_div_s64
        .type           $__internal_25_$__cuda_sm20_div_s64,@function
        .size           $__internal_25_$__cuda_sm20_div_s64,(.L_x_22722 - $__internal_25_$__cuda_sm20_div_s64)
$__internal_25_$__cuda_sm20_div_s64:
        /* <DEDUP_REMOVED lines=11> */
[C---:B------:R-:W-:Y:S01]  /*2ec0*/  IMAD R44, R40.reuse, R9, R43 ;  /* 0x00000009282c7224 */ /* 0x040fe200078e022b */
[----:B------:R-:W-:Y:S01]  /*2ed0*/  IADD3 R45, P0, RZ, -R42, RZ ;  /* 0x8000002aff2d7210 */ /* 0x000fe20007f1e0ff */
[----:B------:R-:W-:Y:S02]  /*2ee0*/  IMAD.MOV.U32 R43, RZ, RZ, R40 ;  /* 0x000000ffff2b7224 */ /* 0x000fe400078e0028 */
[----:B------:R-:W-:Y:S02]  /*2ef0*/  IMAD R44, R41, R8, R44 ;  /* 0x00000008292c7224 */ /* 0x000fe400078e022c */
[----:B------:R-:W-:-:S03]  /*2f00*/  IMAD.HI.U32 R42, R40, R45, RZ ;  /* 0x0000002d282a7227 */ /* 0x000fc600078e00ff */
[----:B------:R-:W-:-:S05]  /*2f10*/  IADD3.X R44, RZ, ~R44, RZ, P0, !PT ;  /* 0x8000002cff2c7210 */ /* 0x000fca00007fe4ff */
[----:B------:R-:W-:-:S04]  /*2f20*/  IMAD.WIDE.U32 R42, P0, R40, R44, R42 ;  /* 0x0000002c282a7225 */ /* 0x000fc8000780002a */
[----:B------:R-:W-:-:S04]  /*2f30*/  IMAD.HI.U32 R40, R41, R44, RZ ;  /* 0x0000002c29287227 */ /* 0x000fc800078e00ff */
[----:B------:R-:W-:Y:S01]  /*2f40*/  IMAD.HI.U32 R43, P1, R41, R45, R42 ;  /* 0x0000002d292b7227 */ /* 0x000fe2000782002a */
[----:B------:R-:W-:-:S03]  /*2f50*/  IADD3.X R40, R40, R41, RZ, P0, !PT ;  /* 0x0000002928287210 */ /* 0x000fc600007fe4ff */
[----:B------:R-:W-:-:S05]  /*2f60*/  IMAD R42, R41, R44, RZ ;  /* 0x0000002c292a7224 */ /* 0x000fca00078e02ff */
[----:B------:R-:W-:-:S04]  /*2f70*/  IADD3 R43, P3, R42, R43, RZ ;  /* 0x0000002b2a2b7210 */ /* 0x000fc80007f7e0ff */
[----:B------:R-:W-:Y:S01]  /*2f80*/  IADD3.X R40, RZ, RZ, R40, P3, P1 ;  /* 0x000000ffff287210 */ /* 0x000fe20001fe2428 */
[----:B------:R-:W-:-:S04]  /*2f90*/  IMAD.WIDE.U32 R44, R43, R8, RZ ;  /* 0x000000082b2c7225 */ /* 0x000fc800078e00ff */
[----:B------:R-:W-:Y:S01]  /*2fa0*/  IMAD R41, R43, R9, R45 ;  /* 0x000000092b297224 */ /* 0x000fe200078e022d */
[----:B------:R-:W-:-:S03]  /*2fb0*/  IADD3 R44, P0, RZ, -R44, RZ ;  /* 0x8000002cff2c7210 */ /* 0x000fc60007f1e0ff */
[----:B------:R-:W-:Y:S02]  /*2fc0*/  IMAD R41, R40, R8, R41 ;  /* 0x0000000828297224 */ /* 0x000fe400078e0229 */
[----:B------:R-:W-:-:S04]  /*2fd0*/  IMAD.HI.U32 R42, R43, R44, RZ ;  /* 0x0000002c2b2a7227 */ /* 0x000fc800078e00ff */
[----:B------:R-:W-:-:S04]  /*2fe0*/  IMAD.X R41, RZ, RZ, ~R41, P0 ;  /* 0x000000ffff297224 */ /* 0x000fc800000e0e29 */
[----:B------:R-:W-:-:S04]  /*2ff0*/  IMAD.WIDE.U32 R42, P0, R43, R41, R42 ;  /* 0x000000292b2a7225 */ /* 0x000fc8000780002a */
[----:B------:R-:W-:Y:S01]  /*3000*/  IMAD.HI.U32 R42, P1, R40, R44, R42 ;  /* 0x0000002c282a7227 */ /* 0x000fe2000782002a */
[----:B------:R-:W-:-:S03]  /*3010*/  IADD3 R44, P5, RZ, -R0, RZ ;  /* 0x80000000ff2c7210 */ /* 0x000fc60007fbe0ff */
[-C--:B------:R-:W-:Y:S01]  /*3020*/  IMAD R43, R40, R41.reuse, RZ ;  /* 0x00000029282b7224 */ /* 0x080fe200078e02ff */
[----:B------:R-:W-:Y:S01]  /*3030*/  SEL R44, R44, R0, !P4 ;  /* 0x000000002c2c7207 */ /* 0x000fe20006000000 */
[----:B------:R-:W-:-:S03]  /*3040*/  IMAD.HI.U32 R41, R40, R41, RZ ;  /* 0x0000002928297227 */ /* 0x000fc600078e00ff */
[----:B------:R-:W-:Y:S01]  /*3050*/  IADD3 R43, P3, R43, R42, RZ ;  /* 0x0000002a2b2b7210 */ /* 0x000fe20007f7e0ff */
[----:B------:R-:W-:Y:S01]  /*3060*/  IMAD.X R0, R41, 0x1, R40, P0 ;  /* 0x0000000129007824 */ /* 0x000fe200000e0628 */
[----:B------:R-:W-:Y:S01]  /*3070*/  HFMA2.MMA R41, -RZ, RZ, 0, 0 ;  /* 0x00000000ff297435 */ /* 0x000fe200000001ff */
[-C--:B------:R-:W-:Y:S02]  /*3080*/  IADD3.X R42, RZ, ~R3.reuse, RZ, P5, !PT ;  /* 0x80000003ff2a7210 */ /* 0x080fe40002ffe4ff */
[----:B------:R-:W-:Y:S01]  /*3090*/  IMAD.HI.U32 R40, R43, R44, RZ ;  /* 0x0000002c2b287227 */ /* 0x000fe200078e00ff */
[----:B------:R-:W-:Y:S02]  /*30a0*/  IADD3.X R0, RZ, RZ, R0, P3, P1 ;  /* 0x000000ffff007210 */ /* 0x000fe40001fe2400 */
[----:B------:R-:W-:-:S05]  /*30b0*/  SEL R42, R42, R3, !P4 ;  /* 0x000000032a2a7207 */ /* 0x000fca0006000000 */
[----:B------:R-:W-:-:S04]  /*30c0*/  IMAD.WIDE.U32 R40, R43, R42, R40 ;  /* 0x0000002a2b287225 */ /* 0x000fc800078e0028 */
[C---:B------:R-:W-:Y:S02]  /*30d0*/  IMAD R43, R0.reuse, R42, RZ ;  /* 0x0000002a002b7224 */ /* 0x040fe400078e02ff */
[----:B------:R-:W-:-:S04]  /*30e0*/  IMAD.HI.U32 R41, P0, R0, R44, R40 ;  /* 0x0000002c00297227 */ /* 0x000fc80007800028 */
[----:B------:R-:W-:Y:S01]  /*30f0*/  IMAD.HI.U32 R40, R0, R42, RZ ;  /* 0x0000002a00287227 */ /* 0x000fe200078e00ff */
[----:B------:R-:W-:-:S03]  /*3100*/  IADD3 R0, P1, R43, R41, RZ ;  /* 0x000000292b007210 */ /* 0x000fc60007f3e0ff */
[----:B------:R-:W-:Y:S02]  /*3110*/  IMAD.X R43, RZ, RZ, R40, P0 ;  /* 0x000000ffff2b7224 */ /* 0x000fe400000e0628 */
[----:B------:R-:W-:-:S03]  /*3120*/  IMAD.WIDE.U32 R40, R0, R8, RZ ;  /* 0x0000000800287225 */ /* 0x000fc600078e00ff */
[----:B------:R-:W-:Y:S01]  /*3130*/  IADD3.X R43, RZ, R43, RZ, P1, !PT ;  /* 0x0000002bff2b7210 */ /* 0x000fe20000ffe4ff */
[----:B------:R-:W-:Y:S01]  /*3140*/  IMAD R41, R0, R9, R41 ;  /* 0x0000000900297224 */ /* 0x000fe200078e0229 */
[----:B------:R-:W-:-:S03]  /*3150*/  IADD3 R40, P1, -R40, R44, RZ ;  /* 0x0000002c28287210 */ /* 0x000fc60007f3e1ff */
[-C--:B------:R-:W-:Y:S01]  /*3160*/  IMAD R41, R43, R8.reuse, R41 ;  /* 0x000000082b297224 */ /* 0x080fe200078e0229 */
[----:B------:R-:W-:-:S03]  /*3170*/  ISETP.GE.U32.AND P0, PT, R40, R8, PT ;  /* 0x000000082800720c */ /* 0x000fc60003f06070 */
[----:B------:R-:W-:Y:S01]  /*3180*/  IMAD.X R42, R42, 0x1, ~R41, P1 ;  /* 0x000000012a2a7824 */ /* 0x000fe200008e0e29 */
[----:B------:R-:W-:-:S04]  /*3190*/  IADD3 R44, P1, R40, -R8, RZ ;  /* 0x80000008282c7210 */ /* 0x000fc80007f3e0ff */
[CC--:B------:R-:W-:Y:S02]  /*31a0*/  ISETP.GE.U32.AND.EX P0, PT, R42.reuse, R9.reuse, PT, P0 ;  /* 0x000000092a00720c */ /* 0x0c0fe40003f06100 */
[----:B------:R-:W-:Y:S02]  /*31b0*/  IADD3.X R41, R42, ~R9, RZ, P1, !PT ;  /* 0x800000092a297210 */ /* 0x000fe40000ffe4ff */
[----:B------:R-:W-:Y:S02]  /*31c0*/  IADD3 R45, P1, R0, 0x1, RZ ;  /* 0x00000001002d7810 */ /* 0x000fe40007f3e0ff */
[----:B------:R-:W-:Y:S02]  /*31d0*/  SEL R44, R44, R40, P0 ;  /* 0x000000282c2c7207 */ /* 0x000fe40000000000 */
[----:B------:R-:W-:Y:S01]  /*31e0*/  SEL R42, R41, R42, P0 ;  /* 0x0000002a292a7207 */ /* 0x000fe20000000000 */
[----:B------:R-:W-:Y:S01]  /*31f0*/  IMAD.X R41, RZ, RZ, R43, P1 ;  /* 0x000000ffff297224 */ /* 0x000fe200008e062b */
[----:B------:R-:W-:-:S02]  /*3200*/  SEL R40, R45, R0, P0 ;  /* 0x000000002d287207 */ /* 0x000fc40000000000 */
[----:B------:R-:W-:Y:S02]  /*3210*/  ISETP.GE.U32.AND P1, PT, R44, R8, PT ;  /* 0x000000082c00720c */ /* 0x000fe40003f26070 */
[----:B------:R-:W-:Y:S02]  /*3220*/  SEL R0, R41, R43, P0 ;  /* 0x0000002b29007207 */ /* 0x000fe40000000000 */
[----:B------:R-:W-:Y:S02]  /*3230*/  IADD3 R8, P3, R40, 0x1, RZ ;  /* 0x0000000128087810 */ /* 0x000fe40007f7e0ff */
[----:B------:R-:W-:Y:S02]  /*3240*/  ISETP.GE.U32.AND.EX P0, PT, R42, R9, PT, P1 ;  /* 0x000000092a00720c */ /* 0x000fe40003f06110 */
[----:B------:R-:W-:Y:S02]  /*3250*/  IADD3.X R9, RZ, R0, RZ, P3, !PT ;  /* 0x00000000ff097210 */ /* 0x000fe40001ffe4ff */
[----:B------:R-:W-:-:S02]  /*3260*/  SEL R8, R8, R40, P0 ;  /* 0x0000002808087207 */ /* 0x000fc40000000000 */
[----:B------:R-:W-:Y:S02]  /*3270*/  LOP3.LUT R40, R5, R3, RZ, 0x3c, !PT ;  /* 0x0000000305287212 */ /* 0x000fe400078e3cff */
[----:B------:R-:W-:Y:S02]  /*3280*/  SEL R0, R9, R0, P0 ;  /* 0x0000000009007207 */ /* 0x000fe40000000000 */
[----:B------:R-:W-:Y:S02]  /*3290*/  IADD3 R3, P3, RZ, -R8, RZ ;  /* 0x80000008ff037210 */ /* 0x000fe40007f7e0ff */
[----:B------:R-:W-:Y:S02]  /*32a0*/  ISETP.NE.U32.AND P0, PT, R2, RZ, PT ;  /* 0x000000ff0200720c */ /* 0x000fe40003f05070 */
[----:B------:R-:W-:Y:S01]  /*32b0*/  ISETP.GE.AND P1, PT, R40, RZ, PT ;  /* 0x000000ff2800720c */ /* 0x000fe20003f26270 */
[----:B------:R-:W-:Y:S01]  /*32c0*/  IMAD.X R2, RZ, RZ, ~R0, P3 ;  /* 0x000000ffff027224 */ /* 0x000fe200018e0e00 */
[----:B------:R-:W-:-:S02]  /*32d0*/  ISETP.NE.AND.EX P0, PT, R5, RZ, PT, P0 ;  /* 0x000000ff0500720c */ /* 0x000fc40003f05300 */
[----:B------:R-:W-:Y:S02]  /*32e0*/  MOV R5, 0x0 ;  /* 0x0000000000057802 */ /* 0x000fe40000000f00 */
[----:B------:R-:W-:Y:S02]  /*32f0*/  SEL R3, R3, R8, !P1 ;  /* 0x0000000803037207 */ /* 0x000fe40004800000 */
[----:B------:R-:W-:Y:S02]  /*3300*/  SEL R0, R2, R0, !P1 ;  /* 0x0000000002007207 */ /* 0x000fe40004800000 */
[----:B------:R-:W-:Y:S02]  /*3310*/  SEL R3, R3, 0xffffffff, P0 ;  /* 0xffffffff03037807 */ /* 0x000fe40000000000 */
[----:B------:R-:W-:Y:S01]  /*3320*/  SEL R0, R0, 0xffffffff, P0 ;  /* 0xffffffff00007807 */ /* 0x000fe20000000000 */
[----:B------:R-:W-:Y:S06]  /*3330*/  RET.REL.NODEC R4 `(_ZN2at6native29vectorized_elementwise_kernelILi2ENS0_13BinaryFunctorIlllZZZNS0_15binary_internal21div_trunc_kernel_cudaERNS_18TensorIteratorBaseEENKUlvE_clEvENKUlvE2_clEvEUlllE_EESt5arrayIPcLm3EEEEviT0_T1_) ;  /* 0xffffffcc04307950 */ /* 0x000fec0003c3ffff */
.L_x_14311:
        /* <DEDUP_REMOVED lines=12> */
.L_x_22722:


//--------------------- .text._ZN2at6native29vectorized_elementwise_kernelILi4ENS0_13BinaryFunctorIlllZZZNS0_15binary_internal21div_trunc_kernel_cudaERNS_18TensorIteratorBaseEENKUlvE_clEvENKUlvE2_clEvEUlllE_EESt5arrayIPcLm3EEEEviT0_T1_ --------------------------
	.section	.text._ZN2at6native29vectorized_elementwise_kernelILi4ENS0_13BinaryFunctorIlllZZZNS0_15binary_internal21div_trunc_kernel_cudaERNS_18TensorIteratorBaseEENKUlvE_clEvENKUlvE2_clEvEUlllE_EESt5arrayIPcLm3EEEEviT0_T1_,"ax",@progbits
	.align	128
        .global         _ZN2at6native29vectorized_elementwise_kernelILi4ENS0_13BinaryFunctorIlllZZZNS0_15binary_internal21div_trunc_kernel_cudaERNS_18TensorIteratorBaseEENKUlvE_clEvENKUlvE2_clEvEUlllE_EESt5arrayIPcLm3EEEEviT0_T1_
        .type           _ZN2at6native29vectorized_elementwise_kernelILi4ENS0_13BinaryFunctorIlllZZZNS0_15binary_internal21div_trunc_kernel_cudaERNS_18TensorIteratorBaseEENKUlvE_clEvENKUlvE2_clEvEUlllE_EESt5arrayIPcLm3EEEEviT0_T1_,@function
        .size           _ZN2at6native29vectorized_elementwise_kernelILi4ENS0_13BinaryFunctorIlllZZZNS0_15binary_internal21div_trunc_kernel_cudaERNS_18TensorIteratorBaseEENKUlvE_clEvENKUlvE2_clEvEUlllE_EESt5arrayIPcLm3EEEEviT0_T1_,(.L_x_22723 - _ZN2at6native29vectorized_elementwise_kernelILi4ENS0_13BinaryFunctorIlllZZZNS0_15binary_internal21div_trunc_kernel_cudaERNS_18TensorIteratorBaseEENKUlvE_clEvENKUlvE2_clEvEUlllE_EESt5arrayIPcLm3EEEEviT0_T1_)
        .other          _ZN2at6native29vectorized_elementwise_kernelILi4ENS0_13BinaryFunctorIlllZZZNS0_15binary_internal21div_trunc_kernel_cudaERNS_18TensorIteratorBaseEENKUlvE_clEvENKUlvE2_clEvEUlllE_EESt5arrayIPcLm3EEEEviT0_T1_,@"STO_CUDA_ENTRY STV_DEFAULT"
_ZN2at6native29vectorized_elementwise_kernelILi4ENS0_13BinaryFunctorIlllZZZNS0_15binary_internal21div_trunc_kernel_cudaERNS_18TensorIteratorBaseEENKUlvE_clEvENKUlvE2_clEvEUlllE_EESt5arrayIPcLm3EEEEviT0_T1_:
.text._ZN2at6native29vectorized_elementwise_kernelILi4ENS0_13BinaryFunctorIlllZZZNS0_15binary_internal21div_trunc_kernel_cudaERNS_18TensorIteratorBaseEENKUlvE_clEvENKUlvE2_clEvEUlllE_EESt5arrayIPcLm3EEEEviT0_T1_:
        /* <DEDUP_REMOVED lines=32> */
[----:B-----5:R-:W-:Y:S05]  /*0200*/  CALL.REL.NOINC `($__internal_26_$__cuda_sm20_div_s64) ;  /* 0x0000002c00007944 */ /* 0x020fea0003c00000 */
[----:B------:R-:W-:Y:S01]  /*0210*/  MOV R36, R3 ;  /* 0x0000000300247202 */ /* 0x000fe20000000f00 */
[----:B------:R-:W-:Y:S01]  /*0220*/  IMAD.MOV.U32 R37, RZ, RZ, R0 ;  /* 0x000000ffff257224 */ /* 0x000fe200078e0000 */
[----:B------:R-:W-:Y:S06]  /*0230*/  BRA `(.L_x_14315) ;  /* 0x00000000004c7947 */ /* 0x000fec0003800000 */
.L_x_14314:
        /* <DEDUP_REMOVED lines=19> */
.L_x_14315:
[----:B------:R-:W-:Y:S05]  /*0370*/  BSYNC B0 ;  /* 0x0000000000007941 */ /* 0x000fea0003800000 */
.L_x_14313:
        /* <DEDUP_REMOVED lines=9> */
[----:B-----5:R-:W-:Y:S05]  /*0410*/  CALL.REL.NOINC `($__internal_26_$__cuda_sm20_div_s64) ;  /* 0x00000028007c7944 */ /* 0x020fea0003c00000 */
[----:B------:R-:W-:Y:S01]  /*0420*/  IMAD.MOV.U32 R38, RZ, RZ, R3 ;  /* 0x000000ffff267224 */ /* 0x000fe200078e0003 */
[----:B------:R-:W-:Y:S01]  /*0430*/  MOV R39, R0 ;  /* 0x0000000000277202 */ /* 0x000fe20000000f00 */
[----:B------:R-:W-:Y:S06]  /*0440*/  BRA `(.L_x_14318) ;  /* 0x00000000004c7947 */ /* 0x000fec0003800000 */
.L_x_14317:
        /* <DEDUP_REMOVED lines=19> */
.L_x_14318:
[----:B------:R-:W-:Y:S05]  /*0580*/  BSYNC B0 ;  /* 0x0000000000007941 */ /* 0x000fea0003800000 */
.L_x_14316:
        /* <DEDUP_REMOVED lines=9> */
[----:B------:R-:W-:Y:S05]  /*0620*/  CALL.REL.NOINC `($__internal_26_$__cuda_sm20_div_s64) ;  /* 0x0000002400f87944 */ /* 0x000fea0003c00000 */
[----:B------:R-:W-:Y:S02]  /*0630*/  IMAD.MOV.U32 R12, RZ, RZ, R3 ;  /* 0x000000ffff0c7224 */ /* 0x000fe400078e0003 */
[----:B------:R-:W-:Y:S01]  /*0640*/  IMAD.MOV.U32 R13, RZ, RZ, R0 ;  /* 0x000000ffff0d7224 */ /* 0x000fe200078e0000 */
[----:B------:R-:W-:Y:S06]  /*0650*/  BRA `(.L_x_14321) ;  /* 0x0000000000507947 */ /* 0x000fec0003800000 */
.L_x_14320:
        /* <DEDUP_REMOVED lines=20> */
.L_x_14321:
[----:B------:R-:W-:Y:S05]  /*07a0*/  BSYNC B0 ;  /* 0x0000000000007941 */ /* 0x000fea0003800000 */
.L_x_14319:
        /* <DEDUP_REMOVED lines=13> */
.L_x_14323:
        /* <DEDUP_REMOVED lines=20> */
.L_x_14324:
[----:B------:R-:W-:Y:S05]  /*09c0*/  BSYNC B0 ;  /* 0x0000000000007941 */ /* 0x000fea0003800000 */
.L_x_14322:
        /* <DEDUP_REMOVED lines=13> */
.L_x_14326:
        /* <DEDUP_REMOVED lines=20> */
.L_x_14327:
[----:B------:R-:W-:Y:S05]  /*0be0*/  BSYNC B0 ;  /* 0x0000000000007941 */ /* 0x000fea0003800000 */
.L_x_14325:
        /* <DEDUP_REMOVED lines=13> */
.L_x_14329:
        /* <DEDUP_REMOVED lines=20> */
.L_x_14330:
[----:B------:R-:W-:Y:S05]  /*0e00*/  BSYNC B0 ;  /* 0x0000000000007941 */ /* 0x000fea0003800000 */
.L_x_14328:
        /* <DEDUP_REMOVED lines=13> */
.L_x_14332:
        /* <DEDUP_REMOVED lines=20> */
.L_x_14333:
[----:B------:R-:W-:Y:S05]  /*1020*/  BSYNC B0 ;  /* 0x0000000000007941 */ /* 0x000fea0003800000 */
.L_x_14331:
        /* <DEDUP_REMOVED lines=13> */
.L_x_14335:
        /* <DEDUP_REMOVED lines=20> */
.L_x_14336:
[----:B------:R-:W-:Y:S05]  /*1240*/  BSYNC B0 ;  /* 0x0000000000007941 */ /* 0x000fea0003800000 */
.L_x_14334:
        /* <DEDUP_REMOVED lines=8> */
.L_x_14312:
        /* <DEDUP_REMOVED lines=98> */
[----:B------:R-:W-:Y:S05]  /*18f0*/  CALL.REL.NOINC `($__internal_26_$__cuda_sm20_div_s64) ;  /* 0x0000001400447944 */ /* 0x000fea0003c00000 */
[----:B------:R-:W-:Y:S02]  /*1900*/  IMAD.MOV.U32 R36, RZ, RZ, R3 ;  /* 0x000000ffff247224 */ /* 0x000fe400078e0003 */
[----:B------:R-:W-:Y:S01]  /*1910*/  IMAD.MOV.U32 R37, RZ, RZ, R0 ;  /* 0x000000ffff257224 */ /* 0x000fe200078e0000 */
[----:B------:R-:W-:Y:S06]  /*1920*/  BRA `(.L_x_14338) ;  /* 0x0000000000507947 */ /* 0x000fec0003800000 */
.L_x_14339:
        /* <DEDUP_REMOVED lines=20> */
.L_x_14338:
[----:B------:R-:W-:Y:S05]  /*1a70*/  BSYNC B0 ;  /* 0x0000000000007941 */ /* 0x000fea0003800000 */
.L_x_14337:
        /* <DEDUP_REMOVED lines=12> */
[----:B------:R-:W-:Y:S05]  /*1b40*/  CALL.REL.NOINC `($__internal_26_$__cuda_sm20_div_s64) ;  /* 0x0000001000b07944 */ /* 0x000fea0003c00000 */
[----:B------:R-:W-:Y:S01]  /*1b50*/  IMAD.MOV.U32 R6, RZ, RZ, R3 ;  /* 0x000000ffff067224 */ /* 0x000fe200078e0003 */
[----:B------:R-:W-:Y:S01]  /*1b60*/  MOV R7, R0 ;  /* 0x0000000000077202 */ /* 0x000fe20000000f00 */
[----:B------:R-:W-:Y:S06]  /*1b70*/  BRA `(.L_x_14341) ;  /* 0x0000000000507947 */ /* 0x000fec0003800000 */
.L_x_14342:
        /* <DEDUP_REMOVED lines=20> */
.L_x_14341:
[----:B------:R-:W-:Y:S05]  /*1cc0*/  BSYNC B0 ;  /* 0x0000000000007941 */ /* 0x000fea0003800000 */
.L_x_14340:
        /* <DEDUP_REMOVED lines=13> */
[----:B------:R-:W-:Y:S01]  /*1da0*/  MOV R10, R3 ;  /* 0x00000003000a7202 */ /* 0x000fe20000000f00 */
[----:B------:R-:W-:Y:S01]  /*1db0*/  IMAD.MOV.U32 R11, RZ, RZ, R0 ;  /* 0x000000ffff0b7224 */ /* 0x000fe200078e0000 */
[----:B------:R-:W-:Y:S06]  /*1dc0*/  BRA `(.L_x_14344) ;  /* 0x00000000004c7947 */ /* 0x000fec0003800000 */
.L_x_14345:
        /* <DEDUP_REMOVED lines=19> */
.L_x_14344:
[----:B------:R-:W-:Y:S05]  /*1f00*/  BSYNC B0 ;  /* 0x0000000000007941 */ /* 0x000fea0003800000 */
.L_x_14343:
        /* <DEDUP_REMOVED lines=16> */
.L_x_14348:
        /* <DEDUP_REMOVED lines=19> */
.L_x_14347:
[----:B------:R-:W-:Y:S05]  /*2140*/  BSYNC B0 ;  /* 0x0000000000007941 */ /* 0x000fea0003800000 */
.L_x_14346:
        /* <DEDUP_REMOVED lines=16> */
.L_x_14351:
        /* <DEDUP_REMOVED lines=19> */
.L_x_14350:
[----:B------:R-:W-:Y:S05]  /*2380*/  BSYNC B0 ;  /* 0x0000000000007941 */ /* 0x000fea0003800000 */
.L_x_14349:
        /* <DEDUP_REMOVED lines=12> */
[----:B------:R-:W-:Y:S05]  /*2450*/  CALL.REL.NOINC `($__internal_26_$__cuda_sm20_div_s64) ;  /* 0x00000008006c7944 */ /* 0x000fea0003c00000 */
[----:B------:R-:W-:Y:S01]  /*2460*/  IMAD.MOV.U32 R16, RZ, RZ, R3 ;  /* 0x000000ffff107224 */ /* 0x000fe200078e0003 */
[----:B------:R-:W-:Y:S01]  /*2470*/  MOV R17, R0 ;  /* 0x0000000000117202 */ /* 0x000fe20000000f00 */
[----:B------:R-:W-:Y:S06]  /*2480*/  BRA `(.L_x_14353) ;  /* 0x00000000004c7947 */ /* 0x000fec0003800000 */
.L_x_14354:
        /* <DEDUP_REMOVED lines=19> */
.L_x_14353:
[----:B------:R-:W-:Y:S05]  /*25c0*/  BSYNC B0 ;  /* 0x0000000000007941 */ /* 0x000fea0003800000 */
.L_x_14352:
        /* <DEDUP_REMOVED lines=13> */
[----:B------:R-:W-:Y:S01]  /*26a0*/  MOV R18, R3 ;  /* 0x0000000300127202 */ /* 0x000fe20000000f00 */
[----:B------:R-:W-:Y:S01]  /*26b0*/  IMAD.MOV.U32 R19, RZ, RZ, R0 ;  /* 0x000000ffff137224 */ /* 0x000fe200078e0000 */
[----:B------:R-:W-:Y:S06]  /*26c0*/  BRA `(.L_x_14356) ;  /* 0x00000000004c7947 */ /* 0x000fec0003800000 */
.L_x_14357:
        /* <DEDUP_REMOVED lines=19> */
.L_x_14356:
[----:B------:R-:W-:Y:S05]  /*2800*/  BSYNC B0 ;  /* 0x0000000000007941 */ /* 0x000fea0003800000 */
.L_x_14355:
        /* <DEDUP_REMOVED lines=16> */
.L_x_14360:
        /* <DEDUP_REMOVED lines=19> */
.L_x_14359:
[----:B------:R-:W-:Y:S05]  /*2a40*/  BSYNC B0 ;  /* 0x0000000000007941 */ /* 0x000fea0003800000 */
.L_x_14358:
        /* <DEDUP_REMOVED lines=22> */
.L_x_14363:
[----:B------:R-:W-:-:S13]  /*2bb0*/  ISETP.GE.AND P0, PT, R38, R39, PT ;  /* 0x000000272600720c */ /* 0x000fda0003f06270 */
[----:B------:R-:W-:Y:S05]  /*2bc0*/  @P0 BRA `(.L_x_14365) ;  /* 0x0000000000300947 */ /* 0x000fea0003800000 */
[----:B01----:R-:W0:Y:S01]  /*2bd0*/  LDC.64 R4, c[0x0][0x218] ;  /* 0x00008600ff047b82 */ /* 0x003e220000000a00 */
[----:B------:R-:W-:Y:S01]  /*2be0*/  IMAD.IADD R7, R49, 0x1, R38 ;  /* 0x0000000131077824 */ /* 0x000fe200078e0226 */
[----:B------:R-:W-:-:S03]  /*2bf0*/  IADD3 R38, R38, 0x80, RZ ;  /* 0x0000008026267810 */ /* 0x000fc60007ffe0ff */
[----:B0-----:R-:W-:-:S05]  /*2c00*/  IMAD.WIDE.U32 R4, R7, 0x8, R4 ;  /* 0x0000000807047825 */ /* 0x001fca00078e0004 */
[----:B------:R1:W-:Y:S02]  /*2c10*/  STG.E.64 desc[UR4][R4.64], R12 ;  /* 0x0000000c04007986 */ /* 0x0003e4000c101b04 */
.L_x_14364:
[----:B------:R-:W-:-:S13]  /*2c20*/  ISETP.GE.AND P0, PT, R38, R39, PT ;  /* 0x000000272600720c */ /* 0x000fda0003f06270 */
[----:B------:R-:W-:Y:S05]  /*2c30*/  @P0 BRA `(.L_x_14366) ;  /* 0x0000000000340947 */ /* 0x000fea0003800000 */
[----:B01----:R-:W0:Y:S01]  /*2c40*/  LDC.64 R4, c[0x0][0x218] ;  /* 0x00008600ff047b82 */ /* 0x003e220000000a00 */
[----:B------:R-:W-:Y:S01]  /*2c50*/  IMAD.IADD R7, R49, 0x1, R38 ;  /* 0x0000000131077824 */ /* 0x000fe200078e0226 */
[----:B------:R-:W-:-:S03]  /*2c60*/  IADD3 R38, R38, 0x80, RZ ;  /* 0x0000008026267810 */ /* 0x000fc60007ffe0ff */
[----:B0-----:R-:W-:-:S05]  /*2c70*/  IMAD.WIDE.U32 R4, R7, 0x8, R4 ;  /* 0x0000000807047825 */ /* 0x001fca00078e0004 */
[----:B------:R2:W-:Y:S02]  /*2c80*/  STG.E.64 desc[UR4][R4.64], R14 ;  /* 0x0000000e04007986 */ /* 0x0005e4000c101b04 */
.L_x_14365:
        /* <DEDUP_REMOVED lines=8> */
.L_x_14366:
[----:B------:R-:W-:Y:S05]  /*2d10*/  BSYNC B1 ;  /* 0x0000000000017941 */ /* 0x000fea0003800000 */
.L_x_14362:
[----:B------:R-:W-:-:S13]  /*2d20*/  ISETP.GE.AND P0, PT, R38, R39, PT ;  /* 0x000000272600720c */ /* 0x000fda0003f06270 */
[----:B012---:R-:W0:Y:S01]  /*2d30*/  @!P0 LDC.64 R4, c[0x0][0x218] ;  /* 0x00008600ff048b82 */ /* 0x007e220000000a00 */
[----:B------:R-:W-:Y:S01]  /*2d40*/  @!P0 IMAD.IADD R7, R49, 0x1, R38 ;  /* 0x0000000131078824 */ /* 0x000fe200078e0226 */
[----:B------:R-:W-:-:S03]  /*2d50*/  @!P0 IADD3 R38, R38, 0x80, RZ ;  /* 0x0000008026268810 */ /* 0x000fc60007ffe0ff */
[----:B0-----:R-:W-:-:S05]  /*2d60*/  @!P0 IMAD.WIDE.U32 R4, R7, 0x8, R4 ;  /* 0x0000000807048825 */ /* 0x001fca00078e0004 */
[----:B------:R3:W-:Y:S02]  /*2d70*/  @!P0 STG.E.64 desc[UR4][R4.64], R18 ;  /* 0x0000001204008986 */ /* 0x0007e4000c101b04 */
.L_x_14367:
[----:B------:R-:W-:Y:S05]  /*2d80*/  BSYNC B0 ;  /* 0x0000000000007941 */ /* 0x000fea0003800000 */
.L_x_14361:
        /* <DEDUP_REMOVED lines=8> */
        .weak           $__internal_26_$__cuda_sm20_div_s64
        .type           $__internal_26_$__cuda_sm20_div_s64,@function
        .size           $__internal_26_$__cuda_sm20_div_s64,(.L_x_22723 - $__internal_26_$__cuda_sm20_div_s64)
$__internal_26_$__cuda_sm20_div_s64:
        /* <DEDUP_REMOVED lines=82> */
[----:B------:R-:W-:Y:S06]  /*3330*/  RET.REL.NODEC R4 `(_ZN2at6native29vectorized_elementwise_kernelILi4ENS0_13BinaryFunctorIlllZZZNS0_15binary_internal21div_trunc_kernel_cudaERNS_18TensorIteratorBaseEENKUlvE_clEvENKUlvE2_clEvEUlllE_EESt5arrayIPcLm3EEEEviT0_T1_) ;  /* 0xffffffcc04307950 */ /* 0x000fec0003c3ffff */
.L_x_14368:
        /* <DEDUP_REMOVED lines=12> */
.L_x_22723:


//--------------------- .text._ZN2at6native29vectorized_elementwise_kernelILi8ENS0_13BinaryFunctorIlllZZZNS0_15binary_internal21div_trunc_kernel_cudaERNS_18TensorIteratorBaseEENKUlvE_clEvENKUlvE2_clEvEUlllE_EESt5arrayIPcLm3EEEEviT0_T1_ --------------------------
	.section	.text._ZN2at6native29vectorized_elementwise_kernelILi8ENS0_13BinaryFunctorIlllZZZNS0_15binary_internal21div_trunc_kernel_cudaERNS_18TensorIteratorBaseEENKUlvE_clEvENKUlvE2_clEvEUlllE_EESt5arrayIPcLm3EEEEviT0_T1_,"ax",@progbits
	.align	128
        .global         _ZN2at6native29vectorized_elementwise_kernelILi8ENS0_13BinaryFunctorIlllZZZNS0_15binary_internal21div_trunc_kernel_cudaERNS_18TensorIteratorBaseEENKUlvE_clEvENKUlvE2_clEvEUlllE_EESt5arrayIPcLm3EEEEviT0_T1_
        .type           _ZN2at6native29vectorized_elementwise_kernelILi8ENS0_13BinaryFunctorIlllZZZNS0_15binary_internal21div_trunc_kernel_cudaERNS_18TensorIteratorBaseEENKUlvE_clEvENKUlvE2_clEvEUlllE_EESt5arrayIPcLm3EEEEviT0_T1_,@function
        .size           _ZN2at6native29vectorized_elementwise_kernelILi8ENS0_13BinaryFunctorIlllZZZNS0_15binary_internal21div_trunc_kernel_cudaERNS_18TensorIteratorBaseEENKUlvE_clEvENKUlvE2_clEvEUlllE_EESt5arrayIPcLm3EEEEviT0_T1_,(.L_x_22724 - _ZN2at6native29vectorized_elementwise_kernelILi8ENS0_13BinaryFunctorIlllZZZNS0_15binary_internal21div_trunc_kernel_cudaERNS_18TensorIteratorBaseEENKUlvE_clEvENKUlvE2_clEvEUlllE_EESt5arrayIPcLm3EEEEviT0_T1_)
        .other          _ZN2at6native29vectorized_elementwise_kernelILi8ENS0_13BinaryFunctorIlllZZZNS0_15binary_internal21div_trunc_kernel_cudaERNS_18TensorIteratorBaseEENKUlvE_clEvENKUlvE2_clEvEUlllE_EESt5arrayIPcLm3EEEEviT0_T1_,@"STO_CUDA_ENTRY STV_DEFAULT"
_ZN2at6native29vectorized_elementwise_kernelILi8ENS0_13BinaryFunctorIlllZZZNS0_15binary_internal21div_trunc_kernel_cudaERNS_18TensorIteratorBaseEENKUlvE_clEvENKUlvE2_clEvEUlllE_EESt5arrayIPcLm3EEEEviT0_T1_:
.text._ZN2at6native29vectorized_elementwise_kernelILi8ENS0_13BinaryFunctorIlllZZZNS0_15binary_internal21div_trunc_kernel_cudaERNS_18TensorIteratorBaseEENKUlvE_clEvENKUlvE2_clEvEUlllE_EESt5arrayIPcLm3EEEEviT0_T1_:
        /* <DEDUP_REMOVED lines=32> */
[----:B-----5:R-:W-:Y:S05]  /*0200*/  CALL.REL.NOINC `($__internal_27_$__cuda_sm20_div_s64) ;  /* 0x0000002c00007944 */ /* 0x020fea0003c00000 */
[----:B------:R-:W-:Y:S01]  /*0210*/  MOV R36, R3 ;  /* 0x0000000300247202 */ /* 0x000fe20000000f00 */
[----:B------:R-:W-:Y:S01]  /*0220*/  IMAD.MOV.U32 R37, RZ, RZ, R0 ;  /* 0x000000ffff257224 */ /* 0x000fe200078e0000 */
[----:B------:R-:W-:Y:S06]  /*0230*/  BRA `(.L_x_14372) ;  /* 0x00000000004c7947 */ /* 0x000fec0003800000 */
.L_x_14371:
        /* <DEDUP_REMOVED lines=19> */
.L_x_14372:
[----:B------:R-:W-:Y:S05]  /*0370*/  BSYNC B0 ;  /* 0x0000000000007941 */ /* 0x000fea0003800000 */
.L_x_14370:
        /* <DEDUP_REMOVED lines=9> */
[----:B-----5:R-:W-:Y:S05]  /*0410*/  CALL.REL.NOINC `($__internal_27_$__cuda_sm20_div_s64) ;  /* 0x00000028007c7944 */ /* 0x020fea0003c00000 */
[----:B------:R-:W-:Y:S01]  /*0420*/  IMAD.MOV.U32 R38, RZ, RZ, R3 ;  /* 0x000000ffff267224 */ /* 0x000fe200078e0003 */
[----:B------:R-:W-:Y:S01]  /*0430*/  MOV R39, R0 ;  /* 0x0000000000277202 */ /* 0x000fe20000000f00 */
[----:B------:R-:W-:Y:S06]  /*0440*/  BRA `(.L_x_14375) ;  /* 0x00000000004c7947 */ /* 0x000fec0003800000 */
.L_x_14374:
        /* <DEDUP_REMOVED lines=19> */
.L_x_14375:
[----:B------:R-:W-:Y:S05]  /*0580*/  BSYNC B0 ;  /* 0x0000000000007941 */ /* 0x000fea0003800000 */
.L_x_14373:
        /* <DEDUP_REMOVED lines=9> */
[----:B------:R-:W-:Y:S05]  /*0620*/  CALL.REL.NOINC `($__internal_27_$__cuda_sm20_div_s64) ;  /* 0x0000002400f87944 */ /* 0x000fea0003c00000 */
[----:B------:R-:W-:Y:S02]  /*0630*/  IMAD.MOV.U32 R12, RZ, RZ, R3 ;  /* 0x000000ffff0c7224 */ /* 0x000fe400078e0003 */
[----:B------:R-:W-:Y:S01]  /*0640*/  IMAD.MOV.U32 R13, RZ, RZ, R0 ;  /* 0x000000ffff0d7224 */ /* 0x000fe200078e0000 */
[----:B------:R-:W-:Y:S06]  /*0650*/  BRA `(.L_x_14378) ;  /* 0x0000000000507947 */ /* 0x000fec0003800000 */
.L_x_14377:
        /* <DEDUP_REMOVED lines=20> */
.L_x_14378:
[----:B------:R-:W-:Y:S05]  /*07a0*/  BSYNC B0 ;  /* 0x0000000000007941 */ /* 0x000fea0003800000 */
.L_x_14376:
        /* <DEDUP_REMOVED lines=13> */
.L_x_14380:
        /* <DEDUP_REMOVED lines=20> */
.L_x_14381:
[----:B------:R-:W-:Y:S05]  /*09c0*/  BSYNC B0 ;  /* 0x0000000000007941 */ /* 0x000fea0003800000 */
.L_x_14379:
        /* <DEDUP_REMOVED lines=13> */
.L_x_14383:
        /* <DEDUP_REMOVED lines=20> */
.L_x_14384:
[----:B------:R-:W-:Y:S05]  /*0be0*/  BSYNC B0 ;  /* 0x0000000000007941 */ /* 0x000fea0003800000 */
.L_x_14382:
        /* <DEDUP_REMOVED lines=13> */
.L_x_14386:
        /* <DEDUP_REMOVED lines=20> */
.L_x_14387:
[----:B------:R-:W-:Y:S05]  /*0e00*/  BSYNC B0 ;  /* 0x0000000000007941 */ /* 0x000fea0003800000 */
.L_x_14385:
        /* <DEDUP_REMOVED lines=13> */
.L_x_14389:
        /* <DEDUP_REMOVED lines=20> */
.L_x_14390:
[----:B------:R-:W-:Y:S05]  /*1020*/  BSYNC B0 ;  /* 0x0000000000007941 */ /* 0x000fea0003800000 */
.L_x_14388:
        /* <DEDUP_REMOVED lines=13> */
.L_x_14392:
        /* <DEDUP_REMOVED lines=20> */
.L_x_14393:
[----:B------:R-:W-:Y:S05]  /*1240*/  BSYNC B0 ;  /* 0x0000000000007941 */ /* 0x000fea0003800000 */
.L_x_14391:
        /* <DEDUP_REMOVED lines=8> */
.L_x_14369:
        /* <DEDUP_REMOVED lines=98> */
[----:B------:R-:W-:Y:S05]  /*18f0*/  CALL.REL.NOINC `($__internal_27_$__cuda_sm20_div_s64) ;  /* 0x0000001400447944 */ /* 0x000fea0003c00000 */
[----:B------:R-:W-:Y:S02]  /*1900*/  IMAD.MOV.U32 R36, RZ, RZ, R3 ;  /* 0x000000ffff247224 */ /* 0x000fe400078e0003 */
[----:B------:R-:W-:Y:S01]  /*1910*/  IMAD.MOV.U32 R37, RZ, RZ, R0 ;  /* 0x000000ffff257224 */ /* 0x000fe200078e0000 */
[----:B------:R-:W-:Y:S06]  /*1920*/  BRA `(.L_x_14395) ;  /* 0x0000000000507947 */ /* 0x000fec0003800000 */
.L_x_14396:
        /* <DEDUP_REMOVED lines=20> */
.L_x_14395:
[----:B------:R-:W-:Y:S05]  /*1a70*/  BSYNC B0 ;  /* 0x0000000000007941 */ /* 0x000fea0003800000 */
.L_x_14394:
        /* <DEDUP_REMOVED lines=12> */
[----:B------:R-:W-:Y:S05]  /*1b40*/  CALL.REL.NOINC `($__internal_27_$__cuda_sm20_div_s64) ;  /* 0x0000001000b07944 */ /* 0x000fea0003c00000 */
[----:B------:R-:W-:Y:S01]  /*1b50*/  IMAD.MOV.U32 R6, RZ, RZ, R3 ;  /* 0x000000ffff067224 */ /* 0x000fe200078e0003 */
[----:B------:R-:W-:Y:S01]  /*1b60*/  MOV R7, R0 ;  /* 0x0000000000077202 */ /* 0x000fe20000000f00 */
[----:B------:R-:W-:Y:S06]  /*1b70*/  BRA `(.L_x_14398) ;  /* 0x0000000000507947 */ /* 0x000fec0003800000 */
.L_x_14399:
        /* <DEDUP_REMOVED lines=20> */
.L_x_14398:
[----:B------:R-:W-:Y:S05]  /*1cc0*/  BSYNC B0 ;  /* 0x0000000000007941 */ /* 0x000fea0003800000 */
.L_x_14397:
        /* <DEDUP_REMOVED lines=13> */
[----:B------:R-:W-:Y:S01]  /*1da0*/  MOV R10, R3 ;  /* 0x00000003000a7202 */ /* 0x000fe20000000f00 */
[----:B------:R-:W-:Y:S01]  /*1db0*/  IMAD.MOV.U32 R11, RZ, RZ, R0 ;  /* 0x000000ffff0b7224 */ /* 0x000fe200078e0000 */
[----:B------:R-:W-:Y:S06]  /*1dc0*/  BRA `(.L_x_14401) ;  /* 0x00000000004c7947 */ /* 0x000fec0003800000 */
.L_x_14402:
        /* <DEDUP_REMOVED lines=19> */
.L_x_14401:
[----:B------:R-:W-:Y:S05]  /*1f00*/  BSYNC B0 ;  /* 0x0000000000007941 */ /* 0x000fea0003800000 */
.L_x_14400:
        /* <DEDUP_REMOVED lines=16> */
.L_x_14405:
        /* <DEDUP_REMOVED lines=19> */
.L_x_14404:
[----:B------:R-:W-:Y:S05]  /*2140*/  BSYNC B0 ;  /* 0x0000000000007941 */ /* 0x000fea0003800000 */
.L_x_14403:
        /* <DEDUP_REMOVED lines=16> */
.L_x_14408:
        /* <DEDUP_REMOVED lines=19> */
.L_x_14407:
[----:B------:R-:W-:Y:S05]  /*2380*/  BSYNC B0 ;  /* 0x0000000000007941 */ /* 0x000fea0003800000 */
.L_x_14406:
        /* <DEDUP_REMOVED lines=12> */
[----:B------:R-:W-:Y:S05]  /*2450*/  CALL.REL.NOINC `($__internal_27_$__cuda_sm20_div_s64) ;  /* 0x00000008006c7944 */ /* 0x000fea0003c00000 */
[----:B------:R-:W-:Y:S01]  /*2460*/  IMAD.MOV.U32 R16, RZ, RZ, R3 ;  /* 0x000000ffff107224 */ /* 0x000fe200078e0003 */
[----:B------:R-:W-:Y:S01]  /*2470*/  MOV R17, R0 ;  /* 0x0000000000117202 */ /* 0x000fe20000000f00 */
[----:B------:R-:W-:Y:S06]  /*2480*/  BRA `(.L_x_14410) ;  /* 0x00000000004c7947 */ /* 0x000fec0003800000 */
.L_x_14411:
        /* <DEDUP_REMOVED lines=19> */
.L_x_14410:
[----:B------:R-:W-:Y:S05]  /*25c0*/  BSYNC B0 ;  /* 0x0000000000007941 */ /* 0x000fea0003800000 */
.L_x_14409:
        /* <DEDUP_REMOVED lines=13> */
[----:B------:R-:W-:Y:S01]  /*26a0*/  MOV R18, R3 ;  /* 0x0000000300127202 */ /* 0x000fe20000000f00 */
[----:B------:R-:W-:Y:S01]  /*26b0*/  IMAD.MOV.U32 R19, RZ, RZ, R0 ;  /* 0x000000ffff137224 */ /* 0x000fe200078e0000 */
[----:B------:R-:W-:Y:S06]  /*26c0*/  BRA `(.L_x_14413) ;  /* 0x00000000004c7947 */ /* 0x000fec0003800000 */
.L_x_14414:
        /* <DEDUP_REMOVED lines=19> */
.L_x_14413:
[----:B------:R-:W-:Y:S05]  /*2800*/  BSYNC B0 ;  /* 0x0000000000007941 */ /* 0x000fea0003800000 */
.L_x_14412:
        /* <DEDUP_REMOVED lines=16> */
.L_x_14417:
        /* <DEDUP_REMOVED lines=19> */
.L_x_14416:
[----:B------:R-:W-:Y:S05]  /*2a40*/  BSYNC B0 ;  /* 0x0000000000007941 */ /* 0x000fea0003800000 */
.L_x_14415:
        /* <DEDUP_REMOVED lines=22> */
.L_x_14420:
[----:B------:R-:W-:-:S13]  /*2bb0*/  ISETP.GE.AND P0, PT, R38, R39, PT ;  /* 0x000000272600720c */ /* 0x000fda0003f06270 */
[----:B------:R-:W-:Y:S05]  /*2bc0*/  @P0 BRA `(.L_x_14422) ;  /* 0x0000000000300947 */ /* 0x000fea0003800000 */
[----:B01----:R-:W0:Y:S01]  /*2bd0*/  LDC.64 R4, c[0x0][0x218] ;  /* 0x00008600ff047b82 */ /* 0x003e220000000a00 */
[----:B------:R-:W-:Y:S01]  /*2be0*/  IMAD.IADD R7, R49, 0x1, R38 ;  /* 0x0000000131077824 */ /* 0x000fe200078e0226 */
[----:B------:R-:W-:-:S03]  /*2bf0*/  IADD3 R38, R38, 0x80, RZ ;  /* 0x0000008026267810 */ /* 0x000fc60007ffe0ff */
[----:B0-----:R-:W-:-:S05]  /*2c00*/  IMAD.WIDE.U32 R4, R7, 0x8, R4 ;  /* 0x0000000807047825 */ /* 0x001fca00078e0004 */
[----:B------:R1:W-:Y:S02]  /*2c10*/  STG.E.64 desc[UR4][R4.64], R12 ;  /* 0x0000000c04007986 */ /* 0x0003e4000c101b04 */
.L_x_14421:
[----:B------:R-:W-:-:S13]  /*2c20*/  ISETP.GE.AND P0, PT, R38, R39, PT ;  /* 0x000000272600720c */ /* 0x000fda0003f06270 */
[----:B------:R-:W-:Y:S05]  /*2c30*/  @P0 BRA `(.L_x_14423) ;  /* 0x0000000000340947 */ /* 0x000fea0003800000 */
[----:B01----:R-:W0:Y:S01]  /*2c40*/  LDC.64 R4, c[0x0][0x218] ;  /* 0x00008600ff047b82 */ /* 0x003e220000000a00 */
[----:B------:R-:W-:Y:S01]  /*2c50*/  IMAD.IADD R7, R49, 0x1, R38 ;  /* 0x0000000131077824 */ /* 0x000fe200078e0226 */
[----:B------:R-:W-:-:S03]  /*2c60*/  IADD3 R38, R38, 0x80, RZ ;  /* 0x0000008026267810 */ /* 0x000fc60007ffe0ff */
[----:B0-----:R-:W-:-:S05]  /*2c70*/  IMAD.WIDE.U32 R4, R7, 0x8, R4 ;  /* 0x0000000807047825 */ /* 0x001fca00078e0004 */
[----:B------:R2:W-:Y:S02]  /*2c80*/  STG.E.64 desc[UR4][R4.64], R14 ;  /* 0x0000000e04007986 */ /* 0x0005e4000c101b04 */
.L_x_14422:
        /* <DEDUP_REMOVED lines=8> */
.L_x_14423:
[----:B------:R-:W-:Y:S05]  /*2d10*/  BSYNC B1 ;  /* 0x0000000000017941 */ /* 0x000fea0003800000 */
.L_x_14419:
[----:B------:R-:W-:-:S13]  /*2d20*/  ISETP.GE.AND P0, PT, R38, R39, PT ;  /* 0x000000272600720c */ /* 0x000fda0003f06270 */
[----:B012---:R-:W0:Y:S01]  /*2d30*/  @!P0 LDC.64 R4, c[0x0][0x218] ;  /* 0x00008600ff048b82 */ /* 0x007e220000000a00 */
[----:B------:R-:W-:Y:S01]  /*2d40*/  @!P0 IMAD.IADD R7, R49, 0x1, R38 ;  /* 0x0000000131078824 */ /* 0x000fe200078e0226 */
[----:B------:R-:W-:-:S03]  /*2d50*/  @!P0 IADD3 R38, R38, 0x80, RZ ;  /* 0x0000008026268810 */ /* 0x000fc60007ffe0ff */
[----:B0-----:R-:W-:-:S05]  /*2d60*/  @!P0 IMAD.WIDE.U32 R4, R7, 0x8, R4 ;  /* 0x0000000807048825 */ /* 0x001fca00078e0004 */
[----:B------:R3:W-:Y:S02]  /*2d70*/  @!P0 STG.E.64 desc[UR4][R4.64], R18 ;  /* 0x0000001204008986 */ /* 0x0007e4000c101b04 */
.L_x_14424:
[----:B------:R-:W-:Y:S05]  /*2d80*/  BSYNC B0 ;  /* 0x0000000000007941 */ /* 0x000fea0003800000 */
.L_x_14418:
        /* <DEDUP_REMOVED lines=8> */
        .weak           $__internal_27_$__cuda_sm20_div_s64
        .type           $__internal_27_$__cuda_sm20_div_s64,@function
        .size           $__internal_27_$__cuda_sm20_div_s64,(.L_x_22724 - $__internal_27_$__cuda_sm20_div_s64)
$__internal_27_$__cuda_sm20_div_s64:
        /* <DEDUP_REMOVED lines=82> */
[----:B------:R-:W-:Y:S06]  /*3330*/  RET.REL.NODEC R4 `(_ZN2at6native29vectorized_elementwise_kernelILi8ENS0_13BinaryFunctorIlllZZZNS0_15binary_internal21div_trunc_kernel_cudaERNS_18TensorIteratorBaseEENKUlvE_clEvENKUlvE2_clEvEUlllE_EESt5arrayIPcLm3EEEEviT0_T1_) ;  /* 0xffffffcc04307950 */ /* 0x000fec0003c3ffff */
.L_x_14425:
        /* <DEDUP_REMOVED lines=12> */
.L_x_22724:


//--------------------- .text._ZN2at6native18elementwise_kernelILi128ELi4EZNS0_15gpu_kernel_implINS0_13BUnaryFunctorIlllZZZNS0_15binary_internal21div_trunc_kernel_cudaERNS_18TensorIteratorBaseEENKUlvE_clEvENKUlvE2_clEvEUlllE_EEEEvS6_RKT_EUliE_EEviT1_ --------------------------
	.section	.text._ZN2at6native18elementwise_kernelILi128ELi4EZNS0_15gpu_kernel_implINS0_13BUnaryFunctorIlllZZZNS0_15binary_internal21div_trunc_kernel_cudaERNS_18TensorIteratorBaseEENKUlvE_clEvENKUlvE2_clEvEUlllE_EEEEvS6_RKT_EUliE_EEviT1_,"ax",@progbits
	.align	128
        .global         _ZN2at6native18elementwise_kernelILi128ELi4EZNS0_15gpu_kernel_implINS0_13BUnaryFunctorIlllZZZNS0_15binary_internal21div_trunc_kernel_cudaERNS_18TensorIteratorBaseEENKUlvE_clEvENKUlvE2_clEvEUlllE_EEEEvS6_RKT_EUliE_EEviT1_
        .type           _ZN2at6native18elementwise_kernelILi128ELi4EZNS0_15gpu_kernel_implINS0_13BUnaryFunctorIlllZZZNS0_15binary_internal21div_trunc_kernel_cudaERNS_18TensorIteratorBaseEENKUlvE_clEvENKUlvE2_clEvEUlllE_EEEEvS6_RKT_EUliE_EEviT1_,@function
        .size           _ZN2at6native18elementwise_kernelILi128ELi4EZNS0_15gpu_kernel_implINS0_13BUnaryFunctorIlllZZZNS0_15binary_internal21div_trunc_kernel_cudaERNS_18TensorIteratorBaseEENKUlvE_clEvENKUlvE2_clEvEUlllE_EEEEvS6_RKT_EUliE_EEviT1_,(.L_x_22725 - _ZN2at6native18elementwise_kernelILi128ELi4EZNS0_15gpu_kernel_implINS0_13BUnaryFunctorIlllZZZNS0_15binary_internal21div_trunc_kernel_cudaERNS_18TensorIteratorBaseEENKUlvE_clEvENKUlvE2_clEvEUlllE_EEEEvS6_RKT_EUliE_EEviT1_)
        .other          _ZN2at6native18elementwise_kernelILi128ELi4EZNS0_15gpu_kernel_implINS0_13BUnaryFunctorIlllZZZNS0_15binary_internal21div_trunc_kernel_cudaERNS_18TensorIteratorBaseEENKUlvE_clEvENKUlvE2_clEvEUlllE_EEEEvS6_RKT_EUliE_EEviT1_,@"STO_CUDA_ENTRY STV_DEFAULT"
_ZN2at6native18elementwise_kernelILi128ELi4EZNS0_15gpu_kernel_implINS0_13BUnaryFunctorIlllZZZNS0_15binary_internal21div_trunc_kernel_cudaERNS_18TensorIteratorBaseEENKUlvE_clEvENKUlvE2_clEvEUlllE_EEEEvS6_RKT_EUliE_EEviT1_:
.text._ZN2at6native18elementwise_kernelILi128ELi4EZNS0_15gpu_kernel_implINS0_13BUnaryFunctorIlllZZZNS0_15binary_internal21div_trunc_kernel_cudaERNS_18TensorIteratorBaseEENKUlvE_clEvENKUlvE2_clEvEUlllE_EEEEvS6_RKT_EUliE_EEviT1_:
        /* <DEDUP_REMOVED lines=314> */
.L_x_14428:
        /* <DEDUP_REMOVED lines=21> */
.L_x_14432:
[----:B------:R0:W5:Y:S01]  /*14f0*/  LDG.E.U8 R2, desc[UR36][R4.64] ;  /* 0x0000002404027981 */ /* 0x000162000c1e1100 */
[----:B------:R-:W-:Y:S01]  /*1500*/  IMAD.MOV.U32 R3, RZ, RZ, RZ ;  /* 0x000000ffff037224 */ /* 0x000fe200078e00ff */
[----:B------:R-:W-:Y:S06]  /*1510*/  BRA `(.L_x_14434) ;  /* 0x0000000c00487947 */ /* 0x000fec0003800000 */
.L_x_14431:
        /* <DEDUP_REMOVED lines=8> */
.L_x_14436:
[----:B------:R-:W2:Y:S02]  /*15a0*/  LDG.E R2, desc[UR36][R4.64] ;  /* 0x0000002404027981 */ /* 0x000ea4000c1e1900 */
[----:B--2---:R-:W-:Y:S01]  /*15b0*/  SHF.R.S32.HI R3, RZ, 0x1f, R2 ;  /* 0x0000001fff037819 */ /* 0x004fe20000011402 */
[----:B------:R-:W-:Y:S06]  /*15c0*/  BRA `(.L_x_14434) ;  /* 0x0000000c001c7947 */ /* 0x000fec0003800000 */
.L_x_14435:
[----:B------:R-:W2:Y:S02]  /*15d0*/  LDG.E.S16 R2, desc[UR36][R4.64] ;  /* 0x0000002404027981 */ /* 0x000ea4000c1e1700 */
[----:B--2---:R-:W-:Y:S01]  /*15e0*/  SHF.R.S32.HI R3, RZ, 0x1f, R2 ;  /* 0x0000001fff037819 */ /* 0x004fe20000011402 */
[----:B------:R-:W-:Y:S06]  /*15f0*/  BRA `(.L_x_14434) ;  /* 0x0000000c00107947 */ /* 0x000fec0003800000 */
.L_x_14430:
[----:B------:R-:W-:-:S13]  /*1600*/  ISETP.GT.AND P0, PT, R2, 0x6, PT ;  /* 0x000000060200780c */ /* 0x000fda0003f04270 */
[----:B------:R-:W-:Y:S05]  /*1610*/  @P0 BRA `(.L_x_14437) ;  /* 0x00000000002c0947 */ /* 0x000fea0003800000 */
[----:B------:R-:W-:-:S13]  /*1620*/  ISETP.NE.AND P0, PT, R2, 0x5, PT ;  /* 0x000000050200780c */ /* 0x000fda0003f05270 */
[----:B------:R-:W-:Y:S05]  /*1630*/  @!P0 BRA `(.L_x_14438) ;  /* 0x0000000000148947 */ /* 0x000fea0003800000 */
[----:B------:R-:W-:-:S13]  /*1640*/  ISETP.NE.AND P0, PT, R2, 0x6, PT ;  /* 0x000000060200780c */ /* 0x000fda0003f05270 */
[----:B------:R-:W-:Y:S05]  /*1650*/  @P0 BRA `(.L_x_14433) ;  /* 0x0000000800a00947 */ /* 0x000fea0003800000 */
[----:B------:R-:W2:Y:S02]  /*1660*/  LDG.E R2, desc[UR36][R4.64] ;  /* 0x0000002404027981 */ /* 0x000ea4000c1e1900 */
[----:B--2---:R-:W0:Y:S01]  /*1670*/  F2I.S64.TRUNC R2, R2 ;  /* 0x0000000200027311 */ /* 0x004e22000020d900 */
[----:B------:R-:W-:Y:S05]  /*1680*/  BRA `(.L_x_14434) ;  /* 0x0000000800ec7947 */ /* 0x000fea0003800000 */
.L_x_14438:
[----:B------:R-:W2:Y:S02]  /*1690*/  LDG.E.U16 R4, desc[UR36][R4.64] ;  /* 0x0000002404047981 */ /* 0x000ea4000c1e1500 */
[----:B--2---:R-:W-:-:S06]  /*16a0*/  HADD2.F32 R2, -RZ, R4.H0_H0 ;  /* 0x20000004ff027230 */ /* 0x004fcc0000004100 */
[----:B------:R-:W0:Y:S01]  /*16b0*/  F2I.S64.TRUNC R2, R2 ;  /* 0x0000000200027311 */ /* 0x000e22000020d900 */
[----:B------:R-:W-:Y:S05]  /*16c0*/  BRA `(.L_x_14434) ;  /* 0x0000000800dc7947 */ /* 0x000fea0003800000 */
.L_x_14437:
        /* <DEDUP_REMOVED lines=9> */
.L_x_14440:
[----:B------:R-:W2:Y:S02]  /*1760*/  LDG.E.U16 R4, desc[UR36][R4.64] ;  /* 0x0000002404047981 */ /* 0x000ea4000c1e1500 */
[----:B--2---:R-:W-:-:S06]  /*1770*/  HADD2.F32 R2, -RZ, R4.H0_H0 ;  /* 0x20000004ff027230 */ /* 0x004fcc0000004100 */
[----:B------:R-:W0:Y:S01]  /*1780*/  F2I.S64.TRUNC R2, R2 ;  /* 0x0000000200027311 */ /* 0x000e22000020d900 */
[----:B------:R-:W-:Y:S05]  /*1790*/  BRA `(.L_x_14434) ;  /* 0x0000000800a87947 */ /* 0x000fea0003800000 */
.L_x_14439:
[----:B------:R-:W2:Y:S02]  /*17a0*/  LDG.E.64 R2, desc[UR36][R4.64] ;  /* 0x0000002404027981 */ /* 0x000ea4000c1e1b00 */
[----:B--2---:R-:W0:Y:S01]  /*17b0*/  F2I.S64.F64.TRUNC R2, R2 ;  /* 0x0000000200027311 */ /* 0x004e22000030d900 */
[----:B------:R-:W-:Y:S05]  /*17c0*/  BRA `(.L_x_14434) ;  /* 0x00000008009c7947 */ /* 0x000fea0003800000 */
.L_x_14429:
        /* <DEDUP_REMOVED lines=13> */
.L_x_14443:
[----:B------:R-:W2:Y:S02]  /*18a0*/  LDG.E.64 R2, desc[UR36][R4.64] ;  /* 0x0000002404027981 */ /* 0x000ea4000c1e1b00 */
[----:B--2---:R-:W0:Y:S01]  /*18b0*/  F2I.S64.F64.TRUNC R2, R2 ;  /* 0x0000000200027311 */ /* 0x004e22000030d900 */
[----:B------:R-:W-:Y:S05]  /*18c0*/  BRA `(.L_x_14434) ;  /* 0x00000008005c7947 */ /* 0x000fea0003800000 */
.L_x_14442:
        /* <DEDUP_REMOVED lines=27> */
.L_x_14445:
        /* <DEDUP_REMOVED lines=14> */
.L_x_14444:
[----:B------:R-:W2:Y:S02]  /*1b60*/  LDG.E.U16 R2, desc[UR36][R4.64] ;  /* 0x0000002404027981 */ /* 0x000ea4000c1e1500 */
[----:B--2---:R-:W-:-:S06]  /*1b70*/  IMAD.U32 R2, R2, 0x10000, RZ ;  /* 0x0001000002027824 */ /* 0x004fcc00078e00ff */
[----:B------:R-:W0:Y:S01]  /*1b80*/  F2I.S64.TRUNC R2, R2 ;  /* 0x0000000200027311 */ /* 0x000e22000020d900 */
[----:B------:R-:W-:Y:S05]  /*1b90*/  BRA `(.L_x_14434) ;  /* 0x0000000400a87947 */ /* 0x000fea0003800000 */
.L_x_14441:
        /* <DEDUP_REMOVED lines=11> */
.L_x_14448:
        /* <DEDUP_REMOVED lines=21> */
.L_x_14452:
[----:B------:R-:W-:Y:S05]  /*1da0*/  BSYNC B1 ;  /* 0x0000000000017941 */ /* 0x000fea0003800000 */
.L_x_14451:
[----:B------:R-:W-:Y:S01]  /*1db0*/  IMAD.SHL.U32 R2, R2, 0x100000, RZ ;  /* 0x0010000002027824 */ /* 0x000fe200078e00ff */
[----:B------:R-:W-:-:S04]  /*1dc0*/  LEA R3, R0, 0x3b800000, 0x17 ;  /* 0x3b80000000037811 */ /* 0x000fc800078eb8ff */
[----:B------:R-:W-:-:S07]  /*1dd0*/  LOP3.LUT R2, R3, R2, R4, 0xfe, !PT ;  /* 0x0000000203027212 */ /* 0x000fce00078efe04 */
.L_x_14450:
[----:B------:R-:W-:Y:S05]  /*1de0*/  BSYNC B0 ;  /* 0x0000000000007941 */ /* 0x000fea0003800000 */
.L_x_14449:
[----:B------:R-:W1:Y:S01]  /*1df0*/  F2I.S64.TRUNC R2, R2 ;  /* 0x0000000200027311 */ /* 0x000e62000020d900 */
[----:B------:R-:W-:Y:S05]  /*1e00*/  BRA `(.L_x_14434) ;  /* 0x00000004000c7947 */ /* 0x000fea0003800000 */
.L_x_14447:
        /* <DEDUP_REMOVED lines=21> */
.L_x_14456:
[----:B------:R-:W-:Y:S05]  /*1f60*/  BSYNC B1 ;  /* 0x0000000000017941 */ /* 0x000fea0003800000 */
.L_x_14455:
[----:B------:R-:W-:Y:S01]  /*1f70*/  IMAD.SHL.U32 R2, R2, 0x200000, RZ ;  /* 0x0020000002027824 */ /* 0x000fe200078e00ff */
[----:B------:R-:W-:-:S04]  /*1f80*/  LEA R3, R0, 0x37800000, 0x17 ;  /* 0x3780000000037811 */ /* 0x000fc800078eb8ff */
[----:B------:R-:W-:-:S07]  /*1f90*/  LOP3.LUT R2, R3, R2, R4, 0xfe, !PT ;  /* 0x0000000203027212 */ /* 0x000fce00078efe04 */
.L_x_14454:
[----:B------:R-:W-:Y:S05]  /*1fa0*/  BSYNC B0 ;  /* 0x0000000000007941 */ /* 0x000fea0003800000 */
.L_x_14453:
[----:B------:R-:W2:Y:S01]  /*1fb0*/  F2I.S64.TRUNC R2, R2 ;  /* 0x0000000200027311 */ /* 0x000ea2000020d900 */
[----:B------:R-:W-:Y:S05]  /*1fc0*/  BRA `(.L_x_14434) ;  /* 0x00000000009c7947 */ /* 0x000fea0003800000 */
.L_x_14446:
        /* <DEDUP_REMOVED lines=14> */
.L_x_14460:
[----:B------:R-:W-:Y:S05]  /*20b0*/  BSYNC B0 ;  /* 0x0000000000007941 */ /* 0x000fea0003800000 */
.L_x_14459:
[----:B------:R-:W4:Y:S01]  /*20c0*/  F2I.S64.TRUNC R2, R2 ;  /* 0x0000000200027311 */ /* 0x000f22000020d900 */
[----:B------:R-:W-:Y:S05]  /*20d0*/  BRA `(.L_x_14434) ;  /* 0x0000000000587947 */ /* 0x000fea0003800000 */
.L_x_14433:
        /* <DEDUP_REMOVED lines=16> */
.L_x_14461:
[----:B------:R-:W-:Y:S01]  /*21e0*/  CS2R R2, SRZ ;  /* 0x0000000000027805 */ /* 0x000fe2000001ff00 */
[----:B------:R-:W-:Y:S06]  /*21f0*/  BRA `(.L_x_14434) ;  /* 0x0000000000107947 */ /* 0x000fec0003800000 */
.L_x_14458:
[----:B------:R0:W5:Y:S01]  /*2200*/  LDG.E.64 R2, desc[UR36][R4.64] ;  /* 0x0000002404027981 */ /* 0x000162000c1e1b00 */
[----:B------:R-:W-:Y:S05]  /*2210*/  BRA `(.L_x_14434) ;  /* 0x0000000000087947 */ /* 0x000fea0003800000 */
.L_x_14457:
[----:B------:R3:W5:Y:S01]  /*2220*/  LDG.E R2, desc[UR36][R4.64] ;  /* 0x0000002404027981 */ /* 0x000762000c1e1900 */
[----:B------:R-:W-:-:S07]  /*2230*/  IMAD.MOV.U32 R3, RZ, RZ, RZ ;  /* 0x000000ffff037224 */ /* 0x000fce00078e00ff */
.L_x_14434:
[----:B------:R-:W-:Y:S01]  /*2240*/  ULDC UR4, c[0x0][0x42c] ;  /* 0x00010b0000047ab9 */ /* 0x000fe20000000800 */
[----:B------:R-:W-:Y:S01]  /*2250*/  BSSY B0, `(.L_x_14462) ;  /* 0x000001e000007945 */ /* 0x000fe20003800000 */
[----:B012-45:R-:W-:-:S04]  /*2260*/  LOP3.LUT R0, R3, UR4, RZ, 0xfc, !PT ;  /* 0x0000000403007c12 */ /* 0x037fc8000f8efcff */
[----:B------:R-:W-:-:S13]  /*2270*/  ISETP.NE.U32.AND P0, PT, R0, RZ, PT ;  /* 0x000000ff0000720c */ /* 0x000fda0003f05070 */
[----:B------:R-:W-:Y:S05]  /*2280*/  @!P0 BRA `(.L_x_14463) ;  /* 0x0000000000148947 */ /* 0x000fea0003800000 */
[----:B------:R-:W-:-:S07]  /*2290*/  MOV R0, 0x22b0 ;  /* 0x000022b000007802 */ /* 0x000fce0000000f00 */
[----:B---3--:R-:W-:Y:S05]  /*22a0*/  CALL.REL.NOINC `($__internal_28_$__cuda_sm20_div_s64) ;  /* 0x000000a4009c7944 */ /* 0x008fea0003c00000 */
[----:B------:R-:W-:Y:S02]  /*22b0*/  IMAD.MOV.U32 R2, RZ, RZ, R4 ;  /* 0x000000ffff027224 */ /* 0x000fe400078e0004 */
[----:B------:R-:W-:Y:S01]  /*22c0*/  IMAD.MOV.U32 R3, RZ, RZ, R5 ;  /* 0x000000ffff037224 */ /* 0x000fe200078e0005 */
[----:B------:R-:W-:Y:S06]  /*22d0*/  BRA `(.L_x_14464) ;  /* 0x0000000000547947 */ /* 0x000fec0003800000 */
.L_x_14463:
[----:B------:R-:W-:Y:S02]  /*22e0*/  ULDC UR4, c[0x0][0x428] ;  /* 0x00010a0000047ab9 */ /* 0x000fe40000000800 */
[----:B------:R-:W0:Y:S01]  /*22f0*/  I2F.U32.RP R0, UR4 ;  /* 0x0000000400007d06 */ /* 0x000e220008209000 */
[----:B------:R-:W-:-:S07]  /*2300*/  ISETP.NE.U32.AND P2, PT, RZ, UR4, PT ;  /* 0x00000004ff007c0c */ /* 0x000fce000bf45070 */
[----:B0-----:R-:W3:Y:S02]  /*2310*/  MUFU.RCP R0, R0 ;  /* 0x0000000000007308 */ /* 0x001ee40000001000 */
[----:B---3--:R-:W-:-:S06]  /*2320*/  VIADD R4, R0, 0xffffffe ;  /* 0x0ffffffe00047836 */ /* 0x008fcc0000000000 */
[----:B------:R0:W1:Y:S02]  /*2330*/  F2I.FTZ.U32.TRUNC.NTZ R5, R4 ;  /* 0x0000000400057305 */ /* 0x000064000021f000 */
[----:B0-----:R-:W-:Y:S02]  /*2340*/  IMAD.MOV.U32 R4, RZ, RZ, RZ ;  /* 0x000000ffff047224 */ /* 0x001fe400078e00ff */
[----:B-1----:R-:W-:-:S04]  /*2350*/  IMAD.MOV R3, RZ, RZ, -R5 ;  /* 0x000000ffff037224 */ /* 0x002fc800078e0a05 */
[----:B------:R-:W-:-:S04]  /*2360*/  IMAD R3, R3, UR4, RZ ;  /* 0x0000000403037c24 */ /* 0x000fc8000f8e02ff */
[----:B------:R-:W-:-:S06]  /*2370*/  IMAD.HI.U32 R5, R5, R3, R4 ;  /* 0x0000000305057227 */ /* 0x000fcc00078e0004 */
[----:B------:R-:W-:-:S04]  /*2380*/  IMAD.HI.U32 R5, R5, R2, RZ ;  /* 0x0000000205057227 */ /* 0x000fc800078e00ff */
[----:B------:R-:W-:-:S04]  /*2390*/  IMAD.MOV R3, RZ, RZ, -R5 ;  /* 0x000000ffff037224 */ /* 0x000fc800078e0a05 */
[----:B------:R-:W-:Y:S02]  /*23a0*/  IMAD R2, R3, UR4, R2 ;  /* 0x0000000403027c24 */ /* 0x000fe4000f8e0202 */
[----:B------:R-:W-:-:S03]  /*23b0*/  IMAD.MOV.U32 R3, RZ, RZ, RZ ;  /* 0x000000ffff037224 */ /* 0x000fc600078e00ff */
[----:B------:R-:W-:-:S13]  /*23c0*/  ISETP.GE.U32.AND P0, PT, R2, UR4, PT ;  /* 0x0000000402007c0c */ /* 0x000fda000bf06070 */
[----:B------:R-:W-:Y:S02]  /*23d0*/  @P0 VIADD R2, R2, -UR4 ;  /* 0x8000000402020c36 */ /* 0x000fe40008000000 */
[----:B------:R-:W-:-:S03]  /*23e0*/  @P0 VIADD R5, R5, 0x1 ;  /* 0x0000000105050836 */ /* 0x000fc60000000000 */
[----:B------:R-:W-:-:S13]  /*23f0*/  ISETP.GE.U32.AND P1, PT, R2, UR4, PT ;  /* 0x0000000402007c0c */ /* 0x000fda000bf26070 */
[----:B------:R-:W-:Y:S01]  /*2400*/  @P1 VIADD R5, R5, 0x1 ;  /* 0x0000000105051836 */ /* 0x000fe20000000000 */
[----:B------:R-:W-:-:S05]  /*2410*/  @!P2 LOP3.LUT R5, RZ, UR4, RZ, 0x33, !PT ;  /* 0x00000004ff05ac12 */ /* 0x000fca000f8e33ff */
[----:B------:R-:W-:-:S07]  /*2420*/  IMAD.MOV.U32 R2, RZ, RZ, R5 ;  /* 0x000000ffff027224 */ /* 0x000fce00078e0005 */
.L_x_14464:
[----:B------:R-:W-:Y:S05]  /*2430*/  BSYNC B0 ;  /* 0x0000000000007941 */ /* 0x000fea0003800000 */
.L_x_14462:
        /* <DEDUP_REMOVED lines=14> */
.L_x_14468:
[----:B------:R1:W-:Y:S01]  /*2520*/  STG.E.U8 desc[UR36][R16.64], R2 ;  /* 0x0000000210007986 */ /* 0x0003e2000c101124 */
[----:B------:R-:W-:Y:S05]  /*2530*/  BRA `(.L_x_14470) ;  /* 0x0000000c00507947 */ /* 0x000fea0003800000 */
.L_x_14467:
        /* <DEDUP_REMOVED lines=8> */
.L_x_14472:
[----:B------:R3:W-:Y:S01]  /*25c0*/  STG.E desc[UR36][R16.64], R2 ;  /* 0x0000000210007986 */ /* 0x0007e2000c101924 */
[----:B------:R-:W-:Y:S05]  /*25d0*/  BRA `(.L_x_14470) ;  /* 0x0000000c00287947 */ /* 0x000fea0003800000 */
.L_x_14471:
[----:B------:R2:W-:Y:S01]  /*25e0*/  STG.E.U16 desc[UR36][R16.64], R2 ;  /* 0x0000000210007986 */ /* 0x0005e2000c101524 */
[----:B------:R-:W-:Y:S05]  /*25f0*/  BRA `(.L_x_14470) ;  /* 0x0000000c00207947 */ /* 0x000fea0003800000 */
.L_x_14466:
        /* <DEDUP_REMOVED lines=9> */
.L_x_14474:
[----:B------:R-:W0:Y:S02]  /*2690*/  I2F.S64 R0, R2 ;  /* 0x0000000200007312 */ /* 0x000e240000301400 */
[----:B0-----:R-:W-:-:S05]  /*26a0*/  F2FP.F16.F32.PACK_AB R0, RZ, R0 ;  /* 0x00000000ff00723e */ /* 0x001fca00000000ff */
[----:B------:R0:W-:Y:S01]  /*26b0*/  STG.E.U16 desc[UR36][R16.64], R0 ;  /* 0x0000000010007986 */ /* 0x0001e2000c101524 */
[----:B------:R-:W-:Y:S05]  /*26c0*/  BRA `(.L_x_14470) ;  /* 0x0000000800ec7947 */ /* 0x000fea0003800000 */
.L_x_14473:
        /* <DEDUP_REMOVED lines=10> */
.L_x_14476:
[----:B------:R-:W0:Y:S02]  /*2770*/  I2F.S64 R2, R2 ;  /* 0x0000000200027312 */ /* 0x000e240000301400 */
[----:B0-----:R-:W-:-:S04]  /*2780*/  F2FP.F16.F32.PACK_AB R3, RZ, R2 ;  /* 0x00000002ff03723e */ /* 0x001fc800000000ff */
[----:B------:R-:W-:-:S05]  /*2790*/  PRMT R3, R3, 0x5410, RZ ;  /* 0x0000541003037816 */ /* 0x000fca00000000ff */
[----:B------:R0:W-:Y:S01]  /*27a0*/  STG.E desc[UR36][R16.64], R3 ;  /* 0x0000000310007986 */ /* 0x0001e2000c101924 */
[----:B------:R-:W-:Y:S05]  /*27b0*/  BRA `(.L_x_14470) ;  /* 0x0000000800b07947 */ /* 0x000fea0003800000 */
.L_x_14475:
[----:B------:R-:W0:Y:S02]  /*27c0*/  I2F.F64.S64 R2, R2 ;  /* 0x0000000200027312 */ /* 0x000e240000301c00 */
[----:B0-----:R0:W-:Y:S01]  /*27d0*/  STG.E.64 desc[UR36][R16.64], R2 ;  /* 0x0000000210007986 */ /* 0x0011e2000c101b24 */
[----:B------:R-:W-:Y:S05]  /*27e0*/  BRA `(.L_x_14470) ;  /* 0x0000000800a47947 */ /* 0x000fea0003800000 */
.L_x_14465:
        /* <DEDUP_REMOVED lines=13> */
.L_x_14479:
[----:B------:R-:W0:Y:S01]  /*28c0*/  I2F.F64.S64 R4, R2 ;  /* 0x0000000200047312 */ /* 0x000e220000301c00 */
[----:B------:R-:W-:-:S05]  /*28d0*/  CS2R R6, SRZ ;  /* 0x0000000000067805 */ /* 0x000fca000001ff00 */
[----:B0-----:R0:W-:Y:S01]  /*28e0*/  STG.E.128 desc[UR36][R16.64], R4 ;  /* 0x0000000410007986 */ /* 0x0011e2000c101d24 */
[----:B------:R-:W-:Y:S05]  /*28f0*/  BRA `(.L_x_14470) ;  /* 0x0000000800607947 */ /* 0x000fea0003800000 */
.L_x_14478:
        /* <DEDUP_REMOVED lines=21> */
.L_x_14483:
[----:B------:R-:W-:Y:S05]  /*2a50*/  BSYNC B0 ;  /* 0x0000000000007941 */ /* 0x000fea0003800000 */
.L_x_14482:
[----:B------:R-:W-:-:S05]  /*2a60*/  LOP3.LUT R5, R0, R5, RZ, 0xfc, !PT ;  /* 0x0000000500057212 */ /* 0x000fca00078efcff */
[----:B------:R0:W-:Y:S01]  /*2a70*/  STG.E.U8 desc[UR36][R16.64], R5 ;  /* 0x0000000510007986 */ /* 0x0001e2000c101124 */
[----:B------:R-:W-:Y:S05]  /*2a80*/  BRA `(.L_x_14470) ;  /* 0x0000000400fc7947 */ /* 0x000fea0003800000 */
.L_x_14481:
        /* <DEDUP_REMOVED lines=13> */
.L_x_14485:
[----:B------:R-:W-:Y:S01]  /*2b60*/  IMAD.MOV.U32 R0, RZ, RZ, 0x7f ;  /* 0x0000007fff007424 */ /* 0x000fe200078e00ff */
[----:B------:R-:W-:-:S04]  /*2b70*/  ISETP.GT.U32.AND P0, PT, R4, 0x7f800000, PT ;  /* 0x7f8000000400780c */ /* 0x000fc80003f04070 */
[----:B------:R-:W-:-:S09]  /*2b80*/  SEL R0, R0, 0x7c, P0 ;  /* 0x0000007c00007807 */ /* 0x000fd20000000000 */
.L_x_14486:
[----:B------:R-:W-:Y:S05]  /*2b90*/  BSYNC B0 ;  /* 0x0000000000007941 */ /* 0x000fea0003800000 */
.L_x_14484:
[----:B------:R-:W-:-:S04]  /*2ba0*/  LOP3.LUT R2, R3, 0x80000000, RZ, 0xc0, !PT ;  /* 0x8000000003027812 */ /* 0x000fc800078ec0ff */
[----:B------:R-:W-:-:S04]  /*2bb0*/  SHF.R.U32.HI R3, RZ, 0x18, R2 ;  /* 0x00000018ff037819 */ /* 0x000fc80000011602 */
[----:B------:R-:W-:-:S05]  /*2bc0*/  LOP3.LUT R3, R0, R3, RZ, 0xfc, !PT ;  /* 0x0000000300037212 */ /* 0x000fca00078efcff */
[----:B------:R0:W-:Y:S01]  /*2bd0*/  STG.E.U8 desc[UR36][R16.64], R3 ;  /* 0x0000000310007986 */ /* 0x0001e2000c101124 */
[----:B------:R-:W-:Y:S05]  /*2be0*/  BRA `(.L_x_14470) ;  /* 0x0000000400a47947 */ /* 0x000fea0003800000 */
.L_x_14480:
[----:B------:R-:W0:Y:S02]  /*2bf0*/  I2F.S64 R0, R2 ;  /* 0x0000000200007312 */ /* 0x000e240000301400 */
[----:B0-----:R-:W-:-:S05]  /*2c00*/  F2FP.BF16.F32.PACK_AB R0, RZ, R0 ;  /* 0x00000000ff00723e */ /* 0x001fca00000010ff */
[----:B------:R0:W-:Y:S01]  /*2c10*/  STG.E.U16 desc[UR36][R16.64], R0 ;  /* 0x0000000010007986 */ /* 0x0001e2000c101524 */
[----:B------:R-:W-:Y:S05]  /*2c20*/  BRA `(.L_x_14470) ;  /* 0x0000000400947947 */ /* 0x000fea0003800000 */
.L_x_14477:
        /* <DEDUP_REMOVED lines=10> */
.L_x_14489:
        /* <DEDUP_REMOVED lines=17> */
.L_x_14492:
[----:B------:R-:W-:-:S04]  /*2de0*/  LOP3.LUT R2, R3, 0x80000000, RZ, 0xc0, !PT ;  /* 0x8000000003027812 */ /* 0x000fc800078ec0ff */
[----:B------:R-:W-:-:S04]  /*2df0*/  SHF.R.U32.HI R3, RZ, 0x18, R2 ;  /* 0x00000018ff037819 */ /* 0x000fc80000011602 */
[----:B------:R-:W-:-:S04]  /*2e00*/  LOP3.LUT R0, R0, R3, RZ, 0xfc, !PT ;  /* 0x0000000300007212 */ /* 0x000fc800078efcff */
[----:B------:R-:W-:-:S07]  /*2e10*/  PRMT R8, R0, 0x7610, R8 ;  /* 0x0000761000087816 */ /* 0x000fce0000000008 */
.L_x_14491:
[----:B------:R-:W-:Y:S05]  /*2e20*/  BSYNC B0 ;  /* 0x0000000000007941 */ /* 0x000fea0003800000 */
.L_x_14490:
[----:B------:R0:W-:Y:S01]  /*2e30*/  STG.E.U8 desc[UR36][R16.64], R8 ;  /* 0x0000000810007986 */ /* 0x0001e2000c101124 */
[----:B------:R-:W-:Y:S05]  /*2e40*/  BRA `(.L_x_14470) ;  /* 0x00000004000c7947 */ /* 0x000fea0003800000 */
.L_x_14488:
        /* <DEDUP_REMOVED lines=17> */
.L_x_14495:
[----:B------:R-:W-:-:S04]  /*2f60*/  LOP3.LUT R2, R3, 0x80000000, RZ, 0xc0, !PT ;  /* 0x8000000003027812 */ /* 0x000fc800078ec0ff */
[----:B------:R-:W-:-:S04]  /*2f70*/  SHF.R.U32.HI R3, RZ, 0x18, R2 ;  /* 0x00000018ff037819 */ /* 0x000fc80000011602 */
[----:B------:R-:W-:-:S04]  /*2f80*/  LOP3.LUT R0, R0, R3, RZ, 0xfc, !PT ;  /* 0x0000000300007212 */ /* 0x000fc800078efcff */
[----:B------:R-:W-:-:S07]  /*2f90*/  PRMT R8, R0, 0x7610, R8 ;  /* 0x0000761000087816 */ /* 0x000fce0000000008 */
.L_x_14494:
[----:B------:R-:W-:Y:S05]  /*2fa0*/  BSYNC B0 ;  /* 0x0000000000007941 */ /* 0x000fea0003800000 */
.L_x_14493:
[----:B------:R0:W-:Y:S01]  /*2fb0*/  STG.E.U8 desc[UR36][R16.64], R8 ;  /* 0x0000000810007986 */ /* 0x0001e2000c101124 */
[----:B------:R-:W-:Y:S05]  /*2fc0*/  BRA `(.L_x_14470) ;  /* 0x0000000000ac7947 */ /* 0x000fea0003800000 */
.L_x_14487:
        /* <DEDUP_REMOVED lines=23> */
.L_x_14469:
        /* <DEDUP_REMOVED lines=16> */
.L_x_14498:
[----:B------:R-:W-:Y:S05]  /*3240*/  BRA `(.L_x_14470) ;  /* 0x00000000000c7947 */ /* 0x000fea0003800000 */
.L_x_14497:
[----:B------:R0:W-:Y:S01]  /*3250*/  STG.E.64 desc[UR36][R16.64], R2 ;  /* 0x0000000210007986 */ /* 0x0001e2000c101b24 */
[----:B------:R-:W-:Y:S05]  /*3260*/  BRA `(.L_x_14470) ;  /* 0x0000000000047947 */ /* 0x000fea0003800000 */
.L_x_14496:
[----:B------:R0:W-:Y:S02]  /*3270*/  STG.E desc[UR36][R16.64], R2 ;  /* 0x0000000210007986 */ /* 0x0001e4000c101924 */
.L_x_14470:
[----:B------:R-:W-:-:S04]  /*3280*/  IMAD R18, R18, 0x200, R23 ;  /* 0x0000020012127824 */ /* 0x000fc800078e0217 */
[----:B------:R-:W-:-:S07]  /*3290*/  VIADD R19, R18, 0x80 ;  /* 0x0000008012137836 */ /* 0x000fce0000000000 */
.L_x_14427:
[----:B------:R-:W-:Y:S05]  /*32a0*/  BSYNC B6 ;  /* 0x0000000000067941 */ /* 0x000fea0003800000 */
.L_x_14426:
        /* <DEDUP_REMOVED lines=307> */
.L_x_14501:
        /* <DEDUP_REMOVED lines=21> */
.L_x_14505:
[----:B------:R0:W5:Y:S01]  /*4730*/  LDG.E.U8 R2, desc[UR36][R4.64] ;  /* 0x0000002404027981 */ /* 0x000162000c1e1100 */
[----:B------:R-:W-:Y:S01]  /*4740*/  IMAD.MOV.U32 R3, RZ, RZ, RZ ;  /* 0x000000ffff037224 */ /* 0x000fe200078e00ff */
[----:B------:R-:W-:Y:S06]  /*4750*/  BRA `(.L_x_14507) ;  /* 0x0000000c00487947 */ /* 0x000fec0003800000 */
.L_x_14504:
        /* <DEDUP_REMOVED lines=8> */
.L_x_14509:
[----:B------:R-:W2:Y:S02]  /*47e0*/  LDG.E R2, desc[UR36][R4.64] ;  /* 0x0000002404027981 */ /* 0x000ea4000c1e1900 */
[----:B--2---:R-:W-:Y:S01]  /*47f0*/  SHF.R.S32.HI R3, RZ, 0x1f, R2 ;  /* 0x0000001fff037819 */ /* 0x004fe20000011402 */
[----:B------:R-:W-:Y:S06]  /*4800*/  BRA `(.L_x_14507) ;  /* 0x0000000c001c7947 */ /* 0x000fec0003800000 */
.L_x_14508:
[----:B------:R-:W2:Y:S02]  /*4810*/  LDG.E.S16 R2, desc[UR36][R4.64] ;  /* 0x0000002404027981 */ /* 0x000ea4000c1e1700 */
[----:B--2---:R-:W-:Y:S01]  /*4820*/  SHF.R.S32.HI R3, RZ, 0x1f, R2 ;  /* 0x0000001fff037819 */ /* 0x004fe20000011402 */
[----:B------:R-:W-:Y:S06]  /*4830*/  BRA `(.L_x_14507) ;  /* 0x0000000c00107947 */ /* 0x000fec0003800000 */
.L_x_14503:
        /* <DEDUP_REMOVED lines=9> */
.L_x_14511:
[----:B------:R-:W2:Y:S02]  /*48d0*/  LDG.E.U16 R4, desc[UR36][R4.64] ;  /* 0x0000002404047981 */ /* 0x000ea4000c1e1500 */
[----:B--2---:R-:W-:-:S06]  /*48e0*/  HADD2.F32 R2, -RZ, R4.H0_H0 ;  /* 0x20000004ff027230 */ /* 0x004fcc0000004100 */
[----:B------:R-:W0:Y:S01]  /*48f0*/  F2I.S64.TRUNC R2, R2 ;  /* 0x0000000200027311 */ /* 0x000e22000020d900 */
[----:B------:R-:W-:Y:S05]  /*4900*/  BRA `(.L_x_14507) ;  /* 0x0000000800dc7947 */ /* 0x000fea0003800000 */
.L_x_14510:
        /* <DEDUP_REMOVED lines=9> */
.L_x_14513:
[----:B------:R-:W2:Y:S02]  /*49a0*/  LDG.E.U16 R4, desc[UR36][R4.64] ;  /* 0x0000002404047981 */ /* 0x000ea4000c1e1500 */
[----:B--2---:R-:W-:-:S06]  /*49b0*/  HADD2.F32 R2, -RZ, R4.H0_H0 ;  /* 0x20000004ff027230 */ /* 0x004fcc0000004100 */
[----:B------:R-:W0:Y:S01]  /*49c0*/  F2I.S64.TRUNC R2, R2 ;  /* 0x0000000200027311 */ /* 0x000e22000020d900 */
[----:B------:R-:W-:Y:S05]  /*49d0*/  BRA `(.L_x_14507) ;  /* 0x0000000800a87947 */ /* 0x000fea0003800000 */
.L_x_14512:
[----:B------:R-:W2:Y:S02]  /*49e0*/  LDG.E.64 R2, desc[UR36][R4.64] ;  /* 0x0000002404027981 */ /* 0x000ea4000c1e1b00 */
[----:B--2---:R-:W0:Y:S01]  /*49f0*/  F2I.S64.F64.TRUNC R2, R2 ;  /* 0x0000000200027311 */ /* 0x004e22000030d900 */
[----:B------:R-:W-:Y:S05]  /*4a00*/  BRA `(.L_x_14507) ;  /* 0x00000008009c7947 */ /* 0x000fea0003800000 */
.L_x_14502:
        /* <DEDUP_REMOVED lines=13> */
.L_x_14516:
[----:B------:R-:W2:Y:S02]  /*4ae0*/  LDG.E.64 R2, desc[UR36][R4.64] ;  /* 0x0000002404027981 */ /* 0x000ea4000c1e1b00 */
[----:B--2---:R-:W3:Y:S01]  /*4af0*/  F2I.S64.F64.TRUNC R2, R2 ;  /* 0x0000000200027311 */ /* 0x004ee2000030d900 */
[----:B------:R-:W-:Y:S05]  /*4b00*/  BRA `(.L_x_14507) ;  /* 0x00000008005c7947 */ /* 0x000fea0003800000 */
.L_x_14515:
        /* <DEDUP_REMOVED lines=27> */
.L_x_14518:
        /* <DEDUP_REMOVED lines=12> */
[----:B------:R-:W1:Y:S01]  /*4d80*/  F2I.S64.TRUNC R2, R2 ;  /* 0x0000000200027311 */ /* 0x000e62000020d900 */
[----:B------:R-:W-:Y:S05]  /*4d90*/  BRA `(.L_x_14507) ;  /* 0x0000000400b87947 */ /* 0x000fea0003800000 */
.L_x_14517:
[----:B------:R-:W2:Y:S02]  /*4da0*/  LDG.E.U16 R2, desc[UR36][R4.64] ;  /* 0x0000002404027981 */ /* 0x000ea4000c1e1500 */
[----:B--2---:R-:W-:-:S06]  /*4db0*/  IMAD.U32 R2, R2, 0x10000, RZ ;  /* 0x0001000002027824 */ /* 0x004fcc00078e00ff */
[----:B------:R-:W2:Y:S01]  /*4dc0*/  F2I.S64.TRUNC R2, R2 ;  /* 0x0000000200027311 */ /* 0x000ea2000020d900 */
[----:B------:R-:W-:Y:S05]  /*4dd0*/  BRA `(.L_x_14507) ;  /* 0x0000000400a87947 */ /* 0x000fea0003800000 */
.L_x_14514:
        /* <DEDUP_REMOVED lines=11> */
.L_x_14521:
        /* <DEDUP_REMOVED lines=21> */
.L_x_14525:
[----:B------:R-:W-:Y:S05]  /*4fe0*/  BSYNC B1 ;  /* 0x0000000000017941 */ /* 0x000fea0003800000 */
.L_x_14524:
[----:B------:R-:W-:Y:S01]  /*4ff0*/  IMAD.SHL.U32 R2, R2, 0x100000, RZ ;  /* 0x0010000002027824 */ /* 0x000fe200078e00ff */
[----:B------:R-:W-:-:S04]  /*5000*/  LEA R3, R0, 0x3b800000, 0x17 ;  /* 0x3b80000000037811 */ /* 0x000fc800078eb8ff */
[----:B------:R-:W-:-:S07]  /*5010*/  LOP3.LUT R2, R3, R2, R4, 0xfe, !PT ;  /* 0x0000000203027212 */ /* 0x000fce00078efe04 */
.L_x_14523:
[----:B------:R-:W-:Y:S05]  /*5020*/  BSYNC B0 ;  /* 0x0000000000007941 */ /* 0x000fea0003800000 */
.L_x_14522:
[----:B------:R-:W0:Y:S01]  /*5030*/  F2I.S64.TRUNC R2, R2 ;  /* 0x0000000200027311 */ /* 0x000e22000020d900 */
[----:B------:R-:W-:Y:S05]  /*5040*/  BRA `(.L_x_14507) ;  /* 0x00000004000c7947 */ /* 0x000fea0003800000 */
.L_x_14520:
        /* <DEDUP_REMOVED lines=21> */
.L_x_14529:
[----:B------:R-:W-:Y:S05]  /*51a0*/  BSYNC B1 ;  /* 0x0000000000017941 */ /* 0x000fea0003800000 */
.L_x_14528:
[----:B------:R-:W-:Y:S01]  /*51b0*/  IMAD.SHL.U32 R2, R2, 0x200000, RZ ;  /* 0x0020000002027824 */ /* 0x000fe200078e00ff */
[----:B------:R-:W-:-:S04]  /*51c0*/  LEA R3, R0, 0x37800000, 0x17 ;  /* 0x3780000000037811 */ /* 0x000fc800078eb8ff */
[----:B------:R-:W-:-:S07]  /*51d0*/  LOP3.LUT R2, R3, R2, R4, 0xfe, !PT ;  /* 0x0000000203027212 */ /* 0x000fce00078efe04 */
.L_x_14527:
[----:B------:R-:W-:Y:S05]  /*51e0*/  BSYNC B0 ;  /* 0x0000000000007941 */ /* 0x000fea0003800000 */
.L_x_14526:
[----:B------:R-:W4:Y:S01]  /*51f0*/  F2I.S64.TRUNC R2, R2 ;  /* 0x0000000200027311 */ /* 0x000f22000020d900 */
[----:B------:R-:W-:Y:S05]  /*5200*/  BRA `(.L_x_14507) ;  /* 0x00000000009c7947 */ /* 0x000fea0003800000 */
.L_x_14519:
        /* <DEDUP_REMOVED lines=14> */
.L_x_14533:
[----:B------:R-:W-:Y:S05]  /*52f0*/  BSYNC B0 ;  /* 0x0000000000007941 */ /* 0x000fea0003800000 */
.L_x_14532:
[----:B------:R-:W0:Y:S01]  /*5300*/  F2I.S64.TRUNC R2, R2 ;  /* 0x0000000200027311 */ /* 0x000e22000020d900 */
[----:B------:R-:W-:Y:S05]  /*5310*/  BRA `(.L_x_14507) ;  /* 0x0000000000587947 */ /* 0x000fea0003800000 */
.L_x_14506:
        /* <DEDUP_REMOVED lines=16> */
.L_x_14534:
[----:B------:R-:W-:Y:S01]  /*5420*/  CS2R R2, SRZ ;  /* 0x0000000000027805 */ /* 0x000fe2000001ff00 */
[----:B------:R-:W-:Y:S06]  /*5430*/  BRA `(.L_x_14507) ;  /* 0x0000000000107947 */ /* 0x000fec0003800000 */
.L_x_14531:
[----:B------:R0:W5:Y:S01]  /*5440*/  LDG.E.64 R2, desc[UR36][R4.64] ;  /* 0x0000002404027981 */ /* 0x000162000c1e1b00 */
[----:B------:R-:W-:Y:S05]  /*5450*/  BRA `(.L_x_14507) ;  /* 0x0000000000087947 */ /* 0x000fea0003800000 */
.L_x_14530:
[----:B------:R0:W5:Y:S01]  /*5460*/  LDG.E R2, desc[UR36][R4.64] ;  /* 0x0000002404027981 */ /* 0x000162000c1e1900 */
[----:B------:R-:W-:-:S07]  /*5470*/  IMAD.MOV.U32 R3, RZ, RZ, RZ ;  /* 0x000000ffff037224 */ /* 0x000fce00078e00ff */
.L_x_14507:
[----:B------:R-:W-:Y:S01]  /*5480*/  ULDC UR4, c[0x0][0x42c] ;  /* 0x00010b0000047ab9 */ /* 0x000fe20000000800 */
[----:B------:R-:W-:Y:S01]  /*5490*/  BSSY B0, `(.L_x_14535) ;  /* 0x000001e000007945 */ /* 0x000fe20003800000 */
[----:B012345:R-:W-:-:S04]  /*54a0*/  LOP3.LUT R0, R3, UR4, RZ, 0xfc, !PT ;  /* 0x0000000403007c12 */ /* 0x03ffc8000f8efcff */
[----:B------:R-:W-:-:S13]  /*54b0*/  ISETP.NE.U32.AND P0, PT, R0, RZ, PT ;  /* 0x000000ff0000720c */ /* 0x000fda0003f05070 */
[----:B------:R-:W-:Y:S05]  /*54c0*/  @!P0 BRA `(.L_x_14536) ;  /* 0x0000000000148947 */ /* 0x000fea0003800000 */
[----:B------:R-:W-:-:S07]  /*54d0*/  MOV R0, 0x54f0 ;  /* 0x000054f000007802 */ /* 0x000fce0000000f00 */
[----:B------:R-:W-:Y:S05]  /*54e0*/  CALL.REL.NOINC `($__internal_28_$__cuda_sm20_div_s64) ;  /* 0x00000074000c7944 */ /* 0x000fea0003c00000 */
[----:B------:R-:W-:Y:S02]  /*54f0*/  IMAD.MOV.U32 R2, RZ, RZ, R4 ;  /* 0x000000ffff027224 */ /* 0x000fe400078e0004 */
[----:B------:R-:W-:Y:S01]  /*5500*/  IMAD.MOV.U32 R3, RZ, RZ, R5 ;  /* 0x000000ffff037224 */ /* 0x000fe200078e0005 */
[----:B------:R-:W-:Y:S06]  /*5510*/  BRA `(.L_x_14537) ;  /* 0x0000000000547947 */ /* 0x000fec0003800000 */
.L_x_14536:
[----:B------:R-:W-:Y:S02]  /*5520*/  ULDC UR4, c[0x0][0x428] ;  /* 0x00010a0000047ab9 */ /* 0x000fe40000000800 */
[----:B------:R-:W0:Y:S01]  /*5530*/  I2F.U32.RP R6, UR4 ;  /* 0x0000000400067d06 */ /* 0x000e220008209000 */
[----:B------:R-:W-:-:S07]  /*5540*/  ISETP.NE.U32.AND P2, PT, RZ, UR4, PT ;  /* 0x00000004ff007c0c */ /* 0x000fce000bf45070 */
[----:B0-----:R-:W0:Y:S02]  /*5550*/  MUFU.RCP R6, R6 ;  /* 0x0000000600067308 */ /* 0x001e240000001000 */
[----:B0-----:R-:W-:-:S06]  /*5560*/  VIADD R4, R6, 0xffffffe ;  /* 0x0ffffffe06047836 */ /* 0x001fcc0000000000 */
        /* <DEDUP_REMOVED lines=16> */
.L_x_14537:
[----:B------:R-:W-:Y:S05]  /*5670*/  BSYNC B0 ;  /* 0x0000000000007941 */ /* 0x000fea0003800000 */
.L_x_14535:
        /* <DEDUP_REMOVED lines=14> */
.L_x_14541:
[----:B------:R0:W-:Y:S01]  /*5760*/  STG.E.U8 desc[UR36][R16.64], R2 ;  /* 0x0000000210007986 */ /* 0x0001e2000c101124 */
[----:B------:R-:W-:Y:S05]  /*5770*/  BRA `(.L_x_14543) ;  /* 0x0000000c00507947 */ /* 0x000fea0003800000 */
.L_x_14540:
        /* <DEDUP_REMOVED lines=8> */
.L_x_14545:
[----:B------:R3:W-:Y:S01]  /*5800*/  STG.E desc[UR36][R16.64], R2 ;  /* 0x0000000210007986 */ /* 0x0007e2000c101924 */
[----:B------:R-:W-:Y:S05]  /*5810*/  BRA `(.L_x_14543) ;  /* 0x0000000c00287947 */ /* 0x000fea0003800000 */
.L_x_14544:
[----:B------:R2:W-:Y:S01]  /*5820*/  STG.E.U16 desc[UR36][R16.64], R2 ;  /* 0x0000000210007986 */ /* 0x0005e2000c101524 */
[----:B------:R-:W-:Y:S05]  /*5830*/  BRA `(.L_x_14543) ;  /* 0x0000000c00207947 */ /* 0x000fea0003800000 */
.L_x_14539:
        /* <DEDUP_REMOVED lines=9> */
.L_x_14547:
[----:B------:R-:W0:Y:S02]  /*58d0*/  I2F.S64 R0, R2 ;  /* 0x0000000200007312 */ /* 0x000e240000301400 */
[----:B0-----:R-:W-:-:S05]  /*58e0*/  F2FP.F16.F32.PACK_AB R0, RZ, R0 ;  /* 0x00000000ff00723e */ /* 0x001fca00000000ff */
[----:B------:R0:W-:Y:S01]  /*58f0*/  STG.E.U16 desc[UR36][R16.64], R0 ;  /* 0x0000000010007986 */ /* 0x0001e2000c101524 */
[----:B------:R-:W-:Y:S05]  /*5900*/  BRA `(.L_x_14543) ;  /* 0x0000000800ec7947 */ /* 0x000fea0003800000 */
.L_x_14546:
        /* <DEDUP_REMOVED lines=10> */
.L_x_14549:
[----:B------:R-:W0:Y:S02]  /*59b0*/  I2F.S64 R2, R2 ;  /* 0x0000000200027312 */ /* 0x000e240000301400 */
[----:B0-----:R-:W-:-:S04]  /*59c0*/  F2FP.F16.F32.PACK_AB R3, RZ, R2 ;  /* 0x00000002ff03723e */ /* 0x001fc800000000ff */
[----:B------:R-:W-:-:S05]  /*59d0*/  PRMT R3, R3, 0x5410, RZ ;  /* 0x0000541003037816 */ /* 0x000fca00000000ff */
[----:B------:R0:W-:Y:S01]  /*59e0*/  STG.E desc[UR36][R16.64], R3 ;  /* 0x0000000310007986 */ /* 0x0001e2000c101924 */
[----:B------:R-:W-:Y:S05]  /*59f0*/  BRA `(.L_x_14543) ;  /* 0x0000000800b07947 */ /* 0x000fea0003800000 */
.L_x_14548:
[----:B------:R-:W0:Y:S02]  /*5a00*/  I2F.F64.S64 R2, R2 ;  /* 0x0000000200027312 */ /* 0x000e240000301c00 */
[----:B0-----:R0:W-:Y:S01]  /*5a10*/  STG.E.64 desc[UR36][R16.64], R2 ;  /* 0x0000000210007986 */ /* 0x0011e2000c101b24 */
[----:B------:R-:W-:Y:S05]  /*5a20*/  BRA `(.L_x_14543) ;  /* 0x0000000800a47947 */ /* 0x000fea0003800000 */
.L_x_14538:
        /* <DEDUP_REMOVED lines=13> */
.L_x_14552:
[----:B------:R-:W0:Y:S01]  /*5b00*/  I2F.F64.S64 R4, R2 ;  /* 0x0000000200047312 */ /* 0x000e220000301c00 */
[----:B------:R-:W-:-:S05]  /*5b10*/  CS2R R6, SRZ ;  /* 0x0000000000067805 */ /* 0x000fca000001ff00 */
[----:B0-----:R0:W-:Y:S01]  /*5b20*/  STG.E.128 desc[UR36][R16.64], R4 ;  /* 0x0000000410007986 */ /* 0x0011e2000c101d24 */
[----:B------:R-:W-:Y:S05]  /*5b30*/  BRA `(.L_x_14543) ;  /* 0x0000000800607947 */ /* 0x000fea0003800000 */
.L_x_14551:
        /* <DEDUP_REMOVED lines=21> */
.L_x_14556:
[----:B------:R-:W-:Y:S05]  /*5c90*/  BSYNC B0 ;  /* 0x0000000000007941 */ /* 0x000fea0003800000 */
.L_x_14555:
[----:B------:R-:W-:-:S05]  /*5ca0*/  LOP3.LUT R5, R0, R5, RZ, 0xfc, !PT ;  /* 0x0000000500057212 */ /* 0x000fca00078efcff */
[----:B------:R0:W-:Y:S01]  /*5cb0*/  STG.E.U8 desc[UR36][R16.64], R5 ;  /* 0x0000000510007986 */ /* 0x0001e2000c101124 */
[----:B------:R-:W-:Y:S05]  /*5cc0*/  BRA `(.L_x_14543) ;  /* 0x0000000400fc7947 */ /* 0x000fea0003800000 */
.L_x_14554:
        /* <DEDUP_REMOVED lines=13> */
.L_x_14558:
[----:B------:R-:W-:Y:S01]  /*5da0*/  IMAD.MOV.U32 R0, RZ, RZ, 0x7f ;  /* 0x0000007fff007424 */ /* 0x000fe200078e00ff */
[----:B------:R-:W-:-:S04]  /*5db0*/  ISETP.GT.U32.AND P0, PT, R4, 0x7f800000, PT ;  /* 0x7f8000000400780c */ /* 0x000fc80003f04070 */
[----:B------:R-:W-:-:S09]  /*5dc0*/  SEL R0, R0, 0x7c, P0 ;  /* 0x0000007c00007807 */ /* 0x000fd20000000000 */
.L_x_14559:
[----:B------:R-:W-:Y:S05]  /*5dd0*/  BSYNC B0 ;  /* 0x0000000000007941 */ /* 0x000fea0003800000 */
.L_x_14557:
[----:B------:R-:W-:-:S04]  /*5de0*/  LOP3.LUT R2, R3, 0x80000000, RZ, 0xc0, !PT ;  /* 0x8000000003027812 */ /* 0x000fc800078ec0ff */
[----:B------:R-:W-:-:S04]  /*5df0*/  SHF.R.U32.HI R3, RZ, 0x18, R2 ;  /* 0x00000018ff037819 */ /* 0x000fc80000011602 */
[----:B------:R-:W-:-:S05]  /*5e00*/  LOP3.LUT R3, R0, R3, RZ, 0xfc, !PT ;  /* 0x0000000300037212 */ /* 0x000fca00078efcff */
[----:B------:R0:W-:Y:S01]  /*5e10*/  STG.E.U8 desc[UR36][R16.64], R3 ;  /* 0x0000000310007986 */ /* 0x0001e2000c101124 */
[----:B------:R-:W-:Y:S05]  /*5e20*/  BRA `(.L_x_14543) ;  /* 0x0000000400a47947 */ /* 0x000fea0003800000 */
.L_x_14553:
[----:B------:R-:W0:Y:S02]  /*5e30*/  I2F.S64 R0, R2 ;  /* 0x0000000200007312 */ /* 0x000e240000301400 */
[----:B0-----:R-:W-:-:S05]  /*5e40*/  F2FP.BF16.F32.PACK_AB R0, RZ, R0 ;  /* 0x00000000ff00723e */ /* 0x001fca00000010ff */
[----:B------:R0:W-:Y:S01]  /*5e50*/  STG.E.U16 desc[UR36][R16.64], R0 ;  /* 0x0000000010007986 */ /* 0x0001e2000c101524 */
[----:B------:R-:W-:Y:S05]  /*5e60*/  BRA `(.L_x_14543) ;  /* 0x0000000400947947 */ /* 0x000fea0003800000 */
.L_x_14550:
        /* <DEDUP_REMOVED lines=10> */
.L_x_14562:
        /* <DEDUP_REMOVED lines=17> */
.L_x_14565:
[----:B------:R-:W-:-:S04]  /*6020*/  LOP3.LUT R2, R3, 0x80000000, RZ, 0xc0, !PT ;  /* 0x8000000003027812 */ /* 0x000fc800078ec0ff */
[----:B------:R-:W-:-:S04]  /*6030*/  SHF.R.U32.HI R3, RZ, 0x18, R2 ;  /* 0x00000018ff037819 */ /* 0x000fc80000011602 */
[----:B------:R-:W-:-:S04]  /*6040*/  LOP3.LUT R0, R0, R3, RZ, 0xfc, !PT ;  /* 0x0000000300007212 */ /* 0x000fc800078efcff */
[----:B------:R-:W-:-:S07]  /*6050*/  PRMT R8, R0, 0x7610, R8 ;  /* 0x0000761000087816 */ /* 0x000fce0000000008 */
.L_x_14564:
[----:B------:R-:W-:Y:S05]  /*6060*/  BSYNC B0 ;  /* 0x0000000000007941 */ /* 0x000fea0003800000 */
.L_x_14563:
[----:B------:R0:W-:Y:S01]  /*6070*/  STG.E.U8 desc[UR36][R16.64], R8 ;  /* 0x0000000810007986 */ /* 0x0001e2000c101124 */
[----:B------:R-:W-:Y:S05]  /*6080*/  BRA `(.L_x_14543) ;  /* 0x00000004000c7947 */ /* 0x000fea0003800000 */
.L_x_14561:
        /* <DEDUP_REMOVED lines=17> */
.L_x_14568:
[----:B------:R-:W-:-:S04]  /*61a0*/  LOP3.LUT R2, R3, 0x80000000, RZ, 0xc0, !PT ;  /* 0x8000000003027812 */ /* 0x000fc800078ec0ff */
[----:B------:R-:W-:-:S04]  /*61b0*/  SHF.R.U32.HI R3, RZ, 0x18, R2 ;  /* 0x00000018ff037819 */ /* 0x000fc80000011602 */
[----:B------:R-:W-:-:S04]  /*61c0*/  LOP3.LUT R0, R0, R3, RZ, 0xfc, !PT ;  /* 0x0000000300007212 */ /* 0x000fc800078efcff */
[----:B------:R-:W-:-:S07]  /*61d0*/  PRMT R8, R0, 0x7610, R8 ;  /* 0x0000761000087816 */ /* 0x000fce0000000008 */
.L_x_14567:
[----:B------:R-:W-:Y:S05]  /*61e0*/  BSYNC B0 ;  /* 0x0000000000007941 */ /* 0x000fea0003800000 */
.L_x_14566:
[----:B------:R0:W-:Y:S01]  /*61f0*/  STG.E.U8 desc[UR36][R16.64], R8 ;  /* 0x0000000810007986 */ /* 0x0001e2000c101124 */
[----:B------:R-:W-:Y:S05]  /*6200*/  BRA `(.L_x_14543) ;  /* 0x0000000000ac7947 */ /* 0x000fea0003800000 */
.L_x_14560:
        /* <DEDUP_REMOVED lines=23> */
.L_x_14542:
        /* <DEDUP_REMOVED lines=16> */
.L_x_14571:
[----:B------:R-:W-:Y:S05]  /*6480*/  BRA `(.L_x_14543) ;  /* 0x00000000000c7947 */ /* 0x000fea0003800000 */
.L_x_14570:
[----:B------:R0:W-:Y:S01]  /*6490*/  STG.E.64 desc[UR36][R16.64], R2 ;  /* 0x0000000210007986 */ /* 0x0001e2000c101b24 */
[----:B------:R-:W-:Y:S05]  /*64a0*/  BRA `(.L_x_14543) ;  /* 0x0000000000047947 */ /* 0x000fea0003800000 */
.L_x_14569:
[----:B------:R0:W-:Y:S02]  /*64b0*/  STG.E desc[UR36][R16.64], R2 ;  /* 0x0000000210007986 */ /* 0x0001e4000c101924 */
.L_x_14543:
[----:B------:R-:W-:-:S07]  /*64c0*/  VIADD R19, R19, 0x80 ;  /* 0x0000008013137836 */ /* 0x000fce0000000000 */
.L_x_14500:
[----:B------:R-:W-:Y:S05]  /*64d0*/  BSYNC B6 ;  /* 0x0000000000067941 */ /* 0x000fea0003800000 */
.L_x_14499:
        /* <DEDUP_REMOVED lines=307> */
.L_x_14574:
        /* <DEDUP_REMOVED lines=21> */
.L_x_14578:
[----:B------:R0:W5:Y:S01]  /*7960*/  LDG.E.U8 R2, desc[UR36][R4.64] ;  /* 0x0000002404027981 */ /* 0x000162000c1e1100 */
[----:B------:R-:W-:Y:S01]  /*7970*/  IMAD.MOV.U32 R3, RZ, RZ, RZ ;  /* 0x000000ffff037224 */ /* 0x000fe200078e00ff */
[----:B------:R-:W-:Y:S06]  /*7980*/  BRA `(.L_x_14580) ;  /* 0x0000000c00487947 */ /* 0x000fec0003800000 */
.L_x_14577:
        /* <DEDUP_REMOVED lines=8> */
.L_x_14582:
[----:B------:R-:W2:Y:S02]  /*7a10*/  LDG.E R2, desc[UR36][R4.64] ;  /* 0x0000002404027981 */ /* 0x000ea4000c1e1900 */
[----:B--2---:R-:W-:Y:S01]  /*7a20*/  SHF.R.S32.HI R3, RZ, 0x1f, R2 ;  /* 0x0000001fff037819 */ /* 0x004fe20000011402 */
[----:B------:R-:W-:Y:S06]  /*7a30*/  BRA `(.L_x_14580) ;  /* 0x0000000c001c7947 */ /* 0x000fec0003800000 */
.L_x_14581:
[----:B------:R-:W2:Y:S02]  /*7a40*/  LDG.E.S16 R2, desc[UR36][R4.64] ;  /* 0x0000002404027981 */ /* 0x000ea4000c1e1700 */
[----:B--2---:R-:W-:Y:S01]  /*7a50*/  SHF.R.S32.HI R3, RZ, 0x1f, R2 ;  /* 0x0000001fff037819 */ /* 0x004fe20000011402 */
[----:B------:R-:W-:Y:S06]  /*7a60*/  BRA `(.L_x_14580) ;  /* 0x0000000c00107947 */ /* 0x000fec0003800000 */
.L_x_14576:
        /* <DEDUP_REMOVED lines=9> */
.L_x_14584:
[----:B------:R-:W2:Y:S02]  /*7b00*/  LDG.E.U16 R4, desc[UR36][R4.64] ;  /* 0x0000002404047981 */ /* 0x000ea4000c1e1500 */
[----:B--2---:R-:W-:-:S06]  /*7b10*/  HADD2.F32 R2, -RZ, R4.H0_H0 ;  /* 0x20000004ff027230 */ /* 0x004fcc0000004100 */
[----:B------:R-:W0:Y:S01]  /*7b20*/  F2I.S64.TRUNC R2, R2 ;  /* 0x0000000200027311 */ /* 0x000e22000020d900 */
[----:B------:R-:W-:Y:S05]  /*7b30*/  BRA `(.L_x_14580) ;  /* 0x0000000800dc7947 */ /* 0x000fea0003800000 */
.L_x_14583:
        /* <DEDUP_REMOVED lines=9> */
.L_x_14586:
[----:B------:R-:W2:Y:S02]  /*7bd0*/  LDG.E.U16 R4, desc[UR36][R4.64] ;  /* 0x0000002404047981 */ /* 0x000ea4000c1e1500 */
[----:B--2---:R-:W-:-:S06]  /*7be0*/  HADD2.F32 R2, -RZ, R4.H0_H0 ;  /* 0x20000004ff027230 */ /* 0x004fcc0000004100 */
[----:B------:R-:W0:Y:S01]  /*7bf0*/  F2I.S64.TRUNC R2, R2 ;  /* 0x0000000200027311 */ /* 0x000e22000020d900 */
[----:B------:R-:W-:Y:S05]  /*7c00*/  BRA `(.L_x_14580) ;  /* 0x0000000800a87947 */ /* 0x000fea0003800000 */
.L_x_14585:
[----:B------:R-:W2:Y:S02]  /*7c10*/  LDG.E.64 R2, desc[UR36][R4.64] ;  /* 0x0000002404027981 */ /* 0x000ea4000c1e1b00 */
[----:B--2---:R-:W0:Y:S01]  /*7c20*/  F2I.S64.F64.TRUNC R2, R2 ;  /* 0x0000000200027311 */ /* 0x004e22000030d900 */
[----:B------:R-:W-:Y:S05]  /*7c30*/  BRA `(.L_x_14580) ;  /* 0x00000008009c7947 */ /* 0x000fea0003800000 */
.L_x_14575:
        /* <DEDUP_REMOVED lines=13> */
.L_x_14589:
[----:B------:R-:W2:Y:S02]  /*7d10*/  LDG.E.64 R2, desc[UR36][R4.64] ;  /* 0x0000002404027981 */ /* 0x000ea4000c1e1b00 */
[----:B--2---:R-:W3:Y:S01]  /*7d20*/  F2I.S64.F64.TRUNC R2, R2 ;  /* 0x0000000200027311 */ /* 0x004ee2000030d900 */
[----:B------:R-:W-:Y:S05]  /*7d30*/  BRA `(.L_x_14580) ;  /* 0x00000008005c7947 */ /* 0x000fea0003800000 */
.L_x_14588:
        /* <DEDUP_REMOVED lines=25> */
[----:B------:R-:W1:Y:S01]  /*7ed0*/  F2I.S64.TRUNC R2, R3 ;  /* 0x0000000300027311 */ /* 0x000e62000020d900 */
[----:B------:R-:W-:Y:S05]  /*7ee0*/  BRA `(.L_x_14580) ;  /* 0x0000000400f07947 */ /* 0x000fea0003800000 */
.L_x_14591:
        /* <DEDUP_REMOVED lines=12> */
[----:B------:R-:W2:Y:S01]  /*7fb0*/  F2I.S64.TRUNC R2, R2 ;  /* 0x0000000200027311 */ /* 0x000ea2000020d900 */
[----:B------:R-:W-:Y:S05]  /*7fc0*/  BRA `(.L_x_14580) ;  /* 0x0000000400b87947 */ /* 0x000fea0003800000 */
.L_x_14590:
[----:B------:R-:W2:Y:S02]  /*7fd0*/  LDG.E.U16 R2, desc[UR36][R4.64] ;  /* 0x0000002404027981 */ /* 0x000ea4000c1e1500 */
[----:B--2---:R-:W-:-:S06]  /*7fe0*/  IMAD.U32 R2, R2, 0x10000, RZ ;  /* 0x0001000002027824 */ /* 0x004fcc00078e00ff */
[----:B------:R-:W0:Y:S01]  /*7ff0*/  F2I.S64.TRUNC R2, R2 ;  /* 0x0000000200027311 */ /* 0x000e22000020d900 */
[----:B------:R-:W-:Y:S05]  /*8000*/  BRA `(.L_x_14580) ;  /* 0x0000000400a87947 */ /* 0x000fea0003800000 */
.L_x_14587:
        /* <DEDUP_REMOVED lines=11> */
.L_x_14594:
        /* <DEDUP_REMOVED lines=21> */
.L_x_14598:
[----:B------:R-:W-:Y:S05]  /*8210*/  BSYNC B1 ;  /* 0x0000000000017941 */ /* 0x000fea0003800000 */
.L_x_14597:
[----:B------:R-:W-:Y:S01]  /*8220*/  IMAD.SHL.U32 R2, R2, 0x100000, RZ ;  /* 0x0010000002027824 */ /* 0x000fe200078e00ff */
[----:B------:R-:W-:-:S04]  /*8230*/  LEA R3, R0, 0x3b800000, 0x17 ;  /* 0x3b80000000037811 */ /* 0x000fc800078eb8ff */
[----:B------:R-:W-:-:S07]  /*8240*/  LOP3.LUT R2, R3, R2, R4, 0xfe, !PT ;  /* 0x0000000203027212 */ /* 0x000fce00078efe04 */
.L_x_14596:
[----:B------:R-:W-:Y:S05]  /*8250*/  BSYNC B0 ;  /* 0x0000000000007941 */ /* 0x000fea0003800000 */
.L_x_14595:
[----:B------:R-:W0:Y:S01]  /*8260*/  F2I.S64.TRUNC R2, R2 ;  /* 0x0000000200027311 */ /* 0x000e22000020d900 */
[----:B------:R-:W-:Y:S05]  /*8270*/  BRA `(.L_x_14580) ;  /* 0x00000004000c7947 */ /* 0x000fea0003800000 */
.L_x_14593:
        /* <DEDUP_REMOVED lines=21> */
.L_x_14602:
[----:B------:R-:W-:Y:S05]  /*83d0*/  BSYNC B1 ;  /* 0x0000000000017941 */ /* 0x000fea0003800000 */
.L_x_14601:
[----:B------:R-:W-:Y:S01]  /*83e0*/  IMAD.SHL.U32 R2, R2, 0x200000, RZ ;  /* 0x0020000002027824 */ /* 0x000fe200078e00ff */
[----:B------:R-:W-:-:S04]  /*83f0*/  LEA R3, R0, 0x37800000, 0x17 ;  /* 0x3780000000037811 */ /* 0x000fc800078eb8ff */
[----:B------:R-:W-:-:S07]  /*8400*/  LOP3.LUT R2, R3, R2, R4, 0xfe, !PT ;  /* 0x0000000203027212 */ /* 0x000fce00078efe04 */
.L_x_14600:
[----:B------:R-:W-:Y:S05]  /*8410*/  BSYNC B0 ;  /* 0x0000000000007941 */ /* 0x000fea0003800000 */
.L_x_14599:
[----:B------:R-:W0:Y:S01]  /*8420*/  F2I.S64.TRUNC R2, R2 ;  /* 0x0000000200027311 */ /* 0x000e22000020d900 */
[----:B------:R-:W-:Y:S05]  /*8430*/  BRA `(.L_x_14580) ;  /* 0x00000000009c7947 */ /* 0x000fea0003800000 */
.L_x_14592:
        /* <DEDUP_REMOVED lines=14> */
.L_x_14606:
[----:B------:R-:W-:Y:S05]  /*8520*/  BSYNC B0 ;  /* 0x0000000000007941 */ /* 0x000fea0003800000 */
.L_x_14605:
[----:B------:R-:W4:Y:S01]  /*8530*/  F2I.S64.TRUNC R2, R2 ;  /* 0x0000000200027311 */ /* 0x000f22000020d900 */
[----:B------:R-:W-:Y:S05]  /*8540*/  BRA `(.L_x_14580) ;  /* 0x0000000000587947 */ /* 0x000fea0003800000 */
.L_x_14579:
        /* <DEDUP_REMOVED lines=16> */
.L_x_14607:
[----:B------:R-:W-:Y:S01]  /*8650*/  CS2R R2, SRZ ;  /* 0x0000000000027805 */ /* 0x000fe2000001ff00 */
[----:B------:R-:W-:Y:S06]  /*8660*/  BRA `(.L_x_14580) ;  /* 0x0000000000107947 */ /* 0x000fec0003800000 */
.L_x_14604:
[----:B------:R0:W5:Y:S01]  /*8670*/  LDG.E.64 R2, desc[UR36][R4.64] ;  /* 0x0000002404027981 */ /* 0x000162000c1e1b00 */
[----:B------:R-:W-:Y:S05]  /*8680*/  BRA `(.L_x_14580) ;  /* 0x0000000000087947 */ /* 0x000fea0003800000 */
.L_x_14603:
[----:B------:R0:W5:Y:S01]  /*8690*/  LDG.E R2, desc[UR36][R4.64] ;  /* 0x0000002404027981 */ /* 0x000162000c1e1900 */
[----:B------:R-:W-:-:S07]  /*86a0*/  IMAD.MOV.U32 R3, RZ, RZ, RZ ;  /* 0x000000ffff037224 */ /* 0x000fce00078e00ff */
.L_x_14580:
        /* <DEDUP_REMOVED lines=10> */
.L_x_14609:
        /* <DEDUP_REMOVED lines=21> */
.L_x_14610:
[----:B------:R-:W-:Y:S05]  /*88a0*/  BSYNC B0 ;  /* 0x0000000000007941 */ /* 0x000fea0003800000 */
.L_x_14608:
        /* <DEDUP_REMOVED lines=14> */
.L_x_14614:
[----:B------:R0:W-:Y:S01]  /*8990*/  STG.E.U8 desc[UR36][R16.64], R2 ;  /* 0x0000000210007986 */ /* 0x0001e2000c101124 */
[----:B------:R-:W-:Y:S05]  /*89a0*/  BRA `(.L_x_14616) ;  /* 0x0000000c00507947 */ /* 0x000fea0003800000 */
.L_x_14613:
        /* <DEDUP_REMOVED lines=8> */
.L_x_14618:
[----:B------:R0:W-:Y:S01]  /*8a30*/  STG.E desc[UR36][R16.64], R2 ;  /* 0x0000000210007986 */ /* 0x0001e2000c101924 */
[----:B------:R-:W-:Y:S05]  /*8a40*/  BRA `(.L_x_14616) ;  /* 0x0000000c00287947 */ /* 0x000fea0003800000 */
.L_x_14617:
[----:B------:R0:W-:Y:S01]  /*8a50*/  STG.E.U16 desc[UR36][R16.64], R2 ;  /* 0x0000000210007986 */ /* 0x0001e2000c101524 */
[----:B------:R-:W-:Y:S05]  /*8a60*/  BRA `(.L_x_14616) ;  /* 0x0000000c00207947 */ /* 0x000fea0003800000 */
.L_x_14612:
        /* <DEDUP_REMOVED lines=9> */
.L_x_14620:
[----:B------:R-:W0:Y:S02]  /*8b00*/  I2F.S64 R0, R2 ;  /* 0x0000000200007312 */ /* 0x000e240000301400 */
[----:B0-----:R-:W-:-:S05]  /*8b10*/  F2FP.F16.F32.PACK_AB R0, RZ, R0 ;  /* 0x00000000ff00723e */ /* 0x001fca00000000ff */
[----:B------:R0:W-:Y:S01]  /*8b20*/  STG.E.U16 desc[UR36][R16.64], R0 ;  /* 0x0000000010007986 */ /* 0x0001e2000c101524 */
[----:B------:R-:W-:Y:S05]  /*8b30*/  BRA `(.L_x_14616) ;  /* 0x0000000800ec7947 */ /* 0x000fea0003800000 */
.L_x_14619:
        /* <DEDUP_REMOVED lines=10> */
.L_x_14622:
[----:B------:R-:W0:Y:S02]  /*8be0*/  I2F.S64 R2, R2 ;  /* 0x0000000200027312 */ /* 0x000e240000301400 */
[----:B0-----:R-:W-:-:S04]  /*8bf0*/  F2FP.F16.F32.PACK_AB R3, RZ, R2 ;  /* 0x00000002ff03723e */ /* 0x001fc800000000ff */
[----:B------:R-:W-:-:S05]  /*8c00*/  PRMT R3, R3, 0x5410, RZ ;  /* 0x0000541003037816 */ /* 0x000fca00000000ff */
[----:B------:R0:W-:Y:S01]  /*8c10*/  STG.E desc[UR36][R16.64], R3 ;  /* 0x0000000310007986 */ /* 0x0001e2000c101924 */
[----:B------:R-:W-:Y:S05]  /*8c20*/  BRA `(.L_x_14616) ;  /* 0x0000000800b07947 */ /* 0x000fea0003800000 */
.L_x_14621:
[----:B------:R-:W0:Y:S02]  /*8c30*/  I2F.F64.S64 R2, R2 ;  /* 0x0000000200027312 */ /* 0x000e240000301c00 */
[----:B0-----:R0:W-:Y:S01]  /*8c40*/  STG.E.64 desc[UR36][R16.64], R2 ;  /* 0x0000000210007986 */ /* 0x0011e2000c101b24 */
[----:B------:R-:W-:Y:S05]  /*8c50*/  BRA `(.L_x_14616) ;  /* 0x0000000800a47947 */ /* 0x000fea0003800000 */
.L_x_14611:
        /* <DEDUP_REMOVED lines=13> */
.L_x_14625:
[----:B------:R-:W0:Y:S01]  /*8d30*/  I2F.F64.S64 R4, R2 ;  /* 0x0000000200047312 */ /* 0x000e220000301c00 */
[----:B------:R-:W-:-:S05]  /*8d40*/  CS2R R6, SRZ ;  /* 0x0000000000067805 */ /* 0x000fca000001ff00 */
[----:B0-----:R0:W-:Y:S01]  /*8d50*/  STG.E.128 desc[UR36][R16.64], R4 ;  /* 0x0000000410007986 */ /* 0x0011e2000c101d24 */
[----:B------:R-:W-:Y:S05]  /*8d60*/  BRA `(.L_x_14616) ;  /* 0x0000000800607947 */ /* 0x000fea0003800000 */
.L_x_14624:
        /* <DEDUP_REMOVED lines=21> */
.L_x_14629:
[----:B------:R-:W-:Y:S05]  /*8ec0*/  BSYNC B0 ;  /* 0x0000000000007941 */ /* 0x000fea0003800000 */
.L_x_14628:
[----:B------:R-:W-:-:S05]  /*8ed0*/  LOP3.LUT R5, R0, R5, RZ, 0xfc, !PT ;  /* 0x0000000500057212 */ /* 0x000fca00078efcff */
[----:B------:R0:W-:Y:S01]  /*8ee0*/  STG.E.U8 desc[UR36][R16.64], R5 ;  /* 0x0000000510007986 */ /* 0x0001e2000c101124 */
[----:B------:R-:W-:Y:S05]  /*8ef0*/  BRA `(.L_x_14616) ;  /* 0x0000000400fc7947 */ /* 0x000fea0003800000 */
.L_x_14627:
        /* <DEDUP_REMOVED lines=13> */
.L_x_14631:
[----:B------:R-:W-:Y:S01]  /*8fd0*/  IMAD.MOV.U32 R0, RZ, RZ, 0x7f ;  /* 0x0000007fff007424 */ /* 0x000fe200078e00ff */
[----:B------:R-:W-:-:S04]  /*8fe0*/  ISETP.GT.U32.AND P0, PT, R4, 0x7f800000, PT ;  /* 0x7f8000000400780c */ /* 0x000fc80003f04070 */
[----:B------:R-:W-:-:S09]  /*8ff0*/  SEL R0, R0, 0x7c, P0 ;  /* 0x0000007c00007807 */ /* 0x000fd20000000000 */
.L_x_14632:
[----:B------:R-:W-:Y:S05]  /*9000*/  BSYNC B0 ;  /* 0x0000000000007941 */ /* 0x000fea0003800000 */
.L_x_14630:
[----:B------:R-:W-:-:S04]  /*9010*/  LOP3.LUT R2, R3, 0x80000000, RZ, 0xc0, !PT ;  /* 0x8000000003027812 */ /* 0x000fc800078ec0ff */
[----:B------:R-:W-:-:S04]  /*9020*/  SHF.R.U32.HI R3, RZ, 0x18, R2 ;  /* 0x00000018ff037819 */ /* 0x000fc80000011602 */
[----:B------:R-:W-:-:S05]  /*9030*/  LOP3.LUT R3, R0, R3, RZ, 0xfc, !PT ;  /* 0x0000000300037212 */ /* 0x000fca00078efcff */
[----:B------:R0:W-:Y:S01]  /*9040*/  STG.E.U8 desc[UR36][R16.64], R3 ;  /* 0x0000000310007986 */ /* 0x0001e2000c101124 */
[----:B------:R-:W-:Y:S05]  /*9050*/  BRA `(.L_x_14616) ;  /* 0x0000000400a47947 */ /* 0x000fea0003800000 */
.L_x_14626:
[----:B------:R-:W0:Y:S02]  /*9060*/  I2F.S64 R0, R2 ;  /* 0x0000000200007312 */ /* 0x000e240000301400 */
[----:B0-----:R-:W-:-:S05]  /*9070*/  F2FP.BF16.F32.PACK_AB R0, RZ, R0 ;  /* 0x00000000ff00723e */ /* 0x001fca00000010ff */
[----:B------:R0:W-:Y:S01]  /*9080*/  STG.E.U16 desc[UR36][R16.64], R0 ;  /* 0x0000000010007986 */ /* 0x0001e2000c101524 */
[----:B------:R-:W-:Y:S05]  /*9090*/  BRA `(.L_x_14616) ;  /* 0x0000000400947947 */ /* 0x000fea0003800000 */
.L_x_14623:
        /* <DEDUP_REMOVED lines=10> */
.L_x_14635:
        /* <DEDUP_REMOVED lines=17> */
.L_x_14638:
[----:B------:R-:W-:-:S04]  /*9250*/  LOP3.LUT R2, R3, 0x80000000, RZ, 0xc0, !PT ;  /* 0x8000000003027812 */ /* 0x000fc800078ec0ff */
[----:B------:R-:W-:-:S04]  /*9260*/  SHF.R.U32.HI R3, RZ, 0x18, R2 ;  /* 0x00000018ff037819 */ /* 0x000fc80000011602 */
[----:B------:R-:W-:-:S04]  /*9270*/  LOP3.LUT R0, R0, R3, RZ, 0xfc, !PT ;  /* 0x0000000300007212 */ /* 0x000fc800078efcff */
[----:B------:R-:W-:-:S07]  /*9280*/  PRMT R8, R0, 0x7610, R8 ;  /* 0x0000761000087816 */ /* 0x000fce0000000008 */
.L_x_14637:
[----:B------:R-:W-:Y:S05]  /*9290*/  BSYNC B0 ;  /* 0x0000000000007941 */ /* 0x000fea0003800000 */
.L_x_14636:
[----:B------:R0:W-:Y:S01]  /*92a0*/  STG.E.U8 desc[UR36][R16.64], R8 ;  /* 0x0000000810007986 */ /* 0x0001e2000c101124 */
[----:B------:R-:W-:Y:S05]  /*92b0*/  BRA `(.L_x_14616) ;  /* 0x00000004000c7947 */ /* 0x000fea0003800000 */
.L_x_14634:
        /* <DEDUP_REMOVED lines=17> */
.L_x_14641:
[----:B------:R-:W-:-:S04]  /*93d0*/  LOP3.LUT R2, R3, 0x80000000, RZ, 0xc0, !PT ;  /* 0x8000000003027812 */ /* 0x000fc800078ec0ff */
[----:B------:R-:W-:-:S04]  /*93e0*/  SHF.R.U32.HI R3, RZ, 0x18, R2 ;  /* 0x00000018ff037819 */ /* 0x000fc80000011602 */
[----:B------:R-:W-:-:S04]  /*93f0*/  LOP3.LUT R0, R0, R3, RZ, 0xfc, !PT ;  /* 0x0000000300007212 */ /* 0x000fc800078efcff */
[----:B------:R-:W-:-:S07]  /*9400*/  PRMT R8, R0, 0x7610, R8 ;  /* 0x0000761000087816 */ /* 0x000fce0000000008 */
.L_x_14640:
[----:B------:R-:W-:Y:S05]  /*9410*/  BSYNC B0 ;  /* 0x0000000000007941 */ /* 0x000fea0003800000 */
.L_x_14639:
[----:B------:R2:W-:Y:S01]  /*9420*/  STG.E.U8 desc[UR36][R16.64], R8 ;  /* 0x0000000810007986 */ /* 0x0005e2000c101124 */
[----:B------:R-:W-:Y:S05]  /*9430*/  BRA `(.L_x_14616) ;  /* 0x0000000000ac7947 */ /* 0x000fea0003800000 */
.L_x_14633:
        /* <DEDUP_REMOVED lines=23> */
.L_x_14615:
        /* <DEDUP_REMOVED lines=16> */
.L_x_14644:
[----:B------:R-:W-:Y:S05]  /*96b0*/  BRA `(.L_x_14616) ;  /* 0x00000000000c7947 */ /* 0x000fea0003800000 */
.L_x_14643:
[----:B------:R4:W-:Y:S01]  /*96c0*/  STG.E.64 desc[UR36][R16.64], R2 ;  /* 0x0000000210007986 */ /* 0x0009e2000c101b24 */
[----:B------:R-:W-:Y:S05]  /*96d0*/  BRA `(.L_x_14616) ;  /* 0x0000000000047947 */ /* 0x000fea0003800000 */
.L_x_14642:
[----:B------:R3:W-:Y:S02]  /*96e0*/  STG.E desc[UR36][R16.64], R2 ;  /* 0x0000000210007986 */ /* 0x0007e4000c101924 */
.L_x_14616:
[----:B------:R-:W-:-:S07]  /*96f0*/  VIADD R19, R19, 0x80 ;  /* 0x0000008013137836 */ /* 0x000fce0000000000 */
.L_x_14573:
[----:B------:R-:W-:Y:S05]  /*9700*/  BSYNC B6 ;  /* 0x0000000000067941 */ /* 0x000fea0003800000 */
.L_x_14572:
        /* <DEDUP_REMOVED lines=306> */
.L_x_14645:
        /* <DEDUP_REMOVED lines=21> */
.L_x_14649:
[----:B------:R0:W5:Y:S01]  /*ab80*/  LDG.E.U8 R2, desc[UR36][R4.64] ;  /* 0x0000002404027981 */ /* 0x000162000c1e1100 */
[----:B------:R-:W-:Y:S01]  /*ab90*/  IMAD.MOV.U32 R3, RZ, RZ, RZ ;  /* 0x000000ffff037224 */ /* 0x000fe200078e00ff */
[----:B------:R-:W-:Y:S06]  /*aba0*/  BRA `(.L_x_14651) ;  /* 0x0000000c00487947 */ /* 0x000fec0003800000 */
.L_x_14648:
        /* <DEDUP_REMOVED lines=8> */
.L_x_14653:
[----:B------:R-:W2:Y:S02]  /*ac30*/  LDG.E R2, desc[UR36][R4.64] ;  /* 0x0000002404027981 */ /* 0x000ea4000c1e1900 */
[----:B--2---:R-:W-:Y:S01]  /*ac40*/  SHF.R.S32.HI R3, RZ, 0x1f, R2 ;  /* 0x0000001fff037819 */ /* 0x004fe20000011402 */
[----:B------:R-:W-:Y:S06]  /*ac50*/  BRA `(.L_x_14651) ;  /* 0x0000000c001c7947 */ /* 0x000fec0003800000 */
.L_x_14652:
[----:B------:R-:W2:Y:S02]  /*ac60*/  LDG.E.S16 R2, desc[UR36][R4.64] ;  /* 0x0000002404027981 */ /* 0x000ea4000c1e1700 */
[----:B--2---:R-:W-:Y:S01]  /*ac70*/  SHF.R.S32.HI R3, RZ, 0x1f, R2 ;  /* 0x0000001fff037819 */ /* 0x004fe20000011402 */
[----:B------:R-:W-:Y:S06]  /*ac80*/  BRA `(.L_x_14651) ;  /* 0x0000000c00107947 */ /* 0x000fec0003800000 */
.L_x_14647:
        /* <DEDUP_REMOVED lines=9> */
.L_x_14655:
[----:B------:R-:W2:Y:S02]  /*ad20*/  LDG.E.U16 R4, desc[UR36][R4.64] ;  /* 0x0000002404047981 */ /* 0x000ea4000c1e1500 */
[----:B--2---:R-:W-:-:S06]  /*ad30*/  HADD2.F32 R2, -RZ, R4.H0_H0 ;  /* 0x20000004ff027230 */ /* 0x004fcc0000004100 */
[----:B------:R-:W0:Y:S01]  /*ad40*/  F2I.S64.TRUNC R2, R2 ;  /* 0x0000000200027311 */ /* 0x000e22000020d900 */
[----:B------:R-:W-:Y:S05]  /*ad50*/  BRA `(.L_x_14651) ;  /* 0x0000000800dc7947 */ /* 0x000fea0003800000 */
.L_x_14654:
        /* <DEDUP_REMOVED lines=9> */
.L_x_14657:
[----:B------:R-:W2:Y:S02]  /*adf0*/  LDG.E.U16 R4, desc[UR36][R4.64] ;  /* 0x0000002404047981 */ /* 0x000ea4000c1e1500 */
[----:B--2---:R-:W-:-:S06]  /*ae00*/  HADD2.F32 R2, -RZ, R4.H0_H0 ;  /* 0x20000004ff027230 */ /* 0x004fcc0000004100 */
[----:B------:R-:W0:Y:S01]  /*ae10*/  F2I.S64.TRUNC R2, R2 ;  /* 0x0000000200027311 */ /* 0x000e22000020d900 */
[----:B------:R-:W-:Y:S05]  /*ae20*/  BRA `(.L_x_14651) ;  /* 0x0000000800a87947 */ /* 0x000fea0003800000 */
.L_x_14656:
[----:B------:R-:W2:Y:S02]  /*ae30*/  LDG.E.64 R2, desc[UR36][R4.64] ;  /* 0x0000002404027981 */ /* 0x000ea4000c1e1b00 */
[----:B--2---:R-:W0:Y:S01]  /*ae40*/  F2I.S64.F64.TRUNC R2, R2 ;  /* 0x0000000200027311 */ /* 0x004e22000030d900 */
[----:B------:R-:W-:Y:S05]  /*ae50*/  BRA `(.L_x_14651) ;  /* 0x00000008009c7947 */ /* 0x000fea0003800000 */
.L_x_14646:
        /* <DEDUP_REMOVED lines=13> */
.L_x_14660:
[----:B------:R-:W2:Y:S02]  /*af30*/  LDG.E.64 R2, desc[UR36][R4.64] ;  /* 0x0000002404027981 */ /* 0x000ea4000c1e1b00 */
[----:B--2---:R-:W0:Y:S01]  /*af40*/  F2I.S64.F64.TRUNC R2, R2 ;  /* 0x0000000200027311 */ /* 0x004e22000030d900 */
[----:B------:R-:W-:Y:S05]  /*af50*/  BRA `(.L_x_14651) ;  /* 0x00000008005c7947 */ /* 0x000fea0003800000 */
.L_x_14659:
        /* <DEDUP_REMOVED lines=27> */
.L_x_14662:
        /* <DEDUP_REMOVED lines=14> */
.L_x_14661:
[----:B------:R-:W2:Y:S02]  /*b1f0*/  LDG.E.U16 R2, desc[UR36][R4.64] ;  /* 0x0000002404027981 */ /* 0x000ea4000c1e1500 */
[----:B--2---:R-:W-:-:S06]  /*b200*/  IMAD.U32 R2, R2, 0x10000, RZ ;  /* 0x0001000002027824 */ /* 0x004fcc00078e00ff */
[----:B------:R-:W0:Y:S01]  /*b210*/  F2I.S64.TRUNC R2, R2 ;  /* 0x0000000200027311 */ /* 0x000e22000020d900 */
[----:B------:R-:W-:Y:S05]  /*b220*/  BRA `(.L_x_14651) ;  /* 0x0000000400a87947 */ /* 0x000fea0003800000 */
.L_x_14658:
        /* <DEDUP_REMOVED lines=11> */
.L_x_14665:
        /* <DEDUP_REMOVED lines=21> */
.L_x_14669:
[----:B------:R-:W-:Y:S05]  /*b430*/  BSYNC B1 ;  /* 0x0000000000017941 */ /* 0x000fea0003800000 */
.L_x_14668:
[----:B------:R-:W-:Y:S01]  /*b440*/  IMAD.SHL.U32 R2, R2, 0x100000, RZ ;  /* 0x0010000002027824 */ /* 0x000fe200078e00ff */
[----:B------:R-:W-:-:S04]  /*b450*/  LEA R3, R0, 0x3b800000, 0x17 ;  /* 0x3b80000000037811 */ /* 0x000fc800078eb8ff */
[----:B------:R-:W-:-:S07]  /*b460*/  LOP3.LUT R2, R3, R2, R4, 0xfe, !PT ;  /* 0x0000000203027212 */ /* 0x000fce00078efe04 */
.L_x_14667:
[----:B------:R-:W-:Y:S05]  /*b470*/  BSYNC B0 ;  /* 0x0000000000007941 */ /* 0x000fea0003800000 */
.L_x_14666:
[----:B------:R-:W2:Y:S01]  /*b480*/  F2I.S64.TRUNC R2, R2 ;  /* 0x0000000200027311 */ /* 0x000ea2000020d900 */
[----:B------:R-:W-:Y:S05]  /*b490*/  BRA `(.L_x_14651) ;  /* 0x00000004000c7947 */ /* 0x000fea0003800000 */
.L_x_14664:
        /* <DEDUP_REMOVED lines=21> */
.L_x_14673:
[----:B------:R-:W-:Y:S05]  /*b5f0*/  BSYNC B1 ;  /* 0x0000000000017941 */ /* 0x000fea0003800000 */
.L_x_14672:
[----:B------:R-:W-:Y:S01]  /*b600*/  IMAD.SHL.U32 R2, R2, 0x200000, RZ ;  /* 0x0020000002027824 */ /* 0x000fe200078e00ff */
[----:B------:R-:W-:-:S04]  /*b610*/  LEA R3, R0, 0x37800000, 0x17 ;  /* 0x3780000000037811 */ /* 0x000fc800078eb8ff */
[----:B------:R-:W-:-:S07]  /*b620*/  LOP3.LUT R2, R3, R2, R4, 0xfe, !PT ;  /* 0x0000000203027212 */ /* 0x000fce00078efe04 */
.L_x_14671:
[----:B------:R-:W-:Y:S05]  /*b630*/  BSYNC B0 ;  /* 0x0000000000007941 */ /* 0x000fea0003800000 */
.L_x_14670:
[----:B------:R-:W0:Y:S01]  /*b640*/  F2I.S64.TRUNC R2, R2 ;  /* 0x0000000200027311 */ /* 0x000e22000020d900 */
[----:B------:R-:W-:Y:S05]  /*b650*/  BRA `(.L_x_14651) ;  /* 0x00000000009c7947 */ /* 0x000fea0003800000 */
.L_x_14663:
        /* <DEDUP_REMOVED lines=14> */
.L_x_14677:
[----:B------:R-:W-:Y:S05]  /*b740*/  BSYNC B0 ;  /* 0x0000000000007941 */ /* 0x000fea0003800000 */
.L_x_14676:
[----:B------:R-:W0:Y:S01]  /*b750*/  F2I.S64.TRUNC R2, R2 ;  /* 0x0000000200027311 */ /* 0x000e22000020d900 */
[----:B------:R-:W-:Y:S05]  /*b760*/  BRA `(.L_x_14651) ;  /* 0x0000000000587947 */ /* 0x000fea0003800000 */
.L_x_14650:
        /* <DEDUP_REMOVED lines=16> */
.L_x_14678:
[----:B------:R-:W-:Y:S01]  /*b870*/  CS2R R2, SRZ ;  /* 0x0000000000027805 */ /* 0x000fe2000001ff00 */
[----:B------:R-:W-:Y:S06]  /*b880*/  BRA `(.L_x_14651) ;  /* 0x0000000000107947 */ /* 0x000fec0003800000 */
.L_x_14675:
[----:B------:R4:W5:Y:S01]  /*b890*/  LDG.E.64 R2, desc[UR36][R4.64] ;  /* 0x0000002404027981 */ /* 0x000962000c1e1b00 */
[----:B------:R-:W-:Y:S05]  /*b8a0*/  BRA `(.L_x_14651) ;  /* 0x0000000000087947 */ /* 0x000fea0003800000 */
.L_x_14674:
[----:B------:R3:W5:Y:S01]  /*b8b0*/  LDG.E R2, desc[UR36][R4.64] ;  /* 0x0000002404027981 */ /* 0x000762000c1e1900 */
[----:B------:R-:W-:-:S07]  /*b8c0*/  IMAD.MOV.U32 R3, RZ, RZ, RZ ;  /* 0x000000ffff037224 */ /* 0x000fce00078e00ff */
.L_x_14651:
[----:B------:R-:W-:Y:S01]  /*b8d0*/  ULDC UR4, c[0x0][0x42c] ;  /* 0x00010b0000047ab9 */ /* 0x000fe20000000800 */
[----:B------:R-:W-:Y:S01]  /*b8e0*/  BSSY B0, `(.L_x_14679) ;  /* 0x000001e000007945 */ /* 0x000fe20003800000 */
[----:B0-2--5:R-:W-:-:S04]  /*b8f0*/  LOP3.LUT R0, R3, UR4, RZ, 0xfc, !PT ;  /* 0x0000000403007c12 */ /* 0x025fc8000f8efcff */
[----:B------:R-:W-:-:S13]  /*b900*/  ISETP.NE.U32.AND P0, PT, R0, RZ, PT ;  /* 0x000000ff0000720c */ /* 0x000fda0003f05070 */
[----:B------:R-:W-:Y:S05]  /*b910*/  @!P0 BRA `(.L_x_14680) ;  /* 0x0000000000148947 */ /* 0x000fea0003800000 */
[----:B------:R-:W-:-:S07]  /*b920*/  MOV R0, 0xb940 ;  /* 0x0000b94000007802 */ /* 0x000fce0000000f00 */
[----:B-1-34-:R-:W-:Y:S05]  /*b930*/  CALL.REL.NOINC `($__internal_28_$__cuda_sm20_div_s64) ;  /* 0x0000000c00f87944 */ /* 0x01afea0003c00000 */
[----:B------:R-:W-:Y:S02]  /*b940*/  IMAD.MOV.U32 R2, RZ, RZ, R4 ;  /* 0x000000ffff027224 */ /* 0x000fe400078e0004 */
[----:B------:R-:W-:Y:S01]  /*b950*/  IMAD.MOV.U32 R3, RZ, RZ, R5 ;  /* 0x000000ffff037224 */ /* 0x000fe200078e0005 */
[----:B------:R-:W-:Y:S06]  /*b960*/  BRA `(.L_x_14681) ;  /* 0x0000000000547947 */ /* 0x000fec0003800000 */
.L_x_14680:
[----:B------:R-:W-:Y:S02]  /*b970*/  ULDC UR4, c[0x0][0x428] ;  /* 0x00010a0000047ab9 */ /* 0x000fe40000000800 */
[----:B------:R-:W0:Y:S01]  /*b980*/  I2F.U32.RP R6, UR4 ;  /* 0x0000000400067d06 */ /* 0x000e220008209000 */
[----:B------:R-:W-:-:S07]  /*b990*/  ISETP.NE.U32.AND P2, PT, RZ, UR4, PT ;  /* 0x00000004ff007c0c */ /* 0x000fce000bf45070 */
[----:B0-----:R-:W1:Y:S02]  /*b9a0*/  MUFU.RCP R6, R6 ;  /* 0x0000000600067308 */ /* 0x001e640000001000 */
[----:B-1-34-:R-:W-:-:S06]  /*b9b0*/  VIADD R4, R6, 0xffffffe ;  /* 0x0ffffffe06047836 */ /* 0x01afcc0000000000 */
        /* <DEDUP_REMOVED lines=16> */
.L_x_14681:
[----:B------:R-:W-:Y:S05]  /*bac0*/  BSYNC B0 ;  /* 0x0000000000007941 */ /* 0x000fea0003800000 */
.L_x_14679:
        /* <DEDUP_REMOVED lines=14> */
.L_x_14685:
[----:B------:R-:W-:Y:S01]  /*bbb0*/  STG.E.U8 desc[UR36][R16.64], R2 ;  /* 0x0000000210007986 */ /* 0x000fe2000c101124 */
[----:B------:R-:W-:Y:S05]  /*bbc0*/  EXIT ;  /* 0x000000000000794d */ /* 0x000fea0003800000 */
.L_x_14684:
        /* <DEDUP_REMOVED lines=8> */
.L_x_14688:
[----:B------:R-:W-:Y:S01]  /*bc50*/  STG.E desc[UR36][R16.64], R2 ;  /* 0x0000000210007986 */ /* 0x000fe2000c101924 */
[----:B------:R-:W-:Y:S05]  /*bc60*/  EXIT ;  /* 0x000000000000794d */ /* 0x000fea0003800000 */
.L_x_14687:
[----:B------:R-:W-:Y:S01]  /*bc70*/  STG.E.U16 desc[UR36][R16.64], R2 ;  /* 0x0000000210007986 */ /* 0x000fe2000c101524 */
[----:B------:R-:W-:Y:S05]  /*bc80*/  EXIT ;  /* 0x000000000000794d */ /* 0x000fea0003800000 */
.L_x_14683:
        /* <DEDUP_REMOVED lines=9> */
.L_x_14690:
[----:B------:R-:W0:Y:S02]  /*bd20*/  I2F.S64 R0, R2 ;  /* 0x0000000200007312 */ /* 0x000e240000301400 */
[----:B0-----:R-:W-:-:S05]  /*bd30*/  F2FP.F16.F32.PACK_AB R0, RZ, R0 ;  /* 0x00000000ff00723e */ /* 0x001fca00000000ff */
[----:B------:R-:W-:Y:S01]  /*bd40*/  STG.E.U16 desc[UR36][R16.64], R0 ;  /* 0x0000000010007986 */ /* 0x000fe2000c101524 */
[----:B------:R-:W-:Y:S05]  /*bd50*/  EXIT ;  /* 0x000000000000794d */ /* 0x000fea0003800000 */
.L_x_14689:
        /* <DEDUP_REMOVED lines=10> */
.L_x_14692:
[----:B------:R-:W0:Y:S02]  /*be00*/  I2F.S64 R2, R2 ;  /* 0x0000000200027312 */ /* 0x000e240000301400 */
[----:B0-----:R-:W-:-:S04]  /*be10*/  F2FP.F16.F32.PACK_AB R3, RZ, R2 ;  /* 0x00000002ff03723e */ /* 0x001fc800000000ff */
[----:B------:R-:W-:-:S05]  /*be20*/  PRMT R3, R3, 0x5410, RZ ;  /* 0x0000541003037816 */ /* 0x000fca00000000ff */
[----:B------:R-:W-:Y:S01]  /*be30*/  STG.E desc[UR36][R16.64], R3 ;  /* 0x0000000310007986 */ /* 0x000fe2000c101924 */
[----:B------:R-:W-:Y:S05]  /*be40*/  EXIT ;  /* 0x000000000000794d */ /* 0x000fea0003800000 */
.L_x_14691:
[----:B------:R-:W0:Y:S02]  /*be50*/  I2F.F64.S64 R2, R2 ;  /* 0x0000000200027312 */ /* 0x000e240000301c00 */
[----:B0-----:R-:W-:Y:S01]  /*be60*/  STG.E.64 desc[UR36][R16.64], R2 ;  /* 0x0000000210007986 */ /* 0x001fe2000c101b24 */
[----:B------:R-:W-:Y:S05]  /*be70*/  EXIT ;  /* 0x000000000000794d */ /* 0x000fea0003800000 */
.L_x_14682:
        /* <DEDUP_REMOVED lines=13> */
.L_x_14695:
[----:B------:R-:W0:Y:S01]  /*bf50*/  I2F.F64.S64 R4, R2 ;  /* 0x0000000200047312 */ /* 0x000e220000301c00 */
[----:B------:R-:W-:-:S05]  /*bf60*/  CS2R R6, SRZ ;  /* 0x0000000000067805 */ /* 0x000fca000001ff00 */
[----:B0-----:R-:W-:Y:S01]  /*bf70*/  STG.E.128 desc[UR36][R16.64], R4 ;  /* 0x0000000410007986 */ /* 0x001fe2000c101d24 */
[----:B------:R-:W-:Y:S05]  /*bf80*/  EXIT ;  /* 0x000000000000794d */ /* 0x000fea0003800000 */
.L_x_14694:
        /* <DEDUP_REMOVED lines=21> */
.L_x_14699:
[----:B------:R-:W-:Y:S05]  /*c0e0*/  BSYNC B0 ;  /* 0x0000000000007941 */ /* 0x000fea0003800000 */
.L_x_14698:
[----:B------:R-:W-:-:S05]  /*c0f0*/  LOP3.LUT R5, R0, R5, RZ, 0xfc, !PT ;  /* 0x0000000500057212 */ /* 0x000fca00078efcff */
[----:B------:R-:W-:Y:S01]  /*c100*/  STG.E.U8 desc[UR36][R16.64], R5 ;  /* 0x0000000510007986 */ /* 0x000fe2000c101124 */
[----:B------:R-:W-:Y:S05]  /*c110*/  EXIT ;  /* 0x000000000000794d */ /* 0x000fea0003800000 */
.L_x_14697:
        /* <DEDUP_REMOVED lines=13> */
.L_x_14701:
[----:B------:R-:W-:Y:S01]  /*c1f0*/  IMAD.MOV.U32 R0, RZ, RZ, 0x7f ;  /* 0x0000007fff007424 */ /* 0x000fe200078e00ff */
[----:B------:R-:W-:-:S04]  /*c200*/  ISETP.GT.U32.AND P0, PT, R4, 0x7f800000, PT ;  /* 0x7f8000000400780c */ /* 0x000fc80003f04070 */
[----:B------:R-:W-:-:S09]  /*c210*/  SEL R0, R0, 0x7c, P0 ;  /* 0x0000007c00007807 */ /* 0x000fd20000000000 */
.L_x_14702:
[----:B------:R-:W-:Y:S05]  /*c220*/  BSYNC B0 ;  /* 0x0000000000007941 */ /* 0x000fea0003800000 */
.L_x_14700:
[----:B------:R-:W-:-:S04]  /*c230*/  LOP3.LUT R2, R3, 0x80000000, RZ, 0xc0, !PT ;  /* 0x8000000003027812 */ /* 0x000fc800078ec0ff */
[----:B------:R-:W-:-:S04]  /*c240*/  SHF.R.U32.HI R3, RZ, 0x18, R2 ;  /* 0x00000018ff037819 */ /* 0x000fc80000011602 */
[----:B------:R-:W-:-:S05]  /*c250*/  LOP3.LUT R3, R0, R3, RZ, 0xfc, !PT ;  /* 0x0000000300037212 */ /* 0x000fca00078efcff */
[----:B------:R-:W-:Y:S01]  /*c260*/  STG.E.U8 desc[UR36][R16.64], R3 ;  /* 0x0000000310007986 */ /* 0x000fe2000c101124 */
[----:B------:R-:W-:Y:S05]  /*c270*/  EXIT ;  /* 0x000000000000794d */ /* 0x000fea0003800000 */
.L_x_14696:
[----:B------:R-:W0:Y:S02]  /*c280*/  I2F.S64 R0, R2 ;  /* 0x0000000200007312 */ /* 0x000e240000301400 */
[----:B0-----:R-:W-:-:S05]  /*c290*/  F2FP.BF16.F32.PACK_AB R0, RZ, R0 ;  /* 0x00000000ff00723e */ /* 0x001fca00000010ff */
[----:B------:R-:W-:Y:S01]  /*c2a0*/  STG.E.U16 desc[UR36][R16.64], R0 ;  /* 0x0000000010007986 */ /* 0x000fe2000c101524 */
[----:B------:R-:W-:Y:S05]  /*c2b0*/  EXIT ;  /* 0x000000000000794d */ /* 0x000fea0003800000 */
.L_x_14693:
        /* <DEDUP_REMOVED lines=10> */
.L_x_14705:
        /* <DEDUP_REMOVED lines=17> */
.L_x_14708:
[----:B------:R-:W-:-:S04]  /*c470*/  LOP3.LUT R2, R3, 0x80000000, RZ, 0xc0, !PT ;  /* 0x8000000003027812 */ /* 0x000fc800078ec0ff */
[----:B------:R-:W-:-:S04]  /*c480*/  SHF.R.U32.HI R3, RZ, 0x18, R2 ;  /* 0x00000018ff037819 */ /* 0x000fc80000011602 */
[----:B------:R-:W-:-:S04]  /*c490*/  LOP3.LUT R0, R0, R3, RZ, 0xfc, !PT ;  /* 0x0000000300007212 */ /* 0x000fc800078efcff */
[----:B------:R-:W-:-:S07]  /*c4a0*/  PRMT R8, R0, 0x7610, R8 ;  /* 0x0000761000087816 */ /* 0x000fce0000000008 */
.L_x_14707:
[----:B------:R-:W-:Y:S05]  /*c4b0*/  BSYNC B0 ;  /* 0x0000000000007941 */ /* 0x000fea0003800000 */
.L_x_14706:
[----:B------:R-:W-:Y:S01]  /*c4c0*/  STG.E.U8 desc[UR36][R16.64], R8 ;  /* 0x0000000810007986 */ /* 0x000fe2000c101124 */
[----:B------:R-:W-:Y:S05]  /*c4d0*/  EXIT ;  /* 0x000000000000794d */ /* 0x000fea0003800000 */
.L_x_14704:
        /* <DEDUP_REMOVED lines=17> */
.L_x_14711:
[----:B------:R-:W-:-:S04]  /*c5f0*/  LOP3.LUT R2, R3, 0x80000000, RZ, 0xc0, !PT ;  /* 0x8000000003027812 */ /* 0x000fc800078ec0ff */
[----:B------:R-:W-:-:S04]  /*c600*/  SHF.R.U32.HI R3, RZ, 0x18, R2 ;  /* 0x00000018ff037819 */ /* 0x000fc80000011602 */
[----:B------:R-:W-:-:S04]  /*c610*/  LOP3.LUT R0, R0, R3, RZ, 0xfc, !PT ;  /* 0x0000000300007212 */ /* 0x000fc800078efcff */
[----:B------:R-:W-:-:S07]  /*c620*/  PRMT R8, R0, 0x7610, R8 ;  /* 0x0000761000087816 */ /* 0x000fce0000000008 */
.L_x_14710:
[----:B------:R-:W-:Y:S05]  /*c630*/  BSYNC B0 ;  /* 0x0000000000007941 */ /* 0x000fea0003800000 */
.L_x_14709:
[----:B------:R-:W-:Y:S01]  /*c640*/  STG.E.U8 desc[UR36][R16.64], R8 ;  /* 0x0000000810007986 */ /* 0x000fe2000c101124 */
[----:B------:R-:W-:Y:S05]  /*c650*/  EXIT ;  /* 0x000000000000794d */ /* 0x000fea0003800000 */
.L_x_14703:
        /* <DEDUP_REMOVED lines=23> */
.L_x_14686:
        /* <DEDUP_REMOVED lines=16> */
.L_x_14714:
[----:B------:R-:W-:Y:S05]  /*c8d0*/  EXIT ;  /* 0x000000000000794d */ /* 0x000fea0003800000 */
.L_x_14713:
[----:B------:R-:W-:Y:S01]  /*c8e0*/  STG.E.64 desc[UR36][R16.64], R2 ;  /* 0x0000000210007986 */ /* 0x000fe2000c101b24 */
[----:B------:R-:W-:Y:S05]  /*c8f0*/  EXIT ;  /* 0x000000000000794d */ /* 0x000fea0003800000 */
.L_x_14712:
[----:B------:R-:W-:Y:S01]  /*c900*/  STG.E desc[UR36][R16.64], R2 ;  /* 0x0000000210007986 */ /* 0x000fe2000c101924 */
[----:B------:R-:W-:Y:S05]  /*c910*/  EXIT ;  /* 0x000000000000794d */ /* 0x000fea0003800000 */
        .weak           $__internal_28_$__cuda_sm20_div_s64
        .type           $__internal_28_$__cuda_sm20_div_s64,@function
        .size           $__internal_28_$__cuda_sm20_div_s64,(.L_x_22725 - $__internal_28_$__cuda_sm20_div_s64)
$__internal_28_$__cuda_sm20_div_s64:
[----:B------:R-:W-:Y:S01]  /*c920*/  UIADD3 UR4, UP1, URZ, -UR38, URZ ;  /* 0x800000263f047290 */ /* 0x000fe2000ff3e03f */
[----:B------:R-:W-:Y:S01]  /*c930*/  ISETP.GE.AND P3, PT, R3, RZ, PT ;  /* 0x000000ff0300720c */ /* 0x000fe20003f66270 */
[----:B------:R-:W-:Y:S02]  /*c940*/  UISETP.GE.AND UP0, UPT, UR39, URZ, UPT ;  /* 0x0000003f2700728c */ /* 0x000fe4000bf06270 */
[----:B------:R-:W-:Y:S02]  /*c950*/  UIADD3.X UR5, URZ, ~UR39, URZ, UP1, !UPT ;  /* 0x800000273f057290 */ /* 0x000fe40008ffe43f */
[----:B------:R-:W-:Y:S02]  /*c960*/  USEL UR4, UR4, UR38, !UP0 ;  /* 0x0000002604047287 */ /* 0x000fe4000c000000 */
[----:B------:R-:W-:-:S09]  /*c970*/  USEL UR5, UR5, UR39, !UP0 ;  /* 0x0000002705057287 */ /* 0x000fd2000c000000 */
[----:B------:R-:W0:Y:S08]  /*c980*/  I2F.U64.RP R8, UR4 ;  /* 0x0000000400087d12 */ /* 0x000e300008309000 */
[----:B0-----:R-:W0:Y:S02]  /*c990*/  MUFU.RCP R8, R8 ;  /* 0x0000000800087308 */ /* 0x001e240000001000 */
[----:B0-----:R-:W-:-:S06]  /*c9a0*/  VIADD R4, R8, 0x1ffffffe ;  /* 0x1ffffffe08047836 */ /* 0x001fcc0000000000 */
[----:B------:R-:W0:Y:S02]  /*c9b0*/  F2I.U64.TRUNC R4, R4 ;  /* 0x0000000400047311 */ /* 0x000e24000020d800 */
[----:B0-----:R-:W-:-:S04]  /*c9c0*/  IMAD.WIDE.U32 R6, R4, UR4, RZ ;  /* 0x0000000404067c25 */ /* 0x001fc8000f8e00ff */
[----:B------:R-:W-:Y:S01]  /*c9d0*/  IMAD R7, R4, UR5, R7 ;  /* 0x0000000504077c24 */ /* 0x000fe2000f8e0207 */
[----:B------:R-:W-:-:S03]  /*c9e0*/  IADD3 R9, P0, RZ, -R6, RZ ;  /* 0x80000006ff097210 */ /* 0x000fc60007f1e0ff */
[----:B------:R-:W-:Y:S02]  /*c9f0*/  IMAD R7, R5, UR4, R7 ;  /* 0x0000000405077c24 */ /* 0x000fe4000f8e0207 */
[----:B------:R-:W-:-:S04]  /*ca00*/  IMAD.HI.U32 R6, R4, R9, RZ ;  /* 0x0000000904067227 */ /* 0x000fc800078e00ff */
[----:B------:R-:W-:Y:S02]  /*ca10*/  IMAD.X R11, RZ, RZ, ~R7, P0 ;  /* 0x000000ffff0b7224 */ /* 0x000fe400000e0e07 */
[----:B------:R-:W-:Y:S02]  /*ca20*/  IMAD.MOV.U32 R7, RZ, RZ, R4 ;  /* 0x000000ffff077224 */ /* 0x000fe400078e0004 */
[-C--:B------:R-:W-:Y:S02]  /*ca30*/  IMAD R13, R5, R11.reuse, RZ ;  /* 0x0000000b050d7224 */ /* 0x080fe400078e02ff */
[----:B------:R-:W-:-:S04]  /*ca40*/  IMAD.WIDE.U32 R6, P0, R4, R11, R6 ;  /* 0x0000000b04067225 */ /* 0x000fc80007800006 */
[----:B------:R-:W-:-:S04]  /*ca50*/  IMAD.HI.U32 R11, R5, R11, RZ ;  /* 0x0000000b050b7227 */ /* 0x000fc800078e00ff */
[----:B------:R-:W-:-:S04]  /*ca60*/  IMAD.HI.U32 R6, P1, R5, R9, R6 ;  /* 0x0000000905067227 */ /* 0x000fc80007820006 */
[----:B------:R-:W-:Y:S01]  /*ca70*/  IMAD.X R8, R11, 0x1, R5, P0 ;  /* 0x000000010b087824 */ /* 0x000fe200000e0605 */
[----:B------:R-:W-:-:S04]  /*ca80*/  IADD3 R7, P2, R13, R6, RZ ;  /* 0x000000060d077210 */ /* 0x000fc80007f5e0ff */
[----:B------:R-:W-:Y:S01]  /*ca90*/  IADD3.X R8, RZ, RZ, R8, P2, P1 ;  /* 0x000000ffff087210 */ /* 0x000fe200017e2408 */
[----:B------:R-:W-:-:S04]  /*caa0*/  IMAD.WIDE.U32 R4, R7, UR4, RZ ;  /* 0x0000000407047c25 */ /* 0x000fc8000f8e00ff */
[----:B------:R-:W-:Y:S01]  /*cab0*/  IMAD R5, R7, UR5, R5 ;  /* 0x0000000507057c24 */ /* 0x000fe2000f8e0205 */
[----:B------:R-:W-:-:S03]  /*cac0*/  IADD3 R9, P0, RZ, -R4, RZ ;  /* 0x80000004ff097210 */ /* 0x000fc60007f1e0ff */
[----:B------:R-:W-:Y:S02]  /*cad0*/  IMAD R5, R8, UR4, R5 ;  /* 0x0000000408057c24 */ /* 0x000fe4000f8e0205 */
[----:B------:R-:W-:-:S04]  /*cae0*/  IMAD.HI.U32 R6, R7, R9, RZ ;  /* 0x0000000907067227 */ /* 0x000fc800078e00ff */
[----:B------:R-:W-:Y:S01]  /*caf0*/  IMAD.X R11, RZ, RZ, ~R5, P0 ;  /* 0x000000ffff0b7224 */ /* 0x000fe200000e0e05 */
[----:B------:R-:W-:-:S03]  /*cb00*/  IADD3 R5, P4, RZ, -R2, RZ ;  /* 0x80000002ff057210 */ /* 0x000fc60007f9e0ff */
[----:B------:R-:W-:-:S04]  /*cb10*/  IMAD.WIDE.U32 R6, P0, R7, R11, R6 ;  /* 0x0000000b07067225 */ /* 0x000fc80007800006 */
[----:B------:R-:W-:Y:S01]  /*cb20*/  IMAD.HI.U32 R6, P1, R8, R9, R6 ;  /* 0x0000000908067227 */ /* 0x000fe20007820006 */
[----:B------:R-:W-:-:S03]  /*cb30*/  SEL R7, R5, R2, !P3 ;  /* 0x0000000205077207 */ /* 0x000fc60005800000 */
[CC--:B------:R-:W-:Y:S02]  /*cb40*/  IMAD R9, R8.reuse, R11.reuse, RZ ;  /* 0x0000000b08097224 */ /* 0x0c0fe400078e02ff */
[----:B------:R-:W-:-:S03]  /*cb50*/  IMAD.HI.U32 R11, R8, R11, RZ ;  /* 0x0000000b080b7227 */ /* 0x000fc600078e00ff */
[----:B------:R-:W-:Y:S01]  /*cb60*/  IADD3 R2, P2, R9, R6, RZ ;  /* 0x0000000609027210 */ /* 0x000fe20007f5e0ff */
[----:B------:R-:W-:Y:S02]  /*cb70*/  IMAD.X R6, RZ, RZ, ~R3, P4 ;  /* 0x000000ffff067224 */ /* 0x000fe400020e0e03 */
[----:B------:R-:W-:Y:S02]  /*cb80*/  IMAD.X R8, R11, 0x1, R8, P0 ;  /* 0x000000010b087824 */ /* 0x000fe400000e0608 */
[----:B------:R-:W-:Y:S01]  /*cb90*/  IMAD.HI.U32 R4, R2, R7, RZ ;  /* 0x0000000702047227 */ /* 0x000fe200078e00ff */
[----:B------:R-:W-:Y:S02]  /*cba0*/  SEL R9, R6, R3, !P3 ;  /* 0x0000000306097207 */ /* 0x000fe40005800000 */
[----:B------:R-:W-:Y:S01]  /*cbb0*/  IADD3.X R8, RZ, RZ, R8, P2, P1 ;  /* 0x000000ffff087210 */ /* 0x000fe200017e2408 */
[----:B------:R-:W-:Y:S01]  /*cbc0*/  IMAD.MOV.U32 R5, RZ, RZ, RZ ;  /* 0x000000ffff057224 */ /* 0x000fe200078e00ff */
[----:B------:R-:W-:Y:S01]  /*cbd0*/  LOP3.LUT R3, R3, UR39, RZ, 0x3c, !PT ;  /* 0x0000002703037c12 */ /* 0x000fe2000f8e3cff */
[----:B------:R-:W-:-:S04]  /*cbe0*/  IMAD.WIDE.U32 R4, R2, R9, R4 ;  /* 0x0000000902047225 */ /* 0x000fc800078e0004 */
[C---:B------:R-:W-:Y:S02]  /*cbf0*/  IMAD R11, R8.reuse, R9, RZ ;  /* 0x00000009080b7224 */ /* 0x040fe400078e02ff */
[----:B------:R-:W-:-:S04]  /*cc00*/  IMAD.HI.U32 R4, P0, R8, R7, R4 ;  /* 0x0000000708047227 */ /* 0x000fc80007800004 */
[----:B------:R-:W-:Y:S01]  /*cc10*/  IMAD.HI.U32 R2, R8, R9, RZ ;  /* 0x0000000908027227 */ /* 0x000fe200078e00ff */
[----:B------:R-:W-:-:S03]  /*cc20*/  IADD3 R11, P1, R11, R4, RZ ;  /* 0x000000040b0b7210 */ /* 0x000fc60007f3e0ff */
[----:B------:R-:W-:Y:S02]  /*cc30*/  IMAD.X R2, RZ, RZ, R2, P0 ;  /* 0x000000ffff027224 */ /* 0x000fe400000e0602 */
[----:B------:R-:W-:-:S04]  /*cc40*/  IMAD.WIDE.U32 R4, R11, UR4, RZ ;  /* 0x000000040b047c25 */ /* 0x000fc8000f8e00ff */
[----:B------:R-:W-:Y:S01]  /*cc50*/  IMAD.X R2, RZ, RZ, R2, P1 ;  /* 0x000000ffff027224 */ /* 0x000fe200008e0602 */
[----:B------:R-:W-:Y:S01]  /*cc60*/  IADD3 R13, P1, -R4, R7, RZ ;  /* 0x00000007040d7210 */ /* 0x000fe20007f3e1ff */
[----:B------:R-:W-:-:S03]  /*cc70*/  IMAD R5, R11, UR5, R5 ;  /* 0x000000050b057c24 */ /* 0x000fc6000f8e0205 */
[----:B------:R-:W-:Y:S01]  /*cc80*/  ISETP.GE.U32.AND P0, PT, R13, UR4, PT ;  /* 0x000000040d007c0c */ /* 0x000fe2000bf06070 */
[----:B------:R-:W-:-:S04]  /*cc90*/  IMAD R4, R2, UR4, R5 ;  /* 0x0000000402047c24 */ /* 0x000fc8000f8e0205 */
[----:B------:R-:W-:Y:S01]  /*cca0*/  IMAD.X R8, R9, 0x1, ~R4, P1 ;  /* 0x0000000109087824 */ /* 0x000fe200008e0e04 */
[----:B------:R-:W-:Y:S02]  /*ccb0*/  IADD3 R6, P1, R13, -UR4, RZ ;  /* 0x800000040d067c10 */ /* 0x000fe4000ff3e0ff */
[----:B------:R-:W-:Y:S02]  /*ccc0*/  IADD3 R4, P2, R11, 0x1, RZ ;  /* 0x000000010b047810 */ /* 0x000fe40007f5e0ff */
[C---:B------:R-:W-:Y:S02]  /*ccd0*/  ISETP.GE.U32.AND.EX P0, PT, R8.reuse, UR5, PT, P0 ;  /* 0x0000000508007c0c */ /* 0x040fe4000bf06100 */
[----:B------:R-:W-:Y:S01]  /*cce0*/  IADD3.X R7, R8, ~UR5, RZ, P1, !PT ;  /* 0x8000000508077c10 */ /* 0x000fe20008ffe4ff */
[----:B------:R-:W-:Y:S01]  /*ccf0*/  IMAD.X R5, RZ, RZ, R2, P2 ;  /* 0x000000ffff057224 */ /* 0x000fe200010e0602 */
[----:B------:R-:W-:Y:S02]  /*cd00*/  SEL R6, R6, R13, P0 ;  /* 0x0000000d06067207 */ /* 0x000fe40000000000 */
[----:B------:R-:W-:-:S02]  /*cd10*/  SEL R11, R4, R11, P0 ;  /* 0x0000000b040b7207 */ /* 0x000fc40000000000 */
[----:B------:R-:W-:Y:S02]  /*cd20*/  SEL R7, R7, R8, P0 ;  /* 0x0000000807077207 */ /* 0x000fe40000000000 */
[----:B------:R-:W-:Y:S02]  /*cd30*/  ISETP.GE.U32.AND P1, PT, R6, UR4, PT ;  /* 0x0000000406007c0c */ /* 0x000fe4000bf26070 */
[----:B------:R-:W-:Y:S02]  /*cd40*/  SEL R2, R5, R2, P0 ;  /* 0x0000000205027207 */ /* 0x000fe40000000000 */
[----:B------:R-:W-:Y:S02]  /*cd50*/  IADD3 R4, P2, R11, 0x1, RZ ;  /* 0x000000010b047810 */ /* 0x000fe40007f5e0ff */
[----:B------:R-:W-:Y:S02]  /*cd60*/  ISETP.GE.U32.AND.EX P0, PT, R7, UR5, PT, P1 ;  /* 0x0000000507007c0c */ /* 0x000fe4000bf06110 */
[----:B------:R-:W-:Y:S01]  /*cd70*/  ISETP.GE.AND P1, PT, R3, RZ, PT ;  /* 0x000000ff0300720c */ /* 0x000fe20003f26270 */
[----:B------:R-:W-:Y:S01]  /*cd80*/  IMAD.X R5, RZ, RZ, R2, P2 ;  /* 0x000000ffff057224 */ /* 0x000fe200010e0602 */
[----:B------:R-:W-:Y:S01]  /*cd90*/  SEL R4, R4, R11, P0 ;  /* 0x0000000b04047207 */ /* 0x000fe20000000000 */
[----:B------:R-:W-:-:S03]  /*cda0*/  IMAD.MOV.U32 R3, RZ, RZ, 0x0 ;  /* 0x00000000ff037424 */ /* 0x000fc600078e00ff */
[----:B------:R-:W-:Y:S02]  /*cdb0*/  SEL R5, R5, R2, P0 ;  /* 0x0000000205057207 */ /* 0x000fe40000000000 */
[-C--:B------:R-:W-:Y:S02]  /*cdc0*/  IADD3 R7, P2, RZ, -R4.reuse, RZ ;  /* 0x80000004ff077210 */ /* 0x080fe40007f5e0ff */
[----:B------:R-:W-:Y:S02]  /*cdd0*/  ISETP.NE.U32.AND P0, PT, RZ, UR38, PT ;  /* 0x00000026ff007c0c */ /* 0x000fe4000bf05070 */
[----:B------:R-:W-:Y:S01]  /*cde0*/  SEL R4, R7, R4, !P1 ;  /* 0x0000000407047207 */ /* 0x000fe20004800000 */
[----:B------:R-:W-:Y:S01]  /*cdf0*/  IMAD.X R2, RZ, RZ, ~R5, P2 ;  /* 0x000000ffff027224 */ /* 0x000fe200010e0e05 */
[----:B------:R-:W-:-:S04]  /*ce00*/  ISETP.NE.AND.EX P0, PT, RZ, UR39, PT, P0 ;  /* 0x00000027ff007c0c */ /* 0x000fc8000bf05300 */
[----:B------:R-:W-:Y:S01]  /*ce10*/  SEL R5, R2, R5, !P1 ;  /* 0x0000000502057207 */ /* 0x000fe20004800000 */
[----:B------:R-:W-:Y:S01]  /*ce20*/  IMAD.MOV.U32 R2, RZ, RZ, R0 ;  /* 0x000000ffff027224 */ /* 0x000fe200078e0000 */
[----:B------:R-:W-:Y:S02]  /*ce30*/  SEL R4, R4, 0xffffffff, P0 ;  /* 0xffffffff04047807 */ /* 0x000fe40000000000 */
[----:B------:R-:W-:Y:S01]  /*ce40*/  SEL R5, R5, 0xffffffff, P0 ;  /* 0xffffffff05057807 */ /* 0x000fe20000000000 */
[----:B------:R-:W-:Y:S06]  /*ce50*/  RET.REL.NODEC R2 `(_ZN2at6native18elementwise_kernelILi128ELi4EZNS0_15gpu_kernel_implINS0_13BUnaryFunctorIlllZZZNS0_15binary_internal21div_trunc_kernel_cudaERNS_18TensorIteratorBaseEENKUlvE_clEvENKUlvE2_clEvEUlllE_EEEEvS6_RKT_EUliE_EEviT1_) ;  /* 0xffffff3002687950 */ /* 0x000fec0003c3ffff */
.L_x_14715:
        /* <DEDUP_REMOVED lines=10> */
.L_x_22725:


//--------------------- .text._ZN2at6native27unrolled_elementwise_kernelINS0_13BUnaryFunctorIlllZZZNS0_15binary_internal21div_trunc_kernel_cudaERNS_18TensorIteratorBaseEENKUlvE_clEvENKUlvE2_clEvEUlllE_EESt5arrayIPcLm2EELi4E23TrivialOffsetCalculatorILi1EjESE_NS0_6memory12LoadWithCastILi1EEENSF_13StoreWithCastILi1EEEEEviT_T0_T2_T3_T4_T5_ --------------------------
	.section	.text._ZN2at6native27unrolled_elementwise_kernelINS0_13BUnaryFunctorIlllZZZNS0_15binary_internal21div_trunc_kernel_cudaERNS_18TensorIteratorBaseEENKUlvE_clEvENKUlvE2_clEvEUlllE_EESt5arrayIPcLm2EELi4E23TrivialOffsetCalculatorILi1EjESE_NS0_6memory12LoadWithCastILi1EEENSF_13StoreWithCastILi1EEEEEviT_T0_T2_T3_T4_T5_,"ax",@progbits
	.align	128
        .global         _ZN2at6native27unrolled_elementwise_kernelINS0_13BUnaryFunctorIlllZZZNS0_15binary_internal21div_trunc_kernel_cudaERNS_18TensorIteratorBaseEENKUlvE_clEvENKUlvE2_clEvEUlllE_EESt5arrayIPcLm2EELi4E23TrivialOffsetCalculatorILi1EjESE_NS0_6memory12LoadWithCastILi1EEENSF_13StoreWithCastILi1EEEEEviT_T0_T2_T3_T4_T5_
        .type           _ZN2at6native27unrolled_elementwise_kernelINS0_13BUnaryFunctorIlllZZZNS0_15binary_internal21div_trunc_kernel_cudaERNS_18TensorIteratorBaseEENKUlvE_clEvENKUlvE2_clEvEUlllE_EESt5arrayIPcLm2EELi4E23TrivialOffsetCalculatorILi1EjESE_NS0_6memory12LoadWithCastILi1EEENSF_13StoreWithCastILi1EEEEEviT_T0_T2_T3_T4_T5_,@function
        .size           _ZN2at6native27unrolled_elementwise_kernelINS0_13BUnaryFunctorIlllZZZNS0_15binary_internal21div_trunc_kernel_cudaERNS_18TensorIteratorBaseEENKUlvE_clEvENKUlvE2_clEvEUlllE_EESt5arrayIPcLm2EELi4E23TrivialOffsetCalculatorILi1EjESE_NS0_6memory12LoadWithCastILi1EEENSF_13StoreWithCastILi1EEEEEviT_T0_T2_T3_T4_T5_,(.L_x_22726 - _ZN2at6native27unrolled_elementwise_kernelINS0_13BUnaryFunctorIlllZZZNS0_15binary_internal21div_trunc_kernel_cudaERNS_18TensorIteratorBaseEENKUlvE_clEvENKUlvE2_clEvEUlllE_EESt5arrayIPcLm2EELi4E23TrivialOffsetCalculatorILi1EjESE_NS0_6memory12LoadWithCastILi1EEENSF_13StoreWithCastILi1EEEEEviT_T0_T2_T3_T4_T5_)
        .other          _ZN2at6native27unrolled_elementwise_kernelINS0_13BUnaryFunctorIlllZZZNS0_15binary_internal21div_trunc_kernel_cudaERNS_18TensorIteratorBaseEENKUlvE_clEvENKUlvE2_clEvEUlllE_EESt5arrayIPcLm2EELi4E23TrivialOffsetCalculatorILi1EjESE_NS0_6memory12LoadWithCastILi1EEENSF_13StoreWithCastILi1EEEEEviT_T0_T2_T3_T4_T5_,@"STO_CUDA_ENTRY STV_DEFAULT"
_ZN2at6native27unrolled_elementwise_kernelINS0_13BUnaryFunctorIlllZZZNS0_15binary_internal21div_trunc_kernel_cudaERNS_18TensorIteratorBaseEENKUlvE_clEvENKUlvE2_clEvEUlllE_EESt5arrayIPcLm2EELi4E23TrivialOffsetCalculatorILi1EjESE_NS0_6memory12LoadWithCastILi1EEENSF_13StoreWithCastILi1EEEEEviT_T0_T2_T3_T4_T5_:
.text._ZN2at6native27unrolled_elementwise_kernelINS0_13BUnaryFunctorIlllZZZNS0_15binary_internal21div_trunc_kernel_cudaERNS_18TensorIteratorBaseEENKUlvE_clEvENKUlvE2_clEvEUlllE_EESt5arrayIPcLm2EELi4E23TrivialOffsetCalculatorILi1EjESE_NS0_6memory12LoadWithCastILi1EEENSF_13StoreWithCastILi1EEEEEviT_T0_T2_T3_T4_T5_:
        /* <DEDUP_REMOVED lines=32> */
.L_x_14721:
[----:B------:R1:W5:Y:S01]  /*0200*/  LDG.E.U8 R28, desc[UR36][R4.64] ;  /* 0x00000024041c7981 */ /* 0x000362000c1e1100 */
[----:B------:R-:W-:Y:S01]  /*0210*/  IMAD.MOV.U32 R29, RZ, RZ, RZ ;  /* 0x000000ffff1d7224 */ /* 0x000fe200078e00ff */
[----:B------:R-:W-:Y:S06]  /*0220*/  BRA `(.L_x_14723) ;  /* 0x0000000c004c7947 */ /* 0x000fec0003800000 */
.L_x_14720:
        /* <DEDUP_REMOVED lines=8> */
.L_x_14725:
[----:B------:R-:W2:Y:S02]  /*02b0*/  LDG.E R28, desc[UR36][R4.64] ;  /* 0x00000024041c7981 */ /* 0x000ea4000c1e1900 */
[----:B--2---:R-:W-:Y:S01]  /*02c0*/  SHF.R.S32.HI R29, RZ, 0x1f, R28 ;  /* 0x0000001fff1d7819 */ /* 0x004fe2000001141c */
[----:B------:R-:W-:Y:S06]  /*02d0*/  BRA `(.L_x_14723) ;  /* 0x0000000c00207947 */ /* 0x000fec0003800000 */
.L_x_14724:
[----:B------:R-:W2:Y:S02]  /*02e0*/  LDG.E.S16 R28, desc[UR36][R4.64] ;  /* 0x00000024041c7981 */ /* 0x000ea4000c1e1700 */
[----:B--2---:R-:W-:Y:S01]  /*02f0*/  SHF.R.S32.HI R29, RZ, 0x1f, R28 ;  /* 0x0000001fff1d7819 */ /* 0x004fe2000001141c */
[----:B------:R-:W-:Y:S06]  /*0300*/  BRA `(.L_x_14723) ;  /* 0x0000000c00147947 */ /* 0x000fec0003800000 */
.L_x_14719:
        /* <DEDUP_REMOVED lines=9> */
.L_x_14727:
[----:B------:R-:W2:Y:S02]  /*03a0*/  LDG.E.U16 R4, desc[UR36][R4.64] ;  /* 0x0000002404047981 */ /* 0x000ea4000c1e1500 */
[----:B--2---:R-:W-:-:S06]  /*03b0*/  HADD2.F32 R28, -RZ, R4.H0_H0 ;  /* 0x20000004ff1c7230 */ /* 0x004fcc0000004100 */
[----:B------:R-:W0:Y:S01]  /*03c0*/  F2I.S64.TRUNC R28, R28 ;  /* 0x0000001c001c7311 */ /* 0x000e22000020d900 */
[----:B------:R-:W-:Y:S05]  /*03d0*/  BRA `(.L_x_14723) ;  /* 0x0000000800e07947 */ /* 0x000fea0003800000 */
.L_x_14726:
        /* <DEDUP_REMOVED lines=9> */
.L_x_14729:
[----:B------:R-:W2:Y:S02]  /*0470*/  LDG.E.U16 R4, desc[UR36][R4.64] ;  /* 0x0000002404047981 */ /* 0x000ea4000c1e1500 */
[----:B--2---:R-:W-:-:S06]  /*0480*/  HADD2.F32 R28, -RZ, R4.H0_H0 ;  /* 0x20000004ff1c7230 */ /* 0x004fcc0000004100 */
[----:B------:R-:W4:Y:S01]  /*0490*/  F2I.S64.TRUNC R28, R28 ;  /* 0x0000001c001c7311 */ /* 0x000f22000020d900 */
[----:B------:R-:W-:Y:S05]  /*04a0*/  BRA `(.L_x_14723) ;  /* 0x0000000800ac7947 */ /* 0x000fea0003800000 */
.L_x_14728:
[----:B------:R-:W2:Y:S02]  /*04b0*/  LDG.E.64 R4, desc[UR36][R4.64] ;  /* 0x0000002404047981 */ /* 0x000ea4000c1e1b00 */
[----:B--2---:R2:W3:Y:S01]  /*04c0*/  F2I.S64.F64.TRUNC R28, R4 ;  /* 0x00000004001c7311 */ /* 0x0044e2000030d900 */
[----:B------:R-:W-:Y:S05]  /*04d0*/  BRA `(.L_x_14723) ;  /* 0x0000000800a07947 */ /* 0x000fea0003800000 */
.L_x_14718:
        /* <DEDUP_REMOVED lines=13> */
.L_x_14732:
[----:B------:R-:W2:Y:S02]  /*05b0*/  LDG.E.64 R4, desc[UR36][R4.64] ;  /* 0x0000002404047981 */ /* 0x000ea4000c1e1b00 */
[----:B--2---:R0:W1:Y:S01]  /*05c0*/  F2I.S64.F64.TRUNC R28, R4 ;  /* 0x00000004001c7311 */ /* 0x004062000030d900 */
[----:B------:R-:W-:Y:S05]  /*05d0*/  BRA `(.L_x_14723) ;  /* 0x0000000800607947 */ /* 0x000fea0003800000 */
.L_x_14731:
        /* <DEDUP_REMOVED lines=27> */
.L_x_14734:
        /* <DEDUP_REMOVED lines=15> */
.L_x_14733:
[----:B------:R-:W2:Y:S02]  /*0880*/  LDG.E.U16 R28, desc[UR36][R4.64] ;  /* 0x00000024041c7981 */ /* 0x000ea4000c1e1500 */
[----:B--2---:R-:W-:-:S06]  /*0890*/  IMAD.U32 R28, R28, 0x10000, RZ ;  /* 0x000100001c1c7824 */ /* 0x004fcc00078e00ff */
[----:B------:R-:W0:Y:S01]  /*08a0*/  F2I.S64.TRUNC R28, R28 ;  /* 0x0000001c001c7311 */ /* 0x000e22000020d900 */
[----:B------:R-:W-:Y:S05]  /*08b0*/  BRA `(.L_x_14723) ;  /* 0x0000000400a87947 */ /* 0x000fea0003800000 */
.L_x_14730:
        /* <DEDUP_REMOVED lines=11> */
.L_x_14737:
        /* <DEDUP_REMOVED lines=21> */
.L_x_14741:
[----:B------:R-:W-:Y:S05]  /*0ac0*/  BSYNC B1 ;  /* 0x0000000000017941 */ /* 0x000fea0003800000 */
.L_x_14740:
[----:B------:R-:W-:Y:S01]  /*0ad0*/  IMAD.SHL.U32 R3, R3, 0x100000, RZ ;  /* 0x0010000003037824 */ /* 0x000fe200078e00ff */
[----:B------:R-:W-:-:S04]  /*0ae0*/  LEA R5, R0, 0x3b800000, 0x17 ;  /* 0x3b80000000057811 */ /* 0x000fc800078eb8ff */
[----:B------:R-:W-:-:S07]  /*0af0*/  LOP3.LUT R28, R5, R3, R28, 0xfe, !PT ;  /* 0x00000003051c7212 */ /* 0x000fce00078efe1c */
.L_x_14739:
[----:B------:R-:W-:Y:S05]  /*0b00*/  BSYNC B0 ;  /* 0x0000000000007941 */ /* 0x000fea0003800000 */
.L_x_14738:
[----:B------:R-:W0:Y:S01]  /*0b10*/  F2I.S64.TRUNC R28, R28 ;  /* 0x0000001c001c7311 */ /* 0x000e22000020d900 */
[----:B------:R-:W-:Y:S05]  /*0b20*/  BRA `(.L_x_14723) ;  /* 0x00000004000c7947 */ /* 0x000fea0003800000 */
.L_x_14736:
        /* <DEDUP_REMOVED lines=21> */
.L_x_14745:
[----:B------:R-:W-:Y:S05]  /*0c80*/  BSYNC B1 ;  /* 0x0000000000017941 */ /* 0x000fea0003800000 */
.L_x_14744:
[----:B------:R-:W-:Y:S01]  /*0c90*/  IMAD.SHL.U32 R3, R3, 0x200000, RZ ;  /* 0x0020000003037824 */ /* 0x000fe200078e00ff */
[----:B------:R-:W-:-:S04]  /*0ca0*/  LEA R5, R0, 0x37800000, 0x17 ;  /* 0x3780000000057811 */ /* 0x000fc800078eb8ff */
[----:B------:R-:W-:-:S07]  /*0cb0*/  LOP3.LUT R28, R5, R3, R28, 0xfe, !PT ;  /* 0x00000003051c7212 */ /* 0x000fce00078efe1c */
.L_x_14743:
[----:B------:R-:W-:Y:S05]  /*0cc0*/  BSYNC B0 ;  /* 0x0000000000007941 */ /* 0x000fea0003800000 */
.L_x_14742:
[----:B------:R-:W0:Y:S01]  /*0cd0*/  F2I.S64.TRUNC R28, R28 ;  /* 0x0000001c001c7311 */ /* 0x000e22000020d900 */
[----:B------:R-:W-:Y:S05]  /*0ce0*/  BRA `(.L_x_14723) ;  /* 0x00000000009c7947 */ /* 0x000fea0003800000 */
.L_x_14735:
        /* <DEDUP_REMOVED lines=14> */
.L_x_14749:
[----:B------:R-:W-:Y:S05]  /*0dd0*/  BSYNC B0 ;  /* 0x0000000000007941 */ /* 0x000fea0003800000 */
.L_x_14748:
[----:B------:R-:W0:Y:S01]  /*0de0*/  F2I.S64.TRUNC R28, R28 ;  /* 0x0000001c001c7311 */ /* 0x000e22000020d900 */
[----:B------:R-:W-:Y:S05]  /*0df0*/  BRA `(.L_x_14723) ;  /* 0x0000000000587947 */ /* 0x000fea0003800000 */
.L_x_14722:
        /* <DEDUP_REMOVED lines=16> */
.L_x_14750:
[----:B------:R-:W-:Y:S01]  /*0f00*/  CS2R R28, SRZ ;  /* 0x00000000001c7805 */ /* 0x000fe2000001ff00 */
[----:B------:R-:W-:Y:S06]  /*0f10*/  BRA `(.L_x_14723) ;  /* 0x0000000000107947 */ /* 0x000fec0003800000 */
.L_x_14747:
[----:B------:R0:W5:Y:S01]  /*0f20*/  LDG.E.64 R28, desc[UR36][R4.64] ;  /* 0x00000024041c7981 */ /* 0x000162000c1e1b00 */
[----:B------:R-:W-:Y:S05]  /*0f30*/  BRA `(.L_x_14723) ;  /* 0x0000000000087947 */ /* 0x000fea0003800000 */
.L_x_14746:
[----:B------:R0:W5:Y:S01]  /*0f40*/  LDG.E R28, desc[UR36][R4.64] ;  /* 0x00000024041c7981 */ /* 0x000162000c1e1900 */
[----:B------:R-:W-:-:S07]  /*0f50*/  IMAD.MOV.U32 R29, RZ, RZ, RZ ;  /* 0x000000ffff1d7224 */ /* 0x000fce00078e00ff */
.L_x_14723:
[----:B------:R-:W2:Y:S02]  /*0f60*/  S2R R22, SR_TID.X ;  /* 0x0000000000167919 */ /* 0x000ea40000002100 */
[----:B--2---:R-:W-:-:S07]  /*0f70*/  VIADD R22, R22, 0x80 ;  /* 0x0000008016167836 */ /* 0x004fce0000000000 */
.L_x_14717:
[----:B------:R-:W-:Y:S05]  /*0f80*/  BSYNC B6 ;  /* 0x0000000000067941 */ /* 0x000fea0003800000 */
.L_x_14716:
        /* <DEDUP_REMOVED lines=24> */
.L_x_14756:
[----:B------:R0:W5:Y:S01]  /*1110*/  LDG.E.U8 R26, desc[UR36][R4.64] ;  /* 0x00000024041a7981 */ /* 0x000162000c1e1100 */
[----:B------:R-:W-:Y:S01]  /*1120*/  IMAD.MOV.U32 R27, RZ, RZ, RZ ;  /* 0x000000ffff1b7224 */ /* 0x000fe200078e00ff */
[----:B------:R-:W-:Y:S06]  /*1130*/  BRA `(.L_x_14758) ;  /* 0x0000000c00487947 */ /* 0x000fec0003800000 */
.L_x_14755:
        /* <DEDUP_REMOVED lines=8> */
.L_x_14760:
[----:B------:R-:W2:Y:S02]  /*11c0*/  LDG.E R26, desc[UR36][R4.64] ;  /* 0x00000024041a7981 */ /* 0x000ea4000c1e1900 */
[----:B--2---:R-:W-:Y:S01]  /*11d0*/  SHF.R.S32.HI R27, RZ, 0x1f, R26 ;  /* 0x0000001fff1b7819 */ /* 0x004fe2000001141a */
[----:B------:R-:W-:Y:S06]  /*11e0*/  BRA `(.L_x_14758) ;  /* 0x0000000c001c7947 */ /* 0x000fec0003800000 */
.L_x_14759:
[----:B------:R-:W2:Y:S02]  /*11f0*/  LDG.E.S16 R26, desc[UR36][R4.64] ;  /* 0x00000024041a7981 */ /* 0x000ea4000c1e1700 */
[----:B--2---:R-:W-:Y:S01]  /*1200*/  SHF.R.S32.HI R27, RZ, 0x1f, R26 ;  /* 0x0000001fff1b7819 */ /* 0x004fe2000001141a */
[----:B------:R-:W-:Y:S06]  /*1210*/  BRA `(.L_x_14758) ;  /* 0x0000000c00107947 */ /* 0x000fec0003800000 */
.L_x_14754:
        /* <DEDUP_REMOVED lines=9> */
.L_x_14762:
[----:B------:R-:W2:Y:S02]  /*12b0*/  LDG.E.U16 R4, desc[UR36][R4.64] ;  /* 0x0000002404047981 */ /* 0x000ea4000c1e1500 */
[----:B--2---:R-:W-:-:S06]  /*12c0*/  HADD2.F32 R26, -RZ, R4.H0_H0 ;  /* 0x20000004ff1a7230 */ /* 0x004fcc0000004100 */
[----:B------:R-:W0:Y:S01]  /*12d0*/  F2I.S64.TRUNC R26, R26 ;  /* 0x0000001a001a7311 */ /* 0x000e22000020d900 */
[----:B------:R-:W-:Y:S05]  /*12e0*/  BRA `(.L_x_14758) ;  /* 0x0000000800dc7947 */ /* 0x000fea0003800000 */
.L_x_14761:
        /* <DEDUP_REMOVED lines=9> */
.L_x_14764:
[----:B------:R-:W2:Y:S02]  /*1380*/  LDG.E.U16 R4, desc[UR36][R4.64] ;  /* 0x0000002404047981 */ /* 0x000ea4000c1e1500 */
[----:B--2---:R-:W-:-:S06]  /*1390*/  HADD2.F32 R26, -RZ, R4.H0_H0 ;  /* 0x20000004ff1a7230 */ /* 0x004fcc0000004100 */
[----:B------:R-:W0:Y:S01]  /*13a0*/  F2I.S64.TRUNC R26, R26 ;  /* 0x0000001a001a7311 */ /* 0x000e22000020d900 */
[----:B------:R-:W-:Y:S05]  /*13b0*/  BRA `(.L_x_14758) ;  /* 0x0000000800a87947 */ /* 0x000fea0003800000 */
.L_x_14763:
[----:B------:R-:W2:Y:S02]  /*13c0*/  LDG.E.64 R4, desc[UR36][R4.64] ;  /* 0x0000002404047981 */ /* 0x000ea4000c1e1b00 */
[----:B--2---:R0:W1:Y:S01]  /*13d0*/  F2I.S64.F64.TRUNC R26, R4 ;  /* 0x00000004001a7311 */ /* 0x004062000030d900 */
[----:B------:R-:W-:Y:S05]  /*13e0*/  BRA `(.L_x_14758) ;  /* 0x00000008009c7947 */ /* 0x000fea0003800000 */
.L_x_14753:
        /* <DEDUP_REMOVED lines=13> */
.L_x_14767:
[----:B------:R-:W2:Y:S02]  /*14c0*/  LDG.E.64 R4, desc[UR36][R4.64] ;  /* 0x0000002404047981 */ /* 0x000ea4000c1e1b00 */
[----:B--2---:R0:W1:Y:S01]  /*14d0*/  F2I.S64.F64.TRUNC R26, R4 ;  /* 0x00000004001a7311 */ /* 0x004062000030d900 */
[----:B------:R-:W-:Y:S05]  /*14e0*/  BRA `(.L_x_14758) ;  /* 0x00000008005c7947 */ /* 0x000fea0003800000 */
.L_x_14766:
        /* <DEDUP_REMOVED lines=27> */
.L_x_14769:
        /* <DEDUP_REMOVED lines=14> */
.L_x_14768:
[----:B------:R-:W2:Y:S02]  /*1780*/  LDG.E.U16 R26, desc[UR36][R4.64] ;  /* 0x00000024041a7981 */ /* 0x000ea4000c1e1500 */
[----:B--2---:R-:W-:-:S06]  /*1790*/  IMAD.U32 R26, R26, 0x10000, RZ ;  /* 0x000100001a1a7824 */ /* 0x004fcc00078e00ff */
[----:B------:R-:W0:Y:S01]  /*17a0*/  F2I.S64.TRUNC R26, R26 ;  /* 0x0000001a001a7311 */ /* 0x000e22000020d900 */
[----:B------:R-:W-:Y:S05]  /*17b0*/  BRA `(.L_x_14758) ;  /* 0x0000000400a87947 */ /* 0x000fea0003800000 */
.L_x_14765:
        /* <DEDUP_REMOVED lines=11> */
.L_x_14772:
        /* <DEDUP_REMOVED lines=21> */
.L_x_14776:
[----:B------:R-:W-:Y:S05]  /*19c0*/  BSYNC B1 ;  /* 0x0000000000017941 */ /* 0x000fea0003800000 */
.L_x_14775:
[----:B------:R-:W-:Y:S01]  /*19d0*/  IMAD.SHL.U32 R3, R3, 0x100000, RZ ;  /* 0x0010000003037824 */ /* 0x000fe200078e00ff */
[----:B------:R-:W-:-:S04]  /*19e0*/  LEA R5, R0, 0x3b800000, 0x17 ;  /* 0x3b80000000057811 */ /* 0x000fc800078eb8ff */
[----:B------:R-:W-:-:S07]  /*19f0*/  LOP3.LUT R26, R5, R3, R26, 0xfe, !PT ;  /* 0x00000003051a7212 */ /* 0x000fce00078efe1a */
.L_x_14774:
[----:B------:R-:W-:Y:S05]  /*1a00*/  BSYNC B0 ;  /* 0x0000000000007941 */ /* 0x000fea0003800000 */
.L_x_14773:
[----:B------:R-:W0:Y:S01]  /*1a10*/  F2I.S64.TRUNC R26, R26 ;  /* 0x0000001a001a7311 */ /* 0x000e22000020d900 */
[----:B------:R-:W-:Y:S05]  /*1a20*/  BRA `(.L_x_14758) ;  /* 0x00000004000c7947 */ /* 0x000fea0003800000 */
.L_x_14771:
        /* <DEDUP_REMOVED lines=21> */
.L_x_14780:
[----:B------:R-:W-:Y:S05]  /*1b80*/  BSYNC B1 ;  /* 0x0000000000017941 */ /* 0x000fea0003800000 */
.L_x_14779:
[----:B------:R-:W-:Y:S01]  /*1b90*/  IMAD.SHL.U32 R3, R3, 0x200000, RZ ;  /* 0x0020000003037824 */ /* 0x000fe200078e00ff */
[----:B------:R-:W-:-:S04]  /*1ba0*/  LEA R5, R0, 0x37800000, 0x17 ;  /* 0x3780000000057811 */ /* 0x000fc800078eb8ff */
[----:B------:R-:W-:-:S07]  /*1bb0*/  LOP3.LUT R26, R5, R3, R26, 0xfe, !PT ;  /* 0x00000003051a7212 */ /* 0x000fce00078efe1a */
.L_x_14778:
[----:B------:R-:W-:Y:S05]  /*1bc0*/  BSYNC B0 ;  /* 0x0000000000007941 */ /* 0x000fea0003800000 */
.L_x_14777:
[----:B------:R-:W0:Y:S01]  /*1bd0*/  F2I.S64.TRUNC R26, R26 ;  /* 0x0000001a001a7311 */ /* 0x000e22000020d900 */
[----:B------:R-:W-:Y:S05]  /*1be0*/  BRA `(.L_x_14758) ;  /* 0x00000000009c7947 */ /* 0x000fea0003800000 */
.L_x_14770:
        /* <DEDUP_REMOVED lines=14> */
.L_x_14784:
[----:B------:R-:W-:Y:S05]  /*1cd0*/  BSYNC B0 ;  /* 0x0000000000007941 */ /* 0x000fea0003800000 */
.L_x_14783:
[----:B------:R-:W0:Y:S01]  /*1ce0*/  F2I.S64.TRUNC R26, R26 ;  /* 0x0000001a001a7311 */ /* 0x000e22000020d900 */
[----:B------:R-:W-:Y:S05]  /*1cf0*/  BRA `(.L_x_14758) ;  /* 0x0000000000587947 */ /* 0x000fea0003800000 */
.L_x_14757:
        /* <DEDUP_REMOVED lines=16> */
.L_x_14785:
[----:B------:R-:W-:Y:S01]  /*1e00*/  CS2R R26, SRZ ;  /* 0x00000000001a7805 */ /* 0x000fe2000001ff00 */
[----:B------:R-:W-:Y:S06]  /*1e10*/  BRA `(.L_x_14758) ;  /* 0x0000000000107947 */ /* 0x000fec0003800000 */
.L_x_14782:
[----:B------:R0:W5:Y:S01]  /*1e20*/  LDG.E.64 R26, desc[UR36][R4.64] ;  /* 0x00000024041a7981 */ /* 0x000162000c1e1b00 */
[----:B------:R-:W-:Y:S05]  /*1e30*/  BRA `(.L_x_14758) ;  /* 0x0000000000087947 */ /* 0x000fea0003800000 */
.L_x_14781:
[----:B------:R0:W5:Y:S01]  /*1e40*/  LDG.E R26, desc[UR36][R4.64] ;  /* 0x00000024041a7981 */ /* 0x000162000c1e1900 */
[----:B------:R-:W-:-:S07]  /*1e50*/  IMAD.MOV.U32 R27, RZ, RZ, RZ ;  /* 0x000000ffff1b7224 */ /* 0x000fce00078e00ff */
.L_x_14758:
[----:B------:R-:W-:-:S07]  /*1e60*/  VIADD R22, R22, 0x80 ;  /* 0x0000008016167836 */ /* 0x000fce0000000000 */
.L_x_14752:
[----:B------:R-:W-:Y:S05]  /*1e70*/  BSYNC B6 ;  /* 0x0000000000067941 */ /* 0x000fea0003800000 */
.L_x_14751:
[----:B------:R-:W-:Y:S01]  /*1e80*/  ISETP.GE.AND P0, PT, R22, R18, PT ;  /* 0x000000121600720c */ /* 0x000fe20003f06270 */
[----:B------:R-:W-:Y:S01]  /*1e90*/  BSSY B6, `(.L_x_14786) ;  /* 0x00000ef000067945 */ /* 0x000fe20003800000 */
[----:B------:R-:W-:Y:S02]  /*1ea0*/  CS2R R16, SRZ ;  /* 0x0000000000107805 */ /* 0x000fe4000001ff00 */
[----:B------:R-:W-:-:S09]  /*1eb0*/  CS2R R24, SRZ ;  /* 0x0000000000187805 */ /* 0x000fd2000001ff00 */
        /* <DEDUP_REMOVED lines=22> */
.L_x_14791:
[----:B------:R0:W5:Y:S01]  /*2020*/  LDG.E.U8 R24, desc[UR36][R4.64] ;  /* 0x0000002404187981 */ /* 0x000162000c1e1100 */
[----:B------:R-:W-:Y:S01]  /*2030*/  IMAD.MOV.U32 R25, RZ, RZ, RZ ;  /* 0x000000ffff197224 */ /* 0x000fe200078e00ff */
[----:B------:R-:W-:Y:S06]  /*2040*/  BRA `(.L_x_14793) ;  /* 0x0000000c00487947 */ /* 0x000fec0003800000 */
.L_x_14790:
        /* <DEDUP_REMOVED lines=8> */
.L_x_14795:
[----:B------:R-:W2:Y:S02]  /*20d0*/  LDG.E R24, desc[UR36][R4.64] ;  /* 0x0000002404187981 */ /* 0x000ea4000c1e1900 */
[----:B--2---:R-:W-:Y:S01]  /*20e0*/  SHF.R.S32.HI R25, RZ, 0x1f, R24 ;  /* 0x0000001fff197819 */ /* 0x004fe20000011418 */
[----:B------:R-:W-:Y:S06]  /*20f0*/  BRA `(.L_x_14793) ;  /* 0x0000000c001c7947 */ /* 0x000fec0003800000 */
.L_x_14794:
[----:B------:R-:W2:Y:S02]  /*2100*/  LDG.E.S16 R24, desc[UR36][R4.64] ;  /* 0x0000002404187981 */ /* 0x000ea4000c1e1700 */
[----:B--2---:R-:W-:Y:S01]  /*2110*/  SHF.R.S32.HI R25, RZ, 0x1f, R24 ;  /* 0x0000001fff197819 */ /* 0x004fe20000011418 */
[----:B------:R-:W-:Y:S06]  /*2120*/  BRA `(.L_x_14793) ;  /* 0x0000000c00107947 */ /* 0x000fec0003800000 */
.L_x_14789:
        /* <DEDUP_REMOVED lines=9> */
.L_x_14797:
[----:B------:R-:W2:Y:S02]  /*21c0*/  LDG.E.U16 R4, desc[UR36][R4.64] ;  /* 0x0000002404047981 */ /* 0x000ea4000c1e1500 */
[----:B--2---:R-:W-:-:S06]  /*21d0*/  HADD2.F32 R24, -RZ, R4.H0_H0 ;  /* 0x20000004ff187230 */ /* 0x004fcc0000004100 */
[----:B------:R-:W0:Y:S01]  /*21e0*/  F2I.S64.TRUNC R24, R24 ;  /* 0x0000001800187311 */ /* 0x000e22000020d900 */
[----:B------:R-:W-:Y:S05]  /*21f0*/  BRA `(.L_x_14793) ;  /* 0x0000000800dc7947 */ /* 0x000fea0003800000 */
.L_x_14796:
        /* <DEDUP_REMOVED lines=9> */
.L_x_14799:
[----:B------:R-:W2:Y:S02]  /*2290*/  LDG.E.U16 R4, desc[UR36][R4.64] ;  /* 0x0000002404047981 */ /* 0x000ea4000c1e1500 */
[----:B--2---:R-:W-:-:S06]  /*22a0*/  HADD2.F32 R24, -RZ, R4.H0_H0 ;  /* 0x20000004ff187230 */ /* 0x004fcc0000004100 */
[----:B------:R-:W0:Y:S01]  /*22b0*/  F2I.S64.TRUNC R24, R24 ;  /* 0x0000001800187311 */ /* 0x000e22000020d900 */
[----:B------:R-:W-:Y:S05]  /*22c0*/  BRA `(.L_x_14793) ;  /* 0x0000000800a87947 */ /* 0x000fea0003800000 */
.L_x_14798:
[----:B------:R-:W2:Y:S02]  /*22d0*/  LDG.E.64 R4, desc[UR36][R4.64] ;  /* 0x0000002404047981 */ /* 0x000ea4000c1e1b00 */
[----:B--2---:R0:W1:Y:S01]  /*22e0*/  F2I.S64.F64.TRUNC R24, R4 ;  /* 0x0000000400187311 */ /* 0x004062000030d900 */
[----:B------:R-:W-:Y:S05]  /*22f0*/  BRA `(.L_x_14793) ;  /* 0x00000008009c7947 */ /* 0x000fea0003800000 */
.L_x_14788:
        /* <DEDUP_REMOVED lines=13> */
.L_x_14802:
[----:B------:R-:W2:Y:S02]  /*23d0*/  LDG.E.64 R4, desc[UR36][R4.64] ;  /* 0x0000002404047981 */ /* 0x000ea4000c1e1b00 */
[----:B--2---:R0:W1:Y:S01]  /*23e0*/  F2I.S64.F64.TRUNC R24, R4 ;  /* 0x0000000400187311 */ /* 0x004062000030d900 */
[----:B------:R-:W-:Y:S05]  /*23f0*/  BRA `(.L_x_14793) ;  /* 0x00000008005c7947 */ /* 0x000fea0003800000 */
.L_x_14801:
        /* <DEDUP_REMOVED lines=27> */
.L_x_14804:
        /* <DEDUP_REMOVED lines=14> */
.L_x_14803:
[----:B------:R-:W2:Y:S02]  /*2690*/  LDG.E.U16 R24, desc[UR36][R4.64] ;  /* 0x0000002404187981 */ /* 0x000ea4000c1e1500 */
[----:B--2---:R-:W-:-:S06]  /*26a0*/  IMAD.U32 R24, R24, 0x10000, RZ ;  /* 0x0001000018187824 */ /* 0x004fcc00078e00ff */
[----:B------:R-:W0:Y:S01]  /*26b0*/  F2I.S64.TRUNC R24, R24 ;  /* 0x0000001800187311 */ /* 0x000e22000020d900 */
[----:B------:R-:W-:Y:S05]  /*26c0*/  BRA `(.L_x_14793) ;  /* 0x0000000400a87947 */ /* 0x000fea0003800000 */
.L_x_14800:
        /* <DEDUP_REMOVED lines=11> */
.L_x_14807:
        /* <DEDUP_REMOVED lines=21> */
.L_x_14811:
[----:B------:R-:W-:Y:S05]  /*28d0*/  BSYNC B1 ;  /* 0x0000000000017941 */ /* 0x000fea0003800000 */
.L_x_14810:
[----:B------:R-:W-:Y:S01]  /*28e0*/  IMAD.SHL.U32 R3, R3, 0x100000, RZ ;  /* 0x0010000003037824 */ /* 0x000fe200078e00ff */
[----:B------:R-:W-:-:S04]  /*28f0*/  LEA R5, R0, 0x3b800000, 0x17 ;  /* 0x3b80000000057811 */ /* 0x000fc800078eb8ff */
[----:B------:R-:W-:-:S07]  /*2900*/  LOP3.LUT R24, R5, R3, R24, 0xfe, !PT ;  /* 0x0000000305187212 */ /* 0x000fce00078efe18 */
.L_x_14809:
[----:B------:R-:W-:Y:S05]  /*2910*/  BSYNC B0 ;  /* 0x0000000000007941 */ /* 0x000fea0003800000 */
.L_x_14808:
[----:B------:R-:W1:Y:S01]  /*2920*/  F2I.S64.TRUNC R24, R24 ;  /* 0x0000001800187311 */ /* 0x000e62000020d900 */
[----:B------:R-:W-:Y:S05]  /*2930*/  BRA `(.L_x_14793) ;  /* 0x00000004000c7947 */ /* 0x000fea0003800000 */
.L_x_14806:
        /* <DEDUP_REMOVED lines=21> */
.L_x_14815:
[----:B------:R-:W-:Y:S05]  /*2a90*/  BSYNC B1 ;  /* 0x0000000000017941 */ /* 0x000fea0003800000 */
.L_x_14814:
[----:B------:R-:W-:Y:S01]  /*2aa0*/  IMAD.SHL.U32 R3, R3, 0x200000, RZ ;  /* 0x0020000003037824 */ /* 0x000fe200078e00ff */
[----:B------:R-:W-:-:S04]  /*2ab0*/  LEA R5, R0, 0x37800000, 0x17 ;  /* 0x3780000000057811 */ /* 0x000fc800078eb8ff */
[----:B------:R-:W-:-:S07]  /*2ac0*/  LOP3.LUT R24, R5, R3, R24, 0xfe, !PT ;  /* 0x0000000305187212 */ /* 0x000fce00078efe18 */
.L_x_14813:
[----:B------:R-:W-:Y:S05]  /*2ad0*/  BSYNC B0 ;  /* 0x0000000000007941 */ /* 0x000fea0003800000 */
.L_x_14812:
[----:B------:R-:W2:Y:S01]  /*2ae0*/  F2I.S64.TRUNC R24, R24 ;  /* 0x0000001800187311 */ /* 0x000ea2000020d900 */
[----:B------:R-:W-:Y:S05]  /*2af0*/  BRA `(.L_x_14793) ;  /* 0x00000000009c7947 */ /* 0x000fea0003800000 */
.L_x_14805:
        /* <DEDUP_REMOVED lines=14> */
.L_x_14819:
[----:B------:R-:W-:Y:S05]  /*2be0*/  BSYNC B0 ;  /* 0x0000000000007941 */ /* 0x000fea0003800000 */
.L_x_14818:
[----:B------:R-:W0:Y:S01]  /*2bf0*/  F2I.S64.TRUNC R24, R24 ;  /* 0x0000001800187311 */ /* 0x000e22000020d900 */
[----:B------:R-:W-:Y:S05]  /*2c00*/  BRA `(.L_x_14793) ;  /* 0x0000000000587947 */ /* 0x000fea0003800000 */
.L_x_14792:
        /* <DEDUP_REMOVED lines=16> */
.L_x_14820:
[----:B------:R-:W-:Y:S01]  /*2d10*/  CS2R R24, SRZ ;  /* 0x0000000000187805 */ /* 0x000fe2000001ff00 */
[----:B------:R-:W-:Y:S06]  /*2d20*/  BRA `(.L_x_14793) ;  /* 0x0000000000107947 */ /* 0x000fec0003800000 */
.L_x_14817:
[----:B------:R0:W5:Y:S01]  /*2d30*/  LDG.E.64 R24, desc[UR36][R4.64] ;  /* 0x0000002404187981 */ /* 0x000162000c1e1b00 */
[----:B------:R-:W-:Y:S05]  /*2d40*/  BRA `(.L_x_14793) ;  /* 0x0000000000087947 */ /* 0x000fea0003800000 */
.L_x_14816:
[----:B------:R0:W5:Y:S01]  /*2d50*/  LDG.E R24, desc[UR36][R4.64] ;  /* 0x0000002404187981 */ /* 0x000162000c1e1900 */
[----:B------:R-:W-:-:S07]  /*2d60*/  IMAD.MOV.U32 R25, RZ, RZ, RZ ;  /* 0x000000ffff197224 */ /* 0x000fce00078e00ff */
.L_x_14793:
[----:B------:R-:W-:-:S07]  /*2d70*/  VIADD R22, R22, 0x80 ;  /* 0x0000008016167836 */ /* 0x000fce0000000000 */
.L_x_14787:
[----:B------:R-:W-:Y:S05]  /*2d80*/  BSYNC B6 ;  /* 0x0000000000067941 */ /* 0x000fea0003800000 */
.L_x_14786:
[----:B------:R-:W-:Y:S01]  /*2d90*/  ISETP.GE.AND P0, PT, R22, R18, PT ;  /* 0x000000121600720c */ /* 0x000fe20003f06270 */
[----:B------:R-:W-:-:S12]  /*2da0*/  BSSY B6, `(.L_x_14821) ;  /* 0x00000ea000067945 */ /* 0x000fd80003800000 */
[----:B------:R-:W-:Y:S05]  /*2db0*/  @P0 BRA `(.L_x_14822) ;  /* 0x0000000c00a00947 */ /* 0x000fea0003800000 */
[----:B01----:R-:W0:Y:S01]  /*2dc0*/  LDC.64 R4, c[0x0][0x230] ;  /* 0x00008c00ff047b82 */ /* 0x003e220000000a00 */
        /* <DEDUP_REMOVED lines=19> */
.L_x_14826:
[----:B------:R0:W5:Y:S01]  /*2f00*/  LDG.E.U8 R16, desc[UR36][R4.64] ;  /* 0x0000002404107981 */ /* 0x000162000c1e1100 */
[----:B------:R-:W-:Y:S01]  /*2f10*/  IMAD.MOV.U32 R17, RZ, RZ, RZ ;  /* 0x000000ffff117224 */ /* 0x000fe200078e00ff */
[----:B------:R-:W-:Y:S06]  /*2f20*/  BRA `(.L_x_14822) ;  /* 0x0000000c00447947 */ /* 0x000fec0003800000 */
.L_x_14825:
        /* <DEDUP_REMOVED lines=8> */
.L_x_14829:
[----:B------:R-:W2:Y:S02]  /*2fb0*/  LDG.E R16, desc[UR36][R4.64] ;  /* 0x0000002404107981 */ /* 0x000ea4000c1e1900 */
[----:B--2---:R-:W-:Y:S01]  /*2fc0*/  SHF.R.S32.HI R17, RZ, 0x1f, R16 ;  /* 0x0000001fff117819 */ /* 0x004fe20000011410 */
[----:B------:R-:W-:Y:S06]  /*2fd0*/  BRA `(.L_x_14822) ;  /* 0x0000000c00187947 */ /* 0x000fec0003800000 */
.L_x_14828:
[----:B------:R-:W2:Y:S02]  /*2fe0*/  LDG.E.S16 R16, desc[UR36][R4.64] ;  /* 0x0000002404107981 */ /* 0x000ea4000c1e1700 */
[----:B--2---:R-:W-:Y:S01]  /*2ff0*/  SHF.R.S32.HI R17, RZ, 0x1f, R16 ;  /* 0x0000001fff117819 */ /* 0x004fe20000011410 */
[----:B------:R-:W-:Y:S06]  /*3000*/  BRA `(.L_x_14822) ;  /* 0x0000000c000c7947 */ /* 0x000fec0003800000 */
.L_x_14824:
        /* <DEDUP_REMOVED lines=9> */
.L_x_14831:
[----:B------:R-:W2:Y:S02]  /*30a0*/  LDG.E.U16 R4, desc[UR36][R4.64] ;  /* 0x0000002404047981 */ /* 0x000ea4000c1e1500 */
[----:B--2---:R-:W-:-:S06]  /*30b0*/  HADD2.F32 R16, -RZ, R4.H0_H0 ;  /* 0x20000004ff107230 */ /* 0x004fcc0000004100 */
[----:B------:R-:W0:Y:S01]  /*30c0*/  F2I.S64.TRUNC R16, R16 ;  /* 0x0000001000107311 */ /* 0x000e22000020d900 */
[----:B------:R-:W-:Y:S05]  /*30d0*/  BRA `(.L_x_14822) ;  /* 0x0000000800d87947 */ /* 0x000fea0003800000 */
.L_x_14830:
        /* <DEDUP_REMOVED lines=9> */
.L_x_14833:
[----:B------:R-:W2:Y:S02]  /*3170*/  LDG.E.U16 R4, desc[UR36][R4.64] ;  /* 0x0000002404047981 */ /* 0x000ea4000c1e1500 */
[----:B--2---:R-:W-:-:S06]  /*3180*/  HADD2.F32 R16, -RZ, R4.H0_H0 ;  /* 0x20000004ff107230 */ /* 0x004fcc0000004100 */
[----:B------:R-:W0:Y:S01]  /*3190*/  F2I.S64.TRUNC R16, R16 ;  /* 0x0000001000107311 */ /* 0x000e22000020d900 */
[----:B------:R-:W-:Y:S05]  /*31a0*/  BRA `(.L_x_14822) ;  /* 0x0000000800a47947 */ /* 0x000fea0003800000 */
.L_x_14832:
[----:B------:R-:W2:Y:S02]  /*31b0*/  LDG.E.64 R4, desc[UR36][R4.64] ;  /* 0x0000002404047981 */ /* 0x000ea4000c1e1b00 */
[----:B--2---:R0:W1:Y:S01]  /*31c0*/  F2I.S64.F64.TRUNC R16, R4 ;  /* 0x0000000400107311 */ /* 0x004062000030d900 */
[----:B------:R-:W-:Y:S05]  /*31d0*/  BRA `(.L_x_14822) ;  /* 0x0000000800987947 */ /* 0x000fea0003800000 */
.L_x_14823:
        /* <DEDUP_REMOVED lines=13> */
.L_x_14836:
[----:B------:R-:W2:Y:S02]  /*32b0*/  LDG.E.64 R4, desc[UR36][R4.64] ;  /* 0x0000002404047981 */ /* 0x000ea4000c1e1b00 */
[----:B--2---:R0:W1:Y:S01]  /*32c0*/  F2I.S64.F64.TRUNC R16, R4 ;  /* 0x0000000400107311 */ /* 0x004062000030d900 */
[----:B------:R-:W-:Y:S05]  /*32d0*/  BRA `(.L_x_14822) ;  /* 0x0000000800587947 */ /* 0x000fea0003800000 */
.L_x_14835:
        /* <DEDUP_REMOVED lines=27> */
.L_x_14838:
        /* <DEDUP_REMOVED lines=14> */
.L_x_14837:
[----:B------:R-:W2:Y:S02]  /*3570*/  LDG.E.U16 R16, desc[UR36][R4.64] ;  /* 0x0000002404107981 */ /* 0x000ea4000c1e1500 */
[----:B--2---:R-:W-:-:S06]  /*3580*/  IMAD.U32 R16, R16, 0x10000, RZ ;  /* 0x0001000010107824 */ /* 0x004fcc00078e00ff */
[----:B------:R-:W0:Y:S01]  /*3590*/  F2I.S64.TRUNC R16, R16 ;  /* 0x0000001000107311 */ /* 0x000e22000020d900 */
[----:B------:R-:W-:Y:S05]  /*35a0*/  BRA `(.L_x_14822) ;  /* 0x0000000400a47947 */ /* 0x000fea0003800000 */
.L_x_14834:
        /* <DEDUP_REMOVED lines=11> */
.L_x_14841:
        /* <DEDUP_REMOVED lines=21> */
.L_x_14845:
[----:B------:R-:W-:Y:S05]  /*37b0*/  BSYNC B1 ;  /* 0x0000000000017941 */ /* 0x000fea0003800000 */
.L_x_14844:
[----:B------:R-:W-:Y:S01]  /*37c0*/  IMAD.SHL.U32 R3, R3, 0x100000, RZ ;  /* 0x0010000003037824 */ /* 0x000fe200078e00ff */
[----:B------:R-:W-:-:S04]  /*37d0*/  LEA R5, R0, 0x3b800000, 0x17 ;  /* 0x3b80000000057811 */ /* 0x000fc800078eb8ff */
[----:B------:R-:W-:-:S07]  /*37e0*/  LOP3.LUT R16, R5, R3, R16, 0xfe, !PT ;  /* 0x0000000305107212 */ /* 0x000fce00078efe10 */
.L_x_14843:
[----:B------:R-:W-:Y:S05]  /*37f0*/  BSYNC B0 ;  /* 0x0000000000007941 */ /* 0x000fea0003800000 */
.L_x_14842:
[----:B------:R-:W0:Y:S01]  /*3800*/  F2I.S64.TRUNC R16, R16 ;  /* 0x0000001000107311 */ /* 0x000e22000020d900 */
[----:B------:R-:W-:Y:S05]  /*3810*/  BRA `(.L_x_14822) ;  /* 0x0000000400087947 */ /* 0x000fea0003800000 */
.L_x_14840:
        /* <DEDUP_REMOVED lines=21> */
.L_x_14849:
[----:B------:R-:W-:Y:S05]  /*3970*/  BSYNC B1 ;  /* 0x0000000000017941 */ /* 0x000fea0003800000 */
.L_x_14848:
[----:B------:R-:W-:Y:S01]  /*3980*/  IMAD.SHL.U32 R3, R3, 0x200000, RZ ;  /* 0x0020000003037824 */ /* 0x000fe200078e00ff */
[----:B------:R-:W-:-:S04]  /*3990*/  LEA R5, R0, 0x37800000, 0x17 ;  /* 0x3780000000057811 */ /* 0x000fc800078eb8ff */
[----:B------:R-:W-:-:S07]  /*39a0*/  LOP3.LUT R16, R5, R3, R16, 0xfe, !PT ;  /* 0x0000000305107212 */ /* 0x000fce00078efe10 */
.L_x_14847:
[----:B------:R-:W-:Y:S05]  /*39b0*/  BSYNC B0 ;  /* 0x0000000000007941 */ /* 0x000fea0003800000 */
.L_x_14846:
[----:B------:R-:W0:Y:S01]  /*39c0*/  F2I.S64.TRUNC R16, R16 ;  /* 0x0000001000107311 */ /* 0x000e22000020d900 */
[----:B------:R-:W-:Y:S05]  /*39d0*/  BRA `(.L_x_14822) ;  /* 0x0000000000987947 */ /* 0x000fea0003800000 */
.L_x_14839:
        /* <DEDUP_REMOVED lines=14> */
.L_x_14853:
[----:B------:R-:W-:Y:S05]  /*3ac0*/  BSYNC B0 ;  /* 0x0000000000007941 */ /* 0x000fea0003800000 */
.L_x_14852:
[----:B------:R-:W0:Y:S01]  /*3ad0*/  F2I.S64.TRUNC R16, R16 ;  /* 0x0000001000107311 */ /* 0x000e22000020d900 */
[----:B------:R-:W-:Y:S05]  /*3ae0*/  BRA `(.L_x_14822) ;  /* 0x0000000000547947 */ /* 0x000fea0003800000 */
.L_x_14827:
        /* <DEDUP_REMOVED lines=16> */
.L_x_14854:
[----:B------:R-:W-:Y:S05]  /*3bf0*/  BRA `(.L_x_14822) ;  /* 0x0000000000107947 */ /* 0x000fea0003800000 */
.L_x_14851:
[----:B------:R0:W5:Y:S01]  /*3c00*/  LDG.E.64 R16, desc[UR36][R4.64] ;  /* 0x0000002404107981 */ /* 0x000162000c1e1b00 */
[----:B------:R-:W-:Y:S05]  /*3c10*/  BRA `(.L_x_14822) ;  /* 0x0000000000087947 */ /* 0x000fea0003800000 */
.L_x_14850:
[----:B------:R0:W5:Y:S01]  /*3c20*/  LDG.E R16, desc[UR36][R4.64] ;  /* 0x0000002404107981 */ /* 0x000162000c1e1900 */
[----:B------:R-:W-:-:S07]  /*3c30*/  IMAD.MOV.U32 R17, RZ, RZ, RZ ;  /* 0x000000ffff117224 */ /* 0x000fce00078e00ff */
.L_x_14822:
[----:B------:R-:W-:Y:S05]  /*3c40*/  BSYNC B6 ;  /* 0x0000000000067941 */ /* 0x000fea0003800000 */
.L_x_14821:
[----:B------:R-:W3:Y:S01]  /*3c50*/  S2R R23, SR_TID.X ;  /* 0x0000000000177919 */ /* 0x000ee20000002100 */
[----:B0-2---:R-:W0:Y:S01]  /*3c60*/  LDC R0, c[0x0][0x220] ;  /* 0x00008800ff007b82 */ /* 0x005e220000000800 */
[----:B------:R-:W-:Y:S07]  /*3c70*/  BSSY B0, `(.L_x_14855) ;  /* 0x0000023000007945 */ /* 0x000fee0003800000 */
[----:B------:R-:W2:Y:S01]  /*3c80*/  LDC R3, c[0x0][0x224] ;  /* 0x00008900ff037b82 */ /* 0x000ea20000000800 */
[----:B---3--:R-:W-:-:S13]  /*3c90*/  ISETP.GE.AND P2, PT, R23, R18, PT ;  /* 0x000000121700720c */ /* 0x008fda0003f46270 */
[----:B------:R-:W-:Y:S05]  /*3ca0*/  @P2 BRA `(.L_x_14856) ;  /* 0x00000000007c2947 */ /* 0x000fea0003800000 */
[----:B------:R-:W-:Y:S02]  /*3cb0*/  ULDC UR4, c[0x0][0x224] ;  /* 0x0000890000047ab9 */ /* 0x000fe40000000800 */
[----:B-1--45:R-:W-:-:S04]  /*3cc0*/  LOP3.LUT R4, R29, UR4, RZ, 0xfc, !PT ;  /* 0x000000041d047c12 */ /* 0x032fc8000f8efcff */
[----:B------:R-:W-:-:S13]  /*3cd0*/  ISETP.NE.U32.AND P0, PT, R4, RZ, PT ;  /* 0x000000ff0400720c */ /* 0x000fda0003f05070 */
[----:B------:R-:W-:Y:S05]  /*3ce0*/  @!P0 BRA `(.L_x_14857) ;  /* 0x00000000001c8947 */ /* 0x000fea0003800000 */
[----:B------:R-:W-:Y:S01]  /*3cf0*/  IMAD.MOV.U32 R10, RZ, RZ, R28 ;  /* 0x000000ffff0a7224 */ /* 0x000fe200078e001c */
[----:B------:R-:W-:Y:S01]  /*3d00*/  MOV R11, 0x3d30 ;  /* 0x00003d30000b7802 */ /* 0x000fe20000000f00 */
[----:B------:R-:W-:-:S07]  /*3d10*/  IMAD.MOV.U32 R12, RZ, RZ, R29 ;  /* 0x000000ffff0c7224 */ /* 0x000fce00078e001d */
[----:B0-2---:R-:W-:Y:S05]  /*3d20*/  CALL.REL.NOINC `($__internal_29_$__cuda_sm20_div_s64) ;  /* 0x0000004400307944 */ /* 0x005fea0003c00000 */
[----:B------:R-:W-:Y:S02]  /*3d30*/  IMAD.MOV.U32 R4, RZ, RZ, R8 ;  /* 0x000000ffff047224 */ /* 0x000fe400078e0008 */
[----:B------:R-:W-:Y:S01]  /*3d40*/  IMAD.MOV.U32 R5, RZ, RZ, R9 ;  /* 0x000000ffff057224 */ /* 0x000fe200078e0009 */
[----:B------:R-:W-:Y:S06]  /*3d50*/  BRA `(.L_x_14856) ;  /* 0x0000000000507947 */ /* 0x000fec0003800000 */
.L_x_14857:
[----:B------:R-:W-:Y:S02]  /*3d60*/  ULDC UR4, c[0x0][0x220] ;  /* 0x0000880000047ab9 */ /* 0x000fe40000000800 */
[----:B------:R-:W1:Y:S01]  /*3d70*/  I2F.U32.RP R6, UR4 ;  /* 0x0000000400067d06 */ /* 0x000e620008209000 */
[----:B------:R-:W-:-:S07]  /*3d80*/  ISETP.NE.U32.AND P3, PT, RZ, UR4, PT ;  /* 0x00000004ff007c0c */ /* 0x000fce000bf65070 */
[----:B-1----:R-:W1:Y:S02]  /*3d90*/  MUFU.RCP R6, R6 ;  /* 0x0000000600067308 */ /* 0x002e640000001000 */
[----:B-1----:R-:W-:-:S06]  /*3da0*/  VIADD R4, R6, 0xffffffe ;  /* 0x0ffffffe06047836 */ /* 0x002fcc0000000000 */
[----:B------:R1:W3:Y:S02]  /*3db0*/  F2I.FTZ.U32.TRUNC.NTZ R5, R4 ;  /* 0x0000000400057305 */ /* 0x0002e4000021f000 */
[----:B-1----:R-:W-:Y:S02]  /*3dc0*/  IMAD.MOV.U32 R4, RZ, RZ, RZ ;  /* 0x000000ffff047224 */ /* 0x002fe400078e00ff */
[----:B---3--:R-:W-:-:S04]  /*3dd0*/  IMAD.MOV R7, RZ, RZ, -R5 ;  /* 0x000000ffff077224 */ /* 0x008fc800078e0a05 */
        /* <DEDUP_REMOVED lines=11> */
[----:B------:R-:W-:-:S07]  /*3e90*/  @!P3 LOP3.LUT R4, RZ, UR4, RZ, 0x33, !PT ;  /* 0x00000004ff04bc12 */ /* 0x000fce000f8e33ff */
.L_x_14856:
[----:B------:R-:W-:Y:S05]  /*3ea0*/  BSYNC B0 ;  /* 0x0000000000007941 */ /* 0x000fea0003800000 */
.L_x_14855:
[----:B------:R-:W-:Y:S01]  /*3eb0*/  VIADD R22, R23, 0x80 ;  /* 0x0000008017167836 */ /* 0x000fe20000000000 */
[----:B------:R-:W-:Y:S04]  /*3ec0*/  BSSY B0, `(.L_x_14858) ;  /* 0x0000023000007945 */ /* 0x000fe80003800000 */
[----:B------:R-:W-:-:S13]  /*3ed0*/  ISETP.GE.AND P0, PT, R22, R18, PT ;  /* 0x000000121600720c */ /* 0x000fda0003f06270 */
[----:B------:R-:W-:Y:S05]  /*3ee0*/  @P0 BRA `(.L_x_14859) ;  /* 0x0000000000800947 */ /* 0x000fea0003800000 */
[----:B------:R-:W-:Y:S02]  /*3ef0*/  ULDC UR4, c[0x0][0x224] ;  /* 0x0000890000047ab9 */ /* 0x000fe40000000800 */
[----:B-1---5:R-:W-:-:S04]  /*3f00*/  LOP3.LUT R6, R27, UR4, RZ, 0xfc, !PT ;  /* 0x000000041b067c12 */ /* 0x022fc8000f8efcff */
[----:B------:R-:W-:-:S13]  /*3f10*/  ISETP.NE.U32.AND P0, PT, R6, RZ, PT ;  /* 0x000000ff0600720c */ /* 0x000fda0003f05070 */
[----:B------:R-:W-:Y:S05]  /*3f20*/  @!P0 BRA `(.L_x_14860) ;  /* 0x00000000001c8947 */ /* 0x000fea0003800000 */
[----:B------:R-:W-:Y:S01]  /*3f30*/  IMAD.MOV.U32 R10, RZ, RZ, R26 ;  /* 0x000000ffff0a7224 */ /* 0x000fe200078e001a */
[----:B------:R-:W-:Y:S01]  /*3f40*/  MOV R11, 0x3f70 ;  /* 0x00003f70000b7802 */ /* 0x000fe20000000f00 */
[----:B------:R-:W-:-:S07]  /*3f50*/  IMAD.MOV.U32 R12, RZ, RZ, R27 ;  /* 0x000000ffff0c7224 */ /* 0x000fce00078e001b */
[----:B0-2-4-:R-:W-:Y:S05]  /*3f60*/  CALL.REL.NOINC `($__internal_29_$__cuda_sm20_div_s64) ;  /* 0x0000004000a07944 */ /* 0x015fea0003c00000 */
[----:B------:R-:W-:Y:S02]  /*3f70*/  IMAD.MOV.U32 R26, RZ, RZ, R8 ;  /* 0x000000ffff1a7224 */ /* 0x000fe400078e0008 */
[----:B------:R-:W-:Y:S01]  /*3f80*/  IMAD.MOV.U32 R27, RZ, RZ, R9 ;  /* 0x000000ffff1b7224 */ /* 0x000fe200078e0009 */
[----:B------:R-:W-:Y:S06]  /*3f90*/  BRA `(.L_x_14859) ;  /* 0x0000000000547947 */ /* 0x000fec0003800000 */
.L_x_14860:
[----:B------:R-:W-:Y:S01]  /*3fa0*/  ULDC UR4, c[0x0][0x220] ;  /* 0x0000880000047ab9 */ /* 0x000fe20000000800 */
[----:B------:R-:W-:Y:S01]  /*3fb0*/  IMAD.MOV.U32 R6, RZ, RZ, RZ ;  /* 0x000000ffff067224 */ /* 0x000fe200078e00ff */
[----:B------:R-:W1:Y:S01]  /*3fc0*/  I2F.U32.RP R8, UR4 ;  /* 0x0000000400087d06 */ /* 0x000e620008209000 */
[----:B------:R-:W-:Y:S01]  /*3fd0*/  ISETP.NE.U32.AND P3, PT, RZ, UR4, PT ;  /* 0x00000004ff007c0c */ /* 0x000fe2000bf65070 */
[----:B------:R-:W-:-:S06]  /*3fe0*/  IMAD.MOV.U32 R27, RZ, RZ, RZ ;  /* 0x000000ffff1b7224 */ /* 0x000fcc00078e00ff */
[----:B-1----:R-:W1:Y:S02]  /*3ff0*/  MUFU.RCP R8, R8 ;  /* 0x0000000800087308 */ /* 0x002e640000001000 */
[----:B-1----:R-:W-:-:S06]  /*4000*/  VIADD R9, R8, 0xffffffe ;  /* 0x0ffffffe08097836 */ /* 0x002fcc0000000000 */
[----:B------:R-:W1:Y:S02]  /*4010*/  F2I.FTZ.U32.TRUNC.NTZ R7, R9 ;  /* 0x0000000900077305 */ /* 0x000e64000021f000 */
[----:B-1----:R-:W-:-:S04]  /*4020*/  IMAD.MOV R11, RZ, RZ, -R7 ;  /* 0x000000ffff0b7224 */ /* 0x002fc800078e0a07 */
[----:B------:R-:W-:-:S04]  /*4030*/  IMAD R11, R11, UR4, RZ ;  /* 0x000000040b0b7c24 */ /* 0x000fc8000f8e02ff */
[----:B------:R-:W-:-:S06]  /*4040*/  IMAD.HI.U32 R11, R7, R11, R6 ;  /* 0x0000000b070b7227 */ /* 0x000fcc00078e0006 */
[----:B------:R-:W-:-:S04]  /*4050*/  IMAD.HI.U32 R6, R11, R26, RZ ;  /* 0x0000001a0b067227 */ /* 0x000fc800078e00ff */
[----:B------:R-:W-:-:S04]  /*4060*/  IMAD.MOV R7, RZ, RZ, -R6 ;  /* 0x000000ffff077224 */ /* 0x000fc800078e0a06 */
[----:B------:R-:W-:-:S05]  /*4070*/  IMAD R26, R7, UR4, R26 ;  /* 0x00000004071a7c24 */ /* 0x000fca000f8e021a */
[----:B------:R-:W-:-:S13]  /*4080*/  ISETP.GE.U32.AND P0, PT, R26, UR4, PT ;  /* 0x000000041a007c0c */ /* 0x000fda000bf06070 */
[----:B------:R-:W-:Y:S02]  /*4090*/  @P0 VIADD R26, R26, -UR4 ;  /* 0x800000041a1a0c36 */ /* 0x000fe40008000000 */
[----:B------:R-:W-:-:S03]  /*40a0*/  @P0 VIADD R6, R6, 0x1 ;  /* 0x0000000106060836 */ /* 0x000fc60000000000 */
[----:B------:R-:W-:-:S13]  /*40b0*/  ISETP.GE.U32.AND P1, PT, R26, UR4, PT ;  /* 0x000000041a007c0c */ /* 0x000fda000bf26070 */
[----:B------:R-:W-:Y:S01]  /*40c0*/  @P1 VIADD R6, R6, 0x1 ;  /* 0x0000000106061836 */ /* 0x000fe20000000000 */
[----:B------:R-:W-:-:S05]  /*40d0*/  @!P3 LOP3.LUT R6, RZ, UR4, RZ, 0x33, !PT ;  /* 0x00000004ff06bc12 */ /* 0x000fca000f8e33ff */
[----:B------:R-:W-:-:S07]  /*40e0*/  IMAD.MOV.U32 R26, RZ, RZ, R6 ;  /* 0x000000ffff1a7224 */ /* 0x000fce00078e0006 */
.L_x_14859:
[----:B------:R-:W-:Y:S05]  /*40f0*/  BSYNC B0 ;  /* 0x0000000000007941 */ /* 0x000fea0003800000 */
.L_x_14858:
        /* <DEDUP_REMOVED lines=15> */
.L_x_14863:
        /* <DEDUP_REMOVED lines=21> */
.L_x_14862:
[----:B------:R-:W-:Y:S05]  /*4340*/  BSYNC B0 ;  /* 0x0000000000007941 */ /* 0x000fea0003800000 */
.L_x_14861:
        /* <DEDUP_REMOVED lines=15> */
.L_x_14866:
[----:B------:R-:W-:Y:S01]  /*4440*/  ULDC UR4, c[0x0][0x220] ;  /* 0x0000880000047ab9 */ /* 0x000fe20000000800 */
[----:B------:R-:W-:Y:S01]  /*4450*/  IMAD.MOV.U32 R17, RZ, RZ, RZ ;  /* 0x000000ffff117224 */ /* 0x000fe200078e00ff */
[----:B------:R-:W1:Y:S01]  /*4460*/  I2F.U32.RP R8, UR4 ;  /* 0x0000000400087d06 */ /* 0x000e620008209000 */
[----:B------:R-:W-:-:S07]  /*4470*/  ISETP.NE.U32.AND P3, PT, RZ, UR4, PT ;  /* 0x00000004ff007c0c */ /* 0x000fce000bf65070 */
[----:B-1----:R-:W1:Y:S02]  /*4480*/  MUFU.RCP R8, R8 ;  /* 0x0000000800087308 */ /* 0x002e640000001000 */
[----:B-1----:R-:W-:-:S06]  /*4490*/  VIADD R6, R8, 0xffffffe ;  /* 0x0ffffffe08067836 */ /* 0x002fcc0000000000 */
[----:B------:R1:W2:Y:S02]  /*44a0*/  F2I.FTZ.U32.TRUNC.NTZ R7, R6 ;  /* 0x0000000600077305 */ /* 0x0002a4000021f000 */
[----:B-1----:R-:W-:Y:S02]  /*44b0*/  IMAD.MOV.U32 R6, RZ, RZ, RZ ;  /* 0x000000ffff067224 */ /* 0x002fe400078e00ff */
[----:B--2---:R-:W-:-:S04]  /*44c0*/  IMAD.MOV R3, RZ, RZ, -R7 ;  /* 0x000000ffff037224 */ /* 0x004fc800078e0a07 */
[----:B------:R-:W-:-:S04]  /*44d0*/  IMAD R3, R3, UR4, RZ ;  /* 0x0000000403037c24 */ /* 0x000fc8000f8e02ff */
[----:B------:R-:W-:-:S06]  /*44e0*/  IMAD.HI.U32 R3, R7, R3, R6 ;  /* 0x0000000307037227 */ /* 0x000fcc00078e0006 */
[----:B0-----:R-:W-:-:S04]  /*44f0*/  IMAD.HI.U32 R0, R3, R16, RZ ;  /* 0x0000001003007227 */ /* 0x001fc800078e00ff */
        /* <DEDUP_REMOVED lines=9> */
.L_x_14865:
[----:B------:R-:W-:Y:S05]  /*4590*/  BSYNC B0 ;  /* 0x0000000000007941 */ /* 0x000fea0003800000 */
.L_x_14864:
[----:B------:R-:W3:Y:S01]  /*45a0*/  LDC.U8 R19, c[0x0][0x244] ;  /* 0x00009100ff137b82 */ /* 0x000ee20000000000 */
[----:B------:R-:W-:Y:S04]  /*45b0*/  BSSY B6, `(.L_x_14867) ;  /* 0x0000100000067945 */ /* 0x000fe80003800000 */
[----:B------:R-:W-:Y:S05]  /*45c0*/  @P2 BRA `(.L_x_14868) ;  /* 0x0000000c00f82947 */ /* 0x000fea0003800000 */
[----:B--2---:R-:W0:Y:S01]  /*45d0*/  S2R R3, SR_TID.X ;  /* 0x0000000000037919 */ /* 0x004e220000002100 */
[----:B------:R-:W2:Y:S01]  /*45e0*/  LDC.64 R8, c[0x0][0x228] ;  /* 0x00008a00ff087b82 */ /* 0x000ea20000000a00 */
[----:B---3--:R-:W-:Y:S01]  /*45f0*/  PRMT R6, R19, 0x9910, RZ ;  /* 0x0000991013067816 */ /* 0x008fe200000000ff */
[----:B------:R-:W-:Y:S01]  /*4600*/  ULDC UR4, c[0x0][0x248] ;  /* 0x0000920000047ab9 */ /* 0x000fe20000000800 */
[----:B0-----:R-:W-:-:S04]  /*4610*/  IMAD R0, R2, 0x200, R3 ;  /* 0x0000020002007824 */ /* 0x001fc800078e0203 */
        /* <DEDUP_REMOVED lines=17> */
.L_x_14872:
[----:B------:R0:W-:Y:S01]  /*4730*/  STG.E.U8 desc[UR36][R8.64], R4 ;  /* 0x0000000408007986 */ /* 0x0001e2000c101124 */
[----:B------:R-:W-:Y:S01]  /*4740*/  IMAD.MOV.U32 R23, RZ, RZ, R22 ;  /* 0x000000ffff177224 */ /* 0x000fe200078e0016 */
[----:B------:R-:W-:Y:S06]  /*4750*/  BRA `(.L_x_14868) ;  /* 0x0000000c00947947 */ /* 0x000fec0003800000 */
.L_x_14871:
        /* <DEDUP_REMOVED lines=9> */
.L_x_14875:
[----:B------:R0:W-:Y:S01]  /*47f0*/  STG.E desc[UR36][R8.64], R4 ;  /* 0x0000000408007986 */ /* 0x0001e2000c101924 */
[----:B------:R-:W-:Y:S01]  /*4800*/  IMAD.MOV.U32 R23, RZ, RZ, R22 ;  /* 0x000000ffff177224 */ /* 0x000fe200078e0016 */
[----:B------:R-:W-:Y:S06]  /*4810*/  BRA `(.L_x_14868) ;  /* 0x0000000c00647947 */ /* 0x000fec0003800000 */
.L_x_14874:
[----:B------:R0:W-:Y:S01]  /*4820*/  STG.E.U16 desc[UR36][R8.64], R4 ;  /* 0x0000000408007986 */ /* 0x0001e2000c101524 */
[----:B------:R-:W-:Y:S01]  /*4830*/  IMAD.MOV.U32 R23, RZ, RZ, R22 ;  /* 0x000000ffff177224 */ /* 0x000fe200078e0016 */
[----:B------:R-:W-:Y:S06]  /*4840*/  BRA `(.L_x_14868) ;  /* 0x0000000c00587947 */ /* 0x000fec0003800000 */
.L_x_14870:
[----:B------:R-:W-:-:S13]  /*4850*/  ISETP.GT.AND P0, PT, R0, 0x6, PT ;  /* 0x000000060000780c */ /* 0x000fda0003f04270 */
[----:B------:R-:W-:Y:S05]  /*4860*/  @P0 BRA `(.L_x_14876) ;  /* 0x0000000000340947 */ /* 0x000fea0003800000 */
[----:B------:R-:W-:-:S13]  /*4870*/  ISETP.NE.AND P0, PT, R0, 0x5, PT ;  /* 0x000000050000780c */ /* 0x000fda0003f05270 */
[----:B------:R-:W-:Y:S05]  /*4880*/  @!P0 BRA `(.L_x_14877) ;  /* 0x0000000000188947 */ /* 0x000fea0003800000 */
[----:B------:R-:W-:-:S13]  /*4890*/  ISETP.NE.AND P0, PT, R0, 0x6, PT ;  /* 0x000000060000780c */ /* 0x000fda0003f05270 */
[----:B------:R-:W-:Y:S05]  /*48a0*/  @P0 BRA `(.L_x_14873) ;  /* 0x0000000800e40947 */ /* 0x000fea0003800000 */
[----:B-1----:R-:W0:Y:S01]  /*48b0*/  I2F.S64 R5, R4 ;  /* 0x0000000400057312 */ /* 0x002e220000301400 */
[----:B------:R-:W-:Y:S01]  /*48c0*/  IMAD.MOV.U32 R23, RZ, RZ, R22 ;  /* 0x000000ffff177224 */ /* 0x000fe200078e0016 */
[----:B0-----:R0:W-:Y:S01]  /*48d0*/  STG.E desc[UR36][R8.64], R5 ;  /* 0x0000000508007986 */ /* 0x0011e2000c101924 */
[----:B------:R-:W-:Y:S05]  /*48e0*/  BRA `(.L_x_14868) ;  /* 0x0000000c00307947 */ /* 0x000fea0003800000 */
.L_x_14877:
[----:B------:R-:W0:Y:S01]  /*48f0*/  I2F.S64 R0, R4 ;  /* 0x0000000400007312 */ /* 0x000e220000301400 */
[----:B------:R-:W-:Y:S01]  /*4900*/  IMAD.MOV.U32 R23, RZ, RZ, R22 ;  /* 0x000000ffff177224 */ /* 0x000fe200078e0016 */
[----:B0-----:R-:W-:-:S05]  /*4910*/  F2FP.F16.F32.PACK_AB R0, RZ, R0 ;  /* 0x00000000ff00723e */ /* 0x001fca00000000ff */
[----:B------:R0:W-:Y:S01]  /*4920*/  STG.E.U16 desc[UR36][R8.64], R0 ;  /* 0x0000000008007986 */ /* 0x0001e2000c101524 */
[----:B------:R-:W-:Y:S05]  /*4930*/  BRA `(.L_x_14868) ;  /* 0x0000000c001c7947 */ /* 0x000fea0003800000 */
.L_x_14876:
        /* <DEDUP_REMOVED lines=11> */
.L_x_14879:
[----:B-1----:R-:W0:Y:S01]  /*49f0*/  I2F.S64 R4, R4 ;  /* 0x0000000400047312 */ /* 0x002e220000301400 */
[----:B------:R-:W-:Y:S01]  /*4a00*/  IMAD.MOV.U32 R23, RZ, RZ, R22 ;  /* 0x000000ffff177224 */ /* 0x000fe200078e0016 */
[----:B0-----:R-:W-:-:S04]  /*4a10*/  F2FP.F16.F32.PACK_AB R3, RZ, R4 ;  /* 0x00000004ff03723e */ /* 0x001fc800000000ff */
[----:B------:R-:W-:-:S05]  /*4a20*/  PRMT R3, R3, 0x5410, RZ ;  /* 0x0000541003037816 */ /* 0x000fca00000000ff */
[----:B------:R0:W-:Y:S01]  /*4a30*/  STG.E desc[UR36][R8.64], R3 ;  /* 0x0000000308007986 */ /* 0x0001e2000c101924 */
[----:B------:R-:W-:Y:S05]  /*4a40*/  BRA `(.L_x_14868) ;  /* 0x0000000800d87947 */ /* 0x000fea0003800000 */
.L_x_14878:
[----:B-1----:R-:W0:Y:S01]  /*4a50*/  I2F.F64.S64 R4, R4 ;  /* 0x0000000400047312 */ /* 0x002e220000301c00 */
[----:B------:R-:W-:Y:S01]  /*4a60*/  IMAD.MOV.U32 R23, RZ, RZ, R22 ;  /* 0x000000ffff177224 */ /* 0x000fe200078e0016 */
[----:B0-----:R0:W-:Y:S01]  /*4a70*/  STG.E.64 desc[UR36][R8.64], R4 ;  /* 0x0000000408007986 */ /* 0x0011e2000c101b24 */
[----:B------:R-:W-:Y:S05]  /*4a80*/  BRA `(.L_x_14868) ;  /* 0x0000000800c87947 */ /* 0x000fea0003800000 */
.L_x_14869:
        /* <DEDUP_REMOVED lines=14> */
.L_x_14882:
[----:B-1----:R-:W0:Y:S01]  /*4b70*/  I2F.F64.S64 R4, R4 ;  /* 0x0000000400047312 */ /* 0x002e220000301c00 */
[----:B------:R-:W-:Y:S01]  /*4b80*/  CS2R R6, SRZ ;  /* 0x0000000000067805 */ /* 0x000fe2000001ff00 */
[----:B------:R-:W-:-:S04]  /*4b90*/  IMAD.MOV.U32 R23, RZ, RZ, R22 ;  /* 0x000000ffff177224 */ /* 0x000fc800078e0016 */
[----:B0-----:R0:W-:Y:S01]  /*4ba0*/  STG.E.128 desc[UR36][R8.64], R4 ;  /* 0x0000000408007986 */ /* 0x0011e2000c101d24 */
[----:B------:R-:W-:Y:S05]  /*4bb0*/  BRA `(.L_x_14868) ;  /* 0x00000008007c7947 */ /* 0x000fea0003800000 */
.L_x_14881:
[----:B------:R-:W-:-:S13]  /*4bc0*/  ISETP.NE.AND P0, PT, R0, 0xf, PT ;  /* 0x0000000f0000780c */ /* 0x000fda0003f05270 */
[----:B------:R-:W-:Y:S05]  /*4bd0*/  @!P0 BRA `(.L_x_14883) ;  /* 0x0000000000bc8947 */ /* 0x000fea0003800000 */
[----:B------:R-:W-:-:S13]  /*4be0*/  ISETP.NE.AND P0, PT, R0, 0x17, PT ;  /* 0x000000170000780c */ /* 0x000fda0003f05270 */
[----:B------:R-:W-:Y:S05]  /*4bf0*/  @!P0 BRA `(.L_x_14884) ;  /* 0x0000000000588947 */ /* 0x000fea0003800000 */
[----:B------:R-:W-:-:S13]  /*4c00*/  ISETP.NE.AND P0, PT, R0, 0x18, PT ;  /* 0x000000180000780c */ /* 0x000fda0003f05270 */
[----:B------:R-:W-:Y:S05]  /*4c10*/  @P0 BRA `(.L_x_14873) ;  /* 0x0000000800080947 */ /* 0x000fea0003800000 */
[----:B-1----:R-:W0:Y:S01]  /*4c20*/  I2F.S64 R5, R4 ;  /* 0x0000000400057312 */ /* 0x002e220000301400 */
        /* <DEDUP_REMOVED lines=14> */
.L_x_14886:
[----:B------:R-:W-:Y:S05]  /*4d10*/  BSYNC B0 ;  /* 0x0000000000007941 */ /* 0x000fea0003800000 */
.L_x_14885:
[----:B------:R-:W-:Y:S01]  /*4d20*/  LOP3.LUT R7, R0, R7, RZ, 0xfc, !PT ;  /* 0x0000000700077212 */ /* 0x000fe200078efcff */
[----:B------:R-:W-:-:S04]  /*4d30*/  IMAD.MOV.U32 R23, RZ, RZ, R22 ;  /* 0x000000ffff177224 */ /* 0x000fc800078e0016 */
[----:B------:R0:W-:Y:S01]  /*4d40*/  STG.E.U8 desc[UR36][R8.64], R7 ;  /* 0x0000000708007986 */ /* 0x0001e2000c101124 */
[----:B------:R-:W-:Y:S05]  /*4d50*/  BRA `(.L_x_14868) ;  /* 0x0000000800147947 */ /* 0x000fea0003800000 */
.L_x_14884:
[----:B-1----:R-:W0:Y:S01]  /*4d60*/  I2F.S64 R5, R4 ;  /* 0x0000000400057312 */ /* 0x002e220000301400 */
        /* <DEDUP_REMOVED lines=12> */
.L_x_14888:
[----:B------:R-:W-:Y:S01]  /*4e30*/  IMAD.MOV.U32 R0, RZ, RZ, 0x7f ;  /* 0x0000007fff007424 */ /* 0x000fe200078e00ff */
[----:B------:R-:W-:-:S04]  /*4e40*/  ISETP.GT.U32.AND P0, PT, R3, 0x7f800000, PT ;  /* 0x7f8000000300780c */ /* 0x000fc80003f04070 */
[----:B------:R-:W-:-:S09]  /*4e50*/  SEL R0, R0, 0x7c, P0 ;  /* 0x0000007c00007807 */ /* 0x000fd20000000000 */
.L_x_14889:
[----:B------:R-:W-:Y:S05]  /*4e60*/  BSYNC B0 ;  /* 0x0000000000007941 */ /* 0x000fea0003800000 */
.L_x_14887:
[----:B------:R-:W-:Y:S01]  /*4e70*/  LOP3.LUT R3, R5, 0x80000000, RZ, 0xc0, !PT ;  /* 0x8000000005037812 */ /* 0x000fe200078ec0ff */
[----:B------:R-:W-:-:S03]  /*4e80*/  IMAD.MOV.U32 R23, RZ, RZ, R22 ;  /* 0x000000ffff177224 */ /* 0x000fc600078e0016 */
[----:B------:R-:W-:-:S04]  /*4e90*/  SHF.R.U32.HI R3, RZ, 0x18, R3 ;  /* 0x00000018ff037819 */ /* 0x000fc80000011603 */
[----:B------:R-:W-:-:S05]  /*4ea0*/  LOP3.LUT R3, R0, R3, RZ, 0xfc, !PT ;  /* 0x0000000300037212 */ /* 0x000fca00078efcff */
[----:B------:R0:W-:Y:S01]  /*4eb0*/  STG.E.U8 desc[UR36][R8.64], R3 ;  /* 0x0000000308007986 */ /* 0x0001e2000c101124 */
[----:B------:R-:W-:Y:S05]  /*4ec0*/  BRA `(.L_x_14868) ;  /* 0x0000000400b87947 */ /* 0x000fea0003800000 */
.L_x_14883:
[----:B------:R-:W0:Y:S01]  /*4ed0*/  I2F.S64 R0, R4 ;  /* 0x0000000400007312 */ /* 0x000e220000301400 */
[----:B------:R-:W-:Y:S01]  /*4ee0*/  IMAD.MOV.U32 R23, RZ, RZ, R22 ;  /* 0x000000ffff177224 */ /* 0x000fe200078e0016 */
[----:B0-----:R-:W-:-:S05]  /*4ef0*/  F2FP.BF16.F32.PACK_AB R0, RZ, R0 ;  /* 0x00000000ff00723e */ /* 0x001fca00000010ff */
[----:B------:R0:W-:Y:S01]  /*4f00*/  STG.E.U16 desc[UR36][R8.64], R0 ;  /* 0x0000000008007986 */ /* 0x0001e2000c101524 */
[----:B------:R-:W-:Y:S05]  /*4f10*/  BRA `(.L_x_14868) ;  /* 0x0000000400a47947 */ /* 0x000fea0003800000 */
.L_x_14880:
        /* <DEDUP_REMOVED lines=11> */
.L_x_14892:
[----:B-1----:R-:W0:Y:S01]  /*4fd0*/  I2F.S64 R5, R4 ;  /* 0x0000000400057312 */ /* 0x002e220000301400 */
        /* <DEDUP_REMOVED lines=16> */
.L_x_14895:
[----:B------:R-:W-:-:S04]  /*50e0*/  LOP3.LUT R0, R5, 0x80000000, RZ, 0xc0, !PT ;  /* 0x8000000005007812 */ /* 0x000fc800078ec0ff */
[----:B------:R-:W-:-:S04]  /*50f0*/  SHF.R.U32.HI R0, RZ, 0x18, R0 ;  /* 0x00000018ff007819 */ /* 0x000fc80000011600 */
[----:B------:R-:W-:-:S07]  /*5100*/  LOP3.LUT R0, R3, R0, RZ, 0xfc, !PT ;  /* 0x0000000003007212 */ /* 0x000fce00078efcff */
.L_x_14894:
[----:B------:R-:W-:Y:S05]  /*5110*/  BSYNC B0 ;  /* 0x0000000000007941 */ /* 0x000fea0003800000 */
.L_x_14893:
[----:B------:R0:W-:Y:S01]  /*5120*/  STG.E.U8 desc[UR36][R8.64], R0 ;  /* 0x0000000008007986 */ /* 0x0001e2000c101124 */
[----:B------:R-:W-:Y:S01]  /*5130*/  IMAD.MOV.U32 R23, RZ, RZ, R22 ;  /* 0x000000ffff177224 */ /* 0x000fe200078e0016 */
[----:B------:R-:W-:Y:S06]  /*5140*/  BRA `(.L_x_14868) ;  /* 0x0000000400187947 */ /* 0x000fec0003800000 */
.L_x_14891:
        /* <DEDUP_REMOVED lines=17> */
.L_x_14898:
[----:B------:R-:W-:-:S04]  /*5260*/  LOP3.LUT R0, R5, 0x80000000, RZ, 0xc0, !PT ;  /* 0x8000000005007812 */ /* 0x000fc800078ec0ff */
[----:B------:R-:W-:-:S04]  /*5270*/  SHF.R.U32.HI R0, RZ, 0x18, R0 ;  /* 0x00000018ff007819 */ /* 0x000fc80000011600 */
[----:B------:R-:W-:-:S07]  /*5280*/  LOP3.LUT R0, R3, R0, RZ, 0xfc, !PT ;  /* 0x0000000003007212 */ /* 0x000fce00078efcff */
.L_x_14897:
[----:B------:R-:W-:Y:S05]  /*5290*/  BSYNC B0 ;  /* 0x0000000000007941 */ /* 0x000fea0003800000 */
.L_x_14896:
[----:B------:R0:W-:Y:S01]  /*52a0*/  STG.E.U8 desc[UR36][R8.64], R0 ;  /* 0x0000000008007986 */ /* 0x0001e2000c101124 */
[----:B------:R-:W-:Y:S01]  /*52b0*/  IMAD.MOV.U32 R23, RZ, RZ, R22 ;  /* 0x000000ffff177224 */ /* 0x000fe200078e0016 */
[----:B------:R-:W-:Y:S06]  /*52c0*/  BRA `(.L_x_14868) ;  /* 0x0000000000b87947 */ /* 0x000fec0003800000 */
.L_x_14890:
[----:B------:R-:W-:-:S13]  /*52d0*/  ISETP.NE.AND P0, PT, R0, 0x1c, PT ;  /* 0x0000001c0000780c */ /* 0x000fda0003f05270 */
[----:B------:R-:W-:Y:S05]  /*52e0*/  @!P0 BRA `(.L_x_14899) ;  /* 0x0000000000a88947 */ /* 0x000fea0003800000 */
[----:B------:R-:W-:-:S13]  /*52f0*/  ISETP.NE.AND P0, PT, R0, 0x1d, PT ;  /* 0x0000001d0000780c */ /* 0x000fda0003f05270 */
[----:B------:R-:W-:Y:S05]  /*5300*/  @!P0 BRA `(.L_x_14900) ;  /* 0x0000000000948947 */ /* 0x000fea0003800000 */
[----:B------:R-:W-:-:S13]  /*5310*/  ISETP.NE.AND P0, PT, R0, 0x2c, PT ;  /* 0x0000002c0000780c */ /* 0x000fda0003f05270 */
[----:B------:R-:W-:Y:S05]  /*5320*/  @P0 BRA `(.L_x_14873) ;  /* 0x0000000000440947 */ /* 0x000fea0003800000 */
[----:B-1----:R-:W0:Y:S01]  /*5330*/  I2F.S64 R4, R4 ;  /* 0x0000000400047312 */ /* 0x002e220000301400 */
        /* <DEDUP_REMOVED lines=16> */
.L_x_14873:
[----:B------:R-:W-:Y:S01]  /*5440*/  MOV R14, 0x0 ;  /* 0x00000000000e7802 */ /* 0x000fe20000000f00 */
[----:B------:R-:W-:Y:S01]  /*5450*/  ULDC.64 UR4, c[0x4][0x178] ;  /* 0x01005e0000047ab9 */ /* 0x000fe20000000a00 */
[----:B------:R-:W-:Y:S01]  /*5460*/  ULDC.64 UR6, c[0x4][0x180] ;  /* 0x0100600000067ab9 */ /* 0x000fe20000000a00 */
[----:B-1----:R-:W-:Y:S02]  /*5470*/  IMAD.U32 R4, RZ, RZ, UR4 ;  /* 0x00000004ff047e24 */ /* 0x002fe4000f8e00ff */
        /* <DEDUP_REMOVED lines=12> */
.L_x_14901:
[----:B------:R-:W-:Y:S01]  /*5540*/  IMAD.MOV.U32 R23, RZ, RZ, R22 ;  /* 0x000000ffff177224 */ /* 0x000fe200078e0016 */
[----:B------:R-:W-:Y:S06]  /*5550*/  BRA `(.L_x_14868) ;  /* 0x0000000000147947 */ /* 0x000fec0003800000 */
.L_x_14900:
[----:B------:R0:W-:Y:S01]  /*5560*/  STG.E.64 desc[UR36][R8.64], R4 ;  /* 0x0000000408007986 */ /* 0x0001e2000c101b24 */
[----:B------:R-:W-:Y:S01]  /*5570*/  IMAD.MOV.U32 R23, RZ, RZ, R22 ;  /* 0x000000ffff177224 */ /* 0x000fe200078e0016 */
[----:B------:R-:W-:Y:S06]  /*5580*/  BRA `(.L_x_14868) ;  /* 0x0000000000087947 */ /* 0x000fec0003800000 */
.L_x_14899:
[----:B------:R0:W-:Y:S01]  /*5590*/  STG.E desc[UR36][R8.64], R4 ;  /* 0x0000000408007986 */ /* 0x0001e2000c101924 */
[----:B------:R-:W-:-:S07]  /*55a0*/  IMAD.MOV.U32 R23, RZ, RZ, R22 ;  /* 0x000000ffff177224 */ /* 0x000fce00078e0016 */
.L_x_14868:
[----:B------:R-:W-:Y:S05]  /*55b0*/  BSYNC B6 ;  /* 0x0000000000067941 */ /* 0x000fea0003800000 */
.L_x_14867:
[----:B------:R-:W-:Y:S01]  /*55c0*/  ISETP.GE.AND P0, PT, R23, R18, PT ;  /* 0x000000121700720c */ /* 0x000fe20003f06270 */
[----:B------:R-:W-:-:S12]  /*55d0*/  BSSY B6, `(.L_x_14902) ;  /* 0x00001d6000067945 */ /* 0x000fd80003800000 */
[----:B------:R-:W-:Y:S05]  /*55e0*/  @P0 BRA `(.L_x_14903) ;  /* 0x0000001c00500947 */ /* 0x000fea0003800000 */
[----:B0-----:R-:W0:Y:S01]  /*55f0*/  LDC.64 R8, c[0x0][0x228] ;  /* 0x00008a00ff087b82 */ /* 0x001e220000000a00 */
[----:B------:R-:W-:Y:S01]  /*5600*/  IMAD R0, R2, 0x200, R23 ;  /* 0x0000020002007824 */ /* 0x000fe200078e0217 */
[----:B-1-3--:R-:W-:Y:S01]  /*5610*/  PRMT R4, R19, 0x9910, RZ ;  /* 0x0000991013047816 */ /* 0x00afe200000000ff */
        /* <DEDUP_REMOVED lines=17> */
.L_x_14907:
[----:B-----5:R0:W-:Y:S01]  /*5730*/  STG.E.U8 desc[UR36][R8.64], R26 ;  /* 0x0000001a08007986 */ /* 0x0201e2000c101124 */
[----:B------:R-:W-:Y:S05]  /*5740*/  BRA `(.L_x_14909) ;  /* 0x0000000c004c7947 */ /* 0x000fea0003800000 */
.L_x_14906:
[----:B------:R-:W-:-:S13]  /*5750*/  ISETP.NE.AND P0, PT, R0, 0x2, PT ;  /* 0x000000020000780c */ /* 0x000fda0003f05270 */
[----:B------:R-:W-:Y:S05]  /*5760*/  @!P0 BRA `(.L_x_14910) ;  /* 0x0000000000208947 */ /* 0x000fea0003800000 */
[----:B------:R-:W-:-:S13]  /*5770*/  ISETP.NE.AND P0, PT, R0, 0x3, PT ;  /* 0x000000030000780c */ /* 0x000fda0003f05270 */
[----:B------:R-:W-:Y:S05]  /*5780*/  @!P0 BRA `(.L_x_14911) ;  /* 0x0000000000108947 */ /* 0x000fea0003800000 */
[----:B------:R-:W-:-:S13]  /*5790*/  ISETP.NE.AND P0, PT, R0, 0x4, PT ;  /* 0x000000040000780c */ /* 0x000fda0003f05270 */
[----:B------:R-:W-:Y:S05]  /*57a0*/  @P0 BRA `(.L_x_14908) ;  /* 0x0000000800e40947 */ /* 0x000fea0003800000 */
[----:B-----5:R1:W-:Y:S01]  /*57b0*/  STG.E.64 desc[UR36][R8.64], R26 ;  /* 0x0000001a08007986 */ /* 0x0203e2000c101b24 */
[----:B------:R-:W-:Y:S05]  /*57c0*/  BRA `(.L_x_14909) ;  /* 0x0000000c002c7947 */ /* 0x000fea0003800000 */
.L_x_14911:
[----:B-----5:R2:W-:Y:S01]  /*57d0*/  STG.E desc[UR36][R8.64], R26 ;  /* 0x0000001a08007986 */ /* 0x0205e2000c101924 */
[----:B------:R-:W-:Y:S05]  /*57e0*/  BRA `(.L_x_14909) ;  /* 0x0000000c00247947 */ /* 0x000fea0003800000 */
.L_x_14910:
[----:B-----5:R0:W-:Y:S01]  /*57f0*/  STG.E.U16 desc[UR36][R8.64], R26 ;  /* 0x0000001a08007986 */ /* 0x0201e2000c101524 */
[----:B------:R-:W-:Y:S05]  /*5800*/  BRA `(.L_x_14909) ;  /* 0x0000000c001c7947 */ /* 0x000fea0003800000 */
.L_x_14905:
[----:B------:R-:W-:-:S13]  /*5810*/  ISETP.GT.AND P0, PT, R0, 0x6, PT ;  /* 0x000000060000780c */ /* 0x000fda0003f04270 */
[----:B------:R-:W-:Y:S05]  /*5820*/  @P0 BRA `(.L_x_14912) ;  /* 0x00000000002c0947 */ /* 0x000fea0003800000 */
[----:B------:R-:W-:-:S13]  /*5830*/  ISETP.NE.AND P0, PT, R0, 0x5, PT ;  /* 0x000000050000780c */ /* 0x000fda0003f05270 */
[----:B------:R-:W-:Y:S05]  /*5840*/  @!P0 BRA `(.L_x_14913) ;  /* 0x0000000000148947 */ /* 0x000fea0003800000 */
[----:B------:R-:W-:-:S13]  /*5850*/  ISETP.NE.AND P0, PT, R0, 0x6, PT ;  /* 0x000000060000780c */ /* 0x000fda0003f05270 */
[----:B------:R-:W-:Y:S05]  /*5860*/  @P0 BRA `(.L_x_14908) ;  /* 0x0000000800b40947 */ /* 0x000fea0003800000 */
[----:B-----5:R-:W0:Y:S02]  /*5870*/  I2F.S64 R27, R26 ;  /* 0x0000001a001b7312 */ /* 0x020e240000301400 */
[----:B0-----:R0:W-:Y:S01]  /*5880*/  STG.E desc[UR36][R8.64], R27 ;  /* 0x0000001b08007986 */ /* 0x0011e2000c101924 */
[----:B------:R-:W-:Y:S05]  /*5890*/  BRA `(.L_x_14909) ;  /* 0x0000000800f87947 */ /* 0x000fea0003800000 */
.L_x_14913:
[----:B-----5:R-:W0:Y:S02]  /*58a0*/  I2F.S64 R0, R26 ;  /* 0x0000001a00007312 */ /* 0x020e240000301400 */
[----:B0-----:R-:W-:-:S05]  /*58b0*/  F2FP.F16.F32.PACK_AB R0, RZ, R0 ;  /* 0x00000000ff00723e */ /* 0x001fca00000000ff */
[----:B------:R0:W-:Y:S01]  /*58c0*/  STG.E.U16 desc[UR36][R8.64], R0 ;  /* 0x0000000008007986 */ /* 0x0001e2000c101524 */
[----:B------:R-:W-:Y:S05]  /*58d0*/  BRA `(.L_x_14909) ;  /* 0x0000000800e87947 */ /* 0x000fea0003800000 */
.L_x_14912:
[----:B------:R-:W-:-:S13]  /*58e0*/  ISETP.NE.AND P0, PT, R0, 0x7, PT ;  /* 0x000000070000780c */ /* 0x000fda0003f05270 */
[----:B------:R-:W-:Y:S05]  /*58f0*/  @!P0 BRA `(.L_x_14914) ;  /* 0x0000000000348947 */ /* 0x000fea0003800000 */
[----:B------:R-:W-:-:S13]  /*5900*/  ISETP.NE.AND P0, PT, R0, 0x8, PT ;  /* 0x000000080000780c */ /* 0x000fda0003f05270 */
[----:B------:R-:W-:Y:S05]  /*5910*/  @!P0 BRA `(.L_x_14915) ;  /* 0x0000000000188947 */ /* 0x000fea0003800000 */
[----:B------:R-:W-:-:S13]  /*5920*/  ISETP.NE.AND P0, PT, R0, 0x9, PT ;  /* 0x000000090000780c */ /* 0x000fda0003f05270 */
[----:B------:R-:W-:Y:S05]  /*5930*/  @P0 BRA `(.L_x_14908) ;  /* 0x0000000800800947 */ /* 0x000fea0003800000 */
[----:B-----5:R-:W0:Y:S01]  /*5940*/  I2F.S64 R4, R26 ;  /* 0x0000001a00047312 */ /* 0x020e220000301400 */
[----:B------:R-:W-:-:S05]  /*5950*/  IMAD.MOV.U32 R5, RZ, RZ, RZ ;  /* 0x000000ffff057224 */ /* 0x000fca00078e00ff */
[----:B0-----:R0:W-:Y:S01]  /*5960*/  STG.E.64 desc[UR36][R8.64], R4 ;  /* 0x0000000408007986 */ /* 0x0011e2000c101b24 */
[----:B------:R-:W-:Y:S05]  /*5970*/  BRA `(.L_x_14909) ;  /* 0x0000000800c07947 */ /* 0x000fea0003800000 */
.L_x_14915:
[----:B-----5:R-:W0:Y:S02]  /*5980*/  I2F.S64 R26, R26 ;  /* 0x0000001a001a7312 */ /* 0x020e240000301400 */
[----:B0-----:R-:W-:-:S04]  /*5990*/  F2FP.F16.F32.PACK_AB R3, RZ, R26 ;  /* 0x0000001aff03723e */ /* 0x001fc800000000ff */
[----:B------:R-:W-:-:S05]  /*59a0*/  PRMT R3, R3, 0x5410, RZ ;  /* 0x0000541003037816 */ /* 0x000fca00000000ff */
[----:B------:R0:W-:Y:S01]  /*59b0*/  STG.E desc[UR36][R8.64], R3 ;  /* 0x0000000308007986 */ /* 0x0001e2000c101924 */
[----:B------:R-:W-:Y:S05]  /*59c0*/  BRA `(.L_x_14909) ;  /* 0x0000000800ac7947 */ /* 0x000fea0003800000 */
.L_x_14914:
[----:B-----5:R-:W0:Y:S02]  /*59d0*/  I2F.F64.S64 R26, R26 ;  /* 0x0000001a001a7312 */ /* 0x020e240000301c00 */
[----:B0-----:R0:W-:Y:S01]  /*59e0*/  STG.E.64 desc[UR36][R8.64], R26 ;  /* 0x0000001a08007986 */ /* 0x0011e2000c101b24 */
[----:B------:R-:W-:Y:S05]  /*59f0*/  BRA `(.L_x_14909) ;  /* 0x0000000800a07947 */ /* 0x000fea0003800000 */
.L_x_14904:
        /* <DEDUP_REMOVED lines=8> */
[----:B-----5:R-:W-:-:S04]  /*5a80*/  ISETP.NE.U32.AND P0, PT, R26, RZ, PT ;  /* 0x000000ff1a00720c */ /* 0x020fc80003f05070 */
[----:B------:R-:W-:-:S04]  /*5a90*/  ISETP.NE.AND.EX P0, PT, R27, RZ, PT, P0 ;  /* 0x000000ff1b00720c */ /* 0x000fc80003f05300 */
[----:B------:R-:W-:-:S05]  /*5aa0*/  SEL R3, RZ, 0x1, !P0 ;  /* 0x00000001ff037807 */ /* 0x000fca0004000000 */
[----:B------:R0:W-:Y:S01]  /*5ab0*/  STG.E.U8 desc[UR36][R8.64], R3 ;  /* 0x0000000308007986 */ /* 0x0001e2000c101124 */
[----:B------:R-:W-:Y:S05]  /*5ac0*/  BRA `(.L_x_14909) ;  /* 0x00000008006c7947 */ /* 0x000fea0003800000 */
.L_x_14918:
[----:B-----5:R-:W0:Y:S01]  /*5ad0*/  I2F.F64.S64 R4, R26 ;  /* 0x0000001a00047312 */ /* 0x020e220000301c00 */
[----:B------:R-:W-:-:S05]  /*5ae0*/  CS2R R6, SRZ ;  /* 0x0000000000067805 */ /* 0x000fca000001ff00 */
[----:B0-----:R0:W-:Y:S01]  /*5af0*/  STG.E.128 desc[UR36][R8.64], R4 ;  /* 0x0000000408007986 */ /* 0x0011e2000c101d24 */
[----:B------:R-:W-:Y:S05]  /*5b00*/  BRA `(.L_x_14909) ;  /* 0x00000008005c7947 */ /* 0x000fea0003800000 */
.L_x_14917:
[----:B------:R-:W-:-:S13]  /*5b10*/  ISETP.NE.AND P0, PT, R0, 0xf, PT ;  /* 0x0000000f0000780c */ /* 0x000fda0003f05270 */
[----:B------:R-:W-:Y:S05]  /*5b20*/  @!P0 BRA `(.L_x_14919) ;  /* 0x0000000000b48947 */ /* 0x000fea0003800000 */
[----:B------:R-:W-:-:S13]  /*5b30*/  ISETP.NE.AND P0, PT, R0, 0x17, PT ;  /* 0x000000170000780c */ /* 0x000fda0003f05270 */
[----:B------:R-:W-:Y:S05]  /*5b40*/  @!P0 BRA `(.L_x_14920) ;  /* 0x0000000000548947 */ /* 0x000fea0003800000 */
[----:B------:R-:W-:-:S13]  /*5b50*/  ISETP.NE.AND P0, PT, R0, 0x18, PT ;  /* 0x000000180000780c */ /* 0x000fda0003f05270 */
[----:B------:R-:W-:Y:S05]  /*5b60*/  @P0 BRA `(.L_x_14908) ;  /* 0x0000000400f40947 */ /* 0x000fea0003800000 */
[----:B-----5:R-:W0:Y:S01]  /*5b70*/  I2F.S64 R27, R26 ;  /* 0x0000001a001b7312 */ /* 0x020e220000301400 */
        /* <DEDUP_REMOVED lines=14> */
.L_x_14922:
[----:B------:R-:W-:Y:S05]  /*5c60*/  BSYNC B0 ;  /* 0x0000000000007941 */ /* 0x000fea0003800000 */
.L_x_14921:
[----:B------:R-:W-:-:S05]  /*5c70*/  LOP3.LUT R5, R0, R5, RZ, 0xfc, !PT ;  /* 0x0000000500057212 */ /* 0x000fca00078efcff */
[----:B------:R0:W-:Y:S01]  /*5c80*/  STG.E.U8 desc[UR36][R8.64], R5 ;  /* 0x0000000508007986 */ /* 0x0001e2000c101124 */
[----:B------:R-:W-:Y:S05]  /*5c90*/  BRA `(.L_x_14909) ;  /* 0x0000000400f87947 */ /* 0x000fea0003800000 */
.L_x_14920:
[----:B-----5:R-:W0:Y:S01]  /*5ca0*/  I2F.S64 R27, R26 ;  /* 0x0000001a001b7312 */ /* 0x020e220000301400 */
        /* <DEDUP_REMOVED lines=12> */
.L_x_14924:
[----:B------:R-:W-:Y:S01]  /*5d70*/  IMAD.MOV.U32 R0, RZ, RZ, 0x7f ;  /* 0x0000007fff007424 */ /* 0x000fe200078e00ff */
[----:B------:R-:W-:-:S04]  /*5d80*/  ISETP.GT.U32.AND P0, PT, R3, 0x7f800000, PT ;  /* 0x7f8000000300780c */ /* 0x000fc80003f04070 */
[----:B------:R-:W-:-:S09]  /*5d90*/  SEL R0, R0, 0x7c, P0 ;  /* 0x0000007c00007807 */ /* 0x000fd20000000000 */
.L_x_14925:
[----:B------:R-:W-:Y:S05]  /*5da0*/  BSYNC B0 ;  /* 0x0000000000007941 */ /* 0x000fea0003800000 */
.L_x_14923:
[----:B------:R-:W-:-:S04]  /*5db0*/  LOP3.LUT R3, R27, 0x80000000, RZ, 0xc0, !PT ;  /* 0x800000001b037812 */ /* 0x000fc800078ec0ff */
[----:B------:R-:W-:-:S04]  /*5dc0*/  SHF.R.U32.HI R3, RZ, 0x18, R3 ;  /* 0x00000018ff037819 */ /* 0x000fc80000011603 */
[----:B------:R-:W-:-:S05]  /*5dd0*/  LOP3.LUT R3, R0, R3, RZ, 0xfc, !PT ;  /* 0x0000000300037212 */ /* 0x000fca00078efcff */
[----:B------:R0:W-:Y:S01]  /*5de0*/  STG.E.U8 desc[UR36][R8.64], R3 ;  /* 0x0000000308007986 */ /* 0x0001e2000c101124 */
[----:B------:R-:W-:Y:S05]  /*5df0*/  BRA `(.L_x_14909) ;  /* 0x0000000400a07947 */ /* 0x000fea0003800000 */
.L_x_14919:
[----:B-----5:R-:W0:Y:S02]  /*5e00*/  I2F.S64 R0, R26 ;  /* 0x0000001a00007312 */ /* 0x020e240000301400 */
[----:B0-----:R-:W-:-:S05]  /*5e10*/  F2FP.BF16.F32.PACK_AB R0, RZ, R0 ;  /* 0x00000000ff00723e */ /* 0x001fca00000010ff */
[----:B------:R0:W-:Y:S01]  /*5e20*/  STG.E.U16 desc[UR36][R8.64], R0 ;  /* 0x0000000008007986 */ /* 0x0001e2000c101524 */
[----:B------:R-:W-:Y:S05]  /*5e30*/  BRA `(.L_x_14909) ;  /* 0x0000000400907947 */ /* 0x000fea0003800000 */
.L_x_14916:
        /* <DEDUP_REMOVED lines=10> */
.L_x_14928:
[----:B-----5:R-:W0:Y:S01]  /*5ee0*/  I2F.S64 R27, R26 ;  /* 0x0000001a001b7312 */ /* 0x020e220000301400 */
        /* <DEDUP_REMOVED lines=16> */
.L_x_14931:
[----:B------:R-:W-:-:S04]  /*5ff0*/  LOP3.LUT R3, R27, 0x80000000, RZ, 0xc0, !PT ;  /* 0x800000001b037812 */ /* 0x000fc800078ec0ff */
[----:B------:R-:W-:-:S04]  /*6000*/  SHF.R.U32.HI R3, RZ, 0x18, R3 ;  /* 0x00000018ff037819 */ /* 0x000fc80000011603 */
[----:B------:R-:W-:-:S04]  /*6010*/  LOP3.LUT R0, R0, R3, RZ, 0xfc, !PT ;  /* 0x0000000300007212 */ /* 0x000fc800078efcff */
[----:B------:R-:W-:-:S07]  /*6020*/  PRMT R4, R0, 0x7610, R4 ;  /* 0x0000761000047816 */ /* 0x000fce0000000004 */
.L_x_14930:
[----:B------:R-:W-:Y:S05]  /*6030*/  BSYNC B0 ;  /* 0x0000000000007941 */ /* 0x000fea0003800000 */
.L_x_14929:
[----:B------:R0:W-:Y:S01]  /*6040*/  STG.E.U8 desc[UR36][R8.64], R4 ;  /* 0x0000000408007986 */ /* 0x0001e2000c101124 */
[----:B------:R-:W-:Y:S05]  /*6050*/  BRA `(.L_x_14909) ;  /* 0x0000000400087947 */ /* 0x000fea0003800000 */
.L_x_14927:
        /* <DEDUP_REMOVED lines=17> */
.L_x_14934:
[----:B------:R-:W-:-:S04]  /*6170*/  LOP3.LUT R3, R27, 0x80000000, RZ, 0xc0, !PT ;  /* 0x800000001b037812 */ /* 0x000fc800078ec0ff */
[----:B------:R-:W-:-:S04]  /*6180*/  SHF.R.U32.HI R3, RZ, 0x18, R3 ;  /* 0x00000018ff037819 */ /* 0x000fc80000011603 */
[----:B------:R-:W-:-:S04]  /*6190*/  LOP3.LUT R0, R0, R3, RZ, 0xfc, !PT ;  /* 0x0000000300007212 */ /* 0x000fc800078efcff */
[----:B------:R-:W-:-:S07]  /*61a0*/  PRMT R4, R0, 0x7610, R4 ;  /* 0x0000761000047816 */ /* 0x000fce0000000004 */
.L_x_14933:
[----:B------:R-:W-:Y:S05]  /*61b0*/  BSYNC B0 ;  /* 0x0000000000007941 */ /* 0x000fea0003800000 */
.L_x_14932:
[----:B------:R0:W-:Y:S01]  /*61c0*/  STG.E.U8 desc[UR36][R8.64], R4 ;  /* 0x0000000408007986 */ /* 0x0001e2000c101124 */
[----:B------:R-:W-:Y:S05]  /*61d0*/  BRA `(.L_x_14909) ;  /* 0x0000000000a87947 */ /* 0x000fea0003800000 */
.L_x_14926:
[----:B------:R-:W-:-:S13]  /*61e0*/  ISETP.NE.AND P0, PT, R0, 0x1c, PT ;  /* 0x0000001c0000780c */ /* 0x000fda0003f05270 */
[----:B------:R-:W-:Y:S05]  /*61f0*/  @!P0 BRA `(.L_x_14935) ;  /* 0x00000000009c8947 */ /* 0x000fea0003800000 */
[----:B------:R-:W-:-:S13]  /*6200*/  ISETP.NE.AND P0, PT, R0, 0x1d, PT ;  /* 0x0000001d0000780c */ /* 0x000fda0003f05270 */
[----:B------:R-:W-:Y:S05]  /*6210*/  @!P0 BRA `(.L_x_14936) ;  /* 0x00000000008c8947 */ /* 0x000fea0003800000 */
[----:B------:R-:W-:-:S13]  /*6220*/  ISETP.NE.AND P0, PT, R0, 0x2c, PT ;  /* 0x0000002c0000780c */ /* 0x000fda0003f05270 */
[----:B------:R-:W-:Y:S05]  /*6230*/  @P0 BRA `(.L_x_14908) ;  /* 0x0000000000400947 */ /* 0x000fea0003800000 */
[----:B-----5:R-:W0:Y:S02]  /*6240*/  I2F.S64 R26, R26 ;  /* 0x0000001a001a7312 */ /* 0x020e240000301400 */
        /* <DEDUP_REMOVED lines=15> */
.L_x_14908:
        /* <DEDUP_REMOVED lines=16> */
.L_x_14937:
[----:B------:R-:W-:Y:S05]  /*6440*/  BRA `(.L_x_14909) ;  /* 0x00000000000c7947 */ /* 0x000fea0003800000 */
.L_x_14936:
[----:B-----5:R0:W-:Y:S01]  /*6450*/  STG.E.64 desc[UR36][R8.64], R26 ;  /* 0x0000001a08007986 */ /* 0x0201e2000c101b24 */
[----:B------:R-:W-:Y:S05]  /*6460*/  BRA `(.L_x_14909) ;  /* 0x0000000000047947 */ /* 0x000fea0003800000 */
.L_x_14935:
[----:B-----5:R0:W-:Y:S02]  /*6470*/  STG.E desc[UR36][R8.64], R26 ;  /* 0x0000001a08007986 */ /* 0x0201e4000c101924 */
.L_x_14909:
[----:B------:R-:W-:-:S05]  /*6480*/  VIADD R23, R23, 0x80 ;  /* 0x0000008017177836 */ /* 0x000fca0000000000 */
[----:B------:R-:W-:-:S13]  /*6490*/  ISETP.GE.AND P0, PT, R23, R18, PT ;  /* 0x000000121700720c */ /* 0x000fda0003f06270 */
        /* <DEDUP_REMOVED lines=21> */
.L_x_14941:
[----:B------:R0:W-:Y:S01]  /*65f0*/  STG.E.U8 desc[UR36][R4.64], R24 ;  /* 0x0000001804007986 */ /* 0x0001e2000c101124 */
[----:B------:R-:W-:Y:S05]  /*6600*/  BRA `(.L_x_14943) ;  /* 0x0000000c00447947 */ /* 0x000fea0003800000 */
.L_x_14940:
        /* <DEDUP_REMOVED lines=8> */
.L_x_14945:
[----:B------:R0:W-:Y:S01]  /*6690*/  STG.E desc[UR36][R4.64], R24 ;  /* 0x0000001804007986 */ /* 0x0001e2000c101924 */
[----:B------:R-:W-:Y:S05]  /*66a0*/  BRA `(.L_x_14943) ;  /* 0x0000000c001c7947 */ /* 0x000fea0003800000 */
.L_x_14944:
[----:B------:R0:W-:Y:S01]  /*66b0*/  STG.E.U16 desc[UR36][R4.64], R24 ;  /* 0x0000001804007986 */ /* 0x0001e2000c101524 */
[----:B------:R-:W-:Y:S05]  /*66c0*/  BRA `(.L_x_14943) ;  /* 0x0000000c00147947 */ /* 0x000fea0003800000 */
.L_x_14939:
        /* <DEDUP_REMOVED lines=9> */
.L_x_14947:
[----:B------:R-:W0:Y:S02]  /*6760*/  I2F.S64 R0, R24 ;  /* 0x0000001800007312 */ /* 0x000e240000301400 */
[----:B0-----:R-:W-:-:S05]  /*6770*/  F2FP.F16.F32.PACK_AB R0, RZ, R0 ;  /* 0x00000000ff00723e */ /* 0x001fca00000000ff */
[----:B------:R0:W-:Y:S01]  /*6780*/  STG.E.U16 desc[UR36][R4.64], R0 ;  /* 0x0000000004007986 */ /* 0x0001e2000c101524 */
[----:B------:R-:W-:Y:S05]  /*6790*/  BRA `(.L_x_14943) ;  /* 0x0000000800e07947 */ /* 0x000fea0003800000 */
.L_x_14946:
        /* <DEDUP_REMOVED lines=10> */
.L_x_14949:
[----:B------:R-:W0:Y:S02]  /*6840*/  I2F.S64 R24, R24 ;  /* 0x0000001800187312 */ /* 0x000e240000301400 */
[----:B0-----:R-:W-:-:S04]  /*6850*/  F2FP.F16.F32.PACK_AB R3, RZ, R24 ;  /* 0x00000018ff03723e */ /* 0x001fc800000000ff */
[----:B------:R-:W-:-:S05]  /*6860*/  PRMT R3, R3, 0x5410, RZ ;  /* 0x0000541003037816 */ /* 0x000fca00000000ff */
[----:B------:R0:W-:Y:S01]  /*6870*/  STG.E desc[UR36][R4.64], R3 ;  /* 0x0000000304007986 */ /* 0x0001e2000c101924 */
[----:B------:R-:W-:Y:S05]  /*6880*/  BRA `(.L_x_14943) ;  /* 0x0000000800a47947 */ /* 0x000fea0003800000 */
.L_x_14948:
[----:B------:R-:W0:Y:S02]  /*6890*/  I2F.F64.S64 R24, R24 ;  /* 0x0000001800187312 */ /* 0x000e240000301c00 */
[----:B0-----:R0:W-:Y:S01]  /*68a0*/  STG.E.64 desc[UR36][R4.64], R24 ;  /* 0x0000001804007986 */ /* 0x0011e2000c101b24 */
[----:B------:R-:W-:Y:S05]  /*68b0*/  BRA `(.L_x_14943) ;  /* 0x0000000800987947 */ /* 0x000fea0003800000 */
.L_x_14938:
        /* <DEDUP_REMOVED lines=13> */
.L_x_14952:
[----:B------:R-:W0:Y:S01]  /*6990*/  I2F.F64.S64 R24, R24 ;  /* 0x0000001800187312 */ /* 0x000e220000301c00 */
[----:B-123--:R-:W-:-:S05]  /*69a0*/  CS2R R26, SRZ ;  /* 0x00000000001a7805 */ /* 0x00efca000001ff00 */
[----:B0-----:R0:W-:Y:S01]  /*69b0*/  STG.E.128 desc[UR36][R4.64], R24 ;  /* 0x0000001804007986 */ /* 0x0011e2000c101d24 */
[----:B------:R-:W-:Y:S05]  /*69c0*/  BRA `(.L_x_14943) ;  /* 0x0000000800547947 */ /* 0x000fea0003800000 */
.L_x_14951:
        /* <DEDUP_REMOVED lines=21> */
.L_x_14956:
[----:B------:R-:W-:Y:S05]  /*6b20*/  BSYNC B0 ;  /* 0x0000000000007941 */ /* 0x000fea0003800000 */
.L_x_14955:
[----:B------:R-:W-:-:S05]  /*6b30*/  LOP3.LUT R7, R0, R7, RZ, 0xfc, !PT ;  /* 0x0000000700077212 */ /* 0x000fca00078efcff */
[----:B------:R0:W-:Y:S01]  /*6b40*/  STG.E.U8 desc[UR36][R4.64], R7 ;  /* 0x0000000704007986 */ /* 0x0001e2000c101124 */
[----:B------:R-:W-:Y:S05]  /*6b50*/  BRA `(.L_x_14943) ;  /* 0x0000000400f07947 */ /* 0x000fea0003800000 */
.L_x_14954:
        /* <DEDUP_REMOVED lines=13> */
.L_x_14958:
[----:B------:R-:W-:Y:S01]  /*6c30*/  IMAD.MOV.U32 R0, RZ, RZ, 0x7f ;  /* 0x0000007fff007424 */ /* 0x000fe200078e00ff */
[----:B------:R-:W-:-:S04]  /*6c40*/  ISETP.GT.U32.AND P0, PT, R3, 0x7f800000, PT ;  /* 0x7f8000000300780c */ /* 0x000fc80003f04070 */
[----:B------:R-:W-:-:S09]  /*6c50*/  SEL R0, R0, 0x7c, P0 ;  /* 0x0000007c00007807 */ /* 0x000fd20000000000 */
.L_x_14959:
[----:B------:R-:W-:Y:S05]  /*6c60*/  BSYNC B0 ;  /* 0x0000000000007941 */ /* 0x000fea0003800000 */
.L_x_14957:
[----:B------:R-:W-:-:S04]  /*6c70*/  LOP3.LUT R3, R25, 0x80000000, RZ, 0xc0, !PT ;  /* 0x8000000019037812 */ /* 0x000fc800078ec0ff */
[----:B------:R-:W-:-:S04]  /*6c80*/  SHF.R.U32.HI R3, RZ, 0x18, R3 ;  /* 0x00000018ff037819 */ /* 0x000fc80000011603 */
[----:B------:R-:W-:-:S05]  /*6c90*/  LOP3.LUT R3, R0, R3, RZ, 0xfc, !PT ;  /* 0x0000000300037212 */ /* 0x000fca00078efcff */
[----:B------:R0:W-:Y:S01]  /*6ca0*/  STG.E.U8 desc[UR36][R4.64], R3 ;  /* 0x0000000304007986 */ /* 0x0001e2000c101124 */
[----:B------:R-:W-:Y:S05]  /*6cb0*/  BRA `(.L_x_14943) ;  /* 0x0000000400987947 */ /* 0x000fea0003800000 */
.L_x_14953:
[----:B------:R-:W0:Y:S02]  /*6cc0*/  I2F.S64 R0, R24 ;  /* 0x0000001800007312 */ /* 0x000e240000301400 */
[----:B0-----:R-:W-:-:S05]  /*6cd0*/  F2FP.BF16.F32.PACK_AB R0, RZ, R0 ;  /* 0x00000000ff00723e */ /* 0x001fca00000010ff */
[----:B------:R0:W-:Y:S01]  /*6ce0*/  STG.E.U16 desc[UR36][R4.64], R0 ;  /* 0x0000000004007986 */ /* 0x0001e2000c101524 */
[----:B------:R-:W-:Y:S05]  /*6cf0*/  BRA `(.L_x_14943) ;  /* 0x0000000400887947 */ /* 0x000fea0003800000 */
.L_x_14950:
        /* <DEDUP_REMOVED lines=10> */
.L_x_14962:
        /* <DEDUP_REMOVED lines=17> */
.L_x_14965:
[----:B------:R-:W-:-:S04]  /*6eb0*/  LOP3.LUT R0, R25, 0x80000000, RZ, 0xc0, !PT ;  /* 0x8000000019007812 */ /* 0x000fc800078ec0ff */
[----:B------:R-:W-:-:S04]  /*6ec0*/  SHF.R.U32.HI R0, RZ, 0x18, R0 ;  /* 0x00000018ff007819 */ /* 0x000fc80000011600 */
[----:B------:R-:W-:-:S07]  /*6ed0*/  LOP3.LUT R0, R3, R0, RZ, 0xfc, !PT ;  /* 0x0000000003007212 */ /* 0x000fce00078efcff */
.L_x_14964:
[----:B------:R-:W-:Y:S05]  /*6ee0*/  BSYNC B0 ;  /* 0x0000000000007941 */ /* 0x000fea0003800000 */
.L_x_14963:
[----:B------:R0:W-:Y:S01]  /*6ef0*/  STG.E.U8 desc[UR36][R4.64], R0 ;  /* 0x0000000004007986 */ /* 0x0001e2000c101124 */
[----:B------:R-:W-:Y:S05]  /*6f00*/  BRA `(.L_x_14943) ;  /* 0x0000000400047947 */ /* 0x000fea0003800000 */
.L_x_14961:
        /* <DEDUP_REMOVED lines=17> */
.L_x_14968:
[----:B------:R-:W-:-:S04]  /*7020*/  LOP3.LUT R0, R25, 0x80000000, RZ, 0xc0, !PT ;  /* 0x8000000019007812 */ /* 0x000fc800078ec0ff */
[----:B------:R-:W-:-:S04]  /*7030*/  SHF.R.U32.HI R0, RZ, 0x18, R0 ;  /* 0x00000018ff007819 */ /* 0x000fc80000011600 */
[----:B------:R-:W-:-:S07]  /*7040*/  LOP3.LUT R0, R3, R0, RZ, 0xfc, !PT ;  /* 0x0000000003007212 */ /* 0x000fce00078efcff */
.L_x_14967:
[----:B------:R-:W-:Y:S05]  /*7050*/  BSYNC B0 ;  /* 0x0000000000007941 */ /* 0x000fea0003800000 */
.L_x_14966:
[----:B------:R0:W-:Y:S01]  /*7060*/  STG.E.U8 desc[UR36][R4.64], R0 ;  /* 0x0000000004007986 */ /* 0x0001e2000c101124 */
[----:B------:R-:W-:Y:S05]  /*7070*/  BRA `(.L_x_14943) ;  /* 0x0000000000a87947 */ /* 0x000fea0003800000 */
.L_x_14960:
        /* <DEDUP_REMOVED lines=22> */
.L_x_14942:
        /* <DEDUP_REMOVED lines=11> */
[----:B-123--:R-:W-:Y:S02]  /*7290*/  IMAD.MOV.U32 R8, RZ, RZ, 0x65 ;  /* 0x00000065ff087424 */ /* 0x00efe400078e00ff */
[----:B------:R-:W-:Y:S02]  /*72a0*/  IMAD.MOV.U32 R12, RZ, RZ, 0x1 ;  /* 0x00000001ff0c7424 */ /* 0x000fe400078e00ff */
[----:B------:R-:W-:-:S07]  /*72b0*/  IMAD.MOV.U32 R13, RZ, RZ, RZ ;  /* 0x000000ffff0d7224 */ /* 0x000fce00078e00ff */
[----:B------:R-:W-:-:S07]  /*72c0*/  LEPC R20, `(.L_x_14971) ;  /* 0x000000001014794e */ /* 0x000fce0000000000 */
[----:B0---4-:R-:W-:Y:S05]  /*72d0*/  CALL.ABS.NOINC R14 ;  /* 0x000000000e007343 */ /* 0x011fea0003c00000 */
.L_x_14971:
[----:B------:R-:W-:Y:S05]  /*72e0*/  BRA `(.L_x_14943) ;  /* 0x00000000000c7947 */ /* 0x000fea0003800000 */
.L_x_14970:
[----:B------:R0:W-:Y:S01]  /*72f0*/  STG.E.64 desc[UR36][R4.64], R24 ;  /* 0x0000001804007986 */ /* 0x0001e2000c101b24 */
[----:B------:R-:W-:Y:S05]  /*7300*/  BRA `(.L_x_14943) ;  /* 0x0000000000047947 */ /* 0x000fea0003800000 */
.L_x_14969:
[----:B------:R0:W-:Y:S02]  /*7310*/  STG.E desc[UR36][R4.64], R24 ;  /* 0x0000001804007986 */ /* 0x0001e4000c101924 */
.L_x_14943:
[----:B------:R-:W-:-:S07]  /*7320*/  VIADD R23, R23, 0x80 ;  /* 0x0000008017177836 */ /* 0x000fce0000000000 */
.L_x_14903:
[----:B------:R-:W-:Y:S05]  /*7330*/  BSYNC B6 ;  /* 0x0000000000067941 */ /* 0x000fea0003800000 */
.L_x_14902:
[----:B------:R-:W-:-:S13]  /*7340*/  ISETP.GE.AND P0, PT, R23, R18, PT ;  /* 0x000000121700720c */ /* 0x000fda0003f06270 */
[----:B------:R-:W-:Y:S05]  /*7350*/  @P0 EXIT ;  /* 0x000000000000094d */ /* 0x000fea0003800000 */
[----:B01----:R-:W0:Y:S01]  /*7360*/  LDC.64 R4, c[0x0][0x228] ;  /* 0x00008a00ff047b82 */ /* 0x003e220000000a00 */
[----:B---3--:R-:W-:Y:S01]  /*7370*/  PRMT R0, R19, 0x9910, RZ ;  /* 0x0000991013007816 */ /* 0x008fe200000000ff */
        /* <DEDUP_REMOVED lines=17> */
.L_x_14975:
[----:B-----5:R-:W-:Y:S01]  /*7490*/  STG.E.U8 desc[UR36][R2.64], R16 ;  /* 0x0000001002007986 */ /* 0x020fe2000c101124 */
[----:B------:R-:W-:Y:S05]  /*74a0*/  EXIT ;  /* 0x000000000000794d */ /* 0x000fea0003800000 */
.L_x_14974:
[----:B------:R-:W-:-:S13]  /*74b0*/  ISETP.NE.AND P0, PT, R0, 0x2, PT ;  /* 0x000000020000780c */ /* 0x000fda0003f05270 */
[----:B------:R-:W-:Y:S05]  /*74c0*/  @!P0 BRA `(.L_x_14977) ;  /* 0x0000000000208947 */ /* 0x000fea0003800000 */
[----:B------:R-:W-:-:S13]  /*74d0*/  ISETP.NE.AND P0, PT, R0, 0x3, PT ;  /* 0x000000030000780c */ /* 0x000fda0003f05270 */
[----:B------:R-:W-:Y:S05]  /*74e0*/  @!P0 BRA `(.L_x_14978) ;  /* 0x0000000000108947 */ /* 0x000fea0003800000 */
[----:B------:R-:W-:-:S13]  /*74f0*/  ISETP.NE.AND P0, PT, R0, 0x4, PT ;  /* 0x000000040000780c */ /* 0x000fda0003f05270 */
[----:B------:R-:W-:Y:S05]  /*7500*/  @P0 BRA `(.L_x_14976) ;  /* 0x0000000800e40947 */ /* 0x000fea0003800000 */
[----:B-----5:R-:W-:Y:S01]  /*7510*/  STG.E.64 desc[UR36][R2.64], R16 ;  /* 0x0000001002007986 */ /* 0x020fe2000c101b24 */
[----:B------:R-:W-:Y:S05]  /*7520*/  EXIT ;  /* 0x000000000000794d */ /* 0x000fea0003800000 */
.L_x_14978:
[----:B-----5:R-:W-:Y:S01]  /*7530*/  STG.E desc[UR36][R2.64], R16 ;  /* 0x0000001002007986 */ /* 0x020fe2000c101924 */
[----:B------:R-:W-:Y:S05]  /*7540*/  EXIT ;  /* 0x000000000000794d */ /* 0x000fea0003800000 */
.L_x_14977:
[----:B-----5:R-:W-:Y:S01]  /*7550*/  STG.E.U16 desc[UR36][R2.64], R16 ;  /* 0x0000001002007986 */ /* 0x020fe2000c101524 */
[----:B------:R-:W-:Y:S05]  /*7560*/  EXIT ;  /* 0x000000000000794d */ /* 0x000fea0003800000 */
.L_x_14973:
[----:B------:R-:W-:-:S13]  /*7570*/  ISETP.GT.AND P0, PT, R0, 0x6, PT ;  /* 0x000000060000780c */ /* 0x000fda0003f04270 */
[----:B------:R-:W-:Y:S05]  /*7580*/  @P0 BRA `(.L_x_14979) ;  /* 0x00000000002c0947 */ /* 0x000fea0003800000 */
[----:B------:R-:W-:-:S13]  /*7590*/  ISETP.NE.AND P0, PT, R0, 0x5, PT ;  /* 0x000000050000780c */ /* 0x000fda0003f05270 */
[----:B------:R-:W-:Y:S05]  /*75a0*/  @!P0 BRA `(.L_x_14980) ;  /* 0x0000000000148947 */ /* 0x000fea0003800000 */
[----:B------:R-:W-:-:S13]  /*75b0*/  ISETP.NE.AND P0, PT, R0, 0x6, PT ;  /* 0x000000060000780c */ /* 0x000fda0003f05270 */
[----:B------:R-:W-:Y:S05]  /*75c0*/  @P0 BRA `(.L_x_14976) ;  /* 0x0000000800b40947 */ /* 0x000fea0003800000 */
[----:B-----5:R-:W0:Y:S02]  /*75d0*/  I2F.S64 R17, R16 ;  /* 0x0000001000117312 */ /* 0x020e240000301400 */
[----:B0-----:R-:W-:Y:S01]  /*75e0*/  STG.E desc[UR36][R2.64], R17 ;  /* 0x0000001102007986 */ /* 0x001fe2000c101924 */
[----:B------:R-:W-:Y:S05]  /*75f0*/  EXIT ;  /* 0x000000000000794d */ /* 0x000fea0003800000 */
.L_x_14980:
[----:B-----5:R-:W0:Y:S02]  /*7600*/  I2F.S64 R0, R16 ;  /* 0x0000001000007312 */ /* 0x020e240000301400 */
[----:B0-----:R-:W-:-:S05]  /*7610*/  F2FP.F16.F32.PACK_AB R0, RZ, R0 ;  /* 0x00000000ff00723e */ /* 0x001fca00000000ff */
[----:B------:R-:W-:Y:S01]  /*7620*/  STG.E.U16 desc[UR36][R2.64], R0 ;  /* 0x0000000002007986 */ /* 0x000fe2000c101524 */
[----:B------:R-:W-:Y:S05]  /*7630*/  EXIT ;  /* 0x000000000000794d */ /* 0x000fea0003800000 */
.L_x_14979:
        /* <DEDUP_REMOVED lines=8> */
[----:B0-----:R-:W-:Y:S01]  /*76c0*/  STG.E.64 desc[UR36][R2.64], R4 ;  /* 0x0000000402007986 */ /* 0x001fe2000c101b24 */
[----:B------:R-:W-:Y:S05]  /*76d0*/  EXIT ;  /* 0x000000000000794d */ /* 0x000fea0003800000 */
.L_x_14982:
[----:B-----5:R-:W0:Y:S02]  /*76e0*/  I2F.S64 R16, R16 ;  /* 0x0000001000107312 */ /* 0x020e240000301400 */
[----:B0-----:R-:W-:-:S04]  /*76f0*/  F2FP.F16.F32.PACK_AB R5, RZ, R16 ;  /* 0x00000010ff05723e */ /* 0x001fc800000000ff */
[----:B------:R-:W-:-:S05]  /*7700*/  PRMT R5, R5, 0x5410, RZ ;  /* 0x0000541005057816 */ /* 0x000fca00000000ff */
[----:B------:R-:W-:Y:S01]  /*7710*/  STG.E desc[UR36][R2.64], R5 ;  /* 0x0000000502007986 */ /* 0x000fe2000c101924 */
[----:B------:R-:W-:Y:S05]  /*7720*/  EXIT ;  /* 0x000000000000794d */ /* 0x000fea0003800000 */
.L_x_14981:
[----:B-----5:R-:W0:Y:S02]  /*7730*/  I2F.F64.S64 R16, R16 ;  /* 0x0000001000107312 */ /* 0x020e240000301c00 */
[----:B0-----:R-:W-:Y:S01]  /*7740*/  STG.E.64 desc[UR36][R2.64], R16 ;  /* 0x0000001002007986 */ /* 0x001fe2000c101b24 */
[----:B------:R-:W-:Y:S05]  /*7750*/  EXIT ;  /* 0x000000000000794d */ /* 0x000fea0003800000 */
.L_x_14972:
        /* <DEDUP_REMOVED lines=11> */
[----:B------:R-:W-:Y:S01]  /*7810*/  STG.E.U8 desc[UR36][R2.64], R5 ;  /* 0x0000000502007986 */ /* 0x000fe2000c101124 */
[----:B------:R-:W-:Y:S05]  /*7820*/  EXIT ;  /* 0x000000000000794d */ /* 0x000fea0003800000 */
.L_x_14985:
[----:B-----5:R-:W0:Y:S01]  /*7830*/  I2F.F64.S64 R16, R16 ;  /* 0x0000001000107312 */ /* 0x020e220000301c00 */
[----:B------:R-:W-:-:S05]  /*7840*/  CS2R R18, SRZ ;  /* 0x0000000000127805 */ /* 0x000fca000001ff00 */
[----:B0-----:R-:W-:Y:S01]  /*7850*/  STG.E.128 desc[UR36][R2.64], R16 ;  /* 0x0000001002007986 */ /* 0x001fe2000c101d24 */
[----:B------:R-:W-:Y:S05]  /*7860*/  EXIT ;  /* 0x000000000000794d */ /* 0x000fea0003800000 */
.L_x_14984:
        /* <DEDUP_REMOVED lines=21> */
.L_x_14989:
[----:B------:R-:W-:Y:S05]  /*79c0*/  BSYNC B0 ;  /* 0x0000000000007941 */ /* 0x000fea0003800000 */
.L_x_14988:
[----:B------:R-:W-:-:S05]  /*79d0*/  LOP3.LUT R5, R0, R5, RZ, 0xfc, !PT ;  /* 0x0000000500057212 */ /* 0x000fca00078efcff */
[----:B------:R-:W-:Y:S01]  /*79e0*/  STG.E.U8 desc[UR36][R2.64], R5 ;  /* 0x0000000502007986 */ /* 0x000fe2000c101124 */
[----:B------:R-:W-:Y:S05]  /*79f0*/  EXIT ;  /* 0x000000000000794d */ /* 0x000fea0003800000 */
.L_x_14987:
        /* <DEDUP_REMOVED lines=13> */
.L_x_14991:
[----:B------:R-:W-:Y:S01]  /*7ad0*/  IMAD.MOV.U32 R0, RZ, RZ, 0x7f ;  /* 0x0000007fff007424 */ /* 0x000fe200078e00ff */
[----:B------:R-:W-:-:S04]  /*7ae0*/  ISETP.GT.U32.AND P0, PT, R4, 0x7f800000, PT ;  /* 0x7f8000000400780c */ /* 0x000fc80003f04070 */
[----:B------:R-:W-:-:S09]  /*7af0*/  SEL R0, R0, 0x7c, P0 ;  /* 0x0000007c00007807 */ /* 0x000fd20000000000 */
.L_x_14992:
[----:B------:R-:W-:Y:S05]  /*7b00*/  BSYNC B0 ;  /* 0x0000000000007941 */ /* 0x000fea0003800000 */
.L_x_14990:
[----:B------:R-:W-:-:S04]  /*7b10*/  LOP3.LUT R4, R17, 0x80000000, RZ, 0xc0, !PT ;  /* 0x8000000011047812 */ /* 0x000fc800078ec0ff */
[----:B------:R-:W-:-:S04]  /*7b20*/  SHF.R.U32.HI R5, RZ, 0x18, R4 ;  /* 0x00000018ff057819 */ /* 0x000fc80000011604 */
[----:B------:R-:W-:-:S05]  /*7b30*/  LOP3.LUT R5, R0, R5, RZ, 0xfc, !PT ;  /* 0x0000000500057212 */ /* 0x000fca00078efcff */
[----:B------:R-:W-:Y:S01]  /*7b40*/  STG.E.U8 desc[UR36][R2.64], R5 ;  /* 0x0000000502007986 */ /* 0x000fe2000c101124 */
[----:B------:R-:W-:Y:S05]  /*7b50*/  EXIT ;  /* 0x000000000000794d */ /* 0x000fea0003800000 */
.L_x_14986:
[----:B-----5:R-:W0:Y:S02]  /*7b60*/  I2F.S64 R0, R16 ;  /* 0x0000001000007312 */ /* 0x020e240000301400 */
[----:B0-----:R-:W-:-:S05]  /*7b70*/  F2FP.BF16.F32.PACK_AB R0, RZ, R0 ;  /* 0x00000000ff00723e */ /* 0x001fca00000010ff */
[----:B------:R-:W-:Y:S01]  /*7b80*/  STG.E.U16 desc[UR36][R2.64], R0 ;  /* 0x0000000002007986 */ /* 0x000fe2000c101524 */
[----:B------:R-:W-:Y:S05]  /*7b90*/  EXIT ;  /* 0x000000000000794d */ /* 0x000fea0003800000 */
.L_x_14983:
        /* <DEDUP_REMOVED lines=10> */
.L_x_14995:
        /* <DEDUP_REMOVED lines=17> */
.L_x_14998:
[----:B------:R-:W-:-:S04]  /*7d50*/  LOP3.LUT R0, R17, 0x80000000, RZ, 0xc0, !PT ;  /* 0x8000000011007812 */ /* 0x000fc800078ec0ff */
[----:B------:R-:W-:-:S04]  /*7d60*/  SHF.R.U32.HI R5, RZ, 0x18, R0 ;  /* 0x00000018ff057819 */ /* 0x000fc80000011600 */
[----:B------:R-:W-:-:S04]  /*7d70*/  LOP3.LUT R4, R4, R5, RZ, 0xfc, !PT ;  /* 0x0000000504047212 */ /* 0x000fc800078efcff */
[----:B------:R-:W-:-:S07]  /*7d80*/  PRMT R0, R4, 0x7610, R0 ;  /* 0x0000761004007816 */ /* 0x000fce0000000000 */
.L_x_14997:
[----:B------:R-:W-:Y:S05]  /*7d90*/  BSYNC B0 ;  /* 0x0000000000007941 */ /* 0x000fea0003800000 */
.L_x_14996:
[----:B------:R-:W-:Y:S01]  /*7da0*/  STG.E.U8 desc[UR36][R2.64], R0 ;  /* 0x0000000002007986 */ /* 0x000fe2000c101124 */
[----:B------:R-:W-:Y:S05]  /*7db0*/  EXIT ;  /* 0x000000000000794d */ /* 0x000fea0003800000 */
.L_x_14994:
        /* <DEDUP_REMOVED lines=17> */
.L_x_15001:
[----:B------:R-:W-:-:S04]  /*7ed0*/  LOP3.LUT R0, R17, 0x80000000, RZ, 0xc0, !PT ;  /* 0x8000000011007812 */ /* 0x000fc800078ec0ff */
[----:B------:R-:W-:-:S04]  /*7ee0*/  SHF.R.U32.HI R5, RZ, 0x18, R0 ;  /* 0x00000018ff057819 */ /* 0x000fc80000011600 */
[----:B------:R-:W-:-:S04]  /*7ef0*/  LOP3.LUT R4, R4, R5, RZ, 0xfc, !PT ;  /* 0x0000000504047212 */ /* 0x000fc800078efcff */
[----:B------:R-:W-:-:S07]  /*7f00*/  PRMT R0, R4, 0x7610, R0 ;  /* 0x0000761004007816 */ /* 0x000fce0000000000 */
.L_x_15000:
[----:B------:R-:W-:Y:S05]  /*7f10*/  BSYNC B0 ;  /* 0x0000000000007941 */ /* 0x000fea0003800000 */
.L_x_14999:
[----:B------:R-:W-:Y:S01]  /*7f20*/  STG.E.U8 desc[UR36][R2.64], R0 ;  /* 0x0000000002007986 */ /* 0x000fe2000c101124 */
[----:B------:R-:W-:Y:S05]  /*7f30*/  EXIT ;  /* 0x000000000000794d */ /* 0x000fea0003800000 */
.L_x_14993:
        /* <DEDUP_REMOVED lines=22> */
.L_x_14976:
        /* <DEDUP_REMOVED lines=16> */
.L_x_15004:
[----:B------:R-:W-:Y:S05]  /*81a0*/  EXIT ;  /* 0x000000000000794d */ /* 0x000fea0003800000 */
.L_x_15003:
[----:B-----5:R-:W-:Y:S01]  /*81b0*/  STG.E.64 desc[UR36][R2.64], R16 ;  /* 0x0000001002007986 */ /* 0x020fe2000c101b24 */
[----:B------:R-:W-:Y:S05]  /*81c0*/  EXIT ;  /* 0x000000000000794d */ /* 0x000fea0003800000 */
.L_x_15002:
[----:B-----5:R-:W-:Y:S01]  /*81d0*/  STG.E desc[UR36][R2.64], R16 ;  /* 0x0000001002007986 */ /* 0x020fe2000c101924 */
[----:B------:R-:W-:Y:S05]  /*81e0*/  EXIT ;  /* 0x000000000000794d */ /* 0x000fea0003800000 */
        .weak           $__internal_29_$__cuda_sm20_div_s64
        .type           $__internal_29_$__cuda_sm20_div_s64,@function
        .size           $__internal_29_$__cuda_sm20_div_s64,(.L_x_22726 - $__internal_29_$__cuda_sm20_div_s64)
$__internal_29_$__cuda_sm20_div_s64:
        /* <DEDUP_REMOVED lines=20> */
[----:B------:R-:W-:-:S03]  /*8330*/  IMAD.HI.U32 R19, R15, R19, RZ ;  /* 0x000000130f137227 */ /* 0x000fc600078e00ff */
[----:B------:R-:W-:Y:S01]  /*8340*/  IADD3 R9, P3, R9, R8, RZ ;  /* 0x0000000809097210 */ /* 0x000fe20007f7e0ff */
[----:B------:R-:W-:Y:S01]  /*8350*/  IMAD.X R13, R19, 0x1, R15, P0 ;  /* 0x00000001130d7824 */ /* 0x000fe200000e060f */
[----:B------:R-:W-:-:S03]  /*8360*/  IADD3 R19, P5, RZ, -R10, RZ ;  /* 0x8000000aff137210 */ /* 0x000fc60007fbe0ff */
[----:B------:R-:W-:Y:S01]  /*8370*/  IMAD.WIDE.U32 R14, R9, R6, RZ ;  /* 0x00000006090e7225 */ /* 0x000fe200078e00ff */
[----:B------:R-:W-:Y:S02]  /*8380*/  IADD3.X R13, RZ, RZ, R13, P3, P1 ;  /* 0x000000ffff0d7210 */ /* 0x000fe40001fe240d */
[----:B------:R-:W-:Y:S01]  /*8390*/  SEL R10, R19, R10, !P4 ;  /* 0x0000000a130a7207 */ /* 0x000fe20006000000 */
[----:B------:R-:W-:Y:S01]  /*83a0*/  IMAD R8, R9, R7, R15 ;  /* 0x0000000709087224 */ /* 0x000fe200078e020f */
[----:B------:R-:W-:-:S03]  /*83b0*/  IADD3 R14, P0, RZ, -R14, RZ ;  /* 0x8000000eff0e7210 */ /* 0x000fc60007f1e0ff */
[----:B------:R-:W-:Y:S02]  /*83c0*/  IMAD R15, R13, R6, R8 ;  /* 0x000000060d0f7224 */ /* 0x000fe400078e0208 */
[----:B------:R-:W-:-:S04]  /*83d0*/  IMAD.HI.U32 R8, R9, R14, RZ ;  /* 0x0000000e09087227 */ /* 0x000fc800078e00ff */
[----:B------:R-:W-:-:S04]  /*83e0*/  IMAD.X R15, RZ, RZ, ~R15, P0 ;  /* 0x000000ffff0f7224 */ /* 0x000fc800000e0e0f */
[----:B------:R-:W-:-:S04]  /*83f0*/  IMAD.WIDE.U32 R8, P0, R9, R15, R8 ;  /* 0x0000000f09087225 */ /* 0x000fc80007800008 */
[----:B------:R-:W-:-:S04]  /*8400*/  IMAD.HI.U32 R9, P1, R13, R14, R8 ;  /* 0x0000000e0d097227 */ /* 0x000fc80007820008 */
        /* <DEDUP_REMOVED lines=8> */
[----:B------:R-:W-:Y:S02]  /*8490*/  IMAD.MOV.U32 R9, RZ, RZ, RZ ;  /* 0x000000ffff097224 */ /* 0x000fe400078e00ff */
[----:B------:R-:W-:-:S04]  /*84a0*/  IMAD.WIDE.U32 R8, R15, R13, R8 ;  /* 0x0000000d0f087225 */ /* 0x000fc800078e0008 */
[C---:B------:R-:W-:Y:S02]  /*84b0*/  IMAD R19, R14.reuse, R13, RZ ;  /* 0x0000000d0e137224 */ /* 0x040fe400078e02ff */
[----:B------:R-:W-:-:S04]  /*84c0*/  IMAD.HI.U32 R8, P0, R14, R10, R8 ;  /* 0x0000000a0e087227 */ /* 0x000fc80007800008 */
[----:B------:R-:W-:Y:S01]  /*84d0*/  IMAD.HI.U32 R15, R14, R13, RZ ;  /* 0x0000000d0e0f7227 */ /* 0x000fe200078e00ff */
[----:B------:R-:W-:-:S03]  /*84e0*/  IADD3 R19, P1, R19, R8, RZ ;  /* 0x0000000813137210 */ /* 0x000fc60007f3e0ff */
[----:B------:R-:W-:Y:S02]  /*84f0*/  IMAD.X R15, RZ, RZ, R15, P0 ;  /* 0x000000ffff0f7224 */ /* 0x000fe400000e060f */
[----:B------:R-:W-:-:S04]  /*8500*/  IMAD.WIDE.U32 R8, R19, R6, RZ ;  /* 0x0000000613087225 */ /* 0x000fc800078e00ff */
[----:B------:R-:W-:Y:S01]  /*8510*/  IMAD.X R15, RZ, RZ, R15, P1 ;  /* 0x000000ffff0f7224 */ /* 0x000fe200008e060f */
[----:B------:R-:W-:Y:S01]  /*8520*/  IADD3 R21, P1, -R8, R10, RZ ;  /* 0x0000000a08157210 */ /* 0x000fe20007f3e1ff */
[----:B------:R-:W-:-:S03]  /*8530*/  IMAD R9, R19, R7, R9 ;  /* 0x0000000713097224 */ /* 0x000fc600078e0209 */
[-C--:B------:R-:W-:Y:S01]  /*8540*/  ISETP.GE.U32.AND P0, PT, R21, R6.reuse, PT ;  /* 0x000000061500720c */ /* 0x080fe20003f06070 */
[----:B------:R-:W-:-:S04]  /*8550*/  IMAD R8, R15, R6, R9 ;  /* 0x000000060f087224 */ /* 0x000fc800078e0209 */
[----:B------:R-:W-:Y:S01]  /*8560*/  IMAD.X R9, R13, 0x1, ~R8, P1 ;  /* 0x000000010d097824 */ /* 0x000fe200008e0e08 */
[----:B------:R-:W-:-:S04]  /*8570*/  IADD3 R14, P1, R21, -R6, RZ ;  /* 0x80000006150e7210 */ /* 0x000fc80007f3e0ff */
[C---:B------:R-:W-:Y:S01]  /*8580*/  ISETP.GE.U32.AND.EX P0, PT, R9.reuse, R7, PT, P0 ;  /* 0x000000070900720c */ /* 0x040fe20003f06100 */
[----:B------:R-:W-:Y:S01]  /*8590*/  IMAD.X R10, R9, 0x1, ~R7, P1 ;  /* 0x00000001090a7824 */ /* 0x000fe200008e0e07 */
[----:B------:R-:W-:Y:S02]  /*85a0*/  IADD3 R8, P1, R19, 0x1, RZ ;  /* 0x0000000113087810 */ /* 0x000fe40007f3e0ff */
[----:B------:R-:W-:Y:S02]  /*85b0*/  SEL R21, R14, R21, P0 ;  /* 0x000000150e157207 */ /* 0x000fe40000000000 */
[----:B------:R-:W-:Y:S01]  /*85c0*/  SEL R9, R10, R9, P0 ;  /* 0x000000090a097207 */ /* 0x000fe20000000000 */
[----:B------:R-:W-:Y:S01]  /*85d0*/  IMAD.X R10, RZ, RZ, R15, P1 ;  /* 0x000000ffff0a7224 */ /* 0x000fe200008e060f */
[----:B------:R-:W-:Y:S02]  /*85e0*/  SEL R8, R8, R19, P0 ;  /* 0x0000001308087207 */ /* 0x000fe40000000000 */
[----:B------:R-:W-:-:S02]  /*85f0*/  ISETP.GE.U32.AND P1, PT, R21, R6, PT ;  /* 0x000000061500720c */ /* 0x000fc40003f26070 */
[----:B------:R-:W-:Y:S02]  /*8600*/  SEL R6, R10, R15, P0 ;  /* 0x0000000f0a067207 */ /* 0x000fe40000000000 */
[----:B------:R-:W-:Y:S02]  /*8610*/  IADD3 R13, P3, R8, 0x1, RZ ;  /* 0x00000001080d7810 */ /* 0x000fe40007f7e0ff */
[----:B------:R-:W-:Y:S02]  /*8620*/  ISETP.GE.U32.AND.EX P0, PT, R9, R7, PT, P1 ;  /* 0x000000070900720c */ /* 0x000fe40003f06110 */
[----:B------:R-:W-:Y:S01]  /*8630*/  LOP3.LUT R10, R3, R12, RZ, 0x3c, !PT ;  /* 0x0000000c030a7212 */ /* 0x000fe200078e3cff */
[----:B------:R-:W-:Y:S01]  /*8640*/  IMAD.X R9, RZ, RZ, R6, P3 ;  /* 0x000000ffff097224 */ /* 0x000fe200018e0606 */
[----:B------:R-:W-:Y:S02]  /*8650*/  SEL R8, R13, R8, P0 ;  /* 0x000000080d087207 */ /* 0x000fe40000000000 */
[----:B------:R-:W-:-:S02]  /*8660*/  ISETP.GE.AND P1, PT, R10, RZ, PT ;  /* 0x000000ff0a00720c */ /* 0x000fc40003f26270 */
        /* <DEDUP_REMOVED lines=11> */
[----:B------:R-:W-:Y:S06]  /*8720*/  RET.REL.NODEC R6 `(_ZN2at6native27unrolled_elementwise_kernelINS0_13BUnaryFunctorIlllZZZNS0_15binary_internal21div_trunc_kernel_cudaERNS_18TensorIteratorBaseEENKUlvE_clEvENKUlvE2_clEvEUlllE_EESt5arrayIPcLm2EELi4E23TrivialOffsetCalculatorILi1EjESE_NS0_6memory12LoadWithCastILi1EEENSF_13StoreWithCastILi1EEEEEviT_T0_T2_T3_T4_T5_) ;  /* 0xffffff7806347950 */ /* 0x000fec0003c3ffff */
.L_x_15005:
        /* <DEDUP_REMOVED lines=13> */
.L_x_22726:


//--------------------- .text._ZN2at6native18elementwise_kernelILi128ELi2EZNS0_22gpu_kernel_impl_nocastINS0_13BUnaryFunctorIlllZZZNS0_15binary_internal21div_trunc_kernel_cudaERNS_18TensorIteratorBaseEENKUlvE_clEvENKUlvE2_clEvEUlllE_EEEEvS6_RKT_EUliE_EEviT1_ --------------------------
	.section	.text._ZN2at6native18elementwise_kernelILi128ELi2EZNS0_22gpu_kernel_impl_nocastINS0_13BUnaryFunctorIlllZZZNS0_15binary_internal21div_trunc_kernel_cudaERNS_18TensorIteratorBaseEENKUlvE_clEvENKUlvE2_clEvEUlllE_EEEEvS6_RKT_EUliE_EEviT1_,"ax",@progbits
	.align	128
        .global         _ZN2at6native18elementwise_kernelILi128ELi2EZNS0_22gpu_kernel_impl_nocastINS0_13BUnaryFunctorIlllZZZNS0_15binary_internal21div_trunc_kernel_cudaERNS_18TensorIteratorBaseEENKUlvE_clEvENKUlvE2_clEvEUlllE_EEEEvS6_RKT_EUliE_EEviT1_
        .type           _ZN2at6native18elementwise_kernelILi128ELi2EZNS0_22gpu_kernel_impl_nocastINS0_13BUnaryFunctorIlllZZZNS0_15binary_internal21div_trunc_kernel_cudaERNS_18TensorIteratorBaseEENKUlvE_clEvENKUlvE2_clEvEUlllE_EEEEvS6_RKT_EUliE_EEviT1_,@function
        .size           _ZN2at6native18elementwise_kernelILi128ELi2EZNS0_22gpu_kernel_impl_nocastINS0_13BUnaryFunctorIlllZZZNS0_15binary_internal21div_trunc_kernel_cudaERNS_18TensorIteratorBaseEENKUlvE_clEvENKUlvE2_clEvEUlllE_EEEEvS6_RKT_EUliE_EEviT1_,(.L_x_22727 - _ZN2at6native18elementwise_kernelILi128ELi2EZNS0_22gpu_kernel_impl_nocastINS0_13BUnaryFunctorIlllZZZNS0_15binary_internal21div_trunc_kernel_cudaERNS_18TensorIteratorBaseEENKUlvE_clEvENKUlvE2_clEvEUlllE_EEEEvS6_RKT_EUliE_EEviT1_)
        .other          _ZN2at6native18elementwise_kernelILi128ELi2EZNS0_22gpu_kernel_impl_nocastINS0_13BUnaryFunctorIlllZZZNS0_15binary_internal21div_trunc_kernel_cudaERNS_18TensorIteratorBaseEENKUlvE_clEvENKUlvE2_clEvEUlllE_EEEEvS6_RKT_EUliE_EEviT1_,@"STO_CUDA_ENTRY STV_DEFAULT"
_ZN2at6native18elementwise_kernelILi128ELi2EZNS0_22gpu_kernel_impl_nocastINS0_13BUnaryFunctorIlllZZZNS0_15binary_internal21div_trunc_kernel_cudaERNS_18TensorIteratorBaseEENKUlvE_clEvENKUlvE2_clEvEUlllE_EEEEvS6_RKT_EUliE_EEviT1_:
.text._ZN2at6native18elementwise_kernelILi128ELi2EZNS0_22gpu_kernel_impl_nocastINS0_13BUnaryFunctorIlllZZZNS0_15binary_internal21div_trunc_kernel_cudaERNS_18TensorIteratorBaseEENKUlvE_clEvENKUlvE2_clEvEUlllE_EEEEvS6_RKT_EUliE_EEviT1_:
[----:B------:R-:W-:Y:S01]  /*0000*/  LDC R1, c[0x0][0x28] ;  /* 0x00000a00ff017b82 */ /* 0x000fe20000000800 */
[----:B------:R-:W0:Y:S01]  /*0010*/  S2R R0, SR_CTAID.X ;  /* 0x0000000000007919 */ /* 0x000e220000002500 */
[----:B------:R-:W-:Y:S01]  /*0020*/  ULDC UR4, c[0x0][0x210] ;  /* 0x0000840000047ab9 */ /* 0x000fe20000000800 */
[----:B------:R-:W-:Y:S01]  /*0030*/  ULDC.64 UR6, c[0x0][0x208] ;  /* 0x0000820000067ab9 */ /* 0x000fe20000000a00 */
[----:B------:R-:W-:Y:S01]  /*0040*/  ULDC.64 UR8, c[0x0][0x428] ;  /* 0x00010a0000087ab9 */ /* 0x000fe20000000a00 */
[----:B------:R-:W0:Y:S01]  /*0050*/  S2R R3, SR_TID.X ;  /* 0x0000000000037919 */ /* 0x000e220000002100 */
[----:B------:R-:W-:Y:S01]  /*0060*/  BSSY B0, `(.L_x_15006) ;  /* 0x000015e000007945 */ /* 0x000fe20003800000 */
[----:B0-----:R-:W-:-:S04]  /*0070*/  LEA R9, R0, R3, 0x8 ;  /* 0x0000000300097211 */ /* 0x001fc800078e40ff */
[----:B------:R-:W-:-:S13]  /*0080*/  ISETP.GE.AND P0, PT, R9, UR4, PT ;  /* 0x0000000409007c0c */ /* 0x000fda000bf06270 */
[----:B------:R-:W-:Y:S05]  /*0090*/  @P0 BRA `(.L_x_15007) ;  /* 0x0000001400680947 */ /* 0x000fea0003800000 */
[----:B------:R-:W0:Y:S01]  /*00a0*/  LDC R10, c[0x0][0x218] ;  /* 0x00008600ff0a7b82 */ /* 0x000e220000000800 */
[----:B------:R-:W-:Y:S01]  /*00b0*/  HFMA2.MMA R2, -RZ, RZ, 0, 0 ;  /* 0x00000000ff027435 */ /* 0x000fe200000001ff */
[----:B------:R-:W-:Y:S02]  /*00c0*/  MOV R5, RZ ;  /* 0x000000ff00057202 */ /* 0x000fe40000000f00 */
[----:B0-----:R-:W-:-:S13]  /*00d0*/  ISETP.NE.AND P0, PT, R10, RZ, PT ;  /* 0x000000ff0a00720c */ /* 0x001fda0003f05270 */
[----:B------:R-:W-:Y:S05]  /*00e0*/  @!P0 BRA `(.L_x_15008) ;  /* 0x0000001000a88947 */ /* 0x000fea0003800000 */
[----:B------:R-:W-:Y:S01]  /*00f0*/  MOV R5, R9 ;  /* 0x0000000900057202 */ /* 0x000fe20000000f00 */
        /* <DEDUP_REMOVED lines=283> */
[----:B------:R-:W-:Y:S01]  /*12b0*/  @P0 IMAD.MOV.U32 R10, RZ, RZ, RZ ;  /* 0x000000ffff0a0224 */ /* 0x000fe200078e00ff */
        /* <DEDUP_REMOVED lines=13> */
.L_x_15008:
[----:B------:R-:W-:Y:S02]  /*1390*/  ULDC.64 UR4, c[0x0][0x418] ;  /* 0x0001060000047ab9 */ /* 0x000fe40000000a00 */
[----:B------:R-:W-:Y:S01]  /*13a0*/  IADD3 R6, P0, R2, UR4, RZ ;  /* 0x0000000402067c10 */ /* 0x000fe2000ff1e0ff */
[----:B------:R-:W-:-:S03]  /*13b0*/  ULDC UR4, c[0x0][0x42c] ;  /* 0x00010b0000047ab9 */ /* 0x000fc60000000800 */
[----:B------:R-:W-:-:S06]  /*13c0*/  IADD3.X R7, RZ, UR5, RZ, P0, !PT ;  /* 0x00000005ff077c10 */ /* 0x000fcc00087fe4ff */
[----:B------:R-:W2:Y:S01]  /*13d0*/  LDG.E.64 R6, desc[UR6][R6.64] ;  /* 0x0000000606067981 */ /* 0x000ea2000c1e1b00 */
[----:B------:R-:W-:Y:S01]  /*13e0*/  BSSY B1, `(.L_x_15009) ;  /* 0x0000022000017945 */ /* 0x000fe20003800000 */
[----:B--2---:R-:W-:Y:S01]  /*13f0*/  LOP3.LUT R2, R7, UR4, RZ, 0xfc, !PT ;  /* 0x0000000407027c12 */ /* 0x004fe2000f8efcff */
[----:B------:R-:W-:Y:S02]  /*1400*/  ULDC.64 UR4, c[0x0][0x410] ;  /* 0x0001040000047ab9 */ /* 0x000fe40000000a00 */
[----:B------:R-:W-:Y:S02]  /*1410*/  IADD3 R4, P1, R5, UR4, RZ ;  /* 0x0000000405047c10 */ /* 0x000fe4000ff3e0ff */
[----:B------:R-:W-:-:S03]  /*1420*/  ISETP.NE.U32.AND P0, PT, R2, RZ, PT ;  /* 0x000000ff0200720c */ /* 0x000fc60003f05070 */
[----:B------:R-:W-:-:S10]  /*1430*/  IMAD.X R5, RZ, RZ, UR5, P1 ;  /* 0x00000005ff057e24 */ /* 0x000fd400088e06ff */
[----:B------:R-:W-:Y:S05]  /*1440*/  @!P0 BRA `(.L_x_15010) ;  /* 0x0000000000188947 */ /* 0x000fea0003800000 */
[----:B------:R-:W-:Y:S02]  /*1450*/  MOV R8, R6 ;  /* 0x0000000600087202 */ /* 0x000fe40000000f00 */
[----:B------:R-:W-:-:S07]  /*1460*/  MOV R6, 0x1480 ;  /* 0x0000148000067802 */ /* 0x000fce0000000f00 */
[----:B------:R-:W-:Y:S05]  /*1470*/  CALL.REL.NOINC `($__internal_30_$__cuda_sm20_div_s64) ;  /* 0x0000001400e07944 */ /* 0x000fea0003c00000 */
[----:B------:R-:W-:Y:S02]  /*1480*/  MOV R6, R8 ;  /* 0x0000000800067202 */ /* 0x000fe40000000f00 */
[----:B------:R-:W-:Y:S01]  /*1490*/  MOV R7, R9 ;  /* 0x0000000900077202 */ /* 0x000fe20000000f00 */
[----:B------:R-:W-:Y:S06]  /*14a0*/  BRA `(.L_x_15011) ;  /* 0x0000000000547947 */ /* 0x000fec0003800000 */
.L_x_15010:
[----:B------:R-:W-:Y:S02]  /*14b0*/  ULDC UR4, c[0x0][0x428] ;  /* 0x00010a0000047ab9 */ /* 0x000fe40000000800 */
[----:B------:R-:W0:Y:S01]  /*14c0*/  I2F.U32.RP R2, UR4 ;  /* 0x0000000400027d06 */ /* 0x000e220008209000 */
[----:B------:R-:W-:-:S07]  /*14d0*/  ISETP.NE.U32.AND P2, PT, RZ, UR4, PT ;  /* 0x00000004ff007c0c */ /* 0x000fce000bf45070 */
[----:B0-----:R-:W0:Y:S02]  /*14e0*/  MUFU.RCP R2, R2 ;  /* 0x0000000200027308 */ /* 0x001e240000001000 */
[----:B0-----:R-:W-:-:S06]  /*14f0*/  VIADD R8, R2, 0xffffffe ;  /* 0x0ffffffe02087836 */ /* 0x001fcc0000000000 */
[----:B------:R0:W1:Y:S02]  /*1500*/  F2I.FTZ.U32.TRUNC.NTZ R9, R8 ;  /* 0x0000000800097305 */ /* 0x000064000021f000 */
[----:B0-----:R-:W-:Y:S01]  /*1510*/  HFMA2.MMA R8, -RZ, RZ, 0, 0 ;  /* 0x00000000ff087435 */ /* 0x001fe200000001ff */
[----:B-1----:R-:W-:-:S05]  /*1520*/  IADD3 R7, RZ, -R9, RZ ;  /* 0x80000009ff077210 */ /* 0x002fca0007ffe0ff */
[----:B------:R-:W-:-:S04]  /*1530*/  IMAD R7, R7, UR4, RZ ;  /* 0x0000000407077c24 */ /* 0x000fc8000f8e02ff */
[----:B------:R-:W-:-:S06]  /*1540*/  IMAD.HI.U32 R9, R9, R7, R8 ;  /* 0x0000000709097227 */ /* 0x000fcc00078e0008 */
[----:B------:R-:W-:-:S05]  /*1550*/  IMAD.HI.U32 R9, R9, R6, RZ ;  /* 0x0000000609097227 */ /* 0x000fca00078e00ff */
[----:B------:R-:W-:-:S05]  /*1560*/  IADD3 R7, -R9, RZ, RZ ;  /* 0x000000ff09077210 */ /* 0x000fca0007ffe1ff */
[----:B------:R-:W-:Y:S02]  /*1570*/  IMAD R6, R7, UR4, R6 ;  /* 0x0000000407067c24 */ /* 0x000fe4000f8e0206 */
[----:B------:R-:W-:-:S03]  /*1580*/  IMAD.MOV.U32 R7, RZ, RZ, RZ ;  /* 0x000000ffff077224 */ /* 0x000fc600078e00ff */
[----:B------:R-:W-:-:S13]  /*1590*/  ISETP.GE.U32.AND P0, PT, R6, UR4, PT ;  /* 0x0000000406007c0c */ /* 0x000fda000bf06070 */
[----:B------:R-:W-:Y:S01]  /*15a0*/  @P0 VIADD R6, R6, -UR4 ;  /* 0x8000000406060c36 */ /* 0x000fe20008000000 */
[----:B------:R-:W-:-:S04]  /*15b0*/  @P0 IADD3 R9, R9, 0x1, RZ ;  /* 0x0000000109090810 */ /* 0x000fc80007ffe0ff */
[----:B------:R-:W-:-:S13]  /*15c0*/  ISETP.GE.U32.AND P1, PT, R6, UR4, PT ;  /* 0x0000000406007c0c */ /* 0x000fda000bf26070 */
[----:B------:R-:W-:Y:S02]  /*15d0*/  @P1 IADD3 R9, R9, 0x1, RZ ;  /* 0x0000000109091810 */ /* 0x000fe40007ffe0ff */
[----:B------:R-:W-:-:S04]  /*15e0*/  @!P2 LOP3.LUT R9, RZ, UR4, RZ, 0x33, !PT ;  /* 0x00000004ff09ac12 */ /* 0x000fc8000f8e33ff */
[----:B------:R-:W-:-:S07]  /*15f0*/  MOV R6, R9 ;  /* 0x0000000900067202 */ /* 0x000fce0000000f00 */
.L_x_15011:
[----:B------:R-:W-:Y:S05]  /*1600*/  BSYNC B1 ;  /* 0x0000000000017941 */ /* 0x000fea0003800000 */
.L_x_15009:
[----:B------:R0:W-:Y:S01]  /*1610*/  STG.E.64 desc[UR6][R4.64], R6 ;  /* 0x0000000604007986 */ /* 0x0001e2000c101b06 */
[----:B------:R-:W-:-:S04]  /*1620*/  LEA R0, R0, R3, 0x8 ;  /* 0x0000000300007211 */ /* 0x000fc800078e40ff */
[----:B------:R-:W-:-:S07]  /*1630*/  IADD3 R9, R0, 0x80, RZ ;  /* 0x0000008000097810 */ /* 0x000fce0007ffe0ff */
.L_x_15007:
[----:B------:R-:W-:Y:S05]  /*1640*/  BSYNC B0 ;  /* 0x0000000000007941 */ /* 0x000fea0003800000 */
.L_x_15006:
[----:B------:R-:W-:Y:S02]  /*1650*/  ULDC UR4, c[0x0][0x210] ;  /* 0x0000840000047ab9 */ /* 0x000fe40000000800 */
[----:B------:R-:W-:-:S13]  /*1660*/  ISETP.GE.AND P0, PT, R9, UR4, PT ;  /* 0x0000000409007c0c */ /* 0x000fda000bf06270 */
[----:B------:R-:W-:Y:S05]  /*1670*/  @P0 EXIT ;  /* 0x000000000000094d */ /* 0x000fea0003800000 */
[----:B------:R-:W1:Y:S01]  /*1680*/  LDC R8, c[0x0][0x218] ;  /* 0x00008600ff087b82 */ /* 0x000e620000000800 */
[----:B------:R-:W-:Y:S01]  /*1690*/  HFMA2.MMA R0, -RZ, RZ, 0, 0 ;  /* 0x00000000ff007435 */ /* 0x000fe200000001ff */
[----:B------:R-:W-:Y:S01]  /*16a0*/  IMAD.MOV.U32 R3, RZ, RZ, RZ ;  /* 0x000000ffff037224 */ /* 0x000fe200078e00ff */
[----:B-1----:R-:W-:-:S13]  /*16b0*/  ISETP.NE.AND P0, PT, R8, RZ, PT ;  /* 0x000000ff0800720c */ /* 0x002fda0003f05270 */
[----:B------:R-:W-:Y:S05]  /*16c0*/  @!P0 BRA `(.L_x_15012) ;  /* 0x0000001000a88947 */ /* 0x000fea0003800000 */
[----:B------:R-:W-:Y:S01]  /*16d0*/  MOV R2, RZ ;  /* 0x000000ff00027202 */ /* 0x000fe20000000f00 */
[----:B------:R-:W-:Y:S01]  /*16e0*/  ULDC.64 UR4, c[0x0][0x220] ;  /* 0x0000880000047ab9 */ /* 0x000fe20000000a00 */
[----:B------:R-:W-:Y:S02]  /*16f0*/  MOV R3, R9 ;  /* 0x0000000900037202 */ /* 0x000fe40000000f00 */
[----:B------:R-:W-:Y:S01]  /*1700*/  ISETP.NE.AND P0, PT, R8, 0x1, PT ;  /* 0x000000010800780c */ /* 0x000fe20003f05270 */
[----:B0-----:R-:W-:Y:S01]  /*1710*/  IMAD.HI.U32 R4, R9, UR4, R2 ;  /* 0x0000000409047c27 */ /* 0x001fe2000f8e0002 */
        /* <DEDUP_REMOVED lines=293> */
.L_x_15012:
[----:B------:R-:W-:Y:S02]  /*2970*/  ULDC.64 UR4, c[0x0][0x418] ;  /* 0x0001060000047ab9 */ /* 0x000fe40000000a00 */
[----:B0-----:R-:W-:Y:S01]  /*2980*/  IADD3 R6, P0, R0, UR4, RZ ;  /* 0x0000000400067c10 */ /* 0x001fe2000ff1e0ff */
[----:B------:R-:W-:-:S04]  /*2990*/  ULDC UR4, c[0x0][0x42c] ;  /* 0x00010b0000047ab9 */ /* 0x000fc80000000800 */
[----:B------:R-:W-:-:S06]  /*29a0*/  IMAD.X R7, RZ, RZ, UR5, P0 ;  /* 0x00000005ff077e24 */ /* 0x000fcc00080e06ff */
[----:B------:R-:W2:Y:S01]  /*29b0*/  LDG.E.64 R6, desc[UR6][R6.64] ;  /* 0x0000000606067981 */ /* 0x000ea2000c1e1b00 */
[----:B------:R-:W-:Y:S01]  /*29c0*/  BSSY B0, `(.L_x_15013) ;  /* 0x0000021000007945 */ /* 0x000fe20003800000 */
[----:B--2---:R-:W-:Y:S01]  /*29d0*/  LOP3.LUT R0, R7, UR4, RZ, 0xfc, !PT ;  /* 0x0000000407007c12 */ /* 0x004fe2000f8efcff */
[----:B------:R-:W-:Y:S02]  /*29e0*/  ULDC.64 UR4, c[0x0][0x410] ;  /* 0x0001040000047ab9 */ /* 0x000fe40000000a00 */
[----:B------:R-:W-:Y:S02]  /*29f0*/  IADD3 R2, P1, R3, UR4, RZ ;  /* 0x0000000403027c10 */ /* 0x000fe4000ff3e0ff */
[----:B------:R-:W-:Y:S02]  /*2a00*/  ISETP.NE.U32.AND P0, PT, R0, RZ, PT ;  /* 0x000000ff0000720c */ /* 0x000fe40003f05070 */
[----:B------:R-:W-:-:S11]  /*2a10*/  IADD3.X R3, RZ, UR5, RZ, P1, !PT ;  /* 0x00000005ff037c10 */ /* 0x000fd60008ffe4ff */
[----:B------:R-:W-:Y:S05]  /*2a20*/  @!P0 BRA `(.L_x_15014) ;  /* 0x0000000000188947 */ /* 0x000fea0003800000 */
[----:B------:R-:W-:Y:S02]  /*2a30*/  MOV R8, R6 ;  /* 0x0000000600087202 */ /* 0x000fe40000000f00 */
[----:B------:R-:W-:-:S07]  /*2a40*/  MOV R6, 0x2a60 ;  /* 0x00002a6000067802 */ /* 0x000fce0000000f00 */
[----:B------:R-:W-:Y:S05]  /*2a50*/  CALL.REL.NOINC `($__internal_30_$__cuda_sm20_div_s64) ;  /* 0x0000000000687944 */ /* 0x000fea0003c00000 */
[----:B------:R-:W-:Y:S01]  /*2a60*/  MOV R4, R8 ;  /* 0x0000000800047202 */ /* 0x000fe20000000f00 */
[----:B------:R-:W-:Y:S01]  /*2a70*/  IMAD.MOV.U32 R5, RZ, RZ, R9 ;  /* 0x000000ffff057224 */ /* 0x000fe200078e0009 */
[----:B------:R-:W-:Y:S06]  /*2a80*/  BRA `(.L_x_15015) ;  /* 0x0000000000507947 */ /* 0x000fec0003800000 */
.L_x_15014:
[----:B------:R-:W-:Y:S01]  /*2a90*/  ULDC UR4, c[0x0][0x428] ;  /* 0x00010a0000047ab9 */ /* 0x000fe20000000800 */
[----:B------:R-:W-:Y:S01]  /*2aa0*/  HFMA2.MMA R4, -RZ, RZ, 0, 0 ;  /* 0x00000000ff047435 */ /* 0x000fe200000001ff */
[----:B------:R-:W0:Y:S01]  /*2ab0*/  I2F.U32.RP R0, UR4 ;  /* 0x0000000400007d06 */ /* 0x000e220008209000 */
[----:B------:R-:W-:-:S07]  /*2ac0*/  ISETP.NE.U32.AND P2, PT, RZ, UR4, PT ;  /* 0x00000004ff007c0c */ /* 0x000fce000bf45070 */
[----:B0-----:R-:W0:Y:S02]  /*2ad0*/  MUFU.RCP R0, R0 ;  /* 0x0000000000007308 */ /* 0x001e240000001000 */
[----:B0-----:R-:W-:-:S06]  /*2ae0*/  IADD3 R7, R0, 0xffffffe, RZ ;  /* 0x0ffffffe00077810 */ /* 0x001fcc0007ffe0ff */
[----:B------:R-:W0:Y:S02]  /*2af0*/  F2I.FTZ.U32.TRUNC.NTZ R5, R7 ;  /* 0x0000000700057305 */ /* 0x000e24000021f000 */
[----:B0-----:R-:W-:-:S05]  /*2b00*/  IADD3 R9, RZ, -R5, RZ ;  /* 0x80000005ff097210 */ /* 0x001fca0007ffe0ff */
[----:B------:R-:W-:-:S04]  /*2b10*/  IMAD R9, R9, UR4, RZ ;  /* 0x0000000409097c24 */ /* 0x000fc8000f8e02ff */
[----:B------:R-:W-:-:S06]  /*2b20*/  IMAD.HI.U32 R9, R5, R9, R4 ;  /* 0x0000000905097227 */ /* 0x000fcc00078e0004 */
[----:B------:R-:W-:-:S04]  /*2b30*/  IMAD.HI.U32 R4, R9, R6, RZ ;  /* 0x0000000609047227 */ /* 0x000fc800078e00ff */
[----:B------:R-:W-:-:S04]  /*2b40*/  IMAD.MOV R5, RZ, RZ, -R4 ;  /* 0x000000ffff057224 */ /* 0x000fc800078e0a04 */
[----:B------:R-:W-:Y:S02]  /*2b50*/  IMAD R6, R5, UR4, R6 ;  /* 0x0000000405067c24 */ /* 0x000fe4000f8e0206 */
[----:B------:R-:W-:-:S03]  /*2b60*/  IMAD.MOV.U32 R5, RZ, RZ, RZ ;  /* 0x000000ffff057224 */ /* 0x000fc600078e00ff */
[----:B------:R-:W-:-:S13]  /*2b70*/  ISETP.GE.U32.AND P0, PT, R6, UR4, PT ;  /* 0x0000000406007c0c */ /* 0x000fda000bf06070 */
[----:B------:R-:W-:Y:S02]  /*2b80*/  @P0 IADD3 R6, R6, -UR4, RZ ;  /* 0x8000000406060c10 */ /* 0x000fe4000fffe0ff */
[----:B------:R-:W-:Y:S02]  /*2b90*/  @P0 IADD3 R4, R4, 0x1, RZ ;  /* 0x0000000104040810 */ /* 0x000fe40007ffe0ff */
[----:B------:R-:W-:-:S13]  /*2ba0*/  ISETP.GE.U32.AND P1, PT, R6, UR4, PT ;  /* 0x0000000406007c0c */ /* 0x000fda000bf26070 */
[----:B------:R-:W-:Y:S02]  /*2bb0*/  @P1 IADD3 R4, R4, 0x1, RZ ;  /* 0x0000000104041810 */ /* 0x000fe40007ffe0ff */
[----:B------:R-:W-:-:S07]  /*2bc0*/  @!P2 LOP3.LUT R4, RZ, UR4, RZ, 0x33, !PT ;  /* 0x00000004ff04ac12 */ /* 0x000fce000f8e33ff */
.L_x_15015:
[----:B------:R-:W-:Y:S05]  /*2bd0*/  BSYNC B0 ;  /* 0x0000000000007941 */ /* 0x000fea0003800000 */
.L_x_15013:
[----:B------:R-:W-:Y:S01]  /*2be0*/  STG.E.64 desc[UR6][R2.64], R4 ;  /* 0x0000000402007986 */ /* 0x000fe2000c101b06 */
[----:B------:R-:W-:Y:S05]  /*2bf0*/  EXIT ;  /* 0x000000000000794d */ /* 0x000fea0003800000 */
        .weak           $__internal_30_$__cuda_sm20_div_s64
        .type           $__internal_30_$__cuda_sm20_div_s64,@function
        .size           $__internal_30_$__cuda_sm20_div_s64,(.L_x_22727 - $__internal_30_$__cuda_sm20_div_s64)
$__internal_30_$__cuda_sm20_div_s64:
        /* <DEDUP_REMOVED lines=8> */
[----:B0-----:R-:W-:-:S06]  /*2c80*/  IADD3 R10, R9, 0x1ffffffe, RZ ;  /* 0x1ffffffe090a7810 */ /* 0x001fcc0007ffe0ff */
[----:B------:R-:W0:Y:S02]  /*2c90*/  F2I.U64.TRUNC R10, R10 ;  /* 0x0000000a000a7311 */ /* 0x000e24000020d800 */
[----:B0-----:R-:W-:-:S04]  /*2ca0*/  IMAD.WIDE.U32 R12, R10, UR4, RZ ;  /* 0x000000040a0c7c25 */ /* 0x001fc8000f8e00ff */
[----:B------:R-:W-:Y:S01]  /*2cb0*/  IMAD R13, R10, UR5, R13 ;  /* 0x000000050a0d7c24 */ /* 0x000fe2000f8e020d */
[----:B------:R-:W-:-:S03]  /*2cc0*/  IADD3 R15, P0, RZ, -R12, RZ ;  /* 0x8000000cff0f7210 */ /* 0x000fc60007f1e0ff */
[----:B------:R-:W-:Y:S02]  /*2cd0*/  IMAD R13, R11, UR4, R13 ;  /* 0x000000040b0d7c24 */ /* 0x000fe4000f8e020d */
[----:B------:R-:W-:-:S03]  /*2ce0*/  IMAD.HI.U32 R12, R10, R15, RZ ;  /* 0x0000000f0a0c7227 */ /* 0x000fc600078e00ff */
[----:B------:R-:W-:Y:S02]  /*2cf0*/  IADD3.X R17, RZ, ~R13, RZ, P0, !PT ;  /* 0x8000000dff117210 */ /* 0x000fe400007fe4ff */
[----:B------:R-:W-:-:S03]  /*2d00*/  MOV R13, R10 ;  /* 0x0000000a000d7202 */ /* 0x000fc60000000f00 */
        /* <DEDUP_REMOVED lines=9> */
[----:B------:R-:W-:Y:S02]  /*2da0*/  IADD3 R15, P0, RZ, -R10, RZ ;  /* 0x8000000aff0f7210 */ /* 0x000fe40007f1e0ff */
[-C--:B------:R-:W-:Y:S01]  /*2db0*/  IADD3 R11, P4, RZ, -R8.reuse, RZ ;  /* 0x80000008ff0b7210 */ /* 0x080fe20007f9e0ff */
[----:B------:R-:W-:Y:S02]  /*2dc0*/  IMAD R10, R9, UR4, R12 ;  /* 0x00000004090a7c24 */ /* 0x000fe4000f8e020c */
[----:B------:R-:W-:Y:S01]  /*2dd0*/  IMAD.HI.U32 R12, R13, R15, RZ ;  /* 0x0000000f0d0c7227 */ /* 0x000fe200078e00ff */
[----:B------:R-:W-:Y:S02]  /*2de0*/  SEL R8, R11, R8, !P3 ;  /* 0x000000080b087207 */ /* 0x000fe40005800000 */
[----:B------:R-:W-:Y:S01]  /*2df0*/  IADD3.X R10, RZ, ~R10, RZ, P0, !PT ;  /* 0x8000000aff0a7210 */ /* 0x000fe200007fe4ff */
[----:B------:R-:W-:Y:S01]  /*2e00*/  IMAD.MOV.U32 R11, RZ, RZ, RZ ;  /* 0x000000ffff0b7224 */ /* 0x000fe200078e00ff */
[----:B------:R-:W-:-:S03]  /*2e10*/  IADD3.X R14, RZ, ~R7, RZ, P4, !PT ;  /* 0x80000007ff0e7210 */ /* 0x000fc600027fe4ff */
[----:B------:R-:W-:Y:S01]  /*2e20*/  IMAD.WIDE.U32 R12, P0, R13, R10, R12 ;  /* 0x0000000a0d0c7225 */ /* 0x000fe2000780000c */
[----:B------:R-:W-:Y:S02]  /*2e30*/  SEL R14, R14, R7, !P3 ;  /* 0x000000070e0e7207 */ /* 0x000fe40005800000 */
[----:B------:R-:W-:Y:S01]  /*2e40*/  LOP3.LUT R7, R7, UR9, RZ, 0x3c, !PT ;  /* 0x0000000907077c12 */ /* 0x000fe2000f8e3cff */
[----:B------:R-:W-:-:S04]  /*2e50*/  IMAD.HI.U32 R13, P1, R9, R15, R12 ;  /* 0x0000000f090d7227 */ /* 0x000fc8000782000c */
[CC--:B------:R-:W-:Y:S02]  /*2e60*/  IMAD R12, R9.reuse, R10.reuse, RZ ;  /* 0x0000000a090c7224 */ /* 0x0c0fe400078e02ff */
[----:B------:R-:W-:-:S03]  /*2e70*/  IMAD.HI.U32 R10, R9, R10, RZ ;  /* 0x0000000a090a7227 */ /* 0x000fc600078e00ff */
[----:B------:R-:W-:Y:S02]  /*2e80*/  IADD3 R13, P2, R12, R13, RZ ;  /* 0x0000000d0c0d7210 */ /* 0x000fe40007f5e0ff */
[----:B------:R-:W-:-:S03]  /*2e90*/  IADD3.X R9, R10, R9, RZ, P0, !PT ;  /* 0x000000090a097210 */ /* 0x000fc600007fe4ff */
        /* <DEDUP_REMOVED lines=8> */
[----:B------:R-:W-:-:S03]  /*2f20*/  IMAD.WIDE.U32 R10, R13, UR4, RZ ;  /* 0x000000040d0a7c25 */ /* 0x000fc6000f8e00ff */
[----:B------:R-:W-:Y:S01]  /*2f30*/  IADD3.X R9, RZ, R9, RZ, P1, !PT ;  /* 0x00000009ff097210 */ /* 0x000fe20000ffe4ff */
[C---:B------:R-:W-:Y:S01]  /*2f40*/  IMAD R12, R13.reuse, UR5, R11 ;  /* 0x000000050d0c7c24 */ /* 0x040fe2000f8e020b */
[----:B------:R-:W-:Y:S02]  /*2f50*/  IADD3 R10, P1, -R10, R8, RZ ;  /* 0x000000080a0a7210 */ /* 0x000fe40007f3e1ff */
[----:B------:R-:W-:Y:S01]  /*2f60*/  IADD3 R8, P2, R13, 0x1, RZ ;  /* 0x000000010d087810 */ /* 0x000fe20007f5e0ff */
[----:B------:R-:W-:Y:S01]  /*2f70*/  IMAD R12, R9, UR4, R12 ;  /* 0x00000004090c7c24 */ /* 0x000fe2000f8e020c */
[----:B------:R-:W-:-:S04]  /*2f80*/  ISETP.GE.U32.AND P0, PT, R10, UR4, PT ;  /* 0x000000040a007c0c */ /* 0x000fc8000bf06070 */
[----:B------:R-:W-:Y:S02]  /*2f90*/  IADD3.X R15, ~R12, R14, RZ, P1, !PT ;  /* 0x0000000e0c0f7210 */ /* 0x000fe40000ffe5ff */
[----:B------:R-:W-:Y:S02]  /*2fa0*/  IADD3 R11, P1, R10, -UR4, RZ ;  /* 0x800000040a0b7c10 */ /* 0x000fe4000ff3e0ff */
[C---:B------:R-:W-:Y:S02]  /*2fb0*/  ISETP.GE.U32.AND.EX P0, PT, R15.reuse, UR5, PT, P0 ;  /* 0x000000050f007c0c */ /* 0x040fe4000bf06100 */
[----:B------:R-:W-:Y:S02]  /*2fc0*/  IADD3.X R12, R15, ~UR5, RZ, P1, !PT ;  /* 0x800000050f0c7c10 */ /* 0x000fe40008ffe4ff */
[----:B------:R-:W-:Y:S01]  /*2fd0*/  SEL R11, R11, R10, P0 ;  /* 0x0000000a0b0b7207 */ /* 0x000fe20000000000 */
[----:B------:R-:W-:Y:S01]  /*2fe0*/  IMAD.X R10, RZ, RZ, R9, P2 ;  /* 0x000000ffff0a7224 */ /* 0x000fe200010e0609 */
[----:B------:R-:W-:-:S02]  /*2ff0*/  SEL R12, R12, R15, P0 ;  /* 0x0000000f0c0c7207 */ /* 0x000fc40000000000 */
[----:B------:R-:W-:Y:S02]  /*3000*/  SEL R13, R8, R13, P0 ;  /* 0x0000000d080d7207 */ /* 0x000fe40000000000 */
[----:B------:R-:W-:Y:S02]  /*3010*/  ISETP.GE.U32.AND P1, PT, R11, UR4, PT ;  /* 0x000000040b007c0c */ /* 0x000fe4000bf26070 */
[----:B------:R-:W-:Y:S02]  /*3020*/  SEL R10, R10, R9, P0 ;  /* 0x000000090a0a7207 */ /* 0x000fe40000000000 */
[----:B------:R-:W-:Y:S02]  /*3030*/  IADD3 R8, P2, R13, 0x1, RZ ;  /* 0x000000010d087810 */ /* 0x000fe40007f5e0ff */
[----:B------:R-:W-:Y:S02]  /*3040*/  ISETP.GE.U32.AND.EX P0, PT, R12, UR5, PT, P1 ;  /* 0x000000050c007c0c */ /* 0x000fe4000bf06110 */
[----:B------:R-:W-:-:S02]  /*3050*/  IADD3.X R9, RZ, R10, RZ, P2, !PT ;  /* 0x0000000aff097210 */ /* 0x000fc400017fe4ff */
[----:B------:R-:W-:Y:S02]  /*3060*/  SEL R8, R8, R13, P0 ;  /* 0x0000000d08087207 */ /* 0x000fe40000000000 */
[----:B------:R-:W-:Y:S02]  /*3070*/  SEL R9, R9, R10, P0 ;  /* 0x0000000a09097207 */ /* 0x000fe40000000000 */
[----:B------:R-:W-:Y:S02]  /*3080*/  IADD3 R11, P2, RZ, -R8, RZ ;  /* 0x80000008ff0b7210 */ /* 0x000fe40007f5e0ff */
[----:B------:R-:W-:Y:S01]  /*3090*/  ISETP.GE.AND P1, PT, R7, RZ, PT ;  /* 0x000000ff0700720c */ /* 0x000fe20003f26270 */
[----:B------:R-:W-:Y:S01]  /*30a0*/  HFMA2.MMA R7, -RZ, RZ, 0, 0 ;  /* 0x00000000ff077435 */ /* 0x000fe200000001ff */
[----:B------:R-:W-:Y:S02]  /*30b0*/  ISETP.NE.U32.AND P0, PT, RZ, UR8, PT ;  /* 0x00000008ff007c0c */ /* 0x000fe4000bf05070 */
[----:B------:R-:W-:-:S02]  /*30c0*/  IADD3.X R10, RZ, ~R9, RZ, P2, !PT ;  /* 0x80000009ff0a7210 */ /* 0x000fc400017fe4ff */
[----:B------:R-:W-:Y:S02]  /*30d0*/  ISETP.NE.AND.EX P0, PT, RZ, UR9, PT, P0 ;  /* 0x00000009ff007c0c */ /* 0x000fe4000bf05300 */
[----:B------:R-:W-:Y:S02]  /*30e0*/  SEL R8, R11, R8, !P1 ;  /* 0x000000080b087207 */ /* 0x000fe40004800000 */
[----:B------:R-:W-:Y:S02]  /*30f0*/  SEL R9, R10, R9, !P1 ;  /* 0x000000090a097207 */ /* 0x000fe40004800000 */
[----:B------:R-:W-:Y:S02]  /*3100*/  SEL R8, R8, 0xffffffff, P0 ;  /* 0xffffffff08087807 */ /* 0x000fe40000000000 */
[----:B------:R-:W-:Y:S01]  /*3110*/  SEL R9, R9, 0xffffffff, P0 ;  /* 0xffffffff09097807 */ /* 0x000fe20000000000 */
[----:B------:R-:W-:Y:S06]  /*3120*/  RET.REL.NODEC R6 `(_ZN2at6native18elementwise_kernelILi128ELi2EZNS0_22gpu_kernel_impl_nocastINS0_13BUnaryFunctorIlllZZZNS0_15binary_internal21div_trunc_kernel_cudaERNS_18TensorIteratorBaseEENKUlvE_clEvENKUlvE2_clEvEUlllE_EEEEvS6_RKT_EUliE_EEviT1_) ;  /* 0xffffffcc06b47950 */ /* 0x000fec0003c3ffff */
.L_x_15016:
        /* <DEDUP_REMOVED lines=13> */
.L_x_22727:


//--------------------- .text._ZN2at6native27unrolled_elementwise_kernelINS0_13BUnaryFunctorIlllZZZNS0_15binary_internal21div_trunc_kernel_cudaERNS_18TensorIteratorBaseEENKUlvE_clEvENKUlvE2_clEvEUlllE_EESt5arrayIPcLm2EELi4E23TrivialOffsetCalculatorILi1EjESE_NS0_6memory15LoadWithoutCastENSF_16StoreWithoutCastEEEviT_T0_T2_T3_T4_T5_ --------------------------
	.section	.text._ZN2at6native27unrolled_elementwise_kernelINS0_13BUnaryFunctorIlllZZZNS0_15binary_internal21div_trunc_kernel_cudaERNS_18TensorIteratorBaseEENKUlvE_clEvENKUlvE2_clEvEUlllE_EESt5arrayIPcLm2EELi4E23TrivialOffsetCalculatorILi1EjESE_NS0_6memory15LoadWithoutCastENSF_16StoreWithoutCastEEEviT_T0_T2_T3_T4_T5_,"ax",@progbits
	.align	128
        .global         _ZN2at6native27unrolled_elementwise_kernelINS0_13BUnaryFunctorIlllZZZNS0_15binary_internal21div_trunc_kernel_cudaERNS_18TensorIteratorBaseEENKUlvE_clEvENKUlvE2_clEvEUlllE_EESt5arrayIPcLm2EELi4E23TrivialOffsetCalculatorILi1EjESE_NS0_6memory15LoadWithoutCastENSF_16StoreWithoutCastEEEviT_T0_T2_T3_T4_T5_
        .type           _ZN2at6native27unrolled_elementwise_kernelINS0_13BUnaryFunctorIlllZZZNS0_15binary_internal21div_trunc_kernel_cudaERNS_18TensorIteratorBaseEENKUlvE_clEvENKUlvE2_clEvEUlllE_EESt5arrayIPcLm2EELi4E23TrivialOffsetCalculatorILi1EjESE_NS0_6memory15LoadWithoutCastENSF_16StoreWithoutCastEEEviT_T0_T2_T3_T4_T5_,@function
        .size           _ZN2at6native27unrolled_elementwise_kernelINS0_13BUnaryFunctorIlllZZZNS0_15binary_internal21div_trunc_kernel_cudaERNS_18TensorIteratorBaseEENKUlvE_clEvENKUlvE2_clEvEUlllE_EESt5arrayIPcLm2EELi4E23TrivialOffsetCalculatorILi1EjESE_NS0_6memory15LoadWithoutCastENSF_16StoreWithoutCastEEEviT_T0_T2_T3_T4_T5_,(.L_x_22728 - _ZN2at6native27unrolled_elementwise_kernelINS0_13BUnaryFunctorIlllZZZNS0_15binary_internal21div_trunc_kernel_cudaERNS_18TensorIteratorBaseEENKUlvE_clEvENKUlvE2_clEvEUlllE_EESt5arrayIPcLm2EELi4E23TrivialOffsetCalculatorILi1EjESE_NS0_6memory15LoadWithoutCastENSF_16StoreWithoutCastEEEviT_T0_T2_T3_T4_T5_)
        .other          _ZN2at6native27unrolled_elementwise_kernelINS0_13BUnaryFunctorIlllZZZNS0_15binary_internal21div_trunc_kernel_cudaERNS_18TensorIteratorBaseEENKUlvE_clEvENKUlvE2_clEvEUlllE_EESt5arrayIPcLm2EELi4E23TrivialOffsetCalculatorILi1EjESE_NS0_6memory15LoadWithoutCastENSF_16StoreWithoutCastEEEviT_T0_T2_T3_T4_T5_,@"STO_CUDA_ENTRY STV_DEFAULT"
_ZN2at6native27unrolled_elementwise_kernelINS0_13BUnaryFunctorIlllZZZNS0_15binary_internal21div_trunc_kernel_cudaERNS_18TensorIteratorBaseEENKUlvE_clEvENKUlvE2_clEvEUlllE_EESt5arrayIPcLm2EELi4E23TrivialOffsetCalculatorILi1EjESE_NS0_6memory15LoadWithoutCastENSF_16StoreWithoutCastEEEviT_T0_T2_T3_T4_T5_:
.text._ZN2at6native27unrolled_elementwise_kernelINS0_13BUnaryFunctorIlllZZZNS0_15binary_internal21div_trunc_kernel_cudaERNS_18TensorIteratorBaseEENKUlvE_clEvENKUlvE2_clEvEUlllE_EESt5arrayIPcLm2EELi4E23TrivialOffsetCalculatorILi1EjESE_NS0_6memory15LoadWithoutCastENSF_16StoreWithoutCastEEEviT_T0_T2_T3_T4_T5_:
        /* <DEDUP_REMOVED lines=17> */
[----:B0-----:R-:W-:-:S12]  /*0110*/  @!P2 IMAD.WIDE.U32 R6, R13, 0x8, R6 ;  /* 0x000000080d06a825 */ /* 0x001fd800078e0006 */
[----:B------:R-:W-:Y:S01]  /*0120*/  @!P3 LEA R19, R0, R11, 0x9 ;  /* 0x0000000b0013b211 */ /* 0x000fe200078e48ff */
[----:B------:R-:W-:Y:S01]  /*0130*/  @!P3 VIADD R11, R11, 0x80 ;  /* 0x000000800b0bb836 */ /* 0x000fe20000000000 */
[----:B------:R-:W0:Y:S01]  /*0140*/  @!P3 LDC.64 R8, c[0x0][0x230] ;  /* 0x00008c00ff08bb82 */ /* 0x000e220000000a00 */
[----:B-1----:R-:W-:-:S03]  /*0150*/  @!P0 IMAD.WIDE.U32 R2, R17, 0x8, R2 ;  /* 0x0000000811028825 */ /* 0x002fc600078e0002 */
[----:B------:R-:W-:Y:S02]  /*0160*/  ISETP.GE.AND P1, PT, R11, R14, PT ;  /* 0x0000000e0b00720c */ /* 0x000fe40003f26270 */
[----:B------:R-:W-:-:S06]  /*0170*/  CS2R R16, SRZ ;  /* 0x0000000000107805 */ /* 0x000fcc000001ff00 */
[----:B------:R1:W5:Y:S05]  /*0180*/  @!P2 LDG.E.64 R16, desc[UR6][R6.64] ;  /* 0x000000060610a981 */ /* 0x00036a000c1e1b00 */
[----:B------:R-:W2:Y:S01]  /*0190*/  @!P1 LDC.64 R4, c[0x0][0x230] ;  /* 0x00008c00ff049b82 */ /* 0x000ea20000000a00 */
[----:B------:R-:W-:Y:S02]  /*01a0*/  @!P1 IMAD R11, R0, 0x200, R11 ;  /* 0x00000200000b9824 */ /* 0x000fe400078e020b */
[----:B0-----:R-:W-:Y:S01]  /*01b0*/  @!P3 IMAD.WIDE.U32 R18, R19, 0x8, R8 ;  /* 0x000000081312b825 */ /* 0x001fe200078e0008 */
[----:B------:R-:W-:-:S06]  /*01c0*/  CS2R R8, SRZ ;  /* 0x0000000000087805 */ /* 0x000fcc000001ff00 */
[----:B------:R1:W5:Y:S01]  /*01d0*/  @!P3 LDG.E.64 R8, desc[UR6][R18.64] ;  /* 0x000000061208b981 */ /* 0x000362000c1e1b00 */
[----:B--2---:R-:W-:Y:S01]  /*01e0*/  @!P1 IMAD.WIDE.U32 R12, R11, 0x8, R4 ;  /* 0x000000080b0c9825 */ /* 0x004fe200078e0004 */
[----:B------:R-:W-:Y:S02]  /*01f0*/  CS2R R10, SRZ ;  /* 0x00000000000a7805 */ /* 0x000fe4000001ff00 */
[----:B------:R-:W-:-:S04]  /*0200*/  CS2R R4, SRZ ;  /* 0x0000000000047805 */ /* 0x000fc8000001ff00 */
[----:B------:R1:W5:Y:S04]  /*0210*/  @!P0 LDG.E.64 R10, desc[UR6][R2.64] ;  /* 0x00000006020a8981 */ /* 0x000368000c1e1b00 */
[----:B------:R1:W5:Y:S01]  /*0220*/  @!P1 LDG.E.64 R4, desc[UR6][R12.64] ;  /* 0x000000060c049981 */ /* 0x000362000c1e1b00 */
[----:B------:R-:W-:Y:S04]  /*0230*/  BSSY B0, `(.L_x_15017) ;  /* 0x0000021000007945 */ /* 0x000fe80003800000 */
[----:B------:R-:W-:Y:S05]  /*0240*/  @P2 BRA `(.L_x_15018) ;  /* 0x00000000007c2947 */ /* 0x000fea0003800000 */
[----:B------:R-:W-:Y:S02]  /*0250*/  ULDC UR4, c[0x0][0x224] ;  /* 0x0000890000047ab9 */ /* 0x000fe40000000800 */
[----:B-1---5:R-:W-:-:S04]  /*0260*/  LOP3.LUT R2, R17, UR4, RZ, 0xfc, !PT ;  /* 0x0000000411027c12 */ /* 0x022fc8000f8efcff */
[----:B------:R-:W-:-:S13]  /*0270*/  ISETP.NE.U32.AND P0, PT, R2, RZ, PT ;  /* 0x000000ff0200720c */ /* 0x000fda0003f05070 */
[----:B------:R-:W-:Y:S05]  /*0280*/  @!P0 BRA `(.L_x_15019) ;  /* 0x0000000000188947 */ /* 0x000fea0003800000 */
[----:B------:R-:W-:Y:S02]  /*0290*/  MOV R18, R16 ;  /* 0x0000001000127202 */ /* 0x000fe40000000f00 */
[----:B------:R-:W-:-:S07]  /*02a0*/  MOV R16, 0x2c0 ;  /* 0x000002c000107802 */ /* 0x000fce0000000f00 */
[----:B------:R-:W-:Y:S05]  /*02b0*/  CALL.REL.NOINC `($__internal_31_$__cuda_sm20_div_s64) ;  /* 0x0000000800807944 */ /* 0x000fea0003c00000 */
[----:B------:R-:W-:Y:S02]  /*02c0*/  IMAD.MOV.U32 R6, RZ, RZ, R2 ;  /* 0x000000ffff067224 */ /* 0x000fe400078e0002 */
[----:B------:R-:W-:Y:S01]  /*02d0*/  IMAD.MOV.U32 R7, RZ, RZ, R3 ;  /* 0x000000ffff077224 */ /* 0x000fe200078e0003 */
[----:B------:R-:W-:Y:S06]  /*02e0*/  BRA `(.L_x_15018) ;  /* 0x0000000000547947 */ /* 0x000fec0003800000 */
.L_x_15019:
[----:B------:R-:W-:Y:S02]  /*02f0*/  ULDC UR4, c[0x0][0x220] ;  /* 0x0000880000047ab9 */ /* 0x000fe40000000800 */
[----:B------:R-:W0:Y:S01]  /*0300*/  I2F.U32.RP R6, UR4 ;  /* 0x0000000400067d06 */ /* 0x000e220008209000 */
[----:B------:R-:W-:-:S07]  /*0310*/  ISETP.NE.U32.AND P3, PT, RZ, UR4, PT ;  /* 0x00000004ff007c0c */ /* 0x000fce000bf65070 */
[----:B0-----:R-:W0:Y:S02]  /*0320*/  MUFU.RCP R6, R6 ;  /* 0x0000000600067308 */ /* 0x001e240000001000 */
[----:B0-----:R-:W-:-:S06]  /*0330*/  IADD3 R2, R6, 0xffffffe, RZ ;  /* 0x0ffffffe06027810 */ /* 0x001fcc0007ffe0ff */
[----:B------:R0:W1:Y:S02]  /*0340*/  F2I.FTZ.U32.TRUNC.NTZ R3, R2 ;  /* 0x0000000200037305 */ /* 0x000064000021f000 */
[----:B0-----:R-:W-:Y:S02]  /*0350*/  IMAD.MOV.U32 R2, RZ, RZ, RZ ;  /* 0x000000ffff027224 */ /* 0x001fe400078e00ff */
[----:B-1----:R-:W-:-:S04]  /*0360*/  IMAD.MOV R7, RZ, RZ, -R3 ;  /* 0x000000ffff077224 */ /* 0x002fc800078e0a03 */
[----:B------:R-:W-:-:S04]  /*0370*/  IMAD R7, R7, UR4, RZ ;  /* 0x0000000407077c24 */ /* 0x000fc8000f8e02ff */
[----:B------:R-:W-:-:S06]  /*0380*/  IMAD.HI.U32 R3, R3, R7, R2 ;  /* 0x0000000703037227 */ /* 0x000fcc00078e0002 */
[----:B------:R-:W-:-:S05]  /*0390*/  IMAD.HI.U32 R3, R3, R16, RZ ;  /* 0x0000001003037227 */ /* 0x000fca00078e00ff */
[----:B------:R-:W-:-:S05]  /*03a0*/  IADD3 R7, -R3, RZ, RZ ;  /* 0x000000ff03077210 */ /* 0x000fca0007ffe1ff */
[----:B------:R-:W-:Y:S02]  /*03b0*/  IMAD R16, R7, UR4, R16 ;  /* 0x0000000407107c24 */ /* 0x000fe4000f8e0210 */
[----:B------:R-:W-:-:S03]  /*03c0*/  IMAD.MOV.U32 R7, RZ, RZ, RZ ;  /* 0x000000ffff077224 */ /* 0x000fc600078e00ff */
[----:B------:R-:W-:-:S13]  /*03d0*/  ISETP.GE.U32.AND P0, PT, R16, UR4, PT ;  /* 0x0000000410007c0c */ /* 0x000fda000bf06070 */
[----:B------:R-:W-:Y:S02]  /*03e0*/  @P0 VIADD R16, R16, -UR4 ;  /* 0x8000000410100c36 */ /* 0x000fe40008000000 */
[----:B------:R-:W-:-:S03]  /*03f0*/  @P0 VIADD R3, R3, 0x1 ;  /* 0x0000000103030836 */ /* 0x000fc60000000000 */
[----:B------:R-:W-:-:S13]  /*0400*/  ISETP.GE.U32.AND P1, PT, R16, UR4, PT ;  /* 0x0000000410007c0c */ /* 0x000fda000bf26070 */
[----:B------:R-:W-:Y:S02]  /*0410*/  @P1 IADD3 R3, R3, 0x1, RZ ;  /* 0x0000000103031810 */ /* 0x000fe40007ffe0ff */
[----:B------:R-:W-:-:S05]  /*0420*/  @!P3 LOP3.LUT R3, RZ, UR4, RZ, 0x33, !PT ;  /* 0x00000004ff03bc12 */ /* 0x000fca000f8e33ff */
[----:B------:R-:W-:-:S07]  /*0430*/  IMAD.MOV.U32 R6, RZ, RZ, R3 ;  /* 0x000000ffff067224 */ /* 0x000fce00078e0003 */
.L_x_15018:
[----:B------:R-:W-:Y:S05]  /*0440*/  BSYNC B0 ;  /* 0x0000000000007941 */ /* 0x000fea0003800000 */
.L_x_15017:
[----:B-1----:R-:W-:Y:S01]  /*0450*/  IADD3 R3, R15, 0x80, RZ ;  /* 0x000000800f037810 */ /* 0x002fe20007ffe0ff */
[----:B------:R-:W-:Y:S03]  /*0460*/  BSSY B0, `(.L_x_15020) ;  /* 0x0000023000007945 */ /* 0x000fe60003800000 */
[----:B------:R-:W-:-:S13]  /*0470*/  ISETP.GE.AND P0, PT, R3, R14, PT ;  /* 0x0000000e0300720c */ /* 0x000fda0003f06270 */
[----:B------:R-:W-:Y:S05]  /*0480*/  @P0 BRA `(.L_x_15021) ;  /* 0x0000000000800947 */ /* 0x000fea0003800000 */
[----:B------:R-:W-:Y:S02]  /*0490*/  ULDC UR4, c[0x0][0x224] ;  /* 0x0000890000047ab9 */ /* 0x000fe40000000800 */
[----:B-----5:R-:W-:-:S04]  /*04a0*/  LOP3.LUT R2, R11, UR4, RZ, 0xfc, !PT ;  /* 0x000000040b027c12 */ /* 0x020fc8000f8efcff */
[----:B------:R-:W-:-:S13]  /*04b0*/  ISETP.NE.U32.AND P0, PT, R2, RZ, PT ;  /* 0x000000ff0200720c */ /* 0x000fda0003f05070 */
[----:B------:R-:W-:Y:S05]  /*04c0*/  @!P0 BRA `(.L_x_15022) ;  /* 0x00000000001c8947 */ /* 0x000fea0003800000 */
[----:B------:R-:W-:Y:S01]  /*04d0*/  IMAD.MOV.U32 R18, RZ, RZ, R10 ;  /* 0x000000ffff127224 */ /* 0x000fe200078e000a */
[----:B------:R-:W-:Y:S01]  /*04e0*/  MOV R16, 0x510 ;  /* 0x0000051000107802 */ /* 0x000fe20000000f00 */
[----:B------:R-:W-:-:S07]  /*04f0*/  IMAD.MOV.U32 R17, RZ, RZ, R11 ;  /* 0x000000ffff117224 */ /* 0x000fce00078e000b */
[----:B------:R-:W-:Y:S05]  /*0500*/  CALL.REL.NOINC `($__internal_31_$__cuda_sm20_div_s64) ;  /* 0x0000000400ec7944 */ /* 0x000fea0003c00000 */
[----:B------:R-:W-:Y:S01]  /*0510*/  MOV R10, R2 ;  /* 0x00000002000a7202 */ /* 0x000fe20000000f00 */
[----:B------:R-:W-:Y:S01]  /*0520*/  IMAD.MOV.U32 R11, RZ, RZ, R3 ;  /* 0x000000ffff0b7224 */ /* 0x000fe200078e0003 */
[----:B------:R-:W-:Y:S06]  /*0530*/  BRA `(.L_x_15021) ;  /* 0x0000000000547947 */ /* 0x000fec0003800000 */
.L_x_15022:
[----:B------:R-:W-:Y:S01]  /*0540*/  ULDC UR4, c[0x0][0x220] ;  /* 0x0000880000047ab9 */ /* 0x000fe20000000800 */
[----:B------:R-:W-:Y:S01]  /*0550*/  IMAD.MOV.U32 R2, RZ, RZ, RZ ;  /* 0x000000ffff027224 */ /* 0x000fe200078e00ff */
[----:B------:R-:W0:Y:S01]  /*0560*/  I2F.U32.RP R11, UR4 ;  /* 0x00000004000b7d06 */ /* 0x000e220008209000 */
[----:B------:R-:W-:-:S07]  /*0570*/  ISETP.NE.U32.AND P3, PT, RZ, UR4, PT ;  /* 0x00000004ff007c0c */ /* 0x000fce000bf65070 */
[----:B0-----:R-:W0:Y:S02]  /*0580*/  MUFU.RCP R11, R11 ;  /* 0x0000000b000b7308 */ /* 0x001e240000001000 */
[----:B0-----:R-:W-:Y:S02]  /*0590*/  VIADD R12, R11, 0xffffffe ;  /* 0x0ffffffe0b0c7836 */ /* 0x001fe40000000000 */
[----:B------:R-:W-:-:S04]  /*05a0*/  IMAD.MOV.U32 R11, RZ, RZ, RZ ;  /* 0x000000ffff0b7224 */ /* 0x000fc800078e00ff */
[----:B------:R-:W0:Y:S02]  /*05b0*/  F2I.FTZ.U32.TRUNC.NTZ R3, R12 ;  /* 0x0000000c00037305 */ /* 0x000e24000021f000 */
[----:B0-----:R-:W-:-:S05]  /*05c0*/  IADD3 R13, RZ, -R3, RZ ;  /* 0x80000003ff0d7210 */ /* 0x001fca0007ffe0ff */
[----:B------:R-:W-:-:S04]  /*05d0*/  IMAD R13, R13, UR4, RZ ;  /* 0x000000040d0d7c24 */ /* 0x000fc8000f8e02ff */
[----:B------:R-:W-:-:S06]  /*05e0*/  IMAD.HI.U32 R13, R3, R13, R2 ;  /* 0x0000000d030d7227 */ /* 0x000fcc00078e0002 */
[----:B------:R-:W-:-:S04]  /*05f0*/  IMAD.HI.U32 R2, R13, R10, RZ ;  /* 0x0000000a0d027227 */ /* 0x000fc800078e00ff */
[----:B------:R-:W-:-:S04]  /*0600*/  IMAD.MOV R3, RZ, RZ, -R2 ;  /* 0x000000ffff037224 */ /* 0x000fc800078e0a02 */
[----:B------:R-:W-:-:S05]  /*0610*/  IMAD R10, R3, UR4, R10 ;  /* 0x00000004030a7c24 */ /* 0x000fca000f8e020a */
[----:B------:R-:W-:-:S13]  /*0620*/  ISETP.GE.U32.AND P0, PT, R10, UR4, PT ;  /* 0x000000040a007c0c */ /* 0x000fda000bf06070 */
[----:B------:R-:W-:Y:S01]  /*0630*/  @P0 IADD3 R10, R10, -UR4, RZ ;  /* 0x800000040a0a0c10 */ /* 0x000fe2000fffe0ff */
[----:B------:R-:W-:-:S03]  /*0640*/  @P0 VIADD R2, R2, 0x1 ;  /* 0x0000000102020836 */ /* 0x000fc60000000000 */
[----:B------:R-:W-:-:S13]  /*0650*/  ISETP.GE.U32.AND P1, PT, R10, UR4, PT ;  /* 0x000000040a007c0c */ /* 0x000fda000bf26070 */
[----:B------:R-:W-:Y:S01]  /*0660*/  @P1 VIADD R2, R2, 0x1 ;  /* 0x0000000102021836 */ /* 0x000fe20000000000 */
[----:B------:R-:W-:-:S04]  /*0670*/  @!P3 LOP3.LUT R2, RZ, UR4, RZ, 0x33, !PT ;  /* 0x00000004ff02bc12 */ /* 0x000fc8000f8e33ff */
[----:B------:R-:W-:-:S07]  /*0680*/  MOV R10, R2 ;  /* 0x00000002000a7202 */ /* 0x000fce0000000f00 */
.L_x_15021:
[----:B------:R-:W-:Y:S05]  /*0690*/  BSYNC B0 ;  /* 0x0000000000007941 */ /* 0x000fea0003800000 */
.L_x_15020:
[----:B------:R-:W-:Y:S01]  /*06a0*/  VIADD R3, R15, 0x100 ;  /* 0x000001000f037836 */ /* 0x000fe20000000000 */
[----:B------:R-:W-:Y:S04]  /*06b0*/  BSSY B0, `(.L_x_15023) ;  /* 0x0000023000007945 */ /* 0x000fe80003800000 */
[----:B------:R-:W-:-:S13]  /*06c0*/  ISETP.GE.AND P0, PT, R3, R14, PT ;  /* 0x0000000e0300720c */ /* 0x000fda0003f06270 */
[----:B------:R-:W-:Y:S05]  /*06d0*/  @P0 BRA `(.L_x_15024) ;  /* 0x0000000000800947 */ /* 0x000fea0003800000 */
[----:B------:R-:W-:Y:S02]  /*06e0*/  ULDC UR4, c[0x0][0x224] ;  /* 0x0000890000047ab9 */ /* 0x000fe40000000800 */
[----:B-----5:R-:W-:-:S04]  /*06f0*/  LOP3.LUT R2, R9, UR4, RZ, 0xfc, !PT ;  /* 0x0000000409027c12 */ /* 0x020fc8000f8efcff */
[----:B------:R-:W-:-:S13]  /*0700*/  ISETP.NE.U32.AND P0, PT, R2, RZ, PT ;  /* 0x000000ff0200720c */ /* 0x000fda0003f05070 */
[----:B------:R-:W-:Y:S05]  /*0710*/  @!P0 BRA `(.L_x_15025) ;  /* 0x00000000001c8947 */ /* 0x000fea0003800000 */
[----:B------:R-:W-:Y:S01]  /*0720*/  MOV R18, R8 ;  /* 0x0000000800127202 */ /* 0x000fe20000000f00 */
[----:B------:R-:W-:Y:S01]  /*0730*/  IMAD.MOV.U32 R17, RZ, RZ, R9 ;  /* 0x000000ffff117224 */ /* 0x000fe200078e0009 */
[----:B------:R-:W-:-:S07]  /*0740*/  MOV R16, 0x760 ;  /* 0x0000076000107802 */ /* 0x000fce0000000f00 */
[----:B------:R-:W-:Y:S05]  /*0750*/  CALL.REL.NOINC `($__internal_31_$__cuda_sm20_div_s64) ;  /* 0x0000000400587944 */ /* 0x000fea0003c00000 */
[----:B------:R-:W-:Y:S01]  /*0760*/  IMAD.MOV.U32 R8, RZ, RZ, R2 ;  /* 0x000000ffff087224 */ /* 0x000fe200078e0002 */
[----:B------:R-:W-:Y:S01]  /*0770*/  MOV R9, R3 ;  /* 0x0000000300097202 */ /* 0x000fe20000000f00 */
[----:B------:R-:W-:Y:S06]  /*0780*/  BRA `(.L_x_15024) ;  /* 0x0000000000547947 */ /* 0x000fec0003800000 */
.L_x_15025:
[----:B------:R-:W-:Y:S01]  /*0790*/  ULDC UR4, c[0x0][0x220] ;  /* 0x0000880000047ab9 */ /* 0x000fe20000000800 */
[----:B------:R-:W-:Y:S01]  /*07a0*/  HFMA2.MMA R2, -RZ, RZ, 0, 0 ;  /* 0x00000000ff027435 */ /* 0x000fe200000001ff */
[----:B------:R-:W0:Y:S01]  /*07b0*/  I2F.U32.RP R9, UR4 ;  /* 0x0000000400097d06 */ /* 0x000e220008209000 */
[----:B------:R-:W-:-:S07]  /*07c0*/  ISETP.NE.U32.AND P3, PT, RZ, UR4, PT ;  /* 0x00000004ff007c0c */ /* 0x000fce000bf65070 */
[----:B0-----:R-:W0:Y:S02]  /*07d0*/  MUFU.RCP R9, R9 ;  /* 0x0000000900097308 */ /* 0x001e240000001000 */
[----:B0-----:R-:W-:Y:S01]  /*07e0*/  VIADD R12, R9, 0xffffffe ;  /* 0x0ffffffe090c7836 */ /* 0x001fe20000000000 */
[----:B------:R-:W-:-:S05]  /*07f0*/  MOV R9, RZ ;  /* 0x000000ff00097202 */ /* 0x000fca0000000f00 */
[----:B------:R-:W0:Y:S02]  /*0800*/  F2I.FTZ.U32.TRUNC.NTZ R3, R12 ;  /* 0x0000000c00037305 */ /* 0x000e24000021f000 */
[----:B0-----:R-:W-:-:S04]  /*0810*/  IMAD.MOV R13, RZ, RZ, -R3 ;  /* 0x000000ffff0d7224 */ /* 0x001fc800078e0a03 */
[----:B------:R-:W-:-:S04]  /*0820*/  IMAD R13, R13, UR4, RZ ;  /* 0x000000040d0d7c24 */ /* 0x000fc8000f8e02ff */
[----:B------:R-:W-:-:S06]  /*0830*/  IMAD.HI.U32 R13, R3, R13, R2 ;  /* 0x0000000d030d7227 */ /* 0x000fcc00078e0002 */
[----:B------:R-:W-:-:S04]  /*0840*/  IMAD.HI.U32 R2, R13, R8, RZ ;  /* 0x000000080d027227 */ /* 0x000fc800078e00ff */
[----:B------:R-:W-:-:S04]  /*0850*/  IMAD.MOV R3, RZ, RZ, -R2 ;  /* 0x000000ffff037224 */ /* 0x000fc800078e0a02 */
[----:B------:R-:W-:-:S05]  /*0860*/  IMAD R8, R3, UR4, R8 ;  /* 0x0000000403087c24 */ /* 0x000fca000f8e0208 */
[----:B------:R-:W-:-:S13]  /*0870*/  ISETP.GE.U32.AND P0, PT, R8, UR4, PT ;  /* 0x0000000408007c0c */ /* 0x000fda000bf06070 */
[----:B------:R-:W-:Y:S01]  /*0880*/  @P0 VIADD R8, R8, -UR4 ;  /* 0x8000000408080c36 */ /* 0x000fe20008000000 */
[----:B------:R-:W-:-:S04]  /*0890*/  @P0 IADD3 R2, R2, 0x1, RZ ;  /* 0x0000000102020810 */ /* 0x000fc80007ffe0ff */
[----:B------:R-:W-:-:S13]  /*08a0*/  ISETP.GE.U32.AND P1, PT, R8, UR4, PT ;  /* 0x0000000408007c0c */ /* 0x000fda000bf26070 */
[----:B------:R-:W-:Y:S01]  /*08b0*/  @P1 VIADD R2, R2, 0x1 ;  /* 0x0000000102021836 */ /* 0x000fe20000000000 */
[----:B------:R-:W-:-:S05]  /*08c0*/  @!P3 LOP3.LUT R2, RZ, UR4, RZ, 0x33, !PT ;  /* 0x00000004ff02bc12 */ /* 0x000fca000f8e33ff */
[----:B------:R-:W-:-:S07]  /*08d0*/  IMAD.MOV.U32 R8, RZ, RZ, R2 ;  /* 0x000000ffff087224 */ /* 0x000fce00078e0002 */
.L_x_15024:
[----:B------:R-:W-:Y:S05]  /*08e0*/  BSYNC B0 ;  /* 0x0000000000007941 */ /* 0x000fea0003800000 */
.L_x_15023:
        /* <DEDUP_REMOVED lines=8> */
[----:B------:R-:W-:Y:S01]  /*0970*/  IMAD.MOV.U32 R18, RZ, RZ, R4 ;  /* 0x000000ffff127224 */ /* 0x000fe200078e0004 */
[----:B------:R-:W-:Y:S02]  /*0980*/  MOV R17, R5 ;  /* 0x0000000500117202 */ /* 0x000fe40000000f00 */
[----:B------:R-:W-:-:S07]  /*0990*/  MOV R16, 0x9b0 ;  /* 0x000009b000107802 */ /* 0x000fce0000000f00 */
[----:B------:R-:W-:Y:S05]  /*09a0*/  CALL.REL.NOINC `($__internal_31_$__cuda_sm20_div_s64) ;  /* 0x0000000000c47944 */ /* 0x000fea0003c00000 */
[----:B------:R-:W-:Y:S05]  /*09b0*/  BRA `(.L_x_15027) ;  /* 0x0000000000507947 */ /* 0x000fea0003800000 */
.L_x_15028:
[----:B------:R-:W-:Y:S01]  /*09c0*/  ULDC UR4, c[0x0][0x220] ;  /* 0x0000880000047ab9 */ /* 0x000fe20000000800 */
[----:B------:R-:W-:Y:S01]  /*09d0*/  HFMA2.MMA R2, -RZ, RZ, 0, 0 ;  /* 0x00000000ff027435 */ /* 0x000fe200000001ff */
[----:B------:R-:W0:Y:S01]  /*09e0*/  I2F.U32.RP R5, UR4 ;  /* 0x0000000400057d06 */ /* 0x000e220008209000 */
[----:B------:R-:W-:-:S07]  /*09f0*/  ISETP.NE.U32.AND P3, PT, RZ, UR4, PT ;  /* 0x00000004ff007c0c */ /* 0x000fce000bf65070 */
[----:B0-----:R-:W0:Y:S02]  /*0a00*/  MUFU.RCP R5, R5 ;  /* 0x0000000500057308 */ /* 0x001e240000001000 */
[----:B0-----:R-:W-:-:S06]  /*0a10*/  VIADD R12, R5, 0xffffffe ;  /* 0x0ffffffe050c7836 */ /* 0x001fcc0000000000 */
[----:B------:R-:W0:Y:S02]  /*0a20*/  F2I.FTZ.U32.TRUNC.NTZ R3, R12 ;  /* 0x0000000c00037305 */ /* 0x000e24000021f000 */
[----:B0-----:R-:W-:-:S04]  /*0a30*/  IMAD.MOV R13, RZ, RZ, -R3 ;  /* 0x000000ffff0d7224 */ /* 0x001fc800078e0a03 */
[----:B------:R-:W-:-:S04]  /*0a40*/  IMAD R13, R13, UR4, RZ ;  /* 0x000000040d0d7c24 */ /* 0x000fc8000f8e02ff */
[----:B------:R-:W-:-:S06]  /*0a50*/  IMAD.HI.U32 R13, R3, R13, R2 ;  /* 0x0000000d030d7227 */ /* 0x000fcc00078e0002 */
[----:B------:R-:W-:-:S04]  /*0a60*/  IMAD.HI.U32 R2, R13, R4, RZ ;  /* 0x000000040d027227 */ /* 0x000fc800078e00ff */
[----:B------:R-:W-:-:S04]  /*0a70*/  IMAD.MOV R3, RZ, RZ, -R2 ;  /* 0x000000ffff037224 */ /* 0x000fc800078e0a02 */
[----:B------:R-:W-:Y:S02]  /*0a80*/  IMAD R4, R3, UR4, R4 ;  /* 0x0000000403047c24 */ /* 0x000fe4000f8e0204 */
[----:B------:R-:W-:-:S03]  /*0a90*/  IMAD.MOV.U32 R3, RZ, RZ, RZ ;  /* 0x000000ffff037224 */ /* 0x000fc600078e00ff */
[----:B------:R-:W-:-:S13]  /*0aa0*/  ISETP.GE.U32.AND P0, PT, R4, UR4, PT ;  /* 0x0000000404007c0c */ /* 0x000fda000bf06070 */
[----:B------:R-:W-:Y:S01]  /*0ab0*/  @P0 VIADD R4, R4, -UR4 ;  /* 0x8000000404040c36 */ /* 0x000fe20008000000 */
[----:B------:R-:W-:-:S04]  /*0ac0*/  @P0 IADD3 R2, R2, 0x1, RZ ;  /* 0x0000000102020810 */ /* 0x000fc80007ffe0ff */
[----:B------:R-:W-:-:S13]  /*0ad0*/  ISETP.GE.U32.AND P1, PT, R4, UR4, PT ;  /* 0x0000000404007c0c */ /* 0x000fda000bf26070 */
[----:B------:R-:W-:Y:S01]  /*0ae0*/  @P1 VIADD R2, R2, 0x1 ;  /* 0x0000000102021836 */ /* 0x000fe20000000000 */
[----:B------:R-:W-:-:S07]  /*0af0*/  @!P3 LOP3.LUT R2, RZ, UR4, RZ, 0x33, !PT ;  /* 0x00000004ff02bc12 */ /* 0x000fce000f8e33ff */
.L_x_15027:
[----:B------:R-:W-:Y:S05]  /*0b00*/  BSYNC B0 ;  /* 0x0000000000007941 */ /* 0x000fea0003800000 */
.L_x_15026:
[----:B------:R-:W0:Y:S01]  /*0b10*/  @!P2 S2R R13, SR_TID.X ;  /* 0x00000000000da919 */ /* 0x000e220000002100 */
[----:B-----5:R-:W1:Y:S01]  /*0b20*/  @!P2 LDC.64 R4, c[0x0][0x228] ;  /* 0x00008a00ff04ab82 */ /* 0x020e620000000a00 */
[----:B------:R-:W-:Y:S01]  /*0b30*/  BSSY B0, `(.L_x_15029) ;  /* 0x0000011000007945 */ /* 0x000fe20003800000 */
[----:B0-----:R-:W-:Y:S01]  /*0b40*/  @!P2 IADD3 R15, R13, 0x80, RZ ;  /* 0x000000800d0fa810 */ /* 0x001fe20007ffe0ff */
[----:B------:R-:W-:-:S03]  /*0b50*/  @!P2 IMAD R13, R0, 0x200, R13 ;  /* 0x00000200000da824 */ /* 0x000fc600078e020d */
[----:B------:R-:W-:Y:S01]  /*0b60*/  ISETP.GE.AND P0, PT, R15, R14, PT ;  /* 0x0000000e0f00720c */ /* 0x000fe20003f06270 */
[----:B-1----:R-:W-:-:S05]  /*0b70*/  @!P2 IMAD.WIDE.U32 R4, R13, 0x8, R4 ;  /* 0x000000080d04a825 */ /* 0x002fca00078e0004 */
[----:B------:R0:W-:Y:S07]  /*0b80*/  @!P2 STG.E.64 desc[UR6][R4.64], R6 ;  /* 0x000000060400a986 */ /* 0x0001ee000c101b06 */
[----:B------:R-:W-:Y:S05]  /*0b90*/  @P0 BRA `(.L_x_15030) ;  /* 0x0000000000280947 */ /* 0x000fea0003800000 */
[----:B0-----:R-:W0:Y:S01]  /*0ba0*/  LDC.64 R6, c[0x0][0x228] ;  /* 0x00008a00ff067b82 */ /* 0x001e220000000a00 */
[----:B------:R-:W-:Y:S01]  /*0bb0*/  IMAD R5, R0, 0x200, R15 ;  /* 0x0000020000057824 */ /* 0x000fe200078e020f */
[----:B------:R-:W-:-:S04]  /*0bc0*/  IADD3 R15, R15, 0x80, RZ ;  /* 0x000000800f0f7810 */ /* 0x000fc80007ffe0ff */
[----:B------:R-:W-:-:S13]  /*0bd0*/  ISETP.GE.AND P0, PT, R15, R14, PT ;  /* 0x0000000e0f00720c */ /* 0x000fda0003f06270 */
[----:B------:R-:W-:Y:S02]  /*0be0*/  @!P0 IMAD R13, R0, 0x200, R15 ;  /* 0x00000200000d8824 */ /* 0x000fe400078e020f */
[----:B------:R-:W-:Y:S02]  /*0bf0*/  @!P0 VIADD R15, R15, 0x80 ;  /* 0x000000800f0f8836 */ /* 0x000fe40000000000 */
[----:B0-----:R-:W-:-:S04]  /*0c00*/  IMAD.WIDE.U32 R4, R5, 0x8, R6 ;  /* 0x0000000805047825 */ /* 0x001fc800078e0006 */
[----:B------:R-:W-:Y:S01]  /*0c10*/  @!P0 IMAD.WIDE.U32 R6, R13, 0x8, R6 ;  /* 0x000000080d068825 */ /* 0x000fe200078e0006 */
[----:B------:R1:W-:Y:S04]  /*0c20*/  STG.E.64 desc[UR6][R4.64], R10 ;  /* 0x0000000a04007986 */ /* 0x0003e8000c101b06 */
[----:B------:R1:W-:Y:S02]  /*0c30*/  @!P0 STG.E.64 desc[UR6][R6.64], R8 ;  /* 0x0000000806008986 */ /* 0x0003e4000c101b06 */
.L_x_15030:
[----:B------:R-:W-:Y:S05]  /*0c40*/  BSYNC B0 ;  /* 0x0000000000007941 */ /* 0x000fea0003800000 */
.L_x_15029:
[----:B------:R-:W-:-:S13]  /*0c50*/  ISETP.GE.AND P0, PT, R15, R14, PT ;  /* 0x0000000e0f00720c */ /* 0x000fda0003f06270 */
[----:B------:R-:W-:Y:S05]  /*0c60*/  @P0 EXIT ;  /* 0x000000000000094d */ /* 0x000fea0003800000 */
[----:B01----:R-:W0:Y:S01]  /*0c70*/  LDC.64 R4, c[0x0][0x228] ;  /* 0x00008a00ff047b82 */ /* 0x003e220000000a00 */
[----:B------:R-:W-:-:S05]  /*0c80*/  LEA R15, R0, R15, 0x9 ;  /* 0x0000000f000f7211 */ /* 0x000fca00078e48ff */
[----:B0-----:R-:W-:-:S05]  /*0c90*/  IMAD.WIDE.U32 R4, R15, 0x8, R4 ;  /* 0x000000080f047825 */ /* 0x001fca00078e0004 */
[----:B------:R-:W-:Y:S01]  /*0ca0*/  STG.E.64 desc[UR6][R4.64], R2 ;  /* 0x0000000204007986 */ /* 0x000fe2000c101b06 */
[----:B------:R-:W-:Y:S05]  /*0cb0*/  EXIT ;  /* 0x000000000000794d */ /* 0x000fea0003800000 */
        .weak           $__internal_31_$__cuda_sm20_div_s64
        .type           $__internal_31_$__cuda_sm20_div_s64,@function
        .size           $__internal_31_$__cuda_sm20_div_s64,(.L_x_22728 - $__internal_31_$__cuda_sm20_div_s64)
$__internal_31_$__cuda_sm20_div_s64:
[----:B------:R-:W-:Y:S02]  /*0cc0*/  UIADD3 UR4, UP1, URZ, -UR8, URZ ;  /* 0x800000083f047290 */ /* 0x000fe4000ff3e03f */
[----:B------:R-:W-:Y:S01]  /*0cd0*/  IADD3 RZ, P3, RZ, -UR8, RZ ;  /* 0x80000008ffff7c10 */ /* 0x000fe2000ff7e0ff */
[----:B------:R-:W-:Y:S02]  /*0ce0*/  UISETP.GE.AND UP0, UPT, UR9, URZ, UPT ;  /* 0x0000003f0900728c */ /* 0x000fe4000bf06270 */
[----:B------:R-:W-:Y:S01]  /*0cf0*/  ISETP.LE.AND P4, PT, RZ, UR9, PT ;  /* 0x00000009ff007c0c */ /* 0x000fe2000bf83270 */
[----:B------:R-:W-:Y:S02]  /*0d00*/  UIADD3.X UR5, URZ, ~UR9, URZ, UP1, !UPT ;  /* 0x800000093f057290 */ /* 0x000fe40008ffe43f */
[----:B------:R-:W-:Y:S02]  /*0d10*/  USEL UR4, UR4, UR8, !UP0 ;  /* 0x0000000804047287 */ /* 0x000fe4000c000000 */
[----:B------:R-:W-:-:S09]  /*0d20*/  USEL UR5, UR5, UR9, !UP0 ;  /* 0x0000000905057287 */ /* 0x000fd2000c000000 */
[----:B------:R-:W0:Y:S08]  /*0d30*/  I2F.U64.RP R19, UR4 ;  /* 0x0000000400137d12 */ /* 0x000e300008309000 */
[----:B0-----:R-:W0:Y:S02]  /*0d40*/  MUFU.RCP R19, R19 ;  /* 0x0000001300137308 */ /* 0x001e240000001000 */
[----:B0-----:R-:W-:-:S02]  /*0d50*/  VIADD R12, R19, 0x1ffffffe ;  /* 0x1ffffffe130c7836 */ /* 0x001fc40000000000 */
[----:B------:R-:W-:-:S04]  /*0d60*/  IMAD.X R19, RZ, RZ, ~UR9, P3 ;  /* 0x80000009ff137e24 */ /* 0x000fc800098e06ff */
[----:B------:R-:W0:Y:S01]  /*0d70*/  F2I.U64.TRUNC R12, R12 ;  /* 0x0000000c000c7311 */ /* 0x000e22000020d800 */
[----:B------:R-:W-:Y:S02]  /*0d80*/  SEL R19, R19, UR9, !P4 ;  /* 0x0000000913137c07 */ /* 0x000fe4000e000000 */
[----:B------:R-:W-:Y:S01]  /*0d90*/  ISETP.GE.AND P4, PT, R17, RZ, PT ;  /* 0x000000ff1100720c */ /* 0x000fe20003f86270 */
[----:B0-----:R-:W-:-:S04]  /*0da0*/  IMAD.WIDE.U32 R2, R12, UR4, RZ ;  /* 0x000000040c027c25 */ /* 0x001fc8000f8e00ff */
[----:B------:R-:W-:Y:S01]  /*0db0*/  IMAD R3, R12, UR5, R3 ;  /* 0x000000050c037c24 */ /* 0x000fe2000f8e0203 */
[----:B------:R-:W-:-:S03]  /*0dc0*/  IADD3 R21, P0, RZ, -R2, RZ ;  /* 0x80000002ff157210 */ /* 0x000fc60007f1e0ff */
[----:B------:R-:W-:Y:S02]  /*0dd0*/  IMAD R3, R13, UR4, R3 ;  /* 0x000000040d037c24 */ /* 0x000fe4000f8e0203 */
[----:B------:R-:W-:-:S04]  /*0de0*/  IMAD.HI.U32 R2, R12, R21, RZ ;  /* 0x000000150c027227 */ /* 0x000fc800078e00ff */
[----:B------:R-:W-:Y:S01]  /*0df0*/  IMAD.X R23, RZ, RZ, ~R3, P0 ;  /* 0x000000ffff177224 */ /* 0x000fe200000e0e03 */
[----:B------:R-:W-:-:S03]  /*0e00*/  MOV R3, R12 ;  /* 0x0000000c00037202 */ /* 0x000fc60000000f00 */
[-C--:B------:R-:W-:Y:S02]  /*0e10*/  IMAD R25, R13, R23.reuse, RZ ;  /* 0x000000170d197224 */ /* 0x080fe400078e02ff */
[----:B------:R-:W-:-:S04]  /*0e20*/  IMAD.WIDE.U32 R2, P0, R12, R23, R2 ;  /* 0x000000170c027225 */ /* 0x000fc80007800002 */
[----:B------:R-:W-:-:S04]  /*0e30*/  IMAD.HI.U32 R2, P1, R13, R21, R2 ;  /* 0x000000150d027227 */ /* 0x000fc80007820002 */
[----:B------:R-:W-:Y:S01]  /*0e40*/  IMAD.HI.U32 R21, R13, R23, RZ ;  /* 0x000000170d157227 */ /* 0x000fe200078e00ff */
[----:B------:R-:W-:-:S03]  /*0e50*/  IADD3 R3, P3, R25, R2, RZ ;  /* 0x0000000219037210 */ /* 0x000fc60007f7e0ff */
[----:B------:R-:W-:Y:S02]  /*0e60*/  IMAD.X R21, R21, 0x1, R13, P0 ;  /* 0x0000000115157824 */ /* 0x000fe400000e060d */
[----:B------:R-:W-:-:S03]  /*0e70*/  IMAD.WIDE.U32 R12, R3, UR4, RZ ;  /* 0x00000004030c7c25 */ /* 0x000fc6000f8e00ff */
[----:B------:R-:W-:Y:S01]  /*0e80*/  IADD3.X R21, RZ, RZ, R21, P3, P1 ;  /* 0x000000ffff157210 */ /* 0x000fe20001fe2415 */
[----:B------:R-:W-:Y:S01]  /*0e90*/  IMAD R2, R3, R19, R13 ;  /* 0x0000001303027224 */ /* 0x000fe200078e020d */
[----:B------:R-:W-:Y:S02]  /*0ea0*/  IADD3 R23, P0, RZ, -R12, RZ ;  /* 0x8000000cff177210 */ /* 0x000fe40007f1e0ff */
[-C--:B------:R-:W-:Y:S01]  /*0eb0*/  IADD3 R13, P5, RZ, -R18.reuse, RZ ;  /* 0x80000012ff0d7210 */ /* 0x080fe20007fbe0ff */
[----:B------:R-:W-:Y:S02]  /*0ec0*/  IMAD R12, R21, UR4, R2 ;  /* 0x00000004150c7c24 */ /* 0x000fe4000f8e0202 */
[----:B------:R-:W-:Y:S01]  /*0ed0*/  IMAD.HI.U32 R2, R3, R23, RZ ;  /* 0x0000001703027227 */ /* 0x000fe200078e00ff */
[----:B------:R-:W-:Y:S02]  /*0ee0*/  SEL R13, R13, R18, !P4 ;  /* 0x000000120d0d7207 */ /* 0x000fe40006000000 */
[----:B------:R-:W-:Y:S01]  /*0ef0*/  IADD3.X R12, RZ, ~R12, RZ, P0, !PT ;  /* 0x8000000cff0c7210 */ /* 0x000fe200007fe4ff */
[----:B------:R-:W-:-:S04]  /*0f00*/  IMAD.X R18, RZ, RZ, ~R17, P5 ;  /* 0x000000ffff127224 */ /* 0x000fc800028e0e11 */
[----:B------:R-:W-:-:S04]  /*0f10*/  IMAD.WIDE.U32 R2, P0, R3, R12, R2 ;  /* 0x0000000c03027225 */ /* 0x000fc80007800002 */
[----:B------:R-:W-:-:S04]  /*0f20*/  IMAD.HI.U32 R20, R21, R12, RZ ;  /* 0x0000000c15147227 */ /* 0x000fc800078e00ff */
[----:B------:R-:W-:-:S04]  /*0f30*/  IMAD.HI.U32 R2, P1, R21, R23, R2 ;  /* 0x0000001715027227 */ /* 0x000fc80007820002 */
[----:B------:R-:W-:-:S05]  /*0f40*/  IMAD R3, R21, R12, RZ ;  /* 0x0000000c15037224 */ /* 0x000fca00078e02ff */
[----:B------:R-:W-:Y:S01]  /*0f50*/  IADD3 R12, P3, R3, R2, RZ ;  /* 0x00000002030c7210 */ /* 0x000fe20007f7e0ff */
[----:B------:R-:W-:Y:S01]  /*0f60*/  IMAD.X R3, R20, 0x1, R21, P0 ;  /* 0x0000000114037824 */ /* 0x000fe200000e0615 */
[----:B------:R-:W-:-:S03]  /*0f70*/  SEL R21, R18, R17, !P4 ;  /* 0x0000001112157207 */ /* 0x000fc60006000000 */
[----:B------:R-:W-:Y:S01]  /*0f80*/  IMAD.HI.U32 R2, R12, R13, RZ ;  /* 0x0000000d0c027227 */ /* 0x000fe200078e00ff */
[----:B------:R-:W-:Y:S01]  /*0f90*/  IADD3.X R18, RZ, RZ, R3, P3, P1 ;  /* 0x000000ffff127210 */ /* 0x000fe20001fe2403 */
[----:B------:R-:W-:-:S04]  /*0fa0*/  HFMA2.MMA R3, -RZ, RZ, 0, 0 ;  /* 0x00000000ff037435 */ /* 0x000fc800000001ff */
[----:B------:R-:W-:-:S04]  /*0fb0*/  IMAD R23, R18, R21, RZ ;  /* 0x0000001512177224 */ /* 0x000fc800078e02ff */
[----:B------:R-:W-:-:S04]  /*0fc0*/  IMAD.WIDE.U32 R2, R12, R21, R2 ;  /* 0x000000150c027225 */ /* 0x000fc800078e0002 */
[----:B------:R-:W-:-:S04]  /*0fd0*/  IMAD.HI.U32 R2, P0, R18, R13, R2 ;  /* 0x0000000d12027227 */ /* 0x000fc80007800002 */
[----:B------:R-:W-:Y:S01]  /*0fe0*/  IMAD.HI.U32 R18, R18, R21, RZ ;  /* 0x0000001512127227 */ /* 0x000fe200078e00ff */
[----:B------:R-:W-:-:S03]  /*0ff0*/  IADD3 R12, P1, R23, R2, RZ ;  /* 0x00000002170c7210 */ /* 0x000fc60007f3e0ff */
[----:B------:R-:W-:Y:S02]  /*1000*/  IMAD.X R18, RZ, RZ, R18, P0 ;  /* 0x000000ffff127224 */ /* 0x000fe400000e0612 */
[----:B------:R-:W-:-:S04]  /*1010*/  IMAD.WIDE.U32 R2, R12, UR4, RZ ;  /* 0x000000040c027c25 */ /* 0x000fc8000f8e00ff */
[----:B------:R-:W-:Y:S01]  /*1020*/  IMAD.X R18, RZ, RZ, R18, P1 ;  /* 0x000000ffff127224 */ /* 0x000fe200008e0612 */
[----:B------:R-:W-:Y:S01]  /*1030*/  IADD3 R23, P1, -R2, R13, RZ ;  /* 0x0000000d02177210 */ /* 0x000fe20007f3e1ff */
[C---:B------:R-:W-:Y:S01]  /*1040*/  IMAD R3, R12.reuse, R19, R3 ;  /* 0x000000130c037224 */ /* 0x040fe200078e0203 */
[----:B------:R-:W-:Y:S02]  /*1050*/  IADD3 R13, P3, R12, 0x1, RZ ;  /* 0x000000010c0d7810 */ /* 0x000fe40007f7e0ff */
[----:B------:R-:W-:Y:S01]  /*1060*/  ISETP.GE.U32.AND P0, PT, R23, UR4, PT ;  /* 0x0000000417007c0c */ /* 0x000fe2000bf06070 */
[----:B------:R-:W-:Y:S02]  /*1070*/  IMAD R2, R18, UR4, R3 ;  /* 0x0000000412027c24 */ /* 0x000fe4000f8e0203 */
[----:B------:R-:W-:-:S03]  /*1080*/  IMAD.X R3, RZ, RZ, R18, P3 ;  /* 0x000000ffff037224 */ /* 0x000fc600018e0612 */
[----:B------:R-:W-:Y:S02]  /*1090*/  IADD3.X R22, ~R2, R21, RZ, P1, !PT ;  /* 0x0000001502167210 */ /* 0x000fe40000ffe5ff */
[----:B------:R-:W-:Y:S02]  /*10a0*/  IADD3 R2, P1, R23, -UR4, RZ ;  /* 0x8000000417027c10 */ /* 0x000fe4000ff3e0ff */
[----:B------:R-:W-:-:S03]  /*10b0*/  ISETP.GE.U32.AND.EX P0, PT, R22, R19, PT, P0 ;  /* 0x000000131600720c */ /* 0x000fc60003f06100 */
[----:B------:R-:W-:Y:S01]  /*10c0*/  IMAD.X R20, R22, 0x1, ~R19, P1 ;  /* 0x0000000116147824 */ /* 0x000fe200008e0e13 */
[----:B------:R-:W-:Y:S02]  /*10d0*/  SEL R2, R2, R23, P0 ;  /* 0x0000001702027207 */ /* 0x000fe40000000000 */
[----:B------:R-:W-:Y:S02]  /*10e0*/  SEL R13, R13, R12, P0 ;  /* 0x0000000c0d0d7207 */ /* 0x000fe40000000000 */
[----:B------:R-:W-:Y:S02]  /*10f0*/  SEL R20, R20, R22, P0 ;  /* 0x0000001614147207 */ /* 0x000fe40000000000 */
[----:B------:R-:W-:Y:S02]  /*1100*/  ISETP.GE.U32.AND P1, PT, R2, UR4, PT ;  /* 0x0000000402007c0c */ /* 0x000fe4000bf26070 */
[----:B------:R-:W-:Y:S02]  /*1110*/  SEL R18, R3, R18, P0 ;  /* 0x0000001203127207 */ /* 0x000fe40000000000 */
[----:B------:R-:W-:-:S02]  /*1120*/  IADD3 R2, P3, R13, 0x1, RZ ;  /* 0x000000010d027810 */ /* 0x000fc40007f7e0ff */
[----:B------:R-:W-:Y:S02]  /*1130*/  ISETP.GE.U32.AND.EX P0, PT, R20, R19, PT, P1 ;  /* 0x000000131400720c */ /* 0x000fe40003f06110 */
[-C--:B------:R-:W-:Y:S02]  /*1140*/  IADD3.X R3, RZ, R18.reuse, RZ, P3, !PT ;  /* 0x00000012ff037210 */ /* 0x080fe40001ffe4ff */
[----:B------:R-:W-:Y:S02]  /*1150*/  SEL R2, R2, R13, P0 ;  /* 0x0000000d02027207 */ /* 0x000fe40000000000 */
[----:B------:R-:W-:Y:S02]  /*1160*/  LOP3.LUT R12, R17, UR9, RZ, 0x3c, !PT ;  /* 0x00000009110c7c12 */ /* 0x000fe4000f8e3cff */
[----:B------:R-:W-:Y:S02]  /*1170*/  SEL R3, R3, R18, P0 ;  /* 0x0000001203037207 */ /* 0x000fe40000000000 */
[----:B------:R-:W-:-:S02]  /*1180*/  IADD3 R13, P3, RZ, -R2, RZ ;  /* 0x80000002ff0d7210 */ /* 0x000fc40007f7e0ff */
[----:B------:R-:W-:Y:S02]  /*1190*/  ISETP.GE.AND P1, PT, R12, RZ, PT ;  /* 0x000000ff0c00720c */ /* 0x000fe40003f26270 */
[----:B------:R-:W-:Y:S01]  /*11a0*/  ISETP.NE.U32.AND P0, PT, RZ, UR8, PT ;  /* 0x00000008ff007c0c */ /* 0x000fe2000bf05070 */
[----:B------:R-:W-:Y:S01]  /*11b0*/  IMAD.X R12, RZ, RZ, ~R3, P3 ;  /* 0x000000ffff0c7224 */ /* 0x000fe200018e0e03 */
[----:B------:R-:W-:Y:S02]  /*11c0*/  MOV R17, 0x0 ;  /* 0x0000000000117802 */ /* 0x000fe40000000f00 */
[----:B------:R-:W-:Y:S02]  /*11d0*/  ISETP.NE.AND.EX P0, PT, RZ, UR9, PT, P0 ;  /* 0x00000009ff007c0c */ /* 0x000fe4000bf05300 */
[----:B------:R-:W-:Y:S02]  /*11e0*/  SEL R2, R13, R2, !P1 ;  /* 0x000000020d027207 */ /* 0x000fe40004800000 */
[----:B------:R-:W-:-:S02]  /*11f0*/  SEL R3, R12, R3, !P1 ;  /* 0x000000030c037207 */ /* 0x000fc40004800000 */
[----:B------:R-:W-:Y:S02]  /*1200*/  SEL R2, R2, 0xffffffff, P0 ;  /* 0xffffffff02027807 */ /* 0x000fe40000000000 */
[----:B------:R-:W-:Y:S01]  /*1210*/  SEL R3, R3, 0xffffffff, P0 ;  /* 0xffffffff03037807 */ /* 0x000fe20000000000 */
[----:B------:R-:W-:Y:S06]  /*1220*/  RET.REL.NODEC R16 `(_ZN2at6native27unrolled_elementwise_kernelINS0_13BUnaryFunctorIlllZZZNS0_15binary_internal21div_trunc_kernel_cudaERNS_18TensorIteratorBaseEENKUlvE_clEvENKUlvE2_clEvEUlllE_EESt5arrayIPcLm2EELi4E23TrivialOffsetCalculatorILi1EjESE_NS0_6memory15LoadWithoutCastENSF_16StoreWithoutCastEEEviT_T0_T2_T3_T4_T5_) ;  /* 0xffffffec10747950 */ /* 0x000fec0003c3ffff */
.L_x_15031:
        /* <DEDUP_REMOVED lines=13> */
.L_x_22728:


//--------------------- .text._ZN2at6native29vectorized_elementwise_kernelILi2ENS0_13BUnaryFunctorIlllZZZNS0_15binary_internal21div_trunc_kernel_cudaERNS_18TensorIteratorBaseEENKUlvE_clEvENKUlvE2_clEvEUlllE_EESt5arrayIPcLm2EEEEviT0_T1_ --------------------------
	.section	.text._ZN2at6native29vectorized_elementwise_kernelILi2ENS0_13BUnaryFunctorIlllZZZNS0_15binary_internal21div_trunc_kernel_cudaERNS_18TensorIteratorBaseEENKUlvE_clEvENKUlvE2_clEvEUlllE_EESt5arrayIPcLm2EEEEviT0_T1_,"ax",@progbits
	.align	128
        .global         _ZN2at6native29vectorized_elementwise_kernelILi2ENS0_13BUnaryFunctorIlllZZZNS0_15binary_internal21div_trunc_kernel_cudaERNS_18TensorIteratorBaseEENKUlvE_clEvENKUlvE2_clEvEUlllE_EESt5arrayIPcLm2EEEEviT0_T1_
        .type           _ZN2at6native29vectorized_elementwise_kernelILi2ENS0_13BUnaryFunctorIlllZZZNS0_15binary_internal21div_trunc_kernel_cudaERNS_18TensorIteratorBaseEENKUlvE_clEvENKUlvE2_clEvEUlllE_EESt5arrayIPcLm2EEEEviT0_T1_,@function
        .size           _ZN2at6native29vectorized_elementwise_kernelILi2ENS0_13BUnaryFunctorIlllZZZNS0_15binary_internal21div_trunc_kernel_cudaERNS_18TensorIteratorBaseEENKUlvE_clEvENKUlvE2_clEvEUlllE_EESt5arrayIPcLm2EEEEviT0_T1_,(.L_x_22729 - _ZN2at6native29vectorized_elementwise_kernelILi2ENS0_13BUnaryFunctorIlllZZZNS0_15binary_internal21div_trunc_kernel_cudaERNS_18TensorIteratorBaseEENKUlvE_clEvENKUlvE2_clEvEUlllE_EESt5arrayIPcLm2EEEEviT0_T1_)
        .other          _ZN2at6native29vectorized_elementwise_kernelILi2ENS0_13BUnaryFunctorIlllZZZNS0_15binary_internal21div_trunc_kernel_cudaERNS_18TensorIteratorBaseEENKUlvE_clEvENKUlvE2_clEvEUlllE_EESt5arrayIPcLm2EEEEviT0_T1_,@"STO_CUDA_ENTRY STV_DEFAULT"
_ZN2at6native29vectorized_elementwise_kernelILi2ENS0_13BUnaryFunctorIlllZZZNS0_15binary_internal21div_trunc_kernel_cudaERNS_18TensorIteratorBaseEENKUlvE_clEvENKUlvE2_clEvEUlllE_EESt5arrayIPcLm2EEEEviT0_T1_:
.text._ZN2at6native29vectorized_elementwise_kernelILi2ENS0_13BUnaryFunctorIlllZZZNS0_15binary_internal21div_trunc_kernel_cudaERNS_18TensorIteratorBaseEENKUlvE_clEvENKUlvE2_clEvEUlllE_EESt5arrayIPcLm2EEEEviT0_T1_:
[----:B------:R-:W-:Y:S01]  /*0000*/  LDC R1, c[0x0][0x28] ;  /* 0x00000a00ff017b82 */ /* 0x000fe20000000800 */
[----:B------:R-:W0:Y:S01]  /*0010*/  S2R R28, SR_CTAID.X ;  /* 0x00000000001c7919 */ /* 0x000e220000002500 */
[----:B------:R-:W-:Y:S01]  /*0020*/  ULDC UR4, c[0x0][0x210] ;  /* 0x0000840000047ab9 */ /* 0x000fe20000000800 */
[----:B------:R-:W-:Y:S01]  /*0030*/  ULDC.64 UR6, c[0x0][0x208] ;  /* 0x0000820000067ab9 */ /* 0x000fe20000000a00 */
[----:B------:R-:W-:Y:S01]  /*0040*/  ULDC.64 UR8, c[0x0][0x220] ;  /* 0x0000880000087ab9 */ /* 0x000fe20000000a00 */
[----:B0-----:R-:W-:-:S05]  /*0050*/  IMAD.SHL.U32 R28, R28, 0x400, RZ ;  /* 0x000004001c1c7824 */ /* 0x001fca00078e00ff */
[----:B------:R-:W-:-:S04]  /*0060*/  IADD3 R5, -R28, UR4, RZ ;  /* 0x000000041c057c10 */ /* 0x000fc8000fffe1ff */
        /* <DEDUP_REMOVED lines=8> */
[----:B------:R0:W5:Y:S04]  /*00f0*/  LDG.E.128 R16, desc[UR6][R2.64+0x800] ;  /* 0x0008000602107981 */ /* 0x000168000c1e1d00 */
[----:B------:R0:W5:Y:S04]  /*0100*/  LDG.E.128 R4, desc[UR6][R2.64+0x1000] ;  /* 0x0010000602047981 */ /* 0x000168000c1e1d00 */
[----:B------:R0:W5:Y:S01]  /*0110*/  LDG.E.128 R8, desc[UR6][R2.64+0x1800] ;  /* 0x0018000602087981 */ /* 0x000162000c1e1d00 */
[----:B------:R-:W-:Y:S01]  /*0120*/  BSSY B0, `(.L_x_15033) ;  /* 0x0000020000007945 */ /* 0x000fe20003800000 */
[----:B--2---:R-:W-:-:S04]  /*0130*/  LOP3.LUT R0, R13, UR4, RZ, 0xfc, !PT ;  /* 0x000000040d007c12 */ /* 0x004fc8000f8efcff */
[----:B------:R-:W-:-:S13]  /*0140*/  ISETP.NE.U32.AND P0, PT, R0, RZ, PT ;  /* 0x000000ff0000720c */ /* 0x000fda0003f05070 */
[----:B0-----:R-:W-:Y:S05]  /*0150*/  @!P0 BRA `(.L_x_15034) ;  /* 0x00000000001c8947 */ /* 0x001fea0003800000 */
[----:B------:R-:W-:Y:S01]  /*0160*/  IMAD.MOV.U32 R3, RZ, RZ, R12 ;  /* 0x000000ffff037224 */ /* 0x000fe200078e000c */
[----:B------:R-:W-:Y:S02]  /*0170*/  MOV R2, R13 ;  /* 0x0000000d00027202 */ /* 0x000fe40000000f00 */
[----:B------:R-:W-:-:S07]  /*0180*/  MOV R0, 0x1a0 ;  /* 0x000001a000007802 */ /* 0x000fce0000000f00 */
[----:B-----5:R-:W-:Y:S05]  /*0190*/  CALL.REL.NOINC `($__internal_32_$__cuda_sm20_div_s64) ;  /* 0x0000002800a47944 */ /* 0x020fea0003c00000 */
[----:B------:R-:W-:Y:S02]  /*01a0*/  IMAD.MOV.U32 R12, RZ, RZ, R3 ;  /* 0x000000ffff0c7224 */ /* 0x000fe400078e0003 */
[----:B------:R-:W-:Y:S01]  /*01b0*/  IMAD.MOV.U32 R13, RZ, RZ, R2 ;  /* 0x000000ffff0d7224 */ /* 0x000fe200078e0002 */
[----:B------:R-:W-:Y:S06]  /*01c0*/  BRA `(.L_x_15035) ;  /* 0x0000000000547947 */ /* 0x000fec0003800000 */
.L_x_15034:
        /* <DEDUP_REMOVED lines=21> */
.L_x_15035:
[----:B------:R-:W-:Y:S05]  /*0320*/  BSYNC B0 ;  /* 0x0000000000007941 */ /* 0x000fea0003800000 */
.L_x_15033:
[----:B------:R-:W-:Y:S01]  /*0330*/  ULDC UR4, c[0x0][0x224] ;  /* 0x0000890000047ab9 */ /* 0x000fe20000000800 */
[----:B------:R-:W-:Y:S01]  /*0340*/  BSSY B0, `(.L_x_15036) ;  /* 0x0000020000007945 */ /* 0x000fe20003800000 */
[----:B------:R-:W-:-:S04]  /*0350*/  LOP3.LUT R0, R15, UR4, RZ, 0xfc, !PT ;  /* 0x000000040f007c12 */ /* 0x000fc8000f8efcff */
[----:B------:R-:W-:-:S13]  /*0360*/  ISETP.NE.U32.AND P0, PT, R0, RZ, PT ;  /* 0x000000ff0000720c */ /* 0x000fda0003f05070 */
[----:B------:R-:W-:Y:S05]  /*0370*/  @!P0 BRA `(.L_x_15037) ;  /* 0x00000000001c8947 */ /* 0x000fea0003800000 */
[----:B------:R-:W-:Y:S01]  /*0380*/  MOV R3, R14 ;  /* 0x0000000e00037202 */ /* 0x000fe20000000f00 */
[----:B------:R-:W-:Y:S01]  /*0390*/  IMAD.MOV.U32 R2, RZ, RZ, R15 ;  /* 0x000000ffff027224 */ /* 0x000fe200078e000f */
[----:B------:R-:W-:-:S07]  /*03a0*/  MOV R0, 0x3c0 ;  /* 0x000003c000007802 */ /* 0x000fce0000000f00 */
[----:B-----5:R-:W-:Y:S05]  /*03b0*/  CALL.REL.NOINC `($__internal_32_$__cuda_sm20_div_s64) ;  /* 0x00000028001c7944 */ /* 0x020fea0003c00000 */
[----:B------:R-:W-:Y:S01]  /*03c0*/  IMAD.MOV.U32 R14, RZ, RZ, R3 ;  /* 0x000000ffff0e7224 */ /* 0x000fe200078e0003 */
[----:B------:R-:W-:Y:S01]  /*03d0*/  MOV R15, R2 ;  /* 0x00000002000f7202 */ /* 0x000fe20000000f00 */
[----:B------:R-:W-:Y:S06]  /*03e0*/  BRA `(.L_x_15038) ;  /* 0x0000000000547947 */ /* 0x000fec0003800000 */
.L_x_15037:
[----:B------:R-:W-:Y:S02]  /*03f0*/  ULDC UR4, c[0x0][0x220] ;  /* 0x0000880000047ab9 */ /* 0x000fe40000000800 */
[----:B------:R-:W0:Y:S01]  /*0400*/  I2F.U32.RP R15, UR4 ;  /* 0x00000004000f7d06 */ /* 0x000e220008209000 */
[----:B------:R-:W-:-:S07]  /*0410*/  ISETP.NE.U32.AND P2, PT, RZ, UR4, PT ;  /* 0x00000004ff007c0c */ /* 0x000fce000bf45070 */
[----:B0-----:R-:W0:Y:S02]  /*0420*/  MUFU.RCP R15, R15 ;  /* 0x0000000f000f7308 */ /* 0x001e240000001000 */
[----:B0-----:R-:W-:Y:S01]  /*0430*/  VIADD R2, R15, 0xffffffe ;  /* 0x0ffffffe0f027836 */ /* 0x001fe20000000000 */
[----:B------:R-:W-:-:S05]  /*0440*/  MOV R15, RZ ;  /* 0x000000ff000f7202 */ /* 0x000fca0000000f00 */
[----:B------:R0:W1:Y:S02]  /*0450*/  F2I.FTZ.U32.TRUNC.NTZ R3, R2 ;  /* 0x0000000200037305 */ /* 0x000064000021f000 */
[----:B0-----:R-:W-:Y:S01]  /*0460*/  HFMA2.MMA R2, -RZ, RZ, 0, 0 ;  /* 0x00000000ff027435 */ /* 0x001fe200000001ff */
[----:B-1----:R-:W-:-:S04]  /*0470*/  IMAD.MOV R21, RZ, RZ, -R3 ;  /* 0x000000ffff157224 */ /* 0x002fc800078e0a03 */
[----:B------:R-:W-:-:S05]  /*0480*/  IMAD R21, R21, UR4, RZ ;  /* 0x0000000415157c24 */ /* 0x000fca000f8e02ff */
        /* <DEDUP_REMOVED lines=11> */
.L_x_15038:
[----:B------:R-:W-:Y:S05]  /*0540*/  BSYNC B0 ;  /* 0x0000000000007941 */ /* 0x000fea0003800000 */
.L_x_15036:
[----:B------:R-:W-:Y:S01]  /*0550*/  ULDC UR4, c[0x0][0x224] ;  /* 0x0000890000047ab9 */ /* 0x000fe20000000800 */
[----:B------:R-:W-:Y:S01]  /*0560*/  BSSY B0, `(.L_x_15039) ;  /* 0x0000020000007945 */ /* 0x000fe20003800000 */
[----:B-----5:R-:W-:-:S04]  /*0570*/  LOP3.LUT R0, R17, UR4, RZ, 0xfc, !PT ;  /* 0x0000000411007c12 */ /* 0x020fc8000f8efcff */
[----:B------:R-:W-:-:S13]  /*0580*/  ISETP.NE.U32.AND P0, PT, R0, RZ, PT ;  /* 0x000000ff0000720c */ /* 0x000fda0003f05070 */
[----:B------:R-:W-:Y:S05]  /*0590*/  @!P0 BRA `(.L_x_15040) ;  /* 0x00000000001c8947 */ /* 0x000fea0003800000 */
[----:B------:R-:W-:Y:S01]  /*05a0*/  IMAD.MOV.U32 R3, RZ, RZ, R16 ;  /* 0x000000ffff037224 */ /* 0x000fe200078e0010 */
[----:B------:R-:W-:Y:S01]  /*05b0*/  MOV R0, 0x5e0 ;  /* 0x000005e000007802 */ /* 0x000fe20000000f00 */
[----:B------:R-:W-:-:S07]  /*05c0*/  IMAD.MOV.U32 R2, RZ, RZ, R17 ;  /* 0x000000ffff027224 */ /* 0x000fce00078e0011 */
[----:B------:R-:W-:Y:S05]  /*05d0*/  CALL.REL.NOINC `($__internal_32_$__cuda_sm20_div_s64) ;  /* 0x0000002400947944 */ /* 0x000fea0003c00000 */
[----:B------:R-:W-:Y:S01]  /*05e0*/  MOV R16, R3 ;  /* 0x0000000300107202 */ /* 0x000fe20000000f00 */
[----:B------:R-:W-:Y:S01]  /*05f0*/  IMAD.MOV.U32 R17, RZ, RZ, R2 ;  /* 0x000000ffff117224 */ /* 0x000fe200078e0002 */
[----:B------:R-:W-:Y:S06]  /*0600*/  BRA `(.L_x_15041) ;  /* 0x0000000000547947 */ /* 0x000fec0003800000 */
.L_x_15040:
[----:B------:R-:W-:Y:S02]  /*0610*/  ULDC UR4, c[0x0][0x220] ;  /* 0x0000880000047ab9 */ /* 0x000fe40000000800 */
[----:B------:R-:W0:Y:S01]  /*0620*/  I2F.U32.RP R17, UR4 ;  /* 0x0000000400117d06 */ /* 0x000e220008209000 */
[----:B------:R-:W-:-:S07]  /*0630*/  ISETP.NE.U32.AND P2, PT, RZ, UR4, PT ;  /* 0x00000004ff007c0c */ /* 0x000fce000bf45070 */
[----:B0-----:R-:W0:Y:S02]  /*0640*/  MUFU.RCP R17, R17 ;  /* 0x0000001100117308 */ /* 0x001e240000001000 */
[----:B0-----:R-:W-:Y:S02]  /*0650*/  VIADD R2, R17, 0xffffffe ;  /* 0x0ffffffe11027836 */ /* 0x001fe40000000000 */
[----:B------:R-:W-:-:S04]  /*0660*/  IMAD.MOV.U32 R17, RZ, RZ, RZ ;  /* 0x000000ffff117224 */ /* 0x000fc800078e00ff */
[----:B------:R0:W1:Y:S02]  /*0670*/  F2I.FTZ.U32.TRUNC.NTZ R3, R2 ;  /* 0x0000000200037305 */ /* 0x000064000021f000 */
[----:B0-----:R-:W-:Y:S01]  /*0680*/  IMAD.MOV.U32 R2, RZ, RZ, RZ ;  /* 0x000000ffff027224 */ /* 0x001fe200078e00ff */
[----:B-1----:R-:W-:-:S05]  /*0690*/  IADD3 R21, RZ, -R3, RZ ;  /* 0x80000003ff157210 */ /* 0x002fca0007ffe0ff */
        /* <DEDUP_REMOVED lines=12> */
.L_x_15041:
[----:B------:R-:W-:Y:S05]  /*0760*/  BSYNC B0 ;  /* 0x0000000000007941 */ /* 0x000fea0003800000 */
.L_x_15039:
[----:B------:R-:W-:Y:S01]  /*0770*/  ULDC UR4, c[0x0][0x224] ;  /* 0x0000890000047ab9 */ /* 0x000fe20000000800 */
[----:B------:R-:W-:Y:S01]  /*0780*/  BSSY B0, `(.L_x_15042) ;  /* 0x0000020000007945 */ /* 0x000fe20003800000 */
[----:B------:R-:W-:-:S04]  /*0790*/  LOP3.LUT R0, R19, UR4, RZ, 0xfc, !PT ;  /* 0x0000000413007c12 */ /* 0x000fc8000f8efcff */
[----:B------:R-:W-:-:S13]  /*07a0*/  ISETP.NE.U32.AND P0, PT, R0, RZ, PT ;  /* 0x000000ff0000720c */ /* 0x000fda0003f05070 */
[----:B------:R-:W-:Y:S05]  /*07b0*/  @!P0 BRA `(.L_x_15043) ;  /* 0x00000000001c8947 */ /* 0x000fea0003800000 */
[----:B------:R-:W-:Y:S01]  /*07c0*/  IMAD.MOV.U32 R3, RZ, RZ, R18 ;  /* 0x000000ffff037224 */ /* 0x000fe200078e0012 */
[----:B------:R-:W-:Y:S02]  /*07d0*/  MOV R2, R19 ;  /* 0x0000001300027202 */ /* 0x000fe40000000f00 */
[----:B------:R-:W-:-:S07]  /*07e0*/  MOV R0, 0x800 ;  /* 0x0000080000007802 */ /* 0x000fce0000000f00 */
[----:B------:R-:W-:Y:S05]  /*07f0*/  CALL.REL.NOINC `($__internal_32_$__cuda_sm20_div_s64) ;  /* 0x00000024000c7944 */ /* 0x000fea0003c00000 */
[----:B------:R-:W-:Y:S02]  /*0800*/  IMAD.MOV.U32 R18, RZ, RZ, R3 ;  /* 0x000000ffff127224 */ /* 0x000fe400078e0003 */
[----:B------:R-:W-:Y:S01]  /*0810*/  IMAD.MOV.U32 R19, RZ, RZ, R2 ;  /* 0x000000ffff137224 */ /* 0x000fe200078e0002 */
[----:B------:R-:W-:Y:S06]  /*0820*/  BRA `(.L_x_15044) ;  /* 0x0000000000547947 */ /* 0x000fec0003800000 */
.L_x_15043:
[----:B------:R-:W-:Y:S02]  /*0830*/  ULDC UR4, c[0x0][0x220] ;  /* 0x0000880000047ab9 */ /* 0x000fe40000000800 */
[----:B------:R-:W0:Y:S01]  /*0840*/  I2F.U32.RP R19, UR4 ;  /* 0x0000000400137d06 */ /* 0x000e220008209000 */
[----:B------:R-:W-:-:S07]  /*0850*/  ISETP.NE.U32.AND P2, PT, RZ, UR4, PT ;  /* 0x00000004ff007c0c */ /* 0x000fce000bf45070 */
[----:B0-----:R-:W0:Y:S02]  /*0860*/  MUFU.RCP R19, R19 ;  /* 0x0000001300137308 */ /* 0x001e240000001000 */
[----:B0-----:R-:W-:Y:S01]  /*0870*/  IADD3 R2, R19, 0xffffffe, RZ ;  /* 0x0ffffffe13027810 */ /* 0x001fe20007ffe0ff */
[----:B------:R-:W-:-:S05]  /*0880*/  IMAD.MOV.U32 R19, RZ, RZ, RZ ;  /* 0x000000ffff137224 */ /* 0x000fca00078e00ff */
[----:B------:R0:W1:Y:S02]  /*0890*/  F2I.FTZ.U32.TRUNC.NTZ R3, R2 ;  /* 0x0000000200037305 */ /* 0x000064000021f000 */
[----:B0-----:R-:W-:Y:S02]  /*08a0*/  IMAD.MOV.U32 R2, RZ, RZ, RZ ;  /* 0x000000ffff027224 */ /* 0x001fe400078e00ff */
[----:B-1----:R-:W-:-:S04]  /*08b0*/  IMAD.MOV R21, RZ, RZ, -R3 ;  /* 0x000000ffff157224 */ /* 0x002fc800078e0a03 */
[----:B------:R-:W-:-:S04]  /*08c0*/  IMAD R21, R21, UR4, RZ ;  /* 0x0000000415157c24 */ /* 0x000fc8000f8e02ff */
[----:B------:R-:W-:-:S06]  /*08d0*/  IMAD.HI.U32 R21, R3, R21, R2 ;  /* 0x0000001503157227 */ /* 0x000fcc00078e0002 */
[----:B------:R-:W-:-:S05]  /*08e0*/  IMAD.HI.U32 R0, R21, R18, RZ ;  /* 0x0000001215007227 */ /* 0x000fca00078e00ff */
[----:B------:R-:W-:-:S05]  /*08f0*/  IADD3 R3, -R0, RZ, RZ ;  /* 0x000000ff00037210 */ /* 0x000fca0007ffe1ff */
[----:B------:R-:W-:-:S05]  /*0900*/  IMAD R18, R3, UR4, R18 ;  /* 0x0000000403127c24 */ /* 0x000fca000f8e0212 */
[----:B------:R-:W-:-:S13]  /*0910*/  ISETP.GE.U32.AND P0, PT, R18, UR4, PT ;  /* 0x0000000412007c0c */ /* 0x000fda000bf06070 */
[----:B------:R-:W-:Y:S02]  /*0920*/  @P0 VIADD R18, R18, -UR4 ;  /* 0x8000000412120c36 */ /* 0x000fe40008000000 */
[----:B------:R-:W-:-:S03]  /*0930*/  @P0 VIADD R0, R0, 0x1 ;  /* 0x0000000100000836 */ /* 0x000fc60000000000 */
[----:B------:R-:W-:-:S13]  /*0940*/  ISETP.GE.U32.AND P1, PT, R18, UR4, PT ;  /* 0x0000000412007c0c */ /* 0x000fda000bf26070 */
[----:B------:R-:W-:Y:S02]  /*0950*/  @P1 IADD3 R0, R0, 0x1, RZ ;  /* 0x0000000100001810 */ /* 0x000fe40007ffe0ff */
[----:B------:R-:W-:-:S05]  /*0960*/  @!P2 LOP3.LUT R0, RZ, UR4, RZ, 0x33, !PT ;  /* 0x00000004ff00ac12 */ /* 0x000fca000f8e33ff */
[----:B------:R-:W-:-:S07]  /*0970*/  IMAD.MOV.U32 R18, RZ, RZ, R0 ;  /* 0x000000ffff127224 */ /* 0x000fce00078e0000 */
.L_x_15044:
[----:B------:R-:W-:Y:S05]  /*0980*/  BSYNC B0 ;  /* 0x0000000000007941 */ /* 0x000fea0003800000 */
.L_x_15042:
        /* <DEDUP_REMOVED lines=8> */
[----:B------:R-:W-:Y:S05]  /*0a10*/  CALL.REL.NOINC `($__internal_32_$__cuda_sm20_div_s64) ;  /* 0x0000002000847944 */ /* 0x000fea0003c00000 */
[----:B------:R-:W-:Y:S01]  /*0a20*/  IMAD.MOV.U32 R4, RZ, RZ, R3 ;  /* 0x000000ffff047224 */ /* 0x000fe200078e0003 */
[----:B------:R-:W-:Y:S01]  /*0a30*/  MOV R5, R2 ;  /* 0x0000000200057202 */ /* 0x000fe20000000f00 */
[----:B------:R-:W-:Y:S06]  /*0a40*/  BRA `(.L_x_15047) ;  /* 0x0000000000547947 */ /* 0x000fec0003800000 */
.L_x_15046:
        /* <DEDUP_REMOVED lines=21> */
.L_x_15047:
[----:B------:R-:W-:Y:S05]  /*0ba0*/  BSYNC B0 ;  /* 0x0000000000007941 */ /* 0x000fea0003800000 */
.L_x_15045:
[----:B------:R-:W-:Y:S01]  /*0bb0*/  ULDC UR4, c[0x0][0x224] ;  /* 0x0000890000047ab9 */ /* 0x000fe20000000800 */
[----:B------:R-:W-:Y:S01]  /*0bc0*/  BSSY B0, `(.L_x_15048) ;  /* 0x0000020000007945 */ /* 0x000fe20003800000 */
[----:B------:R-:W-:-:S04]  /*0bd0*/  LOP3.LUT R0, R7, UR4, RZ, 0xfc, !PT ;  /* 0x0000000407007c12 */ /* 0x000fc8000f8efcff */
        /* <DEDUP_REMOVED lines=9> */
.L_x_15049:
        /* <DEDUP_REMOVED lines=21> */
.L_x_15050:
[----:B------:R-:W-:Y:S05]  /*0dc0*/  BSYNC B0 ;  /* 0x0000000000007941 */ /* 0x000fea0003800000 */
.L_x_15048:
        /* <DEDUP_REMOVED lines=12> */
.L_x_15052:
        /* <DEDUP_REMOVED lines=21> */
.L_x_15053:
[----:B------:R-:W-:Y:S05]  /*0fe0*/  BSYNC B0 ;  /* 0x0000000000007941 */ /* 0x000fea0003800000 */
.L_x_15051:
        /* <DEDUP_REMOVED lines=12> */
.L_x_15055:
        /* <DEDUP_REMOVED lines=21> */
.L_x_15056:
[----:B------:R-:W-:Y:S05]  /*1200*/  BSYNC B0 ;  /* 0x0000000000007941 */ /* 0x000fea0003800000 */
.L_x_15054:
        /* <DEDUP_REMOVED lines=8> */
.L_x_15032:
[----:B------:R-:W0:Y:S01]  /*1290*/  S2R R4, SR_TID.X ;  /* 0x0000000000047919 */ /* 0x000e220000002100 */
[----:B------:R-:W-:Y:S02]  /*12a0*/  CS2R R16, SRZ ;  /* 0x0000000000107805 */ /* 0x000fe4000001ff00 */
        /* <DEDUP_REMOVED lines=11> */
[----:B------:R-:W-:Y:S01]  /*1360*/  @!P5 VIADD R33, R33, 0x80 ;  /* 0x000000802121d836 */ /* 0x000fe20000000000 */
[----:B------:R-:W2:Y:S01]  /*1370*/  @!P5 LDC.64 R12, c[0x0][0x230] ;  /* 0x00008c00ff0cdb82 */ /* 0x000ea20000000a00 */
[----:B-1----:R-:W-:-:S03]  /*1380*/  @!P6 IMAD.WIDE.U32 R22, R23, 0x8, R2 ;  /* 0x000000081716e825 */ /* 0x002fc600078e0002 */
[CC--:B------:R-:W-:Y:S02]  /*1390*/  ISETP.GE.AND P4, PT, R33.reuse, R5.reuse, PT ;  /* 0x000000052100720c */ /* 0x0c0fe40003f86270 */
[----:B------:R1:W5:Y:S11]  /*13a0*/  @!P6 LDG.E.64 R16, desc[UR6][R22.64] ;  /* 0x000000061610e981 */ /* 0x000376000c1e1b00 */
[----:B------:R-:W-:Y:S01]  /*13b0*/  @!P4 IMAD.IADD R35, R28, 0x1, R33 ;  /* 0x000000011c23c824 */ /* 0x000fe200078e0221 */
[----:B------:R-:W-:Y:S01]  /*13c0*/  @!P4 IADD3 R33, R33, 0x80, RZ ;  /* 0x000000802121c810 */ /* 0x000fe20007ffe0ff */
[----:B------:R-:W3:Y:S03]  /*13d0*/  @!P4 LDC.64 R30, c[0x0][0x230] ;  /* 0x00008c00ff1ecb82 */ /* 0x000ee60000000a00 */
[----:B------:R-:W-:-:S13]  /*13e0*/  ISETP.GE.AND P3, PT, R33, R5, PT ;  /* 0x000000052100720c */ /* 0x000fda0003f66270 */
[----:B------:R-:W-:Y:S01]  /*13f0*/  @!P3 IMAD.IADD R29, R28, 0x1, R33 ;  /* 0x000000011c1db824 */ /* 0x000fe200078e0221 */
[----:B------:R-:W4:Y:S01]  /*1400*/  @!P3 LDC.64 R2, c[0x0][0x230] ;  /* 0x00008c00ff02bb82 */ /* 0x000f220000000a00 */
[----:B------:R-:W-:-:S05]  /*1410*/  @!P3 VIADD R33, R33, 0x80 ;  /* 0x000000802121b836 */ /* 0x000fca0000000000 */
[----:B------:R-:W-:-:S13]  /*1420*/  ISETP.GE.AND P1, PT, R33, R5, PT ;  /* 0x000000052100720c */ /* 0x000fda0003f26270 */
[----:B------:R-:W-:Y:S01]  /*1430*/  @!P1 IADD3 R27, R28, R33, RZ ;  /* 0x000000211c1b9210 */ /* 0x000fe20007ffe0ff */
[----:B------:R-:W-:Y:S01]  /*1440*/  @!P1 VIADD R33, R33, 0x80 ;  /* 0x0000008021219836 */ /* 0x000fe20000000000 */
[----:B------:R-:W0:Y:S04]  /*1450*/  @!P1 LDC.64 R14, c[0x0][0x230] ;  /* 0x00008c00ff0e9b82 */ /* 0x000e280000000a00 */
[----:B------:R-:W-:-:S13]  /*1460*/  ISETP.GE.AND P0, PT, R33, R5, PT ;  /* 0x000000052100720c */ /* 0x000fda0003f06270 */
[----:B------:R-:W-:Y:S01]  /*1470*/  @!P0 IMAD.IADD R21, R28, 0x1, R33 ;  /* 0x000000011c158824 */ /* 0x000fe200078e0221 */
[----:B------:R-:W-:Y:S01]  /*1480*/  @!P0 IADD3 R33, R33, 0x80, RZ ;  /* 0x0000008021218810 */ /* 0x000fe20007ffe0ff */
[----:B------:R-:W3:Y:S03]  /*1490*/  @!P0 LDC.64 R10, c[0x0][0x230] ;  /* 0x00008c00ff0a8b82 */ /* 0x000ee60000000a00 */
[----:B------:R-:W-:-:S13]  /*14a0*/  ISETP.GE.AND P6, PT, R33, R5, PT ;  /* 0x000000052100720c */ /* 0x000fda0003fc6270 */
[----:B------:R-:W4:Y:S01]  /*14b0*/  @!P6 LDC.64 R8, c[0x0][0x230] ;  /* 0x00008c00ff08eb82 */ /* 0x000f220000000a00 */
[----:B--2---:R-:W-:Y:S01]  /*14c0*/  @!P5 IMAD.WIDE.U32 R12, R19, 0x8, R12 ;  /* 0x00000008130cd825 */ /* 0x004fe200078e000c */
[----:B------:R-:W-:-:S03]  /*14d0*/  CS2R R18, SRZ ;  /* 0x0000000000127805 */ /* 0x000fc6000001ff00 */
[----:B------:R-:W-:Y:S02]  /*14e0*/  @!P6 IMAD.IADD R33, R28, 0x1, R33 ;  /* 0x000000011c21e824 */ /* 0x000fe400078e0221 */
[----:B0-----:R-:W-:Y:S01]  /*14f0*/  @!P1 IMAD.WIDE.U32 R14, R27, 0x8, R14 ;  /* 0x000000081b0e9825 */ /* 0x001fe200078e000e */
[----:B------:R0:W5:Y:S01]  /*1500*/  @!P5 LDG.E.64 R18, desc[UR6][R12.64] ;  /* 0x000000060c12d981 */ /* 0x000162000c1e1b00 */
[----:B-1----:R-:W-:Y:S02]  /*1510*/  CS2R R22, SRZ ;  /* 0x0000000000167805 */ /* 0x002fe4000001ff00 */
[----:B---3--:R-:W-:Y:S01]  /*1520*/  @!P0 IMAD.WIDE.U32 R20, R21, 0x8, R10 ;  /* 0x0000000815148825 */ /* 0x008fe200078e000a */
[----:B------:R-:W-:-:S03]  /*1530*/  CS2R R10, SRZ ;  /* 0x00000000000a7805 */ /* 0x000fc6000001ff00 */
[----:B------:R-:W-:Y:S01]  /*1540*/  @!P2 IMAD.WIDE.U32 R26, R25, 0x8, R6 ;  /* 0x00000008191aa825 */ /* 0x000fe200078e0006 */
[----:B------:R-:W-:Y:S02]  /*1550*/  CS2R R6, SRZ ;  /* 0x0000000000067805 */ /* 0x000fe4000001ff00 */
[----:B------:R-:W-:Y:S02]  /*1560*/  CS2R R24, SRZ ;  /* 0x0000000000187805 */ /* 0x000fe4000001ff00 */
[----:B0-----:R-:W-:Y:S01]  /*1570*/  CS2R R12, SRZ ;  /* 0x00000000000c7805 */ /* 0x001fe2000001ff00 */
[----:B------:R-:W-:Y:S01]  /*1580*/  @!P4 IMAD.WIDE.U32 R30, R35, 0x8, R30 ;  /* 0x00000008231ec825 */ /* 0x000fe200078e001e */
[----:B------:R0:W5:Y:S03]  /*1590*/  @!P0 LDG.E.64 R10, desc[UR6][R20.64] ;  /* 0x00000006140a8981 */ /* 0x000166000c1e1b00 */
[----:B----4-:R-:W-:Y:S01]  /*15a0*/  @!P6 IMAD.WIDE.U32 R32, R33, 0x8, R8 ;  /* 0x000000082120e825 */ /* 0x010fe200078e0008 */
[----:B------:R-:W-:Y:S01]  /*15b0*/  CS2R R8, SRZ ;  /* 0x0000000000087805 */ /* 0x000fe2000001ff00 */
[----:B------:R0:W5:Y:S02]  /*15c0*/  @!P4 LDG.E.64 R22, desc[UR6][R30.64] ;  /* 0x000000061e16c981 */ /* 0x000164000c1e1b00 */
[----:B------:R-:W-:-:S02]  /*15d0*/  @!P3 IMAD.WIDE.U32 R2, R29, 0x8, R2 ;  /* 0x000000081d02b825 */ /* 0x000fc400078e0002 */
[----:B------:R0:W5:Y:S04]  /*15e0*/  @!P6 LDG.E.64 R12, desc[UR6][R32.64] ;  /* 0x00000006200ce981 */ /* 0x000168000c1e1b00 */
[----:B------:R0:W5:Y:S04]  /*15f0*/  @!P3 LDG.E.64 R6, desc[UR6][R2.64] ;  /* 0x000000060206b981 */ /* 0x000168000c1e1b00 */
[----:B------:R0:W5:Y:S04]  /*1600*/  @!P1 LDG.E.64 R8, desc[UR6][R14.64] ;  /* 0x000000060e089981 */ /* 0x000168000c1e1b00 */
[----:B------:R0:W5:Y:S01]  /*1610*/  @!P2 LDG.E.64 R24, desc[UR6][R26.64] ;  /* 0x000000061a18a981 */ /* 0x000162000c1e1b00 */
[----:B------:R-:W-:Y:S04]  /*1620*/  BSSY B0, `(.L_x_15057) ;  /* 0x0000021000007945 */ /* 0x000fe80003800000 */
[----:B------:R-:W-:Y:S05]  /*1630*/  @P2 BRA `(.L_x_15058) ;  /* 0x00000000007c2947 */ /* 0x000fea0003800000 */
[----:B------:R-:W-:Y:S02]  /*1640*/  ULDC UR4, c[0x0][0x224] ;  /* 0x0000890000047ab9 */ /* 0x000fe40000000800 */
[----:B-----5:R-:W-:-:S04]  /*1650*/  LOP3.LUT R0, R25, UR4, RZ, 0xfc, !PT ;  /* 0x0000000419007c12 */ /* 0x020fc8000f8efcff */
[----:B------:R-:W-:-:S13]  /*1660*/  ISETP.NE.U32.AND P0, PT, R0, RZ, PT ;  /* 0x000000ff0000720c */ /* 0x000fda0003f05070 */
[----:B------:R-:W-:Y:S05]  /*1670*/  @!P0 BRA `(.L_x_15059) ;  /* 0x00000000001c8947 */ /* 0x000fea0003800000 */
[----:B0-----:R-:W-:Y:S01]  /*1680*/  IMAD.MOV.U32 R3, RZ, RZ, R24 ;  /* 0x000000ffff037224 */ /* 0x001fe200078e0018 */
[----:B------:R-:W-:Y:S02]  /*1690*/  MOV R2, R25 ;  /* 0x0000001900027202 */ /* 0x000fe40000000f00 */
[----:B------:R-:W-:-:S07]  /*16a0*/  MOV R0, 0x16c0 ;  /* 0x000016c000007802 */ /* 0x000fce0000000f00 */
[----:B------:R-:W-:Y:S05]  /*16b0*/  CALL.REL.NOINC `($__internal_32_$__cuda_sm20_div_s64) ;  /* 0x00000014005c7944 */ /* 0x000fea0003c00000 */
[----:B------:R-:W-:Y:S02]  /*16c0*/  IMAD.MOV.U32 R14, RZ, RZ, R3 ;  /* 0x000000ffff0e7224 */ /* 0x000fe400078e0003 */
[----:B------:R-:W-:Y:S01]  /*16d0*/  IMAD.MOV.U32 R15, RZ, RZ, R2 ;  /* 0x000000ffff0f7224 */ /* 0x000fe200078e0002 */
[----:B------:R-:W-:Y:S06]  /*16e0*/  BRA `(.L_x_15058) ;  /* 0x0000000000507947 */ /* 0x000fec0003800000 */
.L_x_15059:
[----:B------:R-:W-:Y:S02]  /*16f0*/  ULDC UR4, c[0x0][0x220] ;  /* 0x0000880000047ab9 */ /* 0x000fe40000000800 */
[----:B------:R-:W1:Y:S01]  /*1700*/  I2F.U32.RP R0, UR4 ;  /* 0x0000000400007d06 */ /* 0x000e620008209000 */
[----:B------:R-:W-:-:S07]  /*1710*/  ISETP.NE.U32.AND P3, PT, RZ, UR4, PT ;  /* 0x00000004ff007c0c */ /* 0x000fce000bf65070 */
[----:B-1----:R-:W0:Y:S02]  /*1720*/  MUFU.RCP R0, R0 ;  /* 0x0000000000007308 */ /* 0x002e240000001000 */
[----:B0-----:R-:W-:-:S06]  /*1730*/  IADD3 R2, R0, 0xffffffe, RZ ;  /* 0x0ffffffe00027810 */ /* 0x001fcc0007ffe0ff */
[----:B------:R0:W1:Y:S02]  /*1740*/  F2I.FTZ.U32.TRUNC.NTZ R3, R2 ;  /* 0x0000000200037305 */ /* 0x000064000021f000 */
[----:B0-----:R-:W-:Y:S02]  /*1750*/  IMAD.MOV.U32 R2, RZ, RZ, RZ ;  /* 0x000000ffff027224 */ /* 0x001fe400078e00ff */
[----:B-1----:R-:W-:-:S04]  /*1760*/  IMAD.MOV R15, RZ, RZ, -R3 ;  /* 0x000000ffff0f7224 */ /* 0x002fc800078e0a03 */
[----:B------:R-:W-:-:S04]  /*1770*/  IMAD R15, R15, UR4, RZ ;  /* 0x000000040f0f7c24 */ /* 0x000fc8000f8e02ff */
[----:B------:R-:W-:-:S06]  /*1780*/  IMAD.HI.U32 R15, R3, R15, R2 ;  /* 0x0000000f030f7227 */ /* 0x000fcc00078e0002 */
[----:B------:R-:W-:-:S04]  /*1790*/  IMAD.HI.U32 R14, R15, R24, RZ ;  /* 0x000000180f0e7227 */ /* 0x000fc800078e00ff */
[----:B------:R-:W-:Y:S01]  /*17a0*/  IMAD.MOV.U32 R15, RZ, RZ, RZ ;  /* 0x000000ffff0f7224 */ /* 0x000fe200078e00ff */
[----:B------:R-:W-:-:S05]  /*17b0*/  IADD3 R3, -R14, RZ, RZ ;  /* 0x000000ff0e037210 */ /* 0x000fca0007ffe1ff */
[----:B------:R-:W-:-:S05]  /*17c0*/  IMAD R24, R3, UR4, R24 ;  /* 0x0000000403187c24 */ /* 0x000fca000f8e0218 */
[----:B------:R-:W-:-:S13]  /*17d0*/  ISETP.GE.U32.AND P0, PT, R24, UR4, PT ;  /* 0x0000000418007c0c */ /* 0x000fda000bf06070 */
[----:B------:R-:W-:Y:S02]  /*17e0*/  @P0 VIADD R24, R24, -UR4 ;  /* 0x8000000418180c36 */ /* 0x000fe40008000000 */
[----:B------:R-:W-:-:S03]  /*17f0*/  @P0 VIADD R14, R14, 0x1 ;  /* 0x000000010e0e0836 */ /* 0x000fc60000000000 */
[----:B------:R-:W-:-:S13]  /*1800*/  ISETP.GE.U32.AND P1, PT, R24, UR4, PT ;  /* 0x0000000418007c0c */ /* 0x000fda000bf26070 */
[----:B------:R-:W-:Y:S02]  /*1810*/  @P1 IADD3 R14, R14, 0x1, RZ ;  /* 0x000000010e0e1810 */ /* 0x000fe40007ffe0ff */
[----:B------:R-:W-:-:S07]  /*1820*/  @!P3 LOP3.LUT R14, RZ, UR4, RZ, 0x33, !PT ;  /* 0x00000004ff0ebc12 */ /* 0x000fce000f8e33ff */
.L_x_15058:
[----:B------:R-:W-:Y:S05]  /*1830*/  BSYNC B0 ;  /* 0x0000000000007941 */ /* 0x000fea0003800000 */
.L_x_15057:
        /* <DEDUP_REMOVED lines=8> */
[----:B0-----:R-:W-:Y:S01]  /*18c0*/  MOV R3, R16 ;  /* 0x0000001000037202 */ /* 0x001fe20000000f00 */
[----:B------:R-:W-:Y:S01]  /*18d0*/  IMAD.MOV.U32 R2, RZ, RZ, R17 ;  /* 0x000000ffff027224 */ /* 0x000fe200078e0011 */
[----:B------:R-:W-:-:S07]  /*18e0*/  MOV R0, 0x1900 ;  /* 0x0000190000007802 */ /* 0x000fce0000000f00 */
[----:B------:R-:W-:Y:S05]  /*18f0*/  CALL.REL.NOINC `($__internal_32_$__cuda_sm20_div_s64) ;  /* 0x0000001000cc7944 */ /* 0x000fea0003c00000 */
[----:B------:R-:W-:Y:S01]  /*1900*/  IMAD.MOV.U32 R16, RZ, RZ, R3 ;  /* 0x000000ffff107224 */ /* 0x000fe200078e0003 */
[----:B------:R-:W-:Y:S01]  /*1910*/  MOV R17, R2 ;  /* 0x0000000200117202 */ /* 0x000fe20000000f00 */
[----:B------:R-:W-:Y:S06]  /*1920*/  BRA `(.L_x_15061) ;  /* 0x0000000000547947 */ /* 0x000fec0003800000 */
.L_x_15062:
[----:B------:R-:W-:Y:S02]  /*1930*/  ULDC UR4, c[0x0][0x220] ;  /* 0x0000880000047ab9 */ /* 0x000fe40000000800 */
[----:B------:R-:W1:Y:S01]  /*1940*/  I2F.U32.RP R17, UR4 ;  /* 0x0000000400117d06 */ /* 0x000e620008209000 */
[----:B------:R-:W-:-:S07]  /*1950*/  ISETP.NE.U32.AND P3, PT, RZ, UR4, PT ;  /* 0x00000004ff007c0c */ /* 0x000fce000bf65070 */
[----:B-1----:R-:W0:Y:S02]  /*1960*/  MUFU.RCP R17, R17 ;  /* 0x0000001100117308 */ /* 0x002e240000001000 */
        /* <DEDUP_REMOVED lines=17> */
.L_x_15061:
[----:B------:R-:W-:Y:S05]  /*1a80*/  BSYNC B0 ;  /* 0x0000000000007941 */ /* 0x000fea0003800000 */
.L_x_15060:
        /* <DEDUP_REMOVED lines=15> */
.L_x_15065:
[----:B------:R-:W-:Y:S02]  /*1b80*/  ULDC UR4, c[0x0][0x220] ;  /* 0x0000880000047ab9 */ /* 0x000fe40000000800 */
[----:B------:R-:W1:Y:S01]  /*1b90*/  I2F.U32.RP R19, UR4 ;  /* 0x0000000400137d06 */ /* 0x000e620008209000 */
[----:B------:R-:W-:-:S07]  /*1ba0*/  ISETP.NE.U32.AND P3, PT, RZ, UR4, PT ;  /* 0x00000004ff007c0c */ /* 0x000fce000bf65070 */
[----:B-1----:R-:W0:Y:S02]  /*1bb0*/  MUFU.RCP R19, R19 ;  /* 0x0000001300137308 */ /* 0x002e240000001000 */
        /* <DEDUP_REMOVED lines=17> */
.L_x_15064:
[----:B------:R-:W-:Y:S05]  /*1cd0*/  BSYNC B0 ;  /* 0x0000000000007941 */ /* 0x000fea0003800000 */
.L_x_15063:
[----:B------:R-:W-:Y:S01]  /*1ce0*/  IADD3 R0, R4, 0x180, RZ ;  /* 0x0000018004007810 */ /* 0x000fe20007ffe0ff */
[----:B------:R-:W-:Y:S03]  /*1cf0*/  BSSY B0, `(.L_x_15066) ;  /* 0x0000023000007945 */ /* 0x000fe60003800000 */
[----:B------:R-:W-:-:S13]  /*1d00*/  ISETP.GE.AND P0, PT, R0, R5, PT ;  /* 0x000000050000720c */ /* 0x000fda0003f06270 */
[----:B------:R-:W-:Y:S05]  /*1d10*/  @P0 BRA `(.L_x_15067) ;  /* 0x0000000000800947 */ /* 0x000fea0003800000 */
[----:B------:R-:W-:Y:S02]  /*1d20*/  ULDC UR4, c[0x0][0x224] ;  /* 0x0000890000047ab9 */ /* 0x000fe40000000800 */
[----:B-----5:R-:W-:-:S04]  /*1d30*/  LOP3.LUT R0, R23, UR4, RZ, 0xfc, !PT ;  /* 0x0000000417007c12 */ /* 0x020fc8000f8efcff */
[----:B------:R-:W-:-:S13]  /*1d40*/  ISETP.NE.U32.AND P0, PT, R0, RZ, PT ;  /* 0x000000ff0000720c */ /* 0x000fda0003f05070 */
[----:B------:R-:W-:Y:S05]  /*1d50*/  @!P0 BRA `(.L_x_15068) ;  /* 0x00000000001c8947 */ /* 0x000fea0003800000 */
[----:B0-----:R-:W-:Y:S01]  /*1d60*/  IMAD.MOV.U32 R3, RZ, RZ, R22 ;  /* 0x000000ffff037224 */ /* 0x001fe200078e0016 */
[----:B------:R-:W-:Y:S01]  /*1d70*/  MOV R0, 0x1da0 ;  /* 0x00001da000007802 */ /* 0x000fe20000000f00 */
[----:B------:R-:W-:-:S07]  /*1d80*/  IMAD.MOV.U32 R2, RZ, RZ, R23 ;  /* 0x000000ffff027224 */ /* 0x000fce00078e0017 */
[----:B------:R-:W-:Y:S05]  /*1d90*/  CALL.REL.NOINC `($__internal_32_$__cuda_sm20_div_s64) ;  /* 0x0000000c00a47944 */ /* 0x000fea0003c00000 */
[----:B------:R-:W-:Y:S01]  /*1da0*/  MOV R22, R3 ;  /* 0x0000000300167202 */ /* 0x000fe20000000f00 */
[----:B------:R-:W-:Y:S01]  /*1db0*/  IMAD.MOV.U32 R23, RZ, RZ, R2 ;  /* 0x000000ffff177224 */ /* 0x000fe200078e0002 */
[----:B------:R-:W-:Y:S06]  /*1dc0*/  BRA `(.L_x_15067) ;  /* 0x0000000000547947 */ /* 0x000fec0003800000 */
.L_x_15068:
[----:B------:R-:W-:Y:S01]  /*1dd0*/  ULDC UR4, c[0x0][0x220] ;  /* 0x0000880000047ab9 */ /* 0x000fe20000000800 */
[----:B------:R-:W-:Y:S01]  /*1de0*/  IMAD.MOV.U32 R23, RZ, RZ, RZ ;  /* 0x000000ffff177224 */ /* 0x000fe200078e00ff */
[----:B0-----:R-:W0:Y:S01]  /*1df0*/  I2F.U32.RP R20, UR4 ;  /* 0x0000000400147d06 */ /* 0x001e220008209000 */
[----:B------:R-:W-:-:S07]  /*1e00*/  ISETP.NE.U32.AND P3, PT, RZ, UR4, PT ;  /* 0x00000004ff007c0c */ /* 0x000fce000bf65070 */
[----:B0-----:R-:W0:Y:S02]  /*1e10*/  MUFU.RCP R20, R20 ;  /* 0x0000001400147308 */ /* 0x001e240000001000 */
[----:B0-----:R-:W-:-:S06]  /*1e20*/  VIADD R2, R20, 0xffffffe ;  /* 0x0ffffffe14027836 */ /* 0x001fcc0000000000 */
        /* <DEDUP_REMOVED lines=15> */
.L_x_15067:
[----:B------:R-:W-:Y:S05]  /*1f20*/  BSYNC B0 ;  /* 0x0000000000007941 */ /* 0x000fea0003800000 */
.L_x_15066:
        /* <DEDUP_REMOVED lines=15> */
.L_x_15071:
        /* <DEDUP_REMOVED lines=21> */
.L_x_15070:
[----:B------:R-:W-:Y:S05]  /*2170*/  BSYNC B0 ;  /* 0x0000000000007941 */ /* 0x000fea0003800000 */
.L_x_15069:
        /* <DEDUP_REMOVED lines=15> */
.L_x_15074:
        /* <DEDUP_REMOVED lines=21> */
.L_x_15073:
[----:B------:R-:W-:Y:S05]  /*23c0*/  BSYNC B0 ;  /* 0x0000000000007941 */ /* 0x000fea0003800000 */
.L_x_15072:
        /* <DEDUP_REMOVED lines=15> */
.L_x_15077:
[----:B------:R-:W-:Y:S02]  /*24c0*/  ULDC UR4, c[0x0][0x220] ;  /* 0x0000880000047ab9 */ /* 0x000fe40000000800 */
[----:B------:R-:W1:Y:S01]  /*24d0*/  I2F.U32.RP R11, UR4 ;  /* 0x00000004000b7d06 */ /* 0x000e620008209000 */
[----:B------:R-:W-:-:S07]  /*24e0*/  ISETP.NE.U32.AND P3, PT, RZ, UR4, PT ;  /* 0x00000004ff007c0c */ /* 0x000fce000bf65070 */
[----:B-1----:R-:W0:Y:S02]  /*24f0*/  MUFU.RCP R11, R11 ;  /* 0x0000000b000b7308 */ /* 0x002e240000001000 */
[----:B0-----:R-:W-:Y:S01]  /*2500*/  VIADD R2, R11, 0xffffffe ;  /* 0x0ffffffe0b027836 */ /* 0x001fe20000000000 */
[----:B------:R-:W-:-:S05]  /*2510*/  HFMA2.MMA R11, -RZ, RZ, 0, 0 ;  /* 0x00000000ff0b7435 */ /* 0x000fca00000001ff */
        /* <DEDUP_REMOVED lines=12> */
[----:B------:R-:W-:Y:S02]  /*25e0*/  @P1 IADD3 R0, R0, 0x1, RZ ;  /* 0x0000000100001810 */ /* 0x000fe40007ffe0ff */
[----:B------:R-:W-:-:S05]  /*25f0*/  @!P3 LOP3.LUT R0, RZ, UR4, RZ, 0x33, !PT ;  /* 0x00000004ff00bc12 */ /* 0x000fca000f8e33ff */
[----:B------:R-:W-:-:S07]  /*2600*/  IMAD.MOV.U32 R10, RZ, RZ, R0 ;  /* 0x000000ffff0a7224 */ /* 0x000fce00078e0000 */
.L_x_15076:
[----:B------:R-:W-:Y:S05]  /*2610*/  BSYNC B0 ;  /* 0x0000000000007941 */ /* 0x000fea0003800000 */
.L_x_15075:
        /* <DEDUP_REMOVED lines=12> */
[----:B------:R-:W-:-:S04]  /*26e0*/  LOP3.LUT R3, R3, R2, RZ, 0x3c, !PT ;  /* 0x0000000203037212 */ /* 0x000fc800078e3cff */
[----:B------:R-:W-:-:S04]  /*26f0*/  LOP3.LUT R2, R3, R2, RZ, 0x3c, !PT ;  /* 0x0000000203027212 */ /* 0x000fc800078e3cff */
[----:B------:R-:W-:Y:S01]  /*2700*/  LOP3.LUT R3, R3, R2, RZ, 0x3c, !PT ;  /* 0x0000000203037212 */ /* 0x000fe200078e3cff */
[----:B------:R-:W-:Y:S06]  /*2710*/  BRA `(.L_x_15079) ;  /* 0x0000000000507947 */ /* 0x000fec0003800000 */
.L_x_15080:
[----:B------:R-:W-:Y:S01]  /*2720*/  ULDC UR4, c[0x0][0x220] ;  /* 0x0000880000047ab9 */ /* 0x000fe20000000800 */
[----:B0-----:R-:W-:Y:S01]  /*2730*/  HFMA2.MMA R2, -RZ, RZ, 0, 0 ;  /* 0x00000000ff027435 */ /* 0x001fe200000001ff */
[----:B------:R-:W0:Y:S01]  /*2740*/  I2F.U32.RP R0, UR4 ;  /* 0x0000000400007d06 */ /* 0x000e220008209000 */
[----:B------:R-:W-:-:S07]  /*2750*/  ISETP.NE.U32.AND P3, PT, RZ, UR4, PT ;  /* 0x00000004ff007c0c */ /* 0x000fce000bf65070 */
[----:B0-----:R-:W0:Y:S02]  /*2760*/  MUFU.RCP R0, R0 ;  /* 0x0000000000007308 */ /* 0x001e240000001000 */
[----:B0-----:R-:W-:-:S06]  /*2770*/  IADD3 R13, R0, 0xffffffe, RZ ;  /* 0x0ffffffe000d7810 */ /* 0x001fcc0007ffe0ff */
        /* <DEDUP_REMOVED lines=9> */
[----:B------:R-:W-:Y:S01]  /*2810*/  @P0 IADD3 R12, R12, -UR4, RZ ;  /* 0x800000040c0c0c10 */ /* 0x000fe2000fffe0ff */
[----:B------:R-:W-:-:S03]  /*2820*/  @P0 VIADD R2, R2, 0x1 ;  /* 0x0000000102020836 */ /* 0x000fc60000000000 */
[----:B------:R-:W-:-:S13]  /*2830*/  ISETP.GE.U32.AND P1, PT, R12, UR4, PT ;  /* 0x000000040c007c0c */ /* 0x000fda000bf26070 */
[----:B------:R-:W-:Y:S02]  /*2840*/  @P1 IADD3 R2, R2, 0x1, RZ ;  /* 0x0000000102021810 */ /* 0x000fe40007ffe0ff */
[----:B------:R-:W-:-:S07]  /*2850*/  @!P3 LOP3.LUT R2, RZ, UR4, RZ, 0x33, !PT ;  /* 0x00000004ff02bc12 */ /* 0x000fce000f8e33ff */
.L_x_15079:
[----:B------:R-:W-:Y:S05]  /*2860*/  BSYNC B0 ;  /* 0x0000000000007941 */ /* 0x000fea0003800000 */
.L_x_15078:
[----:B-----5:R-:W0:Y:S01]  /*2870*/  @!P2 S2R R25, SR_TID.X ;  /* 0x000000000019a919 */ /* 0x020e220000002100 */
[----:B------:R-:W1:Y:S01]  /*2880*/  @!P2 LDC.64 R12, c[0x0][0x228] ;  /* 0x00008a00ff0cab82 */ /* 0x000e620000000a00 */
[----:B------:R-:W-:Y:S04]  /*2890*/  BSSY B0, `(.L_x_15081) ;  /* 0x0000031000007945 */ /* 0x000fe80003800000 */
[----:B------:R-:W-:Y:S01]  /*28a0*/  BSSY B1, `(.L_x_15082) ;  /* 0x0000029000017945 */ /* 0x000fe20003800000 */
[----:B0-----:R-:W-:Y:S01]  /*28b0*/  @!P2 IADD3 R21, R28, R25, RZ ;  /* 0x000000191c15a210 */ /* 0x001fe20007ffe0ff */
[----:B------:R-:W-:-:S04]  /*28c0*/  @!P2 VIADD R4, R25, 0x80 ;  /* 0x000000801904a836 */ /* 0x000fc80000000000 */
[----:B-1----:R-:W-:Y:S01]  /*28d0*/  @!P2 IMAD.WIDE.U32 R12, R21, 0x8, R12 ;  /* 0x00000008150ca825 */ /* 0x002fe200078e000c */
[----:B------:R-:W-:-:S04]  /*28e0*/  ISETP.GE.AND P0, PT, R4, R5, PT ;  /* 0x000000050400720c */ /* 0x000fc80003f06270 */
[----:B------:R0:W-:Y:S09]  /*28f0*/  @!P2 STG.E.64 desc[UR6][R12.64], R14 ;  /* 0x0000000e0c00a986 */ /* 0x0001f2000c101b06 */
[----:B------:R-:W-:Y:S05]  /*2900*/  @P0 BRA `(.L_x_15083) ;  /* 0x0000000000300947 */ /* 0x000fea0003800000 */
[----:B0-----:R-:W0:Y:S01]  /*2910*/  LDC.64 R12, c[0x0][0x228] ;  /* 0x00008a00ff0c7b82 */ /* 0x001e220000000a00 */
[----:B------:R-:W-:Y:S01]  /*2920*/  IADD3 R15, R28, R4, RZ ;  /* 0x000000041c0f7210 */ /* 0x000fe20007ffe0ff */
[----:B------:R-:W-:-:S05]  /*2930*/  VIADD R4, R4, 0x80 ;  /* 0x0000008004047836 */ /* 0x000fca0000000000 */
[----:B------:R-:W-:Y:S01]  /*2940*/  ISETP.GE.AND P0, PT, R4, R5, PT ;  /* 0x000000050400720c */ /* 0x000fe20003f06270 */
[----:B0-----:R-:W-:-:S05]  /*2950*/  IMAD.WIDE.U32 R12, R15, 0x8, R12 ;  /* 0x000000080f0c7825 */ /* 0x001fca00078e000c */
[----:B------:R0:W-:Y:S07]  /*2960*/  STG.E.64 desc[UR6][R12.64], R16 ;  /* 0x000000100c007986 */ /* 0x0001ee000c101b06 */
[----:B------:R-:W-:Y:S05]  /*2970*/  @P0 BRA `(.L_x_15084) ;  /* 0x0000000000300947 */ /* 0x000fea0003800000 */
[----:B0-----:R-:W0:Y:S01]  /*2980*/  LDC.64 R12, c[0x0][0x228] ;  /* 0x00008a00ff0c7b82 */ /* 0x001e220000000a00 */
[----:B------:R-:W-:Y:S01]  /*2990*/  IADD3 R15, R28, R4, RZ ;  /* 0x000000041c0f7210 */ /* 0x000fe20007ffe0ff */
[----:B------:R-:W-:-:S04]  /*29a0*/  VIADD R4, R4, 0x80 ;  /* 0x0000008004047836 */ /* 0x000fc80000000000 */
[----:B0-----:R-:W-:-:S05]  /*29b0*/  IMAD.WIDE.U32 R12, R15, 0x8, R12 ;  /* 0x000000080f0c7825 */ /* 0x001fca00078e000c */
[----:B------:R1:W-:Y:S02]  /*29c0*/  STG.E.64 desc[UR6][R12.64], R18 ;  /* 0x000000120c007986 */ /* 0x0003e4000c101b06 */
.L_x_15083:
[----:B------:R-:W-:-:S13]  /*29d0*/  ISETP.GE.AND P0, PT, R4, R5, PT ;  /* 0x000000050400720c */ /* 0x000fda0003f06270 */
[----:B------:R-:W-:Y:S05]  /*29e0*/  @P0 BRA `(.L_x_15085) ;  /* 0x0000000000300947 */ /* 0x000fea0003800000 */
[----:B01----:R-:W0:Y:S01]  /*29f0*/  LDC.64 R12, c[0x0][0x228] ;  /* 0x00008a00ff0c7b82 */ /* 0x003e220000000a00 */
[----:B------:R-:W-:Y:S01]  /*2a00*/  IADD3 R15, R28, R4, RZ ;  /* 0x000000041c0f7210 */ /* 0x000fe20007ffe0ff */
[----:B------:R-:W-:-:S04]  /*2a10*/  VIADD R4, R4, 0x80 ;  /* 0x0000008004047836 */ /* 0x000fc80000000000 */
[----:B0-----:R-:W-:-:S05]  /*2a20*/  IMAD.WIDE.U32 R12, R15, 0x8, R12 ;  /* 0x000000080f0c7825 */ /* 0x001fca00078e000c */
[----:B------:R1:W-:Y:S02]  /*2a30*/  STG.E.64 desc[UR6][R12.64], R22 ;  /* 0x000000160c007986 */ /* 0x0003e4000c101b06 */
.L_x_15084:
[----:B------:R-:W-:-:S13]  /*2a40*/  ISETP.GE.AND P0, PT, R4, R5, PT ;  /* 0x000000050400720c */ /* 0x000fda0003f06270 */
[----:B------:R-:W-:Y:S05]  /*2a50*/  @P0 BRA `(.L_x_15086) ;  /* 0x0000000000340947 */ /* 0x000fea0003800000 */
[----:B01----:R-:W0:Y:S01]  /*2a60*/  LDC.64 R12, c[0x0][0x228] ;  /* 0x00008a00ff0c7b82 */ /* 0x003e220000000a00 */
[----:B------:R-:W-:Y:S01]  /*2a70*/  IADD3 R15, R28, R4, RZ ;  /* 0x000000041c0f7210 */ /* 0x000fe20007ffe0ff */
[----:B------:R-:W-:-:S04]  /*2a80*/  VIADD R4, R4, 0x80 ;  /* 0x0000008004047836 */ /* 0x000fc80000000000 */
[----:B0-----:R-:W-:-:S05]  /*2a90*/  IMAD.WIDE.U32 R12, R15, 0x8, R12 ;  /* 0x000000080f0c7825 */ /* 0x001fca00078e000c */
[----:B------:R2:W-:Y:S02]  /*2aa0*/  STG.E.64 desc[UR6][R12.64], R6 ;  /* 0x000000060c007986 */ /* 0x0005e4000c101b06 */
.L_x_15085:
[----:B------:R-:W-:-:S13]  /*2ab0*/  ISETP.GE.AND P0, PT, R4, R5, PT ;  /* 0x000000050400720c */ /* 0x000fda0003f06270 */
[----:B------:R-:W-:Y:S05]  /*2ac0*/  @P0 BREAK B1 ;  /* 0x0000000000010942 */ /* 0x000fea0003800000 */
[----:B------:R-:W-:Y:S05]  /*2ad0*/  @P0 BRA `(.L_x_15087) ;  /* 0x0000000000300947 */ /* 0x000fea0003800000 */
[----:B--2---:R-:W2:Y:S01]  /*2ae0*/  LDC.64 R6, c[0x0][0x228] ;  /* 0x00008a00ff067b82 */ /* 0x004ea20000000a00 */
[----:B01----:R-:W-:Y:S01]  /*2af0*/  IADD3 R13, R28, R4, RZ ;  /* 0x000000041c0d7210 */ /* 0x003fe20007ffe0ff */
[----:B------:R-:W-:-:S04]  /*2b00*/  VIADD R4, R4, 0x80 ;  /* 0x0000008004047836 */ /* 0x000fc80000000000 */
[----:B--2---:R-:W-:-:S05]  /*2b10*/  IMAD.WIDE.U32 R6, R13, 0x8, R6 ;  /* 0x000000080d067825 */ /* 0x004fca00078e0006 */
[----:B------:R2:W-:Y:S02]  /*2b20*/  STG.E.64 desc[UR6][R6.64], R8 ;  /* 0x0000000806007986 */ /* 0x0005e4000c101b06 */
.L_x_15086:
[----:B------:R-:W-:Y:S05]  /*2b30*/  BSYNC B1 ;  /* 0x0000000000017941 */ /* 0x000fea0003800000 */
.L_x_15082:
[----:B------:R-:W-:-:S13]  /*2b40*/  ISETP.GE.AND P0, PT, R4, R5, PT ;  /* 0x000000050400720c */ /* 0x000fda0003f06270 */
[----:B--2---:R-:W2:Y:S01]  /*2b50*/  @!P0 LDC.64 R6, c[0x0][0x228] ;  /* 0x00008a00ff068b82 */ /* 0x004ea20000000a00 */
[----:B------:R-:W-:Y:S01]  /*2b60*/  @!P0 IADD3 R9, R28, R4, RZ ;  /* 0x000000041c098210 */ /* 0x000fe20007ffe0ff */
[----:B------:R-:W-:-:S04]  /*2b70*/  @!P0 VIADD R4, R4, 0x80 ;  /* 0x0000008004048836 */ /* 0x000fc80000000000 */
[----:B--2---:R-:W-:-:S05]  /*2b80*/  @!P0 IMAD.WIDE.U32 R6, R9, 0x8, R6 ;  /* 0x0000000809068825 */ /* 0x004fca00078e0006 */
[----:B------:R3:W-:Y:S02]  /*2b90*/  @!P0 STG.E.64 desc[UR6][R6.64], R10 ;  /* 0x0000000a06008986 */ /* 0x0007e4000c101b06 */
.L_x_15087:
[----:B------:R-:W-:Y:S05]  /*2ba0*/  BSYNC B0 ;  /* 0x0000000000007941 */ /* 0x000fea0003800000 */
.L_x_15081:
[----:B------:R-:W-:Y:S05]  /*2bb0*/  WARPSYNC.ALL ;  /* 0x0000000000007948 */ /* 0x000fea0003800000 */
[----:B------:R-:W-:-:S13]  /*2bc0*/  ISETP.GE.AND P0, PT, R4, R5, PT ;  /* 0x000000050400720c */ /* 0x000fda0003f06270 */
[----:B------:R-:W-:Y:S05]  /*2bd0*/  @P0 EXIT ;  /* 0x000000000000094d */ /* 0x000fea0003800000 */
[----:B--23--:R-:W2:Y:S01]  /*2be0*/  LDC.64 R6, c[0x0][0x228] ;  /* 0x00008a00ff067b82 */ /* 0x00cea20000000a00 */
[----:B------:R-:W-:-:S05]  /*2bf0*/  IADD3 R5, R28, R4, RZ ;  /* 0x000000041c057210 */ /* 0x000fca0007ffe0ff */
[----:B--2---:R-:W-:-:S05]  /*2c00*/  IMAD.WIDE.U32 R4, R5, 0x8, R6 ;  /* 0x0000000805047825 */ /* 0x004fca00078e0006 */
[----:B------:R-:W-:Y:S01]  /*2c10*/  STG.E.64 desc[UR6][R4.64], R2 ;  /* 0x0000000204007986 */ /* 0x000fe2000c101b06 */
[----:B------:R-:W-:Y:S05]  /*2c20*/  EXIT ;  /* 0x000000000000794d */ /* 0x000fea0003800000 */
        .weak           $__internal_32_$__cuda_sm20_div_s64
        .type           $__internal_32_$__cuda_sm20_div_s64,@function
        .size           $__internal_32_$__cuda_sm20_div_s64,(.L_x_22729 - $__internal_32_$__cuda_sm20_div_s64)
$__internal_32_$__cuda_sm20_div_s64:
        /* <DEDUP_REMOVED lines=11> */
[C---:B------:R-:W-:Y:S01]  /*2ce0*/  IMAD R26, R20.reuse, UR5, R25 ;  /* 0x00000005141a7c24 */ /* 0x040fe2000f8e0219 */
[----:B------:R-:W-:Y:S01]  /*2cf0*/  IADD3 R27, P0, RZ, -R24, RZ ;  /* 0x80000018ff1b7210 */ /* 0x000fe20007f1e0ff */
[----:B------:R-:W-:Y:S02]  /*2d00*/  IMAD.MOV.U32 R25, RZ, RZ, R20 ;  /* 0x000000ffff197224 */ /* 0x000fe400078e0014 */
[----:B------:R-:W-:Y:S02]  /*2d10*/  IMAD R26, R21, UR4, R26 ;  /* 0x00000004151a7c24 */ /* 0x000fe4000f8e021a */
        /* <DEDUP_REMOVED lines=9> */
[----:B------:R-:W-:-:S04]  /*2db0*/  IMAD.WIDE.U32 R26, R21, UR4, RZ ;  /* 0x00000004151a7c25 */ /* 0x000fc8000f8e00ff */
[----:B------:R-:W-:Y:S01]  /*2dc0*/  IMAD R25, R21, UR5, R27 ;  /* 0x0000000515197c24 */ /* 0x000fe2000f8e021b */
[----:B------:R-:W-:-:S03]  /*2dd0*/  IADD3 R26, P0, RZ, -R26, RZ ;  /* 0x8000001aff1a7210 */ /* 0x000fc60007f1e0ff */
[----:B------:R-:W-:Y:S02]  /*2de0*/  IMAD R25, R24, UR4, R25 ;  /* 0x0000000418197c24 */ /* 0x000fe4000f8e0219 */
[----:B------:R-:W-:-:S04]  /*2df0*/  IMAD.HI.U32 R20, R21, R26, RZ ;  /* 0x0000001a15147227 */ /* 0x000fc800078e00ff */
[----:B------:R-:W-:-:S04]  /*2e00*/  IMAD.X R25, RZ, RZ, ~R25, P0 ;  /* 0x000000ffff197224 */ /* 0x000fc800000e0e19 */
[----:B------:R-:W-:-:S04]  /*2e10*/  IMAD.WIDE.U32 R20, P0, R21, R25, R20 ;  /* 0x0000001915147225 */ /* 0x000fc80007800014 */
[----:B------:R-:W-:-:S04]  /*2e20*/  IMAD.HI.U32 R21, P1, R24, R26, R20 ;  /* 0x0000001a18157227 */ /* 0x000fc80007820014 */
[----:B------:R-:W-:-:S05]  /*2e30*/  IMAD.HI.U32 R20, R24, R25, RZ ;  /* 0x0000001918147227 */ /* 0x000fca00078e00ff */
[----:B------:R-:W-:Y:S01]  /*2e40*/  IADD3.X R26, R20, R24, RZ, P0, !PT ;  /* 0x00000018141a7210 */ /* 0x000fe200007fe4ff */
[----:B------:R-:W-:-:S05]  /*2e50*/  IMAD R24, R24, R25, RZ ;  /* 0x0000001918187224 */ /* 0x000fca00078e02ff */
[----:B------:R-:W-:Y:S02]  /*2e60*/  IADD3 R24, P0, R24, R21, RZ ;  /* 0x0000001518187210 */ /* 0x000fe40007f1e0ff */
[----:B------:R-:W-:-:S04]  /*2e70*/  IADD3 R21, P4, RZ, -R3, RZ ;  /* 0x80000003ff157210 */ /* 0x000fc80007f9e0ff */
[----:B------:R-:W-:Y:S01]  /*2e80*/  SEL R21, R21, R3, !P3 ;  /* 0x0000000315157207 */ /* 0x000fe20005800000 */
[----:B------:R-:W-:Y:S01]  /*2e90*/  IMAD.X R20, RZ, RZ, ~R2, P4 ;  /* 0x000000ffff147224 */ /* 0x000fe200020e0e02 */
[----:B------:R-:W-:-:S04]  /*2ea0*/  MOV R3, RZ ;  /* 0x000000ff00037202 */ /* 0x000fc80000000f00 */
[----:B------:R-:W-:Y:S02]  /*2eb0*/  SEL R20, R20, R2, !P3 ;  /* 0x0000000214147207 */ /* 0x000fe40005800000 */
[----:B------:R-:W-:-:S04]  /*2ec0*/  LOP3.LUT R2, R2, UR9, RZ, 0x3c, !PT ;  /* 0x0000000902027c12 */ /* 0x000fc8000f8e3cff */
[----:B------:R-:W-:Y:S01]  /*2ed0*/  ISETP.GE.AND P3, PT, R2, RZ, PT ;  /* 0x000000ff0200720c */ /* 0x000fe20003f66270 */
[----:B------:R-:W-:-:S04]  /*2ee0*/  IMAD.HI.U32 R2, R24, R21, RZ ;  /* 0x0000001518027227 */ /* 0x000fc800078e00ff */
[----:B------:R-:W-:Y:S01]  /*2ef0*/  IMAD.WIDE.U32 R24, R24, R20, R2 ;  /* 0x0000001418187225 */ /* 0x000fe200078e0002 */
[----:B------:R-:W-:-:S05]  /*2f00*/  IADD3.X R3, RZ, RZ, R26, P0, P1 ;  /* 0x000000ffff037210 */ /* 0x000fca00007e241a */
[----:B------:R-:W-:-:S04]  /*2f10*/  IMAD.HI.U32 R24, P0, R3, R21, R24 ;  /* 0x0000001503187227 */ /* 0x000fc80007800018 */
[CC--:B------:R-:W-:Y:S02]  /*2f20*/  IMAD R2, R3.reuse, R20.reuse, RZ ;  /* 0x0000001403027224 */ /* 0x0c0fe400078e02ff */
[----:B------:R-:W-:-:S03]  /*2f30*/  IMAD.HI.U32 R3, R3, R20, RZ ;  /* 0x0000001403037227 */ /* 0x000fc600078e00ff */
[----:B------:R-:W-:Y:S01]  /*2f40*/  IADD3 R2, P1, R2, R24, RZ ;  /* 0x0000001802027210 */ /* 0x000fe20007f3e0ff */
[----:B------:R-:W-:-:S04]  /*2f50*/  IMAD.X R3, RZ, RZ, R3, P0 ;  /* 0x000000ffff037224 */ /* 0x000fc800000e0603 */
[----:B------:R-:W-:Y:S01]  /*2f60*/  IMAD.WIDE.U32 R24, R2, UR4, RZ ;  /* 0x0000000402187c25 */ /* 0x000fe2000f8e00ff */
[----:B------:R-:W-:-:S03]  /*2f70*/  IADD3.X R3, RZ, R3, RZ, P1, !PT ;  /* 0x00000003ff037210 */ /* 0x000fc60000ffe4ff */
[----:B------:R-:W-:Y:S01]  /*2f80*/  IMAD R25, R2, UR5, R25 ;  /* 0x0000000502197c24 */ /* 0x000fe2000f8e0219 */
[----:B------:R-:W-:-:S03]  /*2f90*/  IADD3 R21, P4, -R24, R21, RZ ;  /* 0x0000001518157210 */ /* 0x000fc60007f9e1ff */
[----:B------:R-:W-:Y:S01]  /*2fa0*/  IMAD R24, R3, UR4, R25 ;  /* 0x0000000403187c24 */ /* 0x000fe2000f8e0219 */
[----:B------:R-:W-:-:S03]  /*2fb0*/  ISETP.GE.U32.AND P0, PT, R21, UR4, PT ;  /* 0x0000000415007c0c */ /* 0x000fc6000bf06070 */
[----:B------:R-:W-:Y:S01]  /*2fc0*/  IMAD.X R20, R20, 0x1, ~R24, P4 ;  /* 0x0000000114147824 */ /* 0x000fe200020e0e18 */
[----:B------:R-:W-:-:S04]  /*2fd0*/  IADD3 R24, P4, R21, -UR4, RZ ;  /* 0x8000000415187c10 */ /* 0x000fc8000ff9e0ff */
[----:B------:R-:W-:-:S04]  /*2fe0*/  ISETP.GE.U32.AND.EX P0, PT, R20, UR5, PT, P0 ;  /* 0x0000000514007c0c */ /* 0x000fc8000bf06100 */
[----:B------:R-:W-:-:S04]  /*2ff0*/  SEL R21, R24, R21, P0 ;  /* 0x0000001518157207 */ /* 0x000fc80000000000 */
[----:B------:R-:W-:Y:S02]  /*3000*/  ISETP.GE.U32.AND P1, PT, R21, UR4, PT ;  /* 0x0000000415007c0c */ /* 0x000fe4000bf26070 */
[----:B------:R-:W-:-:S04]  /*3010*/  IADD3.X R21, R20, ~UR5, RZ, P4, !PT ;  /* 0x8000000514157c10 */ /* 0x000fc8000a7fe4ff */
[----:B------:R-:W-:Y:S01]  /*3020*/  SEL R20, R21, R20, P0 ;  /* 0x0000001415147207 */ /* 0x000fe20000000000 */
[----:B------:R-:W-:-:S03]  /*3030*/  HFMA2.MMA R21, -RZ, RZ, 0, 0 ;  /* 0x00000000ff157435 */ /* 0x000fc600000001ff */
[----:B------:R-:W-:Y:S02]  /*3040*/  ISETP.GE.U32.AND.EX P1, PT, R20, UR5, PT, P1 ;  /* 0x0000000514007c0c */ /* 0x000fe4000bf26110 */
[----:B------:R-:W-:-:S04]  /*3050*/  IADD3 R20, P4, R2, 0x1, RZ ;  /* 0x0000000102147810 */ /* 0x000fc80007f9e0ff */
[----:B------:R-:W-:Y:S02]  /*3060*/  SEL R2, R20, R2, P0 ;  /* 0x0000000214027207 */ /* 0x000fe40000000000 */
[----:B------:R-:W-:-:S04]  /*3070*/  IADD3.X R20, RZ, R3, RZ, P4, !PT ;  /* 0x00000003ff147210 */ /* 0x000fc800027fe4ff */
[----:B------:R-:W-:Y:S02]  /*3080*/  SEL R3, R20, R3, P0 ;  /* 0x0000000314037207 */ /* 0x000fe40000000000 */
[----:B------:R-:W-:-:S04]  /*3090*/  IADD3 R20, P0, R2, 0x1, RZ ;  /* 0x0000000102147810 */ /* 0x000fc80007f1e0ff */
[----:B------:R-:W-:Y:S01]  /*30a0*/  SEL R2, R20, R2, P1 ;  /* 0x0000000214027207 */ /* 0x000fe20000800000 */
[----:B------:R-:W-:Y:S01]  /*30b0*/  IMAD.X R20, RZ, RZ, R3, P0 ;  /* 0x000000ffff147224 */ /* 0x000fe200000e0603 */
[----:B------:R-:W-:-:S04]  /*30c0*/  ISETP.NE.U32.AND P0, PT, RZ, UR8, PT ;  /* 0x00000008ff007c0c */ /* 0x000fc8000bf05070 */
[----:B------:R-:W-:Y:S02]  /*30d0*/  SEL R3, R20, R3, P1 ;  /* 0x0000000314037207 */ /* 0x000fe40000800000 */
[-C--:B------:R-:W-:Y:S02]  /*30e0*/  IADD3 R20, P1, RZ, -R2.reuse, RZ ;  /* 0x80000002ff147210 */ /* 0x080fe40007f3e0ff */
[----:B------:R-:W-:Y:S02]  /*30f0*/  ISETP.NE.AND.EX P0, PT, RZ, UR9, PT, P0 ;  /* 0x00000009ff007c0c */ /* 0x000fe4000bf05300 */
[----:B------:R-:W-:Y:S02]  /*3100*/  SEL R20, R20, R2, !P3 ;  /* 0x0000000214147207 */ /* 0x000fe40005800000 */
[----:B------:R-:W-:-:S04]  /*3110*/  IADD3.X R2, RZ, ~R3, RZ, P1, !PT ;  /* 0x80000003ff027210 */ /* 0x000fc80000ffe4ff */
[----:B------:R-:W-:Y:S02]  /*3120*/  SEL R2, R2, R3, !P3 ;  /* 0x0000000302027207 */ /* 0x000fe40005800000 */
[----:B------:R-:W-:Y:S01]  /*3130*/  SEL R3, R20, 0xffffffff, P0 ;  /* 0xffffffff14037807 */ /* 0x000fe20000000000 */
[----:B------:R-:W-:Y:S01]  /*3140*/  IMAD.MOV.U32 R20, RZ, RZ, R0 ;  /* 0x000000ffff147224 */ /* 0x000fe200078e0000 */
[----:B------:R-:W-:-:S03]  /*3150*/  SEL R2, R2, 0xffffffff, P0 ;  /* 0xffffffff02027807 */ /* 0x000fc60000000000 */
[----:B------:R-:W-:Y:S05]  /*3160*/  RET.REL.NODEC R20 `(_ZN2at6native29vectorized_elementwise_kernelILi2ENS0_13BUnaryFunctorIlllZZZNS0_15binary_internal21div_trunc_kernel_cudaERNS_18TensorIteratorBaseEENKUlvE_clEvENKUlvE2_clEvEUlllE_EESt5arrayIPcLm2EEEEviT0_T1_) ;  /* 0xffffffcc14a47950 */ /* 0x000fea0003c3ffff */
.L_x_15088:
        /* <DEDUP_REMOVED lines=9> */
.L_x_22729:


//--------------------- .text._ZN2at6native29vectorized_elementwise_kernelILi4ENS0_13BUnaryFunctorIlllZZZNS0_15binary_internal21div_trunc_kernel_cudaERNS_18TensorIteratorBaseEENKUlvE_clEvENKUlvE2_clEvEUlllE_EESt5arrayIPcLm2EEEEviT0_T1_ --------------------------
	.section	.text._ZN2at6native29vectorized_elementwise_kernelILi4ENS0_13BUnaryFunctorIlllZZZNS0_15binary_internal21div_trunc_kernel_cudaERNS_18TensorIteratorBaseEENKUlvE_clEvENKUlvE2_clEvEUlllE_EESt5arrayIPcLm2EEEEviT0_T1_,"ax",@progbits
	.align	128
        .global         _ZN2at6native29vectorized_elementwise_kernelILi4ENS0_13BUnaryFunctorIlllZZZNS0_15binary_internal21div_trunc_kernel_cudaERNS_18TensorIteratorBaseEENKUlvE_clEvENKUlvE2_clEvEUlllE_EESt5arrayIPcLm2EEEEviT0_T1_
        .type           _ZN2at6native29vectorized_elementwise_kernelILi4ENS0_13BUnaryFunctorIlllZZZNS0_15binary_internal21div_trunc_kernel_cudaERNS_18TensorIteratorBaseEENKUlvE_clEvENKUlvE2_clEvEUlllE_EESt5arrayIPcLm2EEEEviT0_T1_,@function
        .size           _ZN2at6native29vectorized_elementwise_kernelILi4ENS0_13BUnaryFunctorIlllZZZNS0_15binary_internal21div_trunc_kernel_cudaERNS_18TensorIteratorBaseEENKUlvE_clEvENKUlvE2_clEvEUlllE_EESt5arrayIPcLm2EEEEviT0_T1_,(.L_x_22730 - _ZN2at6native29vectorized_elementwise_kernelILi4ENS0_13BUnaryFunctorIlllZZZNS0_15binary_internal21div_trunc_kernel_cudaERNS_18TensorIteratorBaseEENKUlvE_clEvENKUlvE2_clEvEUlllE_EESt5arrayIPcLm2EEEEviT0_T1_)
        .other          _ZN2at6native29vectorized_elementwise_kernelILi4ENS0_13BUnaryFunctorIlllZZZNS0_15binary_internal21div_trunc_kernel_cudaERNS_18TensorIteratorBaseEENKUlvE_clEvENKUlvE2_clEvEUlllE_EESt5arrayIPcLm2EEEEviT0_T1_,@"STO_CUDA_ENTRY STV_DEFAULT"
_ZN2at6native29vectorized_elementwise_kernelILi4ENS0_13BUnaryFunctorIlllZZZNS0_15binary_internal21div_trunc_kernel_cudaERNS_18TensorIteratorBaseEENKUlvE_clEvENKUlvE2_clEvEUlllE_EESt5arrayIPcLm2EEEEviT0_T1_:
.text._ZN2at6native29vectorized_elementwise_kernelILi4ENS0_13BUnaryFunctorIlllZZZNS0_15binary_internal21div_trunc_kernel_cudaERNS_18TensorIteratorBaseEENKUlvE_clEvENKUlvE2_clEvEUlllE_EESt5arrayIPcLm2EEEEviT0_T1_:
        /* <DEDUP_REMOVED lines=25> */
[----:B-----5:R-:W-:Y:S05]  /*0190*/  CALL.REL.NOINC `($__internal_33_$__cuda_sm20_div_s64) ;  /* 0x0000002800a47944 */ /* 0x020fea0003c00000 */
[----:B------:R-:W-:Y:S02]  /*01a0*/  IMAD.MOV.U32 R12, RZ, RZ, R3 ;  /* 0x000000ffff0c7224 */ /* 0x000fe400078e0003 */
[----:B------:R-:W-:Y:S01]  /*01b0*/  IMAD.MOV.U32 R13, RZ, RZ, R2 ;  /* 0x000000ffff0d7224 */ /* 0x000fe200078e0002 */
[----:B------:R-:W-:Y:S06]  /*01c0*/  BRA `(.L_x_15092) ;  /* 0x0000000000547947 */ /* 0x000fec0003800000 */
.L_x_15091:
        /* <DEDUP_REMOVED lines=21> */
.L_x_15092:
[----:B------:R-:W-:Y:S05]  /*0320*/  BSYNC B0 ;  /* 0x0000000000007941 */ /* 0x000fea0003800000 */
.L_x_15090:
        /* <DEDUP_REMOVED lines=8> */
[----:B-----5:R-:W-:Y:S05]  /*03b0*/  CALL.REL.NOINC `($__internal_33_$__cuda_sm20_div_s64) ;  /* 0x00000028001c7944 */ /* 0x020fea0003c00000 */
[----:B------:R-:W-:Y:S01]  /*03c0*/  IMAD.MOV.U32 R14, RZ, RZ, R3 ;  /* 0x000000ffff0e7224 */ /* 0x000fe200078e0003 */
[----:B------:R-:W-:Y:S01]  /*03d0*/  MOV R15, R2 ;  /* 0x00000002000f7202 */ /* 0x000fe20000000f00 */
[----:B------:R-:W-:Y:S06]  /*03e0*/  BRA `(.L_x_15095) ;  /* 0x0000000000547947 */ /* 0x000fec0003800000 */
.L_x_15094:
        /* <DEDUP_REMOVED lines=21> */
.L_x_15095:
[----:B------:R-:W-:Y:S05]  /*0540*/  BSYNC B0 ;  /* 0x0000000000007941 */ /* 0x000fea0003800000 */
.L_x_15093:
        /* <DEDUP_REMOVED lines=8> */
[----:B------:R-:W-:Y:S05]  /*05d0*/  CALL.REL.NOINC `($__internal_33_$__cuda_sm20_div_s64) ;  /* 0x0000002400947944 */ /* 0x000fea0003c00000 */
[----:B------:R-:W-:Y:S01]  /*05e0*/  MOV R16, R3 ;  /* 0x0000000300107202 */ /* 0x000fe20000000f00 */
[----:B------:R-:W-:Y:S01]  /*05f0*/  IMAD.MOV.U32 R17, RZ, RZ, R2 ;  /* 0x000000ffff117224 */ /* 0x000fe200078e0002 */
[----:B------:R-:W-:Y:S06]  /*0600*/  BRA `(.L_x_15098) ;  /* 0x0000000000547947 */ /* 0x000fec0003800000 */
.L_x_15097:
        /* <DEDUP_REMOVED lines=21> */
.L_x_15098:
[----:B------:R-:W-:Y:S05]  /*0760*/  BSYNC B0 ;  /* 0x0000000000007941 */ /* 0x000fea0003800000 */
.L_x_15096:
        /* <DEDUP_REMOVED lines=8> */
[----:B------:R-:W-:Y:S05]  /*07f0*/  CALL.REL.NOINC `($__internal_33_$__cuda_sm20_div_s64) ;  /* 0x00000024000c7944 */ /* 0x000fea0003c00000 */
[----:B------:R-:W-:Y:S02]  /*0800*/  IMAD.MOV.U32 R18, RZ, RZ, R3 ;  /* 0x000000ffff127224 */ /* 0x000fe400078e0003 */
[----:B------:R-:W-:Y:S01]  /*0810*/  IMAD.MOV.U32 R19, RZ, RZ, R2 ;  /* 0x000000ffff137224 */ /* 0x000fe200078e0002 */
[----:B------:R-:W-:Y:S06]  /*0820*/  BRA `(.L_x_15101) ;  /* 0x0000000000547947 */ /* 0x000fec0003800000 */
.L_x_15100:
        /* <DEDUP_REMOVED lines=21> */
.L_x_15101:
[----:B------:R-:W-:Y:S05]  /*0980*/  BSYNC B0 ;  /* 0x0000000000007941 */ /* 0x000fea0003800000 */
.L_x_15099:
        /* <DEDUP_REMOVED lines=8> */
[----:B------:R-:W-:Y:S05]  /*0a10*/  CALL.REL.NOINC `($__internal_33_$__cuda_sm20_div_s64) ;  /* 0x0000002000847944 */ /* 0x000fea0003c00000 */
[----:B------:R-:W-:Y:S01]  /*0a20*/  IMAD.MOV.U32 R4, RZ, RZ, R3 ;  /* 0x000000ffff047224 */ /* 0x000fe200078e0003 */
[----:B------:R-:W-:Y:S01]  /*0a30*/  MOV R5, R2 ;  /* 0x0000000200057202 */ /* 0x000fe20000000f00 */
[----:B------:R-:W-:Y:S06]  /*0a40*/  BRA `(.L_x_15104) ;  /* 0x0000000000547947 */ /* 0x000fec0003800000 */
.L_x_15103:
        /* <DEDUP_REMOVED lines=21> */
.L_x_15104:
[----:B------:R-:W-:Y:S05]  /*0ba0*/  BSYNC B0 ;  /* 0x0000000000007941 */ /* 0x000fea0003800000 */
.L_x_15102:
        /* <DEDUP_REMOVED lines=12> */
.L_x_15106:
        /* <DEDUP_REMOVED lines=21> */
.L_x_15107:
[----:B------:R-:W-:Y:S05]  /*0dc0*/  BSYNC B0 ;  /* 0x0000000000007941 */ /* 0x000fea0003800000 */
.L_x_15105:
        /* <DEDUP_REMOVED lines=12> */
.L_x_15109:
        /* <DEDUP_REMOVED lines=21> */
.L_x_15110:
[----:B------:R-:W-:Y:S05]  /*0fe0*/  BSYNC B0 ;  /* 0x0000000000007941 */ /* 0x000fea0003800000 */
.L_x_15108:
        /* <DEDUP_REMOVED lines=12> */
.L_x_15112:
        /* <DEDUP_REMOVED lines=21> */
.L_x_15113:
[----:B------:R-:W-:Y:S05]  /*1200*/  BSYNC B0 ;  /* 0x0000000000007941 */ /* 0x000fea0003800000 */
.L_x_15111:
        /* <DEDUP_REMOVED lines=8> */
.L_x_15089:
        /* <DEDUP_REMOVED lines=66> */
[----:B------:R-:W-:Y:S05]  /*16b0*/  CALL.REL.NOINC `($__internal_33_$__cuda_sm20_div_s64) ;  /* 0x00000014005c7944 */ /* 0x000fea0003c00000 */
[----:B------:R-:W-:Y:S02]  /*16c0*/  IMAD.MOV.U32 R14, RZ, RZ, R3 ;  /* 0x000000ffff0e7224 */ /* 0x000fe400078e0003 */
[----:B------:R-:W-:Y:S01]  /*16d0*/  IMAD.MOV.U32 R15, RZ, RZ, R2 ;  /* 0x000000ffff0f7224 */ /* 0x000fe200078e0002 */
[----:B------:R-:W-:Y:S06]  /*16e0*/  BRA `(.L_x_15115) ;  /* 0x0000000000507947 */ /* 0x000fec0003800000 */
.L_x_15116:
        /* <DEDUP_REMOVED lines=20> */
.L_x_15115:
[----:B------:R-:W-:Y:S05]  /*1830*/  BSYNC B0 ;  /* 0x0000000000007941 */ /* 0x000fea0003800000 */
.L_x_15114:
        /* <DEDUP_REMOVED lines=11> */
[----:B------:R-:W-:Y:S05]  /*18f0*/  CALL.REL.NOINC `($__internal_33_$__cuda_sm20_div_s64) ;  /* 0x0000001000cc7944 */ /* 0x000fea0003c00000 */
[----:B------:R-:W-:Y:S01]  /*1900*/  IMAD.MOV.U32 R16, RZ, RZ, R3 ;  /* 0x000000ffff107224 */ /* 0x000fe200078e0003 */
[----:B------:R-:W-:Y:S01]  /*1910*/  MOV R17, R2 ;  /* 0x0000000200117202 */ /* 0x000fe20000000f00 */
[----:B------:R-:W-:Y:S06]  /*1920*/  BRA `(.L_x_15118) ;  /* 0x0000000000547947 */ /* 0x000fec0003800000 */
.L_x_15119:
        /* <DEDUP_REMOVED lines=21> */
.L_x_15118:
[----:B------:R-:W-:Y:S05]  /*1a80*/  BSYNC B0 ;  /* 0x0000000000007941 */ /* 0x000fea0003800000 */
.L_x_15117:
        /* <DEDUP_REMOVED lines=15> */
.L_x_15122:
        /* <DEDUP_REMOVED lines=21> */
.L_x_15121:
[----:B------:R-:W-:Y:S05]  /*1cd0*/  BSYNC B0 ;  /* 0x0000000000007941 */ /* 0x000fea0003800000 */
.L_x_15120:
        /* <DEDUP_REMOVED lines=11> */
[----:B------:R-:W-:Y:S05]  /*1d90*/  CALL.REL.NOINC `($__internal_33_$__cuda_sm20_div_s64) ;  /* 0x0000000c00a47944 */ /* 0x000fea0003c00000 */
[----:B------:R-:W-:Y:S01]  /*1da0*/  MOV R22, R3 ;  /* 0x0000000300167202 */ /* 0x000fe20000000f00 */
[----:B------:R-:W-:Y:S01]  /*1db0*/  IMAD.MOV.U32 R23, RZ, RZ, R2 ;  /* 0x000000ffff177224 */ /* 0x000fe200078e0002 */
[----:B------:R-:W-:Y:S06]  /*1dc0*/  BRA `(.L_x_15124) ;  /* 0x0000000000547947 */ /* 0x000fec0003800000 */
.L_x_15125:
        /* <DEDUP_REMOVED lines=21> */
.L_x_15124:
[----:B------:R-:W-:Y:S05]  /*1f20*/  BSYNC B0 ;  /* 0x0000000000007941 */ /* 0x000fea0003800000 */
.L_x_15123:
        /* <DEDUP_REMOVED lines=15> */
.L_x_15128:
        /* <DEDUP_REMOVED lines=21> */
.L_x_15127:
[----:B------:R-:W-:Y:S05]  /*2170*/  BSYNC B0 ;  /* 0x0000000000007941 */ /* 0x000fea0003800000 */
.L_x_15126:
        /* <DEDUP_REMOVED lines=15> */
.L_x_15131:
        /* <DEDUP_REMOVED lines=21> */
.L_x_15130:
[----:B------:R-:W-:Y:S05]  /*23c0*/  BSYNC B0 ;  /* 0x0000000000007941 */ /* 0x000fea0003800000 */
.L_x_15129:
        /* <DEDUP_REMOVED lines=15> */
.L_x_15134:
        /* <DEDUP_REMOVED lines=21> */
.L_x_15133:
[----:B------:R-:W-:Y:S05]  /*2610*/  BSYNC B0 ;  /* 0x0000000000007941 */ /* 0x000fea0003800000 */
.L_x_15132:
        /* <DEDUP_REMOVED lines=12> */
[----:B------:R-:W-:-:S04]  /*26e0*/  LOP3.LUT R3, R3, R2, RZ, 0x3c, !PT ;  /* 0x0000000203037212 */ /* 0x000fc800078e3cff */
[----:B------:R-:W-:-:S04]  /*26f0*/  LOP3.LUT R2, R3, R2, RZ, 0x3c, !PT ;  /* 0x0000000203027212 */ /* 0x000fc800078e3cff */
[----:B------:R-:W-:Y:S01]  /*2700*/  LOP3.LUT R3, R3, R2, RZ, 0x3c, !PT ;  /* 0x0000000203037212 */ /* 0x000fe200078e3cff */
[----:B------:R-:W-:Y:S06]  /*2710*/  BRA `(.L_x_15136) ;  /* 0x0000000000507947 */ /* 0x000fec0003800000 */
.L_x_15137:
        /* <DEDUP_REMOVED lines=20> */
.L_x_15136:
[----:B------:R-:W-:Y:S05]  /*2860*/  BSYNC B0 ;  /* 0x0000000000007941 */ /* 0x000fea0003800000 */
.L_x_15135:
        /* <DEDUP_REMOVED lines=22> */
.L_x_15140:
[----:B------:R-:W-:-:S13]  /*29d0*/  ISETP.GE.AND P0, PT, R4, R5, PT ;  /* 0x000000050400720c */ /* 0x000fda0003f06270 */
[----:B------:R-:W-:Y:S05]  /*29e0*/  @P0 BRA `(.L_x_15142) ;  /* 0x0000000000300947 */ /* 0x000fea0003800000 */
[----:B01----:R-:W0:Y:S01]  /*29f0*/  LDC.64 R12, c[0x0][0x228] ;  /* 0x00008a00ff0c7b82 */ /* 0x003e220000000a00 */
[----:B------:R-:W-:Y:S01]  /*2a00*/  IADD3 R15, R28, R4, RZ ;  /* 0x000000041c0f7210 */ /* 0x000fe20007ffe0ff */
[----:B------:R-:W-:-:S04]  /*2a10*/  VIADD R4, R4, 0x80 ;  /* 0x0000008004047836 */ /* 0x000fc80000000000 */
[----:B0-----:R-:W-:-:S05]  /*2a20*/  IMAD.WIDE.U32 R12, R15, 0x8, R12 ;  /* 0x000000080f0c7825 */ /* 0x001fca00078e000c */
[----:B------:R1:W-:Y:S02]  /*2a30*/  STG.E.64 desc[UR6][R12.64], R22 ;  /* 0x000000160c007986 */ /* 0x0003e4000c101b06 */
.L_x_15141:
[----:B------:R-:W-:-:S13]  /*2a40*/  ISETP.GE.AND P0, PT, R4, R5, PT ;  /* 0x000000050400720c */ /* 0x000fda0003f06270 */
[----:B------:R-:W-:Y:S05]  /*2a50*/  @P0 BRA `(.L_x_15143) ;  /* 0x0000000000340947 */ /* 0x000fea0003800000 */
[----:B01----:R-:W0:Y:S01]  /*2a60*/  LDC.64 R12, c[0x0][0x228] ;  /* 0x00008a00ff0c7b82 */ /* 0x003e220000000a00 */
[----:B------:R-:W-:Y:S01]  /*2a70*/  IADD3 R15, R28, R4, RZ ;  /* 0x000000041c0f7210 */ /* 0x000fe20007ffe0ff */
[----:B------:R-:W-:-:S04]  /*2a80*/  VIADD R4, R4, 0x80 ;  /* 0x0000008004047836 */ /* 0x000fc80000000000 */
[----:B0-----:R-:W-:-:S05]  /*2a90*/  IMAD.WIDE.U32 R12, R15, 0x8, R12 ;  /* 0x000000080f0c7825 */ /* 0x001fca00078e000c */
[----:B------:R2:W-:Y:S02]  /*2aa0*/  STG.E.64 desc[UR6][R12.64], R6 ;  /* 0x000000060c007986 */ /* 0x0005e4000c101b06 */
.L_x_15142:
        /* <DEDUP_REMOVED lines=8> */
.L_x_15143:
[----:B------:R-:W-:Y:S05]  /*2b30*/  BSYNC B1 ;  /* 0x0000000000017941 */ /* 0x000fea0003800000 */
.L_x_15139:
[----:B------:R-:W-:-:S13]  /*2b40*/  ISETP.GE.AND P0, PT, R4, R5, PT ;  /* 0x000000050400720c */ /* 0x000fda0003f06270 */
[----:B--2---:R-:W2:Y:S01]  /*2b50*/  @!P0 LDC.64 R6, c[0x0][0x228] ;  /* 0x00008a00ff068b82 */ /* 0x004ea20000000a00 */
[----:B------:R-:W-:Y:S01]  /*2b60*/  @!P0 IADD3 R9, R28, R4, RZ ;  /* 0x000000041c098210 */ /* 0x000fe20007ffe0ff */
[----:B------:R-:W-:-:S04]  /*2b70*/  @!P0 VIADD R4, R4, 0x80 ;  /* 0x0000008004048836 */ /* 0x000fc80000000000 */
[----:B--2---:R-:W-:-:S05]  /*2b80*/  @!P0 IMAD.WIDE.U32 R6, R9, 0x8, R6 ;  /* 0x0000000809068825 */ /* 0x004fca00078e0006 */
[----:B------:R3:W-:Y:S02]  /*2b90*/  @!P0 STG.E.64 desc[UR6][R6.64], R10 ;  /* 0x0000000a06008986 */ /* 0x0007e4000c101b06 */
.L_x_15144:
[----:B------:R-:W-:Y:S05]  /*2ba0*/  BSYNC B0 ;  /* 0x0000000000007941 */ /* 0x000fea0003800000 */
.L_x_15138:
        /* <DEDUP_REMOVED lines=8> */
        .weak           $__internal_33_$__cuda_sm20_div_s64
        .type           $__internal_33_$__cuda_sm20_div_s64,@function
        .size           $__internal_33_$__cuda_sm20_div_s64,(.L_x_22730 - $__internal_33_$__cuda_sm20_div_s64)
$__internal_33_$__cuda_sm20_div_s64:
        /* <DEDUP_REMOVED lines=83> */
[----:B------:R-:W-:Y:S05]  /*3160*/  RET.REL.NODEC R20 `(_ZN2at6native29vectorized_elementwise_kernelILi4ENS0_13BUnaryFunctorIlllZZZNS0_15binary_internal21div_trunc_kernel_cudaERNS_18TensorIteratorBaseEENKUlvE_clEvENKUlvE2_clEvEUlllE_EESt5arrayIPcLm2EEEEviT0_T1_) ;  /* 0xffffffcc14a47950 */ /* 0x000fea0003c3ffff */
.L_x_15145:
        /* <DEDUP_REMOVED lines=9> */
.L_x_22730:


//--------------------- .text._ZN2at6native29vectorized_elementwise_kernelILi8ENS0_13BUnaryFunctorIlllZZZNS0_15binary_internal21div_trunc_kernel_cudaERNS_18TensorIteratorBaseEENKUlvE_clEvENKUlvE2_clEvEUlllE_EESt5arrayIPcLm2EEEEviT0_T1_ --------------------------
	.section	.text._ZN2at6native29vectorized_elementwise_kernelILi8ENS0_13BUnaryFunctorIlllZZZNS0_15binary_internal21div_trunc_kernel_cudaERNS_18TensorIteratorBaseEENKUlvE_clEvENKUlvE2_clEvEUlllE_EESt5arrayIPcLm2EEEEviT0_T1_,"ax",@progbits
	.align	128
        .global         _ZN2at6native29vectorized_elementwise_kernelILi8ENS0_13BUnaryFunctorIlllZZZNS0_15binary_internal21div_trunc_kernel_cudaERNS_18TensorIteratorBaseEENKUlvE_clEvENKUlvE2_clEvEUlllE_EESt5arrayIPcLm2EEEEviT0_T1_
        .type           _ZN2at6native29vectorized_elementwise_kernelILi8ENS0_13BUnaryFunctorIlllZZZNS0_15binary_internal21div_trunc_kernel_cudaERNS_18TensorIteratorBaseEENKUlvE_clEvENKUlvE2_clEvEUlllE_EESt5arrayIPcLm2EEEEviT0_T1_,@function
        .size           _ZN2at6native29vectorized_elementwise_kernelILi8ENS0_13BUnaryFunctorIlllZZZNS0_15binary_internal21div_trunc_kernel_cudaERNS_18TensorIteratorBaseEENKUlvE_clEvENKUlvE2_clEvEUlllE_EESt5arrayIPcLm2EEEEviT0_T1_,(.L_x_22731 - _ZN2at6native29vectorized_elementwise_kernelILi8ENS0_13BUnaryFunctorIlllZZZNS0_15binary_internal21div_trunc_kernel_cudaERNS_18TensorIteratorBaseEENKUlvE_clEvENKUlvE2_clEvEUlllE_EESt5arrayIPcLm2EEEEviT0_T1_)
        .other          _ZN2at6native29vectorized_elementwise_kernelILi8ENS0_13BUnaryFunctorIlllZZZNS0_15binary_internal21div_trunc_kernel_cudaERNS_18TensorIteratorBaseEENKUlvE_clEvENKUlvE2_clEvEUlllE_EESt5arrayIPcLm2EEEEviT0_T1_,@"STO_CUDA_ENTRY STV_DEFAULT"
_ZN2at6native29vectorized_elementwise_kernelILi8ENS0_13BUnaryFunctorIlllZZZNS0_15binary_internal21div_trunc_kernel_cudaERNS_18TensorIteratorBaseEENKUlvE_clEvENKUlvE2_clEvEUlllE_EESt5arrayIPcLm2EEEEviT0_T1_:
.text._ZN2at6native29vectorized_elementwise_kernelILi8ENS0_13BUnaryFunctorIlllZZZNS0_15binary_internal21div_trunc_kernel_cudaERNS_18TensorIteratorBaseEENKUlvE_clEvENKUlvE2_clEvEUlllE_EESt5arrayIPcLm2EEEEviT0_T1_:
        /* <DEDUP_REMOVED lines=25> */
[----:B-----5:R-:W-:Y:S05]  /*0190*/  CALL.REL.NOINC `($__internal_34_$__cuda_sm20_div_s64) ;  /* 0x0000002800a47944 */ /* 0x020fea0003c00000 */
[----:B------:R-:W-:Y:S02]  /*01a0*/  IMAD.MOV.U32 R12, RZ, RZ, R3 ;  /* 0x000000ffff0c7224 */ /* 0x000fe400078e0003 */
[----:B------:R-:W-:Y:S01]  /*01b0*/  IMAD.MOV.U32 R13, RZ, RZ, R2 ;  /* 0x000000ffff0d7224 */ /* 0x000fe200078e0002 */
[----:B------:R-:W-:Y:S06]  /*01c0*/  BRA `(.L_x_15149) ;  /* 0x0000000000547947 */ /* 0x000fec0003800000 */
.L_x_15148:
        /* <DEDUP_REMOVED lines=21> */
.L_x_15149:
[----:B------:R-:W-:Y:S05]  /*0320*/  BSYNC B0 ;  /* 0x0000000000007941 */ /* 0x000fea0003800000 */
.L_x_15147:
        /* <DEDUP_REMOVED lines=8> */
[----:B-----5:R-:W-:Y:S05]  /*03b0*/  CALL.REL.NOINC `($__internal_34_$__cuda_sm20_div_s64) ;  /* 0x00000028001c7944 */ /* 0x020fea0003c00000 */
[----:B------:R-:W-:Y:S01]  /*03c0*/  IMAD.MOV.U32 R14, RZ, RZ, R3 ;  /* 0x000000ffff0e7224 */ /* 0x000fe200078e0003 */
[----:B------:R-:W-:Y:S01]  /*03d0*/  MOV R15, R2 ;  /* 0x00000002000f7202 */ /* 0x000fe20000000f00 */
[----:B------:R-:W-:Y:S06]  /*03e0*/  BRA `(.L_x_15152) ;  /* 0x0000000000547947 */ /* 0x000fec0003800000 */
.L_x_15151:
        /* <DEDUP_REMOVED lines=21> */
.L_x_15152:
[----:B------:R-:W-:Y:S05]  /*0540*/  BSYNC B0 ;  /* 0x0000000000007941 */ /* 0x000fea0003800000 */
.L_x_15150:
        /* <DEDUP_REMOVED lines=8> */
[----:B------:R-:W-:Y:S05]  /*05d0*/  CALL.REL.NOINC `($__internal_34_$__cuda_sm20_div_s64) ;  /* 0x0000002400947944 */ /* 0x000fea0003c00000 */
[----:B------:R-:W-:Y:S01]  /*05e0*/  MOV R16, R3 ;  /* 0x0000000300107202 */ /* 0x000fe20000000f00 */
[----:B------:R-:W-:Y:S01]  /*05f0*/  IMAD.MOV.U32 R17, RZ, RZ, R2 ;  /* 0x000000ffff117224 */ /* 0x000fe200078e0002 */
[----:B------:R-:W-:Y:S06]  /*0600*/  BRA `(.L_x_15155) ;  /* 0x0000000000547947 */ /* 0x000fec0003800000 */
.L_x_15154:
        /* <DEDUP_REMOVED lines=21> */
.L_x_15155:
[----:B------:R-:W-:Y:S05]  /*0760*/  BSYNC B0 ;  /* 0x0000000000007941 */ /* 0x000fea0003800000 */
.L_x_15153:
        /* <DEDUP_REMOVED lines=8> */
[----:B------:R-:W-:Y:S05]  /*07f0*/  CALL.REL.NOINC `($__internal_34_$__cuda_sm20_div_s64) ;  /* 0x00000024000c7944 */ /* 0x000fea0003c00000 */
[----:B------:R-:W-:Y:S02]  /*0800*/  IMAD.MOV.U32 R18, RZ, RZ, R3 ;  /* 0x000000ffff127224 */ /* 0x000fe400078e0003 */
[----:B------:R-:W-:Y:S01]  /*0810*/  IMAD.MOV.U32 R19, RZ, RZ, R2 ;  /* 0x000000ffff137224 */ /* 0x000fe200078e0002 */
[----:B------:R-:W-:Y:S06]  /*0820*/  BRA `(.L_x_15158) ;  /* 0x0000000000547947 */ /* 0x000fec0003800000 */
.L_x_15157:
        /* <DEDUP_REMOVED lines=21> */
.L_x_15158:
[----:B------:R-:W-:Y:S05]  /*0980*/  BSYNC B0 ;  /* 0x0000000000007941 */ /* 0x000fea0003800000 */
.L_x_15156:
        /* <DEDUP_REMOVED lines=8> */
[----:B------:R-:W-:Y:S05]  /*0a10*/  CALL.REL.NOINC `($__internal_34_$__cuda_sm20_div_s64) ;  /* 0x0000002000847944 */ /* 0x000fea0003c00000 */
[----:B------:R-:W-:Y:S01]  /*0a20*/  IMAD.MOV.U32 R4, RZ, RZ, R3 ;  /* 0x000000ffff047224 */ /* 0x000fe200078e0003 */
[----:B------:R-:W-:Y:S01]  /*0a30*/  MOV R5, R2 ;  /* 0x0000000200057202 */ /* 0x000fe20000000f00 */
[----:B------:R-:W-:Y:S06]  /*0a40*/  BRA `(.L_x_15161) ;  /* 0x0000000000547947 */ /* 0x000fec0003800000 */
.L_x_15160:
        /* <DEDUP_REMOVED lines=21> */
.L_x_15161:
[----:B------:R-:W-:Y:S05]  /*0ba0*/  BSYNC B0 ;  /* 0x0000000000007941 */ /* 0x000fea0003800000 */
.L_x_15159:
        /* <DEDUP_REMOVED lines=12> */
.L_x_15163:
        /* <DEDUP_REMOVED lines=21> */
.L_x_15164:
[----:B------:R-:W-:Y:S05]  /*0dc0*/  BSYNC B0 ;  /* 0x0000000000007941 */ /* 0x000fea0003800000 */
.L_x_15162:
        /* <DEDUP_REMOVED lines=12> */
.L_x_15166:
        /* <DEDUP_REMOVED lines=21> */
.L_x_15167:
[----:B------:R-:W-:Y:S05]  /*0fe0*/  BSYNC B0 ;  /* 0x0000000000007941 */ /* 0x000fea0003800000 */
.L_x_15165:
        /* <DEDUP_REMOVED lines=12> */
.L_x_15169:
        /* <DEDUP_REMOVED lines=21> */
.L_x_15170:
[----:B------:R-:W-:Y:S05]  /*1200*/  BSYNC B0 ;  /* 0x0000000000007941 */ /* 0x000fea0003800000 */
.L_x_15168:
        /* <DEDUP_REMOVED lines=8> */
.L_x_15146:
        /* <DEDUP_REMOVED lines=66> */
[----:B------:R-:W-:Y:S05]  /*16b0*/  CALL.REL.NOINC `($__internal_34_$__cuda_sm20_div_s64) ;  /* 0x00000014005c7944 */ /* 0x000fea0003c00000 */
[----:B------:R-:W-:Y:S02]  /*16c0*/  IMAD.MOV.U32 R14, RZ, RZ, R3 ;  /* 0x000000ffff0e7224 */ /* 0x000fe400078e0003 */
[----:B------:R-:W-:Y:S01]  /*16d0*/  IMAD.MOV.U32 R15, RZ, RZ, R2 ;  /* 0x000000ffff0f7224 */ /* 0x000fe200078e0002 */
[----:B------:R-:W-:Y:S06]  /*16e0*/  BRA `(.L_x_15172) ;  /* 0x0000000000507947 */ /* 0x000fec0003800000 */
.L_x_15173:
        /* <DEDUP_REMOVED lines=20> */
.L_x_15172:
[----:B------:R-:W-:Y:S05]  /*1830*/  BSYNC B0 ;  /* 0x0000000000007941 */ /* 0x000fea0003800000 */
.L_x_15171:
        /* <DEDUP_REMOVED lines=11> */
[----:B------:R-:W-:Y:S05]  /*18f0*/  CALL.REL.NOINC `($__internal_34_$__cuda_sm20_div_s64) ;  /* 0x0000001000cc7944 */ /* 0x000fea0003c00000 */
[----:B------:R-:W-:Y:S01]  /*1900*/  IMAD.MOV.U32 R16, RZ, RZ, R3 ;  /* 0x000000ffff107224 */ /* 0x000fe200078e0003 */
[----:B------:R-:W-:Y:S01]  /*1910*/  MOV R17, R2 ;  /* 0x0000000200117202 */ /* 0x000fe20000000f00 */
[----:B------:R-:W-:Y:S06]  /*1920*/  BRA `(.L_x_15175) ;  /* 0x0000000000547947 */ /* 0x000fec0003800000 */
.L_x_15176:
        /* <DEDUP_REMOVED lines=21> */
.L_x_15175:
[----:B------:R-:W-:Y:S05]  /*1a80*/  BSYNC B0 ;  /* 0x0000000000007941 */ /* 0x000fea0003800000 */
.L_x_15174:
        /* <DEDUP_REMOVED lines=15> */
.L_x_15179:
        /* <DEDUP_REMOVED lines=21> */
.L_x_15178:
[----:B------:R-:W-:Y:S05]  /*1cd0*/  BSYNC B0 ;  /* 0x0000000000007941 */ /* 0x000fea0003800000 */
.L_x_15177:
        /* <DEDUP_REMOVED lines=11> */
[----:B------:R-:W-:Y:S05]  /*1d90*/  CALL.REL.NOINC `($__internal_34_$__cuda_sm20_div_s64) ;  /* 0x0000000c00a47944 */ /* 0x000fea0003c00000 */
[----:B------:R-:W-:Y:S01]  /*1da0*/  MOV R22, R3 ;  /* 0x0000000300167202 */ /* 0x000fe20000000f00 */
[----:B------:R-:W-:Y:S01]  /*1db0*/  IMAD.MOV.U32 R23, RZ, RZ, R2 ;  /* 0x000000ffff177224 */ /* 0x000fe200078e0002 */
[----:B------:R-:W-:Y:S06]  /*1dc0*/  BRA `(.L_x_15181) ;  /* 0x0000000000547947 */ /* 0x000fec0003800000 */
.L_x_15182:
        /* <DEDUP_REMOVED lines=21> */
.L_x_15181:
[----:B------:R-:W-:Y:S05]  /*1f20*/  BSYNC B0 ;  /* 0x0000000000007941 */ /* 0x000fea0003800000 */
.L_x_15180:
        /* <DEDUP_REMOVED lines=15> */
.L_x_15185:
        /* <DEDUP_REMOVED lines=21> */
.L_x_15184:
[----:B------:R-:W-:Y:S05]  /*2170*/  BSYNC B0 ;  /* 0x0000000000007941 */ /* 0x000fea0003800000 */
.L_x_15183:
        /* <DEDUP_REMOVED lines=15> */
.L_x_15188:
        /* <DEDUP_REMOVED lines=21> */
.L_x_15187:
[----:B------:R-:W-:Y:S05]  /*23c0*/  BSYNC B0 ;  /* 0x0000000000007941 */ /* 0x000fea0003800000 */
.L_x_15186:
        /* <DEDUP_REMOVED lines=15> */
.L_x_15191:
        /* <DEDUP_REMOVED lines=21> */
.L_x_15190:
[----:B------:R-:W-:Y:S05]  /*2610*/  BSYNC B0 ;  /* 0x0000000000007941 */ /* 0x000fea0003800000 */
.L_x_15189:
        /* <DEDUP_REMOVED lines=12> */
[----:B------:R-:W-:-:S04]  /*26e0*/  LOP3.LUT R3, R3, R2, RZ, 0x3c, !PT ;  /* 0x0000000203037212 */ /* 0x000fc800078e3cff */
[----:B------:R-:W-:-:S04]  /*26f0*/  LOP3.LUT R2, R3, R2, RZ, 0x3c, !PT ;  /* 0x0000000203027212 */ /* 0x000fc800078e3cff */
[----:B------:R-:W-:Y:S01]  /*2700*/  LOP3.LUT R3, R3, R2, RZ, 0x3c, !PT ;  /* 0x0000000203037212 */ /* 0x000fe200078e3cff */
[----:B------:R-:W-:Y:S06]  /*2710*/  BRA `(.L_x_15193) ;  /* 0x0000000000507947 */ /* 0x000fec0003800000 */
.L_x_15194:
        /* <DEDUP_REMOVED lines=20> */
.L_x_15193:
[----:B------:R-:W-:Y:S05]  /*2860*/  BSYNC B0 ;  /* 0x0000000000007941 */ /* 0x000fea0003800000 */
.L_x_15192:
        /* <DEDUP_REMOVED lines=22> */
.L_x_15197:
[----:B------:R-:W-:-:S13]  /*29d0*/  ISETP.GE.AND P0, PT, R4, R5, PT ;  /* 0x000000050400720c */ /* 0x000fda0003f06270 */
[----:B------:R-:W-:Y:S05]  /*29e0*/  @P0 BRA `(.L_x_15199) ;  /* 0x0000000000300947 */ /* 0x000fea0003800000 */
[----:B01----:R-:W0:Y:S01]  /*29f0*/  LDC.64 R12, c[0x0][0x228] ;  /* 0x00008a00ff0c7b82 */ /* 0x003e220000000a00 */
[----:B------:R-:W-:Y:S01]  /*2a00*/  IADD3 R15, R28, R4, RZ ;  /* 0x000000041c0f7210 */ /* 0x000fe20007ffe0ff */
[----:B------:R-:W-:-:S04]  /*2a10*/  VIADD R4, R4, 0x80 ;  /* 0x0000008004047836 */ /* 0x000fc80000000000 */
[----:B0-----:R-:W-:-:S05]  /*2a20*/  IMAD.WIDE.U32 R12, R15, 0x8, R12 ;  /* 0x000000080f0c7825 */ /* 0x001fca00078e000c */
[----:B------:R1:W-:Y:S02]  /*2a30*/  STG.E.64 desc[UR6][R12.64], R22 ;  /* 0x000000160c007986 */ /* 0x0003e4000c101b06 */
.L_x_15198:
[----:B------:R-:W-:-:S13]  /*2a40*/  ISETP.GE.AND P0, PT, R4, R5, PT ;  /* 0x000000050400720c */ /* 0x000fda0003f06270 */
[----:B------:R-:W-:Y:S05]  /*2a50*/  @P0 BRA `(.L_x_15200) ;  /* 0x0000000000340947 */ /* 0x000fea0003800000 */
[----:B01----:R-:W0:Y:S01]  /*2a60*/  LDC.64 R12, c[0x0][0x228] ;  /* 0x00008a00ff0c7b82 */ /* 0x003e220000000a00 */
[----:B------:R-:W-:Y:S01]  /*2a70*/  IADD3 R15, R28, R4, RZ ;  /* 0x000000041c0f7210 */ /* 0x000fe20007ffe0ff */
[----:B------:R-:W-:-:S04]  /*2a80*/  VIADD R4, R4, 0x80 ;  /* 0x0000008004047836 */ /* 0x000fc80000000000 */
[----:B0-----:R-:W-:-:S05]  /*2a90*/  IMAD.WIDE.U32 R12, R15, 0x8, R12 ;  /* 0x000000080f0c7825 */ /* 0x001fca00078e000c */
[----:B------:R2:W-:Y:S02]  /*2aa0*/  STG.E.64 desc[UR6][R12.64], R6 ;  /* 0x000000060c007986 */ /* 0x0005e4000c101b06 */
.L_x_15199:
        /* <DEDUP_REMOVED lines=8> */
.L_x_15200:
[----:B------:R-:W-:Y:S05]  /*2b30*/  BSYNC B1 ;  /* 0x0000000000017941 */ /* 0x000fea0003800000 */
.L_x_15196:
[----:B------:R-:W-:-:S13]  /*2b40*/  ISETP.GE.AND P0, PT, R4, R5, PT ;  /* 0x000000050400720c */ /* 0x000fda0003f06270 */
[----:B--2---:R-:W2:Y:S01]  /*2b50*/  @!P0 LDC.64 R6, c[0x0][0x228] ;  /* 0x00008a00ff068b82 */ /* 0x004ea20000000a00 */
[----:B------:R-:W-:Y:S01]  /*2b60*/  @!P0 IADD3 R9, R28, R4, RZ ;  /* 0x000000041c098210 */ /* 0x000fe20007ffe0ff */
[----:B------:R-:W-:-:S04]  /*2b70*/  @!P0 VIADD R4, R4, 0x80 ;  /* 0x0000008004048836 */ /* 0x000fc80000000000 */
[----:B--2---:R-:W-:-:S05]  /*2b80*/  @!P0 IMAD.WIDE.U32 R6, R9, 0x8, R6 ;  /* 0x0000000809068825 */ /* 0x004fca00078e0006 */
[----:B------:R3:W-:Y:S02]  /*2b90*/  @!P0 STG.E.64 desc[UR6][R6.64], R10 ;  /* 0x0000000a06008986 */ /* 0x0007e4000c101b06 */
.L_x_15201:
[----:B------:R-:W-:Y:S05]  /*2ba0*/  BSYNC B0 ;  /* 0x0000000000007941 */ /* 0x000fea0003800000 */
.L_x_15195:
        /* <DEDUP_REMOVED lines=8> */
        .weak           $__internal_34_$__cuda_sm20_div_s64
        .type           $__internal_34_$__cuda_sm20_div_s64,@function
        .size           $__internal_34_$__cuda_sm20_div_s64,(.L_x_22731 - $__internal_34_$__cuda_sm20_div_s64)
$__internal_34_$__cuda_sm20_div_s64:
        /* <DEDUP_REMOVED lines=83> */
[----:B------:R-:W-:Y:S05]  /*3160*/  RET.REL.NODEC R20 `(_ZN2at6native29vectorized_elementwise_kernelILi8ENS0_13BUnaryFunctorIlllZZZNS0_15binary_internal21div_trunc_kernel_cudaERNS_18TensorIteratorBaseEENKUlvE_clEvENKUlvE2_clEvEUlllE_EESt5arrayIPcLm2EEEEviT0_T1_) ;  /* 0xffffffcc14a47950 */ /* 0x000fea0003c3ffff */
.L_x_15202:
        /* <DEDUP_REMOVED lines=9> */
.L_x_22731:


//--------------------- .text._ZN2at6native18elementwise_kernelILi128ELi4EZNS0_15gpu_kernel_implINS0_13AUnaryFunctorIlllZZZNS0_15binary_internal21div_trunc_kernel_cudaERNS_18TensorIteratorBaseEENKUlvE_clEvENKUlvE2_clEvEUlllE_EEEEvS6_RKT_EUliE_EEviT1_ --------------------------
	.section	.text._ZN2at6native18elementwise_kernelILi128ELi4EZNS0_15gpu_kernel_implINS0_13AUnaryFunctorIlllZZZNS0_15binary_internal21div_trunc_kernel_cudaERNS_18TensorIteratorBaseEENKUlvE_clEvENKUlvE2_clEvEUlllE_EEEEvS6_RKT_EUliE_EEviT1_,"ax",@progbits
	.align	128
        .global         _ZN2at6native18elementwise_kernelILi128ELi4EZNS0_15gpu_kernel_implINS0_13AUnaryFunctorIlllZZZNS0_15binary_internal21div_trunc_kernel_cudaERNS_18TensorIteratorBaseEENKUlvE_clEvENKUlvE2_clEvEUlllE_EEEEvS6_RKT_EUliE_EEviT1_
        .type           _ZN2at6native18elementwise_kernelILi128ELi4EZNS0_15gpu_kernel_implINS0_13AUnaryFunctorIlllZZZNS0_15binary_internal21div_trunc_kernel_cudaERNS_18TensorIteratorBaseEENKUlvE_clEvENKUlvE2_clEvEUlllE_EEEEvS6_RKT_EUliE_EEviT1_,@function
        .size           _ZN2at6native18elementwise_kernelILi128ELi4EZNS0_15gpu_kernel_implINS0_13AUnaryFunctorIlllZZZNS0_15binary_internal21div_trunc_kernel_cudaERNS_18TensorIteratorBaseEENKUlvE_clEvENKUlvE2_clEvEUlllE_EEEEvS6_RKT_EUliE_EEviT1_,(.L_x_22732 - _ZN2at6native18elementwise_kernelILi128ELi4EZNS0_15gpu_kernel_implINS0_13AUnaryFunctorIlllZZZNS0_15binary_internal21div_trunc_kernel_cudaERNS_18TensorIteratorBaseEENKUlvE_clEvENKUlvE2_clEvEUlllE_EEEEvS6_RKT_EUliE_EEviT1_)
        .other          _ZN2at6native18elementwise_kernelILi128ELi4EZNS0_15gpu_kernel_implINS0_13AUnaryFunctorIlllZZZNS0_15binary_internal21div_trunc_kernel_cudaERNS_18TensorIteratorBaseEENKUlvE_clEvENKUlvE2_clEvEUlllE_EEEEvS6_RKT_EUliE_EEviT1_,@"STO_CUDA_ENTRY STV_DEFAULT"
_ZN2at6native18elementwise_kernelILi128ELi4EZNS0_15gpu_kernel_implINS0_13AUnaryFunctorIlllZZZNS0_15binary_internal21div_trunc_kernel_cudaERNS_18TensorIteratorBaseEENKUlvE_clEvENKUlvE2_clEvEUlllE_EEEEvS6_RKT_EUliE_EEviT1_:
.text._ZN2at6native18elementwise_kernelILi128ELi4EZNS0_15gpu_kernel_implINS0_13AUnaryFunctorIlllZZZNS0_15binary_internal21div_trunc_kernel_cudaERNS_18TensorIteratorBaseEENKUlvE_clEvENKUlvE2_clEvEUlllE_EEEEvS6_RKT_EUliE_EEviT1_:
        /* <DEDUP_REMOVED lines=314> */
.L_x_15205:
        /* <DEDUP_REMOVED lines=21> */
.L_x_15209:
[----:B------:R0:W5:Y:S01]  /*14f0*/  LDG.E.U8 R4, desc[UR36][R2.64] ;  /* 0x0000002402047981 */ /* 0x000162000c1e1100 */
[----:B------:R-:W-:Y:S01]  /*1500*/  IMAD.MOV.U32 R5, RZ, RZ, RZ ;  /* 0x000000ffff057224 */ /* 0x000fe200078e00ff */
[----:B------:R-:W-:Y:S06]  /*1510*/  BRA `(.L_x_15211) ;  /* 0x0000000c00487947 */ /* 0x000fec0003800000 */
.L_x_15208:
        /* <DEDUP_REMOVED lines=8> */
.L_x_15213:
[----:B------:R-:W2:Y:S02]  /*15a0*/  LDG.E R4, desc[UR36][R2.64] ;  /* 0x0000002402047981 */ /* 0x000ea4000c1e1900 */
[----:B--2---:R-:W-:Y:S01]  /*15b0*/  SHF.R.S32.HI R5, RZ, 0x1f, R4 ;  /* 0x0000001fff057819 */ /* 0x004fe20000011404 */
[----:B------:R-:W-:Y:S06]  /*15c0*/  BRA `(.L_x_15211) ;  /* 0x0000000c001c7947 */ /* 0x000fec0003800000 */
.L_x_15212:
[----:B------:R-:W2:Y:S02]  /*15d0*/  LDG.E.S16 R4, desc[UR36][R2.64] ;  /* 0x0000002402047981 */ /* 0x000ea4000c1e1700 */
[----:B--2---:R-:W-:Y:S01]  /*15e0*/  SHF.R.S32.HI R5, RZ, 0x1f, R4 ;  /* 0x0000001fff057819 */ /* 0x004fe20000011404 */
[----:B------:R-:W-:Y:S06]  /*15f0*/  BRA `(.L_x_15211) ;  /* 0x0000000c00107947 */ /* 0x000fec0003800000 */
.L_x_15207:
        /* <DEDUP_REMOVED lines=9> */
.L_x_15215:
[----:B------:R-:W2:Y:S02]  /*1690*/  LDG.E.U16 R2, desc[UR36][R2.64] ;  /* 0x0000002402027981 */ /* 0x000ea4000c1e1500 */
[----:B--2---:R-:W-:-:S06]  /*16a0*/  HADD2.F32 R4, -RZ, R2.H0_H0 ;  /* 0x20000002ff047230 */ /* 0x004fcc0000004100 */
[----:B------:R-:W0:Y:S01]  /*16b0*/  F2I.S64.TRUNC R4, R4 ;  /* 0x0000000400047311 */ /* 0x000e22000020d900 */
[----:B------:R-:W-:Y:S05]  /*16c0*/  BRA `(.L_x_15211) ;  /* 0x0000000800dc7947 */ /* 0x000fea0003800000 */
.L_x_15214:
        /* <DEDUP_REMOVED lines=9> */
.L_x_15217:
[----:B------:R-:W2:Y:S02]  /*1760*/  LDG.E.U16 R2, desc[UR36][R2.64] ;  /* 0x0000002402027981 */ /* 0x000ea4000c1e1500 */
[----:B--2---:R-:W-:-:S06]  /*1770*/  HADD2.F32 R4, -RZ, R2.H0_H0 ;  /* 0x20000002ff047230 */ /* 0x004fcc0000004100 */
[----:B------:R-:W0:Y:S01]  /*1780*/  F2I.S64.TRUNC R4, R4 ;  /* 0x0000000400047311 */ /* 0x000e22000020d900 */
[----:B------:R-:W-:Y:S05]  /*1790*/  BRA `(.L_x_15211) ;  /* 0x0000000800a87947 */ /* 0x000fea0003800000 */
.L_x_15216:
[----:B------:R-:W2:Y:S02]  /*17a0*/  LDG.E.64 R2, desc[UR36][R2.64] ;  /* 0x0000002402027981 */ /* 0x000ea4000c1e1b00 */
[----:B--2---:R0:W1:Y:S01]  /*17b0*/  F2I.S64.F64.TRUNC R4, R2 ;  /* 0x0000000200047311 */ /* 0x004062000030d900 */
[----:B------:R-:W-:Y:S05]  /*17c0*/  BRA `(.L_x_15211) ;  /* 0x00000008009c7947 */ /* 0x000fea0003800000 */
.L_x_15206:
        /* <DEDUP_REMOVED lines=13> */
.L_x_15220:
[----:B------:R-:W2:Y:S02]  /*18a0*/  LDG.E.64 R2, desc[UR36][R2.64] ;  /* 0x0000002402027981 */ /* 0x000ea4000c1e1b00 */
[----:B--2---:R0:W1:Y:S01]  /*18b0*/  F2I.S64.F64.TRUNC R4, R2 ;  /* 0x0000000200047311 */ /* 0x004062000030d900 */
[----:B------:R-:W-:Y:S05]  /*18c0*/  BRA `(.L_x_15211) ;  /* 0x00000008005c7947 */ /* 0x000fea0003800000 */
.L_x_15219:
        /* <DEDUP_REMOVED lines=25> */
[----:B------:R-:W0:Y:S01]  /*1a60*/  F2I.S64.TRUNC R4, R5 ;  /* 0x0000000500047311 */ /* 0x000e22000020d900 */
[----:B------:R-:W-:Y:S05]  /*1a70*/  BRA `(.L_x_15211) ;  /* 0x0000000400f07947 */ /* 0x000fea0003800000 */
.L_x_15222:
        /* <DEDUP_REMOVED lines=14> */
.L_x_15221:
[----:B------:R-:W2:Y:S02]  /*1b60*/  LDG.E.U16 R4, desc[UR36][R2.64] ;  /* 0x0000002402047981 */ /* 0x000ea4000c1e1500 */
[----:B--2---:R-:W-:-:S06]  /*1b70*/  IMAD.U32 R4, R4, 0x10000, RZ ;  /* 0x0001000004047824 */ /* 0x004fcc00078e00ff */
[----:B------:R-:W0:Y:S01]  /*1b80*/  F2I.S64.TRUNC R4, R4 ;  /* 0x0000000400047311 */ /* 0x000e22000020d900 */
[----:B------:R-:W-:Y:S05]  /*1b90*/  BRA `(.L_x_15211) ;  /* 0x0000000400a87947 */ /* 0x000fea0003800000 */
.L_x_15218:
        /* <DEDUP_REMOVED lines=11> */
.L_x_15225:
        /* <DEDUP_REMOVED lines=21> */
.L_x_15229:
[----:B------:R-:W-:Y:S05]  /*1da0*/  BSYNC B1 ;  /* 0x0000000000017941 */ /* 0x000fea0003800000 */
.L_x_15228:
[----:B------:R-:W-:Y:S01]  /*1db0*/  IMAD.SHL.U32 R2, R2, 0x100000, RZ ;  /* 0x0010000002027824 */ /* 0x000fe200078e00ff */
[----:B------:R-:W-:-:S04]  /*1dc0*/  LEA R3, R0, 0x3b800000, 0x17 ;  /* 0x3b80000000037811 */ /* 0x000fc800078eb8ff */
[----:B------:R-:W-:-:S07]  /*1dd0*/  LOP3.LUT R4, R3, R2, R4, 0xfe, !PT ;  /* 0x0000000203047212 */ /* 0x000fce00078efe04 */
.L_x_15227:
[----:B------:R-:W-:Y:S05]  /*1de0*/  BSYNC B0 ;  /* 0x0000000000007941 */ /* 0x000fea0003800000 */
.L_x_15226:
[----:B------:R-:W1:Y:S01]  /*1df0*/  F2I.S64.TRUNC R4, R4 ;  /* 0x0000000400047311 */ /* 0x000e62000020d900 */
[----:B------:R-:W-:Y:S05]  /*1e00*/  BRA `(.L_x_15211) ;  /* 0x00000004000c7947 */ /* 0x000fea0003800000 */
.L_x_15224:
        /* <DEDUP_REMOVED lines=21> */
.L_x_15233:
[----:B------:R-:W-:Y:S05]  /*1f60*/  BSYNC B1 ;  /* 0x0000000000017941 */ /* 0x000fea0003800000 */
.L_x_15232:
[----:B------:R-:W-:Y:S01]  /*1f70*/  IMAD.SHL.U32 R2, R2, 0x200000, RZ ;  /* 0x0020000002027824 */ /* 0x000fe200078e00ff */
[----:B------:R-:W-:-:S04]  /*1f80*/  LEA R3, R0, 0x37800000, 0x17 ;  /* 0x3780000000037811 */ /* 0x000fc800078eb8ff */
[----:B------:R-:W-:-:S07]  /*1f90*/  LOP3.LUT R4, R3, R2, R4, 0xfe, !PT ;  /* 0x0000000203047212 */ /* 0x000fce00078efe04 */
.L_x_15231:
[----:B------:R-:W-:Y:S05]  /*1fa0*/  BSYNC B0 ;  /* 0x0000000000007941 */ /* 0x000fea0003800000 */
.L_x_15230:
[----:B------:R-:W2:Y:S01]  /*1fb0*/  F2I.S64.TRUNC R4, R4 ;  /* 0x0000000400047311 */ /* 0x000ea2000020d900 */
[----:B------:R-:W-:Y:S05]  /*1fc0*/  BRA `(.L_x_15211) ;  /* 0x00000000009c7947 */ /* 0x000fea0003800000 */
.L_x_15223:
        /* <DEDUP_REMOVED lines=14> */
.L_x_15237:
[----:B------:R-:W-:Y:S05]  /*20b0*/  BSYNC B0 ;  /* 0x0000000000007941 */ /* 0x000fea0003800000 */
.L_x_15236:
[----:B------:R-:W4:Y:S01]  /*20c0*/  F2I.S64.TRUNC R4, R4 ;  /* 0x0000000400047311 */ /* 0x000f22000020d900 */
[----:B------:R-:W-:Y:S05]  /*20d0*/  BRA `(.L_x_15211) ;  /* 0x0000000000587947 */ /* 0x000fea0003800000 */
.L_x_15210:
        /* <DEDUP_REMOVED lines=16> */
.L_x_15238:
[----:B------:R-:W-:Y:S01]  /*21e0*/  CS2R R4, SRZ ;  /* 0x0000000000047805 */ /* 0x000fe2000001ff00 */
[----:B------:R-:W-:Y:S06]  /*21f0*/  BRA `(.L_x_15211) ;  /* 0x0000000000107947 */ /* 0x000fec0003800000 */
.L_x_15235:
[----:B------:R0:W5:Y:S01]  /*2200*/  LDG.E.64 R4, desc[UR36][R2.64] ;  /* 0x0000002402047981 */ /* 0x000162000c1e1b00 */
[----:B------:R-:W-:Y:S05]  /*2210*/  BRA `(.L_x_15211) ;  /* 0x0000000000087947 */ /* 0x000fea0003800000 */
.L_x_15234:
[----:B------:R3:W5:Y:S01]  /*2220*/  LDG.E R4, desc[UR36][R2.64] ;  /* 0x0000002402047981 */ /* 0x000762000c1e1900 */
[----:B------:R-:W-:-:S07]  /*2230*/  IMAD.MOV.U32 R5, RZ, RZ, RZ ;  /* 0x000000ffff057224 */ /* 0x000fce00078e00ff */
.L_x_15211:
[----:B------:R-:W-:Y:S01]  /*2240*/  ULDC UR4, c[0x0][0x42c] ;  /* 0x00010b0000047ab9 */ /* 0x000fe20000000800 */
[----:B------:R-:W-:Y:S01]  /*2250*/  BSSY B0, `(.L_x_15239) ;  /* 0x000001c000007945 */ /* 0x000fe20003800000 */
[----:B012-45:R-:W-:-:S04]  /*2260*/  LOP3.LUT R0, R5, UR4, RZ, 0xfc, !PT ;  /* 0x0000000405007c12 */ /* 0x037fc8000f8efcff */
[----:B------:R-:W-:-:S13]  /*2270*/  ISETP.NE.U32.AND P0, PT, R0, RZ, PT ;  /* 0x000000ff0000720c */ /* 0x000fda0003f05070 */
[----:B------:R-:W-:Y:S05]  /*2280*/  @!P0 BRA `(.L_x_15240) ;  /* 0x0000000000108947 */ /* 0x000fea0003800000 */
[----:B------:R-:W-:Y:S01]  /*2290*/  IMAD.MOV.U32 R0, RZ, RZ, R4 ;  /* 0x000000ffff007224 */ /* 0x000fe200078e0004 */
[----:B------:R-:W-:-:S07]  /*22a0*/  MOV R4, 0x22c0 ;  /* 0x000022c000047802 */ /* 0x000fce0000000f00 */
[----:B---3--:R-:W-:Y:S05]  /*22b0*/  CALL.REL.NOINC `($__internal_35_$__cuda_sm20_div_s64) ;  /* 0x000000a400787944 */ /* 0x008fea0003c00000 */
[----:B------:R-:W-:Y:S05]  /*22c0*/  BRA `(.L_x_15241) ;  /* 0x0000000000507947 */ /* 0x000fea0003800000 */
.L_x_15240:
[----:B------:R-:W0:Y:S01]  /*22d0*/  I2F.U32.RP R0, R4 ;  /* 0x0000000400007306 */ /* 0x000e220000209000 */
[----:B------:R-:W-:Y:S01]  /*22e0*/  ULDC UR4, c[0x0][0x428] ;  /* 0x00010a0000047ab9 */ /* 0x000fe20000000800 */
[----:B------:R-:W-:-:S06]  /*22f0*/  ISETP.NE.U32.AND P2, PT, R4, RZ, PT ;  /* 0x000000ff0400720c */ /* 0x000fcc0003f45070 */
[----:B0-----:R-:W3:Y:S02]  /*2300*/  MUFU.RCP R0, R0 ;  /* 0x0000000000007308 */ /* 0x001ee40000001000 */
[----:B---3--:R-:W-:-:S06]  /*2310*/  VIADD R2, R0, 0xffffffe ;  /* 0x0ffffffe00027836 */ /* 0x008fcc0000000000 */
[----:B------:R0:W1:Y:S02]  /*2320*/  F2I.FTZ.U32.TRUNC.NTZ R3, R2 ;  /* 0x0000000200037305 */ /* 0x000064000021f000 */
[----:B0-----:R-:W-:Y:S02]  /*2330*/  IMAD.MOV.U32 R2, RZ, RZ, RZ ;  /* 0x000000ffff027224 */ /* 0x001fe400078e00ff */
[----:B-1----:R-:W-:-:S04]  /*2340*/  IMAD.MOV R5, RZ, RZ, -R3 ;  /* 0x000000ffff057224 */ /* 0x002fc800078e0a03 */
[----:B------:R-:W-:-:S04]  /*2350*/  IMAD R5, R5, R4, RZ ;  /* 0x0000000405057224 */ /* 0x000fc800078e02ff */
[----:B------:R-:W-:-:S06]  /*2360*/  IMAD.HI.U32 R3, R3, R5, R2 ;  /* 0x0000000503037227 */ /* 0x000fcc00078e0002 */
[----:B------:R-:W-:-:S04]  /*2370*/  IMAD.HI.U32 R2, R3, UR4, RZ ;  /* 0x0000000403027c27 */ /* 0x000fc8000f8e00ff */
[----:B------:R-:W-:-:S04]  /*2380*/  IMAD.MOV R3, RZ, RZ, -R2 ;  /* 0x000000ffff037224 */ /* 0x000fc800078e0a02 */
[----:B------:R-:W-:-:S05]  /*2390*/  IMAD R3, R4, R3, UR4 ;  /* 0x0000000404037e24 */ /* 0x000fca000f8e0203 */
[----:B------:R-:W-:-:S13]  /*23a0*/  ISETP.GE.U32.AND P0, PT, R3, R4, PT ;  /* 0x000000040300720c */ /* 0x000fda0003f06070 */
[----:B------:R-:W-:Y:S02]  /*23b0*/  @P0 IMAD.IADD R3, R3, 0x1, -R4 ;  /* 0x0000000103030824 */ /* 0x000fe400078e0a04 */
[----:B------:R-:W-:-:S03]  /*23c0*/  @P0 VIADD R2, R2, 0x1 ;  /* 0x0000000102020836 */ /* 0x000fc60000000000 */
[----:B------:R-:W-:Y:S01]  /*23d0*/  ISETP.GE.U32.AND P1, PT, R3, R4, PT ;  /* 0x000000040300720c */ /* 0x000fe20003f26070 */
[----:B------:R-:W-:-:S12]  /*23e0*/  IMAD.MOV.U32 R3, RZ, RZ, RZ ;  /* 0x000000ffff037224 */ /* 0x000fd800078e00ff */
[----:B------:R-:W-:Y:S01]  /*23f0*/  @P1 VIADD R2, R2, 0x1 ;  /* 0x0000000102021836 */ /* 0x000fe20000000000 */
[----:B------:R-:W-:-:S07]  /*2400*/  @!P2 LOP3.LUT R2, RZ, R4, RZ, 0x33, !PT ;  /* 0x00000004ff02a212 */ /* 0x000fce00078e33ff */
.L_x_15241:
[----:B------:R-:W-:Y:S05]  /*2410*/  BSYNC B0 ;  /* 0x0000000000007941 */ /* 0x000fea0003800000 */
.L_x_15239:
        /* <DEDUP_REMOVED lines=14> */
.L_x_15245:
[----:B------:R1:W-:Y:S01]  /*2500*/  STG.E.U8 desc[UR36][R16.64], R2 ;  /* 0x0000000210007986 */ /* 0x0003e2000c101124 */
[----:B------:R-:W-:Y:S05]  /*2510*/  BRA `(.L_x_15247) ;  /* 0x0000000c00507947 */ /* 0x000fea0003800000 */
.L_x_15244:
        /* <DEDUP_REMOVED lines=8> */
.L_x_15249:
[----:B------:R3:W-:Y:S01]  /*25a0*/  STG.E desc[UR36][R16.64], R2 ;  /* 0x0000000210007986 */ /* 0x0007e2000c101924 */
[----:B------:R-:W-:Y:S05]  /*25b0*/  BRA `(.L_x_15247) ;  /* 0x0000000c00287947 */ /* 0x000fea0003800000 */
.L_x_15248:
[----:B------:R2:W-:Y:S01]  /*25c0*/  STG.E.U16 desc[UR36][R16.64], R2 ;  /* 0x0000000210007986 */ /* 0x0005e2000c101524 */
[----:B------:R-:W-:Y:S05]  /*25d0*/  BRA `(.L_x_15247) ;  /* 0x0000000c00207947 */ /* 0x000fea0003800000 */
.L_x_15243:
        /* <DEDUP_REMOVED lines=9> */
.L_x_15251:
[----:B------:R-:W0:Y:S02]  /*2670*/  I2F.S64 R0, R2 ;  /* 0x0000000200007312 */ /* 0x000e240000301400 */
[----:B0-----:R-:W-:-:S05]  /*2680*/  F2FP.F16.F32.PACK_AB R0, RZ, R0 ;  /* 0x00000000ff00723e */ /* 0x001fca00000000ff */
[----:B------:R0:W-:Y:S01]  /*2690*/  STG.E.U16 desc[UR36][R16.64], R0 ;  /* 0x0000000010007986 */ /* 0x0001e2000c101524 */
[----:B------:R-:W-:Y:S05]  /*26a0*/  BRA `(.L_x_15247) ;  /* 0x0000000800ec7947 */ /* 0x000fea0003800000 */
.L_x_15250:
        /* <DEDUP_REMOVED lines=10> */
.L_x_15253:
[----:B------:R-:W0:Y:S02]  /*2750*/  I2F.S64 R2, R2 ;  /* 0x0000000200027312 */ /* 0x000e240000301400 */
[----:B0-----:R-:W-:-:S04]  /*2760*/  F2FP.F16.F32.PACK_AB R3, RZ, R2 ;  /* 0x00000002ff03723e */ /* 0x001fc800000000ff */
[----:B------:R-:W-:-:S05]  /*2770*/  PRMT R3, R3, 0x5410, RZ ;  /* 0x0000541003037816 */ /* 0x000fca00000000ff */
[----:B------:R0:W-:Y:S01]  /*2780*/  STG.E desc[UR36][R16.64], R3 ;  /* 0x0000000310007986 */ /* 0x0001e2000c101924 */
[----:B------:R-:W-:Y:S05]  /*2790*/  BRA `(.L_x_15247) ;  /* 0x0000000800b07947 */ /* 0x000fea0003800000 */
.L_x_15252:
[----:B------:R-:W0:Y:S02]  /*27a0*/  I2F.F64.S64 R2, R2 ;  /* 0x0000000200027312 */ /* 0x000e240000301c00 */
[----:B0-----:R0:W-:Y:S01]  /*27b0*/  STG.E.64 desc[UR36][R16.64], R2 ;  /* 0x0000000210007986 */ /* 0x0011e2000c101b24 */
[----:B------:R-:W-:Y:S05]  /*27c0*/  BRA `(.L_x_15247) ;  /* 0x0000000800a47947 */ /* 0x000fea0003800000 */
.L_x_15242:
        /* <DEDUP_REMOVED lines=13> */
.L_x_15256:
[----:B------:R-:W0:Y:S01]  /*28a0*/  I2F.F64.S64 R4, R2 ;  /* 0x0000000200047312 */ /* 0x000e220000301c00 */
[----:B------:R-:W-:-:S05]  /*28b0*/  CS2R R6, SRZ ;  /* 0x0000000000067805 */ /* 0x000fca000001ff00 */
[----:B0-----:R0:W-:Y:S01]  /*28c0*/  STG.E.128 desc[UR36][R16.64], R4 ;  /* 0x0000000410007986 */ /* 0x0011e2000c101d24 */
[----:B------:R-:W-:Y:S05]  /*28d0*/  BRA `(.L_x_15247) ;  /* 0x0000000800607947 */ /* 0x000fea0003800000 */
.L_x_15255:
        /* <DEDUP_REMOVED lines=21> */
.L_x_15260:
[----:B------:R-:W-:Y:S05]  /*2a30*/  BSYNC B0 ;  /* 0x0000000000007941 */ /* 0x000fea0003800000 */
.L_x_15259:
[----:B------:R-:W-:-:S05]  /*2a40*/  LOP3.LUT R5, R0, R5, RZ, 0xfc, !PT ;  /* 0x0000000500057212 */ /* 0x000fca00078efcff */
[----:B------:R0:W-:Y:S01]  /*2a50*/  STG.E.U8 desc[UR36][R16.64], R5 ;  /* 0x0000000510007986 */ /* 0x0001e2000c101124 */
[----:B------:R-:W-:Y:S05]  /*2a60*/  BRA `(.L_x_15247) ;  /* 0x0000000400fc7947 */ /* 0x000fea0003800000 */
.L_x_15258:
        /* <DEDUP_REMOVED lines=13> */
.L_x_15262:
[----:B------:R-:W-:Y:S01]  /*2b40*/  IMAD.MOV.U32 R0, RZ, RZ, 0x7f ;  /* 0x0000007fff007424 */ /* 0x000fe200078e00ff */
[----:B------:R-:W-:-:S04]  /*2b50*/  ISETP.GT.U32.AND P0, PT, R4, 0x7f800000, PT ;  /* 0x7f8000000400780c */ /* 0x000fc80003f04070 */
[----:B------:R-:W-:-:S09]  /*2b60*/  SEL R0, R0, 0x7c, P0 ;  /* 0x0000007c00007807 */ /* 0x000fd20000000000 */
.L_x_15263:
[----:B------:R-:W-:Y:S05]  /*2b70*/  BSYNC B0 ;  /* 0x0000000000007941 */ /* 0x000fea0003800000 */
.L_x_15261:
[----:B------:R-:W-:-:S04]  /*2b80*/  LOP3.LUT R2, R3, 0x80000000, RZ, 0xc0, !PT ;  /* 0x8000000003027812 */ /* 0x000fc800078ec0ff */
[----:B------:R-:W-:-:S04]  /*2b90*/  SHF.R.U32.HI R3, RZ, 0x18, R2 ;  /* 0x00000018ff037819 */ /* 0x000fc80000011602 */
[----:B------:R-:W-:-:S05]  /*2ba0*/  LOP3.LUT R3, R0, R3, RZ, 0xfc, !PT ;  /* 0x0000000300037212 */ /* 0x000fca00078efcff */
[----:B------:R0:W-:Y:S01]  /*2bb0*/  STG.E.U8 desc[UR36][R16.64], R3 ;  /* 0x0000000310007986 */ /* 0x0001e2000c101124 */
[----:B------:R-:W-:Y:S05]  /*2bc0*/  BRA `(.L_x_15247) ;  /* 0x0000000400a47947 */ /* 0x000fea0003800000 */
.L_x_15257:
[----:B------:R-:W0:Y:S02]  /*2bd0*/  I2F.S64 R0, R2 ;  /* 0x0000000200007312 */ /* 0x000e240000301400 */
[----:B0-----:R-:W-:-:S05]  /*2be0*/  F2FP.BF16.F32.PACK_AB R0, RZ, R0 ;  /* 0x00000000ff00723e */ /* 0x001fca00000010ff */
[----:B------:R0:W-:Y:S01]  /*2bf0*/  STG.E.U16 desc[UR36][R16.64], R0 ;  /* 0x0000000010007986 */ /* 0x0001e2000c101524 */
[----:B------:R-:W-:Y:S05]  /*2c00*/  BRA `(.L_x_15247) ;  /* 0x0000000400947947 */ /* 0x000fea0003800000 */
.L_x_15254:
        /* <DEDUP_REMOVED lines=10> */
.L_x_15266:
        /* <DEDUP_REMOVED lines=17> */
.L_x_15269:
[----:B------:R-:W-:-:S04]  /*2dc0*/  LOP3.LUT R2, R3, 0x80000000, RZ, 0xc0, !PT ;  /* 0x8000000003027812 */ /* 0x000fc800078ec0ff */
[----:B------:R-:W-:-:S04]  /*2dd0*/  SHF.R.U32.HI R3, RZ, 0x18, R2 ;  /* 0x00000018ff037819 */ /* 0x000fc80000011602 */
[----:B------:R-:W-:-:S04]  /*2de0*/  LOP3.LUT R0, R0, R3, RZ, 0xfc, !PT ;  /* 0x0000000300007212 */ /* 0x000fc800078efcff */
[----:B------:R-:W-:-:S07]  /*2df0*/  PRMT R8, R0, 0x7610, R8 ;  /* 0x0000761000087816 */ /* 0x000fce0000000008 */
.L_x_15268:
[----:B------:R-:W-:Y:S05]  /*2e00*/  BSYNC B0 ;  /* 0x0000000000007941 */ /* 0x000fea0003800000 */
.L_x_15267:
[----:B------:R0:W-:Y:S01]  /*2e10*/  STG.E.U8 desc[UR36][R16.64], R8 ;  /* 0x0000000810007986 */ /* 0x0001e2000c101124 */
[----:B------:R-:W-:Y:S05]  /*2e20*/  BRA `(.L_x_15247) ;  /* 0x00000004000c7947 */ /* 0x000fea0003800000 */
.L_x_15265:
        /* <DEDUP_REMOVED lines=17> */
.L_x_15272:
[----:B------:R-:W-:-:S04]  /*2f40*/  LOP3.LUT R2, R3, 0x80000000, RZ, 0xc0, !PT ;  /* 0x8000000003027812 */ /* 0x000fc800078ec0ff */
[----:B------:R-:W-:-:S04]  /*2f50*/  SHF.R.U32.HI R3, RZ, 0x18, R2 ;  /* 0x00000018ff037819 */ /* 0x000fc80000011602 */
[----:B------:R-:W-:-:S04]  /*2f60*/  LOP3.LUT R0, R0, R3, RZ, 0xfc, !PT ;  /* 0x0000000300007212 */ /* 0x000fc800078efcff */
[----:B------:R-:W-:-:S07]  /*2f70*/  PRMT R8, R0, 0x7610, R8 ;  /* 0x0000761000087816 */ /* 0x000fce0000000008 */
.L_x_15271:
[----:B------:R-:W-:Y:S05]  /*2f80*/  BSYNC B0 ;  /* 0x0000000000007941 */ /* 0x000fea0003800000 */
.L_x_15270:
[----:B------:R0:W-:Y:S01]  /*2f90*/  STG.E.U8 desc[UR36][R16.64], R8 ;  /* 0x0000000810007986 */ /* 0x0001e2000c101124 */
[----:B------:R-:W-:Y:S05]  /*2fa0*/  BRA `(.L_x_15247) ;  /* 0x0000000000ac7947 */ /* 0x000fea0003800000 */
.L_x_15264:
        /* <DEDUP_REMOVED lines=23> */
.L_x_15246:
        /* <DEDUP_REMOVED lines=16> */
.L_x_15275:
[----:B------:R-:W-:Y:S05]  /*3220*/  BRA `(.L_x_15247) ;  /* 0x00000000000c7947 */ /* 0x000fea0003800000 */
.L_x_15274:
[----:B------:R0:W-:Y:S01]  /*3230*/  STG.E.64 desc[UR36][R16.64], R2 ;  /* 0x0000000210007986 */ /* 0x0001e2000c101b24 */
[----:B------:R-:W-:Y:S05]  /*3240*/  BRA `(.L_x_15247) ;  /* 0x0000000000047947 */ /* 0x000fea0003800000 */
.L_x_15273:
[----:B------:R0:W-:Y:S02]  /*3250*/  STG.E desc[UR36][R16.64], R2 ;  /* 0x0000000210007986 */ /* 0x0001e4000c101924 */
.L_x_15247:
[----:B------:R-:W-:-:S04]  /*3260*/  IMAD R18, R18, 0x200, R23 ;  /* 0x0000020012127824 */ /* 0x000fc800078e0217 */
[----:B------:R-:W-:-:S07]  /*3270*/  VIADD R19, R18, 0x80 ;  /* 0x0000008012137836 */ /* 0x000fce0000000000 */
.L_x_15204:
[----:B------:R-:W-:Y:S05]  /*3280*/  BSYNC B6 ;  /* 0x0000000000067941 */ /* 0x000fea0003800000 */
.L_x_15203:
        /* <DEDUP_REMOVED lines=307> */
.L_x_15278:
        /* <DEDUP_REMOVED lines=21> */
.L_x_15282:
[----:B------:R0:W5:Y:S01]  /*4710*/  LDG.E.U8 R4, desc[UR36][R2.64] ;  /* 0x0000002402047981 */ /* 0x000162000c1e1100 */
[----:B------:R-:W-:Y:S01]  /*4720*/  IMAD.MOV.U32 R5, RZ, RZ, RZ ;  /* 0x000000ffff057224 */ /* 0x000fe200078e00ff */
[----:B------:R-:W-:Y:S06]  /*4730*/  BRA `(.L_x_15284) ;  /* 0x0000000c00487947 */ /* 0x000fec0003800000 */
.L_x_15281:
        /* <DEDUP_REMOVED lines=8> */
.L_x_15286:
[----:B------:R-:W2:Y:S02]  /*47c0*/  LDG.E R4, desc[UR36][R2.64] ;  /* 0x0000002402047981 */ /* 0x000ea4000c1e1900 */
[----:B--2---:R-:W-:Y:S01]  /*47d0*/  SHF.R.S32.HI R5, RZ, 0x1f, R4 ;  /* 0x0000001fff057819 */ /* 0x004fe20000011404 */
[----:B------:R-:W-:Y:S06]  /*47e0*/  BRA `(.L_x_15284) ;  /* 0x0000000c001c7947 */ /* 0x000fec0003800000 */
.L_x_15285:
[----:B------:R-:W2:Y:S02]  /*47f0*/  LDG.E.S16 R4, desc[UR36][R2.64] ;  /* 0x0000002402047981 */ /* 0x000ea4000c1e1700 */
[----:B--2---:R-:W-:Y:S01]  /*4800*/  SHF.R.S32.HI R5, RZ, 0x1f, R4 ;  /* 0x0000001fff057819 */ /* 0x004fe20000011404 */
[----:B------:R-:W-:Y:S06]  /*4810*/  BRA `(.L_x_15284) ;  /* 0x0000000c00107947 */ /* 0x000fec0003800000 */
.L_x_15280:
        /* <DEDUP_REMOVED lines=9> */
.L_x_15288:
[----:B------:R-:W2:Y:S02]  /*48b0*/  LDG.E.U16 R2, desc[UR36][R2.64] ;  /* 0x0000002402027981 */ /* 0x000ea4000c1e1500 */
[----:B--2---:R-:W-:-:S06]  /*48c0*/  HADD2.F32 R4, -RZ, R2.H0_H0 ;  /* 0x20000002ff047230 */ /* 0x004fcc0000004100 */
[----:B------:R-:W0:Y:S01]  /*48d0*/  F2I.S64.TRUNC R4, R4 ;  /* 0x0000000400047311 */ /* 0x000e22000020d900 */
[----:B------:R-:W-:Y:S05]  /*48e0*/  BRA `(.L_x_15284) ;  /* 0x0000000800dc7947 */ /* 0x000fea0003800000 */
.L_x_15287:
        /* <DEDUP_REMOVED lines=9> */
.L_x_15290:
[----:B------:R-:W2:Y:S02]  /*4980*/  LDG.E.U16 R2, desc[UR36][R2.64] ;  /* 0x0000002402027981 */ /* 0x000ea4000c1e1500 */
[----:B--2---:R-:W-:-:S06]  /*4990*/  HADD2.F32 R4, -RZ, R2.H0_H0 ;  /* 0x20000002ff047230 */ /* 0x004fcc0000004100 */
[----:B------:R-:W0:Y:S01]  /*49a0*/  F2I.S64.TRUNC R4, R4 ;  /* 0x0000000400047311 */ /* 0x000e22000020d900 */
[----:B------:R-:W-:Y:S05]  /*49b0*/  BRA `(.L_x_15284) ;  /* 0x0000000800a87947 */ /* 0x000fea0003800000 */
.L_x_15289:
[----:B------:R-:W2:Y:S02]  /*49c0*/  LDG.E.64 R2, desc[UR36][R2.64] ;  /* 0x0000002402027981 */ /* 0x000ea4000c1e1b00 */
[----:B--2---:R0:W1:Y:S01]  /*49d0*/  F2I.S64.F64.TRUNC R4, R2 ;  /* 0x0000000200047311 */ /* 0x004062000030d900 */
[----:B------:R-:W-:Y:S05]  /*49e0*/  BRA `(.L_x_15284) ;  /* 0x00000008009c7947 */ /* 0x000fea0003800000 */
.L_x_15279:
        /* <DEDUP_REMOVED lines=13> */
.L_x_15293:
[----:B------:R-:W2:Y:S02]  /*4ac0*/  LDG.E.64 R2, desc[UR36][R2.64] ;  /* 0x0000002402027981 */ /* 0x000ea4000c1e1b00 */
[----:B--2---:R3:W4:Y:S01]  /*4ad0*/  F2I.S64.F64.TRUNC R4, R2 ;  /* 0x0000000200047311 */ /* 0x004722000030d900 */
[----:B------:R-:W-:Y:S05]  /*4ae0*/  BRA `(.L_x_15284) ;  /* 0x00000008005c7947 */ /* 0x000fea0003800000 */
.L_x_15292:
        /* <DEDUP_REMOVED lines=27> */
.L_x_15295:
        /* <DEDUP_REMOVED lines=14> */
.L_x_15294:
[----:B------:R-:W2:Y:S02]  /*4d80*/  LDG.E.U16 R4, desc[UR36][R2.64] ;  /* 0x0000002402047981 */ /* 0x000ea4000c1e1500 */
[----:B--2---:R-:W-:-:S06]  /*4d90*/  IMAD.U32 R4, R4, 0x10000, RZ ;  /* 0x0001000004047824 */ /* 0x004fcc00078e00ff */
[----:B------:R-:W2:Y:S01]  /*4da0*/  F2I.S64.TRUNC R4, R4 ;  /* 0x0000000400047311 */ /* 0x000ea2000020d900 */
[----:B------:R-:W-:Y:S05]  /*4db0*/  BRA `(.L_x_15284) ;  /* 0x0000000400a87947 */ /* 0x000fea0003800000 */
.L_x_15291:
        /* <DEDUP_REMOVED lines=11> */
.L_x_15298:
        /* <DEDUP_REMOVED lines=21> */
.L_x_15302:
[----:B------:R-:W-:Y:S05]  /*4fc0*/  BSYNC B1 ;  /* 0x0000000000017941 */ /* 0x000fea0003800000 */
.L_x_15301:
[----:B------:R-:W-:Y:S01]  /*4fd0*/  IMAD.SHL.U32 R2, R2, 0x100000, RZ ;  /* 0x0010000002027824 */ /* 0x000fe200078e00ff */
[----:B------:R-:W-:-:S04]  /*4fe0*/  LEA R3, R0, 0x3b800000, 0x17 ;  /* 0x3b80000000037811 */ /* 0x000fc800078eb8ff */
[----:B------:R-:W-:-:S07]  /*4ff0*/  LOP3.LUT R4, R3, R2, R4, 0xfe, !PT ;  /* 0x0000000203047212 */ /* 0x000fce00078efe04 */
.L_x_15300:
[----:B------:R-:W-:Y:S05]  /*5000*/  BSYNC B0 ;  /* 0x0000000000007941 */ /* 0x000fea0003800000 */
.L_x_15299:
[----:B------:R-:W0:Y:S01]  /*5010*/  F2I.S64.TRUNC R4, R4 ;  /* 0x0000000400047311 */ /* 0x000e22000020d900 */
[----:B------:R-:W-:Y:S05]  /*5020*/  BRA `(.L_x_15284) ;  /* 0x00000004000c7947 */ /* 0x000fea0003800000 */
.L_x_15297:
        /* <DEDUP_REMOVED lines=21> */
.L_x_15306:
[----:B------:R-:W-:Y:S05]  /*5180*/  BSYNC B1 ;  /* 0x0000000000017941 */ /* 0x000fea0003800000 */
.L_x_15305:
[----:B------:R-:W-:Y:S01]  /*5190*/  IMAD.SHL.U32 R2, R2, 0x200000, RZ ;  /* 0x0020000002027824 */ /* 0x000fe200078e00ff */
[----:B------:R-:W-:-:S04]  /*51a0*/  LEA R3, R0, 0x37800000, 0x17 ;  /* 0x3780000000037811 */ /* 0x000fc800078eb8ff */
[----:B------:R-:W-:-:S07]  /*51b0*/  LOP3.LUT R4, R3, R2, R4, 0xfe, !PT ;  /* 0x0000000203047212 */ /* 0x000fce00078efe04 */
.L_x_15304:
[----:B------:R-:W-:Y:S05]  /*51c0*/  BSYNC B0 ;  /* 0x0000000000007941 */ /* 0x000fea0003800000 */
.L_x_15303:
[----:B------:R-:W0:Y:S01]  /*51d0*/  F2I.S64.TRUNC R4, R4 ;  /* 0x0000000400047311 */ /* 0x000e22000020d900 */
[----:B------:R-:W-:Y:S05]  /*51e0*/  BRA `(.L_x_15284) ;  /* 0x00000000009c7947 */ /* 0x000fea0003800000 */
.L_x_15296:
        /* <DEDUP_REMOVED lines=14> */
.L_x_15310:
[----:B------:R-:W-:Y:S05]  /*52d0*/  BSYNC B0 ;  /* 0x0000000000007941 */ /* 0x000fea0003800000 */
.L_x_15309:
[----:B------:R-:W0:Y:S01]  /*52e0*/  F2I.S64.TRUNC R4, R4 ;  /* 0x0000000400047311 */ /* 0x000e22000020d900 */
[----:B------:R-:W-:Y:S05]  /*52f0*/  BRA `(.L_x_15284) ;  /* 0x0000000000587947 */ /* 0x000fea0003800000 */
.L_x_15283:
        /* <DEDUP_REMOVED lines=16> */
.L_x_15311:
[----:B------:R-:W-:Y:S01]  /*5400*/  CS2R R4, SRZ ;  /* 0x0000000000047805 */ /* 0x000fe2000001ff00 */
[----:B------:R-:W-:Y:S06]  /*5410*/  BRA `(.L_x_15284) ;  /* 0x0000000000107947 */ /* 0x000fec0003800000 */
.L_x_15308:
[----:B------:R0:W5:Y:S01]  /*5420*/  LDG.E.64 R4, desc[UR36][R2.64] ;  /* 0x0000002402047981 */ /* 0x000162000c1e1b00 */
[----:B------:R-:W-:Y:S05]  /*5430*/  BRA `(.L_x_15284) ;  /* 0x0000000000087947 */ /* 0x000fea0003800000 */
.L_x_15307:
[----:B------:R0:W5:Y:S01]  /*5440*/  LDG.E R4, desc[UR36][R2.64] ;  /* 0x0000002402047981 */ /* 0x000162000c1e1900 */
[----:B------:R-:W-:-:S07]  /*5450*/  IMAD.MOV.U32 R5, RZ, RZ, RZ ;  /* 0x000000ffff057224 */ /* 0x000fce00078e00ff */
.L_x_15284:
        /* <DEDUP_REMOVED lines=9> */
.L_x_15313:
        /* <DEDUP_REMOVED lines=20> */
.L_x_15314:
[----:B------:R-:W-:Y:S05]  /*5630*/  BSYNC B0 ;  /* 0x0000000000007941 */ /* 0x000fea0003800000 */
.L_x_15312:
        /* <DEDUP_REMOVED lines=14> */
.L_x_15318:
[----:B------:R0:W-:Y:S01]  /*5720*/  STG.E.U8 desc[UR36][R16.64], R2 ;  /* 0x0000000210007986 */ /* 0x0001e2000c101124 */
[----:B------:R-:W-:Y:S05]  /*5730*/  BRA `(.L_x_15320) ;  /* 0x0000000c00507947 */ /* 0x000fea0003800000 */
.L_x_15317:
        /* <DEDUP_REMOVED lines=8> */
.L_x_15322:
[----:B------:R3:W-:Y:S01]  /*57c0*/  STG.E desc[UR36][R16.64], R2 ;  /* 0x0000000210007986 */ /* 0x0007e2000c101924 */
[----:B------:R-:W-:Y:S05]  /*57d0*/  BRA `(.L_x_15320) ;  /* 0x0000000c00287947 */ /* 0x000fea0003800000 */
.L_x_15321:
[----:B------:R2:W-:Y:S01]  /*57e0*/  STG.E.U16 desc[UR36][R16.64], R2 ;  /* 0x0000000210007986 */ /* 0x0005e2000c101524 */
[----:B------:R-:W-:Y:S05]  /*57f0*/  BRA `(.L_x_15320) ;  /* 0x0000000c00207947 */ /* 0x000fea0003800000 */
.L_x_15316:
        /* <DEDUP_REMOVED lines=9> */
.L_x_15324:
[----:B------:R-:W0:Y:S02]  /*5890*/  I2F.S64 R0, R2 ;  /* 0x0000000200007312 */ /* 0x000e240000301400 */
[----:B0-----:R-:W-:-:S05]  /*58a0*/  F2FP.F16.F32.PACK_AB R0, RZ, R0 ;  /* 0x00000000ff00723e */ /* 0x001fca00000000ff */
[----:B------:R0:W-:Y:S01]  /*58b0*/  STG.E.U16 desc[UR36][R16.64], R0 ;  /* 0x0000000010007986 */ /* 0x0001e2000c101524 */
[----:B------:R-:W-:Y:S05]  /*58c0*/  BRA `(.L_x_15320) ;  /* 0x0000000800ec7947 */ /* 0x000fea0003800000 */
.L_x_15323:
        /* <DEDUP_REMOVED lines=10> */
.L_x_15326:
[----:B------:R-:W0:Y:S02]  /*5970*/  I2F.S64 R2, R2 ;  /* 0x0000000200027312 */ /* 0x000e240000301400 */
[----:B0-----:R-:W-:-:S04]  /*5980*/  F2FP.F16.F32.PACK_AB R3, RZ, R2 ;  /* 0x00000002ff03723e */ /* 0x001fc800000000ff */
[----:B------:R-:W-:-:S05]  /*5990*/  PRMT R3, R3, 0x5410, RZ ;  /* 0x0000541003037816 */ /* 0x000fca00000000ff */
[----:B------:R0:W-:Y:S01]  /*59a0*/  STG.E desc[UR36][R16.64], R3 ;  /* 0x0000000310007986 */ /* 0x0001e2000c101924 */
[----:B------:R-:W-:Y:S05]  /*59b0*/  BRA `(.L_x_15320) ;  /* 0x0000000800b07947 */ /* 0x000fea0003800000 */
.L_x_15325:
[----:B------:R-:W0:Y:S02]  /*59c0*/  I2F.F64.S64 R2, R2 ;  /* 0x0000000200027312 */ /* 0x000e240000301c00 */
[----:B0-----:R0:W-:Y:S01]  /*59d0*/  STG.E.64 desc[UR36][R16.64], R2 ;  /* 0x0000000210007986 */ /* 0x0011e2000c101b24 */
[----:B------:R-:W-:Y:S05]  /*59e0*/  BRA `(.L_x_15320) ;  /* 0x0000000800a47947 */ /* 0x000fea0003800000 */
.L_x_15315:
        /* <DEDUP_REMOVED lines=13> */
.L_x_15329:
[----:B------:R-:W0:Y:S01]  /*5ac0*/  I2F.F64.S64 R4, R2 ;  /* 0x0000000200047312 */ /* 0x000e220000301c00 */
[----:B------:R-:W-:-:S05]  /*5ad0*/  CS2R R6, SRZ ;  /* 0x0000000000067805 */ /* 0x000fca000001ff00 */
[----:B0-----:R0:W-:Y:S01]  /*5ae0*/  STG.E.128 desc[UR36][R16.64], R4 ;  /* 0x0000000410007986 */ /* 0x0011e2000c101d24 */
[----:B------:R-:W-:Y:S05]  /*5af0*/  BRA `(.L_x_15320) ;  /* 0x0000000800607947 */ /* 0x000fea0003800000 */
.L_x_15328:
        /* <DEDUP_REMOVED lines=21> */
.L_x_15333:
[----:B------:R-:W-:Y:S05]  /*5c50*/  BSYNC B0 ;  /* 0x0000000000007941 */ /* 0x000fea0003800000 */
.L_x_15332:
[----:B------:R-:W-:-:S05]  /*5c60*/  LOP3.LUT R5, R0, R5, RZ, 0xfc, !PT ;  /* 0x0000000500057212 */ /* 0x000fca00078efcff */
[----:B------:R0:W-:Y:S01]  /*5c70*/  STG.E.U8 desc[UR36][R16.64], R5 ;  /* 0x0000000510007986 */ /* 0x0001e2000c101124 */
[----:B------:R-:W-:Y:S05]  /*5c80*/  BRA `(.L_x_15320) ;  /* 0x0000000400fc7947 */ /* 0x000fea0003800000 */
.L_x_15331:
        /* <DEDUP_REMOVED lines=13> */
.L_x_15335:
[----:B------:R-:W-:Y:S01]  /*5d60*/  IMAD.MOV.U32 R0, RZ, RZ, 0x7f ;  /* 0x0000007fff007424 */ /* 0x000fe200078e00ff */
[----:B------:R-:W-:-:S04]  /*5d70*/  ISETP.GT.U32.AND P0, PT, R4, 0x7f800000, PT ;  /* 0x7f8000000400780c */ /* 0x000fc80003f04070 */
[----:B------:R-:W-:-:S09]  /*5d80*/  SEL R0, R0, 0x7c, P0 ;  /* 0x0000007c00007807 */ /* 0x000fd20000000000 */
.L_x_15336:
[----:B------:R-:W-:Y:S05]  /*5d90*/  BSYNC B0 ;  /* 0x0000000000007941 */ /* 0x000fea0003800000 */
.L_x_15334:
[----:B------:R-:W-:-:S04]  /*5da0*/  LOP3.LUT R2, R3, 0x80000000, RZ, 0xc0, !PT ;  /* 0x8000000003027812 */ /* 0x000fc800078ec0ff */
[----:B------:R-:W-:-:S04]  /*5db0*/  SHF.R.U32.HI R3, RZ, 0x18, R2 ;  /* 0x00000018ff037819 */ /* 0x000fc80000011602 */
[----:B------:R-:W-:-:S05]  /*5dc0*/  LOP3.LUT R3, R0, R3, RZ, 0xfc, !PT ;  /* 0x0000000300037212 */ /* 0x000fca00078efcff */
[----:B------:R0:W-:Y:S01]  /*5dd0*/  STG.E.U8 desc[UR36][R16.64], R3 ;  /* 0x0000000310007986 */ /* 0x0001e2000c101124 */
[----:B------:R-:W-:Y:S05]  /*5de0*/  BRA `(.L_x_15320) ;  /* 0x0000000400a47947 */ /* 0x000fea0003800000 */
.L_x_15330:
[----:B------:R-:W0:Y:S02]  /*5df0*/  I2F.S64 R0, R2 ;  /* 0x0000000200007312 */ /* 0x000e240000301400 */
[----:B0-----:R-:W-:-:S05]  /*5e00*/  F2FP.BF16.F32.PACK_AB R0, RZ, R0 ;  /* 0x00000000ff00723e */ /* 0x001fca00000010ff */
[----:B------:R0:W-:Y:S01]  /*5e10*/  STG.E.U16 desc[UR36][R16.64], R0 ;  /* 0x0000000010007986 */ /* 0x0001e2000c101524 */
[----:B------:R-:W-:Y:S05]  /*5e20*/  BRA `(.L_x_15320) ;  /* 0x0000000400947947 */ /* 0x000fea0003800000 */
.L_x_15327:
        /* <DEDUP_REMOVED lines=10> */
.L_x_15339:
        /* <DEDUP_REMOVED lines=17> */
.L_x_15342:
[----:B------:R-:W-:-:S04]  /*5fe0*/  LOP3.LUT R2, R3, 0x80000000, RZ, 0xc0, !PT ;  /* 0x8000000003027812 */ /* 0x000fc800078ec0ff */
[----:B------:R-:W-:-:S04]  /*5ff0*/  SHF.R.U32.HI R3, RZ, 0x18, R2 ;  /* 0x00000018ff037819 */ /* 0x000fc80000011602 */
[----:B------:R-:W-:-:S04]  /*6000*/  LOP3.LUT R0, R0, R3, RZ, 0xfc, !PT ;  /* 0x0000000300007212 */ /* 0x000fc800078efcff */
[----:B------:R-:W-:-:S07]  /*6010*/  PRMT R8, R0, 0x7610, R8 ;  /* 0x0000761000087816 */ /* 0x000fce0000000008 */
.L_x_15341:
[----:B------:R-:W-:Y:S05]  /*6020*/  BSYNC B0 ;  /* 0x0000000000007941 */ /* 0x000fea0003800000 */
.L_x_15340:
[----:B------:R0:W-:Y:S01]  /*6030*/  STG.E.U8 desc[UR36][R16.64], R8 ;  /* 0x0000000810007986 */ /* 0x0001e2000c101124 */
[----:B------:R-:W-:Y:S05]  /*6040*/  BRA `(.L_x_15320) ;  /* 0x00000004000c7947 */ /* 0x000fea0003800000 */
.L_x_15338:
        /* <DEDUP_REMOVED lines=17> */
.L_x_15345:
[----:B------:R-:W-:-:S04]  /*6160*/  LOP3.LUT R2, R3, 0x80000000, RZ, 0xc0, !PT ;  /* 0x8000000003027812 */ /* 0x000fc800078ec0ff */
[----:B------:R-:W-:-:S04]  /*6170*/  SHF.R.U32.HI R3, RZ, 0x18, R2 ;  /* 0x00000018ff037819 */ /* 0x000fc80000011602 */
[----:B------:R-:W-:-:S04]  /*6180*/  LOP3.LUT R0, R0, R3, RZ, 0xfc, !PT ;  /* 0x0000000300007212 */ /* 0x000fc800078efcff */
[----:B------:R-:W-:-:S07]  /*6190*/  PRMT R8, R0, 0x7610, R8 ;  /* 0x0000761000087816 */ /* 0x000fce0000000008 */
.L_x_15344:
[----:B------:R-:W-:Y:S05]  /*61a0*/  BSYNC B0 ;  /* 0x0000000000007941 */ /* 0x000fea0003800000 */
.L_x_15343:
[----:B------:R0:W-:Y:S01]  /*61b0*/  STG.E.U8 desc[UR36][R16.64], R8 ;  /* 0x0000000810007986 */ /* 0x0001e2000c101124 */
[----:B------:R-:W-:Y:S05]  /*61c0*/  BRA `(.L_x_15320) ;  /* 0x0000000000ac7947 */ /* 0x000fea0003800000 */
.L_x_15337:
        /* <DEDUP_REMOVED lines=23> */
.L_x_15319:
        /* <DEDUP_REMOVED lines=16> */
.L_x_15348:
[----:B------:R-:W-:Y:S05]  /*6440*/  BRA `(.L_x_15320) ;  /* 0x00000000000c7947 */ /* 0x000fea0003800000 */
.L_x_15347:
[----:B------:R0:W-:Y:S01]  /*6450*/  STG.E.64 desc[UR36][R16.64], R2 ;  /* 0x0000000210007986 */ /* 0x0001e2000c101b24 */
[----:B------:R-:W-:Y:S05]  /*6460*/  BRA `(.L_x_15320) ;  /* 0x0000000000047947 */ /* 0x000fea0003800000 */
.L_x_15346:
[----:B------:R0:W-:Y:S02]  /*6470*/  STG.E desc[UR36][R16.64], R2 ;  /* 0x0000000210007986 */ /* 0x0001e4000c101924 */
.L_x_15320:
[----:B------:R-:W-:-:S07]  /*6480*/  VIADD R19, R19, 0x80 ;  /* 0x0000008013137836 */ /* 0x000fce0000000000 */
.L_x_15277:
[----:B------:R-:W-:Y:S05]  /*6490*/  BSYNC B6 ;  /* 0x0000000000067941 */ /* 0x000fea0003800000 */
.L_x_15276:
        /* <DEDUP_REMOVED lines=307> */
.L_x_15351:
        /* <DEDUP_REMOVED lines=21> */
.L_x_15355:
[----:B------:R0:W5:Y:S01]  /*7920*/  LDG.E.U8 R4, desc[UR36][R2.64] ;  /* 0x0000002402047981 */ /* 0x000162000c1e1100 */
[----:B------:R-:W-:Y:S01]  /*7930*/  IMAD.MOV.U32 R5, RZ, RZ, RZ ;  /* 0x000000ffff057224 */ /* 0x000fe200078e00ff */
[----:B------:R-:W-:Y:S06]  /*7940*/  BRA `(.L_x_15357) ;  /* 0x0000000c00487947 */ /* 0x000fec0003800000 */
.L_x_15354:
        /* <DEDUP_REMOVED lines=8> */
.L_x_15359:
[----:B------:R-:W2:Y:S02]  /*79d0*/  LDG.E R4, desc[UR36][R2.64] ;  /* 0x0000002402047981 */ /* 0x000ea4000c1e1900 */
[----:B--2---:R-:W-:Y:S01]  /*79e0*/  SHF.R.S32.HI R5, RZ, 0x1f, R4 ;  /* 0x0000001fff057819 */ /* 0x004fe20000011404 */
[----:B------:R-:W-:Y:S06]  /*79f0*/  BRA `(.L_x_15357) ;  /* 0x0000000c001c7947 */ /* 0x000fec0003800000 */
.L_x_15358:
[----:B------:R-:W2:Y:S02]  /*7a00*/  LDG.E.S16 R4, desc[UR36][R2.64] ;  /* 0x0000002402047981 */ /* 0x000ea4000c1e1700 */
[----:B--2---:R-:W-:Y:S01]  /*7a10*/  SHF.R.S32.HI R5, RZ, 0x1f, R4 ;  /* 0x0000001fff057819 */ /* 0x004fe20000011404 */
[----:B------:R-:W-:Y:S06]  /*7a20*/  BRA `(.L_x_15357) ;  /* 0x0000000c00107947 */ /* 0x000fec0003800000 */
.L_x_15353:
        /* <DEDUP_REMOVED lines=9> */
.L_x_15361:
[----:B------:R-:W2:Y:S02]  /*7ac0*/  LDG.E.U16 R2, desc[UR36][R2.64] ;  /* 0x0000002402027981 */ /* 0x000ea4000c1e1500 */
[----:B--2---:R-:W-:-:S06]  /*7ad0*/  HADD2.F32 R4, -RZ, R2.H0_H0 ;  /* 0x20000002ff047230 */ /* 0x004fcc0000004100 */
[----:B------:R-:W0:Y:S01]  /*7ae0*/  F2I.S64.TRUNC R4, R4 ;  /* 0x0000000400047311 */ /* 0x000e22000020d900 */
[----:B------:R-:W-:Y:S05]  /*7af0*/  BRA `(.L_x_15357) ;  /* 0x0000000800dc7947 */ /* 0x000fea0003800000 */
.L_x_15360:
        /* <DEDUP_REMOVED lines=9> */
.L_x_15363:
[----:B------:R-:W2:Y:S02]  /*7b90*/  LDG.E.U16 R2, desc[UR36][R2.64] ;  /* 0x0000002402027981 */ /* 0x000ea4000c1e1500 */
[----:B--2---:R-:W-:-:S06]  /*7ba0*/  HADD2.F32 R4, -RZ, R2.H0_H0 ;  /* 0x20000002ff047230 */ /* 0x004fcc0000004100 */
[----:B------:R-:W0:Y:S01]  /*7bb0*/  F2I.S64.TRUNC R4, R4 ;  /* 0x0000000400047311 */ /* 0x000e22000020d900 */
[----:B------:R-:W-:Y:S05]  /*7bc0*/  BRA `(.L_x_15357) ;  /* 0x0000000800a87947 */ /* 0x000fea0003800000 */
.L_x_15362:
[----:B------:R-:W2:Y:S02]  /*7bd0*/  LDG.E.64 R2, desc[UR36][R2.64] ;  /* 0x0000002402027981 */ /* 0x000ea4000c1e1b00 */
[----:B--2---:R0:W1:Y:S01]  /*7be0*/  F2I.S64.F64.TRUNC R4, R2 ;  /* 0x0000000200047311 */ /* 0x004062000030d900 */
[----:B------:R-:W-:Y:S05]  /*7bf0*/  BRA `(.L_x_15357) ;  /* 0x00000008009c7947 */ /* 0x000fea0003800000 */
.L_x_15352:
        /* <DEDUP_REMOVED lines=13> */
.L_x_15366:
[----:B------:R-:W2:Y:S02]  /*7cd0*/  LDG.E.64 R2, desc[UR36][R2.64] ;  /* 0x0000002402027981 */ /* 0x000ea4000c1e1b00 */
[----:B--2---:R3:W4:Y:S01]  /*7ce0*/  F2I.S64.F64.TRUNC R4, R2 ;  /* 0x0000000200047311 */ /* 0x004722000030d900 */
[----:B------:R-:W-:Y:S05]  /*7cf0*/  BRA `(.L_x_15357) ;  /* 0x00000008005c7947 */ /* 0x000fea0003800000 */
.L_x_15365:
        /* <DEDUP_REMOVED lines=25> */
[----:B------:R-:W1:Y:S01]  /*7e90*/  F2I.S64.TRUNC R4, R5 ;  /* 0x0000000500047311 */ /* 0x000e62000020d900 */
[----:B------:R-:W-:Y:S05]  /*7ea0*/  BRA `(.L_x_15357) ;  /* 0x0000000400f07947 */ /* 0x000fea0003800000 */
.L_x_15368:
        /* <DEDUP_REMOVED lines=14> */
.L_x_15367:
[----:B------:R-:W2:Y:S02]  /*7f90*/  LDG.E.U16 R4, desc[UR36][R2.64] ;  /* 0x0000002402047981 */ /* 0x000ea4000c1e1500 */
[----:B--2---:R-:W-:-:S06]  /*7fa0*/  IMAD.U32 R4, R4, 0x10000, RZ ;  /* 0x0001000004047824 */ /* 0x004fcc00078e00ff */
[----:B------:R-:W0:Y:S01]  /*7fb0*/  F2I.S64.TRUNC R4, R4 ;  /* 0x0000000400047311 */ /* 0x000e22000020d900 */
[----:B------:R-:W-:Y:S05]  /*7fc0*/  BRA `(.L_x_15357) ;  /* 0x0000000400a87947 */ /* 0x000fea0003800000 */
.L_x_15364:
        /* <DEDUP_REMOVED lines=11> */
.L_x_15371:
        /* <DEDUP_REMOVED lines=21> */
.L_x_15375:
[----:B------:R-:W-:Y:S05]  /*81d0*/  BSYNC B1 ;  /* 0x0000000000017941 */ /* 0x000fea0003800000 */
.L_x_15374:
[----:B------:R-:W-:Y:S01]  /*81e0*/  IMAD.SHL.U32 R2, R2, 0x100000, RZ ;  /* 0x0010000002027824 */ /* 0x000fe200078e00ff */
[----:B------:R-:W-:-:S04]  /*81f0*/  LEA R3, R0, 0x3b800000, 0x17 ;  /* 0x3b80000000037811 */ /* 0x000fc800078eb8ff */
[----:B------:R-:W-:-:S07]  /*8200*/  LOP3.LUT R4, R3, R2, R4, 0xfe, !PT ;  /* 0x0000000203047212 */ /* 0x000fce00078efe04 */
.L_x_15373:
[----:B------:R-:W-:Y:S05]  /*8210*/  BSYNC B0 ;  /* 0x0000000000007941 */ /* 0x000fea0003800000 */
.L_x_15372:
[----:B------:R-:W0:Y:S01]  /*8220*/  F2I.S64.TRUNC R4, R4 ;  /* 0x0000000400047311 */ /* 0x000e22000020d900 */
[----:B------:R-:W-:Y:S05]  /*8230*/  BRA `(.L_x_15357) ;  /* 0x00000004000c7947 */ /* 0x000fea0003800000 */
.L_x_15370:
        /* <DEDUP_REMOVED lines=21> */
.L_x_15379:
[----:B------:R-:W-:Y:S05]  /*8390*/  BSYNC B1 ;  /* 0x0000000000017941 */ /* 0x000fea0003800000 */
.L_x_15378:
[----:B------:R-:W-:Y:S01]  /*83a0*/  IMAD.SHL.U32 R2, R2, 0x200000, RZ ;  /* 0x0020000002027824 */ /* 0x000fe200078e00ff */
[----:B------:R-:W-:-:S04]  /*83b0*/  LEA R3, R0, 0x37800000, 0x17 ;  /* 0x3780000000037811 */ /* 0x000fc800078eb8ff */
[----:B------:R-:W-:-:S07]  /*83c0*/  LOP3.LUT R4, R3, R2, R4, 0xfe, !PT ;  /* 0x0000000203047212 */ /* 0x000fce00078efe04 */
.L_x_15377:
[----:B------:R-:W-:Y:S05]  /*83d0*/  BSYNC B0 ;  /* 0x0000000000007941 */ /* 0x000fea0003800000 */
.L_x_15376:
[----:B------:R-:W0:Y:S01]  /*83e0*/  F2I.S64.TRUNC R4, R4 ;  /* 0x0000000400047311 */ /* 0x000e22000020d900 */
[----:B------:R-:W-:Y:S05]  /*83f0*/  BRA `(.L_x_15357) ;  /* 0x00000000009c7947 */ /* 0x000fea0003800000 */
.L_x_15369:
        /* <DEDUP_REMOVED lines=14> */
.L_x_15383:
[----:B------:R-:W-:Y:S05]  /*84e0*/  BSYNC B0 ;  /* 0x0000000000007941 */ /* 0x000fea0003800000 */
.L_x_15382:
[----:B------:R-:W0:Y:S01]  /*84f0*/  F2I.S64.TRUNC R4, R4 ;  /* 0x0000000400047311 */ /* 0x000e22000020d900 */
[----:B------:R-:W-:Y:S05]  /*8500*/  BRA `(.L_x_15357) ;  /* 0x0000000000587947 */ /* 0x000fea0003800000 */
.L_x_15356:
        /* <DEDUP_REMOVED lines=16> */
.L_x_15384:
[----:B------:R-:W-:Y:S01]  /*8610*/  CS2R R4, SRZ ;  /* 0x0000000000047805 */ /* 0x000fe2000001ff00 */
[----:B------:R-:W-:Y:S06]  /*8620*/  BRA `(.L_x_15357) ;  /* 0x0000000000107947 */ /* 0x000fec0003800000 */
.L_x_15381:
[----:B------:R0:W5:Y:S01]  /*8630*/  LDG.E.64 R4, desc[UR36][R2.64] ;  /* 0x0000002402047981 */ /* 0x000162000c1e1b00 */
[----:B------:R-:W-:Y:S05]  /*8640*/  BRA `(.L_x_15357) ;  /* 0x0000000000087947 */ /* 0x000fea0003800000 */
.L_x_15380:
[----:B------:R0:W5:Y:S01]  /*8650*/  LDG.E R4, desc[UR36][R2.64] ;  /* 0x0000002402047981 */ /* 0x000162000c1e1900 */
[----:B------:R-:W-:-:S07]  /*8660*/  IMAD.MOV.U32 R5, RZ, RZ, RZ ;  /* 0x000000ffff057224 */ /* 0x000fce00078e00ff */
.L_x_15357:
        /* <DEDUP_REMOVED lines=9> */
.L_x_15386:
        /* <DEDUP_REMOVED lines=20> */
.L_x_15387:
[----:B------:R-:W-:Y:S05]  /*8840*/  BSYNC B0 ;  /* 0x0000000000007941 */ /* 0x000fea0003800000 */
.L_x_15385:
        /* <DEDUP_REMOVED lines=14> */
.L_x_15391:
[----:B------:R0:W-:Y:S01]  /*8930*/  STG.E.U8 desc[UR36][R16.64], R2 ;  /* 0x0000000210007986 */ /* 0x0001e2000c101124 */
[----:B------:R-:W-:Y:S05]  /*8940*/  BRA `(.L_x_15393) ;  /* 0x0000000c00507947 */ /* 0x000fea0003800000 */
.L_x_15390:
        /* <DEDUP_REMOVED lines=8> */
.L_x_15395:
[----:B------:R0:W-:Y:S01]  /*89d0*/  STG.E desc[UR36][R16.64], R2 ;  /* 0x0000000210007986 */ /* 0x0001e2000c101924 */
[----:B------:R-:W-:Y:S05]  /*89e0*/  BRA `(.L_x_15393) ;  /* 0x0000000c00287947 */ /* 0x000fea0003800000 */
.L_x_15394:
[----:B------:R0:W-:Y:S01]  /*89f0*/  STG.E.U16 desc[UR36][R16.64], R2 ;  /* 0x0000000210007986 */ /* 0x0001e2000c101524 */
[----:B------:R-:W-:Y:S05]  /*8a00*/  BRA `(.L_x_15393) ;  /* 0x0000000c00207947 */ /* 0x000fea0003800000 */
.L_x_15389:
        /* <DEDUP_REMOVED lines=9> */
.L_x_15397:
[----:B------:R-:W0:Y:S02]  /*8aa0*/  I2F.S64 R0, R2 ;  /* 0x0000000200007312 */ /* 0x000e240000301400 */
[----:B0-----:R-:W-:-:S05]  /*8ab0*/  F2FP.F16.F32.PACK_AB R0, RZ, R0 ;  /* 0x00000000ff00723e */ /* 0x001fca00000000ff */
[----:B------:R0:W-:Y:S01]  /*8ac0*/  STG.E.U16 desc[UR36][R16.64], R0 ;  /* 0x0000000010007986 */ /* 0x0001e2000c101524 */
[----:B------:R-:W-:Y:S05]  /*8ad0*/  BRA `(.L_x_15393) ;  /* 0x0000000800ec7947 */ /* 0x000fea0003800000 */
.L_x_15396:
        /* <DEDUP_REMOVED lines=10> */
.L_x_15399:
[----:B------:R-:W0:Y:S02]  /*8b80*/  I2F.S64 R2, R2 ;  /* 0x0000000200027312 */ /* 0x000e240000301400 */
[----:B0-----:R-:W-:-:S04]  /*8b90*/  F2FP.F16.F32.PACK_AB R3, RZ, R2 ;  /* 0x00000002ff03723e */ /* 0x001fc800000000ff */
[----:B------:R-:W-:-:S05]  /*8ba0*/  PRMT R3, R3, 0x5410, RZ ;  /* 0x0000541003037816 */ /* 0x000fca00000000ff */
[----:B------:R0:W-:Y:S01]  /*8bb0*/  STG.E desc[UR36][R16.64], R3 ;  /* 0x0000000310007986 */ /* 0x0001e2000c101924 */
[----:B------:R-:W-:Y:S05]  /*8bc0*/  BRA `(.L_x_15393) ;  /* 0x0000000800b07947 */ /* 0x000fea0003800000 */
.L_x_15398:
[----:B------:R-:W0:Y:S02]  /*8bd0*/  I2F.F64.S64 R2, R2 ;  /* 0x0000000200027312 */ /* 0x000e240000301c00 */
[----:B0-----:R0:W-:Y:S01]  /*8be0*/  STG.E.64 desc[UR36][R16.64], R2 ;  /* 0x0000000210007986 */ /* 0x0011e2000c101b24 */
[----:B------:R-:W-:Y:S05]  /*8bf0*/  BRA `(.L_x_15393) ;  /* 0x0000000800a47947 */ /* 0x000fea0003800000 */
.L_x_15388:
        /* <DEDUP_REMOVED lines=13> */
.L_x_15402:
[----:B------:R-:W0:Y:S01]  /*8cd0*/  I2F.F64.S64 R4, R2 ;  /* 0x0000000200047312 */ /* 0x000e220000301c00 */
[----:B------:R-:W-:-:S05]  /*8ce0*/  CS2R R6, SRZ ;  /* 0x0000000000067805 */ /* 0x000fca000001ff00 */
[----:B0-----:R0:W-:Y:S01]  /*8cf0*/  STG.E.128 desc[UR36][R16.64], R4 ;  /* 0x0000000410007986 */ /* 0x0011e2000c101d24 */
[----:B------:R-:W-:Y:S05]  /*8d00*/  BRA `(.L_x_15393) ;  /* 0x0000000800607947 */ /* 0x000fea0003800000 */
.L_x_15401:
        /* <DEDUP_REMOVED lines=21> */
.L_x_15406:
[----:B------:R-:W-:Y:S05]  /*8e60*/  BSYNC B0 ;  /* 0x0000000000007941 */ /* 0x000fea0003800000 */
.L_x_15405:
[----:B------:R-:W-:-:S05]  /*8e70*/  LOP3.LUT R5, R0, R5, RZ, 0xfc, !PT ;  /* 0x0000000500057212 */ /* 0x000fca00078efcff */
[----:B------:R0:W-:Y:S01]  /*8e80*/  STG.E.U8 desc[UR36][R16.64], R5 ;  /* 0x0000000510007986 */ /* 0x0001e2000c101124 */
[----:B------:R-:W-:Y:S05]  /*8e90*/  BRA `(.L_x_15393) ;  /* 0x0000000400fc7947 */ /* 0x000fea0003800000 */
.L_x_15404:
        /* <DEDUP_REMOVED lines=13> */
.L_x_15408:
[----:B------:R-:W-:Y:S01]  /*8f70*/  IMAD.MOV.U32 R0, RZ, RZ, 0x7f ;  /* 0x0000007fff007424 */ /* 0x000fe200078e00ff */
[----:B------:R-:W-:-:S04]  /*8f80*/  ISETP.GT.U32.AND P0, PT, R4, 0x7f800000, PT ;  /* 0x7f8000000400780c */ /* 0x000fc80003f04070 */
[----:B------:R-:W-:-:S09]  /*8f90*/  SEL R0, R0, 0x7c, P0 ;  /* 0x0000007c00007807 */ /* 0x000fd20000000000 */
.L_x_15409:
[----:B------:R-:W-:Y:S05]  /*8fa0*/  BSYNC B0 ;  /* 0x0000000000007941 */ /* 0x000fea0003800000 */
.L_x_15407:
[----:B------:R-:W-:-:S04]  /*8fb0*/  LOP3.LUT R2, R3, 0x80000000, RZ, 0xc0, !PT ;  /* 0x8000000003027812 */ /* 0x000fc800078ec0ff */
[----:B------:R-:W-:-:S04]  /*8fc0*/  SHF.R.U32.HI R3, RZ, 0x18, R2 ;  /* 0x00000018ff037819 */ /* 0x000fc80000011602 */
[----:B------:R-:W-:-:S05]  /*8fd0*/  LOP3.LUT R3, R0, R3, RZ, 0xfc, !PT ;  /* 0x0000000300037212 */ /* 0x000fca00078efcff */
[----:B------:R0:W-:Y:S01]  /*8fe0*/  STG.E.U8 desc[UR36][R16.64], R3 ;  /* 0x0000000310007986 */ /* 0x0001e2000c101124 */
[----:B------:R-:W-:Y:S05]  /*8ff0*/  BRA `(.L_x_15393) ;  /* 0x0000000400a47947 */ /* 0x000fea0003800000 */
.L_x_15403:
[----:B------:R-:W0:Y:S02]  /*9000*/  I2F.S64 R0, R2 ;  /* 0x0000000200007312 */ /* 0x000e240000301400 */
[----:B0-----:R-:W-:-:S05]  /*9010*/  F2FP.BF16.F32.PACK_AB R0, RZ, R0 ;  /* 0x00000000ff00723e */ /* 0x001fca00000010ff */
[----:B------:R0:W-:Y:S01]  /*9020*/  STG.E.U16 desc[UR36][R16.64], R0 ;  /* 0x0000000010007986 */ /* 0x0001e2000c101524 */
[----:B------:R-:W-:Y:S05]  /*9030*/  BRA `(.L_x_15393) ;  /* 0x0000000400947947 */ /* 0x000fea0003800000 */
.L_x_15400:
        /* <DEDUP_REMOVED lines=10> */
.L_x_15412:
        /* <DEDUP_REMOVED lines=17> */
.L_x_15415:
[----:B------:R-:W-:-:S04]  /*91f0*/  LOP3.LUT R2, R3, 0x80000000, RZ, 0xc0, !PT ;  /* 0x8000000003027812 */ /* 0x000fc800078ec0ff */
[----:B------:R-:W-:-:S04]  /*9200*/  SHF.R.U32.HI R3, RZ, 0x18, R2 ;  /* 0x00000018ff037819 */ /* 0x000fc80000011602 */
[----:B------:R-:W-:-:S04]  /*9210*/  LOP3.LUT R0, R0, R3, RZ, 0xfc, !PT ;  /* 0x0000000300007212 */ /* 0x000fc800078efcff */
[----:B------:R-:W-:-:S07]  /*9220*/  PRMT R8, R0, 0x7610, R8 ;  /* 0x0000761000087816 */ /* 0x000fce0000000008 */
.L_x_15414:
[----:B------:R-:W-:Y:S05]  /*9230*/  BSYNC B0 ;  /* 0x0000000000007941 */ /* 0x000fea0003800000 */
.L_x_15413:
[----:B------:R0:W-:Y:S01]  /*9240*/  STG.E.U8 desc[UR36][R16.64], R8 ;  /* 0x0000000810007986 */ /* 0x0001e2000c101124 */
[----:B------:R-:W-:Y:S05]  /*9250*/  BRA `(.L_x_15393) ;  /* 0x00000004000c7947 */ /* 0x000fea0003800000 */
.L_x_15411:
        /* <DEDUP_REMOVED lines=17> */
.L_x_15418:
[----:B------:R-:W-:-:S04]  /*9370*/  LOP3.LUT R2, R3, 0x80000000, RZ, 0xc0, !PT ;  /* 0x8000000003027812 */ /* 0x000fc800078ec0ff */
[----:B------:R-:W-:-:S04]  /*9380*/  SHF.R.U32.HI R3, RZ, 0x18, R2 ;  /* 0x00000018ff037819 */ /* 0x000fc80000011602 */
[----:B------:R-:W-:-:S04]  /*9390*/  LOP3.LUT R0, R0, R3, RZ, 0xfc, !PT ;  /* 0x0000000300007212 */ /* 0x000fc800078efcff */
[----:B------:R-:W-:-:S07]  /*93a0*/  PRMT R8, R0, 0x7610, R8 ;  /* 0x0000761000087816 */ /* 0x000fce0000000008 */
.L_x_15417:
[----:B------:R-:W-:Y:S05]  /*93b0*/  BSYNC B0 ;  /* 0x0000000000007941 */ /* 0x000fea0003800000 */
.L_x_15416:
[----:B------:R2:W-:Y:S01]  /*93c0*/  STG.E.U8 desc[UR36][R16.64], R8 ;  /* 0x0000000810007986 */ /* 0x0005e2000c101124 */
[----:B------:R-:W-:Y:S05]  /*93d0*/  BRA `(.L_x_15393) ;  /* 0x0000000000ac7947 */ /* 0x000fea0003800000 */
.L_x_15410:
        /* <DEDUP_REMOVED lines=23> */
.L_x_15392:
        /* <DEDUP_REMOVED lines=16> */
.L_x_15421:
[----:B------:R-:W-:Y:S05]  /*9650*/  BRA `(.L_x_15393) ;  /* 0x00000000000c7947 */ /* 0x000fea0003800000 */
.L_x_15420:
[----:B------:R4:W-:Y:S01]  /*9660*/  STG.E.64 desc[UR36][R16.64], R2 ;  /* 0x0000000210007986 */ /* 0x0009e2000c101b24 */
[----:B------:R-:W-:Y:S05]  /*9670*/  BRA `(.L_x_15393) ;  /* 0x0000000000047947 */ /* 0x000fea0003800000 */
.L_x_15419:
[----:B------:R3:W-:Y:S02]  /*9680*/  STG.E desc[UR36][R16.64], R2 ;  /* 0x0000000210007986 */ /* 0x0007e4000c101924 */
.L_x_15393:
[----:B------:R-:W-:-:S07]  /*9690*/  VIADD R19, R19, 0x80 ;  /* 0x0000008013137836 */ /* 0x000fce0000000000 */
.L_x_15350:
[----:B------:R-:W-:Y:S05]  /*96a0*/  BSYNC B6 ;  /* 0x0000000000067941 */ /* 0x000fea0003800000 */
.L_x_15349:
        /* <DEDUP_REMOVED lines=306> */
.L_x_15422:
        /* <DEDUP_REMOVED lines=21> */
.L_x_15426:
[----:B------:R0:W5:Y:S01]  /*ab20*/  LDG.E.U8 R4, desc[UR36][R2.64] ;  /* 0x0000002402047981 */ /* 0x000162000c1e1100 */
[----:B------:R-:W-:Y:S01]  /*ab30*/  IMAD.MOV.U32 R5, RZ, RZ, RZ ;  /* 0x000000ffff057224 */ /* 0x000fe200078e00ff */
[----:B------:R-:W-:Y:S06]  /*ab40*/  BRA `(.L_x_15428) ;  /* 0x0000000c00487947 */ /* 0x000fec0003800000 */
.L_x_15425:
        /* <DEDUP_REMOVED lines=8> */
.L_x_15430:
[----:B------:R-:W2:Y:S02]  /*abd0*/  LDG.E R4, desc[UR36][R2.64] ;  /* 0x0000002402047981 */ /* 0x000ea4000c1e1900 */
[----:B--2---:R-:W-:Y:S01]  /*abe0*/  SHF.R.S32.HI R5, RZ, 0x1f, R4 ;  /* 0x0000001fff057819 */ /* 0x004fe20000011404 */
[----:B------:R-:W-:Y:S06]  /*abf0*/  BRA `(.L_x_15428) ;  /* 0x0000000c001c7947 */ /* 0x000fec0003800000 */
.L_x_15429:
[----:B------:R-:W2:Y:S02]  /*ac00*/  LDG.E.S16 R4, desc[UR36][R2.64] ;  /* 0x0000002402047981 */ /* 0x000ea4000c1e1700 */
[----:B--2---:R-:W-:Y:S01]  /*ac10*/  SHF.R.S32.HI R5, RZ, 0x1f, R4 ;  /* 0x0000001fff057819 */ /* 0x004fe20000011404 */
[----:B------:R-:W-:Y:S06]  /*ac20*/  BRA `(.L_x_15428) ;  /* 0x0000000c00107947 */ /* 0x000fec0003800000 */
.L_x_15424:
        /* <DEDUP_REMOVED lines=9> */
.L_x_15432:
[----:B------:R-:W2:Y:S02]  /*acc0*/  LDG.E.U16 R2, desc[UR36][R2.64] ;  /* 0x0000002402027981 */ /* 0x000ea4000c1e1500 */
[----:B--2---:R-:W-:-:S06]  /*acd0*/  HADD2.F32 R4, -RZ, R2.H0_H0 ;  /* 0x20000002ff047230 */ /* 0x004fcc0000004100 */
[----:B------:R-:W0:Y:S01]  /*ace0*/  F2I.S64.TRUNC R4, R4 ;  /* 0x0000000400047311 */ /* 0x000e22000020d900 */
[----:B------:R-:W-:Y:S05]  /*acf0*/  BRA `(.L_x_15428) ;  /* 0x0000000800dc7947 */ /* 0x000fea0003800000 */
.L_x_15431:
        /* <DEDUP_REMOVED lines=9> */
.L_x_15434:
[----:B------:R-:W2:Y:S02]  /*ad90*/  LDG.E.U16 R2, desc[UR36][R2.64] ;  /* 0x0000002402027981 */ /* 0x000ea4000c1e1500 */
[----:B--2---:R-:W-:-:S06]  /*ada0*/  HADD2.F32 R4, -RZ, R2.H0_H0 ;  /* 0x20000002ff047230 */ /* 0x004fcc0000004100 */
[----:B------:R-:W0:Y:S01]  /*adb0*/  F2I.S64.TRUNC R4, R4 ;  /* 0x0000000400047311 */ /* 0x000e22000020d900 */
[----:B------:R-:W-:Y:S05]  /*adc0*/  BRA `(.L_x_15428) ;  /* 0x0000000800a87947 */ /* 0x000fea0003800000 */
.L_x_15433:
[----:B------:R-:W2:Y:S02]  /*add0*/  LDG.E.64 R2, desc[UR36][R2.64] ;  /* 0x0000002402027981 */ /* 0x000ea4000c1e1b00 */
[----:B--2---:R0:W1:Y:S01]  /*ade0*/  F2I.S64.F64.TRUNC R4, R2 ;  /* 0x0000000200047311 */ /* 0x004062000030d900 */
[----:B------:R-:W-:Y:S05]  /*adf0*/  BRA `(.L_x_15428) ;  /* 0x00000008009c7947 */ /* 0x000fea0003800000 */
.L_x_15423:
        /* <DEDUP_REMOVED lines=13> */
.L_x_15437:
[----:B------:R-:W2:Y:S02]  /*aed0*/  LDG.E.64 R2, desc[UR36][R2.64] ;  /* 0x0000002402027981 */ /* 0x000ea4000c1e1b00 */
[----:B--2---:R0:W1:Y:S01]  /*aee0*/  F2I.S64.F64.TRUNC R4, R2 ;  /* 0x0000000200047311 */ /* 0x004062000030d900 */
[----:B------:R-:W-:Y:S05]  /*aef0*/  BRA `(.L_x_15428) ;  /* 0x00000008005c7947 */ /* 0x000fea0003800000 */
.L_x_15436:
        /* <DEDUP_REMOVED lines=27> */
.L_x_15439:
        /* <DEDUP_REMOVED lines=14> */
.L_x_15438:
[----:B------:R-:W2:Y:S02]  /*b190*/  LDG.E.U16 R4, desc[UR36][R2.64] ;  /* 0x0000002402047981 */ /* 0x000ea4000c1e1500 */
[----:B--2---:R-:W-:-:S06]  /*b1a0*/  IMAD.U32 R4, R4, 0x10000, RZ ;  /* 0x0001000004047824 */ /* 0x004fcc00078e00ff */
[----:B------:R-:W0:Y:S01]  /*b1b0*/  F2I.S64.TRUNC R4, R4 ;  /* 0x0000000400047311 */ /* 0x000e22000020d900 */
[----:B------:R-:W-:Y:S05]  /*b1c0*/  BRA `(.L_x_15428) ;  /* 0x0000000400a87947 */ /* 0x000fea0003800000 */
.L_x_15435:
        /* <DEDUP_REMOVED lines=11> */
.L_x_15442:
        /* <DEDUP_REMOVED lines=21> */
.L_x_15446:
[----:B------:R-:W-:Y:S05]  /*b3d0*/  BSYNC B1 ;  /* 0x0000000000017941 */ /* 0x000fea0003800000 */
.L_x_15445:
[----:B------:R-:W-:Y:S01]  /*b3e0*/  IMAD.SHL.U32 R2, R2, 0x100000, RZ ;  /* 0x0010000002027824 */ /* 0x000fe200078e00ff */
[----:B------:R-:W-:-:S04]  /*b3f0*/  LEA R3, R0, 0x3b800000, 0x17 ;  /* 0x3b80000000037811 */ /* 0x000fc800078eb8ff */
[----:B------:R-:W-:-:S07]  /*b400*/  LOP3.LUT R4, R3, R2, R4, 0xfe, !PT ;  /* 0x0000000203047212 */ /* 0x000fce00078efe04 */
.L_x_15444:
[----:B------:R-:W-:Y:S05]  /*b410*/  BSYNC B0 ;  /* 0x0000000000007941 */ /* 0x000fea0003800000 */
.L_x_15443:
[----:B------:R-:W2:Y:S01]  /*b420*/  F2I.S64.TRUNC R4, R4 ;  /* 0x0000000400047311 */ /* 0x000ea2000020d900 */
[----:B------:R-:W-:Y:S05]  /*b430*/  BRA `(.L_x_15428) ;  /* 0x00000004000c7947 */ /* 0x000fea0003800000 */
.L_x_15441:
        /* <DEDUP_REMOVED lines=21> */
.L_x_15450:
[----:B------:R-:W-:Y:S05]  /*b590*/  BSYNC B1 ;  /* 0x0000000000017941 */ /* 0x000fea0003800000 */
.L_x_15449:
[----:B------:R-:W-:Y:S01]  /*b5a0*/  IMAD.SHL.U32 R2, R2, 0x200000, RZ ;  /* 0x0020000002027824 */ /* 0x000fe200078e00ff */
[----:B------:R-:W-:-:S04]  /*b5b0*/  LEA R3, R0, 0x37800000, 0x17 ;  /* 0x3780000000037811 */ /* 0x000fc800078eb8ff */
[----:B------:R-:W-:-:S07]  /*b5c0*/  LOP3.LUT R4, R3, R2, R4, 0xfe, !PT ;  /* 0x0000000203047212 */ /* 0x000fce00078efe04 */
.L_x_15448:
[----:B------:R-:W-:Y:S05]  /*b5d0*/  BSYNC B0 ;  /* 0x0000000000007941 */ /* 0x000fea0003800000 */
.L_x_15447:
[----:B------:R-:W0:Y:S01]  /*b5e0*/  F2I.S64.TRUNC R4, R4 ;  /* 0x0000000400047311 */ /* 0x000e22000020d900 */
[----:B------:R-:W-:Y:S05]  /*b5f0*/  BRA `(.L_x_15428) ;  /* 0x00000000009c7947 */ /* 0x000fea0003800000 */
.L_x_15440:
        /* <DEDUP_REMOVED lines=14> */
.L_x_15454:
[----:B------:R-:W-:Y:S05]  /*b6e0*/  BSYNC B0 ;  /* 0x0000000000007941 */ /* 0x000fea0003800000 */
.L_x_15453:
[----:B------:R-:W0:Y:S01]  /*b6f0*/  F2I.S64.TRUNC R4, R4 ;  /* 0x0000000400047311 */ /* 0x000e22000020d900 */
[----:B------:R-:W-:Y:S05]  /*b700*/  BRA `(.L_x_15428) ;  /* 0x0000000000587947 */ /* 0x000fea0003800000 */
.L_x_15427:
        /* <DEDUP_REMOVED lines=16> */
.L_x_15455:
[----:B------:R-:W-:Y:S01]  /*b810*/  CS2R R4, SRZ ;  /* 0x0000000000047805 */ /* 0x000fe2000001ff00 */
[----:B------:R-:W-:Y:S06]  /*b820*/  BRA `(.L_x_15428) ;  /* 0x0000000000107947 */ /* 0x000fec0003800000 */
.L_x_15452:
[----:B------:R4:W5:Y:S01]  /*b830*/  LDG.E.64 R4, desc[UR36][R2.64] ;  /* 0x0000002402047981 */ /* 0x000962000c1e1b00 */
[----:B------:R-:W-:Y:S05]  /*b840*/  BRA `(.L_x_15428) ;  /* 0x0000000000087947 */ /* 0x000fea0003800000 */
.L_x_15451:
[----:B------:R3:W5:Y:S01]  /*b850*/  LDG.E R4, desc[UR36][R2.64] ;  /* 0x0000002402047981 */ /* 0x000762000c1e1900 */
[----:B------:R-:W-:-:S07]  /*b860*/  IMAD.MOV.U32 R5, RZ, RZ, RZ ;  /* 0x000000ffff057224 */ /* 0x000fce00078e00ff */
.L_x_15428:
[----:B------:R-:W-:Y:S01]  /*b870*/  ULDC UR4, c[0x0][0x42c] ;  /* 0x00010b0000047ab9 */ /* 0x000fe20000000800 */
[----:B------:R-:W-:Y:S01]  /*b880*/  BSSY B0, `(.L_x_15456) ;  /* 0x000001c000007945 */ /* 0x000fe20003800000 */
[----:B012--5:R-:W-:-:S04]  /*b890*/  LOP3.LUT R0, R5, UR4, RZ, 0xfc, !PT ;  /* 0x0000000405007c12 */ /* 0x027fc8000f8efcff */
[----:B------:R-:W-:-:S13]  /*b8a0*/  ISETP.NE.U32.AND P0, PT, R0, RZ, PT ;  /* 0x000000ff0000720c */ /* 0x000fda0003f05070 */
[----:B------:R-:W-:Y:S05]  /*b8b0*/  @!P0 BRA `(.L_x_15457) ;  /* 0x0000000000108947 */ /* 0x000fea0003800000 */
[----:B------:R-:W-:Y:S01]  /*b8c0*/  IMAD.MOV.U32 R0, RZ, RZ, R4 ;  /* 0x000000ffff007224 */ /* 0x000fe200078e0004 */
[----:B------:R-:W-:-:S07]  /*b8d0*/  MOV R4, 0xb8f0 ;  /* 0x0000b8f000047802 */ /* 0x000fce0000000f00 */
[----:B---34-:R-:W-:Y:S05]  /*b8e0*/  CALL.REL.NOINC `($__internal_35_$__cuda_sm20_div_s64) ;  /* 0x0000000c00ec7944 */ /* 0x018fea0003c00000 */
[----:B------:R-:W-:Y:S05]  /*b8f0*/  BRA `(.L_x_15458) ;  /* 0x0000000000507947 */ /* 0x000fea0003800000 */
.L_x_15457:
[----:B------:R-:W0:Y:S01]  /*b900*/  I2F.U32.RP R0, R4 ;  /* 0x0000000400007306 */ /* 0x000e220000209000 */
[----:B------:R-:W-:Y:S01]  /*b910*/  ULDC UR4, c[0x0][0x428] ;  /* 0x00010a0000047ab9 */ /* 0x000fe20000000800 */
[----:B------:R-:W-:-:S06]  /*b920*/  ISETP.NE.U32.AND P2, PT, R4, RZ, PT ;  /* 0x000000ff0400720c */ /* 0x000fcc0003f45070 */
[----:B0-----:R-:W3:Y:S02]  /*b930*/  MUFU.RCP R0, R0 ;  /* 0x0000000000007308 */ /* 0x001ee40000001000 */
[----:B---34-:R-:W-:-:S06]  /*b940*/  VIADD R2, R0, 0xffffffe ;  /* 0x0ffffffe00027836 */ /* 0x018fcc0000000000 */
        /* <DEDUP_REMOVED lines=15> */
.L_x_15458:
[----:B------:R-:W-:Y:S05]  /*ba40*/  BSYNC B0 ;  /* 0x0000000000007941 */ /* 0x000fea0003800000 */
.L_x_15456:
        /* <DEDUP_REMOVED lines=14> */
.L_x_15462:
[----:B------:R-:W-:Y:S01]  /*bb30*/  STG.E.U8 desc[UR36][R16.64], R2 ;  /* 0x0000000210007986 */ /* 0x000fe2000c101124 */
[----:B------:R-:W-:Y:S05]  /*bb40*/  EXIT ;  /* 0x000000000000794d */ /* 0x000fea0003800000 */
.L_x_15461:
        /* <DEDUP_REMOVED lines=8> */
.L_x_15465:
[----:B------:R-:W-:Y:S01]  /*bbd0*/  STG.E desc[UR36][R16.64], R2 ;  /* 0x0000000210007986 */ /* 0x000fe2000c101924 */
[----:B------:R-:W-:Y:S05]  /*bbe0*/  EXIT ;  /* 0x000000000000794d */ /* 0x000fea0003800000 */
.L_x_15464:
[----:B------:R-:W-:Y:S01]  /*bbf0*/  STG.E.U16 desc[UR36][R16.64], R2 ;  /* 0x0000000210007986 */ /* 0x000fe2000c101524 */
[----:B------:R-:W-:Y:S05]  /*bc00*/  EXIT ;  /* 0x000000000000794d */ /* 0x000fea0003800000 */
.L_x_15460:
        /* <DEDUP_REMOVED lines=9> */
.L_x_15467:
[----:B------:R-:W0:Y:S02]  /*bca0*/  I2F.S64 R0, R2 ;  /* 0x0000000200007312 */ /* 0x000e240000301400 */
[----:B0-----:R-:W-:-:S05]  /*bcb0*/  F2FP.F16.F32.PACK_AB R0, RZ, R0 ;  /* 0x00000000ff00723e */ /* 0x001fca00000000ff */
[----:B------:R-:W-:Y:S01]  /*bcc0*/  STG.E.U16 desc[UR36][R16.64], R0 ;  /* 0x0000000010007986 */ /* 0x000fe2000c101524 */
[----:B------:R-:W-:Y:S05]  /*bcd0*/  EXIT ;  /* 0x000000000000794d */ /* 0x000fea0003800000 */
.L_x_15466:
        /* <DEDUP_REMOVED lines=10> */
.L_x_15469:
[----:B------:R-:W0:Y:S02]  /*bd80*/  I2F.S64 R2, R2 ;  /* 0x0000000200027312 */ /* 0x000e240000301400 */
[----:B0-----:R-:W-:-:S04]  /*bd90*/  F2FP.F16.F32.PACK_AB R3, RZ, R2 ;  /* 0x00000002ff03723e */ /* 0x001fc800000000ff */
[----:B------:R-:W-:-:S05]  /*bda0*/  PRMT R3, R3, 0x5410, RZ ;  /* 0x0000541003037816 */ /* 0x000fca00000000ff */
[----:B------:R-:W-:Y:S01]  /*bdb0*/  STG.E desc[UR36][R16.64], R3 ;  /* 0x0000000310007986 */ /* 0x000fe2000c101924 */
[----:B------:R-:W-:Y:S05]  /*bdc0*/  EXIT ;  /* 0x000000000000794d */ /* 0x000fea0003800000 */
.L_x_15468:
[----:B------:R-:W0:Y:S02]  /*bdd0*/  I2F.F64.S64 R2, R2 ;  /* 0x0000000200027312 */ /* 0x000e240000301c00 */
[----:B0-----:R-:W-:Y:S01]  /*bde0*/  STG.E.64 desc[UR36][R16.64], R2 ;  /* 0x0000000210007986 */ /* 0x001fe2000c101b24 */
[----:B------:R-:W-:Y:S05]  /*bdf0*/  EXIT ;  /* 0x000000000000794d */ /* 0x000fea0003800000 */
.L_x_15459:
        /* <DEDUP_REMOVED lines=13> */
.L_x_15472:
[----:B------:R-:W0:Y:S01]  /*bed0*/  I2F.F64.S64 R4, R2 ;  /* 0x0000000200047312 */ /* 0x000e220000301c00 */
[----:B------:R-:W-:-:S05]  /*bee0*/  CS2R R6, SRZ ;  /* 0x0000000000067805 */ /* 0x000fca000001ff00 */
[----:B0-----:R-:W-:Y:S01]  /*bef0*/  STG.E.128 desc[UR36][R16.64], R4 ;  /* 0x0000000410007986 */ /* 0x001fe2000c101d24 */
[----:B------:R-:W-:Y:S05]  /*bf00*/  EXIT ;  /* 0x000000000000794d */ /* 0x000fea0003800000 */
.L_x_15471:
        /* <DEDUP_REMOVED lines=21> */
.L_x_15476:
[----:B------:R-:W-:Y:S05]  /*c060*/  BSYNC B0 ;  /* 0x0000000000007941 */ /* 0x000fea0003800000 */
.L_x_15475:
[----:B------:R-:W-:-:S05]  /*c070*/  LOP3.LUT R5, R0, R5, RZ, 0xfc, !PT ;  /* 0x0000000500057212 */ /* 0x000fca00078efcff */
[----:B------:R-:W-:Y:S01]  /*c080*/  STG.E.U8 desc[UR36][R16.64], R5 ;  /* 0x0000000510007986 */ /* 0x000fe2000c101124 */
[----:B------:R-:W-:Y:S05]  /*c090*/  EXIT ;  /* 0x000000000000794d */ /* 0x000fea0003800000 */
.L_x_15474:
        /* <DEDUP_REMOVED lines=13> */
.L_x_15478:
[----:B------:R-:W-:Y:S01]  /*c170*/  IMAD.MOV.U32 R0, RZ, RZ, 0x7f ;  /* 0x0000007fff007424 */ /* 0x000fe200078e00ff */
[----:B------:R-:W-:-:S04]  /*c180*/  ISETP.GT.U32.AND P0, PT, R4, 0x7f800000, PT ;  /* 0x7f8000000400780c */ /* 0x000fc80003f04070 */
[----:B------:R-:W-:-:S09]  /*c190*/  SEL R0, R0, 0x7c, P0 ;  /* 0x0000007c00007807 */ /* 0x000fd20000000000 */
.L_x_15479:
[----:B------:R-:W-:Y:S05]  /*c1a0*/  BSYNC B0 ;  /* 0x0000000000007941 */ /* 0x000fea0003800000 */
.L_x_15477:
[----:B------:R-:W-:-:S04]  /*c1b0*/  LOP3.LUT R2, R3, 0x80000000, RZ, 0xc0, !PT ;  /* 0x8000000003027812 */ /* 0x000fc800078ec0ff */
[----:B------:R-:W-:-:S04]  /*c1c0*/  SHF.R.U32.HI R3, RZ, 0x18, R2 ;  /* 0x00000018ff037819 */ /* 0x000fc80000011602 */
[----:B------:R-:W-:-:S05]  /*c1d0*/  LOP3.LUT R3, R0, R3, RZ, 0xfc, !PT ;  /* 0x0000000300037212 */ /* 0x000fca00078efcff */
[----:B------:R-:W-:Y:S01]  /*c1e0*/  STG.E.U8 desc[UR36][R16.64], R3 ;  /* 0x0000000310007986 */ /* 0x000fe2000c101124 */
[----:B------:R-:W-:Y:S05]  /*c1f0*/  EXIT ;  /* 0x000000000000794d */ /* 0x000fea0003800000 */
.L_x_15473:
[----:B------:R-:W0:Y:S02]  /*c200*/  I2F.S64 R0, R2 ;  /* 0x0000000200007312 */ /* 0x000e240000301400 */
[----:B0-----:R-:W-:-:S05]  /*c210*/  F2FP.BF16.F32.PACK_AB R0, RZ, R0 ;  /* 0x00000000ff00723e */ /* 0x001fca00000010ff */
[----:B------:R-:W-:Y:S01]  /*c220*/  STG.E.U16 desc[UR36][R16.64], R0 ;  /* 0x0000000010007986 */ /* 0x000fe2000c101524 */
[----:B------:R-:W-:Y:S05]  /*c230*/  EXIT ;  /* 0x000000000000794d */ /* 0x000fea0003800000 */
.L_x_15470:
        /* <DEDUP_REMOVED lines=10> */
.L_x_15482:
        /* <DEDUP_REMOVED lines=17> */
.L_x_15485:
[----:B------:R-:W-:-:S04]  /*c3f0*/  LOP3.LUT R2, R3, 0x80000000, RZ, 0xc0, !PT ;  /* 0x8000000003027812 */ /* 0x000fc800078ec0ff */
[----:B------:R-:W-:-:S04]  /*c400*/  SHF.R.U32.HI R3, RZ, 0x18, R2 ;  /* 0x00000018ff037819 */ /* 0x000fc80000011602 */
[----:B------:R-:W-:-:S04]  /*c410*/  LOP3.LUT R0, R0, R3, RZ, 0xfc, !PT ;  /* 0x0000000300007212 */ /* 0x000fc800078efcff */
[----:B------:R-:W-:-:S07]  /*c420*/  PRMT R8, R0, 0x7610, R8 ;  /* 0x0000761000087816 */ /* 0x000fce0000000008 */
.L_x_15484:
[----:B------:R-:W-:Y:S05]  /*c430*/  BSYNC B0 ;  /* 0x0000000000007941 */ /* 0x000fea0003800000 */
.L_x_15483:
[----:B------:R-:W-:Y:S01]  /*c440*/  STG.E.U8 desc[UR36][R16.64], R8 ;  /* 0x0000000810007986 */ /* 0x000fe2000c101124 */
[----:B------:R-:W-:Y:S05]  /*c450*/  EXIT ;  /* 0x000000000000794d */ /* 0x000fea0003800000 */
.L_x_15481:
        /* <DEDUP_REMOVED lines=17> */
.L_x_15488:
[----:B------:R-:W-:-:S04]  /*c570*/  LOP3.LUT R2, R3, 0x80000000, RZ, 0xc0, !PT ;  /* 0x8000000003027812 */ /* 0x000fc800078ec0ff */
[----:B------:R-:W-:-:S04]  /*c580*/  SHF.R.U32.HI R3, RZ, 0x18, R2 ;  /* 0x00000018ff037819 */ /* 0x000fc80000011602 */
[----:B------:R-:W-:-:S04]  /*c590*/  LOP3.LUT R0, R0, R3, RZ, 0xfc, !PT ;  /* 0x0000000300007212 */ /* 0x000fc800078efcff */
[----:B------:R-:W-:-:S07]  /*c5a0*/  PRMT R8, R0, 0x7610, R8 ;  /* 0x0000761000087816 */ /* 0x000fce0000000008 */
.L_x_15487:
[----:B------:R-:W-:Y:S05]  /*c5b0*/  BSYNC B0 ;  /* 0x0000000000007941 */ /* 0x000fea0003800000 */
.L_x_15486:
[----:B------:R-:W-:Y:S01]  /*c5c0*/  STG.E.U8 desc[UR36][R16.64], R8 ;  /* 0x0000000810007986 */ /* 0x000fe2000c101124 */
[----:B------:R-:W-:Y:S05]  /*c5d0*/  EXIT ;  /* 0x000000000000794d */ /* 0x000fea0003800000 */
.L_x_15480:
        /* <DEDUP_REMOVED lines=23> */
.L_x_15463:
        /* <DEDUP_REMOVED lines=16> */
.L_x_15491:
[----:B------:R-:W-:Y:S05]  /*c850*/  EXIT ;  /* 0x000000000000794d */ /* 0x000fea0003800000 */
.L_x_15490:
[----:B------:R-:W-:Y:S01]  /*c860*/  STG.E.64 desc[UR36][R16.64], R2 ;  /* 0x0000000210007986 */ /* 0x000fe2000c101b24 */
[----:B------:R-:W-:Y:S05]  /*c870*/  EXIT ;  /* 0x000000000000794d */ /* 0x000fea0003800000 */
.L_x_15489:
[----:B------:R-:W-:Y:S01]  /*c880*/  STG.E desc[UR36][R16.64], R2 ;  /* 0x0000000210007986 */ /* 0x000fe2000c101924 */
[----:B------:R-:W-:Y:S05]  /*c890*/  EXIT ;  /* 0x000000000000794d */ /* 0x000fea0003800000 */
        .weak           $__internal_35_$__cuda_sm20_div_s64
        .type           $__internal_35_$__cuda_sm20_div_s64,@function
        .size           $__internal_35_$__cuda_sm20_div_s64,(.L_x_22732 - $__internal_35_$__cuda_sm20_div_s64)
$__internal_35_$__cuda_sm20_div_s64:
[-C--:B------:R-:W-:Y:S01]  /*c8a0*/  IADD3 R3, P1, RZ, -R0.reuse, RZ ;  /* 0x80000000ff037210 */ /* 0x080fe20007f3e0ff */
[----:B------:R-:W-:Y:S01]  /*c8b0*/  UIADD3 UR4, UP1, URZ, -UR38, URZ ;  /* 0x800000263f047290 */ /* 0x000fe2000ff3e03f */
[----:B------:R-:W-:Y:S01]  /*c8c0*/  ISETP.GE.AND P0, PT, R5, RZ, PT ;  /* 0x000000ff0500720c */ /* 0x000fe20003f06270 */
[----:B------:R-:W-:Y:S02]  /*c8d0*/  UISETP.GE.AND UP0, UPT, UR39, URZ, UPT ;  /* 0x0000003f2700728c */ /* 0x000fe4000bf06270 */
[----:B------:R-:W-:Y:S01]  /*c8e0*/  IMAD.X R6, RZ, RZ, ~R5, P1 ;  /* 0x000000ffff067224 */ /* 0x000fe200008e0e05 */
[----:B------:R-:W-:Y:S01]  /*c8f0*/  SEL R2, R3, R0, !P0 ;  /* 0x0000000003027207 */ /* 0x000fe20004000000 */
[----:B------:R-:W-:Y:S02]  /*c900*/  USEL UR4, UR4, UR38, !UP0 ;  /* 0x0000002604047287 */ /* 0x000fe4000c000000 */
[----:B------:R-:W-:Y:S01]  /*c910*/  UIADD3.X UR5, URZ, ~UR39, URZ, UP1, !UPT ;  /* 0x800000273f057290 */ /* 0x000fe20008ffe43f */
[----:B------:R-:W-:-:S03]  /*c920*/  SEL R3, R6, R5, !P0 ;  /* 0x0000000506037207 */ /* 0x000fc60004000000 */
[----:B------:R-:W-:Y:S01]  /*c930*/  USEL UR5, UR5, UR39, !UP0 ;  /* 0x0000002705057287 */ /* 0x000fe2000c000000 */
        /* <DEDUP_REMOVED lines=23> */
[----:B------:R-:W-:Y:S02]  /*cab0*/  IMAD.X R6, RZ, RZ, ~R7, P0 ;  /* 0x000000ffff067224 */ /* 0x000fe400000e0e07 */
[----:B------:R-:W-:Y:S02]  /*cac0*/  IMAD.MOV.U32 R7, RZ, RZ, RZ ;  /* 0x000000ffff077224 */ /* 0x000fe400078e00ff */
[----:B------:R-:W-:-:S04]  /*cad0*/  IMAD.WIDE.U32 R8, P0, R9, R6, R8 ;  /* 0x0000000609087225 */ /* 0x000fc80007800008 */
[----:B------:R-:W-:-:S04]  /*cae0*/  IMAD.HI.U32 R9, P1, R11, R13, R8 ;  /* 0x0000000d0b097227 */ /* 0x000fc80007820008 */
[CC--:B------:R-:W-:Y:S02]  /*caf0*/  IMAD R8, R11.reuse, R6.reuse, RZ ;  /* 0x000000060b087224 */ /* 0x0c0fe400078e02ff */
[----:B------:R-:W-:-:S03]  /*cb00*/  IMAD.HI.U32 R6, R11, R6, RZ ;  /* 0x000000060b067227 */ /* 0x000fc600078e00ff */
[----:B------:R-:W-:Y:S01]  /*cb10*/  IADD3 R9, P2, R8, R9, RZ ;  /* 0x0000000908097210 */ /* 0x000fe20007f5e0ff */
[----:B------:R-:W-:-:S04]  /*cb20*/  IMAD.X R11, R6, 0x1, R11, P0 ;  /* 0x00000001060b7824 */ /* 0x000fc800000e060b */
[----:B------:R-:W-:Y:S01]  /*cb30*/  IMAD.HI.U32 R6, R9, UR4, RZ ;  /* 0x0000000409067c27 */ /* 0x000fe2000f8e00ff */
[----:B------:R-:W-:-:S03]  /*cb40*/  IADD3.X R11, RZ, RZ, R11, P2, P1 ;  /* 0x000000ffff0b7210 */ /* 0x000fc600017e240b */
[----:B------:R-:W-:-:S04]  /*cb50*/  IMAD.WIDE.U32 R6, R9, UR5, R6 ;  /* 0x0000000509067c25 */ /* 0x000fc8000f8e0006 */
[C---:B------:R-:W-:Y:S02]  /*cb60*/  IMAD R9, R11.reuse, UR5, RZ ;  /* 0x000000050b097c24 */ /* 0x040fe4000f8e02ff */
[----:B------:R-:W-:-:S04]  /*cb70*/  IMAD.HI.U32 R6, P0, R11, UR4, R6 ;  /* 0x000000040b067c27 */ /* 0x000fc8000f800006 */
[----:B------:R-:W-:Y:S01]  /*cb80*/  IMAD.HI.U32 R11, R11, UR5, RZ ;  /* 0x000000050b0b7c27 */ /* 0x000fe2000f8e00ff */
[----:B------:R-:W-:-:S03]  /*cb90*/  IADD3 R9, P1, R9, R6, RZ ;  /* 0x0000000609097210 */ /* 0x000fc60007f3e0ff */
[----:B------:R-:W-:Y:S02]  /*cba0*/  IMAD.X R11, RZ, RZ, R11, P0 ;  /* 0x000000ffff0b7224 */ /* 0x000fe400000e060b */
[----:B------:R-:W-:-:S04]  /*cbb0*/  IMAD.WIDE.U32 R6, R9, R2, RZ ;  /* 0x0000000209067225 */ /* 0x000fc800078e00ff */
[----:B------:R-:W-:Y:S01]  /*cbc0*/  IMAD.X R11, RZ, RZ, R11, P1 ;  /* 0x000000ffff0b7224 */ /* 0x000fe200008e060b */
[----:B------:R-:W-:Y:S01]  /*cbd0*/  IADD3 R15, P1, -R6, UR4, RZ ;  /* 0x00000004060f7c10 */ /* 0x000fe2000ff3e1ff */
[C---:B------:R-:W-:Y:S01]  /*cbe0*/  IMAD R7, R9.reuse, R3, R7 ;  /* 0x0000000309077224 */ /* 0x040fe200078e0207 */
[----:B------:R-:W-:Y:S02]  /*cbf0*/  IADD3 R6, P2, R9, 0x1, RZ ;  /* 0x0000000109067810 */ /* 0x000fe40007f5e0ff */
[-C--:B------:R-:W-:Y:S01]  /*cc00*/  ISETP.GE.U32.AND P0, PT, R15, R2.reuse, PT ;  /* 0x000000020f00720c */ /* 0x080fe20003f06070 */
[----:B------:R-:W-:Y:S02]  /*cc10*/  IMAD R7, R11, R2, R7 ;  /* 0x000000020b077224 */ /* 0x000fe400078e0207 */
[----:B------:R-:W-:-:S03]  /*cc20*/  IMAD.X R8, RZ, RZ, R11, P2 ;  /* 0x000000ffff087224 */ /* 0x000fc600010e060b */
[----:B------:R-:W-:Y:S02]  /*cc30*/  IADD3.X R21, ~R7, UR5, RZ, P1, !PT ;  /* 0x0000000507157c10 */ /* 0x000fe40008ffe5ff */
[----:B------:R-:W-:Y:S02]  /*cc40*/  IADD3 R7, P1, R15, -R2, RZ ;  /* 0x800000020f077210 */ /* 0x000fe40007f3e0ff */
[----:B------:R-:W-:-:S03]  /*cc50*/  ISETP.GE.U32.AND.EX P0, PT, R21, R3, PT, P0 ;  /* 0x000000031500720c */ /* 0x000fc60003f06100 */
[----:B------:R-:W-:Y:S01]  /*cc60*/  IMAD.X R13, R21, 0x1, ~R3, P1 ;  /* 0x00000001150d7824 */ /* 0x000fe200008e0e03 */
[----:B------:R-:W-:Y:S02]  /*cc70*/  SEL R7, R7, R15, P0 ;  /* 0x0000000f07077207 */ /* 0x000fe40000000000 */
[----:B------:R-:W-:Y:S02]  /*cc80*/  SEL R9, R6, R9, P0 ;  /* 0x0000000906097207 */ /* 0x000fe40000000000 */
[----:B------:R-:W-:Y:S02]  /*cc90*/  SEL R13, R13, R21, P0 ;  /* 0x000000150d0d7207 */ /* 0x000fe40000000000 */
[----:B------:R-:W-:Y:S02]  /*cca0*/  ISETP.GE.U32.AND P1, PT, R7, R2, PT ;  /* 0x000000020700720c */ /* 0x000fe40003f26070 */
[----:B------:R-:W-:Y:S02]  /*ccb0*/  SEL R6, R8, R11, P0 ;  /* 0x0000000b08067207 */ /* 0x000fe40000000000 */
[----:B------:R-:W-:-:S02]  /*ccc0*/  IADD3 R2, P2, R9, 0x1, RZ ;  /* 0x0000000109027810 */ /* 0x000fc40007f5e0ff */
[----:B------:R-:W-:Y:S02]  /*ccd0*/  ISETP.GE.U32.AND.EX P0, PT, R13, R3, PT, P1 ;  /* 0x000000030d00720c */ /* 0x000fe40003f06110 */
[----:B------:R-:W-:Y:S01]  /*cce0*/  LOP3.LUT R8, R5, UR39, RZ, 0x3c, !PT ;  /* 0x0000002705087c12 */ /* 0x000fe2000f8e3cff */
        /* <DEDUP_REMOVED lines=9> */
[----:B------:R-:W-:-:S03]  /*cd80*/  IMAD.MOV.U32 R5, RZ, RZ, 0x0 ;  /* 0x00000000ff057424 */ /* 0x000fc600078e00ff */
[----:B------:R-:W-:Y:S02]  /*cd90*/  SEL R3, R0, R3, !P1 ;  /* 0x0000000300037207 */ /* 0x000fe40004800000 */
[----:B------:R-:W-:Y:S02]  /*cda0*/  SEL R2, R2, 0xffffffff, P0 ;  /* 0xffffffff02027807 */ /* 0x000fe40000000000 */
[----:B------:R-:W-:Y:S01]  /*cdb0*/  SEL R3, R3, 0xffffffff, P0 ;  /* 0xffffffff03037807 */ /* 0x000fe20000000000 */
[----:B------:R-:W-:Y:S06]  /*cdc0*/  RET.REL.NODEC R4 `(_ZN2at6native18elementwise_kernelILi128ELi4EZNS0_15gpu_kernel_implINS0_13AUnaryFunctorIlllZZZNS0_15binary_internal21div_trunc_kernel_cudaERNS_18TensorIteratorBaseEENKUlvE_clEvENKUlvE2_clEvEUlllE_EEEEvS6_RKT_EUliE_EEviT1_) ;  /* 0xffffff30048c7950 */ /* 0x000fec0003c3ffff */
.L_x_15492:
        /* <DEDUP_REMOVED lines=11> */
.L_x_22732:


//--------------------- .text._ZN2at6native27unrolled_elementwise_kernelINS0_13AUnaryFunctorIlllZZZNS0_15binary_internal21div_trunc_kernel_cudaERNS_18TensorIteratorBaseEENKUlvE_clEvENKUlvE2_clEvEUlllE_EESt5arrayIPcLm2EELi4E23TrivialOffsetCalculatorILi1EjESE_NS0_6memory12LoadWithCastILi1EEENSF_13StoreWithCastILi1EEEEEviT_T0_T2_T3_T4_T5_ --------------------------
	.section	.text._ZN2at6native27unrolled_elementwise_kernelINS0_13AUnaryFunctorIlllZZZNS0_15binary_internal21div_trunc_kernel_cudaERNS_18TensorIteratorBaseEENKUlvE_clEvENKUlvE2_clEvEUlllE_EESt5arrayIPcLm2EELi4E23TrivialOffsetCalculatorILi1EjESE_NS0_6memory12LoadWithCastILi1EEENSF_13StoreWithCastILi1EEEEEviT_T0_T2_T3_T4_T5_,"ax",@progbits
	.align	128
        .global         _ZN2at6native27unrolled_elementwise_kernelINS0_13AUnaryFunctorIlllZZZNS0_15binary_internal21div_trunc_kernel_cudaERNS_18TensorIteratorBaseEENKUlvE_clEvENKUlvE2_clEvEUlllE_EESt5arrayIPcLm2EELi4E23TrivialOffsetCalculatorILi1EjESE_NS0_6memory12LoadWithCastILi1EEENSF_13StoreWithCastILi1EEEEEviT_T0_T2_T3_T4_T5_
        .type           _ZN2at6native27unrolled_elementwise_kernelINS0_13AUnaryFunctorIlllZZZNS0_15binary_internal21div_trunc_kernel_cudaERNS_18TensorIteratorBaseEENKUlvE_clEvENKUlvE2_clEvEUlllE_EESt5arrayIPcLm2EELi4E23TrivialOffsetCalculatorILi1EjESE_NS0_6memory12LoadWithCastILi1EEENSF_13StoreWithCastILi1EEEEEviT_T0_T2_T3_T4_T5_,@function
        .size           _ZN2at6native27unrolled_elementwise_kernelINS0_13AUnaryFunctorIlllZZZNS0_15binary_internal21div_trunc_kernel_cudaERNS_18TensorIteratorBaseEENKUlvE_clEvENKUlvE2_clEvEUlllE_EESt5arrayIPcLm2EELi4E23TrivialOffsetCalculatorILi1EjESE_NS0_6memory12LoadWithCastILi1EEENSF_13StoreWithCastILi1EEEEEviT_T0_T2_T3_T4_T5_,(.L_x_22733 - _ZN2at6native27unrolled_elementwise_kernelINS0_13AUnaryFunctorIlllZZZNS0_15binary_internal21div_trunc_kernel_cudaERNS_18TensorIteratorBaseEENKUlvE_clEvENKUlvE2_clEvEUlllE_EESt5arrayIPcLm2EELi4E23TrivialOffsetCalculatorILi1EjESE_NS0_6memory12LoadWithCastILi1EEENSF_13StoreWithCastILi1EEEEEviT_T0_T2_T3_T4_T5_)
        .other          _ZN2at6native27unrolled_elementwise_kernelINS0_13AUnaryFunctorIlllZZZNS0_15binary_internal21div_trunc_kernel_cudaERNS_18TensorIteratorBaseEENKUlvE_clEvENKUlvE2_clEvEUlllE_EESt5arrayIPcLm2EELi4E23TrivialOffsetCalculatorILi1EjESE_NS0_6memory12LoadWithCastILi1EEENSF_13StoreWithCastILi1EEEEEviT_T0_T2_T3_T4_T5_,@"STO_CUDA_ENTRY STV_DEFAULT"
_ZN2at6native27unrolled_elementwise_kernelINS0_13AUnaryFunctorIlllZZZNS0_15binary_internal21div_trunc_kernel_cudaERNS_18TensorIteratorBaseEENKUlvE_clEvENKUlvE2_clEvEUlllE_EESt5arrayIPcLm2EELi4E23TrivialOffsetCalculatorILi1EjESE_NS0_6memory12LoadWithCastILi1EEENSF_13StoreWithCastILi1EEEEEviT_T0_T2_T3_T4_T5_:
.text._ZN2at6native27unrolled_elementwise_kernelINS0_13AUnaryFunctorIlllZZZNS0_15binary_internal21div_trunc_kernel_cudaERNS_18TensorIteratorBaseEENKUlvE_clEvENKUlvE2_clEvEUlllE_EESt5arrayIPcLm2EELi4E23TrivialOffsetCalculatorILi1EjESE_NS0_6memory12LoadWithCastILi1EEENSF_13StoreWithCastILi1EEEEEviT_T0_T2_T3_T4_T5_:
        /* <DEDUP_REMOVED lines=32> */
.L_x_15498:
[----:B------:R1:W5:Y:S01]  /*0200*/  LDG.E.U8 R28, desc[UR36][R4.64] ;  /* 0x00000024041c7981 */ /* 0x000362000c1e1100 */
[----:B------:R-:W-:Y:S01]  /*0210*/  IMAD.MOV.U32 R29, RZ, RZ, RZ ;  /* 0x000000ffff1d7224 */ /* 0x000fe200078e00ff */
[----:B------:R-:W-:Y:S06]  /*0220*/  BRA `(.L_x_15500) ;  /* 0x0000000c004c7947 */ /* 0x000fec0003800000 */
.L_x_15497:
        /* <DEDUP_REMOVED lines=8> */
.L_x_15502:
[----:B------:R-:W2:Y:S02]  /*02b0*/  LDG.E R28, desc[UR36][R4.64] ;  /* 0x00000024041c7981 */ /* 0x000ea4000c1e1900 */
[----:B--2---:R-:W-:Y:S01]  /*02c0*/  SHF.R.S32.HI R29, RZ, 0x1f, R28 ;  /* 0x0000001fff1d7819 */ /* 0x004fe2000001141c */
[----:B------:R-:W-:Y:S06]  /*02d0*/  BRA `(.L_x_15500) ;  /* 0x0000000c00207947 */ /* 0x000fec0003800000 */
.L_x_15501:
[----:B------:R-:W2:Y:S02]  /*02e0*/  LDG.E.S16 R28, desc[UR36][R4.64] ;  /* 0x00000024041c7981 */ /* 0x000ea4000c1e1700 */
[----:B--2---:R-:W-:Y:S01]  /*02f0*/  SHF.R.S32.HI R29, RZ, 0x1f, R28 ;  /* 0x0000001fff1d7819 */ /* 0x004fe2000001141c */
[----:B------:R-:W-:Y:S06]  /*0300*/  BRA `(.L_x_15500) ;  /* 0x0000000c00147947 */ /* 0x000fec0003800000 */
.L_x_15496:
        /* <DEDUP_REMOVED lines=9> */
.L_x_15504:
[----:B------:R-:W2:Y:S02]  /*03a0*/  LDG.E.U16 R4, desc[UR36][R4.64] ;  /* 0x0000002404047981 */ /* 0x000ea4000c1e1500 */
[----:B--2---:R-:W-:-:S06]  /*03b0*/  HADD2.F32 R28, -RZ, R4.H0_H0 ;  /* 0x20000004ff1c7230 */ /* 0x004fcc0000004100 */
[----:B------:R-:W0:Y:S01]  /*03c0*/  F2I.S64.TRUNC R28, R28 ;  /* 0x0000001c001c7311 */ /* 0x000e22000020d900 */
[----:B------:R-:W-:Y:S05]  /*03d0*/  BRA `(.L_x_15500) ;  /* 0x0000000800e07947 */ /* 0x000fea0003800000 */
.L_x_15503:
        /* <DEDUP_REMOVED lines=9> */
.L_x_15506:
[----:B------:R-:W2:Y:S02]  /*0470*/  LDG.E.U16 R4, desc[UR36][R4.64] ;  /* 0x0000002404047981 */ /* 0x000ea4000c1e1500 */
[----:B--2---:R-:W-:-:S06]  /*0480*/  HADD2.F32 R28, -RZ, R4.H0_H0 ;  /* 0x20000004ff1c7230 */ /* 0x004fcc0000004100 */
[----:B------:R-:W4:Y:S01]  /*0490*/  F2I.S64.TRUNC R28, R28 ;  /* 0x0000001c001c7311 */ /* 0x000f22000020d900 */
[----:B------:R-:W-:Y:S05]  /*04a0*/  BRA `(.L_x_15500) ;  /* 0x0000000800ac7947 */ /* 0x000fea0003800000 */
.L_x_15505:
[----:B------:R-:W2:Y:S02]  /*04b0*/  LDG.E.64 R4, desc[UR36][R4.64] ;  /* 0x0000002404047981 */ /* 0x000ea4000c1e1b00 */
[----:B--2---:R2:W3:Y:S01]  /*04c0*/  F2I.S64.F64.TRUNC R28, R4 ;  /* 0x00000004001c7311 */ /* 0x0044e2000030d900 */
[----:B------:R-:W-:Y:S05]  /*04d0*/  BRA `(.L_x_15500) ;  /* 0x0000000800a07947 */ /* 0x000fea0003800000 */
.L_x_15495:
        /* <DEDUP_REMOVED lines=13> */
.L_x_15509:
[----:B------:R-:W2:Y:S02]  /*05b0*/  LDG.E.64 R4, desc[UR36][R4.64] ;  /* 0x0000002404047981 */ /* 0x000ea4000c1e1b00 */
[----:B--2---:R0:W1:Y:S01]  /*05c0*/  F2I.S64.F64.TRUNC R28, R4 ;  /* 0x00000004001c7311 */ /* 0x004062000030d900 */
[----:B------:R-:W-:Y:S05]  /*05d0*/  BRA `(.L_x_15500) ;  /* 0x0000000800607947 */ /* 0x000fea0003800000 */
.L_x_15508:
        /* <DEDUP_REMOVED lines=27> */
.L_x_15511:
        /* <DEDUP_REMOVED lines=15> */
.L_x_15510:
[----:B------:R-:W2:Y:S02]  /*0880*/  LDG.E.U16 R28, desc[UR36][R4.64] ;  /* 0x00000024041c7981 */ /* 0x000ea4000c1e1500 */
[----:B--2---:R-:W-:-:S06]  /*0890*/  IMAD.U32 R28, R28, 0x10000, RZ ;  /* 0x000100001c1c7824 */ /* 0x004fcc00078e00ff */
[----:B------:R-:W0:Y:S01]  /*08a0*/  F2I.S64.TRUNC R28, R28 ;  /* 0x0000001c001c7311 */ /* 0x000e22000020d900 */
[----:B------:R-:W-:Y:S05]  /*08b0*/  BRA `(.L_x_15500) ;  /* 0x0000000400a87947 */ /* 0x000fea0003800000 */
.L_x_15507:
        /* <DEDUP_REMOVED lines=11> */
.L_x_15514:
        /* <DEDUP_REMOVED lines=21> */
.L_x_15518:
[----:B------:R-:W-:Y:S05]  /*0ac0*/  BSYNC B1 ;  /* 0x0000000000017941 */ /* 0x000fea0003800000 */
.L_x_15517:
[----:B------:R-:W-:Y:S01]  /*0ad0*/  IMAD.SHL.U32 R3, R3, 0x100000, RZ ;  /* 0x0010000003037824 */ /* 0x000fe200078e00ff */
[----:B------:R-:W-:-:S04]  /*0ae0*/  LEA R5, R0, 0x3b800000, 0x17 ;  /* 0x3b80000000057811 */ /* 0x000fc800078eb8ff */
[----:B------:R-:W-:-:S07]  /*0af0*/  LOP3.LUT R28, R5, R3, R28, 0xfe, !PT ;  /* 0x00000003051c7212 */ /* 0x000fce00078efe1c */
.L_x_15516:
[----:B------:R-:W-:Y:S05]  /*0b00*/  BSYNC B0 ;  /* 0x0000000000007941 */ /* 0x000fea0003800000 */
.L_x_15515:
[----:B------:R-:W0:Y:S01]  /*0b10*/  F2I.S64.TRUNC R28, R28 ;  /* 0x0000001c001c7311 */ /* 0x000e22000020d900 */
[----:B------:R-:W-:Y:S05]  /*0b20*/  BRA `(.L_x_15500) ;  /* 0x00000004000c7947 */ /* 0x000fea0003800000 */
.L_x_15513:
        /* <DEDUP_REMOVED lines=21> */
.L_x_15522:
[----:B------:R-:W-:Y:S05]  /*0c80*/  BSYNC B1 ;  /* 0x0000000000017941 */ /* 0x000fea0003800000 */
.L_x_15521:
[----:B------:R-:W-:Y:S01]  /*0c90*/  IMAD.SHL.U32 R3, R3, 0x200000, RZ ;  /* 0x0020000003037824 */ /* 0x000fe200078e00ff */
[----:B------:R-:W-:-:S04]  /*0ca0*/  LEA R5, R0, 0x37800000, 0x17 ;  /* 0x3780000000057811 */ /* 0x000fc800078eb8ff */
[----:B------:R-:W-:-:S07]  /*0cb0*/  LOP3.LUT R28, R5, R3, R28, 0xfe, !PT ;  /* 0x00000003051c7212 */ /* 0x000fce00078efe1c */
.L_x_15520:
[----:B------:R-:W-:Y:S05]  /*0cc0*/  BSYNC B0 ;  /* 0x0000000000007941 */ /* 0x000fea0003800000 */
.L_x_15519:
[----:B------:R-:W0:Y:S01]  /*0cd0*/  F2I.S64.TRUNC R28, R28 ;  /* 0x0000001c001c7311 */ /* 0x000e22000020d900 */
[----:B------:R-:W-:Y:S05]  /*0ce0*/  BRA `(.L_x_15500) ;  /* 0x00000000009c7947 */ /* 0x000fea0003800000 */
.L_x_15512:
        /* <DEDUP_REMOVED lines=14> */
.L_x_15526:
[----:B------:R-:W-:Y:S05]  /*0dd0*/  BSYNC B0 ;  /* 0x0000000000007941 */ /* 0x000fea0003800000 */
.L_x_15525:
[----:B------:R-:W0:Y:S01]  /*0de0*/  F2I.S64.TRUNC R28, R28 ;  /* 0x0000001c001c7311 */ /* 0x000e22000020d900 */
[----:B------:R-:W-:Y:S05]  /*0df0*/  BRA `(.L_x_15500) ;  /* 0x0000000000587947 */ /* 0x000fea0003800000 */
.L_x_15499:
        /* <DEDUP_REMOVED lines=16> */
.L_x_15527:
[----:B------:R-:W-:Y:S01]  /*0f00*/  CS2R R28, SRZ ;  /* 0x00000000001c7805 */ /* 0x000fe2000001ff00 */
[----:B------:R-:W-:Y:S06]  /*0f10*/  BRA `(.L_x_15500) ;  /* 0x0000000000107947 */ /* 0x000fec0003800000 */
.L_x_15524:
[----:B------:R0:W5:Y:S01]  /*0f20*/  LDG.E.64 R28, desc[UR36][R4.64] ;  /* 0x00000024041c7981 */ /* 0x000162000c1e1b00 */
[----:B------:R-:W-:Y:S05]  /*0f30*/  BRA `(.L_x_15500) ;  /* 0x0000000000087947 */ /* 0x000fea0003800000 */
.L_x_15523:
[----:B------:R0:W5:Y:S01]  /*0f40*/  LDG.E R28, desc[UR36][R4.64] ;  /* 0x00000024041c7981 */ /* 0x000162000c1e1900 */
[----:B------:R-:W-:-:S07]  /*0f50*/  IMAD.MOV.U32 R29, RZ, RZ, RZ ;  /* 0x000000ffff1d7224 */ /* 0x000fce00078e00ff */
.L_x_15500:
[----:B------:R-:W2:Y:S02]  /*0f60*/  S2R R22, SR_TID.X ;  /* 0x0000000000167919 */ /* 0x000ea40000002100 */
[----:B--2---:R-:W-:-:S07]  /*0f70*/  VIADD R22, R22, 0x80 ;  /* 0x0000008016167836 */ /* 0x004fce0000000000 */
.L_x_15494:
[----:B------:R-:W-:Y:S05]  /*0f80*/  BSYNC B6 ;  /* 0x0000000000067941 */ /* 0x000fea0003800000 */
.L_x_15493:
        /* <DEDUP_REMOVED lines=24> */
.L_x_15533:
[----:B------:R0:W5:Y:S01]  /*1110*/  LDG.E.U8 R26, desc[UR36][R4.64] ;  /* 0x00000024041a7981 */ /* 0x000162000c1e1100 */
[----:B------:R-:W-:Y:S01]  /*1120*/  IMAD.MOV.U32 R27, RZ, RZ, RZ ;  /* 0x000000ffff1b7224 */ /* 0x000fe200078e00ff */
[----:B------:R-:W-:Y:S06]  /*1130*/  BRA `(.L_x_15535) ;  /* 0x0000000c00487947 */ /* 0x000fec0003800000 */
.L_x_15532:
        /* <DEDUP_REMOVED lines=8> */
.L_x_15537:
[----:B------:R-:W2:Y:S02]  /*11c0*/  LDG.E R26, desc[UR36][R4.64] ;  /* 0x00000024041a7981 */ /* 0x000ea4000c1e1900 */
[----:B--2---:R-:W-:Y:S01]  /*11d0*/  SHF.R.S32.HI R27, RZ, 0x1f, R26 ;  /* 0x0000001fff1b7819 */ /* 0x004fe2000001141a */
[----:B------:R-:W-:Y:S06]  /*11e0*/  BRA `(.L_x_15535) ;  /* 0x0000000c001c7947 */ /* 0x000fec0003800000 */
.L_x_15536:
[----:B------:R-:W2:Y:S02]  /*11f0*/  LDG.E.S16 R26, desc[UR36][R4.64] ;  /* 0x00000024041a7981 */ /* 0x000ea4000c1e1700 */
[----:B--2---:R-:W-:Y:S01]  /*1200*/  SHF.R.S32.HI R27, RZ, 0x1f, R26 ;  /* 0x0000001fff1b7819 */ /* 0x004fe2000001141a */
[----:B------:R-:W-:Y:S06]  /*1210*/  BRA `(.L_x_15535) ;  /* 0x0000000c00107947 */ /* 0x000fec0003800000 */
.L_x_15531:
        /* <DEDUP_REMOVED lines=9> */
.L_x_15539:
[----:B------:R-:W2:Y:S02]  /*12b0*/  LDG.E.U16 R4, desc[UR36][R4.64] ;  /* 0x0000002404047981 */ /* 0x000ea4000c1e1500 */
[----:B--2---:R-:W-:-:S06]  /*12c0*/  HADD2.F32 R26, -RZ, R4.H0_H0 ;  /* 0x20000004ff1a7230 */ /* 0x004fcc0000004100 */
[----:B------:R-:W0:Y:S01]  /*12d0*/  F2I.S64.TRUNC R26, R26 ;  /* 0x0000001a001a7311 */ /* 0x000e22000020d900 */
[----:B------:R-:W-:Y:S05]  /*12e0*/  BRA `(.L_x_15535) ;  /* 0x0000000800dc7947 */ /* 0x000fea0003800000 */
.L_x_15538:
        /* <DEDUP_REMOVED lines=9> */
.L_x_15541:
[----:B------:R-:W2:Y:S02]  /*1380*/  LDG.E.U16 R4, desc[UR36][R4.64] ;  /* 0x0000002404047981 */ /* 0x000ea4000c1e1500 */
[----:B--2---:R-:W-:-:S06]  /*1390*/  HADD2.F32 R26, -RZ, R4.H0_H0 ;  /* 0x20000004ff1a7230 */ /* 0x004fcc0000004100 */
[----:B------:R-:W0:Y:S01]  /*13a0*/  F2I.S64.TRUNC R26, R26 ;  /* 0x0000001a001a7311 */ /* 0x000e22000020d900 */
[----:B------:R-:W-:Y:S05]  /*13b0*/  BRA `(.L_x_15535) ;  /* 0x0000000800a87947 */ /* 0x000fea0003800000 */
.L_x_15540:
[----:B------:R-:W2:Y:S02]  /*13c0*/  LDG.E.64 R4, desc[UR36][R4.64] ;  /* 0x0000002404047981 */ /* 0x000ea4000c1e1b00 */
[----:B--2---:R0:W1:Y:S01]  /*13d0*/  F2I.S64.F64.TRUNC R26, R4 ;  /* 0x00000004001a7311 */ /* 0x004062000030d900 */
[----:B------:R-:W-:Y:S05]  /*13e0*/  BRA `(.L_x_15535) ;  /* 0x00000008009c7947 */ /* 0x000fea0003800000 */
.L_x_15530:
        /* <DEDUP_REMOVED lines=13> */
.L_x_15544:
[----:B------:R-:W2:Y:S02]  /*14c0*/  LDG.E.64 R4, desc[UR36][R4.64] ;  /* 0x0000002404047981 */ /* 0x000ea4000c1e1b00 */
[----:B--2---:R0:W1:Y:S01]  /*14d0*/  F2I.S64.F64.TRUNC R26, R4 ;  /* 0x00000004001a7311 */ /* 0x004062000030d900 */
[----:B------:R-:W-:Y:S05]  /*14e0*/  BRA `(.L_x_15535) ;  /* 0x00000008005c7947 */ /* 0x000fea0003800000 */
.L_x_15543:
        /* <DEDUP_REMOVED lines=27> */
.L_x_15546:
        /* <DEDUP_REMOVED lines=14> */
.L_x_15545:
[----:B------:R-:W2:Y:S02]  /*1780*/  LDG.E.U16 R26, desc[UR36][R4.64] ;  /* 0x00000024041a7981 */ /* 0x000ea4000c1e1500 */
[----:B--2---:R-:W-:-:S06]  /*1790*/  IMAD.U32 R26, R26, 0x10000, RZ ;  /* 0x000100001a1a7824 */ /* 0x004fcc00078e00ff */
[----:B------:R-:W0:Y:S01]  /*17a0*/  F2I.S64.TRUNC R26, R26 ;  /* 0x0000001a001a7311 */ /* 0x000e22000020d900 */
[----:B------:R-:W-:Y:S05]  /*17b0*/  BRA `(.L_x_15535) ;  /* 0x0000000400a87947 */ /* 0x000fea0003800000 */
.L_x_15542:
        /* <DEDUP_REMOVED lines=11> */
.L_x_15549:
        /* <DEDUP_REMOVED lines=21> */
.L_x_15553:
[----:B------:R-:W-:Y:S05]  /*19c0*/  BSYNC B1 ;  /* 0x0000000000017941 */ /* 0x000fea0003800000 */
.L_x_15552:
[----:B------:R-:W-:Y:S01]  /*19d0*/  IMAD.SHL.U32 R3, R3, 0x100000, RZ ;  /* 0x0010000003037824 */ /* 0x000fe200078e00ff */
[----:B------:R-:W-:-:S04]  /*19e0*/  LEA R5, R0, 0x3b800000, 0x17 ;  /* 0x3b80000000057811 */ /* 0x000fc800078eb8ff */
[----:B------:R-:W-:-:S07]  /*19f0*/  LOP3.LUT R26, R5, R3, R26, 0xfe, !PT ;  /* 0x00000003051a7212 */ /* 0x000fce00078efe1a */
.L_x_15551:
[----:B------:R-:W-:Y:S05]  /*1a00*/  BSYNC B0 ;  /* 0x0000000000007941 */ /* 0x000fea0003800000 */
.L_x_15550:
[----:B------:R-:W0:Y:S01]  /*1a10*/  F2I.S64.TRUNC R26, R26 ;  /* 0x0000001a001a7311 */ /* 0x000e22000020d900 */
[----:B------:R-:W-:Y:S05]  /*1a20*/  BRA `(.L_x_15535) ;  /* 0x00000004000c7947 */ /* 0x000fea0003800000 */
.L_x_15548:
        /* <DEDUP_REMOVED lines=21> */
.L_x_15557:
[----:B------:R-:W-:Y:S05]  /*1b80*/  BSYNC B1 ;  /* 0x0000000000017941 */ /* 0x000fea0003800000 */
.L_x_15556:
[----:B------:R-:W-:Y:S01]  /*1b90*/  IMAD.SHL.U32 R3, R3, 0x200000, RZ ;  /* 0x0020000003037824 */ /* 0x000fe200078e00ff */
[----:B------:R-:W-:-:S04]  /*1ba0*/  LEA R5, R0, 0x37800000, 0x17 ;  /* 0x3780000000057811 */ /* 0x000fc800078eb8ff */
[----:B------:R-:W-:-:S07]  /*1bb0*/  LOP3.LUT R26, R5, R3, R26, 0xfe, !PT ;  /* 0x00000003051a7212 */ /* 0x000fce00078efe1a */
.L_x_15555:
[----:B------:R-:W-:Y:S05]  /*1bc0*/  BSYNC B0 ;  /* 0x0000000000007941 */ /* 0x000fea0003800000 */
.L_x_15554:
[----:B------:R-:W0:Y:S01]  /*1bd0*/  F2I.S64.TRUNC R26, R26 ;  /* 0x0000001a001a7311 */ /* 0x000e22000020d900 */
[----:B------:R-:W-:Y:S05]  /*1be0*/  BRA `(.L_x_15535) ;  /* 0x00000000009c7947 */ /* 0x000fea0003800000 */
.L_x_15547:
        /* <DEDUP_REMOVED lines=14> */
.L_x_15561:
[----:B------:R-:W-:Y:S05]  /*1cd0*/  BSYNC B0 ;  /* 0x0000000000007941 */ /* 0x000fea0003800000 */
.L_x_15560:
[----:B------:R-:W0:Y:S01]  /*1ce0*/  F2I.S64.TRUNC R26, R26 ;  /* 0x0000001a001a7311 */ /* 0x000e22000020d900 */
[----:B------:R-:W-:Y:S05]  /*1cf0*/  BRA `(.L_x_15535) ;  /* 0x0000000000587947 */ /* 0x000fea0003800000 */
.L_x_15534:
        /* <DEDUP_REMOVED lines=16> */
.L_x_15562:
[----:B------:R-:W-:Y:S01]  /*1e00*/  CS2R R26, SRZ ;  /* 0x00000000001a7805 */ /* 0x000fe2000001ff00 */
[----:B------:R-:W-:Y:S06]  /*1e10*/  BRA `(.L_x_15535) ;  /* 0x0000000000107947 */ /* 0x000fec0003800000 */
.L_x_15559:
[----:B------:R0:W5:Y:S01]  /*1e20*/  LDG.E.64 R26, desc[UR36][R4.64] ;  /* 0x00000024041a7981 */ /* 0x000162000c1e1b00 */
[----:B------:R-:W-:Y:S05]  /*1e30*/  BRA `(.L_x_15535) ;  /* 0x0000000000087947 */ /* 0x000fea0003800000 */
.L_x_15558:
[----:B------:R0:W5:Y:S01]  /*1e40*/  LDG.E R26, desc[UR36][R4.64] ;  /* 0x00000024041a7981 */ /* 0x000162000c1e1900 */
[----:B------:R-:W-:-:S07]  /*1e50*/  IMAD.MOV.U32 R27, RZ, RZ, RZ ;  /* 0x000000ffff1b7224 */ /* 0x000fce00078e00ff */
.L_x_15535:
[----:B------:R-:W-:-:S07]  /*1e60*/  VIADD R22, R22, 0x80 ;  /* 0x0000008016167836 */ /* 0x000fce0000000000 */
.L_x_15529:
[----:B------:R-:W-:Y:S05]  /*1e70*/  BSYNC B6 ;  /* 0x0000000000067941 */ /* 0x000fea0003800000 */
.L_x_15528:
        /* <DEDUP_REMOVED lines=26> */
.L_x_15568:
[----:B------:R0:W5:Y:S01]  /*2020*/  LDG.E.U8 R24, desc[UR36][R4.64] ;  /* 0x0000002404187981 */ /* 0x000162000c1e1100 */
[----:B------:R-:W-:Y:S01]  /*2030*/  IMAD.MOV.U32 R25, RZ, RZ, RZ ;  /* 0x000000ffff197224 */ /* 0x000fe200078e00ff */
[----:B------:R-:W-:Y:S06]  /*2040*/  BRA `(.L_x_15570) ;  /* 0x0000000c00487947 */ /* 0x000fec0003800000 */
.L_x_15567:
        /* <DEDUP_REMOVED lines=8> */
.L_x_15572:
[----:B------:R-:W2:Y:S02]  /*20d0*/  LDG.E R24, desc[UR36][R4.64] ;  /* 0x0000002404187981 */ /* 0x000ea4000c1e1900 */
[----:B--2---:R-:W-:Y:S01]  /*20e0*/  SHF.R.S32.HI R25, RZ, 0x1f, R24 ;  /* 0x0000001fff197819 */ /* 0x004fe20000011418 */
[----:B------:R-:W-:Y:S06]  /*20f0*/  BRA `(.L_x_15570) ;  /* 0x0000000c001c7947 */ /* 0x000fec0003800000 */
.L_x_15571:
[----:B------:R-:W2:Y:S02]  /*2100*/  LDG.E.S16 R24, desc[UR36][R4.64] ;  /* 0x0000002404187981 */ /* 0x000ea4000c1e1700 */
[----:B--2---:R-:W-:Y:S01]  /*2110*/  SHF.R.S32.HI R25, RZ, 0x1f, R24 ;  /* 0x0000001fff197819 */ /* 0x004fe20000011418 */
[----:B------:R-:W-:Y:S06]  /*2120*/  BRA `(.L_x_15570) ;  /* 0x0000000c00107947 */ /* 0x000fec0003800000 */
.L_x_15566:
        /* <DEDUP_REMOVED lines=9> */
.L_x_15574:
[----:B------:R-:W2:Y:S02]  /*21c0*/  LDG.E.U16 R4, desc[UR36][R4.64] ;  /* 0x0000002404047981 */ /* 0x000ea4000c1e1500 */
[----:B--2---:R-:W-:-:S06]  /*21d0*/  HADD2.F32 R24, -RZ, R4.H0_H0 ;  /* 0x20000004ff187230 */ /* 0x004fcc0000004100 */
[----:B------:R-:W0:Y:S01]  /*21e0*/  F2I.S64.TRUNC R24, R24 ;  /* 0x0000001800187311 */ /* 0x000e22000020d900 */
[----:B------:R-:W-:Y:S05]  /*21f0*/  BRA `(.L_x_15570) ;  /* 0x0000000800dc7947 */ /* 0x000fea0003800000 */
.L_x_15573:
        /* <DEDUP_REMOVED lines=9> */
.L_x_15576:
[----:B------:R-:W2:Y:S02]  /*2290*/  LDG.E.U16 R4, desc[UR36][R4.64] ;  /* 0x0000002404047981 */ /* 0x000ea4000c1e1500 */
[----:B--2---:R-:W-:-:S06]  /*22a0*/  HADD2.F32 R24, -RZ, R4.H0_H0 ;  /* 0x20000004ff187230 */ /* 0x004fcc0000004100 */
[----:B------:R-:W0:Y:S01]  /*22b0*/  F2I.S64.TRUNC R24, R24 ;  /* 0x0000001800187311 */ /* 0x000e22000020d900 */
[----:B------:R-:W-:Y:S05]  /*22c0*/  BRA `(.L_x_15570) ;  /* 0x0000000800a87947 */ /* 0x000fea0003800000 */
.L_x_15575:
[----:B------:R-:W2:Y:S02]  /*22d0*/  LDG.E.64 R4, desc[UR36][R4.64] ;  /* 0x0000002404047981 */ /* 0x000ea4000c1e1b00 */
[----:B--2---:R0:W1:Y:S01]  /*22e0*/  F2I.S64.F64.TRUNC R24, R4 ;  /* 0x0000000400187311 */ /* 0x004062000030d900 */
[----:B------:R-:W-:Y:S05]  /*22f0*/  BRA `(.L_x_15570) ;  /* 0x00000008009c7947 */ /* 0x000fea0003800000 */
.L_x_15565:
        /* <DEDUP_REMOVED lines=13> */
.L_x_15579:
[----:B------:R-:W2:Y:S02]  /*23d0*/  LDG.E.64 R4, desc[UR36][R4.64] ;  /* 0x0000002404047981 */ /* 0x000ea4000c1e1b00 */
[----:B--2---:R0:W1:Y:S01]  /*23e0*/  F2I.S64.F64.TRUNC R24, R4 ;  /* 0x0000000400187311 */ /* 0x004062000030d900 */
[----:B------:R-:W-:Y:S05]  /*23f0*/  BRA `(.L_x_15570) ;  /* 0x00000008005c7947 */ /* 0x000fea0003800000 */
.L_x_15578:
        /* <DEDUP_REMOVED lines=27> */
.L_x_15581:
        /* <DEDUP_REMOVED lines=14> */
.L_x_15580:
[----:B------:R-:W2:Y:S02]  /*2690*/  LDG.E.U16 R24, desc[UR36][R4.64] ;  /* 0x0000002404187981 */ /* 0x000ea4000c1e1500 */
[----:B--2---:R-:W-:-:S06]  /*26a0*/  IMAD.U32 R24, R24, 0x10000, RZ ;  /* 0x0001000018187824 */ /* 0x004fcc00078e00ff */
[----:B------:R-:W0:Y:S01]  /*26b0*/  F2I.S64.TRUNC R24, R24 ;  /* 0x0000001800187311 */ /* 0x000e22000020d900 */
[----:B------:R-:W-:Y:S05]  /*26c0*/  BRA `(.L_x_15570) ;  /* 0x0000000400a87947 */ /* 0x000fea0003800000 */
.L_x_15577:
        /* <DEDUP_REMOVED lines=11> */
.L_x_15584:
        /* <DEDUP_REMOVED lines=21> */
.L_x_15588:
[----:B------:R-:W-:Y:S05]  /*28d0*/  BSYNC B1 ;  /* 0x0000000000017941 */ /* 0x000fea0003800000 */
.L_x_15587:
[----:B------:R-:W-:Y:S01]  /*28e0*/  IMAD.SHL.U32 R3, R3, 0x100000, RZ ;  /* 0x0010000003037824 */ /* 0x000fe200078e00ff */
[----:B------:R-:W-:-:S04]  /*28f0*/  LEA R5, R0, 0x3b800000, 0x17 ;  /* 0x3b80000000057811 */ /* 0x000fc800078eb8ff */
[----:B------:R-:W-:-:S07]  /*2900*/  LOP3.LUT R24, R5, R3, R24, 0xfe, !PT ;  /* 0x0000000305187212 */ /* 0x000fce00078efe18 */
.L_x_15586:
[----:B------:R-:W-:Y:S05]  /*2910*/  BSYNC B0 ;  /* 0x0000000000007941 */ /* 0x000fea0003800000 */
.L_x_15585:
[----:B------:R-:W1:Y:S01]  /*2920*/  F2I.S64.TRUNC R24, R24 ;  /* 0x0000001800187311 */ /* 0x000e62000020d900 */
[----:B------:R-:W-:Y:S05]  /*2930*/  BRA `(.L_x_15570) ;  /* 0x00000004000c7947 */ /* 0x000fea0003800000 */
.L_x_15583:
        /* <DEDUP_REMOVED lines=21> */
.L_x_15592:
[----:B------:R-:W-:Y:S05]  /*2a90*/  BSYNC B1 ;  /* 0x0000000000017941 */ /* 0x000fea0003800000 */
.L_x_15591:
[----:B------:R-:W-:Y:S01]  /*2aa0*/  IMAD.SHL.U32 R3, R3, 0x200000, RZ ;  /* 0x0020000003037824 */ /* 0x000fe200078e00ff */
[----:B------:R-:W-:-:S04]  /*2ab0*/  LEA R5, R0, 0x37800000, 0x17 ;  /* 0x3780000000057811 */ /* 0x000fc800078eb8ff */
[----:B------:R-:W-:-:S07]  /*2ac0*/  LOP3.LUT R24, R5, R3, R24, 0xfe, !PT ;  /* 0x0000000305187212 */ /* 0x000fce00078efe18 */
.L_x_15590:
[----:B------:R-:W-:Y:S05]  /*2ad0*/  BSYNC B0 ;  /* 0x0000000000007941 */ /* 0x000fea0003800000 */
.L_x_15589:
[----:B------:R-:W2:Y:S01]  /*2ae0*/  F2I.S64.TRUNC R24, R24 ;  /* 0x0000001800187311 */ /* 0x000ea2000020d900 */
[----:B------:R-:W-:Y:S05]  /*2af0*/  BRA `(.L_x_15570) ;  /* 0x00000000009c7947 */ /* 0x000fea0003800000 */
.L_x_15582:
        /* <DEDUP_REMOVED lines=14> */
.L_x_15596:
[----:B------:R-:W-:Y:S05]  /*2be0*/  BSYNC B0 ;  /* 0x0000000000007941 */ /* 0x000fea0003800000 */
.L_x_15595:
[----:B------:R-:W0:Y:S01]  /*2bf0*/  F2I.S64.TRUNC R24, R24 ;  /* 0x0000001800187311 */ /* 0x000e22000020d900 */
[----:B------:R-:W-:Y:S05]  /*2c00*/  BRA `(.L_x_15570) ;  /* 0x0000000000587947 */ /* 0x000fea0003800000 */
.L_x_15569:
        /* <DEDUP_REMOVED lines=16> */
.L_x_15597:
[----:B------:R-:W-:Y:S01]  /*2d10*/  CS2R R24, SRZ ;  /* 0x0000000000187805 */ /* 0x000fe2000001ff00 */
[----:B------:R-:W-:Y:S06]  /*2d20*/  BRA `(.L_x_15570) ;  /* 0x0000000000107947 */ /* 0x000fec0003800000 */
.L_x_15594:
[----:B------:R0:W5:Y:S01]  /*2d30*/  LDG.E.64 R24, desc[UR36][R4.64] ;  /* 0x0000002404187981 */ /* 0x000162000c1e1b00 */
[----:B------:R-:W-:Y:S05]  /*2d40*/  BRA `(.L_x_15570) ;  /* 0x0000000000087947 */ /* 0x000fea0003800000 */
.L_x_15593:
[----:B------:R0:W5:Y:S01]  /*2d50*/  LDG.E R24, desc[UR36][R4.64] ;  /* 0x0000002404187981 */ /* 0x000162000c1e1900 */
[----:B------:R-:W-:-:S07]  /*2d60*/  IMAD.MOV.U32 R25, RZ, RZ, RZ ;  /* 0x000000ffff197224 */ /* 0x000fce00078e00ff */
.L_x_15570:
[----:B------:R-:W-:-:S07]  /*2d70*/  VIADD R22, R22, 0x80 ;  /* 0x0000008016167836 */ /* 0x000fce0000000000 */
.L_x_15564:
[----:B------:R-:W-:Y:S05]  /*2d80*/  BSYNC B6 ;  /* 0x0000000000067941 */ /* 0x000fea0003800000 */
.L_x_15563:
        /* <DEDUP_REMOVED lines=23> */
.L_x_15603:
[----:B------:R0:W5:Y:S01]  /*2f00*/  LDG.E.U8 R16, desc[UR36][R4.64] ;  /* 0x0000002404107981 */ /* 0x000162000c1e1100 */
[----:B------:R-:W-:Y:S01]  /*2f10*/  IMAD.MOV.U32 R17, RZ, RZ, RZ ;  /* 0x000000ffff117224 */ /* 0x000fe200078e00ff */
[----:B------:R-:W-:Y:S06]  /*2f20*/  BRA `(.L_x_15599) ;  /* 0x0000000c00447947 */ /* 0x000fec0003800000 */
.L_x_15602:
        /* <DEDUP_REMOVED lines=8> */
.L_x_15606:
[----:B------:R-:W2:Y:S02]  /*2fb0*/  LDG.E R16, desc[UR36][R4.64] ;  /* 0x0000002404107981 */ /* 0x000ea4000c1e1900 */
[----:B--2---:R-:W-:Y:S01]  /*2fc0*/  SHF.R.S32.HI R17, RZ, 0x1f, R16 ;  /* 0x0000001fff117819 */ /* 0x004fe20000011410 */
[----:B------:R-:W-:Y:S06]  /*2fd0*/  BRA `(.L_x_15599) ;  /* 0x0000000c00187947 */ /* 0x000fec0003800000 */
.L_x_15605:
[----:B------:R-:W2:Y:S02]  /*2fe0*/  LDG.E.S16 R16, desc[UR36][R4.64] ;  /* 0x0000002404107981 */ /* 0x000ea4000c1e1700 */
[----:B--2---:R-:W-:Y:S01]  /*2ff0*/  SHF.R.S32.HI R17, RZ, 0x1f, R16 ;  /* 0x0000001fff117819 */ /* 0x004fe20000011410 */
[----:B------:R-:W-:Y:S06]  /*3000*/  BRA `(.L_x_15599) ;  /* 0x0000000c000c7947 */ /* 0x000fec0003800000 */
.L_x_15601:
        /* <DEDUP_REMOVED lines=9> */
.L_x_15608:
[----:B------:R-:W2:Y:S02]  /*30a0*/  LDG.E.U16 R4, desc[UR36][R4.64] ;  /* 0x0000002404047981 */ /* 0x000ea4000c1e1500 */
[----:B--2---:R-:W-:-:S06]  /*30b0*/  HADD2.F32 R16, -RZ, R4.H0_H0 ;  /* 0x20000004ff107230 */ /* 0x004fcc0000004100 */
[----:B------:R-:W0:Y:S01]  /*30c0*/  F2I.S64.TRUNC R16, R16 ;  /* 0x0000001000107311 */ /* 0x000e22000020d900 */
[----:B------:R-:W-:Y:S05]  /*30d0*/  BRA `(.L_x_15599) ;  /* 0x0000000800d87947 */ /* 0x000fea0003800000 */
.L_x_15607:
        /* <DEDUP_REMOVED lines=9> */
.L_x_15610:
[----:B------:R-:W2:Y:S02]  /*3170*/  LDG.E.U16 R4, desc[UR36][R4.64] ;  /* 0x0000002404047981 */ /* 0x000ea4000c1e1500 */
[----:B--2---:R-:W-:-:S06]  /*3180*/  HADD2.F32 R16, -RZ, R4.H0_H0 ;  /* 0x20000004ff107230 */ /* 0x004fcc0000004100 */
[----:B------:R-:W0:Y:S01]  /*3190*/  F2I.S64.TRUNC R16, R16 ;  /* 0x0000001000107311 */ /* 0x000e22000020d900 */
[----:B------:R-:W-:Y:S05]  /*31a0*/  BRA `(.L_x_15599) ;  /* 0x0000000800a47947 */ /* 0x000fea0003800000 */
.L_x_15609:
[----:B------:R-:W2:Y:S02]  /*31b0*/  LDG.E.64 R4, desc[UR36][R4.64] ;  /* 0x0000002404047981 */ /* 0x000ea4000c1e1b00 */
[----:B--2---:R0:W1:Y:S01]  /*31c0*/  F2I.S64.F64.TRUNC R16, R4 ;  /* 0x0000000400107311 */ /* 0x004062000030d900 */
[----:B------:R-:W-:Y:S05]  /*31d0*/  BRA `(.L_x_15599) ;  /* 0x0000000800987947 */ /* 0x000fea0003800000 */
.L_x_15600:
        /* <DEDUP_REMOVED lines=13> */
.L_x_15613:
[----:B------:R-:W2:Y:S02]  /*32b0*/  LDG.E.64 R4, desc[UR36][R4.64] ;  /* 0x0000002404047981 */ /* 0x000ea4000c1e1b00 */
[----:B--2---:R0:W1:Y:S01]  /*32c0*/  F2I.S64.F64.TRUNC R16, R4 ;  /* 0x0000000400107311 */ /* 0x004062000030d900 */
[----:B------:R-:W-:Y:S05]  /*32d0*/  BRA `(.L_x_15599) ;  /* 0x0000000800587947 */ /* 0x000fea0003800000 */
.L_x_15612:
        /* <DEDUP_REMOVED lines=27> */
.L_x_15615:
        /* <DEDUP_REMOVED lines=14> */
.L_x_15614:
[----:B------:R-:W2:Y:S02]  /*3570*/  LDG.E.U16 R16, desc[UR36][R4.64] ;  /* 0x0000002404107981 */ /* 0x000ea4000c1e1500 */
[----:B--2---:R-:W-:-:S06]  /*3580*/  IMAD.U32 R16, R16, 0x10000, RZ ;  /* 0x0001000010107824 */ /* 0x004fcc00078e00ff */
[----:B------:R-:W0:Y:S01]  /*3590*/  F2I.S64.TRUNC R16, R16 ;  /* 0x0000001000107311 */ /* 0x000e22000020d900 */
[----:B------:R-:W-:Y:S05]  /*35a0*/  BRA `(.L_x_15599) ;  /* 0x0000000400a47947 */ /* 0x000fea0003800000 */
.L_x_15611:
        /* <DEDUP_REMOVED lines=11> */
.L_x_15618:
        /* <DEDUP_REMOVED lines=21> */
.L_x_15622:
[----:B------:R-:W-:Y:S05]  /*37b0*/  BSYNC B1 ;  /* 0x0000000000017941 */ /* 0x000fea0003800000 */
.L_x_15621:
[----:B------:R-:W-:Y:S01]  /*37c0*/  IMAD.SHL.U32 R3, R3, 0x100000, RZ ;  /* 0x0010000003037824 */ /* 0x000fe200078e00ff */
[----:B------:R-:W-:-:S04]  /*37d0*/  LEA R5, R0, 0x3b800000, 0x17 ;  /* 0x3b80000000057811 */ /* 0x000fc800078eb8ff */
[----:B------:R-:W-:-:S07]  /*37e0*/  LOP3.LUT R16, R5, R3, R16, 0xfe, !PT ;  /* 0x0000000305107212 */ /* 0x000fce00078efe10 */
.L_x_15620:
[----:B------:R-:W-:Y:S05]  /*37f0*/  BSYNC B0 ;  /* 0x0000000000007941 */ /* 0x000fea0003800000 */
.L_x_15619:
[----:B------:R-:W0:Y:S01]  /*3800*/  F2I.S64.TRUNC R16, R16 ;  /* 0x0000001000107311 */ /* 0x000e22000020d900 */
[----:B------:R-:W-:Y:S05]  /*3810*/  BRA `(.L_x_15599) ;  /* 0x0000000400087947 */ /* 0x000fea0003800000 */
.L_x_15617:
        /* <DEDUP_REMOVED lines=21> */
.L_x_15626:
[----:B------:R-:W-:Y:S05]  /*3970*/  BSYNC B1 ;  /* 0x0000000000017941 */ /* 0x000fea0003800000 */
.L_x_15625:
[----:B------:R-:W-:Y:S01]  /*3980*/  IMAD.SHL.U32 R3, R3, 0x200000, RZ ;  /* 0x0020000003037824 */ /* 0x000fe200078e00ff */
[----:B------:R-:W-:-:S04]  /*3990*/  LEA R5, R0, 0x37800000, 0x17 ;  /* 0x3780000000057811 */ /* 0x000fc800078eb8ff */
[----:B------:R-:W-:-:S07]  /*39a0*/  LOP3.LUT R16, R5, R3, R16, 0xfe, !PT ;  /* 0x0000000305107212 */ /* 0x000fce00078efe10 */
.L_x_15624:
[----:B------:R-:W-:Y:S05]  /*39b0*/  BSYNC B0 ;  /* 0x0000000000007941 */ /* 0x000fea0003800000 */
.L_x_15623:
[----:B------:R-:W0:Y:S01]  /*39c0*/  F2I.S64.TRUNC R16, R16 ;  /* 0x0000001000107311 */ /* 0x000e22000020d900 */
[----:B------:R-:W-:Y:S05]  /*39d0*/  BRA `(.L_x_15599) ;  /* 0x0000000000987947 */ /* 0x000fea0003800000 */
.L_x_15616:
        /* <DEDUP_REMOVED lines=14> */
.L_x_15630:
[----:B------:R-:W-:Y:S05]  /*3ac0*/  BSYNC B0 ;  /* 0x0000000000007941 */ /* 0x000fea0003800000 */
.L_x_15629:
[----:B------:R-:W0:Y:S01]  /*3ad0*/  F2I.S64.TRUNC R16, R16 ;  /* 0x0000001000107311 */ /* 0x000e22000020d900 */
[----:B------:R-:W-:Y:S05]  /*3ae0*/  BRA `(.L_x_15599) ;  /* 0x0000000000547947 */ /* 0x000fea0003800000 */
.L_x_15604:
        /* <DEDUP_REMOVED lines=16> */
.L_x_15631:
[----:B------:R-:W-:Y:S05]  /*3bf0*/  BRA `(.L_x_15599) ;  /* 0x0000000000107947 */ /* 0x000fea0003800000 */
.L_x_15628:
[----:B------:R0:W5:Y:S01]  /*3c00*/  LDG.E.64 R16, desc[UR36][R4.64] ;  /* 0x0000002404107981 */ /* 0x000162000c1e1b00 */
[----:B------:R-:W-:Y:S05]  /*3c10*/  BRA `(.L_x_15599) ;  /* 0x0000000000087947 */ /* 0x000fea0003800000 */
.L_x_15627:
[----:B------:R0:W5:Y:S01]  /*3c20*/  LDG.E R16, desc[UR36][R4.64] ;  /* 0x0000002404107981 */ /* 0x000162000c1e1900 */
[----:B------:R-:W-:-:S07]  /*3c30*/  IMAD.MOV.U32 R17, RZ, RZ, RZ ;  /* 0x000000ffff117224 */ /* 0x000fce00078e00ff */
.L_x_15599:
[----:B------:R-:W-:Y:S05]  /*3c40*/  BSYNC B6 ;  /* 0x0000000000067941 */ /* 0x000fea0003800000 */
.L_x_15598:
        /* <DEDUP_REMOVED lines=13> */
[----:B0-2---:R-:W-:Y:S05]  /*3d20*/  CALL.REL.NOINC `($__internal_36_$__cuda_sm20_div_s64) ;  /* 0x0000004400307944 */ /* 0x005fea0003c00000 */
[----:B------:R-:W-:Y:S02]  /*3d30*/  IMAD.MOV.U32 R4, RZ, RZ, R6 ;  /* 0x000000ffff047224 */ /* 0x000fe400078e0006 */
[----:B------:R-:W-:Y:S01]  /*3d40*/  IMAD.MOV.U32 R5, RZ, RZ, R7 ;  /* 0x000000ffff057224 */ /* 0x000fe200078e0007 */
[----:B------:R-:W-:Y:S06]  /*3d50*/  BRA `(.L_x_15633) ;  /* 0x0000000000507947 */ /* 0x000fec0003800000 */
.L_x_15634:
[----:B------:R-:W1:Y:S01]  /*3d60*/  I2F.U32.RP R6, R28 ;  /* 0x0000001c00067306 */ /* 0x000e620000209000 */
[----:B------:R-:W-:Y:S01]  /*3d70*/  ULDC UR4, c[0x0][0x220] ;  /* 0x0000880000047ab9 */ /* 0x000fe20000000800 */
[----:B------:R-:W-:-:S06]  /*3d80*/  ISETP.NE.U32.AND P3, PT, R28, RZ, PT ;  /* 0x000000ff1c00720c */ /* 0x000fcc0003f65070 */
[----:B-1----:R-:W1:Y:S02]  /*3d90*/  MUFU.RCP R6, R6 ;  /* 0x0000000600067308 */ /* 0x002e640000001000 */
[----:B-1----:R-:W-:-:S06]  /*3da0*/  VIADD R4, R6, 0xffffffe ;  /* 0x0ffffffe06047836 */ /* 0x002fcc0000000000 */
[----:B------:R1:W3:Y:S02]  /*3db0*/  F2I.FTZ.U32.TRUNC.NTZ R5, R4 ;  /* 0x0000000400057305 */ /* 0x0002e4000021f000 */
[----:B-1----:R-:W-:Y:S02]  /*3dc0*/  IMAD.MOV.U32 R4, RZ, RZ, RZ ;  /* 0x000000ffff047224 */ /* 0x002fe400078e00ff */
[----:B---3--:R-:W-:-:S04]  /*3dd0*/  IMAD.MOV R7, RZ, RZ, -R5 ;  /* 0x000000ffff077224 */ /* 0x008fc800078e0a05 */
        /* <DEDUP_REMOVED lines=12> */
.L_x_15633:
[----:B------:R-:W-:Y:S05]  /*3ea0*/  BSYNC B0 ;  /* 0x0000000000007941 */ /* 0x000fea0003800000 */
.L_x_15632:
        /* <DEDUP_REMOVED lines=11> */
[----:B0-2-4-:R-:W-:Y:S05]  /*3f60*/  CALL.REL.NOINC `($__internal_36_$__cuda_sm20_div_s64) ;  /* 0x0000004000a07944 */ /* 0x015fea0003c00000 */
[----:B------:R-:W-:Y:S02]  /*3f70*/  IMAD.MOV.U32 R26, RZ, RZ, R6 ;  /* 0x000000ffff1a7224 */ /* 0x000fe400078e0006 */
[----:B------:R-:W-:Y:S01]  /*3f80*/  IMAD.MOV.U32 R27, RZ, RZ, R7 ;  /* 0x000000ffff1b7224 */ /* 0x000fe200078e0007 */
[----:B------:R-:W-:Y:S06]  /*3f90*/  BRA `(.L_x_15636) ;  /* 0x0000000000547947 */ /* 0x000fec0003800000 */
.L_x_15637:
[----:B------:R-:W1:Y:S01]  /*3fa0*/  I2F.U32.RP R8, R26 ;  /* 0x0000001a00087306 */ /* 0x000e620000209000 */
[----:B------:R-:W-:Y:S01]  /*3fb0*/  ULDC UR4, c[0x0][0x220] ;  /* 0x0000880000047ab9 */ /* 0x000fe20000000800 */
[----:B------:R-:W-:Y:S01]  /*3fc0*/  ISETP.NE.U32.AND P3, PT, R26, RZ, PT ;  /* 0x000000ff1a00720c */ /* 0x000fe20003f65070 */
[----:B------:R-:W-:-:S05]  /*3fd0*/  IMAD.MOV.U32 R27, RZ, RZ, RZ ;  /* 0x000000ffff1b7224 */ /* 0x000fca00078e00ff */
        /* <DEDUP_REMOVED lines=13> */
[----:B------:R-:W-:-:S13]  /*40b0*/  ISETP.GE.U32.AND P1, PT, R9, R26, PT ;  /* 0x0000001a0900720c */ /* 0x000fda0003f26070 */
[----:B------:R-:W-:Y:S01]  /*40c0*/  @P1 VIADD R7, R7, 0x1 ;  /* 0x0000000107071836 */ /* 0x000fe20000000000 */
[----:B------:R-:W-:-:S05]  /*40d0*/  @!P3 LOP3.LUT R7, RZ, R26, RZ, 0x33, !PT ;  /* 0x0000001aff07b212 */ /* 0x000fca00078e33ff */
[----:B------:R-:W-:-:S07]  /*40e0*/  IMAD.MOV.U32 R26, RZ, RZ, R7 ;  /* 0x000000ffff1a7224 */ /* 0x000fce00078e0007 */
.L_x_15636:
[----:B------:R-:W-:Y:S05]  /*40f0*/  BSYNC B0 ;  /* 0x0000000000007941 */ /* 0x000fea0003800000 */
.L_x_15635:
        /* <DEDUP_REMOVED lines=15> */
.L_x_15640:
        /* <DEDUP_REMOVED lines=21> */
.L_x_15639:
[----:B------:R-:W-:Y:S05]  /*4340*/  BSYNC B0 ;  /* 0x0000000000007941 */ /* 0x000fea0003800000 */
.L_x_15638:
        /* <DEDUP_REMOVED lines=15> */
.L_x_15643:
[----:B0-----:R-:W0:Y:S01]  /*4440*/  I2F.U32.RP R0, R16 ;  /* 0x0000001000007306 */ /* 0x001e220000209000 */
[----:B------:R-:W-:Y:S01]  /*4450*/  ULDC UR4, c[0x0][0x220] ;  /* 0x0000880000047ab9 */ /* 0x000fe20000000800 */
[----:B------:R-:W-:Y:S01]  /*4460*/  ISETP.NE.U32.AND P3, PT, R16, RZ, PT ;  /* 0x000000ff1000720c */ /* 0x000fe20003f65070 */
[----:B------:R-:W-:-:S05]  /*4470*/  IMAD.MOV.U32 R17, RZ, RZ, RZ ;  /* 0x000000ffff117224 */ /* 0x000fca00078e00ff */
[----:B0-----:R-:W0:Y:S02]  /*4480*/  MUFU.RCP R0, R0 ;  /* 0x0000000000007308 */ /* 0x001e240000001000 */
[----:B0-----:R-:W-:-:S06]  /*4490*/  VIADD R6, R0, 0xffffffe ;  /* 0x0ffffffe00067836 */ /* 0x001fcc0000000000 */
[----:B------:R0:W2:Y:S02]  /*44a0*/  F2I.FTZ.U32.TRUNC.NTZ R7, R6 ;  /* 0x0000000600077305 */ /* 0x0000a4000021f000 */
[----:B0-----:R-:W-:Y:S02]  /*44b0*/  IMAD.MOV.U32 R6, RZ, RZ, RZ ;  /* 0x000000ffff067224 */ /* 0x001fe400078e00ff */
[----:B--2---:R-:W-:-:S04]  /*44c0*/  IMAD.MOV R3, RZ, RZ, -R7 ;  /* 0x000000ffff037224 */ /* 0x004fc800078e0a07 */
        /* <DEDUP_REMOVED lines=12> */
.L_x_15642:
[----:B------:R-:W-:Y:S05]  /*4590*/  BSYNC B0 ;  /* 0x0000000000007941 */ /* 0x000fea0003800000 */
.L_x_15641:
        /* <DEDUP_REMOVED lines=25> */
.L_x_15649:
[----:B------:R0:W-:Y:S01]  /*4730*/  STG.E.U8 desc[UR36][R8.64], R4 ;  /* 0x0000000408007986 */ /* 0x0001e2000c101124 */
[----:B------:R-:W-:Y:S01]  /*4740*/  IMAD.MOV.U32 R23, RZ, RZ, R22 ;  /* 0x000000ffff177224 */ /* 0x000fe200078e0016 */
[----:B------:R-:W-:Y:S06]  /*4750*/  BRA `(.L_x_15645) ;  /* 0x0000000c00947947 */ /* 0x000fec0003800000 */
.L_x_15648:
        /* <DEDUP_REMOVED lines=9> */
.L_x_15652:
[----:B------:R0:W-:Y:S01]  /*47f0*/  STG.E desc[UR36][R8.64], R4 ;  /* 0x0000000408007986 */ /* 0x0001e2000c101924 */
[----:B------:R-:W-:Y:S01]  /*4800*/  IMAD.MOV.U32 R23, RZ, RZ, R22 ;  /* 0x000000ffff177224 */ /* 0x000fe200078e0016 */
[----:B------:R-:W-:Y:S06]  /*4810*/  BRA `(.L_x_15645) ;  /* 0x0000000c00647947 */ /* 0x000fec0003800000 */
.L_x_15651:
[----:B------:R0:W-:Y:S01]  /*4820*/  STG.E.U16 desc[UR36][R8.64], R4 ;  /* 0x0000000408007986 */ /* 0x0001e2000c101524 */
[----:B------:R-:W-:Y:S01]  /*4830*/  IMAD.MOV.U32 R23, RZ, RZ, R22 ;  /* 0x000000ffff177224 */ /* 0x000fe200078e0016 */
[----:B------:R-:W-:Y:S06]  /*4840*/  BRA `(.L_x_15645) ;  /* 0x0000000c00587947 */ /* 0x000fec0003800000 */
.L_x_15647:
        /* <DEDUP_REMOVED lines=10> */
.L_x_15654:
[----:B------:R-:W0:Y:S01]  /*48f0*/  I2F.S64 R0, R4 ;  /* 0x0000000400007312 */ /* 0x000e220000301400 */
[----:B------:R-:W-:Y:S01]  /*4900*/  IMAD.MOV.U32 R23, RZ, RZ, R22 ;  /* 0x000000ffff177224 */ /* 0x000fe200078e0016 */
[----:B0-----:R-:W-:-:S05]  /*4910*/  F2FP.F16.F32.PACK_AB R0, RZ, R0 ;  /* 0x00000000ff00723e */ /* 0x001fca00000000ff */
[----:B------:R0:W-:Y:S01]  /*4920*/  STG.E.U16 desc[UR36][R8.64], R0 ;  /* 0x0000000008007986 */ /* 0x0001e2000c101524 */
[----:B------:R-:W-:Y:S05]  /*4930*/  BRA `(.L_x_15645) ;  /* 0x0000000c001c7947 */ /* 0x000fea0003800000 */
.L_x_15653:
        /* <DEDUP_REMOVED lines=11> */
.L_x_15656:
[----:B-1----:R-:W0:Y:S01]  /*49f0*/  I2F.S64 R4, R4 ;  /* 0x0000000400047312 */ /* 0x002e220000301400 */
[----:B------:R-:W-:Y:S01]  /*4a00*/  IMAD.MOV.U32 R23, RZ, RZ, R22 ;  /* 0x000000ffff177224 */ /* 0x000fe200078e0016 */
[----:B0-----:R-:W-:-:S04]  /*4a10*/  F2FP.F16.F32.PACK_AB R3, RZ, R4 ;  /* 0x00000004ff03723e */ /* 0x001fc800000000ff */
[----:B------:R-:W-:-:S05]  /*4a20*/  PRMT R3, R3, 0x5410, RZ ;  /* 0x0000541003037816 */ /* 0x000fca00000000ff */
[----:B------:R0:W-:Y:S01]  /*4a30*/  STG.E desc[UR36][R8.64], R3 ;  /* 0x0000000308007986 */ /* 0x0001e2000c101924 */
[----:B------:R-:W-:Y:S05]  /*4a40*/  BRA `(.L_x_15645) ;  /* 0x0000000800d87947 */ /* 0x000fea0003800000 */
.L_x_15655:
[----:B-1----:R-:W0:Y:S01]  /*4a50*/  I2F.F64.S64 R4, R4 ;  /* 0x0000000400047312 */ /* 0x002e220000301c00 */
[----:B------:R-:W-:Y:S01]  /*4a60*/  IMAD.MOV.U32 R23, RZ, RZ, R22 ;  /* 0x000000ffff177224 */ /* 0x000fe200078e0016 */
[----:B0-----:R0:W-:Y:S01]  /*4a70*/  STG.E.64 desc[UR36][R8.64], R4 ;  /* 0x0000000408007986 */ /* 0x0011e2000c101b24 */
[----:B------:R-:W-:Y:S05]  /*4a80*/  BRA `(.L_x_15645) ;  /* 0x0000000800c87947 */ /* 0x000fea0003800000 */
.L_x_15646:
        /* <DEDUP_REMOVED lines=14> */
.L_x_15659:
[----:B-1----:R-:W0:Y:S01]  /*4b70*/  I2F.F64.S64 R4, R4 ;  /* 0x0000000400047312 */ /* 0x002e220000301c00 */
[----:B------:R-:W-:Y:S01]  /*4b80*/  CS2R R6, SRZ ;  /* 0x0000000000067805 */ /* 0x000fe2000001ff00 */
[----:B------:R-:W-:-:S04]  /*4b90*/  IMAD.MOV.U32 R23, RZ, RZ, R22 ;  /* 0x000000ffff177224 */ /* 0x000fc800078e0016 */
[----:B0-----:R0:W-:Y:S01]  /*4ba0*/  STG.E.128 desc[UR36][R8.64], R4 ;  /* 0x0000000408007986 */ /* 0x0011e2000c101d24 */
[----:B------:R-:W-:Y:S05]  /*4bb0*/  BRA `(.L_x_15645) ;  /* 0x00000008007c7947 */ /* 0x000fea0003800000 */
.L_x_15658:
        /* <DEDUP_REMOVED lines=21> */
.L_x_15663:
[----:B------:R-:W-:Y:S05]  /*4d10*/  BSYNC B0 ;  /* 0x0000000000007941 */ /* 0x000fea0003800000 */
.L_x_15662:
[----:B------:R-:W-:Y:S01]  /*4d20*/  LOP3.LUT R7, R0, R7, RZ, 0xfc, !PT ;  /* 0x0000000700077212 */ /* 0x000fe200078efcff */
[----:B------:R-:W-:-:S04]  /*4d30*/  IMAD.MOV.U32 R23, RZ, RZ, R22 ;  /* 0x000000ffff177224 */ /* 0x000fc800078e0016 */
[----:B------:R0:W-:Y:S01]  /*4d40*/  STG.E.U8 desc[UR36][R8.64], R7 ;  /* 0x0000000708007986 */ /* 0x0001e2000c101124 */
[----:B------:R-:W-:Y:S05]  /*4d50*/  BRA `(.L_x_15645) ;  /* 0x0000000800147947 */ /* 0x000fea0003800000 */
.L_x_15661:
        /* <DEDUP_REMOVED lines=13> */
.L_x_15665:
[----:B------:R-:W-:Y:S01]  /*4e30*/  IMAD.MOV.U32 R0, RZ, RZ, 0x7f ;  /* 0x0000007fff007424 */ /* 0x000fe200078e00ff */
[----:B------:R-:W-:-:S04]  /*4e40*/  ISETP.GT.U32.AND P0, PT, R3, 0x7f800000, PT ;  /* 0x7f8000000300780c */ /* 0x000fc80003f04070 */
[----:B------:R-:W-:-:S09]  /*4e50*/  SEL R0, R0, 0x7c, P0 ;  /* 0x0000007c00007807 */ /* 0x000fd20000000000 */
.L_x_15666:
[----:B------:R-:W-:Y:S05]  /*4e60*/  BSYNC B0 ;  /* 0x0000000000007941 */ /* 0x000fea0003800000 */
.L_x_15664:
[----:B------:R-:W-:Y:S01]  /*4e70*/  LOP3.LUT R3, R5, 0x80000000, RZ, 0xc0, !PT ;  /* 0x8000000005037812 */ /* 0x000fe200078ec0ff */
[----:B------:R-:W-:-:S03]  /*4e80*/  IMAD.MOV.U32 R23, RZ, RZ, R22 ;  /* 0x000000ffff177224 */ /* 0x000fc600078e0016 */
[----:B------:R-:W-:-:S04]  /*4e90*/  SHF.R.U32.HI R3, RZ, 0x18, R3 ;  /* 0x00000018ff037819 */ /* 0x000fc80000011603 */
[----:B------:R-:W-:-:S05]  /*4ea0*/  LOP3.LUT R3, R0, R3, RZ, 0xfc, !PT ;  /* 0x0000000300037212 */ /* 0x000fca00078efcff */
[----:B------:R0:W-:Y:S01]  /*4eb0*/  STG.E.U8 desc[UR36][R8.64], R3 ;  /* 0x0000000308007986 */ /* 0x0001e2000c101124 */
[----:B------:R-:W-:Y:S05]  /*4ec0*/  BRA `(.L_x_15645) ;  /* 0x0000000400b87947 */ /* 0x000fea0003800000 */
.L_x_15660:
[----:B------:R-:W0:Y:S01]  /*4ed0*/  I2F.S64 R0, R4 ;  /* 0x0000000400007312 */ /* 0x000e220000301400 */
[----:B------:R-:W-:Y:S01]  /*4ee0*/  IMAD.MOV.U32 R23, RZ, RZ, R22 ;  /* 0x000000ffff177224 */ /* 0x000fe200078e0016 */
[----:B0-----:R-:W-:-:S05]  /*4ef0*/  F2FP.BF16.F32.PACK_AB R0, RZ, R0 ;  /* 0x00000000ff00723e */ /* 0x001fca00000010ff */
[----:B------:R0:W-:Y:S01]  /*4f00*/  STG.E.U16 desc[UR36][R8.64], R0 ;  /* 0x0000000008007986 */ /* 0x0001e2000c101524 */
[----:B------:R-:W-:Y:S05]  /*4f10*/  BRA `(.L_x_15645) ;  /* 0x0000000400a47947 */ /* 0x000fea0003800000 */
.L_x_15657:
        /* <DEDUP_REMOVED lines=11> */
.L_x_15669:
        /* <DEDUP_REMOVED lines=17> */
.L_x_15672:
[----:B------:R-:W-:-:S04]  /*50e0*/  LOP3.LUT R0, R5, 0x80000000, RZ, 0xc0, !PT ;  /* 0x8000000005007812 */ /* 0x000fc800078ec0ff */
[----:B------:R-:W-:-:S04]  /*50f0*/  SHF.R.U32.HI R0, RZ, 0x18, R0 ;  /* 0x00000018ff007819 */ /* 0x000fc80000011600 */
[----:B------:R-:W-:-:S07]  /*5100*/  LOP3.LUT R0, R3, R0, RZ, 0xfc, !PT ;  /* 0x0000000003007212 */ /* 0x000fce00078efcff */
.L_x_15671:
[----:B------:R-:W-:Y:S05]  /*5110*/  BSYNC B0 ;  /* 0x0000000000007941 */ /* 0x000fea0003800000 */
.L_x_15670:
[----:B------:R0:W-:Y:S01]  /*5120*/  STG.E.U8 desc[UR36][R8.64], R0 ;  /* 0x0000000008007986 */ /* 0x0001e2000c101124 */
[----:B------:R-:W-:Y:S01]  /*5130*/  IMAD.MOV.U32 R23, RZ, RZ, R22 ;  /* 0x000000ffff177224 */ /* 0x000fe200078e0016 */
[----:B------:R-:W-:Y:S06]  /*5140*/  BRA `(.L_x_15645) ;  /* 0x0000000400187947 */ /* 0x000fec0003800000 */
.L_x_15668:
        /* <DEDUP_REMOVED lines=17> */
.L_x_15675:
[----:B------:R-:W-:-:S04]  /*5260*/  LOP3.LUT R0, R5, 0x80000000, RZ, 0xc0, !PT ;  /* 0x8000000005007812 */ /* 0x000fc800078ec0ff */
[----:B------:R-:W-:-:S04]  /*5270*/  SHF.R.U32.HI R0, RZ, 0x18, R0 ;  /* 0x00000018ff007819 */ /* 0x000fc80000011600 */
[----:B------:R-:W-:-:S07]  /*5280*/  LOP3.LUT R0, R3, R0, RZ, 0xfc, !PT ;  /* 0x0000000003007212 */ /* 0x000fce00078efcff */
.L_x_15674:
[----:B------:R-:W-:Y:S05]  /*5290*/  BSYNC B0 ;  /* 0x0000000000007941 */ /* 0x000fea0003800000 */
.L_x_15673:
[----:B------:R0:W-:Y:S01]  /*52a0*/  STG.E.U8 desc[UR36][R8.64], R0 ;  /* 0x0000000008007986 */ /* 0x0001e2000c101124 */
[----:B------:R-:W-:Y:S01]  /*52b0*/  IMAD.MOV.U32 R23, RZ, RZ, R22 ;  /* 0x000000ffff177224 */ /* 0x000fe200078e0016 */
[----:B------:R-:W-:Y:S06]  /*52c0*/  BRA `(.L_x_15645) ;  /* 0x0000000000b87947 */ /* 0x000fec0003800000 */
.L_x_15667:
        /* <DEDUP_REMOVED lines=23> */
.L_x_15650:
        /* <DEDUP_REMOVED lines=16> */
.L_x_15678:
[----:B------:R-:W-:Y:S01]  /*5540*/  IMAD.MOV.U32 R23, RZ, RZ, R22 ;  /* 0x000000ffff177224 */ /* 0x000fe200078e0016 */
[----:B------:R-:W-:Y:S06]  /*5550*/  BRA `(.L_x_15645) ;  /* 0x0000000000147947 */ /* 0x000fec0003800000 */
.L_x_15677:
[----:B------:R0:W-:Y:S01]  /*5560*/  STG.E.64 desc[UR36][R8.64], R4 ;  /* 0x0000000408007986 */ /* 0x0001e2000c101b24 */
[----:B------:R-:W-:Y:S01]  /*5570*/  IMAD.MOV.U32 R23, RZ, RZ, R22 ;  /* 0x000000ffff177224 */ /* 0x000fe200078e0016 */
[----:B------:R-:W-:Y:S06]  /*5580*/  BRA `(.L_x_15645) ;  /* 0x0000000000087947 */ /* 0x000fec0003800000 */
.L_x_15676:
[----:B------:R0:W-:Y:S01]  /*5590*/  STG.E desc[UR36][R8.64], R4 ;  /* 0x0000000408007986 */ /* 0x0001e2000c101924 */
[----:B------:R-:W-:-:S07]  /*55a0*/  IMAD.MOV.U32 R23, RZ, RZ, R22 ;  /* 0x000000ffff177224 */ /* 0x000fce00078e0016 */
.L_x_15645:
[----:B------:R-:W-:Y:S05]  /*55b0*/  BSYNC B6 ;  /* 0x0000000000067941 */ /* 0x000fea0003800000 */
.L_x_15644:
        /* <DEDUP_REMOVED lines=23> */
.L_x_15684:
[----:B-----5:R0:W-:Y:S01]  /*5730*/  STG.E.U8 desc[UR36][R8.64], R26 ;  /* 0x0000001a08007986 */ /* 0x0201e2000c101124 */
[----:B------:R-:W-:Y:S05]  /*5740*/  BRA `(.L_x_15686) ;  /* 0x0000000c004c7947 */ /* 0x000fea0003800000 */
.L_x_15683:
        /* <DEDUP_REMOVED lines=8> */
.L_x_15688:
[----:B-----5:R2:W-:Y:S01]  /*57d0*/  STG.E desc[UR36][R8.64], R26 ;  /* 0x0000001a08007986 */ /* 0x0205e2000c101924 */
[----:B------:R-:W-:Y:S05]  /*57e0*/  BRA `(.L_x_15686) ;  /* 0x0000000c00247947 */ /* 0x000fea0003800000 */
.L_x_15687:
[----:B-----5:R0:W-:Y:S01]  /*57f0*/  STG.E.U16 desc[UR36][R8.64], R26 ;  /* 0x0000001a08007986 */ /* 0x0201e2000c101524 */
[----:B------:R-:W-:Y:S05]  /*5800*/  BRA `(.L_x_15686) ;  /* 0x0000000c001c7947 */ /* 0x000fea0003800000 */
.L_x_15682:
        /* <DEDUP_REMOVED lines=9> */
.L_x_15690:
[----:B-----5:R-:W0:Y:S02]  /*58a0*/  I2F.S64 R0, R26 ;  /* 0x0000001a00007312 */ /* 0x020e240000301400 */
[----:B0-----:R-:W-:-:S05]  /*58b0*/  F2FP.F16.F32.PACK_AB R0, RZ, R0 ;  /* 0x00000000ff00723e */ /* 0x001fca00000000ff */
[----:B------:R0:W-:Y:S01]  /*58c0*/  STG.E.U16 desc[UR36][R8.64], R0 ;  /* 0x0000000008007986 */ /* 0x0001e2000c101524 */
[----:B------:R-:W-:Y:S05]  /*58d0*/  BRA `(.L_x_15686) ;  /* 0x0000000800e87947 */ /* 0x000fea0003800000 */
.L_x_15689:
        /* <DEDUP_REMOVED lines=10> */
.L_x_15692:
[----:B-----5:R-:W0:Y:S02]  /*5980*/  I2F.S64 R26, R26 ;  /* 0x0000001a001a7312 */ /* 0x020e240000301400 */
[----:B0-----:R-:W-:-:S04]  /*5990*/  F2FP.F16.F32.PACK_AB R3, RZ, R26 ;  /* 0x0000001aff03723e */ /* 0x001fc800000000ff */
[----:B------:R-:W-:-:S05]  /*59a0*/  PRMT R3, R3, 0x5410, RZ ;  /* 0x0000541003037816 */ /* 0x000fca00000000ff */
[----:B------:R0:W-:Y:S01]  /*59b0*/  STG.E desc[UR36][R8.64], R3 ;  /* 0x0000000308007986 */ /* 0x0001e2000c101924 */
[----:B------:R-:W-:Y:S05]  /*59c0*/  BRA `(.L_x_15686) ;  /* 0x0000000800ac7947 */ /* 0x000fea0003800000 */
.L_x_15691:
[----:B-----5:R-:W0:Y:S02]  /*59d0*/  I2F.F64.S64 R26, R26 ;  /* 0x0000001a001a7312 */ /* 0x020e240000301c00 */
[----:B0-----:R0:W-:Y:S01]  /*59e0*/  STG.E.64 desc[UR36][R8.64], R26 ;  /* 0x0000001a08007986 */ /* 0x0011e2000c101b24 */
[----:B------:R-:W-:Y:S05]  /*59f0*/  BRA `(.L_x_15686) ;  /* 0x0000000800a07947 */ /* 0x000fea0003800000 */
.L_x_15681:
        /* <DEDUP_REMOVED lines=13> */
.L_x_15695:
[----:B-----5:R-:W0:Y:S01]  /*5ad0*/  I2F.F64.S64 R4, R26 ;  /* 0x0000001a00047312 */ /* 0x020e220000301c00 */
[----:B------:R-:W-:-:S05]  /*5ae0*/  CS2R R6, SRZ ;  /* 0x0000000000067805 */ /* 0x000fca000001ff00 */
[----:B0-----:R0:W-:Y:S01]  /*5af0*/  STG.E.128 desc[UR36][R8.64], R4 ;  /* 0x0000000408007986 */ /* 0x0011e2000c101d24 */
[----:B------:R-:W-:Y:S05]  /*5b00*/  BRA `(.L_x_15686) ;  /* 0x00000008005c7947 */ /* 0x000fea0003800000 */
.L_x_15694:
        /* <DEDUP_REMOVED lines=21> */
.L_x_15699:
[----:B------:R-:W-:Y:S05]  /*5c60*/  BSYNC B0 ;  /* 0x0000000000007941 */ /* 0x000fea0003800000 */
.L_x_15698:
[----:B------:R-:W-:-:S05]  /*5c70*/  LOP3.LUT R5, R0, R5, RZ, 0xfc, !PT ;  /* 0x0000000500057212 */ /* 0x000fca00078efcff */
[----:B------:R0:W-:Y:S01]  /*5c80*/  STG.E.U8 desc[UR36][R8.64], R5 ;  /* 0x0000000508007986 */ /* 0x0001e2000c101124 */
[----:B------:R-:W-:Y:S05]  /*5c90*/  BRA `(.L_x_15686) ;  /* 0x0000000400f87947 */ /* 0x000fea0003800000 */
.L_x_15697:
        /* <DEDUP_REMOVED lines=13> */
.L_x_15701:
[----:B------:R-:W-:Y:S01]  /*5d70*/  IMAD.MOV.U32 R0, RZ, RZ, 0x7f ;  /* 0x0000007fff007424 */ /* 0x000fe200078e00ff */
[----:B------:R-:W-:-:S04]  /*5d80*/  ISETP.GT.U32.AND P0, PT, R3, 0x7f800000, PT ;  /* 0x7f8000000300780c */ /* 0x000fc80003f04070 */
[----:B------:R-:W-:-:S09]  /*5d90*/  SEL R0, R0, 0x7c, P0 ;  /* 0x0000007c00007807 */ /* 0x000fd20000000000 */
.L_x_15702:
[----:B------:R-:W-:Y:S05]  /*5da0*/  BSYNC B0 ;  /* 0x0000000000007941 */ /* 0x000fea0003800000 */
.L_x_15700:
[----:B------:R-:W-:-:S04]  /*5db0*/  LOP3.LUT R3, R27, 0x80000000, RZ, 0xc0, !PT ;  /* 0x800000001b037812 */ /* 0x000fc800078ec0ff */
[----:B------:R-:W-:-:S04]  /*5dc0*/  SHF.R.U32.HI R3, RZ, 0x18, R3 ;  /* 0x00000018ff037819 */ /* 0x000fc80000011603 */
[----:B------:R-:W-:-:S05]  /*5dd0*/  LOP3.LUT R3, R0, R3, RZ, 0xfc, !PT ;  /* 0x0000000300037212 */ /* 0x000fca00078efcff */
[----:B------:R0:W-:Y:S01]  /*5de0*/  STG.E.U8 desc[UR36][R8.64], R3 ;  /* 0x0000000308007986 */ /* 0x0001e2000c101124 */
[----:B------:R-:W-:Y:S05]  /*5df0*/  BRA `(.L_x_15686) ;  /* 0x0000000400a07947 */ /* 0x000fea0003800000 */
.L_x_15696:
[----:B-----5:R-:W0:Y:S02]  /*5e00*/  I2F.S64 R0, R26 ;  /* 0x0000001a00007312 */ /* 0x020e240000301400 */
[----:B0-----:R-:W-:-:S05]  /*5e10*/  F2FP.BF16.F32.PACK_AB R0, RZ, R0 ;  /* 0x00000000ff00723e */ /* 0x001fca00000010ff */
[----:B------:R0:W-:Y:S01]  /*5e20*/  STG.E.U16 desc[UR36][R8.64], R0 ;  /* 0x0000000008007986 */ /* 0x0001e2000c101524 */
[----:B------:R-:W-:Y:S05]  /*5e30*/  BRA `(.L_x_15686) ;  /* 0x0000000400907947 */ /* 0x000fea0003800000 */
.L_x_15693:
        /* <DEDUP_REMOVED lines=10> */
.L_x_15705:
        /* <DEDUP_REMOVED lines=17> */
.L_x_15708:
[----:B------:R-:W-:-:S04]  /*5ff0*/  LOP3.LUT R3, R27, 0x80000000, RZ, 0xc0, !PT ;  /* 0x800000001b037812 */ /* 0x000fc800078ec0ff */
[----:B------:R-:W-:-:S04]  /*6000*/  SHF.R.U32.HI R3, RZ, 0x18, R3 ;  /* 0x00000018ff037819 */ /* 0x000fc80000011603 */
[----:B------:R-:W-:-:S04]  /*6010*/  LOP3.LUT R0, R0, R3, RZ, 0xfc, !PT ;  /* 0x0000000300007212 */ /* 0x000fc800078efcff */
[----:B------:R-:W-:-:S07]  /*6020*/  PRMT R4, R0, 0x7610, R4 ;  /* 0x0000761000047816 */ /* 0x000fce0000000004 */
.L_x_15707:
[----:B------:R-:W-:Y:S05]  /*6030*/  BSYNC B0 ;  /* 0x0000000000007941 */ /* 0x000fea0003800000 */
.L_x_15706:
[----:B------:R0:W-:Y:S01]  /*6040*/  STG.E.U8 desc[UR36][R8.64], R4 ;  /* 0x0000000408007986 */ /* 0x0001e2000c101124 */
[----:B------:R-:W-:Y:S05]  /*6050*/  BRA `(.L_x_15686) ;  /* 0x0000000400087947 */ /* 0x000fea0003800000 */
.L_x_15704:
        /* <DEDUP_REMOVED lines=17> */
.L_x_15711:
[----:B------:R-:W-:-:S04]  /*6170*/  LOP3.LUT R3, R27, 0x80000000, RZ, 0xc0, !PT ;  /* 0x800000001b037812 */ /* 0x000fc800078ec0ff */
[----:B------:R-:W-:-:S04]  /*6180*/  SHF.R.U32.HI R3, RZ, 0x18, R3 ;  /* 0x00000018ff037819 */ /* 0x000fc80000011603 */
[----:B------:R-:W-:-:S04]  /*6190*/  LOP3.LUT R0, R0, R3, RZ, 0xfc, !PT ;  /* 0x0000000300007212 */ /* 0x000fc800078efcff */
[----:B------:R-:W-:-:S07]  /*61a0*/  PRMT R4, R0, 0x7610, R4 ;  /* 0x0000761000047816 */ /* 0x000fce0000000004 */
.L_x_15710:
[----:B------:R-:W-:Y:S05]  /*61b0*/  BSYNC B0 ;  /* 0x0000000000007941 */ /* 0x000fea0003800000 */
.L_x_15709:
[----:B------:R0:W-:Y:S01]  /*61c0*/  STG.E.U8 desc[UR36][R8.64], R4 ;  /* 0x0000000408007986 */ /* 0x0001e2000c101124 */
[----:B------:R-:W-:Y:S05]  /*61d0*/  BRA `(.L_x_15686) ;  /* 0x0000000000a87947 */ /* 0x000fea0003800000 */
.L_x_15703:
        /* <DEDUP_REMOVED lines=22> */
.L_x_15685:
        /* <DEDUP_REMOVED lines=16> */
.L_x_15714:
[----:B------:R-:W-:Y:S05]  /*6440*/  BRA `(.L_x_15686) ;  /* 0x00000000000c7947 */ /* 0x000fea0003800000 */
.L_x_15713:
[----:B-----5:R0:W-:Y:S01]  /*6450*/  STG.E.64 desc[UR36][R8.64], R26 ;  /* 0x0000001a08007986 */ /* 0x0201e2000c101b24 */
[----:B------:R-:W-:Y:S05]  /*6460*/  BRA `(.L_x_15686) ;  /* 0x0000000000047947 */ /* 0x000fea0003800000 */
.L_x_15712:
[----:B-----5:R0:W-:Y:S02]  /*6470*/  STG.E desc[UR36][R8.64], R26 ;  /* 0x0000001a08007986 */ /* 0x0201e4000c101924 */
.L_x_15686:
        /* <DEDUP_REMOVED lines=23> */
.L_x_15718:
[----:B------:R0:W-:Y:S01]  /*65f0*/  STG.E.U8 desc[UR36][R4.64], R24 ;  /* 0x0000001804007986 */ /* 0x0001e2000c101124 */
[----:B------:R-:W-:Y:S05]  /*6600*/  BRA `(.L_x_15720) ;  /* 0x0000000c00447947 */ /* 0x000fea0003800000 */
.L_x_15717:
        /* <DEDUP_REMOVED lines=8> */
.L_x_15722:
[----:B------:R0:W-:Y:S01]  /*6690*/  STG.E desc[UR36][R4.64], R24 ;  /* 0x0000001804007986 */ /* 0x0001e2000c101924 */
[----:B------:R-:W-:Y:S05]  /*66a0*/  BRA `(.L_x_15720) ;  /* 0x0000000c001c7947 */ /* 0x000fea0003800000 */
.L_x_15721:
[----:B------:R0:W-:Y:S01]  /*66b0*/  STG.E.U16 desc[UR36][R4.64], R24 ;  /* 0x0000001804007986 */ /* 0x0001e2000c101524 */
[----:B------:R-:W-:Y:S05]  /*66c0*/  BRA `(.L_x_15720) ;  /* 0x0000000c00147947 */ /* 0x000fea0003800000 */
.L_x_15716:
        /* <DEDUP_REMOVED lines=9> */
.L_x_15724:
[----:B------:R-:W0:Y:S02]  /*6760*/  I2F.S64 R0, R24 ;  /* 0x0000001800007312 */ /* 0x000e240000301400 */
[----:B0-----:R-:W-:-:S05]  /*6770*/  F2FP.F16.F32.PACK_AB R0, RZ, R0 ;  /* 0x00000000ff00723e */ /* 0x001fca00000000ff */
[----:B------:R0:W-:Y:S01]  /*6780*/  STG.E.U16 desc[UR36][R4.64], R0 ;  /* 0x0000000004007986 */ /* 0x0001e2000c101524 */
[----:B------:R-:W-:Y:S05]  /*6790*/  BRA `(.L_x_15720) ;  /* 0x0000000800e07947 */ /* 0x000fea0003800000 */
.L_x_15723:
        /* <DEDUP_REMOVED lines=10> */
.L_x_15726:
[----:B------:R-:W0:Y:S02]  /*6840*/  I2F.S64 R24, R24 ;  /* 0x0000001800187312 */ /* 0x000e240000301400 */
[----:B0-----:R-:W-:-:S04]  /*6850*/  F2FP.F16.F32.PACK_AB R3, RZ, R24 ;  /* 0x00000018ff03723e */ /* 0x001fc800000000ff */
[----:B------:R-:W-:-:S05]  /*6860*/  PRMT R3, R3, 0x5410, RZ ;  /* 0x0000541003037816 */ /* 0x000fca00000000ff */
[----:B------:R0:W-:Y:S01]  /*6870*/  STG.E desc[UR36][R4.64], R3 ;  /* 0x0000000304007986 */ /* 0x0001e2000c101924 */
[----:B------:R-:W-:Y:S05]  /*6880*/  BRA `(.L_x_15720) ;  /* 0x0000000800a47947 */ /* 0x000fea0003800000 */
.L_x_15725:
[----:B------:R-:W0:Y:S02]  /*6890*/  I2F.F64.S64 R24, R24 ;  /* 0x0000001800187312 */ /* 0x000e240000301c00 */
[----:B0-----:R0:W-:Y:S01]  /*68a0*/  STG.E.64 desc[UR36][R4.64], R24 ;  /* 0x0000001804007986 */ /* 0x0011e2000c101b24 */
[----:B------:R-:W-:Y:S05]  /*68b0*/  BRA `(.L_x_15720) ;  /* 0x0000000800987947 */ /* 0x000fea0003800000 */
.L_x_15715:
        /* <DEDUP_REMOVED lines=13> */
.L_x_15729:
[----:B------:R-:W0:Y:S01]  /*6990*/  I2F.F64.S64 R24, R24 ;  /* 0x0000001800187312 */ /* 0x000e220000301c00 */
[----:B-123--:R-:W-:-:S05]  /*69a0*/  CS2R R26, SRZ ;  /* 0x00000000001a7805 */ /* 0x00efca000001ff00 */
[----:B0-----:R0:W-:Y:S01]  /*69b0*/  STG.E.128 desc[UR36][R4.64], R24 ;  /* 0x0000001804007986 */ /* 0x0011e2000c101d24 */
[----:B------:R-:W-:Y:S05]  /*69c0*/  BRA `(.L_x_15720) ;  /* 0x0000000800547947 */ /* 0x000fea0003800000 */
.L_x_15728:
        /* <DEDUP_REMOVED lines=21> */
.L_x_15733:
[----:B------:R-:W-:Y:S05]  /*6b20*/  BSYNC B0 ;  /* 0x0000000000007941 */ /* 0x000fea0003800000 */
.L_x_15732:
[----:B------:R-:W-:-:S05]  /*6b30*/  LOP3.LUT R7, R0, R7, RZ, 0xfc, !PT ;  /* 0x0000000700077212 */ /* 0x000fca00078efcff */
[----:B------:R0:W-:Y:S01]  /*6b40*/  STG.E.U8 desc[UR36][R4.64], R7 ;  /* 0x0000000704007986 */ /* 0x0001e2000c101124 */
[----:B------:R-:W-:Y:S05]  /*6b50*/  BRA `(.L_x_15720) ;  /* 0x0000000400f07947 */ /* 0x000fea0003800000 */
.L_x_15731:
        /* <DEDUP_REMOVED lines=13> */
.L_x_15735:
[----:B------:R-:W-:Y:S01]  /*6c30*/  IMAD.MOV.U32 R0, RZ, RZ, 0x7f ;  /* 0x0000007fff007424 */ /* 0x000fe200078e00ff */
[----:B------:R-:W-:-:S04]  /*6c40*/  ISETP.GT.U32.AND P0, PT, R3, 0x7f800000, PT ;  /* 0x7f8000000300780c */ /* 0x000fc80003f04070 */
[----:B------:R-:W-:-:S09]  /*6c50*/  SEL R0, R0, 0x7c, P0 ;  /* 0x0000007c00007807 */ /* 0x000fd20000000000 */
.L_x_15736:
[----:B------:R-:W-:Y:S05]  /*6c60*/  BSYNC B0 ;  /* 0x0000000000007941 */ /* 0x000fea0003800000 */
.L_x_15734:
[----:B------:R-:W-:-:S04]  /*6c70*/  LOP3.LUT R3, R25, 0x80000000, RZ, 0xc0, !PT ;  /* 0x8000000019037812 */ /* 0x000fc800078ec0ff */
[----:B------:R-:W-:-:S04]  /*6c80*/  SHF.R.U32.HI R3, RZ, 0x18, R3 ;  /* 0x00000018ff037819 */ /* 0x000fc80000011603 */
[----:B------:R-:W-:-:S05]  /*6c90*/  LOP3.LUT R3, R0, R3, RZ, 0xfc, !PT ;  /* 0x0000000300037212 */ /* 0x000fca00078efcff */
[----:B------:R0:W-:Y:S01]  /*6ca0*/  STG.E.U8 desc[UR36][R4.64], R3 ;  /* 0x0000000304007986 */ /* 0x0001e2000c101124 */
[----:B------:R-:W-:Y:S05]  /*6cb0*/  BRA `(.L_x_15720) ;  /* 0x0000000400987947 */ /* 0x000fea0003800000 */
.L_x_15730:
[----:B------:R-:W0:Y:S02]  /*6cc0*/  I2F.S64 R0, R24 ;  /* 0x0000001800007312 */ /* 0x000e240000301400 */
[----:B0-----:R-:W-:-:S05]  /*6cd0*/  F2FP.BF16.F32.PACK_AB R0, RZ, R0 ;  /* 0x00000000ff00723e */ /* 0x001fca00000010ff */
[----:B------:R0:W-:Y:S01]  /*6ce0*/  STG.E.U16 desc[UR36][R4.64], R0 ;  /* 0x0000000004007986 */ /* 0x0001e2000c101524 */
[----:B------:R-:W-:Y:S05]  /*6cf0*/  BRA `(.L_x_15720) ;  /* 0x0000000400887947 */ /* 0x000fea0003800000 */
.L_x_15727:
        /* <DEDUP_REMOVED lines=10> */
.L_x_15739:
        /* <DEDUP_REMOVED lines=17> */
.L_x_15742:
[----:B------:R-:W-:-:S04]  /*6eb0*/  LOP3.LUT R0, R25, 0x80000000, RZ, 0xc0, !PT ;  /* 0x8000000019007812 */ /* 0x000fc800078ec0ff */
[----:B------:R-:W-:-:S04]  /*6ec0*/  SHF.R.U32.HI R0, RZ, 0x18, R0 ;  /* 0x00000018ff007819 */ /* 0x000fc80000011600 */
[----:B------:R-:W-:-:S07]  /*6ed0*/  LOP3.LUT R0, R3, R0, RZ, 0xfc, !PT ;  /* 0x0000000003007212 */ /* 0x000fce00078efcff */
.L_x_15741:
[----:B------:R-:W-:Y:S05]  /*6ee0*/  BSYNC B0 ;  /* 0x0000000000007941 */ /* 0x000fea0003800000 */
.L_x_15740:
[----:B------:R0:W-:Y:S01]  /*6ef0*/  STG.E.U8 desc[UR36][R4.64], R0 ;  /* 0x0000000004007986 */ /* 0x0001e2000c101124 */
[----:B------:R-:W-:Y:S05]  /*6f00*/  BRA `(.L_x_15720) ;  /* 0x0000000400047947 */ /* 0x000fea0003800000 */
.L_x_15738:
        /* <DEDUP_REMOVED lines=17> */
.L_x_15745:
[----:B------:R-:W-:-:S04]  /*7020*/  LOP3.LUT R0, R25, 0x80000000, RZ, 0xc0, !PT ;  /* 0x8000000019007812 */ /* 0x000fc800078ec0ff */
[----:B------:R-:W-:-:S04]  /*7030*/  SHF.R.U32.HI R0, RZ, 0x18, R0 ;  /* 0x00000018ff007819 */ /* 0x000fc80000011600 */
[----:B------:R-:W-:-:S07]  /*7040*/  LOP3.LUT R0, R3, R0, RZ, 0xfc, !PT ;  /* 0x0000000003007212 */ /* 0x000fce00078efcff */
.L_x_15744:
[----:B------:R-:W-:Y:S05]  /*7050*/  BSYNC B0 ;  /* 0x0000000000007941 */ /* 0x000fea0003800000 */
.L_x_15743:
[----:B------:R0:W-:Y:S01]  /*7060*/  STG.E.U8 desc[UR36][R4.64], R0 ;  /* 0x0000000004007986 */ /* 0x0001e2000c101124 */
[----:B------:R-:W-:Y:S05]  /*7070*/  BRA `(.L_x_15720) ;  /* 0x0000000000a87947 */ /* 0x000fea0003800000 */
.L_x_15737:
        /* <DEDUP_REMOVED lines=22> */
.L_x_15719:
        /* <DEDUP_REMOVED lines=16> */
.L_x_15748:
[----:B------:R-:W-:Y:S05]  /*72e0*/  BRA `(.L_x_15720) ;  /* 0x00000000000c7947 */ /* 0x000fea0003800000 */
.L_x_15747:
[----:B------:R0:W-:Y:S01]  /*72f0*/  STG.E.64 desc[UR36][R4.64], R24 ;  /* 0x0000001804007986 */ /* 0x0001e2000c101b24 */
[----:B------:R-:W-:Y:S05]  /*7300*/  BRA `(.L_x_15720) ;  /* 0x0000000000047947 */ /* 0x000fea0003800000 */
.L_x_15746:
[----:B------:R0:W-:Y:S02]  /*7310*/  STG.E desc[UR36][R4.64], R24 ;  /* 0x0000001804007986 */ /* 0x0001e4000c101924 */
.L_x_15720:
[----:B------:R-:W-:-:S07]  /*7320*/  VIADD R23, R23, 0x80 ;  /* 0x0000008017177836 */ /* 0x000fce0000000000 */
.L_x_15680:
[----:B------:R-:W-:Y:S05]  /*7330*/  BSYNC B6 ;  /* 0x0000000000067941 */ /* 0x000fea0003800000 */
.L_x_15679:
        /* <DEDUP_REMOVED lines=21> */
.L_x_15752:
[----:B-----5:R-:W-:Y:S01]  /*7490*/  STG.E.U8 desc[UR36][R2.64], R16 ;  /* 0x0000001002007986 */ /* 0x020fe2000c101124 */
[----:B------:R-:W-:Y:S05]  /*74a0*/  EXIT ;  /* 0x000000000000794d */ /* 0x000fea0003800000 */
.L_x_15751:
        /* <DEDUP_REMOVED lines=8> */
.L_x_15755:
[----:B-----5:R-:W-:Y:S01]  /*7530*/  STG.E desc[UR36][R2.64], R16 ;  /* 0x0000001002007986 */ /* 0x020fe2000c101924 */
[----:B------:R-:W-:Y:S05]  /*7540*/  EXIT ;  /* 0x000000000000794d */ /* 0x000fea0003800000 */
.L_x_15754:
[----:B-----5:R-:W-:Y:S01]  /*7550*/  STG.E.U16 desc[UR36][R2.64], R16 ;  /* 0x0000001002007986 */ /* 0x020fe2000c101524 */
[----:B------:R-:W-:Y:S05]  /*7560*/  EXIT ;  /* 0x000000000000794d */ /* 0x000fea0003800000 */
.L_x_15750:
        /* <DEDUP_REMOVED lines=9> */
.L_x_15757:
[----:B-----5:R-:W0:Y:S02]  /*7600*/  I2F.S64 R0, R16 ;  /* 0x0000001000007312 */ /* 0x020e240000301400 */
[----:B0-----:R-:W-:-:S05]  /*7610*/  F2FP.F16.F32.PACK_AB R0, RZ, R0 ;  /* 0x00000000ff00723e */ /* 0x001fca00000000ff */
[----:B------:R-:W-:Y:S01]  /*7620*/  STG.E.U16 desc[UR36][R2.64], R0 ;  /* 0x0000000002007986 */ /* 0x000fe2000c101524 */
[----:B------:R-:W-:Y:S05]  /*7630*/  EXIT ;  /* 0x000000000000794d */ /* 0x000fea0003800000 */
.L_x_15756:
        /* <DEDUP_REMOVED lines=10> */
.L_x_15759:
[----:B-----5:R-:W0:Y:S02]  /*76e0*/  I2F.S64 R16, R16 ;  /* 0x0000001000107312 */ /* 0x020e240000301400 */
[----:B0-----:R-:W-:-:S04]  /*76f0*/  F2FP.F16.F32.PACK_AB R5, RZ, R16 ;  /* 0x00000010ff05723e */ /* 0x001fc800000000ff */
[----:B------:R-:W-:-:S05]  /*7700*/  PRMT R5, R5, 0x5410, RZ ;  /* 0x0000541005057816 */ /* 0x000fca00000000ff */
[----:B------:R-:W-:Y:S01]  /*7710*/  STG.E desc[UR36][R2.64], R5 ;  /* 0x0000000502007986 */ /* 0x000fe2000c101924 */
[----:B------:R-:W-:Y:S05]  /*7720*/  EXIT ;  /* 0x000000000000794d */ /* 0x000fea0003800000 */
.L_x_15758:
[----:B-----5:R-:W0:Y:S02]  /*7730*/  I2F.F64.S64 R16, R16 ;  /* 0x0000001000107312 */ /* 0x020e240000301c00 */
[----:B0-----:R-:W-:Y:S01]  /*7740*/  STG.E.64 desc[UR36][R2.64], R16 ;  /* 0x0000001002007986 */ /* 0x001fe2000c101b24 */
[----:B------:R-:W-:Y:S05]  /*7750*/  EXIT ;  /* 0x000000000000794d */ /* 0x000fea0003800000 */
.L_x_15749:
        /* <DEDUP_REMOVED lines=13> */
.L_x_15762:
[----:B-----5:R-:W0:Y:S01]  /*7830*/  I2F.F64.S64 R16, R16 ;  /* 0x0000001000107312 */ /* 0x020e220000301c00 */
[----:B------:R-:W-:-:S05]  /*7840*/  CS2R R18, SRZ ;  /* 0x0000000000127805 */ /* 0x000fca000001ff00 */
[----:B0-----:R-:W-:Y:S01]  /*7850*/  STG.E.128 desc[UR36][R2.64], R16 ;  /* 0x0000001002007986 */ /* 0x001fe2000c101d24 */
[----:B------:R-:W-:Y:S05]  /*7860*/  EXIT ;  /* 0x000000000000794d */ /* 0x000fea0003800000 */
.L_x_15761:
        /* <DEDUP_REMOVED lines=21> */
.L_x_15766:
[----:B------:R-:W-:Y:S05]  /*79c0*/  BSYNC B0 ;  /* 0x0000000000007941 */ /* 0x000fea0003800000 */
.L_x_15765:
[----:B------:R-:W-:-:S05]  /*79d0*/  LOP3.LUT R5, R0, R5, RZ, 0xfc, !PT ;  /* 0x0000000500057212 */ /* 0x000fca00078efcff */
[----:B------:R-:W-:Y:S01]  /*79e0*/  STG.E.U8 desc[UR36][R2.64], R5 ;  /* 0x0000000502007986 */ /* 0x000fe2000c101124 */
[----:B------:R-:W-:Y:S05]  /*79f0*/  EXIT ;  /* 0x000000000000794d */ /* 0x000fea0003800000 */
.L_x_15764:
        /* <DEDUP_REMOVED lines=13> */
.L_x_15768:
[----:B------:R-:W-:Y:S01]  /*7ad0*/  IMAD.MOV.U32 R0, RZ, RZ, 0x7f ;  /* 0x0000007fff007424 */ /* 0x000fe200078e00ff */
[----:B------:R-:W-:-:S04]  /*7ae0*/  ISETP.GT.U32.AND P0, PT, R4, 0x7f800000, PT ;  /* 0x7f8000000400780c */ /* 0x000fc80003f04070 */
[----:B------:R-:W-:-:S09]  /*7af0*/  SEL R0, R0, 0x7c, P0 ;  /* 0x0000007c00007807 */ /* 0x000fd20000000000 */
.L_x_15769:
[----:B------:R-:W-:Y:S05]  /*7b00*/  BSYNC B0 ;  /* 0x0000000000007941 */ /* 0x000fea0003800000 */
.L_x_15767:
[----:B------:R-:W-:-:S04]  /*7b10*/  LOP3.LUT R4, R17, 0x80000000, RZ, 0xc0, !PT ;  /* 0x8000000011047812 */ /* 0x000fc800078ec0ff */
[----:B------:R-:W-:-:S04]  /*7b20*/  SHF.R.U32.HI R5, RZ, 0x18, R4 ;  /* 0x00000018ff057819 */ /* 0x000fc80000011604 */
[----:B------:R-:W-:-:S05]  /*7b30*/  LOP3.LUT R5, R0, R5, RZ, 0xfc, !PT ;  /* 0x0000000500057212 */ /* 0x000fca00078efcff */
[----:B------:R-:W-:Y:S01]  /*7b40*/  STG.E.U8 desc[UR36][R2.64], R5 ;  /* 0x0000000502007986 */ /* 0x000fe2000c101124 */
[----:B------:R-:W-:Y:S05]  /*7b50*/  EXIT ;  /* 0x000000000000794d */ /* 0x000fea0003800000 */
.L_x_15763:
[----:B-----5:R-:W0:Y:S02]  /*7b60*/  I2F.S64 R0, R16 ;  /* 0x0000001000007312 */ /* 0x020e240000301400 */
[----:B0-----:R-:W-:-:S05]  /*7b70*/  F2FP.BF16.F32.PACK_AB R0, RZ, R0 ;  /* 0x00000000ff00723e */ /* 0x001fca00000010ff */
[----:B------:R-:W-:Y:S01]  /*7b80*/  STG.E.U16 desc[UR36][R2.64], R0 ;  /* 0x0000000002007986 */ /* 0x000fe2000c101524 */
[----:B------:R-:W-:Y:S05]  /*7b90*/  EXIT ;  /* 0x000000000000794d */ /* 0x000fea0003800000 */
.L_x_15760:
        /* <DEDUP_REMOVED lines=10> */
.L_x_15772:
        /* <DEDUP_REMOVED lines=17> */
.L_x_15775:
[----:B------:R-:W-:-:S04]  /*7d50*/  LOP3.LUT R0, R17, 0x80000000, RZ, 0xc0, !PT ;  /* 0x8000000011007812 */ /* 0x000fc800078ec0ff */
[----:B------:R-:W-:-:S04]  /*7d60*/  SHF.R.U32.HI R5, RZ, 0x18, R0 ;  /* 0x00000018ff057819 */ /* 0x000fc80000011600 */
[----:B------:R-:W-:-:S04]  /*7d70*/  LOP3.LUT R4, R4, R5, RZ, 0xfc, !PT ;  /* 0x0000000504047212 */ /* 0x000fc800078efcff */
[----:B------:R-:W-:-:S07]  /*7d80*/  PRMT R0, R4, 0x7610, R0 ;  /* 0x0000761004007816 */ /* 0x000fce0000000000 */
.L_x_15774:
[----:B------:R-:W-:Y:S05]  /*7d90*/  BSYNC B0 ;  /* 0x0000000000007941 */ /* 0x000fea0003800000 */
.L_x_15773:
[----:B------:R-:W-:Y:S01]  /*7da0*/  STG.E.U8 desc[UR36][R2.64], R0 ;  /* 0x0000000002007986 */ /* 0x000fe2000c101124 */
[----:B------:R-:W-:Y:S05]  /*7db0*/  EXIT ;  /* 0x000000000000794d */ /* 0x000fea0003800000 */
.L_x_15771:
        /* <DEDUP_REMOVED lines=17> */
.L_x_15778:
[----:B------:R-:W-:-:S04]  /*7ed0*/  LOP3.LUT R0, R17, 0x80000000, RZ, 0xc0, !PT ;  /* 0x8000000011007812 */ /* 0x000fc800078ec0ff */
[----:B------:R-:W-:-:S04]  /*7ee0*/  SHF.R.U32.HI R5, RZ, 0x18, R0 ;  /* 0x00000018ff057819 */ /* 0x000fc80000011600 */
[----:B------:R-:W-:-:S04]  /*7ef0*/  LOP3.LUT R4, R4, R5, RZ, 0xfc, !PT ;  /* 0x0000000504047212 */ /* 0x000fc800078efcff */
[----:B------:R-:W-:-:S07]  /*7f00*/  PRMT R0, R4, 0x7610, R0 ;  /* 0x0000761004007816 */ /* 0x000fce0000000000 */
.L_x_15777:
[----:B------:R-:W-:Y:S05]  /*7f10*/  BSYNC B0 ;  /* 0x0000000000007941 */ /* 0x000fea0003800000 */
.L_x_15776:
[----:B------:R-:W-:Y:S01]  /*7f20*/  STG.E.U8 desc[UR36][R2.64], R0 ;  /* 0x0000000002007986 */ /* 0x000fe2000c101124 */
[----:B------:R-:W-:Y:S05]  /*7f30*/  EXIT ;  /* 0x000000000000794d */ /* 0x000fea0003800000 */
.L_x_15770:
        /* <DEDUP_REMOVED lines=22> */
.L_x_15753:
        /* <DEDUP_REMOVED lines=16> */
.L_x_15781:
[----:B------:R-:W-:Y:S05]  /*81a0*/  EXIT ;  /* 0x000000000000794d */ /* 0x000fea0003800000 */
.L_x_15780:
[----:B-----5:R-:W-:Y:S01]  /*81b0*/  STG.E.64 desc[UR36][R2.64], R16 ;  /* 0x0000001002007986 */ /* 0x020fe2000c101b24 */
[----:B------:R-:W-:Y:S05]  /*81c0*/  EXIT ;  /* 0x000000000000794d */ /* 0x000fea0003800000 */
.L_x_15779:
[----:B-----5:R-:W-:Y:S01]  /*81d0*/  STG.E desc[UR36][R2.64], R16 ;  /* 0x0000001002007986 */ /* 0x020fe2000c101924 */
[----:B------:R-:W-:Y:S05]  /*81e0*/  EXIT ;  /* 0x000000000000794d */ /* 0x000fea0003800000 */
        .weak           $__internal_36_$__cuda_sm20_div_s64
        .type           $__internal_36_$__cuda_sm20_div_s64,@function
        .size           $__internal_36_$__cuda_sm20_div_s64,(.L_x_22733 - $__internal_36_$__cuda_sm20_div_s64)
$__internal_36_$__cuda_sm20_div_s64:
        /* <DEDUP_REMOVED lines=31> */
[C---:B------:R-:W-:Y:S02]  /*83e0*/  IMAD R15, R13.reuse, R14, RZ ;  /* 0x0000000e0d0f7224 */ /* 0x040fe400078e02ff */
[----:B------:R-:W-:Y:S01]  /*83f0*/  IMAD.HI.U32 R12, P1, R13, R7, R20 ;  /* 0x000000070d0c7227 */ /* 0x000fe20007820014 */
[----:B------:R-:W-:-:S03]  /*8400*/  IADD3 R7, P5, RZ, -R0, RZ ;  /* 0x80000000ff077210 */ /* 0x000fc60007fbe0ff */
[----:B------:R-:W-:Y:S01]  /*8410*/  IMAD.HI.U32 R14, R13, R14, RZ ;  /* 0x0000000e0d0e7227 */ /* 0x000fe200078e00ff */
[----:B------:R-:W-:Y:S02]  /*8420*/  SEL R7, R7, R0, !P4 ;  /* 0x0000000007077207 */ /* 0x000fe40006000000 */
[----:B------:R-:W-:Y:S01]  /*8430*/  IADD3 R12, P3, R15, R12, RZ ;  /* 0x0000000c0f0c7210 */ /* 0x000fe20007f7e0ff */
[----:B------:R-:W-:Y:S02]  /*8440*/  IMAD.X R15, RZ, RZ, ~R3, P5 ;  /* 0x000000ffff0f7224 */ /* 0x000fe400028e0e03 */
[----:B------:R-:W-:Y:S02]  /*8450*/  IMAD.X R14, R14, 0x1, R13, P0 ;  /* 0x000000010e0e7824 */ /* 0x000fe400000e060d */
[----:B------:R-:W-:Y:S01]  /*8460*/  IMAD.HI.U32 R20, R12, R7, RZ ;  /* 0x000000070c147227 */ /* 0x000fe200078e00ff */
[----:B------:R-:W-:Y:S02]  /*8470*/  SEL R15, R15, R3, !P4 ;  /* 0x000000030f0f7207 */ /* 0x000fe40006000000 */
[----:B------:R-:W-:Y:S01]  /*8480*/  IADD3.X R14, RZ, RZ, R14, P3, P1 ;  /* 0x000000ffff0e7210 */ /* 0x000fe20001fe240e */
[----:B------:R-:W-:-:S02]  /*8490*/  IMAD.MOV.U32 R21, RZ, RZ, RZ ;  /* 0x000000ffff157224 */ /* 0x000fc400078e00ff */
[----:B------:R-:W-:-:S04]  /*84a0*/  IMAD.WIDE.U32 R12, R12, R15, R20 ;  /* 0x0000000f0c0c7225 */ /* 0x000fc800078e0014 */
[C---:B------:R-:W-:Y:S02]  /*84b0*/  IMAD R19, R14.reuse, R15, RZ ;  /* 0x0000000f0e137224 */ /* 0x040fe400078e02ff */
[----:B------:R-:W-:-:S04]  /*84c0*/  IMAD.HI.U32 R12, P0, R14, R7, R12 ;  /* 0x000000070e0c7227 */ /* 0x000fc8000780000c */
[----:B------:R-:W-:Y:S01]  /*84d0*/  IMAD.HI.U32 R13, R14, R15, RZ ;  /* 0x0000000f0e0d7227 */ /* 0x000fe200078e00ff */
[----:B------:R-:W-:-:S03]  /*84e0*/  IADD3 R12, P1, R19, R12, RZ ;  /* 0x0000000c130c7210 */ /* 0x000fc60007f3e0ff */
[----:B------:R-:W-:Y:S01]  /*84f0*/  IMAD.X R13, RZ, RZ, R13, P0 ;  /* 0x000000ffff0d7224 */ /* 0x000fe200000e060d */
[C---:B------:R-:W-:Y:S01]  /*8500*/  IADD3 R19, P3, R12.reuse, 0x1, RZ ;  /* 0x000000010c137810 */ /* 0x040fe20007f7e0ff */
        /* <DEDUP_REMOVED lines=8> */
[----:B------:R-:W-:-:S04]  /*8590*/  ISETP.GE.U32.AND.EX P0, PT, R15, R9, PT, P0 ;  /* 0x000000090f00720c */ /* 0x000fc80003f06100 */
[----:B------:R-:W-:Y:S01]  /*85a0*/  SEL R7, R14, R7, P0 ;  /* 0x000000070e077207 */ /* 0x000fe20000000000 */
[----:B------:R-:W-:Y:S01]  /*85b0*/  IMAD.X R14, R15, 0x1, ~R9, P1 ;  /* 0x000000010f0e7824 */ /* 0x000fe200008e0e09 */
[----:B------:R-:W-:Y:S01]  /*85c0*/  SEL R19, R19, R12, P0 ;  /* 0x0000000c13137207 */ /* 0x000fe20000000000 */
[----:B------:R-:W-:Y:S01]  /*85d0*/  IMAD.X R12, RZ, RZ, R13, P3 ;  /* 0x000000ffff0c7224 */ /* 0x000fe200018e060d */
[----:B------:R-:W-:Y:S02]  /*85e0*/  ISETP.GE.U32.AND P1, PT, R7, R8, PT ;  /* 0x000000080700720c */ /* 0x000fe40003f26070 */
[----:B------:R-:W-:Y:S02]  /*85f0*/  SEL R15, R14, R15, P0 ;  /* 0x0000000f0e0f7207 */ /* 0x000fe40000000000 */
        /* <DEDUP_REMOVED lines=17> */
[----:B------:R-:W-:Y:S06]  /*8710*/  RET.REL.NODEC R10 `(_ZN2at6native27unrolled_elementwise_kernelINS0_13AUnaryFunctorIlllZZZNS0_15binary_internal21div_trunc_kernel_cudaERNS_18TensorIteratorBaseEENKUlvE_clEvENKUlvE2_clEvEUlllE_EESt5arrayIPcLm2EELi4E23TrivialOffsetCalculatorILi1EjESE_NS0_6memory12LoadWithCastILi1EEENSF_13StoreWithCastILi1EEEEEviT_T0_T2_T3_T4_T5_) ;  /* 0xffffff780a387950 */ /* 0x000fec0003c3ffff */
.L_x_15782:
        /* <DEDUP_REMOVED lines=14> */
.L_x_22733:


//--------------------- .text._ZN2at6native18elementwise_kernelILi128ELi2EZNS0_22gpu_kernel_impl_nocastINS0_13AUnaryFunctorIlllZZZNS0_15binary_internal21div_trunc_kernel_cudaERNS_18TensorIteratorBaseEENKUlvE_clEvENKUlvE2_clEvEUlllE_EEEEvS6_RKT_EUliE_EEviT1_ --------------------------
	.section	.text._ZN2at6native18elementwise_kernelILi128ELi2EZNS0_22gpu_kernel_impl_nocastINS0_13AUnaryFunctorIlllZZZNS0_15binary_internal21div_trunc_kernel_cudaERNS_18TensorIteratorBaseEENKUlvE_clEvENKUlvE2_clEvEUlllE_EEEEvS6_RKT_EUliE_EEviT1_,"ax",@progbits
	.align	128
        .global         _ZN2at6native18elementwise_kernelILi128ELi2EZNS0_22gpu_kernel_impl_nocastINS0_13AUnaryFunctorIlllZZZNS0_15binary_internal21div_trunc_kernel_cudaERNS_18TensorIteratorBaseEENKUlvE_clEvENKUlvE2_clEvEUlllE_EEEEvS6_RKT_EUliE_EEviT1_
        .type           _ZN2at6native18elementwise_kernelILi128ELi2EZNS0_22gpu_kernel_impl_nocastINS0_13AUnaryFunctorIlllZZZNS0_15binary_internal21div_trunc_kernel_cudaERNS_18TensorIteratorBaseEENKUlvE_clEvENKUlvE2_clEvEUlllE_EEEEvS6_RKT_EUliE_EEviT1_,@function
        .size           _ZN2at6native18elementwise_kernelILi128ELi2EZNS0_22gpu_kernel_impl_nocastINS0_13AUnaryFunctorIlllZZZNS0_15binary_internal21div_trunc_kernel_cudaERNS_18TensorIteratorBaseEENKUlvE_clEvENKUlvE2_clEvEUlllE_EEEEvS6_RKT_EUliE_EEviT1_,(.L_x_22734 - _ZN2at6native18elementwise_kernelILi128ELi2EZNS0_22gpu_kernel_impl_nocastINS0_13AUnaryFunctorIlllZZZNS0_15binary_internal21div_trunc_kernel_cudaERNS_18TensorIteratorBaseEENKUlvE_clEvENKUlvE2_clEvEUlllE_EEEEvS6_RKT_EUliE_EEviT1_)
        .other          _ZN2at6native18elementwise_kernelILi128ELi2EZNS0_22gpu_kernel_impl_nocastINS0_13AUnaryFunctorIlllZZZNS0_15binary_internal21div_trunc_kernel_cudaERNS_18TensorIteratorBaseEENKUlvE_clEvENKUlvE2_clEvEUlllE_EEEEvS6_RKT_EUliE_EEviT1_,@"STO_CUDA_ENTRY STV_DEFAULT"
_ZN2at6native18elementwise_kernelILi128ELi2EZNS0_22gpu_kernel_impl_nocastINS0_13AUnaryFunctorIlllZZZNS0_15binary_internal21div_trunc_kernel_cudaERNS_18TensorIteratorBaseEENKUlvE_clEvENKUlvE2_clEvEUlllE_EEEEvS6_RKT_EUliE_EEviT1_:
.text._ZN2at6native18elementwise_kernelILi128ELi2EZNS0_22gpu_kernel_impl_nocastINS0_13AUnaryFunctorIlllZZZNS0_15binary_internal21div_trunc_kernel_cudaERNS_18TensorIteratorBaseEENKUlvE_clEvENKUlvE2_clEvEUlllE_EEEEvS6_RKT_EUliE_EEviT1_:
        /* <DEDUP_REMOVED lines=313> */
.L_x_15785:
        /* <DEDUP_REMOVED lines=12> */
[----:B------:R-:W-:-:S07]  /*1450*/  MOV R10, 0x1470 ;  /* 0x00001470000a7802 */ /* 0x000fce0000000f00 */
[----:B------:R-:W-:Y:S05]  /*1460*/  CALL.REL.NOINC `($__internal_37_$__cuda_sm20_div_s64) ;  /* 0x0000001400d07944 */ /* 0x000fea0003c00000 */
[----:B------:R-:W-:Y:S05]  /*1470*/  BRA `(.L_x_15788) ;  /* 0x0000000000507947 */ /* 0x000fea0003800000 */
.L_x_15787:
[----:B------:R-:W0:Y:S01]  /*1480*/  I2F.U32.RP R2, R8 ;  /* 0x0000000800027306 */ /* 0x000e220000209000 */
[----:B------:R-:W-:Y:S01]  /*1490*/  IADD3 R9, RZ, -R8, RZ ;  /* 0x80000008ff097210 */ /* 0x000fe20007ffe0ff */
[----:B------:R-:W-:Y:S01]  /*14a0*/  ULDC UR4, c[0x0][0x428] ;  /* 0x00010a0000047ab9 */ /* 0x000fe20000000800 */
[----:B------:R-:W-:-:S05]  /*14b0*/  ISETP.NE.U32.AND P2, PT, R8, RZ, PT ;  /* 0x000000ff0800720c */ /* 0x000fca0003f45070 */
[----:B0-----:R-:W0:Y:S02]  /*14c0*/  MUFU.RCP R2, R2 ;  /* 0x0000000200027308 */ /* 0x001e240000001000 */
[----:B0-----:R-:W-:-:S06]  /*14d0*/  IADD3 R6, R2, 0xffffffe, RZ ;  /* 0x0ffffffe02067810 */ /* 0x001fcc0007ffe0ff */
[----:B------:R0:W1:Y:S02]  /*14e0*/  F2I.FTZ.U32.TRUNC.NTZ R7, R6 ;  /* 0x0000000600077305 */ /* 0x000064000021f000 */
[----:B0-----:R-:W-:Y:S01]  /*14f0*/  MOV R6, RZ ;  /* 0x000000ff00067202 */ /* 0x001fe20000000f00 */
[----:B-1----:R-:W-:-:S04]  /*1500*/  IMAD R9, R9, R7, RZ ;  /* 0x0000000709097224 */ /* 0x002fc800078e02ff */
[----:B------:R-:W-:-:S06]  /*1510*/  IMAD.HI.U32 R7, R7, R9, R6 ;  /* 0x0000000907077227 */ /* 0x000fcc00078e0006 */
[----:B------:R-:W-:-:S04]  /*1520*/  IMAD.HI.U32 R6, R7, UR4, RZ ;  /* 0x0000000407067c27 */ /* 0x000fc8000f8e00ff */
[----:B------:R-:W-:-:S04]  /*1530*/  IMAD.MOV R7, RZ, RZ, -R6 ;  /* 0x000000ffff077224 */ /* 0x000fc800078e0a06 */
[----:B------:R-:W-:-:S05]  /*1540*/  IMAD R7, R8, R7, UR4 ;  /* 0x0000000408077e24 */ /* 0x000fca000f8e0207 */
[----:B------:R-:W-:-:S13]  /*1550*/  ISETP.GE.U32.AND P0, PT, R7, R8, PT ;  /* 0x000000080700720c */ /* 0x000fda0003f06070 */
[----:B------:R-:W-:Y:S02]  /*1560*/  @P0 IADD3 R7, -R8, R7, RZ ;  /* 0x0000000708070210 */ /* 0x000fe40007ffe1ff */
[----:B------:R-:W-:Y:S02]  /*1570*/  @P0 IADD3 R6, R6, 0x1, RZ ;  /* 0x0000000106060810 */ /* 0x000fe40007ffe0ff */
[----:B------:R-:W-:Y:S01]  /*1580*/  ISETP.GE.U32.AND P1, PT, R7, R8, PT ;  /* 0x000000080700720c */ /* 0x000fe20003f26070 */
[----:B------:R-:W-:-:S12]  /*1590*/  IMAD.MOV.U32 R7, RZ, RZ, RZ ;  /* 0x000000ffff077224 */ /* 0x000fd800078e00ff */
[----:B------:R-:W-:Y:S02]  /*15a0*/  @P1 IADD3 R6, R6, 0x1, RZ ;  /* 0x0000000106061810 */ /* 0x000fe40007ffe0ff */
[----:B------:R-:W-:-:S07]  /*15b0*/  @!P2 LOP3.LUT R6, RZ, R8, RZ, 0x33, !PT ;  /* 0x00000008ff06a212 */ /* 0x000fce00078e33ff */
.L_x_15788:
[----:B------:R-:W-:Y:S05]  /*15c0*/  BSYNC B1 ;  /* 0x0000000000017941 */ /* 0x000fea0003800000 */
.L_x_15786:
[----:B------:R0:W-:Y:S01]  /*15d0*/  STG.E.64 desc[UR6][R4.64], R6 ;  /* 0x0000000604007986 */ /* 0x0001e2000c101b06 */
[----:B------:R-:W-:-:S04]  /*15e0*/  LEA R0, R0, R3, 0x8 ;  /* 0x0000000300007211 */ /* 0x000fc800078e40ff */
[----:B------:R-:W-:-:S07]  /*15f0*/  IADD3 R9, R0, 0x80, RZ ;  /* 0x0000008000097810 */ /* 0x000fce0007ffe0ff */
.L_x_15784:
[----:B------:R-:W-:Y:S05]  /*1600*/  BSYNC B0 ;  /* 0x0000000000007941 */ /* 0x000fea0003800000 */
.L_x_15783:
        /* <DEDUP_REMOVED lines=292> */
[----:B------:R-:W-:Y:S01]  /*2850*/  @P0 IMAD.MOV.U32 R6, RZ, RZ, RZ ;  /* 0x000000ffff060224 */ /* 0x000fe200078e00ff */
[----:B------:R-:W-:Y:S02]  /*2860*/  ULDC.64 UR4, c[0x0][0x400] ;  /* 0x0001000000047ab9 */ /* 0x000fe40000000a00 */
        /* <DEDUP_REMOVED lines=12> */
.L_x_15789:
        /* <DEDUP_REMOVED lines=12> */
[----:B------:R-:W-:-:S07]  /*29f0*/  MOV R10, 0x2a10 ;  /* 0x00002a10000a7802 */ /* 0x000fce0000000f00 */
[----:B0-----:R-:W-:Y:S05]  /*2a00*/  CALL.REL.NOINC `($__internal_37_$__cuda_sm20_div_s64) ;  /* 0x0000000000687944 */ /* 0x001fea0003c00000 */
[----:B------:R-:W-:Y:S01]  /*2a10*/  IMAD.MOV.U32 R4, RZ, RZ, R6 ;  /* 0x000000ffff047224 */ /* 0x000fe200078e0006 */
[----:B------:R-:W-:Y:S01]  /*2a20*/  MOV R5, R7 ;  /* 0x0000000700057202 */ /* 0x000fe20000000f00 */
[----:B------:R-:W-:Y:S06]  /*2a30*/  BRA `(.L_x_15792) ;  /* 0x0000000000507947 */ /* 0x000fec0003800000 */
.L_x_15791:
[----:B------:R-:W1:Y:S01]  /*2a40*/  I2F.U32.RP R0, R8 ;  /* 0x0000000800007306 */ /* 0x000e620000209000 */
[----:B0-----:R-:W-:Y:S01]  /*2a50*/  IADD3 R7, RZ, -R8, RZ ;  /* 0x80000008ff077210 */ /* 0x001fe20007ffe0ff */
[----:B------:R-:W-:Y:S01]  /*2a60*/  ULDC UR4, c[0x0][0x428] ;  /* 0x00010a0000047ab9 */ /* 0x000fe20000000800 */
[----:B------:R-:W-:-:S05]  /*2a70*/  ISETP.NE.U32.AND P2, PT, R8, RZ, PT ;  /* 0x000000ff0800720c */ /* 0x000fca0003f45070 */
[----:B-1----:R-:W0:Y:S02]  /*2a80*/  MUFU.RCP R0, R0 ;  /* 0x0000000000007308 */ /* 0x002e240000001000 */
[----:B0-----:R-:W-:-:S06]  /*2a90*/  IADD3 R4, R0, 0xffffffe, RZ ;  /* 0x0ffffffe00047810 */ /* 0x001fcc0007ffe0ff */
[----:B------:R0:W1:Y:S02]  /*2aa0*/  F2I.FTZ.U32.TRUNC.NTZ R5, R4 ;  /* 0x0000000400057305 */ /* 0x000064000021f000 */
[----:B0-----:R-:W-:Y:S01]  /*2ab0*/  HFMA2.MMA R4, -RZ, RZ, 0, 0 ;  /* 0x00000000ff047435 */ /* 0x001fe200000001ff */
[----:B-1----:R-:W-:-:S09]  /*2ac0*/  IMAD R7, R7, R5, RZ ;  /* 0x0000000507077224 */ /* 0x002fd200078e02ff */
[----:B------:R-:W-:-:S06]  /*2ad0*/  IMAD.HI.U32 R5, R5, R7, R4 ;  /* 0x0000000705057227 */ /* 0x000fcc00078e0004 */
[----:B------:R-:W-:-:S04]  /*2ae0*/  IMAD.HI.U32 R4, R5, UR4, RZ ;  /* 0x0000000405047c27 */ /* 0x000fc8000f8e00ff */
[----:B------:R-:W-:-:S04]  /*2af0*/  IMAD.MOV R5, RZ, RZ, -R4 ;  /* 0x000000ffff057224 */ /* 0x000fc800078e0a04 */
[----:B------:R-:W-:-:S05]  /*2b00*/  IMAD R5, R8, R5, UR4 ;  /* 0x0000000408057e24 */ /* 0x000fca000f8e0205 */
[----:B------:R-:W-:-:S13]  /*2b10*/  ISETP.GE.U32.AND P0, PT, R5, R8, PT ;  /* 0x000000080500720c */ /* 0x000fda0003f06070 */
[----:B------:R-:W-:Y:S02]  /*2b20*/  @P0 IADD3 R5, -R8, R5, RZ ;  /* 0x0000000508050210 */ /* 0x000fe40007ffe1ff */
[----:B------:R-:W-:Y:S02]  /*2b30*/  @P0 IADD3 R4, R4, 0x1, RZ ;  /* 0x0000000104040810 */ /* 0x000fe40007ffe0ff */
[----:B------:R-:W-:Y:S02]  /*2b40*/  ISETP.GE.U32.AND P1, PT, R5, R8, PT ;  /* 0x000000080500720c */ /* 0x000fe40003f26070 */
[----:B------:R-:W-:-:S11]  /*2b50*/  MOV R5, RZ ;  /* 0x000000ff00057202 */ /* 0x000fd60000000f00 */
[----:B------:R-:W-:Y:S02]  /*2b60*/  @P1 IADD3 R4, R4, 0x1, RZ ;  /* 0x0000000104041810 */ /* 0x000fe40007ffe0ff */
[----:B------:R-:W-:-:S07]  /*2b70*/  @!P2 LOP3.LUT R4, RZ, R8, RZ, 0x33, !PT ;  /* 0x00000008ff04a212 */ /* 0x000fce00078e33ff */
.L_x_15792:
[----:B------:R-:W-:Y:S05]  /*2b80*/  BSYNC B0 ;  /* 0x0000000000007941 */ /* 0x000fea0003800000 */
.L_x_15790:
[----:B------:R-:W-:Y:S01]  /*2b90*/  STG.E.64 desc[UR6][R2.64], R4 ;  /* 0x0000000402007986 */ /* 0x000fe2000c101b06 */
[----:B------:R-:W-:Y:S05]  /*2ba0*/  EXIT ;  /* 0x000000000000794d */ /* 0x000fea0003800000 */
        .weak           $__internal_37_$__cuda_sm20_div_s64
        .type           $__internal_37_$__cuda_sm20_div_s64,@function
        .size           $__internal_37_$__cuda_sm20_div_s64,(.L_x_22734 - $__internal_37_$__cuda_sm20_div_s64)
$__internal_37_$__cuda_sm20_div_s64:
        /* <DEDUP_REMOVED lines=23> */
[----:B------:R-:W-:-:S04]  /*2d20*/  IMAD.HI.U32 R11, R13, R19, RZ ;  /* 0x000000130d0b7227 */ /* 0x000fc800078e00ff */
[----:B------:R-:W-:Y:S01]  /*2d30*/  IMAD.HI.U32 R14, P1, R13, R17, R14 ;  /* 0x000000110d0e7227 */ /* 0x000fe2000782000e */
[----:B------:R-:W-:-:S04]  /*2d40*/  IADD3.X R11, R11, R13, RZ, P0, !PT ;  /* 0x0000000d0b0b7210 */ /* 0x000fc800007fe4ff */
[----:B------:R-:W-:-:S04]  /*2d50*/  IADD3 R15, P2, R21, R14, RZ ;  /* 0x0000000e150f7210 */ /* 0x000fc80007f5e0ff */
[----:B------:R-:W-:Y:S01]  /*2d60*/  IADD3.X R11, RZ, RZ, R11, P2, P1 ;  /* 0x000000ffff0b7210 */ /* 0x000fe200017e240b */
[----:B------:R-:W-:-:S04]  /*2d70*/  IMAD.WIDE.U32 R12, R15, R6, RZ ;  /* 0x000000060f0c7225 */ /* 0x000fc800078e00ff */
[----:B------:R-:W-:Y:S01]  /*2d80*/  IMAD R13, R15, R7, R13 ;  /* 0x000000070f0d7224 */ /* 0x000fe200078e020d */
[----:B------:R-:W-:-:S03]  /*2d90*/  IADD3 R17, P0, RZ, -R12, RZ ;  /* 0x8000000cff117210 */ /* 0x000fc60007f1e0ff */
[----:B------:R-:W-:Y:S02]  /*2da0*/  IMAD R13, R11, R6, R13 ;  /* 0x000000060b0d7224 */ /* 0x000fe400078e020d */
[----:B------:R-:W-:-:S04]  /*2db0*/  IMAD.HI.U32 R14, R15, R17, RZ ;  /* 0x000000110f0e7227 */ /* 0x000fc800078e00ff */
[----:B------:R-:W-:Y:S01]  /*2dc0*/  IMAD.X R12, RZ, RZ, ~R13, P0 ;  /* 0x000000ffff0c7224 */ /* 0x000fe200000e0e0d */
[----:B------:R-:W-:-:S03]  /*2dd0*/  HFMA2.MMA R13, -RZ, RZ, 0, 0 ;  /* 0x00000000ff0d7435 */ /* 0x000fc600000001ff */
[----:B------:R-:W-:-:S04]  /*2de0*/  IMAD.WIDE.U32 R14, P0, R15, R12, R14 ;  /* 0x0000000c0f0e7225 */ /* 0x000fc8000780000e */
[----:B------:R-:W-:-:S04]  /*2df0*/  IMAD.HI.U32 R15, P1, R11, R17, R14 ;  /* 0x000000110b0f7227 */ /* 0x000fc8000782000e */
[CC--:B------:R-:W-:Y:S02]  /*2e00*/  IMAD R14, R11.reuse, R12.reuse, RZ ;  /* 0x0000000c0b0e7224 */ /* 0x0c0fe400078e02ff */
[----:B------:R-:W-:-:S03]  /*2e10*/  IMAD.HI.U32 R12, R11, R12, RZ ;  /* 0x0000000c0b0c7227 */ /* 0x000fc600078e00ff */
[----:B------:R-:W-:Y:S02]  /*2e20*/  IADD3 R15, P2, R14, R15, RZ ;  /* 0x0000000f0e0f7210 */ /* 0x000fe40007f5e0ff */
[----:B------:R-:W-:-:S03]  /*2e30*/  IADD3.X R11, R12, R11, RZ, P0, !PT ;  /* 0x0000000b0c0b7210 */ /* 0x000fc600007fe4ff */
[----:B------:R-:W-:Y:S01]  /*2e40*/  IMAD.HI.U32 R12, R15, UR4, RZ ;  /* 0x000000040f0c7c27 */ /* 0x000fe2000f8e00ff */
[----:B------:R-:W-:-:S03]  /*2e50*/  IADD3.X R11, RZ, RZ, R11, P2, P1 ;  /* 0x000000ffff0b7210 */ /* 0x000fc600017e240b */
[----:B------:R-:W-:-:S04]  /*2e60*/  IMAD.WIDE.U32 R12, R15, UR5, R12 ;  /* 0x000000050f0c7c25 */ /* 0x000fc8000f8e000c */
[C---:B------:R-:W-:Y:S02]  /*2e70*/  IMAD R15, R11.reuse, UR5, RZ ;  /* 0x000000050b0f7c24 */ /* 0x040fe4000f8e02ff */
[----:B------:R-:W-:-:S04]  /*2e80*/  IMAD.HI.U32 R12, P0, R11, UR4, R12 ;  /* 0x000000040b0c7c27 */ /* 0x000fc8000f80000c */
[----:B------:R-:W-:Y:S01]  /*2e90*/  IMAD.HI.U32 R11, R11, UR5, RZ ;  /* 0x000000050b0b7c27 */ /* 0x000fe2000f8e00ff */
[----:B------:R-:W-:-:S04]  /*2ea0*/  IADD3 R15, P1, R15, R12, RZ ;  /* 0x0000000c0f0f7210 */ /* 0x000fc80007f3e0ff */
[----:B------:R-:W-:Y:S01]  /*2eb0*/  IADD3.X R11, R11, RZ, RZ, P0, !PT ;  /* 0x000000ff0b0b7210 */ /* 0x000fe200007fe4ff */
[----:B------:R-:W-:-:S03]  /*2ec0*/  IMAD.WIDE.U32 R12, R15, R6, RZ ;  /* 0x000000060f0c7225 */ /* 0x000fc600078e00ff */
[----:B------:R-:W-:Y:S01]  /*2ed0*/  IADD3.X R11, RZ, R11, RZ, P1, !PT ;  /* 0x0000000bff0b7210 */ /* 0x000fe20000ffe4ff */
[C---:B------:R-:W-:Y:S01]  /*2ee0*/  IMAD R13, R15.reuse, R7, R13 ;  /* 0x000000070f0d7224 */ /* 0x040fe200078e020d */
[----:B------:R-:W-:Y:S02]  /*2ef0*/  IADD3 R19, P1, -R12, UR4, RZ ;  /* 0x000000040c137c10 */ /* 0x000fe4000ff3e1ff */
[----:B------:R-:W-:Y:S01]  /*2f00*/  IADD3 R12, P2, R15, 0x1, RZ ;  /* 0x000000010f0c7810 */ /* 0x000fe20007f5e0ff */
[-C--:B------:R-:W-:Y:S01]  /*2f10*/  IMAD R13, R11, R6.reuse, R13 ;  /* 0x000000060b0d7224 */ /* 0x080fe200078e020d */
[----:B------:R-:W-:Y:S02]  /*2f20*/  ISETP.GE.U32.AND P0, PT, R19, R6, PT ;  /* 0x000000061300720c */ /* 0x000fe40003f06070 */
[----:B------:R-:W-:Y:S02]  /*2f30*/  IADD3.X R14, RZ, R11, RZ, P2, !PT ;  /* 0x0000000bff0e7210 */ /* 0x000fe400017fe4ff */
[----:B------:R-:W-:-:S02]  /*2f40*/  IADD3.X R21, ~R13, UR5, RZ, P1, !PT ;  /* 0x000000050d157c10 */ /* 0x000fc40008ffe5ff */
        /* <DEDUP_REMOVED lines=16> */
[----:B------:R-:W-:Y:S02]  /*3050*/  ISETP.NE.U32.AND P0, PT, R8, RZ, PT ;  /* 0x000000ff0800720c */ /* 0x000fe40003f05070 */
[----:B------:R-:W-:Y:S02]  /*3060*/  IADD3.X R8, RZ, ~R7, RZ, P2, !PT ;  /* 0x80000007ff087210 */ /* 0x000fe400017fe4ff */
[----:B------:R-:W-:Y:S02]  /*3070*/  SEL R6, R11, R6, !P1 ;  /* 0x000000060b067207 */ /* 0x000fe40004800000 */
[----:B------:R-:W-:Y:S02]  /*3080*/  MOV R11, 0x0 ;  /* 0x00000000000b7802 */ /* 0x000fe40000000f00 */
[----:B------:R-:W-:-:S02]  /*3090*/  ISETP.NE.AND.EX P0, PT, R9, RZ, PT, P0 ;  /* 0x000000ff0900720c */ /* 0x000fc40003f05300 */
[----:B------:R-:W-:Y:S02]  /*30a0*/  SEL R7, R8, R7, !P1 ;  /* 0x0000000708077207 */ /* 0x000fe40004800000 */
[----:B------:R-:W-:Y:S02]  /*30b0*/  SEL R6, R6, 0xffffffff, P0 ;  /* 0xffffffff06067807 */ /* 0x000fe40000000000 */
[----:B------:R-:W-:Y:S01]  /*30c0*/  SEL R7, R7, 0xffffffff, P0 ;  /* 0xffffffff07077807 */ /* 0x000fe20000000000 */
[----:B------:R-:W-:Y:S06]  /*30d0*/  RET.REL.NODEC R10 `(_ZN2at6native18elementwise_kernelILi128ELi2EZNS0_22gpu_kernel_impl_nocastINS0_13AUnaryFunctorIlllZZZNS0_15binary_internal21div_trunc_kernel_cudaERNS_18TensorIteratorBaseEENKUlvE_clEvENKUlvE2_clEvEUlllE_EEEEvS6_RKT_EUliE_EEviT1_) ;  /* 0xffffffcc0ac87950 */ /* 0x000fec0003c3ffff */
.L_x_15793:
        /* <DEDUP_REMOVED lines=10> */
.L_x_22734:


//--------------------- .text._ZN2at6native27unrolled_elementwise_kernelINS0_13AUnaryFunctorIlllZZZNS0_15binary_internal21div_trunc_kernel_cudaERNS_18TensorIteratorBaseEENKUlvE_clEvENKUlvE2_clEvEUlllE_EESt5arrayIPcLm2EELi4E23TrivialOffsetCalculatorILi1EjESE_NS0_6memory15LoadWithoutCastENSF_16StoreWithoutCastEEEviT_T0_T2_T3_T4_T5_ --------------------------
	.section	.text._ZN2at6native27unrolled_elementwise_kernelINS0_13AUnaryFunctorIlllZZZNS0_15binary_internal21div_trunc_kernel_cudaERNS_18TensorIteratorBaseEENKUlvE_clEvENKUlvE2_clEvEUlllE_EESt5arrayIPcLm2EELi4E23TrivialOffsetCalculatorILi1EjESE_NS0_6memory15LoadWithoutCastENSF_16StoreWithoutCastEEEviT_T0_T2_T3_T4_T5_,"ax",@progbits
	.align	128
        .global         _ZN2at6native27unrolled_elementwise_kernelINS0_13AUnaryFunctorIlllZZZNS0_15binary_internal21div_trunc_kernel_cudaERNS_18TensorIteratorBaseEENKUlvE_clEvENKUlvE2_clEvEUlllE_EESt5arrayIPcLm2EELi4E23TrivialOffsetCalculatorILi1EjESE_NS0_6memory15LoadWithoutCastENSF_16StoreWithoutCastEEEviT_T0_T2_T3_T4_T5_
        .type           _ZN2at6native27unrolled_elementwise_kernelINS0_13AUnaryFunctorIlllZZZNS0_15binary_internal21div_trunc_kernel_cudaERNS_18TensorIteratorBaseEENKUlvE_clEvENKUlvE2_clEvEUlllE_EESt5arrayIPcLm2EELi4E23TrivialOffsetCalculatorILi1EjESE_NS0_6memory15LoadWithoutCastENSF_16StoreWithoutCastEEEviT_T0_T2_T3_T4_T5_,@function
        .size           _ZN2at6native27unrolled_elementwise_kernelINS0_13AUnaryFunctorIlllZZZNS0_15binary_internal21div_trunc_kernel_cudaERNS_18TensorIteratorBaseEENKUlvE_clEvENKUlvE2_clEvEUlllE_EESt5arrayIPcLm2EELi4E23TrivialOffsetCalculatorILi1EjESE_NS0_6memory15LoadWithoutCastENSF_16StoreWithoutCastEEEviT_T0_T2_T3_T4_T5_,(.L_x_22735 - _ZN2at6native27unrolled_elementwise_kernelINS0_13AUnaryFunctorIlllZZZNS0_15binary_internal21div_trunc_kernel_cudaERNS_18TensorIteratorBaseEENKUlvE_clEvENKUlvE2_clEvEUlllE_EESt5arrayIPcLm2EELi4E23TrivialOffsetCalculatorILi1EjESE_NS0_6memory15LoadWithoutCastENSF_16StoreWithoutCastEEEviT_T0_T2_T3_T4_T5_)
        .other          _ZN2at6native27unrolled_elementwise_kernelINS0_13AUnaryFunctorIlllZZZNS0_15binary_internal21div_trunc_kernel_cudaERNS_18TensorIteratorBaseEENKUlvE_clEvENKUlvE2_clEvEUlllE_EESt5arrayIPcLm2EELi4E23TrivialOffsetCalculatorILi1EjESE_NS0_6memory15LoadWithoutCastENSF_16StoreWithoutCastEEEviT_T0_T2_T3_T4_T5_,@"STO_CUDA_ENTRY STV_DEFAULT"
_ZN2at6native27unrolled_elementwise_kernelINS0_13AUnaryFunctorIlllZZZNS0_15binary_internal21div_trunc_kernel_cudaERNS_18TensorIteratorBaseEENKUlvE_clEvENKUlvE2_clEvEUlllE_EESt5arrayIPcLm2EELi4E23TrivialOffsetCalculatorILi1EjESE_NS0_6memory15LoadWithoutCastENSF_16StoreWithoutCastEEEviT_T0_T2_T3_T4_T5_:
.text._ZN2at6native27unrolled_elementwise_kernelINS0_13AUnaryFunctorIlllZZZNS0_15binary_internal21div_trunc_kernel_cudaERNS_18TensorIteratorBaseEENKUlvE_clEvENKUlvE2_clEvEUlllE_EESt5arrayIPcLm2EELi4E23TrivialOffsetCalculatorILi1EjESE_NS0_6memory15LoadWithoutCastENSF_16StoreWithoutCastEEEviT_T0_T2_T3_T4_T5_:
        /* <DEDUP_REMOVED lines=18> */
[----:B------:R-:W-:-:S11]  /*0120*/  CS2R R14, SRZ ;  /* 0x00000000000e7805 */ /* 0x000fd6000001ff00 */
[----:B------:R-:W-:Y:S01]  /*0130*/  @!P3 LEA R21, R0, R13, 0x9 ;  /* 0x0000000d0015b211 */ /* 0x000fe200078e48ff */
[----:B------:R-:W-:Y:S01]  /*0140*/  @!P3 VIADD R13, R13, 0x80 ;  /* 0x000000800d0db836 */ /* 0x000fe20000000000 */
[----:B------:R-:W0:Y:S01]  /*0150*/  @!P3 LDC.64 R8, c[0x0][0x230] ;  /* 0x00008c00ff08bb82 */ /* 0x000e220000000a00 */
[----:B-1----:R-:W-:-:S03]  /*0160*/  @!P0 IMAD.WIDE.U32 R4, R19, 0x8, R4 ;  /* 0x0000000813048825 */ /* 0x002fc600078e0004 */
[----:B------:R-:W-:-:S13]  /*0170*/  ISETP.GE.AND P2, PT, R13, R2, PT ;  /* 0x000000020d00720c */ /* 0x000fda0003f46270 */
[----:B------:R-:W1:Y:S01]  /*0180*/  @!P2 LDC.64 R6, c[0x0][0x230] ;  /* 0x00008c00ff06ab82 */ /* 0x000e620000000a00 */
[----:B------:R-:W-:Y:S02]  /*0190*/  @!P2 IMAD R17, R0, 0x200, R13 ;  /* 0x000002000011a824 */ /* 0x000fe400078e020d */
[----:B0-----:R-:W-:Y:S01]  /*01a0*/  @!P3 IMAD.WIDE.U32 R12, R21, 0x8, R8 ;  /* 0x00000008150cb825 */ /* 0x001fe200078e0008 */
[----:B------:R-:W-:Y:S02]  /*01b0*/  CS2R R20, SRZ ;  /* 0x0000000000147805 */ /* 0x000fe4000001ff00 */
[----:B------:R-:W-:Y:S02]  /*01c0*/  CS2R R8, SRZ ;  /* 0x0000000000087805 */ /* 0x000fe4000001ff00 */
[----:B------:R0:W5:Y:S04]  /*01d0*/  @!P3 LDG.E.64 R14, desc[UR6][R12.64] ;  /* 0x000000060c0eb981 */ /* 0x000168000c1e1b00 */
[----:B------:R0:W5:Y:S01]  /*01e0*/  @!P1 LDG.E.64 R20, desc[UR6][R10.64] ;  /* 0x000000060a149981 */ /* 0x000162000c1e1b00 */
[----:B-1----:R-:W-:Y:S01]  /*01f0*/  @!P2 IMAD.WIDE.U32 R6, R17, 0x8, R6 ;  /* 0x000000081106a825 */ /* 0x002fe200078e0006 */
[----:B------:R-:W-:-:S04]  /*0200*/  CS2R R16, SRZ ;  /* 0x0000000000107805 */ /* 0x000fc8000001ff00 */
[----:B------:R0:W5:Y:S04]  /*0210*/  @!P2 LDG.E.64 R8, desc[UR6][R6.64] ;  /* 0x000000060608a981 */ /* 0x000168000c1e1b00 */
[----:B------:R0:W5:Y:S01]  /*0220*/  @!P0 LDG.E.64 R16, desc[UR6][R4.64] ;  /* 0x0000000604108981 */ /* 0x000162000c1e1b00 */
[----:B------:R-:W-:Y:S04]  /*0230*/  BSSY B0, `(.L_x_15794) ;  /* 0x0000021000007945 */ /* 0x000fe80003800000 */
[----:B------:R-:W-:Y:S05]  /*0240*/  @P1 BRA `(.L_x_15795) ;  /* 0x00000000007c1947 */ /* 0x000fea0003800000 */
[----:B------:R-:W-:Y:S02]  /*0250*/  ULDC UR4, c[0x0][0x224] ;  /* 0x0000890000047ab9 */ /* 0x000fe40000000800 */
[----:B0----5:R-:W-:-:S04]  /*0260*/  LOP3.LUT R4, R21, UR4, RZ, 0xfc, !PT ;  /* 0x0000000415047c12 */ /* 0x021fc8000f8efcff */
[----:B------:R-:W-:-:S13]  /*0270*/  ISETP.NE.U32.AND P0, PT, R4, RZ, PT ;  /* 0x000000ff0400720c */ /* 0x000fda0003f05070 */
[----:B------:R-:W-:Y:S05]  /*0280*/  @!P0 BRA `(.L_x_15796) ;  /* 0x0000000000188947 */ /* 0x000fea0003800000 */
[----:B------:R-:W-:Y:S02]  /*0290*/  MOV R5, R21 ;  /* 0x0000001500057202 */ /* 0x000fe40000000f00 */
[----:B------:R-:W-:-:S07]  /*02a0*/  MOV R4, 0x2c0 ;  /* 0x000002c000047802 */ /* 0x000fce0000000f00 */
[----:B------:R-:W-:Y:S05]  /*02b0*/  CALL.REL.NOINC `($__internal_38_$__cuda_sm20_div_s64) ;  /* 0x0000000800887944 */ /* 0x000fea0003c00000 */
[----:B------:R-:W-:Y:S02]  /*02c0*/  IMAD.MOV.U32 R6, RZ, RZ, R10 ;  /* 0x000000ffff067224 */ /* 0x000fe400078e000a */
[----:B------:R-:W-:Y:S01]  /*02d0*/  IMAD.MOV.U32 R7, RZ, RZ, R11 ;  /* 0x000000ffff077224 */ /* 0x000fe200078e000b */
[----:B------:R-:W-:Y:S06]  /*02e0*/  BRA `(.L_x_15795) ;  /* 0x0000000000547947 */ /* 0x000fec0003800000 */
.L_x_15796:
[----:B------:R-:W0:Y:S01]  /*02f0*/  I2F.U32.RP R6, R20 ;  /* 0x0000001400067306 */ /* 0x000e220000209000 */
[----:B------:R-:W-:Y:S01]  /*0300*/  ULDC UR4, c[0x0][0x220] ;  /* 0x0000880000047ab9 */ /* 0x000fe20000000800 */
[----:B------:R-:W-:-:S06]  /*0310*/  ISETP.NE.U32.AND P3, PT, R20, RZ, PT ;  /* 0x000000ff1400720c */ /* 0x000fcc0003f65070 */
[----:B0-----:R-:W0:Y:S02]  /*0320*/  MUFU.RCP R6, R6 ;  /* 0x0000000600067308 */ /* 0x001e240000001000 */
[----:B0-----:R-:W-:-:S06]  /*0330*/  IADD3 R4, R6, 0xffffffe, RZ ;  /* 0x0ffffffe06047810 */ /* 0x001fcc0007ffe0ff */
[----:B------:R0:W1:Y:S02]  /*0340*/  F2I.FTZ.U32.TRUNC.NTZ R5, R4 ;  /* 0x0000000400057305 */ /* 0x000064000021f000 */
[----:B0-----:R-:W-:Y:S02]  /*0350*/  IMAD.MOV.U32 R4, RZ, RZ, RZ ;  /* 0x000000ffff047224 */ /* 0x001fe400078e00ff */
[----:B-1----:R-:W-:-:S04]  /*0360*/  IMAD.MOV R7, RZ, RZ, -R5 ;  /* 0x000000ffff077224 */ /* 0x002fc800078e0a05 */
[----:B------:R-:W-:-:S04]  /*0370*/  IMAD R7, R7, R20, RZ ;  /* 0x0000001407077224 */ /* 0x000fc800078e02ff */
[----:B------:R-:W-:-:S06]  /*0380*/  IMAD.HI.U32 R5, R5, R7, R4 ;  /* 0x0000000705057227 */ /* 0x000fcc00078e0004 */
[----:B------:R-:W-:-:S05]  /*0390*/  IMAD.HI.U32 R5, R5, UR4, RZ ;  /* 0x0000000405057c27 */ /* 0x000fca000f8e00ff */
[----:B------:R-:W-:-:S05]  /*03a0*/  IADD3 R7, -R5, RZ, RZ ;  /* 0x000000ff05077210 */ /* 0x000fca0007ffe1ff */
[----:B------:R-:W-:-:S05]  /*03b0*/  IMAD R7, R20, R7, UR4 ;  /* 0x0000000414077e24 */ /* 0x000fca000f8e0207 */
[----:B------:R-:W-:-:S13]  /*03c0*/  ISETP.GE.U32.AND P0, PT, R7, R20, PT ;  /* 0x000000140700720c */ /* 0x000fda0003f06070 */
[----:B------:R-:W-:Y:S02]  /*03d0*/  @P0 IMAD.IADD R7, R7, 0x1, -R20 ;  /* 0x0000000107070824 */ /* 0x000fe400078e0a14 */
[----:B------:R-:W-:-:S03]  /*03e0*/  @P0 VIADD R5, R5, 0x1 ;  /* 0x0000000105050836 */ /* 0x000fc60000000000 */
[----:B------:R-:W-:Y:S01]  /*03f0*/  ISETP.GE.U32.AND P2, PT, R7, R20, PT ;  /* 0x000000140700720c */ /* 0x000fe20003f46070 */
[----:B------:R-:W-:-:S12]  /*0400*/  IMAD.MOV.U32 R7, RZ, RZ, RZ ;  /* 0x000000ffff077224 */ /* 0x000fd800078e00ff */
[----:B------:R-:W-:Y:S02]  /*0410*/  @P2 IADD3 R5, R5, 0x1, RZ ;  /* 0x0000000105052810 */ /* 0x000fe40007ffe0ff */
[----:B------:R-:W-:-:S05]  /*0420*/  @!P3 LOP3.LUT R5, RZ, R20, RZ, 0x33, !PT ;  /* 0x00000014ff05b212 */ /* 0x000fca00078e33ff */
[----:B------:R-:W-:-:S07]  /*0430*/  IMAD.MOV.U32 R6, RZ, RZ, R5 ;  /* 0x000000ffff067224 */ /* 0x000fce00078e0005 */
.L_x_15795:
[----:B------:R-:W-:Y:S05]  /*0440*/  BSYNC B0 ;  /* 0x0000000000007941 */ /* 0x000fea0003800000 */
.L_x_15794:
[----:B0-----:R-:W-:Y:S01]  /*0450*/  IADD3 R5, R3, 0x80, RZ ;  /* 0x0000008003057810 */ /* 0x001fe20007ffe0ff */
        /* <DEDUP_REMOVED lines=10> */
[----:B------:R-:W-:Y:S05]  /*0500*/  CALL.REL.NOINC `($__internal_38_$__cuda_sm20_div_s64) ;  /* 0x0000000400f47944 */ /* 0x000fea0003c00000 */
[----:B------:R-:W-:Y:S01]  /*0510*/  MOV R16, R10 ;  /* 0x0000000a00107202 */ /* 0x000fe20000000f00 */
[----:B------:R-:W-:Y:S01]  /*0520*/  IMAD.MOV.U32 R17, RZ, RZ, R11 ;  /* 0x000000ffff117224 */ /* 0x000fe200078e000b */
[----:B------:R-:W-:Y:S06]  /*0530*/  BRA `(.L_x_15798) ;  /* 0x0000000000547947 */ /* 0x000fec0003800000 */
.L_x_15799:
[----:B------:R-:W0:Y:S01]  /*0540*/  I2F.U32.RP R10, R16 ;  /* 0x00000010000a7306 */ /* 0x000e220000209000 */
[----:B------:R-:W-:Y:S01]  /*0550*/  ULDC UR4, c[0x0][0x220] ;  /* 0x0000880000047ab9 */ /* 0x000fe20000000800 */
[----:B------:R-:W-:Y:S01]  /*0560*/  ISETP.NE.U32.AND P3, PT, R16, RZ, PT ;  /* 0x000000ff1000720c */ /* 0x000fe20003f65070 */
[----:B------:R-:W-:-:S05]  /*0570*/  IMAD.MOV.U32 R17, RZ, RZ, RZ ;  /* 0x000000ffff117224 */ /* 0x000fca00078e00ff */
[----:B0-----:R-:W0:Y:S02]  /*0580*/  MUFU.RCP R10, R10 ;  /* 0x0000000a000a7308 */ /* 0x001e240000001000 */
[----:B0-----:R-:W-:-:S06]  /*0590*/  VIADD R4, R10, 0xffffffe ;  /* 0x0ffffffe0a047836 */ /* 0x001fcc0000000000 */
[----:B------:R0:W1:Y:S02]  /*05a0*/  F2I.FTZ.U32.TRUNC.NTZ R5, R4 ;  /* 0x0000000400057305 */ /* 0x000064000021f000 */
[----:B0-----:R-:W-:Y:S01]  /*05b0*/  IMAD.MOV.U32 R4, RZ, RZ, RZ ;  /* 0x000000ffff047224 */ /* 0x001fe200078e00ff */
[----:B-1----:R-:W-:-:S05]  /*05c0*/  IADD3 R11, RZ, -R5, RZ ;  /* 0x80000005ff0b7210 */ /* 0x002fca0007ffe0ff */
[----:B------:R-:W-:-:S04]  /*05d0*/  IMAD R11, R11, R16, RZ ;  /* 0x000000100b0b7224 */ /* 0x000fc800078e02ff */
[----:B------:R-:W-:-:S06]  /*05e0*/  IMAD.HI.U32 R5, R5, R11, R4 ;  /* 0x0000000b05057227 */ /* 0x000fcc00078e0004 */
[----:B------:R-:W-:-:S04]  /*05f0*/  IMAD.HI.U32 R5, R5, UR4, RZ ;  /* 0x0000000405057c27 */ /* 0x000fc8000f8e00ff */
[----:B------:R-:W-:-:S04]  /*0600*/  IMAD.MOV R11, RZ, RZ, -R5 ;  /* 0x000000ffff0b7224 */ /* 0x000fc800078e0a05 */
[----:B------:R-:W-:-:S05]  /*0610*/  IMAD R11, R16, R11, UR4 ;  /* 0x00000004100b7e24 */ /* 0x000fca000f8e020b */
[----:B------:R-:W-:-:S13]  /*0620*/  ISETP.GE.U32.AND P0, PT, R11, R16, PT ;  /* 0x000000100b00720c */ /* 0x000fda0003f06070 */
[----:B------:R-:W-:Y:S01]  /*0630*/  @P0 IADD3 R11, R11, -R16, RZ ;  /* 0x800000100b0b0210 */ /* 0x000fe20007ffe0ff */
[----:B------:R-:W-:-:S03]  /*0640*/  @P0 VIADD R5, R5, 0x1 ;  /* 0x0000000105050836 */ /* 0x000fc60000000000 */
[----:B------:R-:W-:-:S13]  /*0650*/  ISETP.GE.U32.AND P2, PT, R11, R16, PT ;  /* 0x000000100b00720c */ /* 0x000fda0003f46070 */
[----:B------:R-:W-:Y:S01]  /*0660*/  @P2 VIADD R5, R5, 0x1 ;  /* 0x0000000105052836 */ /* 0x000fe20000000000 */
[----:B------:R-:W-:-:S04]  /*0670*/  @!P3 LOP3.LUT R5, RZ, R16, RZ, 0x33, !PT ;  /* 0x00000010ff05b212 */ /* 0x000fc800078e33ff */
[----:B------:R-:W-:-:S07]  /*0680*/  MOV R16, R5 ;  /* 0x0000000500107202 */ /* 0x000fce0000000f00 */
.L_x_15798:
[----:B------:R-:W-:Y:S05]  /*0690*/  BSYNC B0 ;  /* 0x0000000000007941 */ /* 0x000fea0003800000 */
.L_x_15797:
        /* <DEDUP_REMOVED lines=11> */
[----:B------:R-:W-:Y:S05]  /*0750*/  CALL.REL.NOINC `($__internal_38_$__cuda_sm20_div_s64) ;  /* 0x0000000400607944 */ /* 0x000fea0003c00000 */
[----:B------:R-:W-:Y:S01]  /*0760*/  IMAD.MOV.U32 R14, RZ, RZ, R10 ;  /* 0x000000ffff0e7224 */ /* 0x000fe200078e000a */
[----:B------:R-:W-:Y:S01]  /*0770*/  MOV R15, R11 ;  /* 0x0000000b000f7202 */ /* 0x000fe20000000f00 */
[----:B------:R-:W-:Y:S06]  /*0780*/  BRA `(.L_x_15801) ;  /* 0x0000000000547947 */ /* 0x000fec0003800000 */
.L_x_15802:
[----:B------:R-:W0:Y:S01]  /*0790*/  I2F.U32.RP R10, R14 ;  /* 0x0000000e000a7306 */ /* 0x000e220000209000 */
[----:B------:R-:W-:Y:S01]  /*07a0*/  ULDC UR4, c[0x0][0x220] ;  /* 0x0000880000047ab9 */ /* 0x000fe20000000800 */
[----:B------:R-:W-:Y:S02]  /*07b0*/  ISETP.NE.U32.AND P3, PT, R14, RZ, PT ;  /* 0x000000ff0e00720c */ /* 0x000fe40003f65070 */
[----:B------:R-:W-:-:S04]  /*07c0*/  MOV R15, RZ ;  /* 0x000000ff000f7202 */ /* 0x000fc80000000f00 */
[----:B0-----:R-:W0:Y:S02]  /*07d0*/  MUFU.RCP R10, R10 ;  /* 0x0000000a000a7308 */ /* 0x001e240000001000 */
[----:B0-----:R-:W-:-:S06]  /*07e0*/  VIADD R4, R10, 0xffffffe ;  /* 0x0ffffffe0a047836 */ /* 0x001fcc0000000000 */
[----:B------:R0:W1:Y:S02]  /*07f0*/  F2I.FTZ.U32.TRUNC.NTZ R5, R4 ;  /* 0x0000000400057305 */ /* 0x000064000021f000 */
[----:B0-----:R-:W-:Y:S01]  /*0800*/  HFMA2.MMA R4, -RZ, RZ, 0, 0 ;  /* 0x00000000ff047435 */ /* 0x001fe200000001ff */
[----:B-1----:R-:W-:-:S04]  /*0810*/  IMAD.MOV R11, RZ, RZ, -R5 ;  /* 0x000000ffff0b7224 */ /* 0x002fc800078e0a05 */
[----:B------:R-:W-:-:S05]  /*0820*/  IMAD R11, R11, R14, RZ ;  /* 0x0000000e0b0b7224 */ /* 0x000fca00078e02ff */
[----:B------:R-:W-:-:S06]  /*0830*/  IMAD.HI.U32 R5, R5, R11, R4 ;  /* 0x0000000b05057227 */ /* 0x000fcc00078e0004 */
[----:B------:R-:W-:-:S04]  /*0840*/  IMAD.HI.U32 R5, R5, UR4, RZ ;  /* 0x0000000405057c27 */ /* 0x000fc8000f8e00ff */
[----:B------:R-:W-:-:S04]  /*0850*/  IMAD.MOV R11, RZ, RZ, -R5 ;  /* 0x000000ffff0b7224 */ /* 0x000fc800078e0a05 */
[----:B------:R-:W-:-:S05]  /*0860*/  IMAD R11, R14, R11, UR4 ;  /* 0x000000040e0b7e24 */ /* 0x000fca000f8e020b */
[----:B------:R-:W-:-:S13]  /*0870*/  ISETP.GE.U32.AND P0, PT, R11, R14, PT ;  /* 0x0000000e0b00720c */ /* 0x000fda0003f06070 */
[----:B------:R-:W-:Y:S01]  /*0880*/  @P0 IMAD.IADD R11, R11, 0x1, -R14 ;  /* 0x000000010b0b0824 */ /* 0x000fe200078e0a0e */
[----:B------:R-:W-:-:S04]  /*0890*/  @P0 IADD3 R5, R5, 0x1, RZ ;  /* 0x0000000105050810 */ /* 0x000fc80007ffe0ff */
[----:B------:R-:W-:-:S13]  /*08a0*/  ISETP.GE.U32.AND P2, PT, R11, R14, PT ;  /* 0x0000000e0b00720c */ /* 0x000fda0003f46070 */
[----:B------:R-:W-:Y:S01]  /*08b0*/  @P2 VIADD R5, R5, 0x1 ;  /* 0x0000000105052836 */ /* 0x000fe20000000000 */
[----:B------:R-:W-:-:S05]  /*08c0*/  @!P3 LOP3.LUT R5, RZ, R14, RZ, 0x33, !PT ;  /* 0x0000000eff05b212 */ /* 0x000fca00078e33ff */
[----:B------:R-:W-:-:S07]  /*08d0*/  IMAD.MOV.U32 R14, RZ, RZ, R5 ;  /* 0x000000ffff0e7224 */ /* 0x000fce00078e0005 */
.L_x_15801:
[----:B------:R-:W-:Y:S05]  /*08e0*/  BSYNC B0 ;  /* 0x0000000000007941 */ /* 0x000fea0003800000 */
.L_x_15800:
        /* <DEDUP_REMOVED lines=11> */
[----:B------:R-:W-:Y:S05]  /*09a0*/  CALL.REL.NOINC `($__internal_38_$__cuda_sm20_div_s64) ;  /* 0x0000000000cc7944 */ /* 0x000fea0003c00000 */
[----:B------:R-:W-:Y:S02]  /*09b0*/  IMAD.MOV.U32 R4, RZ, RZ, R10 ;  /* 0x000000ffff047224 */ /* 0x000fe400078e000a */
[----:B------:R-:W-:Y:S01]  /*09c0*/  IMAD.MOV.U32 R5, RZ, RZ, R11 ;  /* 0x000000ffff057224 */ /* 0x000fe200078e000b */
[----:B------:R-:W-:Y:S06]  /*09d0*/  BRA `(.L_x_15804) ;  /* 0x0000000000507947 */ /* 0x000fec0003800000 */
.L_x_15805:
        /* <DEDUP_REMOVED lines=19> */
[----:B------:R-:W-:-:S07]  /*0b10*/  @!P3 LOP3.LUT R4, RZ, R8, RZ, 0x33, !PT ;  /* 0x00000008ff04b212 */ /* 0x000fce00078e33ff */
.L_x_15804:
[----:B------:R-:W-:Y:S05]  /*0b20*/  BSYNC B0 ;  /* 0x0000000000007941 */ /* 0x000fea0003800000 */
.L_x_15803:
[----:B------:R-:W0:Y:S01]  /*0b30*/  @!P1 S2R R11, SR_TID.X ;  /* 0x00000000000b9919 */ /* 0x000e220000002100 */
[----:B-----5:R-:W1:Y:S01]  /*0b40*/  @!P1 LDC.64 R8, c[0x0][0x228] ;  /* 0x00008a00ff089b82 */ /* 0x020e620000000a00 */
[----:B------:R-:W-:Y:S01]  /*0b50*/  BSSY B0, `(.L_x_15806) ;  /* 0x0000011000007945 */ /* 0x000fe20003800000 */
[----:B0-----:R-:W-:Y:S01]  /*0b60*/  @!P1 VIADD R3, R11, 0x80 ;  /* 0x000000800b039836 */ /* 0x001fe20000000000 */
[----:B------:R-:W-:-:S04]  /*0b70*/  @!P1 LEA R11, R0, R11, 0x9 ;  /* 0x0000000b000b9211 */ /* 0x000fc800078e48ff */
[----:B------:R-:W-:Y:S01]  /*0b80*/  ISETP.GE.AND P0, PT, R3, R2, PT ;  /* 0x000000020300720c */ /* 0x000fe20003f06270 */
[----:B-1----:R-:W-:-:S05]  /*0b90*/  @!P1 IMAD.WIDE.U32 R8, R11, 0x8, R8 ;  /* 0x000000080b089825 */ /* 0x002fca00078e0008 */
[----:B------:R0:W-:Y:S07]  /*0ba0*/  @!P1 STG.E.64 desc[UR6][R8.64], R6 ;  /* 0x0000000608009986 */ /* 0x0001ee000c101b06 */
[----:B------:R-:W-:Y:S05]  /*0bb0*/  @P0 BRA `(.L_x_15807) ;  /* 0x0000000000280947 */ /* 0x000fea0003800000 */
[----:B0-----:R-:W0:Y:S01]  /*0bc0*/  LDC.64 R8, c[0x0][0x228] ;  /* 0x00008a00ff087b82 */ /* 0x001e220000000a00 */
        /* <DEDUP_REMOVED lines=9> */
.L_x_15807:
[----:B------:R-:W-:Y:S05]  /*0c60*/  BSYNC B0 ;  /* 0x0000000000007941 */ /* 0x000fea0003800000 */
.L_x_15806:
[----:B------:R-:W-:-:S13]  /*0c70*/  ISETP.GE.AND P0, PT, R3, R2, PT ;  /* 0x000000020300720c */ /* 0x000fda0003f06270 */
[----:B------:R-:W-:Y:S05]  /*0c80*/  @P0 EXIT ;  /* 0x000000000000094d */ /* 0x000fea0003800000 */
[----:B01----:R-:W0:Y:S01]  /*0c90*/  LDC.64 R6, c[0x0][0x228] ;  /* 0x00008a00ff067b82 */ /* 0x003e220000000a00 */
[----:B------:R-:W-:-:S04]  /*0ca0*/  IMAD R3, R0, 0x200, R3 ;  /* 0x0000020000037824 */ /* 0x000fc800078e0203 */
[----:B0-----:R-:W-:-:S05]  /*0cb0*/  IMAD.WIDE.U32 R2, R3, 0x8, R6 ;  /* 0x0000000803027825 */ /* 0x001fca00078e0006 */
[----:B------:R-:W-:Y:S01]  /*0cc0*/  STG.E.64 desc[UR6][R2.64], R4 ;  /* 0x0000000402007986 */ /* 0x000fe2000c101b06 */
[----:B------:R-:W-:Y:S05]  /*0cd0*/  EXIT ;  /* 0x000000000000794d */ /* 0x000fea0003800000 */
        .weak           $__internal_38_$__cuda_sm20_div_s64
        .type           $__internal_38_$__cuda_sm20_div_s64,@function
        .size           $__internal_38_$__cuda_sm20_div_s64,(.L_x_22735 - $__internal_38_$__cuda_sm20_div_s64)
$__internal_38_$__cuda_sm20_div_s64:
[-C--:B------:R-:W-:Y:S01]  /*0ce0*/  IADD3 R11, P2, RZ, -R20.reuse, RZ ;  /* 0x80000014ff0b7210 */ /* 0x080fe20007f5e0ff */
[----:B------:R-:W-:Y:S01]  /*0cf0*/  UISETP.GE.AND UP0, UPT, UR9, URZ, UPT ;  /* 0x0000003f0900728c */ /* 0x000fe2000bf06270 */
[----:B------:R-:W-:Y:S01]  /*0d00*/  ISETP.GE.AND P0, PT, R5, RZ, PT ;  /* 0x000000ff0500720c */ /* 0x000fe20003f06270 */
[----:B------:R-:W-:Y:S01]  /*0d10*/  UIADD3 UR4, URZ, -UR8, URZ ;  /* 0x800000083f047290 */ /* 0x000fe2000fffe03f */
[-C--:B------:R-:W-:Y:S01]  /*0d20*/  IADD3.X R12, RZ, ~R5.reuse, RZ, P2, !PT ;  /* 0x80000005ff0c7210 */ /* 0x080fe200017fe4ff */
[----:B------:R-:W-:Y:S01]  /*0d30*/  UIADD3 URZ, UP1, URZ, -UR8, URZ ;  /* 0x800000083f3f7290 */ /* 0x000fe2000ff3e03f */
[----:B------:R-:W-:Y:S01]  /*0d40*/  SEL R10, R11, R20, !P0 ;  /* 0x000000140b0a7207 */ /* 0x000fe20004000000 */
[----:B------:R-:W-:Y:S01]  /*0d50*/  USEL UR4, UR4, UR8, !UP0 ;  /* 0x0000000804047287 */ /* 0x000fe2000c000000 */
[----:B------:R-:W-:Y:S01]  /*0d60*/  SEL R11, R12, R5, !P0 ;  /* 0x000000050c0b7207 */ /* 0x000fe20004000000 */
[----:B------:R-:W-:Y:S02]  /*0d70*/  UISETP.GE.AND UP2, UPT, UR9, URZ, UPT ;  /* 0x0000003f0900728c */ /* 0x000fe4000bf46270 */
[----:B------:R-:W-:Y:S01]  /*0d80*/  UIADD3.X UR5, URZ, ~UR9, URZ, UP1, !UPT ;  /* 0x800000093f057290 */ /* 0x000fe20008ffe43f */
[----:B------:R-:W0:Y:S03]  /*0d90*/  I2F.U64.RP R22, R10 ;  /* 0x0000000a00167312 */ /* 0x000e260000309000 */
[----:B------:R-:W-:-:S05]  /*0da0*/  USEL UR5, UR5, UR9, !UP2 ;  /* 0x0000000905057287 */ /* 0x000fca000d000000 */
        /* <DEDUP_REMOVED lines=48> */
[CC--:B------:R-:W-:Y:S02]  /*10b0*/  ISETP.GE.U32.AND.EX P0, PT, R27.reuse, R11.reuse, PT, P0 ;  /* 0x0000000b1b00720c */ /* 0x0c0fe40003f06100 */
[----:B------:R-:W-:Y:S02]  /*10c0*/  IADD3.X R23, R27, ~R11, RZ, P2, !PT ;  /* 0x8000000b1b177210 */ /* 0x000fe400017fe4ff */
[----:B------:R-:W-:Y:S02]  /*10d0*/  SEL R13, R13, R25, P0 ;  /* 0x000000190d0d7207 */ /* 0x000fe40000000000 */
        /* <DEDUP_REMOVED lines=11> */
[C---:B------:R-:W-:Y:S01]  /*1190*/  LOP3.LUT R18, R5.reuse, UR9, RZ, 0x3c, !PT ;  /* 0x0000000905127c12 */ /* 0x040fe2000f8e3cff */
        /* <DEDUP_REMOVED lines=8> */
[----:B------:R-:W-:Y:S06]  /*1220*/  RET.REL.NODEC R4 `(_ZN2at6native27unrolled_elementwise_kernelINS0_13AUnaryFunctorIlllZZZNS0_15binary_internal21div_trunc_kernel_cudaERNS_18TensorIteratorBaseEENKUlvE_clEvENKUlvE2_clEvEUlllE_EESt5arrayIPcLm2EELi4E23TrivialOffsetCalculatorILi1EjESE_NS0_6memory15LoadWithoutCastENSF_16StoreWithoutCastEEEviT_T0_T2_T3_T4_T5_) ;  /* 0xffffffec04747950 */ /* 0x000fec0003c3ffff */
.L_x_15808:
        /* <DEDUP_REMOVED lines=13> */
.L_x_22735:


//--------------------- .text._ZN2at6native29vectorized_elementwise_kernelILi2ENS0_13AUnaryFunctorIlllZZZNS0_15binary_internal21div_trunc_kernel_cudaERNS_18TensorIteratorBaseEENKUlvE_clEvENKUlvE2_clEvEUlllE_EESt5arrayIPcLm2EEEEviT0_T1_ --------------------------
	.section	.text._ZN2at6native29vectorized_elementwise_kernelILi2ENS0_13AUnaryFunctorIlllZZZNS0_15binary_internal21div_trunc_kernel_cudaERNS_18TensorIteratorBaseEENKUlvE_clEvENKUlvE2_clEvEUlllE_EESt5arrayIPcLm2EEEEviT0_T1_,"ax",@progbits
	.align	128
        .global         _ZN2at6native29vectorized_elementwise_kernelILi2ENS0_13AUnaryFunctorIlllZZZNS0_15binary_internal21div_trunc_kernel_cudaERNS_18TensorIteratorBaseEENKUlvE_clEvENKUlvE2_clEvEUlllE_EESt5arrayIPcLm2EEEEviT0_T1_
        .type           _ZN2at6native29vectorized_elementwise_kernelILi2ENS0_13AUnaryFunctorIlllZZZNS0_15binary_internal21div_trunc_kernel_cudaERNS_18TensorIteratorBaseEENKUlvE_clEvENKUlvE2_clEvEUlllE_EESt5arrayIPcLm2EEEEviT0_T1_,@function
        .size           _ZN2at6native29vectorized_elementwise_kernelILi2ENS0_13AUnaryFunctorIlllZZZNS0_15binary_internal21div_trunc_kernel_cudaERNS_18TensorIteratorBaseEENKUlvE_clEvENKUlvE2_clEvEUlllE_EESt5arrayIPcLm2EEEEviT0_T1_,(.L_x_22736 - _ZN2at6native29vectorized_elementwise_kernelILi2ENS0_13AUnaryFunctorIlllZZZNS0_15binary_internal21div_trunc_kernel_cudaERNS_18TensorIteratorBaseEENKUlvE_clEvENKUlvE2_clEvEUlllE_EESt5arrayIPcLm2EEEEviT0_T1_)
        .other          _ZN2at6native29vectorized_elementwise_kernelILi2ENS0_13AUnaryFunctorIlllZZZNS0_15binary_internal21div_trunc_kernel_cudaERNS_18TensorIteratorBaseEENKUlvE_clEvENKUlvE2_clEvEUlllE_EESt5arrayIPcLm2EEEEviT0_T1_,@"STO_CUDA_ENTRY STV_DEFAULT"
_ZN2at6native29vectorized_elementwise_kernelILi2ENS0_13AUnaryFunctorIlllZZZNS0_15binary_internal21div_trunc_kernel_cudaERNS_18TensorIteratorBaseEENKUlvE_clEvENKUlvE2_clEvEUlllE_EESt5arrayIPcLm2EEEEviT0_T1_:
.text._ZN2at6native29vectorized_elementwise_kernelILi2ENS0_13AUnaryFunctorIlllZZZNS0_15binary_internal21div_trunc_kernel_cudaERNS_18TensorIteratorBaseEENKUlvE_clEvENKUlvE2_clEvEUlllE_EESt5arrayIPcLm2EEEEviT0_T1_:
        /* <DEDUP_REMOVED lines=25> */
[----:B-----5:R-:W-:Y:S05]  /*0190*/  CALL.REL.NOINC `($__internal_39_$__cuda_sm20_div_s64) ;  /* 0x0000002800a07944 */ /* 0x020fea0003c00000 */
[----:B------:R-:W-:Y:S02]  /*01a0*/  IMAD.MOV.U32 R16, RZ, RZ, R3 ;  /* 0x000000ffff107224 */ /* 0x000fe400078e0003 */
[----:B------:R-:W-:Y:S01]  /*01b0*/  IMAD.MOV.U32 R17, RZ, RZ, R0 ;  /* 0x000000ffff117224 */ /* 0x000fe200078e0000 */
[----:B------:R-:W-:Y:S06]  /*01c0*/  BRA `(.L_x_15812) ;  /* 0x0000000000547947 */ /* 0x000fec0003800000 */
.L_x_15811:
[----:B------:R-:W0:Y:S01]  /*01d0*/  I2F.U32.RP R0, R16 ;  /* 0x0000001000007306 */ /* 0x000e220000209000 */
[----:B------:R-:W-:Y:S01]  /*01e0*/  IMAD.MOV R5, RZ, RZ, -R16 ;  /* 0x000000ffff057224 */ /* 0x000fe200078e0a10 */
[----:B------:R-:W-:Y:S01]  /*01f0*/  ULDC UR4, c[0x0][0x220] ;  /* 0x0000880000047ab9 */ /* 0x000fe20000000800 */
[----:B------:R-:W-:Y:S01]  /*0200*/  ISETP.NE.U32.AND P2, PT, R16, RZ, PT ;  /* 0x000000ff1000720c */ /* 0x000fe20003f45070 */
[----:B------:R-:W-:-:S04]  /*0210*/  IMAD.MOV.U32 R17, RZ, RZ, RZ ;  /* 0x000000ffff117224 */ /* 0x000fc800078e00ff */
[----:B0-----:R-:W0:Y:S02]  /*0220*/  MUFU.RCP R0, R0 ;  /* 0x0000000000007308 */ /* 0x001e240000001000 */
[----:B0-----:R-:W-:-:S06]  /*0230*/  IADD3 R2, R0, 0xffffffe, RZ ;  /* 0x0ffffffe00027810 */ /* 0x001fcc0007ffe0ff */
[----:B------:R0:W1:Y:S02]  /*0240*/  F2I.FTZ.U32.TRUNC.NTZ R3, R2 ;  /* 0x0000000200037305 */ /* 0x000064000021f000 */
[----:B0-----:R-:W-:Y:S02]  /*0250*/  IMAD.MOV.U32 R2, RZ, RZ, RZ ;  /* 0x000000ffff027224 */ /* 0x001fe400078e00ff */
[----:B-1----:R-:W-:-:S04]  /*0260*/  IMAD R5, R5, R3, RZ ;  /* 0x0000000305057224 */ /* 0x002fc800078e02ff */
[----:B------:R-:W-:-:S06]  /*0270*/  IMAD.HI.U32 R3, R3, R5, R2 ;  /* 0x0000000503037227 */ /* 0x000fcc00078e0002 */
[----:B------:R-:W-:-:S05]  /*0280*/  IMAD.HI.U32 R3, R3, UR4, RZ ;  /* 0x0000000403037c27 */ /* 0x000fca000f8e00ff */
[----:B------:R-:W-:-:S05]  /*0290*/  IADD3 R5, -R3, RZ, RZ ;  /* 0x000000ff03057210 */ /* 0x000fca0007ffe1ff */
[----:B------:R-:W-:-:S05]  /*02a0*/  IMAD R5, R16, R5, UR4 ;  /* 0x0000000410057e24 */ /* 0x000fca000f8e0205 */
[----:B------:R-:W-:-:S13]  /*02b0*/  ISETP.GE.U32.AND P0, PT, R5, R16, PT ;  /* 0x000000100500720c */ /* 0x000fda0003f06070 */
[----:B------:R-:W-:Y:S02]  /*02c0*/  @P0 IMAD.IADD R5, R5, 0x1, -R16 ;  /* 0x0000000105050824 */ /* 0x000fe400078e0a10 */
[----:B------:R-:W-:-:S03]  /*02d0*/  @P0 VIADD R3, R3, 0x1 ;  /* 0x0000000103030836 */ /* 0x000fc60000000000 */
[----:B------:R-:W-:-:S13]  /*02e0*/  ISETP.GE.U32.AND P1, PT, R5, R16, PT ;  /* 0x000000100500720c */ /* 0x000fda0003f26070 */
[----:B------:R-:W-:Y:S02]  /*02f0*/  @P1 IADD3 R3, R3, 0x1, RZ ;  /* 0x0000000103031810 */ /* 0x000fe40007ffe0ff */
[----:B------:R-:W-:-:S05]  /*0300*/  @!P2 LOP3.LUT R3, RZ, R16, RZ, 0x33, !PT ;  /* 0x00000010ff03a212 */ /* 0x000fca00078e33ff */
[----:B------:R-:W-:-:S07]  /*0310*/  IMAD.MOV.U32 R16, RZ, RZ, R3 ;  /* 0x000000ffff107224 */ /* 0x000fce00078e0003 */
.L_x_15812:
[----:B------:R-:W-:Y:S05]  /*0320*/  BSYNC B0 ;  /* 0x0000000000007941 */ /* 0x000fea0003800000 */
.L_x_15810:
        /* <DEDUP_REMOVED lines=8> */
[----:B-----5:R-:W-:Y:S05]  /*03b0*/  CALL.REL.NOINC `($__internal_39_$__cuda_sm20_div_s64) ;  /* 0x0000002800187944 */ /* 0x020fea0003c00000 */
[----:B------:R-:W-:Y:S01]  /*03c0*/  IMAD.MOV.U32 R18, RZ, RZ, R3 ;  /* 0x000000ffff127224 */ /* 0x000fe200078e0003 */
[----:B------:R-:W-:Y:S01]  /*03d0*/  MOV R19, R0 ;  /* 0x0000000000137202 */ /* 0x000fe20000000f00 */
[----:B------:R-:W-:Y:S06]  /*03e0*/  BRA `(.L_x_15815) ;  /* 0x0000000000547947 */ /* 0x000fec0003800000 */
.L_x_15814:
[----:B------:R-:W0:Y:S01]  /*03f0*/  I2F.U32.RP R0, R18 ;  /* 0x0000001200007306 */ /* 0x000e220000209000 */
[----:B------:R-:W-:Y:S01]  /*0400*/  IMAD.MOV R5, RZ, RZ, -R18 ;  /* 0x000000ffff057224 */ /* 0x000fe200078e0a12 */
[----:B------:R-:W-:Y:S01]  /*0410*/  ULDC UR4, c[0x0][0x220] ;  /* 0x0000880000047ab9 */ /* 0x000fe20000000800 */
[----:B------:R-:W-:Y:S02]  /*0420*/  ISETP.NE.U32.AND P2, PT, R18, RZ, PT ;  /* 0x000000ff1200720c */ /* 0x000fe40003f45070 */
[----:B------:R-:W-:-:S03]  /*0430*/  MOV R19, RZ ;  /* 0x000000ff00137202 */ /* 0x000fc60000000f00 */
[----:B0-----:R-:W0:Y:S02]  /*0440*/  MUFU.RCP R0, R0 ;  /* 0x0000000000007308 */ /* 0x001e240000001000 */
[----:B0-----:R-:W-:-:S06]  /*0450*/  VIADD R2, R0, 0xffffffe ;  /* 0x0ffffffe00027836 */ /* 0x001fcc0000000000 */
        /* <DEDUP_REMOVED lines=14> */
.L_x_15815:
[----:B------:R-:W-:Y:S05]  /*0540*/  BSYNC B0 ;  /* 0x0000000000007941 */ /* 0x000fea0003800000 */
.L_x_15813:
        /* <DEDUP_REMOVED lines=8> */
[----:B------:R-:W-:Y:S05]  /*05d0*/  CALL.REL.NOINC `($__internal_39_$__cuda_sm20_div_s64) ;  /* 0x0000002400907944 */ /* 0x000fea0003c00000 */
[----:B------:R-:W-:Y:S01]  /*05e0*/  MOV R20, R3 ;  /* 0x0000000300147202 */ /* 0x000fe20000000f00 */
[----:B------:R-:W-:Y:S01]  /*05f0*/  IMAD.MOV.U32 R21, RZ, RZ, R0 ;  /* 0x000000ffff157224 */ /* 0x000fe200078e0000 */
[----:B------:R-:W-:Y:S06]  /*0600*/  BRA `(.L_x_15818) ;  /* 0x0000000000547947 */ /* 0x000fec0003800000 */
.L_x_15817:
[----:B------:R-:W0:Y:S01]  /*0610*/  I2F.U32.RP R0, R20 ;  /* 0x0000001400007306 */ /* 0x000e220000209000 */
[----:B------:R-:W-:Y:S01]  /*0620*/  IADD3 R5, RZ, -R20, RZ ;  /* 0x80000014ff057210 */ /* 0x000fe20007ffe0ff */
[----:B------:R-:W-:Y:S01]  /*0630*/  ULDC UR4, c[0x0][0x220] ;  /* 0x0000880000047ab9 */ /* 0x000fe20000000800 */
[----:B------:R-:W-:Y:S01]  /*0640*/  ISETP.NE.U32.AND P2, PT, R20, RZ, PT ;  /* 0x000000ff1400720c */ /* 0x000fe20003f45070 */
[----:B------:R-:W-:-:S04]  /*0650*/  IMAD.MOV.U32 R21, RZ, RZ, RZ ;  /* 0x000000ffff157224 */ /* 0x000fc800078e00ff */
[----:B0-----:R-:W0:Y:S02]  /*0660*/  MUFU.RCP R0, R0 ;  /* 0x0000000000007308 */ /* 0x001e240000001000 */
[----:B0-----:R-:W-:-:S06]  /*0670*/  VIADD R2, R0, 0xffffffe ;  /* 0x0ffffffe00027836 */ /* 0x001fcc0000000000 */
[----:B------:R0:W1:Y:S02]  /*0680*/  F2I.FTZ.U32.TRUNC.NTZ R3, R2 ;  /* 0x0000000200037305 */ /* 0x000064000021f000 */
[----:B0-----:R-:W-:Y:S02]  /*0690*/  IMAD.MOV.U32 R2, RZ, RZ, RZ ;  /* 0x000000ffff027224 */ /* 0x001fe400078e00ff */
[----:B-1----:R-:W-:-:S04]  /*06a0*/  IMAD R5, R5, R3, RZ ;  /* 0x0000000305057224 */ /* 0x002fc800078e02ff */
[----:B------:R-:W-:-:S06]  /*06b0*/  IMAD.HI.U32 R3, R3, R5, R2 ;  /* 0x0000000503037227 */ /* 0x000fcc00078e0002 */
[----:B------:R-:W-:-:S04]  /*06c0*/  IMAD.HI.U32 R3, R3, UR4, RZ ;  /* 0x0000000403037c27 */ /* 0x000fc8000f8e00ff */
[----:B------:R-:W-:-:S04]  /*06d0*/  IMAD.MOV R5, RZ, RZ, -R3 ;  /* 0x000000ffff057224 */ /* 0x000fc800078e0a03 */
[----:B------:R-:W-:-:S05]  /*06e0*/  IMAD R5, R20, R5, UR4 ;  /* 0x0000000414057e24 */ /* 0x000fca000f8e0205 */
[----:B------:R-:W-:-:S13]  /*06f0*/  ISETP.GE.U32.AND P0, PT, R5, R20, PT ;  /* 0x000000140500720c */ /* 0x000fda0003f06070 */
[----:B------:R-:W-:Y:S01]  /*0700*/  @P0 IADD3 R5, -R20, R5, RZ ;  /* 0x0000000514050210 */ /* 0x000fe20007ffe1ff */
[----:B------:R-:W-:-:S03]  /*0710*/  @P0 VIADD R3, R3, 0x1 ;  /* 0x0000000103030836 */ /* 0x000fc60000000000 */
[----:B------:R-:W-:-:S13]  /*0720*/  ISETP.GE.U32.AND P1, PT, R5, R20, PT ;  /* 0x000000140500720c */ /* 0x000fda0003f26070 */
[----:B------:R-:W-:Y:S01]  /*0730*/  @P1 VIADD R3, R3, 0x1 ;  /* 0x0000000103031836 */ /* 0x000fe20000000000 */
[----:B------:R-:W-:-:S04]  /*0740*/  @!P2 LOP3.LUT R3, RZ, R20, RZ, 0x33, !PT ;  /* 0x00000014ff03a212 */ /* 0x000fc800078e33ff */
[----:B------:R-:W-:-:S07]  /*0750*/  MOV R20, R3 ;  /* 0x0000000300147202 */ /* 0x000fce0000000f00 */
.L_x_15818:
[----:B------:R-:W-:Y:S05]  /*0760*/  BSYNC B0 ;  /* 0x0000000000007941 */ /* 0x000fea0003800000 */
.L_x_15816:
        /* <DEDUP_REMOVED lines=8> */
[----:B------:R-:W-:Y:S05]  /*07f0*/  CALL.REL.NOINC `($__internal_39_$__cuda_sm20_div_s64) ;  /* 0x0000002400087944 */ /* 0x000fea0003c00000 */
[----:B------:R-:W-:Y:S02]  /*0800*/  IMAD.MOV.U32 R22, RZ, RZ, R3 ;  /* 0x000000ffff167224 */ /* 0x000fe400078e0003 */
[----:B------:R-:W-:Y:S01]  /*0810*/  IMAD.MOV.U32 R23, RZ, RZ, R0 ;  /* 0x000000ffff177224 */ /* 0x000fe200078e0000 */
[----:B------:R-:W-:Y:S06]  /*0820*/  BRA `(.L_x_15821) ;  /* 0x0000000000547947 */ /* 0x000fec0003800000 */
.L_x_15820:
        /* <DEDUP_REMOVED lines=21> */
.L_x_15821:
[----:B------:R-:W-:Y:S05]  /*0980*/  BSYNC B0 ;  /* 0x0000000000007941 */ /* 0x000fea0003800000 */
.L_x_15819:
        /* <DEDUP_REMOVED lines=8> */
[----:B------:R-:W-:Y:S05]  /*0a10*/  CALL.REL.NOINC `($__internal_39_$__cuda_sm20_div_s64) ;  /* 0x0000002000807944 */ /* 0x000fea0003c00000 */
[----:B------:R-:W-:Y:S01]  /*0a20*/  IMAD.MOV.U32 R8, RZ, RZ, R3 ;  /* 0x000000ffff087224 */ /* 0x000fe200078e0003 */
[----:B------:R-:W-:Y:S01]  /*0a30*/  MOV R9, R0 ;  /* 0x0000000000097202 */ /* 0x000fe20000000f00 */
[----:B------:R-:W-:Y:S06]  /*0a40*/  BRA `(.L_x_15824) ;  /* 0x0000000000547947 */ /* 0x000fec0003800000 */
.L_x_15823:
        /* <DEDUP_REMOVED lines=21> */
.L_x_15824:
[----:B------:R-:W-:Y:S05]  /*0ba0*/  BSYNC B0 ;  /* 0x0000000000007941 */ /* 0x000fea0003800000 */
.L_x_15822:
        /* <DEDUP_REMOVED lines=12> */
.L_x_15826:
        /* <DEDUP_REMOVED lines=21> */
.L_x_15827:
[----:B------:R-:W-:Y:S05]  /*0dc0*/  BSYNC B0 ;  /* 0x0000000000007941 */ /* 0x000fea0003800000 */
.L_x_15825:
        /* <DEDUP_REMOVED lines=12> */
.L_x_15829:
        /* <DEDUP_REMOVED lines=21> */
.L_x_15830:
[----:B------:R-:W-:Y:S05]  /*0fe0*/  BSYNC B0 ;  /* 0x0000000000007941 */ /* 0x000fea0003800000 */
.L_x_15828:
        /* <DEDUP_REMOVED lines=12> */
.L_x_15832:
        /* <DEDUP_REMOVED lines=21> */
.L_x_15833:
[----:B------:R-:W-:Y:S05]  /*1200*/  BSYNC B0 ;  /* 0x0000000000007941 */ /* 0x000fea0003800000 */
.L_x_15831:
        /* <DEDUP_REMOVED lines=8> */
.L_x_15809:
        /* <DEDUP_REMOVED lines=37> */
[----:B------:R-:W-:Y:S01]  /*14e0*/  @!P6 IMAD.IADD R33, R30, 0x1, R33 ;  /* 0x000000011e21e824 */ /* 0x000fe200078e0221 */
[----:B-1----:R-:W-:Y:S01]  /*14f0*/  CS2R R22, SRZ ;  /* 0x0000000000167805 */ /* 0x002fe2000001ff00 */
[----:B0-----:R-:W-:Y:S01]  /*1500*/  @!P1 IMAD.WIDE.U32 R24, R15, 0x8, R24 ;  /* 0x000000080f189825 */ /* 0x001fe200078e0018 */
[----:B------:R0:W5:Y:S01]  /*1510*/  @!P5 LDG.E.64 R20, desc[UR6][R16.64] ;  /* 0x000000061014d981 */ /* 0x000162000c1e1b00 */
[----:B------:R-:W-:Y:S02]  /*1520*/  CS2R R14, SRZ ;  /* 0x00000000000e7805 */ /* 0x000fe4000001ff00 */
[----:B---3--:R-:W-:Y:S01]  /*1530*/  @!P0 IMAD.WIDE.U32 R26, R27, 0x8, R10 ;  /* 0x000000081b1a8825 */ /* 0x008fe200078e000a */
[----:B------:R-:W-:-:S03]  /*1540*/  CS2R R10, SRZ ;  /* 0x00000000000a7805 */ /* 0x000fc6000001ff00 */
[----:B------:R-:W-:Y:S01]  /*1550*/  @!P4 IMAD.WIDE.U32 R28, R35, 0x8, R28 ;  /* 0x00000008231cc825 */ /* 0x000fe200078e001c */
[----:B------:R1:W5:Y:S01]  /*1560*/  @!P0 LDG.E.64 R14, desc[UR6][R26.64] ;  /* 0x000000061a0e8981 */ /* 0x000362000c1e1b00 */
[----:B0-----:R-:W-:Y:S02]  /*1570*/  CS2R R16, SRZ ;  /* 0x0000000000107805 */ /* 0x001fe4000001ff00 */
[----:B----4-:R-:W-:Y:S01]  /*1580*/  @!P3 IMAD.WIDE.U32 R2, R31, 0x8, R2 ;  /* 0x000000081f02b825 */ /* 0x010fe200078e0002 */
[----:B------:R1:W5:Y:S03]  /*1590*/  @!P4 LDG.E.64 R22, desc[UR6][R28.64] ;  /* 0x000000061c16c981 */ /* 0x000366000c1e1b00 */
[----:B------:R-:W-:Y:S01]  /*15a0*/  @!P6 IMAD.WIDE.U32 R32, R33, 0x8, R6 ;  /* 0x000000082120e825 */ /* 0x000fe200078e0006 */
[----:B------:R1:W5:Y:S03]  /*15b0*/  @!P3 LDG.E.64 R10, desc[UR6][R2.64] ;  /* 0x00000006020ab981 */ /* 0x000366000c1e1b00 */
[----:B------:R-:W-:Y:S01]  /*15c0*/  @!P2 IMAD.WIDE.U32 R6, R13, 0x8, R4 ;  /* 0x000000080d06a825 */ /* 0x000fe200078e0004 */
[----:B------:R-:W-:-:S02]  /*15d0*/  CS2R R12, SRZ ;  /* 0x00000000000c7805 */ /* 0x000fc4000001ff00 */
[----:B------:R-:W-:Y:S01]  /*15e0*/  CS2R R4, SRZ ;  /* 0x0000000000047805 */ /* 0x000fe2000001ff00 */
        /* <DEDUP_REMOVED lines=9> */
[----:B------:R-:W-:Y:S01]  /*1680*/  IMAD.MOV.U32 R0, RZ, RZ, R4 ;  /* 0x000000ffff007224 */ /* 0x000fe200078e0004 */
[----:B-1----:R-:W-:Y:S02]  /*1690*/  MOV R25, R5 ;  /* 0x0000000500197202 */ /* 0x002fe40000000f00 */
[----:B------:R-:W-:-:S07]  /*16a0*/  MOV R24, 0x16c0 ;  /* 0x000016c000187802 */ /* 0x000fce0000000f00 */
[----:B------:R-:W-:Y:S05]  /*16b0*/  CALL.REL.NOINC `($__internal_39_$__cuda_sm20_div_s64) ;  /* 0x0000001400587944 */ /* 0x000fea0003c00000 */
[----:B------:R-:W-:Y:S02]  /*16c0*/  IMAD.MOV.U32 R26, RZ, RZ, R3 ;  /* 0x000000ffff1a7224 */ /* 0x000fe400078e0003 */
[----:B------:R-:W-:Y:S01]  /*16d0*/  IMAD.MOV.U32 R27, RZ, RZ, R0 ;  /* 0x000000ffff1b7224 */ /* 0x000fe200078e0000 */
[----:B------:R-:W-:Y:S06]  /*16e0*/  BRA `(.L_x_15835) ;  /* 0x0000000000507947 */ /* 0x000fec0003800000 */
.L_x_15836:
[----:B------:R-:W0:Y:S01]  /*16f0*/  I2F.U32.RP R0, R4 ;  /* 0x0000000400007306 */ /* 0x000e220000209000 */
[----:B------:R-:W-:Y:S01]  /*1700*/  ULDC UR4, c[0x0][0x220] ;  /* 0x0000880000047ab9 */ /* 0x000fe20000000800 */
[----:B------:R-:W-:Y:S01]  /*1710*/  ISETP.NE.U32.AND P3, PT, R4, RZ, PT ;  /* 0x000000ff0400720c */ /* 0x000fe20003f65070 */
[----:B-1----:R-:W-:-:S05]  /*1720*/  IMAD.MOV.U32 R27, RZ, RZ, RZ ;  /* 0x000000ffff1b7224 */ /* 0x002fca00078e00ff */
        /* <DEDUP_REMOVED lines=15> */
[----:B------:R-:W-:-:S07]  /*1820*/  @!P3 LOP3.LUT R26, RZ, R4, RZ, 0x33, !PT ;  /* 0x00000004ff1ab212 */ /* 0x000fce00078e33ff */
.L_x_15835:
[----:B------:R-:W-:Y:S05]  /*1830*/  BSYNC B0 ;  /* 0x0000000000007941 */ /* 0x000fea0003800000 */
.L_x_15834:
        /* <DEDUP_REMOVED lines=9> */
[----:B-1----:R-:W-:Y:S01]  /*18d0*/  IMAD.MOV.U32 R25, RZ, RZ, R19 ;  /* 0x000000ffff197224 */ /* 0x002fe200078e0013 */
[----:B------:R-:W-:-:S07]  /*18e0*/  MOV R24, 0x1900 ;  /* 0x0000190000187802 */ /* 0x000fce0000000f00 */
[----:B------:R-:W-:Y:S05]  /*18f0*/  CALL.REL.NOINC `($__internal_39_$__cuda_sm20_div_s64) ;  /* 0x0000001000c87944 */ /* 0x000fea0003c00000 */
[----:B------:R-:W-:Y:S01]  /*1900*/  IMAD.MOV.U32 R18, RZ, RZ, R3 ;  /* 0x000000ffff127224 */ /* 0x000fe200078e0003 */
[----:B------:R-:W-:Y:S01]  /*1910*/  MOV R19, R0 ;  /* 0x0000000000137202 */ /* 0x000fe20000000f00 */
[----:B------:R-:W-:Y:S06]  /*1920*/  BRA `(.L_x_15838) ;  /* 0x0000000000547947 */ /* 0x000fec0003800000 */
.L_x_15839:
[----:B------:R-:W0:Y:S01]  /*1930*/  I2F.U32.RP R0, R18 ;  /* 0x0000001200007306 */ /* 0x000e220000209000 */
[----:B------:R-:W-:Y:S01]  /*1940*/  ULDC UR4, c[0x0][0x220] ;  /* 0x0000880000047ab9 */ /* 0x000fe20000000800 */
[----:B------:R-:W-:Y:S02]  /*1950*/  ISETP.NE.U32.AND P3, PT, R18, RZ, PT ;  /* 0x000000ff1200720c */ /* 0x000fe40003f65070 */
[----:B------:R-:W-:-:S04]  /*1960*/  MOV R19, RZ ;  /* 0x000000ff00137202 */ /* 0x000fc80000000f00 */
[----:B0-----:R-:W1:Y:S02]  /*1970*/  MUFU.RCP R0, R0 ;  /* 0x0000000000007308 */ /* 0x001e640000001000 */
[----:B-1----:R-:W-:-:S06]  /*1980*/  VIADD R2, R0, 0xffffffe ;  /* 0x0ffffffe00027836 */ /* 0x002fcc0000000000 */
        /* <DEDUP_REMOVED lines=15> */
.L_x_15838:
[----:B------:R-:W-:Y:S05]  /*1a80*/  BSYNC B0 ;  /* 0x0000000000007941 */ /* 0x000fea0003800000 */
.L_x_15837:
        /* <DEDUP_REMOVED lines=15> */
.L_x_15842:
[----:B------:R-:W0:Y:S01]  /*1b80*/  I2F.U32.RP R0, R20 ;  /* 0x0000001400007306 */ /* 0x000e220000209000 */
[----:B------:R-:W-:Y:S01]  /*1b90*/  ULDC UR4, c[0x0][0x220] ;  /* 0x0000880000047ab9 */ /* 0x000fe20000000800 */
[----:B------:R-:W-:Y:S01]  /*1ba0*/  ISETP.NE.U32.AND P3, PT, R20, RZ, PT ;  /* 0x000000ff1400720c */ /* 0x000fe20003f65070 */
[----:B------:R-:W-:-:S05]  /*1bb0*/  IMAD.MOV.U32 R21, RZ, RZ, RZ ;  /* 0x000000ffff157224 */ /* 0x000fca00078e00ff */
[----:B0-----:R-:W1:Y:S02]  /*1bc0*/  MUFU.RCP R0, R0 ;  /* 0x0000000000007308 */ /* 0x001e640000001000 */
[----:B-1----:R-:W-:-:S06]  /*1bd0*/  IADD3 R2, R0, 0xffffffe, RZ ;  /* 0x0ffffffe00027810 */ /* 0x002fcc0007ffe0ff */
        /* <DEDUP_REMOVED lines=15> */
.L_x_15841:
[----:B------:R-:W-:Y:S05]  /*1cd0*/  BSYNC B0 ;  /* 0x0000000000007941 */ /* 0x000fea0003800000 */
.L_x_15840:
        /* <DEDUP_REMOVED lines=9> */
[----:B-1----:R-:W-:Y:S01]  /*1d70*/  MOV R24, 0x1da0 ;  /* 0x00001da000187802 */ /* 0x002fe20000000f00 */
[----:B------:R-:W-:-:S07]  /*1d80*/  IMAD.MOV.U32 R25, RZ, RZ, R23 ;  /* 0x000000ffff197224 */ /* 0x000fce00078e0017 */
[----:B------:R-:W-:Y:S05]  /*1d90*/  CALL.REL.NOINC `($__internal_39_$__cuda_sm20_div_s64) ;  /* 0x0000000c00a07944 */ /* 0x000fea0003c00000 */
[----:B------:R-:W-:Y:S01]  /*1da0*/  MOV R22, R3 ;  /* 0x0000000300167202 */ /* 0x000fe20000000f00 */
[----:B------:R-:W-:Y:S01]  /*1db0*/  IMAD.MOV.U32 R23, RZ, RZ, R0 ;  /* 0x000000ffff177224 */ /* 0x000fe200078e0000 */
[----:B------:R-:W-:Y:S06]  /*1dc0*/  BRA `(.L_x_15844) ;  /* 0x0000000000547947 */ /* 0x000fec0003800000 */
.L_x_15845:
[----:B------:R-:W0:Y:S01]  /*1dd0*/  I2F.U32.RP R0, R22 ;  /* 0x0000001600007306 */ /* 0x000e220000209000 */
[----:B------:R-:W-:Y:S01]  /*1de0*/  ULDC UR4, c[0x0][0x220] ;  /* 0x0000880000047ab9 */ /* 0x000fe20000000800 */
[----:B------:R-:W-:Y:S01]  /*1df0*/  ISETP.NE.U32.AND P3, PT, R22, RZ, PT ;  /* 0x000000ff1600720c */ /* 0x000fe20003f65070 */
[----:B------:R-:W-:-:S05]  /*1e00*/  IMAD.MOV.U32 R23, RZ, RZ, RZ ;  /* 0x000000ffff177224 */ /* 0x000fca00078e00ff */
[----:B0-----:R-:W1:Y:S02]  /*1e10*/  MUFU.RCP R0, R0 ;  /* 0x0000000000007308 */ /* 0x001e640000001000 */
[----:B-1----:R-:W-:-:S06]  /*1e20*/  VIADD R2, R0, 0xffffffe ;  /* 0x0ffffffe00027836 */ /* 0x002fcc0000000000 */
        /* <DEDUP_REMOVED lines=15> */
.L_x_15844:
[----:B------:R-:W-:Y:S05]  /*1f20*/  BSYNC B0 ;  /* 0x0000000000007941 */ /* 0x000fea0003800000 */
.L_x_15843:
        /* <DEDUP_REMOVED lines=15> */
.L_x_15848:
        /* <DEDUP_REMOVED lines=21> */
.L_x_15847:
[----:B------:R-:W-:Y:S05]  /*2170*/  BSYNC B0 ;  /* 0x0000000000007941 */ /* 0x000fea0003800000 */
.L_x_15846:
        /* <DEDUP_REMOVED lines=15> */
.L_x_15851:
        /* <DEDUP_REMOVED lines=21> */
.L_x_15850:
[----:B------:R-:W-:Y:S05]  /*23c0*/  BSYNC B0 ;  /* 0x0000000000007941 */ /* 0x000fea0003800000 */
.L_x_15849:
        /* <DEDUP_REMOVED lines=12> */
[----:B------:R-:W-:Y:S01]  /*2490*/  IMAD.MOV.U32 R14, RZ, RZ, R3 ;  /* 0x000000ffff0e7224 */ /* 0x000fe200078e0003 */
[----:B------:R-:W-:Y:S01]  /*24a0*/  MOV R15, R0 ;  /* 0x00000000000f7202 */ /* 0x000fe20000000f00 */
[----:B------:R-:W-:Y:S06]  /*24b0*/  BRA `(.L_x_15853) ;  /* 0x0000000000547947 */ /* 0x000fec0003800000 */
.L_x_15854:
        /* <DEDUP_REMOVED lines=11> */
[----:B------:R-:W-:-:S05]  /*2570*/  IMAD.HI.U32 R3, R3, UR4, RZ ;  /* 0x0000000403037c27 */ /* 0x000fca000f8e00ff */
[----:B------:R-:W-:-:S05]  /*2580*/  IADD3 R5, -R3, RZ, RZ ;  /* 0x000000ff03057210 */ /* 0x000fca0007ffe1ff */
[----:B------:R-:W-:-:S05]  /*2590*/  IMAD R5, R14, R5, UR4 ;  /* 0x000000040e057e24 */ /* 0x000fca000f8e0205 */
[----:B------:R-:W-:-:S13]  /*25a0*/  ISETP.GE.U32.AND P0, PT, R5, R14, PT ;  /* 0x0000000e0500720c */ /* 0x000fda0003f06070 */
[----:B------:R-:W-:Y:S01]  /*25b0*/  @P0 IMAD.IADD R5, R5, 0x1, -R14 ;  /* 0x0000000105050824 */ /* 0x000fe200078e0a0e */
[----:B------:R-:W-:-:S04]  /*25c0*/  @P0 IADD3 R3, R3, 0x1, RZ ;  /* 0x0000000103030810 */ /* 0x000fc80007ffe0ff */
[----:B------:R-:W-:-:S13]  /*25d0*/  ISETP.GE.U32.AND P1, PT, R5, R14, PT ;  /* 0x0000000e0500720c */ /* 0x000fda0003f26070 */
[----:B------:R-:W-:Y:S01]  /*25e0*/  @P1 VIADD R3, R3, 0x1 ;  /* 0x0000000103031836 */ /* 0x000fe20000000000 */
[----:B------:R-:W-:-:S04]  /*25f0*/  @!P3 LOP3.LUT R3, RZ, R14, RZ, 0x33, !PT ;  /* 0x0000000eff03b212 */ /* 0x000fc800078e33ff */
[----:B------:R-:W-:-:S07]  /*2600*/  MOV R14, R3 ;  /* 0x00000003000e7202 */ /* 0x000fce0000000f00 */
.L_x_15853:
[----:B------:R-:W-:Y:S05]  /*2610*/  BSYNC B0 ;  /* 0x0000000000007941 */ /* 0x000fea0003800000 */
.L_x_15852:
        /* <DEDUP_REMOVED lines=15> */
.L_x_15857:
[----:B------:R-:W0:Y:S01]  /*2710*/  I2F.U32.RP R0, R16 ;  /* 0x0000001000007306 */ /* 0x000e220000209000 */
[----:B------:R-:W-:Y:S01]  /*2720*/  ULDC UR4, c[0x0][0x220] ;  /* 0x0000880000047ab9 */ /* 0x000fe20000000800 */
[----:B------:R-:W-:-:S06]  /*2730*/  ISETP.NE.U32.AND P3, PT, R16, RZ, PT ;  /* 0x000000ff1000720c */ /* 0x000fcc0003f65070 */
        /* <DEDUP_REMOVED lines=13> */
[----:B------:R-:W-:Y:S01]  /*2810*/  ISETP.GE.U32.AND P1, PT, R3, R16, PT ;  /* 0x000000100300720c */ /* 0x000fe20003f26070 */
[----:B------:R-:W-:-:S12]  /*2820*/  HFMA2.MMA R3, -RZ, RZ, 0, 0 ;  /* 0x00000000ff037435 */ /* 0x000fd800000001ff */
[----:B------:R-:W-:Y:S01]  /*2830*/  @P1 VIADD R2, R2, 0x1 ;  /* 0x0000000102021836 */ /* 0x000fe20000000000 */
[----:B------:R-:W-:-:S07]  /*2840*/  @!P3 LOP3.LUT R2, RZ, R16, RZ, 0x33, !PT ;  /* 0x00000010ff02b212 */ /* 0x000fce00078e33ff */
.L_x_15856:
[----:B------:R-:W-:Y:S05]  /*2850*/  BSYNC B0 ;  /* 0x0000000000007941 */ /* 0x000fea0003800000 */
.L_x_15855:
[----:B-----5:R-:W1:Y:S01]  /*2860*/  @!P2 S2R R17, SR_TID.X ;  /* 0x000000000011a919 */ /* 0x020e620000002100 */
[----:B------:R-:W0:Y:S01]  /*2870*/  @!P2 LDC.64 R4, c[0x0][0x228] ;  /* 0x00008a00ff04ab82 */ /* 0x000e220000000a00 */
[----:B------:R-:W-:Y:S04]  /*2880*/  BSSY B0, `(.L_x_15858) ;  /* 0x0000031000007945 */ /* 0x000fe80003800000 */
[----:B------:R-:W-:Y:S01]  /*2890*/  BSSY B1, `(.L_x_15859) ;  /* 0x0000029000017945 */ /* 0x000fe20003800000 */
[----:B-1----:R-:W-:Y:S01]  /*28a0*/  @!P2 IMAD.IADD R7, R30, 0x1, R17 ;  /* 0x000000011e07a824 */ /* 0x002fe200078e0211 */
[----:B------:R-:W-:-:S03]  /*28b0*/  @!P2 IADD3 R8, R17, 0x80, RZ ;  /* 0x000000801108a810 */ /* 0x000fc60007ffe0ff */
[----:B0-----:R-:W-:Y:S01]  /*28c0*/  @!P2 IMAD.WIDE.U32 R4, R7, 0x8, R4 ;  /* 0x000000080704a825 */ /* 0x001fe200078e0004 */
[----:B------:R-:W-:-:S04]  /*28d0*/  ISETP.GE.AND P0, PT, R8, R9, PT ;  /* 0x000000090800720c */ /* 0x000fc80003f06270 */
[----:B------:R0:W-:Y:S09]  /*28e0*/  @!P2 STG.E.64 desc[UR6][R4.64], R26 ;  /* 0x0000001a0400a986 */ /* 0x0001f2000c101b06 */
        /* <DEDUP_REMOVED lines=13> */
.L_x_15860:
[----:B------:R-:W-:-:S13]  /*29c0*/  ISETP.GE.AND P0, PT, R8, R9, PT ;  /* 0x000000090800720c */ /* 0x000fda0003f06270 */
[----:B------:R-:W-:Y:S05]  /*29d0*/  @P0 BRA `(.L_x_15862) ;  /* 0x0000000000300947 */ /* 0x000fea0003800000 */
[----:B01----:R-:W0:Y:S01]  /*29e0*/  LDC.64 R4, c[0x0][0x228] ;  /* 0x00008a00ff047b82 */ /* 0x003e220000000a00 */
[----:B------:R-:W-:Y:S01]  /*29f0*/  IMAD.IADD R7, R30, 0x1, R8 ;  /* 0x000000011e077824 */ /* 0x000fe200078e0208 */
[----:B------:R-:W-:-:S03]  /*2a00*/  IADD3 R8, R8, 0x80, RZ ;  /* 0x0000008008087810 */ /* 0x000fc60007ffe0ff */
[----:B0-----:R-:W-:-:S05]  /*2a10*/  IMAD.WIDE.U32 R4, R7, 0x8, R4 ;  /* 0x0000000807047825 */ /* 0x001fca00078e0004 */
[----:B------:R1:W-:Y:S02]  /*2a20*/  STG.E.64 desc[UR6][R4.64], R22 ;  /* 0x0000001604007986 */ /* 0x0003e4000c101b06 */
.L_x_15861:
[----:B------:R-:W-:-:S13]  /*2a30*/  ISETP.GE.AND P0, PT, R8, R9, PT ;  /* 0x000000090800720c */ /* 0x000fda0003f06270 */
[----:B------:R-:W-:Y:S05]  /*2a40*/  @P0 BRA `(.L_x_15863) ;  /* 0x0000000000340947 */ /* 0x000fea0003800000 */
[----:B01----:R-:W0:Y:S01]  /*2a50*/  LDC.64 R4, c[0x0][0x228] ;  /* 0x00008a00ff047b82 */ /* 0x003e220000000a00 */
[----:B------:R-:W-:Y:S01]  /*2a60*/  IMAD.IADD R7, R30, 0x1, R8 ;  /* 0x000000011e077824 */ /* 0x000fe200078e0208 */
[----:B------:R-:W-:-:S03]  /*2a70*/  IADD3 R8, R8, 0x80, RZ ;  /* 0x0000008008087810 */ /* 0x000fc60007ffe0ff */
[----:B0-----:R-:W-:-:S05]  /*2a80*/  IMAD.WIDE.U32 R4, R7, 0x8, R4 ;  /* 0x0000000807047825 */ /* 0x001fca00078e0004 */
[----:B------:R2:W-:Y:S02]  /*2a90*/  STG.E.64 desc[UR6][R4.64], R10 ;  /* 0x0000000a04007986 */ /* 0x0005e4000c101b06 */
.L_x_15862:
        /* <DEDUP_REMOVED lines=8> */
.L_x_15863:
[----:B------:R-:W-:Y:S05]  /*2b20*/  BSYNC B1 ;  /* 0x0000000000017941 */ /* 0x000fea0003800000 */
.L_x_15859:
[----:B------:R-:W-:-:S13]  /*2b30*/  ISETP.GE.AND P0, PT, R8, R9, PT ;  /* 0x000000090800720c */ /* 0x000fda0003f06270 */
[----:B012---:R-:W0:Y:S01]  /*2b40*/  @!P0 LDC.64 R4, c[0x0][0x228] ;  /* 0x00008a00ff048b82 */ /* 0x007e220000000a00 */
[----:B------:R-:W-:Y:S01]  /*2b50*/  @!P0 IMAD.IADD R7, R30, 0x1, R8 ;  /* 0x000000011e078824 */ /* 0x000fe200078e0208 */
[----:B------:R-:W-:-:S03]  /*2b60*/  @!P0 IADD3 R8, R8, 0x80, RZ ;  /* 0x0000008008088810 */ /* 0x000fc60007ffe0ff */
[----:B0-----:R-:W-:-:S05]  /*2b70*/  @!P0 IMAD.WIDE.U32 R4, R7, 0x8, R4 ;  /* 0x0000000807048825 */ /* 0x001fca00078e0004 */
[----:B------:R3:W-:Y:S02]  /*2b80*/  @!P0 STG.E.64 desc[UR6][R4.64], R14 ;  /* 0x0000000e04008986 */ /* 0x0007e4000c101b06 */
.L_x_15864:
[----:B------:R-:W-:Y:S05]  /*2b90*/  BSYNC B0 ;  /* 0x0000000000007941 */ /* 0x000fea0003800000 */
.L_x_15858:
        /* <DEDUP_REMOVED lines=8> */
        .weak           $__internal_39_$__cuda_sm20_div_s64
        .type           $__internal_39_$__cuda_sm20_div_s64,@function
        .size           $__internal_39_$__cuda_sm20_div_s64,(.L_x_22736 - $__internal_39_$__cuda_sm20_div_s64)
$__internal_39_$__cuda_sm20_div_s64:
[-C--:B------:R-:W-:Y:S01]  /*2c20*/  IADD3 R2, P1, RZ, -R0.reuse, RZ ;  /* 0x80000000ff027210 */ /* 0x080fe20007f3e0ff */
[----:B------:R-:W-:Y:S01]  /*2c30*/  UISETP.GE.AND UP0, UPT, UR9, URZ, UPT ;  /* 0x0000003f0900728c */ /* 0x000fe2000bf06270 */
[----:B------:R-:W-:Y:S01]  /*2c40*/  ISETP.GE.AND P0, PT, R25, RZ, PT ;  /* 0x000000ff1900720c */ /* 0x000fe20003f06270 */
[----:B------:R-:W-:Y:S01]  /*2c50*/  UIADD3 UR4, UP1, URZ, -UR8, URZ ;  /* 0x800000083f047290 */ /* 0x000fe2000ff3e03f */
[-C--:B------:R-:W-:Y:S02]  /*2c60*/  IADD3.X R3, RZ, ~R25.reuse, RZ, P1, !PT ;  /* 0x80000019ff037210 */ /* 0x080fe40000ffe4ff */
[----:B------:R-:W-:Y:S01]  /*2c70*/  SEL R2, R2, R0, !P0 ;  /* 0x0000000002027207 */ /* 0x000fe20004000000 */
[----:B------:R-:W-:Y:S01]  /*2c80*/  USEL UR4, UR4, UR8, !UP0 ;  /* 0x0000000804047287 */ /* 0x000fe2000c000000 */
[----:B------:R-:W-:Y:S01]  /*2c90*/  SEL R3, R3, R25, !P0 ;  /* 0x0000001903037207 */ /* 0x000fe20004000000 */
[----:B------:R-:W-:-:S03]  /*2ca0*/  UIADD3.X UR5, URZ, ~UR9, URZ, UP1, !UPT ;  /* 0x800000093f057290 */ /* 0x000fc60008ffe43f */
[----:B------:R-:W0:Y:S01]  /*2cb0*/  I2F.U64.RP R4, R2 ;  /* 0x0000000200047312 */ /* 0x000e220000309000 */
[----:B------:R-:W-:-:S07]  /*2cc0*/  USEL UR5, UR5, UR9, !UP0 ;  /* 0x0000000905057287 */ /* 0x000fce000c000000 */
        /* <DEDUP_REMOVED lines=31> */
[----:B------:R-:W-:Y:S02]  /*2ec0*/  IMAD.MOV.U32 R5, RZ, RZ, RZ ;  /* 0x000000ffff057224 */ /* 0x000fe400078e00ff */
        /* <DEDUP_REMOVED lines=9> */
[----:B------:R-:W-:-:S03]  /*2f60*/  IMAD R5, R6, R3, R5 ;  /* 0x0000000306057224 */ /* 0x000fc600078e0205 */
[-C--:B------:R-:W-:Y:S01]  /*2f70*/  ISETP.GE.U32.AND P0, PT, R4, R2.reuse, PT ;  /* 0x000000020400720c */ /* 0x080fe20003f06070 */
[----:B------:R-:W-:-:S05]  /*2f80*/  IMAD R5, R7, R2, R5 ;  /* 0x0000000207057224 */ /* 0x000fca00078e0205 */
[----:B------:R-:W-:Y:S02]  /*2f90*/  IADD3.X R5, ~R5, UR5, RZ, P1, !PT ;  /* 0x0000000505057c10 */ /* 0x000fe40008ffe5ff */
[----:B------:R-:W-:Y:S02]  /*2fa0*/  IADD3 R29, P1, R4, -R2, RZ ;  /* 0x80000002041d7210 */ /* 0x000fe40007f3e0ff */
[CC--:B------:R-:W-:Y:S02]  /*2fb0*/  ISETP.GE.U32.AND.EX P0, PT, R5.reuse, R3.reuse, PT, P0 ;  /* 0x000000030500720c */ /* 0x0c0fe40003f06100 */
[----:B------:R-:W-:Y:S02]  /*2fc0*/  IADD3.X R28, R5, ~R3, RZ, P1, !PT ;  /* 0x80000003051c7210 */ /* 0x000fe40000ffe4ff */
[----:B------:R-:W-:Y:S02]  /*2fd0*/  IADD3 R31, P1, R6, 0x1, RZ ;  /* 0x00000001061f7810 */ /* 0x000fe40007f3e0ff */
[----:B------:R-:W-:-:S02]  /*2fe0*/  SEL R29, R29, R4, P0 ;  /* 0x000000041d1d7207 */ /* 0x000fc40000000000 */
[----:B------:R-:W-:Y:S01]  /*2ff0*/  SEL R6, R31, R6, P0 ;  /* 0x000000061f067207 */ /* 0x000fe20000000000 */
[----:B------:R-:W-:Y:S01]  /*3000*/  IMAD.X R4, RZ, RZ, R7, P1 ;  /* 0x000000ffff047224 */ /* 0x000fe200008e0607 */
[----:B------:R-:W-:Y:S02]  /*3010*/  SEL R28, R28, R5, P0 ;  /* 0x000000051c1c7207 */ /* 0x000fe40000000000 */
[----:B------:R-:W-:Y:S02]  /*3020*/  ISETP.GE.U32.AND P1, PT, R29, R2, PT ;  /* 0x000000021d00720c */ /* 0x000fe40003f26070 */
[----:B------:R-:W-:Y:S02]  /*3030*/  SEL R2, R4, R7, P0 ;  /* 0x0000000704027207 */ /* 0x000fe40000000000 */
[----:B------:R-:W-:Y:S02]  /*3040*/  IADD3 R5, P3, R6, 0x1, RZ ;  /* 0x0000000106057810 */ /* 0x000fe40007f7e0ff */
[----:B------:R-:W-:-:S02]  /*3050*/  ISETP.GE.U32.AND.EX P0, PT, R28, R3, PT, P1 ;  /* 0x000000031c00720c */ /* 0x000fc40003f06110 */
[----:B------:R-:W-:Y:S02]  /*3060*/  IADD3.X R4, RZ, R2, RZ, P3, !PT ;  /* 0x00000002ff047210 */ /* 0x000fe40001ffe4ff */
[----:B------:R-:W-:Y:S02]  /*3070*/  SEL R3, R5, R6, P0 ;  /* 0x0000000605037207 */ /* 0x000fe40000000000 */
[----:B------:R-:W-:Y:S02]  /*3080*/  SEL R2, R4, R2, P0 ;  /* 0x0000000204027207 */ /* 0x000fe40000000000 */
[----:B------:R-:W-:Y:S02]  /*3090*/  IADD3 R4, P3, RZ, -R3, RZ ;  /* 0x80000003ff047210 */ /* 0x000fe40007f7e0ff */
[----:B------:R-:W-:Y:S02]  /*30a0*/  LOP3.LUT R5, R25, UR9, RZ, 0x3c, !PT ;  /* 0x0000000919057c12 */ /* 0x000fe4000f8e3cff */
[----:B------:R-:W-:Y:S01]  /*30b0*/  ISETP.NE.U32.AND P0, PT, R0, RZ, PT ;  /* 0x000000ff0000720c */ /* 0x000fe20003f05070 */
[----:B------:R-:W-:Y:S01]  /*30c0*/  IMAD.X R0, RZ, RZ, ~R2, P3 ;  /* 0x000000ffff007224 */ /* 0x000fe200018e0e02 */
[----:B------:R-:W-:-:S02]  /*30d0*/  ISETP.GE.AND P1, PT, R5, RZ, PT ;  /* 0x000000ff0500720c */ /* 0x000fc40003f26270 */
[----:B------:R-:W-:Y:S02]  /*30e0*/  ISETP.NE.AND.EX P0, PT, R25, RZ, PT, P0 ;  /* 0x000000ff1900720c */ /* 0x000fe40003f05300 */
[----:B------:R-:W-:Y:S02]  /*30f0*/  MOV R25, 0x0 ;  /* 0x0000000000197802 */ /* 0x000fe40000000f00 */
[----:B------:R-:W-:Y:S02]  /*3100*/  SEL R3, R4, R3, !P1 ;  /* 0x0000000304037207 */ /* 0x000fe40004800000 */
[----:B------:R-:W-:Y:S02]  /*3110*/  SEL R0, R0, R2, !P1 ;  /* 0x0000000200007207 */ /* 0x000fe40004800000 */
[----:B------:R-:W-:Y:S02]  /*3120*/  SEL R3, R3, 0xffffffff, P0 ;  /* 0xffffffff03037807 */ /* 0x000fe40000000000 */
[----:B------:R-:W-:Y:S01]  /*3130*/  SEL R0, R0, 0xffffffff, P0 ;  /* 0xffffffff00007807 */ /* 0x000fe20000000000 */
[----:B------:R-:W-:Y:S06]  /*3140*/  RET.REL.NODEC R24 `(_ZN2at6native29vectorized_elementwise_kernelILi2ENS0_13AUnaryFunctorIlllZZZNS0_15binary_internal21div_trunc_kernel_cudaERNS_18TensorIteratorBaseEENKUlvE_clEvENKUlvE2_clEvEUlllE_EESt5arrayIPcLm2EEEEviT0_T1_) ;  /* 0xffffffcc18ac7950 */ /* 0x000fec0003c3ffff */
.L_x_15865:
        /* <DEDUP_REMOVED lines=11> */
.L_x_22736:


//--------------------- .text._ZN2at6native29vectorized_elementwise_kernelILi4ENS0_13AUnaryFunctorIlllZZZNS0_15binary_internal21div_trunc_kernel_cudaERNS_18TensorIteratorBaseEENKUlvE_clEvENKUlvE2_clEvEUlllE_EESt5arrayIPcLm2EEEEviT0_T1_ --------------------------
	.section	.text._ZN2at6native29vectorized_elementwise_kernelILi4ENS0_13AUnaryFunctorIlllZZZNS0_15binary_internal21div_trunc_kernel_cudaERNS_18TensorIteratorBaseEENKUlvE_clEvENKUlvE2_clEvEUlllE_EESt5arrayIPcLm2EEEEviT0_T1_,"ax",@progbits
	.align	128
        .global         _ZN2at6native29vectorized_elementwise_kernelILi4ENS0_13AUnaryFunctorIlllZZZNS0_15binary_internal21div_trunc_kernel_cudaERNS_18TensorIteratorBaseEENKUlvE_clEvENKUlvE2_clEvEUlllE_EESt5arrayIPcLm2EEEEviT0_T1_
        .type           _ZN2at6native29vectorized_elementwise_kernelILi4ENS0_13AUnaryFunctorIlllZZZNS0_15binary_internal21div_trunc_kernel_cudaERNS_18TensorIteratorBaseEENKUlvE_clEvENKUlvE2_clEvEUlllE_EESt5arrayIPcLm2EEEEviT0_T1_,@function
        .size           _ZN2at6native29vectorized_elementwise_kernelILi4ENS0_13AUnaryFunctorIlllZZZNS0_15binary_internal21div_trunc_kernel_cudaERNS_18TensorIteratorBaseEENKUlvE_clEvENKUlvE2_clEvEUlllE_EESt5arrayIPcLm2EEEEviT0_T1_,(.L_x_22737 - _ZN2at6native29vectorized_elementwise_kernelILi4ENS0_13AUnaryFunctorIlllZZZNS0_15binary_internal21div_trunc_kernel_cudaERNS_18TensorIteratorBaseEENKUlvE_clEvENKUlvE2_clEvEUlllE_EESt5arrayIPcLm2EEEEviT0_T1_)
        .other          _ZN2at6native29vectorized_elementwise_kernelILi4ENS0_13AUnaryFunctorIlllZZZNS0_15binary_internal21div_trunc_kernel_cudaERNS_18TensorIteratorBaseEENKUlvE_clEvENKUlvE2_clEvEUlllE_EESt5arrayIPcLm2EEEEviT0_T1_,@"STO_CUDA_ENTRY STV_DEFAULT"
_ZN2at6native29vectorized_elementwise_kernelILi4ENS0_13AUnaryFunctorIlllZZZNS0_15binary_internal21div_trunc_kernel_cudaERNS_18TensorIteratorBaseEENKUlvE_clEvENKUlvE2_clEvEUlllE_EESt5arrayIPcLm2EEEEviT0_T1_:
.text._ZN2at6native29vectorized_elementwise_kernelILi4ENS0_13AUnaryFunctorIlllZZZNS0_15binary_internal21div_trunc_kernel_cudaERNS_18TensorIteratorBaseEENKUlvE_clEvENKUlvE2_clEvEUlllE_EESt5arrayIPcLm2EEEEviT0_T1_:
        /* <DEDUP_REMOVED lines=25> */
[----:B-----5:R-:W-:Y:S05]  /*0190*/  CALL.REL.NOINC `($__internal_40_$__cuda_sm20_div_s64) ;  /* 0x0000002800a07944 */ /* 0x020fea0003c00000 */
[----:B------:R-:W-:Y:S02]  /*01a0*/  IMAD.MOV.U32 R16, RZ, RZ, R3 ;  /* 0x000000ffff107224 */ /* 0x000fe400078e0003 */
[----:B------:R-:W-:Y:S01]  /*01b0*/  IMAD.MOV.U32 R17, RZ, RZ, R0 ;  /* 0x000000ffff117224 */ /* 0x000fe200078e0000 */
[----:B------:R-:W-:Y:S06]  /*01c0*/  BRA `(.L_x_15869) ;  /* 0x0000000000547947 */ /* 0x000fec0003800000 */
.L_x_15868:
        /* <DEDUP_REMOVED lines=21> */
.L_x_15869:
[----:B------:R-:W-:Y:S05]  /*0320*/  BSYNC B0 ;  /* 0x0000000000007941 */ /* 0x000fea0003800000 */
.L_x_15867:
        /* <DEDUP_REMOVED lines=8> */
[----:B-----5:R-:W-:Y:S05]  /*03b0*/  CALL.REL.NOINC `($__internal_40_$__cuda_sm20_div_s64) ;  /* 0x0000002800187944 */ /* 0x020fea0003c00000 */
[----:B------:R-:W-:Y:S01]  /*03c0*/  IMAD.MOV.U32 R18, RZ, RZ, R3 ;  /* 0x000000ffff127224 */ /* 0x000fe200078e0003 */
[----:B------:R-:W-:Y:S01]  /*03d0*/  MOV R19, R0 ;  /* 0x0000000000137202 */ /* 0x000fe20000000f00 */
[----:B------:R-:W-:Y:S06]  /*03e0*/  BRA `(.L_x_15872) ;  /* 0x0000000000547947 */ /* 0x000fec0003800000 */
.L_x_15871:
        /* <DEDUP_REMOVED lines=21> */
.L_x_15872:
[----:B------:R-:W-:Y:S05]  /*0540*/  BSYNC B0 ;  /* 0x0000000000007941 */ /* 0x000fea0003800000 */
.L_x_15870:
        /* <DEDUP_REMOVED lines=8> */
[----:B------:R-:W-:Y:S05]  /*05d0*/  CALL.REL.NOINC `($__internal_40_$__cuda_sm20_div_s64) ;  /* 0x0000002400907944 */ /* 0x000fea0003c00000 */
[----:B------:R-:W-:Y:S01]  /*05e0*/  MOV R20, R3 ;  /* 0x0000000300147202 */ /* 0x000fe20000000f00 */
[----:B------:R-:W-:Y:S01]  /*05f0*/  IMAD.MOV.U32 R21, RZ, RZ, R0 ;  /* 0x000000ffff157224 */ /* 0x000fe200078e0000 */
[----:B------:R-:W-:Y:S06]  /*0600*/  BRA `(.L_x_15875) ;  /* 0x0000000000547947 */ /* 0x000fec0003800000 */
.L_x_15874:
        /* <DEDUP_REMOVED lines=21> */
.L_x_15875:
[----:B------:R-:W-:Y:S05]  /*0760*/  BSYNC B0 ;  /* 0x0000000000007941 */ /* 0x000fea0003800000 */
.L_x_15873:
        /* <DEDUP_REMOVED lines=8> */
[----:B------:R-:W-:Y:S05]  /*07f0*/  CALL.REL.NOINC `($__internal_40_$__cuda_sm20_div_s64) ;  /* 0x0000002400087944 */ /* 0x000fea0003c00000 */
[----:B------:R-:W-:Y:S02]  /*0800*/  IMAD.MOV.U32 R22, RZ, RZ, R3 ;  /* 0x000000ffff167224 */ /* 0x000fe400078e0003 */
[----:B------:R-:W-:Y:S01]  /*0810*/  IMAD.MOV.U32 R23, RZ, RZ, R0 ;  /* 0x000000ffff177224 */ /* 0x000fe200078e0000 */
[----:B------:R-:W-:Y:S06]  /*0820*/  BRA `(.L_x_15878) ;  /* 0x0000000000547947 */ /* 0x000fec0003800000 */
.L_x_15877:
        /* <DEDUP_REMOVED lines=21> */
.L_x_15878:
[----:B------:R-:W-:Y:S05]  /*0980*/  BSYNC B0 ;  /* 0x0000000000007941 */ /* 0x000fea0003800000 */
.L_x_15876:
        /* <DEDUP_REMOVED lines=8> */
[----:B------:R-:W-:Y:S05]  /*0a10*/  CALL.REL.NOINC `($__internal_40_$__cuda_sm20_div_s64) ;  /* 0x0000002000807944 */ /* 0x000fea0003c00000 */
[----:B------:R-:W-:Y:S01]  /*0a20*/  IMAD.MOV.U32 R8, RZ, RZ, R3 ;  /* 0x000000ffff087224 */ /* 0x000fe200078e0003 */
[----:B------:R-:W-:Y:S01]  /*0a30*/  MOV R9, R0 ;  /* 0x0000000000097202 */ /* 0x000fe20000000f00 */
[----:B------:R-:W-:Y:S06]  /*0a40*/  BRA `(.L_x_15881) ;  /* 0x0000000000547947 */ /* 0x000fec0003800000 */
.L_x_15880:
        /* <DEDUP_REMOVED lines=21> */
.L_x_15881:
[----:B------:R-:W-:Y:S05]  /*0ba0*/  BSYNC B0 ;  /* 0x0000000000007941 */ /* 0x000fea0003800000 */
.L_x_15879:
        /* <DEDUP_REMOVED lines=12> */
.L_x_15883:
        /* <DEDUP_REMOVED lines=21> */
.L_x_15884:
[----:B------:R-:W-:Y:S05]  /*0dc0*/  BSYNC B0 ;  /* 0x0000000000007941 */ /* 0x000fea0003800000 */
.L_x_15882:
        /* <DEDUP_REMOVED lines=12> */
.L_x_15886:
        /* <DEDUP_REMOVED lines=21> */
.L_x_15887:
[----:B------:R-:W-:Y:S05]  /*0fe0*/  BSYNC B0 ;  /* 0x0000000000007941 */ /* 0x000fea0003800000 */
.L_x_15885:
        /* <DEDUP_REMOVED lines=12> */
.L_x_15889:
        /* <DEDUP_REMOVED lines=21> */
.L_x_15890:
[----:B------:R-:W-:Y:S05]  /*1200*/  BSYNC B0 ;  /* 0x0000000000007941 */ /* 0x000fea0003800000 */
.L_x_15888:
        /* <DEDUP_REMOVED lines=8> */
.L_x_15866:
        /* <DEDUP_REMOVED lines=66> */
[----:B------:R-:W-:Y:S05]  /*16b0*/  CALL.REL.NOINC `($__internal_40_$__cuda_sm20_div_s64) ;  /* 0x0000001400587944 */ /* 0x000fea0003c00000 */
[----:B------:R-:W-:Y:S02]  /*16c0*/  IMAD.MOV.U32 R26, RZ, RZ, R3 ;  /* 0x000000ffff1a7224 */ /* 0x000fe400078e0003 */
[----:B------:R-:W-:Y:S01]  /*16d0*/  IMAD.MOV.U32 R27, RZ, RZ, R0 ;  /* 0x000000ffff1b7224 */ /* 0x000fe200078e0000 */
[----:B------:R-:W-:Y:S06]  /*16e0*/  BRA `(.L_x_15892) ;  /* 0x0000000000507947 */ /* 0x000fec0003800000 */
.L_x_15893:
        /* <DEDUP_REMOVED lines=20> */
.L_x_15892:
[----:B------:R-:W-:Y:S05]  /*1830*/  BSYNC B0 ;  /* 0x0000000000007941 */ /* 0x000fea0003800000 */
.L_x_15891:
        /* <DEDUP_REMOVED lines=11> */
[----:B------:R-:W-:Y:S05]  /*18f0*/  CALL.REL.NOINC `($__internal_40_$__cuda_sm20_div_s64) ;  /* 0x0000001000c87944 */ /* 0x000fea0003c00000 */
[----:B------:R-:W-:Y:S01]  /*1900*/  IMAD.MOV.U32 R18, RZ, RZ, R3 ;  /* 0x000000ffff127224 */ /* 0x000fe200078e0003 */
[----:B------:R-:W-:Y:S01]  /*1910*/  MOV R19, R0 ;  /* 0x0000000000137202 */ /* 0x000fe20000000f00 */
[----:B------:R-:W-:Y:S06]  /*1920*/  BRA `(.L_x_15895) ;  /* 0x0000000000547947 */ /* 0x000fec0003800000 */
.L_x_15896:
        /* <DEDUP_REMOVED lines=21> */
.L_x_15895:
[----:B------:R-:W-:Y:S05]  /*1a80*/  BSYNC B0 ;  /* 0x0000000000007941 */ /* 0x000fea0003800000 */
.L_x_15894:
        /* <DEDUP_REMOVED lines=15> */
.L_x_15899:
        /* <DEDUP_REMOVED lines=21> */
.L_x_15898:
[----:B------:R-:W-:Y:S05]  /*1cd0*/  BSYNC B0 ;  /* 0x0000000000007941 */ /* 0x000fea0003800000 */
.L_x_15897:
        /* <DEDUP_REMOVED lines=11> */
[----:B------:R-:W-:Y:S05]  /*1d90*/  CALL.REL.NOINC `($__internal_40_$__cuda_sm20_div_s64) ;  /* 0x0000000c00a07944 */ /* 0x000fea0003c00000 */
[----:B------:R-:W-:Y:S01]  /*1da0*/  MOV R22, R3 ;  /* 0x0000000300167202 */ /* 0x000fe20000000f00 */
[----:B------:R-:W-:Y:S01]  /*1db0*/  IMAD.MOV.U32 R23, RZ, RZ, R0 ;  /* 0x000000ffff177224 */ /* 0x000fe200078e0000 */
[----:B------:R-:W-:Y:S06]  /*1dc0*/  BRA `(.L_x_15901) ;  /* 0x0000000000547947 */ /* 0x000fec0003800000 */
.L_x_15902:
        /* <DEDUP_REMOVED lines=21> */
.L_x_15901:
[----:B------:R-:W-:Y:S05]  /*1f20*/  BSYNC B0 ;  /* 0x0000000000007941 */ /* 0x000fea0003800000 */
.L_x_15900:
        /* <DEDUP_REMOVED lines=15> */
.L_x_15905:
        /* <DEDUP_REMOVED lines=21> */
.L_x_15904:
[----:B------:R-:W-:Y:S05]  /*2170*/  BSYNC B0 ;  /* 0x0000000000007941 */ /* 0x000fea0003800000 */
.L_x_15903:
        /* <DEDUP_REMOVED lines=15> */
.L_x_15908:
        /* <DEDUP_REMOVED lines=21> */
.L_x_15907:
[----:B------:R-:W-:Y:S05]  /*23c0*/  BSYNC B0 ;  /* 0x0000000000007941 */ /* 0x000fea0003800000 */
.L_x_15906:
        /* <DEDUP_REMOVED lines=12> */
[----:B------:R-:W-:Y:S01]  /*2490*/  IMAD.MOV.U32 R14, RZ, RZ, R3 ;  /* 0x000000ffff0e7224 */ /* 0x000fe200078e0003 */
[----:B------:R-:W-:Y:S01]  /*24a0*/  MOV R15, R0 ;  /* 0x00000000000f7202 */ /* 0x000fe20000000f00 */
[----:B------:R-:W-:Y:S06]  /*24b0*/  BRA `(.L_x_15910) ;  /* 0x0000000000547947 */ /* 0x000fec0003800000 */
.L_x_15911:
        /* <DEDUP_REMOVED lines=21> */
.L_x_15910:
[----:B------:R-:W-:Y:S05]  /*2610*/  BSYNC B0 ;  /* 0x0000000000007941 */ /* 0x000fea0003800000 */
.L_x_15909:
        /* <DEDUP_REMOVED lines=15> */
.L_x_15914:
        /* <DEDUP_REMOVED lines=20> */
.L_x_15913:
[----:B------:R-:W-:Y:S05]  /*2850*/  BSYNC B0 ;  /* 0x0000000000007941 */ /* 0x000fea0003800000 */
.L_x_15912:
        /* <DEDUP_REMOVED lines=22> */
.L_x_15917:
[----:B------:R-:W-:-:S13]  /*29c0*/  ISETP.GE.AND P0, PT, R8, R9, PT ;  /* 0x000000090800720c */ /* 0x000fda0003f06270 */
[----:B------:R-:W-:Y:S05]  /*29d0*/  @P0 BRA `(.L_x_15919) ;  /* 0x0000000000300947 */ /* 0x000fea0003800000 */
[----:B01----:R-:W0:Y:S01]  /*29e0*/  LDC.64 R4, c[0x0][0x228] ;  /* 0x00008a00ff047b82 */ /* 0x003e220000000a00 */
[----:B------:R-:W-:Y:S01]  /*29f0*/  IMAD.IADD R7, R30, 0x1, R8 ;  /* 0x000000011e077824 */ /* 0x000fe200078e0208 */
[----:B------:R-:W-:-:S03]  /*2a00*/  IADD3 R8, R8, 0x80, RZ ;  /* 0x0000008008087810 */ /* 0x000fc60007ffe0ff */
[----:B0-----:R-:W-:-:S05]  /*2a10*/  IMAD.WIDE.U32 R4, R7, 0x8, R4 ;  /* 0x0000000807047825 */ /* 0x001fca00078e0004 */
[----:B------:R1:W-:Y:S02]  /*2a20*/  STG.E.64 desc[UR6][R4.64], R22 ;  /* 0x0000001604007986 */ /* 0x0003e4000c101b06 */
.L_x_15918:
[----:B------:R-:W-:-:S13]  /*2a30*/  ISETP.GE.AND P0, PT, R8, R9, PT ;  /* 0x000000090800720c */ /* 0x000fda0003f06270 */
[----:B------:R-:W-:Y:S05]  /*2a40*/  @P0 BRA `(.L_x_15920) ;  /* 0x0000000000340947 */ /* 0x000fea0003800000 */
[----:B01----:R-:W0:Y:S01]  /*2a50*/  LDC.64 R4, c[0x0][0x228] ;  /* 0x00008a00ff047b82 */ /* 0x003e220000000a00 */
[----:B------:R-:W-:Y:S01]  /*2a60*/  IMAD.IADD R7, R30, 0x1, R8 ;  /* 0x000000011e077824 */ /* 0x000fe200078e0208 */
[----:B------:R-:W-:-:S03]  /*2a70*/  IADD3 R8, R8, 0x80, RZ ;  /* 0x0000008008087810 */ /* 0x000fc60007ffe0ff */
[----:B0-----:R-:W-:-:S05]  /*2a80*/  IMAD.WIDE.U32 R4, R7, 0x8, R4 ;  /* 0x0000000807047825 */ /* 0x001fca00078e0004 */
[----:B------:R2:W-:Y:S02]  /*2a90*/  STG.E.64 desc[UR6][R4.64], R10 ;  /* 0x0000000a04007986 */ /* 0x0005e4000c101b06 */
.L_x_15919:
        /* <DEDUP_REMOVED lines=8> */
.L_x_15920:
[----:B------:R-:W-:Y:S05]  /*2b20*/  BSYNC B1 ;  /* 0x0000000000017941 */ /* 0x000fea0003800000 */
.L_x_15916:
[----:B------:R-:W-:-:S13]  /*2b30*/  ISETP.GE.AND P0, PT, R8, R9, PT ;  /* 0x000000090800720c */ /* 0x000fda0003f06270 */
[----:B012---:R-:W0:Y:S01]  /*2b40*/  @!P0 LDC.64 R4, c[0x0][0x228] ;  /* 0x00008a00ff048b82 */ /* 0x007e220000000a00 */
[----:B------:R-:W-:Y:S01]  /*2b50*/  @!P0 IMAD.IADD R7, R30, 0x1, R8 ;  /* 0x000000011e078824 */ /* 0x000fe200078e0208 */
[----:B------:R-:W-:-:S03]  /*2b60*/  @!P0 IADD3 R8, R8, 0x80, RZ ;  /* 0x0000008008088810 */ /* 0x000fc60007ffe0ff */
[----:B0-----:R-:W-:-:S05]  /*2b70*/  @!P0 IMAD.WIDE.U32 R4, R7, 0x8, R4 ;  /* 0x0000000807048825 */ /* 0x001fca00078e0004 */
[----:B------:R3:W-:Y:S02]  /*2b80*/  @!P0 STG.E.64 desc[UR6][R4.64], R14 ;  /* 0x0000000e04008986 */ /* 0x0007e4000c101b06 */
.L_x_15921:
[----:B------:R-:W-:Y:S05]  /*2b90*/  BSYNC B0 ;  /* 0x0000000000007941 */ /* 0x000fea0003800000 */
.L_x_15915:
        /* <DEDUP_REMOVED lines=8> */
        .weak           $__internal_40_$__cuda_sm20_div_s64
        .type           $__internal_40_$__cuda_sm20_div_s64,@function
        .size           $__internal_40_$__cuda_sm20_div_s64,(.L_x_22737 - $__internal_40_$__cuda_sm20_div_s64)
$__internal_40_$__cuda_sm20_div_s64:
        /* <DEDUP_REMOVED lines=82> */
[----:B------:R-:W-:Y:S06]  /*3140*/  RET.REL.NODEC R24 `(_ZN2at6native29vectorized_elementwise_kernelILi4ENS0_13AUnaryFunctorIlllZZZNS0_15binary_internal21div_trunc_kernel_cudaERNS_18TensorIteratorBaseEENKUlvE_clEvENKUlvE2_clEvEUlllE_EESt5arrayIPcLm2EEEEviT0_T1_) ;  /* 0xffffffcc18ac7950 */ /* 0x000fec0003c3ffff */
.L_x_15922:
        /* <DEDUP_REMOVED lines=11> */
.L_x_22737:


//--------------------- .text._ZN2at6native29vectorized_elementwise_kernelILi8ENS0_13AUnaryFunctorIlllZZZNS0_15binary_internal21div_trunc_kernel_cudaERNS_18TensorIteratorBaseEENKUlvE_clEvENKUlvE2_clEvEUlllE_EESt5arrayIPcLm2EEEEviT0_T1_ --------------------------
	.section	.text._ZN2at6native29vectorized_elementwise_kernelILi8ENS0_13AUnaryFunctorIlllZZZNS0_15binary_internal21div_trunc_kernel_cudaERNS_18TensorIteratorBaseEENKUlvE_clEvENKUlvE2_clEvEUlllE_EESt5arrayIPcLm2EEEEviT0_T1_,"ax",@progbits
	.align	128
        .global         _ZN2at6native29vectorized_elementwise_kernelILi8ENS0_13AUnaryFunctorIlllZZZNS0_15binary_internal21div_trunc_kernel_cudaERNS_18TensorIteratorBaseEENKUlvE_clEvENKUlvE2_clEvEUlllE_EESt5arrayIPcLm2EEEEviT0_T1_
        .type           _ZN2at6native29vectorized_elementwise_kernelILi8ENS0_13AUnaryFunctorIlllZZZNS0_15binary_internal21div_trunc_kernel_cudaERNS_18TensorIteratorBaseEENKUlvE_clEvENKUlvE2_clEvEUlllE_EESt5arrayIPcLm2EEEEviT0_T1_,@function
        .size           _ZN2at6native29vectorized_elementwise_kernelILi8ENS0_13AUnaryFunctorIlllZZZNS0_15binary_internal21div_trunc_kernel_cudaERNS_18TensorIteratorBaseEENKUlvE_clEvENKUlvE2_clEvEUlllE_EESt5arrayIPcLm2EEEEviT0_T1_,(.L_x_22738 - _ZN2at6native29vectorized_elementwise_kernelILi8ENS0_13AUnaryFunctorIlllZZZNS0_15binary_internal21div_trunc_kernel_cudaERNS_18TensorIteratorBaseEENKUlvE_clEvENKUlvE2_clEvEUlllE_EESt5arrayIPcLm2EEEEviT0_T1_)
        .other          _ZN2at6native29vectorized_elementwise_kernelILi8ENS0_13AUnaryFunctorIlllZZZNS0_15binary_internal21div_trunc_kernel_cudaERNS_18TensorIteratorBaseEENKUlvE_clEvENKUlvE2_clEvEUlllE_EESt5arrayIPcLm2EEEEviT0_T1_,@"STO_CUDA_ENTRY STV_DEFAULT"
_ZN2at6native29vectorized_elementwise_kernelILi8ENS0_13AUnaryFunctorIlllZZZNS0_15binary_internal21div_trunc_kernel_cudaERNS_18TensorIteratorBaseEENKUlvE_clEvENKUlvE2_clEvEUlllE_EESt5arrayIPcLm2EEEEviT0_T1_:
.text._ZN2at6native29vectorized_elementwise_kernelILi8ENS0_13AUnaryFunctorIlllZZZNS0_15binary_internal21div_trunc_kernel_cudaERNS_18TensorIteratorBaseEENKUlvE_clEvENKUlvE2_clEvEUlllE_EESt5arrayIPcLm2EEEEviT0_T1_:
        /* <DEDUP_REMOVED lines=25> */
[----:B-----5:R-:W-:Y:S05]  /*0190*/  CALL.REL.NOINC `($__internal_41_$__cuda_sm20_div_s64) ;  /* 0x0000002800a07944 */ /* 0x020fea0003c00000 */
[----:B------:R-:W-:Y:S02]  /*01a0*/  IMAD.MOV.U32 R16, RZ, RZ, R3 ;  /* 0x000000ffff107224 */ /* 0x000fe400078e0003 */
[----:B------:R-:W-:Y:S01]  /*01b0*/  IMAD.MOV.U32 R17, RZ, RZ, R0 ;  /* 0x000000ffff117224 */ /* 0x000fe200078e0000 */
[----:B------:R-:W-:Y:S06]  /*01c0*/  BRA `(.L_x_15926) ;  /* 0x0000000000547947 */ /* 0x000fec0003800000 */
.L_x_15925:
        /* <DEDUP_REMOVED lines=21> */
.L_x_15926:
[----:B------:R-:W-:Y:S05]  /*0320*/  BSYNC B0 ;  /* 0x0000000000007941 */ /* 0x000fea0003800000 */
.L_x_15924:
        /* <DEDUP_REMOVED lines=8> */
[----:B-----5:R-:W-:Y:S05]  /*03b0*/  CALL.REL.NOINC `($__internal_41_$__cuda_sm20_div_s64) ;  /* 0x0000002800187944 */ /* 0x020fea0003c00000 */
[----:B------:R-:W-:Y:S01]  /*03c0*/  IMAD.MOV.U32 R18, RZ, RZ, R3 ;  /* 0x000000ffff127224 */ /* 0x000fe200078e0003 */
[----:B------:R-:W-:Y:S01]  /*03d0*/  MOV R19, R0 ;  /* 0x0000000000137202 */ /* 0x000fe20000000f00 */
[----:B------:R-:W-:Y:S06]  /*03e0*/  BRA `(.L_x_15929) ;  /* 0x0000000000547947 */ /* 0x000fec0003800000 */
.L_x_15928:
        /* <DEDUP_REMOVED lines=21> */
.L_x_15929:
[----:B------:R-:W-:Y:S05]  /*0540*/  BSYNC B0 ;  /* 0x0000000000007941 */ /* 0x000fea0003800000 */
.L_x_15927:
        /* <DEDUP_REMOVED lines=8> */
[----:B------:R-:W-:Y:S05]  /*05d0*/  CALL.REL.NOINC `($__internal_41_$__cuda_sm20_div_s64) ;  /* 0x0000002400907944 */ /* 0x000fea0003c00000 */
[----:B------:R-:W-:Y:S01]  /*05e0*/  MOV R20, R3 ;  /* 0x0000000300147202 */ /* 0x000fe20000000f00 */
[----:B------:R-:W-:Y:S01]  /*05f0*/  IMAD.MOV.U32 R21, RZ, RZ, R0 ;  /* 0x000000ffff157224 */ /* 0x000fe200078e0000 */
[----:B------:R-:W-:Y:S06]  /*0600*/  BRA `(.L_x_15932) ;  /* 0x0000000000547947 */ /* 0x000fec0003800000 */
.L_x_15931:
        /* <DEDUP_REMOVED lines=21> */
.L_x_15932:
[----:B------:R-:W-:Y:S05]  /*0760*/  BSYNC B0 ;  /* 0x0000000000007941 */ /* 0x000fea0003800000 */
.L_x_15930:
        /* <DEDUP_REMOVED lines=8> */
[----:B------:R-:W-:Y:S05]  /*07f0*/  CALL.REL.NOINC `($__internal_41_$__cuda_sm20_div_s64) ;  /* 0x0000002400087944 */ /* 0x000fea0003c00000 */
[----:B------:R-:W-:Y:S02]  /*0800*/  IMAD.MOV.U32 R22, RZ, RZ, R3 ;  /* 0x000000ffff167224 */ /* 0x000fe400078e0003 */
[----:B------:R-:W-:Y:S01]  /*0810*/  IMAD.MOV.U32 R23, RZ, RZ, R0 ;  /* 0x000000ffff177224 */ /* 0x000fe200078e0000 */
[----:B------:R-:W-:Y:S06]  /*0820*/  BRA `(.L_x_15935) ;  /* 0x0000000000547947 */ /* 0x000fec0003800000 */
.L_x_15934:
        /* <DEDUP_REMOVED lines=21> */
.L_x_15935:
[----:B------:R-:W-:Y:S05]  /*0980*/  BSYNC B0 ;  /* 0x0000000000007941 */ /* 0x000fea0003800000 */
.L_x_15933:
        /* <DEDUP_REMOVED lines=8> */
[----:B------:R-:W-:Y:S05]  /*0a10*/  CALL.REL.NOINC `($__internal_41_$__cuda_sm20_div_s64) ;  /* 0x0000002000807944 */ /* 0x000fea0003c00000 */
[----:B------:R-:W-:Y:S01]  /*0a20*/  IMAD.MOV.U32 R8, RZ, RZ, R3 ;  /* 0x000000ffff087224 */ /* 0x000fe200078e0003 */
[----:B------:R-:W-:Y:S01]  /*0a30*/  MOV R9, R0 ;  /* 0x0000000000097202 */ /* 0x000fe20000000f00 */
[----:B------:R-:W-:Y:S06]  /*0a40*/  BRA `(.L_x_15938) ;  /* 0x0000000000547947 */ /* 0x000fec0003800000 */
.L_x_15937:
        /* <DEDUP_REMOVED lines=21> */
.L_x_15938:
[----:B------:R-:W-:Y:S05]  /*0ba0*/  BSYNC B0 ;  /* 0x0000000000007941 */ /* 0x000fea0003800000 */
.L_x_15936:
        /* <DEDUP_REMOVED lines=12> */
.L_x_15940:
        /* <DEDUP_REMOVED lines=21> */
.L_x_15941:
[----:B------:R-:W-:Y:S05]  /*0dc0*/  BSYNC B0 ;  /* 0x0000000000007941 */ /* 0x000fea0003800000 */
.L_x_15939:
        /* <DEDUP_REMOVED lines=12> */
.L_x_15943:
        /* <DEDUP_REMOVED lines=21> */
.L_x_15944:
[----:B------:R-:W-:Y:S05]  /*0fe0*/  BSYNC B0 ;  /* 0x0000000000007941 */ /* 0x000fea0003800000 */
.L_x_15942:
        /* <DEDUP_REMOVED lines=12> */
.L_x_15946:
        /* <DEDUP_REMOVED lines=21> */
.L_x_15947:
[----:B------:R-:W-:Y:S05]  /*1200*/  BSYNC B0 ;  /* 0x0000000000007941 */ /* 0x000fea0003800000 */
.L_x_15945:
        /* <DEDUP_REMOVED lines=8> */
.L_x_15923:
        /* <DEDUP_REMOVED lines=66> */
[----:B------:R-:W-:Y:S05]  /*16b0*/  CALL.REL.NOINC `($__internal_41_$__cuda_sm20_div_s64) ;  /* 0x0000001400587944 */ /* 0x000fea0003c00000 */
[----:B------:R-:W-:Y:S02]  /*16c0*/  IMAD.MOV.U32 R26, RZ, RZ, R3 ;  /* 0x000000ffff1a7224 */ /* 0x000fe400078e0003 */
[----:B------:R-:W-:Y:S01]  /*16d0*/  IMAD.MOV.U32 R27, RZ, RZ, R0 ;  /* 0x000000ffff1b7224 */ /* 0x000fe200078e0000 */
[----:B------:R-:W-:Y:S06]  /*16e0*/  BRA `(.L_x_15949) ;  /* 0x0000000000507947 */ /* 0x000fec0003800000 */
.L_x_15950:
        /* <DEDUP_REMOVED lines=20> */
.L_x_15949:
[----:B------:R-:W-:Y:S05]  /*1830*/  BSYNC B0 ;  /* 0x0000000000007941 */ /* 0x000fea0003800000 */
.L_x_15948:
        /* <DEDUP_REMOVED lines=11> */
[----:B------:R-:W-:Y:S05]  /*18f0*/  CALL.REL.NOINC `($__internal_41_$__cuda_sm20_div_s64) ;  /* 0x0000001000c87944 */ /* 0x000fea0003c00000 */
[----:B------:R-:W-:Y:S01]  /*1900*/  IMAD.MOV.U32 R18, RZ, RZ, R3 ;  /* 0x000000ffff127224 */ /* 0x000fe200078e0003 */
[----:B------:R-:W-:Y:S01]  /*1910*/  MOV R19, R0 ;  /* 0x0000000000137202 */ /* 0x000fe20000000f00 */
[----:B------:R-:W-:Y:S06]  /*1920*/  BRA `(.L_x_15952) ;  /* 0x0000000000547947 */ /* 0x000fec0003800000 */
.L_x_15953:
        /* <DEDUP_REMOVED lines=21> */
.L_x_15952:
[----:B------:R-:W-:Y:S05]  /*1a80*/  BSYNC B0 ;  /* 0x0000000000007941 */ /* 0x000fea0003800000 */
.L_x_15951:
        /* <DEDUP_REMOVED lines=15> */
.L_x_15956:
        /* <DEDUP_REMOVED lines=21> */
.L_x_15955:
[----:B------:R-:W-:Y:S05]  /*1cd0*/  BSYNC B0 ;  /* 0x0000000000007941 */ /* 0x000fea0003800000 */
.L_x_15954:
        /* <DEDUP_REMOVED lines=11> */
[----:B------:R-:W-:Y:S05]  /*1d90*/  CALL.REL.NOINC `($__internal_41_$__cuda_sm20_div_s64) ;  /* 0x0000000c00a07944 */ /* 0x000fea0003c00000 */
[----:B------:R-:W-:Y:S01]  /*1da0*/  MOV R22, R3 ;  /* 0x0000000300167202 */ /* 0x000fe20000000f00 */
[----:B------:R-:W-:Y:S01]  /*1db0*/  IMAD.MOV.U32 R23, RZ, RZ, R0 ;  /* 0x000000ffff177224 */ /* 0x000fe200078e0000 */
[----:B------:R-:W-:Y:S06]  /*1dc0*/  BRA `(.L_x_15958) ;  /* 0x0000000000547947 */ /* 0x000fec0003800000 */
.L_x_15959:
        /* <DEDUP_REMOVED lines=21> */
.L_x_15958:
[----:B------:R-:W-:Y:S05]  /*1f20*/  BSYNC B0 ;  /* 0x0000000000007941 */ /* 0x000fea0003800000 */
.L_x_15957:
        /* <DEDUP_REMOVED lines=15> */
.L_x_15962:
        /* <DEDUP_REMOVED lines=21> */
.L_x_15961:
[----:B------:R-:W-:Y:S05]  /*2170*/  BSYNC B0 ;  /* 0x0000000000007941 */ /* 0x000fea0003800000 */
.L_x_15960:
        /* <DEDUP_REMOVED lines=15> */
.L_x_15965:
        /* <DEDUP_REMOVED lines=21> */
.L_x_15964:
[----:B------:R-:W-:Y:S05]  /*23c0*/  BSYNC B0 ;  /* 0x0000000000007941 */ /* 0x000fea0003800000 */
.L_x_15963:
        /* <DEDUP_REMOVED lines=12> */
[----:B------:R-:W-:Y:S01]  /*2490*/  IMAD.MOV.U32 R14, RZ, RZ, R3 ;  /* 0x000000ffff0e7224 */ /* 0x000fe200078e0003 */
[----:B------:R-:W-:Y:S01]  /*24a0*/  MOV R15, R0 ;  /* 0x00000000000f7202 */ /* 0x000fe20000000f00 */
[----:B------:R-:W-:Y:S06]  /*24b0*/  BRA `(.L_x_15967) ;  /* 0x0000000000547947 */ /* 0x000fec0003800000 */
.L_x_15968:
        /* <DEDUP_REMOVED lines=21> */
.L_x_15967:
[----:B------:R-:W-:Y:S05]  /*2610*/  BSYNC B0 ;  /* 0x0000000000007941 */ /* 0x000fea0003800000 */
.L_x_15966:
        /* <DEDUP_REMOVED lines=15> */
.L_x_15971:
        /* <DEDUP_REMOVED lines=20> */
.L_x_15970:
[----:B------:R-:W-:Y:S05]  /*2850*/  BSYNC B0 ;  /* 0x0000000000007941 */ /* 0x000fea0003800000 */
.L_x_15969:
        /* <DEDUP_REMOVED lines=22> */
.L_x_15974:
[----:B------:R-:W-:-:S13]  /*29c0*/  ISETP.GE.AND P0, PT, R8, R9, PT ;  /* 0x000000090800720c */ /* 0x000fda0003f06270 */
[----:B------:R-:W-:Y:S05]  /*29d0*/  @P0 BRA `(.L_x_15976) ;  /* 0x0000000000300947 */ /* 0x000fea0003800000 */
[----:B01----:R-:W0:Y:S01]  /*29e0*/  LDC.64 R4, c[0x0][0x228] ;  /* 0x00008a00ff047b82 */ /* 0x003e220000000a00 */
[----:B------:R-:W-:Y:S01]  /*29f0*/  IMAD.IADD R7, R30, 0x1, R8 ;  /* 0x000000011e077824 */ /* 0x000fe200078e0208 */
[----:B------:R-:W-:-:S03]  /*2a00*/  IADD3 R8, R8, 0x80, RZ ;  /* 0x0000008008087810 */ /* 0x000fc60007ffe0ff */
[----:B0-----:R-:W-:-:S05]  /*2a10*/  IMAD.WIDE.U32 R4, R7, 0x8, R4 ;  /* 0x0000000807047825 */ /* 0x001fca00078e0004 */
[----:B------:R1:W-:Y:S02]  /*2a20*/  STG.E.64 desc[UR6][R4.64], R22 ;  /* 0x0000001604007986 */ /* 0x0003e4000c101b06 */
.L_x_15975:
[----:B------:R-:W-:-:S13]  /*2a30*/  ISETP.GE.AND P0, PT, R8, R9, PT ;  /* 0x000000090800720c */ /* 0x000fda0003f06270 */
[----:B------:R-:W-:Y:S05]  /*2a40*/  @P0 BRA `(.L_x_15977) ;  /* 0x0000000000340947 */ /* 0x000fea0003800000 */
[----:B01----:R-:W0:Y:S01]  /*2a50*/  LDC.64 R4, c[0x0][0x228] ;  /* 0x00008a00ff047b82 */ /* 0x003e220000000a00 */
[----:B------:R-:W-:Y:S01]  /*2a60*/  IMAD.IADD R7, R30, 0x1, R8 ;  /* 0x000000011e077824 */ /* 0x000fe200078e0208 */
[----:B------:R-:W-:-:S03]  /*2a70*/  IADD3 R8, R8, 0x80, RZ ;  /* 0x0000008008087810 */ /* 0x000fc60007ffe0ff */
[----:B0-----:R-:W-:-:S05]  /*2a80*/  IMAD.WIDE.U32 R4, R7, 0x8, R4 ;  /* 0x0000000807047825 */ /* 0x001fca00078e0004 */
[----:B------:R2:W-:Y:S02]  /*2a90*/  STG.E.64 desc[UR6][R4.64], R10 ;  /* 0x0000000a04007986 */ /* 0x0005e4000c101b06 */
.L_x_15976:
        /* <DEDUP_REMOVED lines=8> */
.L_x_15977:
[----:B------:R-:W-:Y:S05]  /*2b20*/  BSYNC B1 ;  /* 0x0000000000017941 */ /* 0x000fea0003800000 */
.L_x_15973:
[----:B------:R-:W-:-:S13]  /*2b30*/  ISETP.GE.AND P0, PT, R8, R9, PT ;  /* 0x000000090800720c */ /* 0x000fda0003f06270 */
[----:B012---:R-:W0:Y:S01]  /*2b40*/  @!P0 LDC.64 R4, c[0x0][0x228] ;  /* 0x00008a00ff048b82 */ /* 0x007e220000000a00 */
[----:B------:R-:W-:Y:S01]  /*2b50*/  @!P0 IMAD.IADD R7, R30, 0x1, R8 ;  /* 0x000000011e078824 */ /* 0x000fe200078e0208 */
[----:B------:R-:W-:-:S03]  /*2b60*/  @!P0 IADD3 R8, R8, 0x80, RZ ;  /* 0x0000008008088810 */ /* 0x000fc60007ffe0ff */
[----:B0-----:R-:W-:-:S05]  /*2b70*/  @!P0 IMAD.WIDE.U32 R4, R7, 0x8, R4 ;  /* 0x0000000807048825 */ /* 0x001fca00078e0004 */
[----:B------:R3:W-:Y:S02]  /*2b80*/  @!P0 STG.E.64 desc[UR6][R4.64], R14 ;  /* 0x0000000e04008986 */ /* 0x0007e4000c101b06 */
.L_x_15978:
[----:B------:R-:W-:Y:S05]  /*2b90*/  BSYNC B0 ;  /* 0x0000000000007941 */ /* 0x000fea0003800000 */
.L_x_15972:
        /* <DEDUP_REMOVED lines=8> */
        .weak           $__internal_41_$__cuda_sm20_div_s64
        .type           $__internal_41_$__cuda_sm20_div_s64,@function
        .size           $__internal_41_$__cuda_sm20_div_s64,(.L_x_22738 - $__internal_41_$__cuda_sm20_div_s64)
$__internal_41_$__cuda_sm20_div_s64:
        /* <DEDUP_REMOVED lines=82> */
[----:B------:R-:W-:Y:S06]  /*3140*/  RET.REL.NODEC R24 `(_ZN2at6native29vectorized_elementwise_kernelILi8ENS0_13AUnaryFunctorIlllZZZNS0_15binary_internal21div_trunc_kernel_cudaERNS_18TensorIteratorBaseEENKUlvE_clEvENKUlvE2_clEvEUlllE_EESt5arrayIPcLm2EEEEviT0_T1_) ;  /* 0xffffffcc18ac7950 */ /* 0x000fec0003c3ffff */
.L_x_15979:
        /* <DEDUP_REMOVED lines=11> */
.L_x_22738:


//--------------------- .text._ZN2at6native18elementwise_kernelILi128ELi4EZNS0_15gpu_kernel_implINS0_13BinaryFunctorIiiiZZZNS0_15binary_internal21div_trunc_kernel_cudaERNS_18TensorIteratorBaseEENKUlvE_clEvENKUlvE1_clEvEUliiE_EEEEvS6_RKT_EUliE_EEviT1_ --------------------------
	.section	.text._ZN2at6native18elementwise_kernelILi128ELi4EZNS0_15gpu_kernel_implINS0_13BinaryFunctorIiiiZZZNS0_15binary_internal21div_trunc_kernel_cudaERNS_18TensorIteratorBaseEENKUlvE_clEvENKUlvE1_clEvEUliiE_EEEEvS6_RKT_EUliE_EEviT1_,"ax",@progbits
	.align	128
        .global         _ZN2at6native18elementwise_kernelILi128ELi4EZNS0_15gpu_kernel_implINS0_13BinaryFunctorIiiiZZZNS0_15binary_internal21div_trunc_kernel_cudaERNS_18TensorIteratorBaseEENKUlvE_clEvENKUlvE1_clEvEUliiE_EEEEvS6_RKT_EUliE_EEviT1_
        .type           _ZN2at6native18elementwise_kernelILi128ELi4EZNS0_15gpu_kernel_implINS0_13BinaryFunctorIiiiZZZNS0_15binary_internal21div_trunc_kernel_cudaERNS_18TensorIteratorBaseEENKUlvE_clEvENKUlvE1_clEvEUliiE_EEEEvS6_RKT_EUliE_EEviT1_,@function
        .size           _ZN2at6native18elementwise_kernelILi128ELi4EZNS0_15gpu_kernel_implINS0_13BinaryFunctorIiiiZZZNS0_15binary_internal21div_trunc_kernel_cudaERNS_18TensorIteratorBaseEENKUlvE_clEvENKUlvE1_clEvEUliiE_EEEEvS6_RKT_EUliE_EEviT1_,(.L_x_22914 - _ZN2at6native18elementwise_kernelILi128ELi4EZNS0_15gpu_kernel_implINS0_13BinaryFunctorIiiiZZZNS0_15binary_internal21div_trunc_kernel_cudaERNS_18TensorIteratorBaseEENKUlvE_clEvENKUlvE1_clEvEUliiE_EEEEvS6_RKT_EUliE_EEviT1_)
        .other          _ZN2at6native18elementwise_kernelILi128ELi4EZNS0_15gpu_kernel_implINS0_13BinaryFunctorIiiiZZZNS0_15binary_internal21div_trunc_kernel_cudaERNS_18TensorIteratorBaseEENKUlvE_clEvENKUlvE1_clEvEUliiE_EEEEvS6_RKT_EUliE_EEviT1_,@"STO_CUDA_ENTRY STV_DEFAULT"
_ZN2at6native18elementwise_kernelILi128ELi4EZNS0_15gpu_kernel_implINS0_13BinaryFunctorIiiiZZZNS0_15binary_internal21div_trunc_kernel_cudaERNS_18TensorIteratorBaseEENKUlvE_clEvENKUlvE1_clEvEUliiE_EEEEvS6_RKT_EUliE_EEviT1_:
.text._ZN2at6native18elementwise_kernelILi128ELi4EZNS0_15gpu_kernel_implINS0_13BinaryFunctorIiiiZZZNS0_15binary_internal21div_trunc_kernel_cudaERNS_18TensorIteratorBaseEENKUlvE_clEvENKUlvE1_clEvEUliiE_EEEEvS6_RKT_EUliE_EEviT1_:
        /* <DEDUP_REMOVED lines=365> */
.L_x_15982:
        /* <DEDUP_REMOVED lines=20> */
.L_x_15986:
[----:B------:R0:W5:Y:S01]  /*1810*/  LDG.E.U8 R19, desc[UR36][R2.64] ;  /* 0x0000002402137981 */ /* 0x000162000c1e1100 */
[----:B------:R-:W-:Y:S05]  /*1820*/  BRA `(.L_x_15988) ;  /* 0x0000000c00347947 */ /* 0x000fea0003800000 */
.L_x_15985:
        /* <DEDUP_REMOVED lines=8> */
.L_x_15990:
[----:B------:R0:W5:Y:S01]  /*18b0*/  LDG.E R19, desc[UR36][R2.64] ;  /* 0x0000002402137981 */ /* 0x000162000c1e1900 */
[----:B------:R-:W-:Y:S05]  /*18c0*/  BRA `(.L_x_15988) ;  /* 0x0000000c000c7947 */ /* 0x000fea0003800000 */
.L_x_15989:
[----:B------:R0:W5:Y:S01]  /*18d0*/  LDG.E.S16 R19, desc[UR36][R2.64] ;  /* 0x0000002402137981 */ /* 0x000162000c1e1700 */
[----:B------:R-:W-:Y:S05]  /*18e0*/  BRA `(.L_x_15988) ;  /* 0x0000000c00047947 */ /* 0x000fea0003800000 */
.L_x_15984:
        /* <DEDUP_REMOVED lines=9> */
.L_x_15992:
[----:B------:R-:W2:Y:S02]  /*1980*/  LDG.E.U16 R2, desc[UR36][R2.64] ;  /* 0x0000002402027981 */ /* 0x000ea4000c1e1500 */
[----:B--2---:R-:W-:-:S06]  /*1990*/  HADD2.F32 R19, -RZ, R2.H0_H0 ;  /* 0x20000002ff137230 */ /* 0x004fcc0000004100 */
[----:B------:R-:W0:Y:S01]  /*19a0*/  F2I.FTZ.TRUNC.NTZ R19, R19 ;  /* 0x0000001300137305 */ /* 0x000e22000021f100 */
[----:B------:R-:W-:Y:S05]  /*19b0*/  BRA `(.L_x_15988) ;  /* 0x0000000800d07947 */ /* 0x000fea0003800000 */
.L_x_15991:
        /* <DEDUP_REMOVED lines=9> */
.L_x_15994:
[----:B------:R-:W2:Y:S02]  /*1a50*/  LDG.E.U16 R2, desc[UR36][R2.64] ;  /* 0x0000002402027981 */ /* 0x000ea4000c1e1500 */
[----:B--2---:R-:W-:-:S06]  /*1a60*/  HADD2.F32 R19, -RZ, R2.H0_H0 ;  /* 0x20000002ff137230 */ /* 0x004fcc0000004100 */
[----:B------:R-:W0:Y:S01]  /*1a70*/  F2I.FTZ.TRUNC.NTZ R19, R19 ;  /* 0x0000001300137305 */ /* 0x000e22000021f100 */
[----:B------:R-:W-:Y:S05]  /*1a80*/  BRA `(.L_x_15988) ;  /* 0x00000008009c7947 */ /* 0x000fea0003800000 */
.L_x_15993:
[----:B------:R-:W2:Y:S02]  /*1a90*/  LDG.E.64 R2, desc[UR36][R2.64] ;  /* 0x0000002402027981 */ /* 0x000ea4000c1e1b00 */
[----:B--2---:R0:W1:Y:S01]  /*1aa0*/  F2I.F64.TRUNC R19, R2 ;  /* 0x0000000200137311 */ /* 0x004062000030d100 */
[----:B------:R-:W-:Y:S05]  /*1ab0*/  BRA `(.L_x_15988) ;  /* 0x0000000800907947 */ /* 0x000fea0003800000 */
.L_x_15983:
        /* <DEDUP_REMOVED lines=12> */
.L_x_15997:
[----:B------:R-:W2:Y:S02]  /*1b80*/  LDG.E.64 R2, desc[UR36][R2.64] ;  /* 0x0000002402027981 */ /* 0x000ea4000c1e1b00 */
[----:B--2---:R0:W1:Y:S01]  /*1b90*/  F2I.F64.TRUNC R19, R2 ;  /* 0x0000000200137311 */ /* 0x004062000030d100 */
[----:B------:R-:W-:Y:S05]  /*1ba0*/  BRA `(.L_x_15988) ;  /* 0x0000000800547947 */ /* 0x000fea0003800000 */
.L_x_15996:
        /* <DEDUP_REMOVED lines=25> */
[----:B------:R0:W1:Y:S01]  /*1d40*/  F2I.FTZ.TRUNC.NTZ R19, R5 ;  /* 0x0000000500137305 */ /* 0x000062000021f100 */
[----:B------:R-:W-:Y:S05]  /*1d50*/  BRA `(.L_x_15988) ;  /* 0x0000000400e87947 */ /* 0x000fea0003800000 */
.L_x_15999:
        /* <DEDUP_REMOVED lines=12> */
[----:B------:R0:W1:Y:S01]  /*1e20*/  F2I.FTZ.TRUNC.NTZ R19, R4 ;  /* 0x0000000400137305 */ /* 0x000062000021f100 */
[----:B------:R-:W-:Y:S05]  /*1e30*/  BRA `(.L_x_15988) ;  /* 0x0000000400b07947 */ /* 0x000fea0003800000 */
.L_x_15998:
[----:B------:R-:W2:Y:S02]  /*1e40*/  LDG.E.U16 R19, desc[UR36][R2.64] ;  /* 0x0000002402137981 */ /* 0x000ea4000c1e1500 */
[----:B--2---:R-:W-:-:S06]  /*1e50*/  IMAD.U32 R19, R19, 0x10000, RZ ;  /* 0x0001000013137824 */ /* 0x004fcc00078e00ff */
[----:B------:R-:W0:Y:S01]  /*1e60*/  F2I.FTZ.TRUNC.NTZ R19, R19 ;  /* 0x0000001300137305 */ /* 0x000e22000021f100 */
[----:B------:R-:W-:Y:S05]  /*1e70*/  BRA `(.L_x_15988) ;  /* 0x0000000400a07947 */ /* 0x000fea0003800000 */
.L_x_15995:
        /* <DEDUP_REMOVED lines=10> */
.L_x_16002:
        /* <DEDUP_REMOVED lines=21> */
.L_x_16006:
[----:B------:R-:W-:Y:S05]  /*2070*/  BSYNC B1 ;  /* 0x0000000000017941 */ /* 0x000fea0003800000 */
.L_x_16005:
[----:B------:R-:W-:Y:S01]  /*2080*/  IMAD.SHL.U32 R2, R2, 0x100000, RZ ;  /* 0x0010000002027824 */ /* 0x000fe200078e00ff */
[----:B------:R-:W-:-:S04]  /*2090*/  LEA R0, R0, 0x3b800000, 0x17 ;  /* 0x3b80000000007811 */ /* 0x000fc800078eb8ff */
[----:B------:R-:W-:-:S07]  /*20a0*/  LOP3.LUT R19, R0, R2, R19, 0xfe, !PT ;  /* 0x0000000200137212 */ /* 0x000fce00078efe13 */
.L_x_16004:
[----:B------:R-:W-:Y:S05]  /*20b0*/  BSYNC B0 ;  /* 0x0000000000007941 */ /* 0x000fea0003800000 */
.L_x_16003:
[----:B------:R-:W1:Y:S01]  /*20c0*/  F2I.FTZ.TRUNC.NTZ R19, R19 ;  /* 0x0000001300137305 */ /* 0x000e62000021f100 */
[----:B------:R-:W-:Y:S05]  /*20d0*/  BRA `(.L_x_15988) ;  /* 0x0000000400087947 */ /* 0x000fea0003800000 */
.L_x_16001:
        /* <DEDUP_REMOVED lines=21> */
.L_x_16010:
[----:B------:R-:W-:Y:S05]  /*2230*/  BSYNC B1 ;  /* 0x0000000000017941 */ /* 0x000fea0003800000 */
.L_x_16009:
[----:B------:R-:W-:Y:S01]  /*2240*/  IMAD.SHL.U32 R2, R2, 0x200000, RZ ;  /* 0x0020000002027824 */ /* 0x000fe200078e00ff */
[----:B------:R-:W-:-:S04]  /*2250*/  LEA R0, R0, 0x37800000, 0x17 ;  /* 0x3780000000007811 */ /* 0x000fc800078eb8ff */
[----:B------:R-:W-:-:S07]  /*2260*/  LOP3.LUT R19, R0, R2, R19, 0xfe, !PT ;  /* 0x0000000200137212 */ /* 0x000fce00078efe13 */
.L_x_16008:
[----:B------:R-:W-:Y:S05]  /*2270*/  BSYNC B0 ;  /* 0x0000000000007941 */ /* 0x000fea0003800000 */
.L_x_16007:
[----:B------:R-:W2:Y:S01]  /*2280*/  F2I.FTZ.TRUNC.NTZ R19, R19 ;  /* 0x0000001300137305 */ /* 0x000ea2000021f100 */
[----:B------:R-:W-:Y:S05]  /*2290*/  BRA `(.L_x_15988) ;  /* 0x0000000000987947 */ /* 0x000fea0003800000 */
.L_x_16000:
        /* <DEDUP_REMOVED lines=14> */
.L_x_16014:
[----:B------:R-:W-:Y:S05]  /*2380*/  BSYNC B0 ;  /* 0x0000000000007941 */ /* 0x000fea0003800000 */
.L_x_16013:
[----:B------:R-:W4:Y:S01]  /*2390*/  F2I.FTZ.TRUNC.NTZ R19, R19 ;  /* 0x0000001300137305 */ /* 0x000f22000021f100 */
[----:B------:R-:W-:Y:S05]  /*23a0*/  BRA `(.L_x_15988) ;  /* 0x0000000000547947 */ /* 0x000fea0003800000 */
.L_x_15987:
        /* <DEDUP_REMOVED lines=13> */
[----:B------:R-:W-:Y:S02]  /*2480*/  IMAD.MOV.U32 R13, RZ, RZ, RZ ;  /* 0x000000ffff0d7224 */ /* 0x000fe400078e00ff */
[----:B------:R-:W-:-:S07]  /*2490*/  IMAD.MOV.U32 R19, RZ, RZ, RZ ;  /* 0x000000ffff137224 */ /* 0x000fce00078e00ff */
[----:B------:R-:W-:-:S07]  /*24a0*/  LEPC R20, `(.L_x_16015) ;  /* 0x000000001014794e */ /* 0x000fce0000000000 */
[----:B0-----:R-:W-:Y:S05]  /*24b0*/  CALL.ABS.NOINC R2 ;  /* 0x0000000002007343 */ /* 0x001fea0003c00000 */
.L_x_16015:
[----:B------:R-:W-:Y:S05]  /*24c0*/  BRA `(.L_x_15988) ;  /* 0x00000000000c7947 */ /* 0x000fea0003800000 */
.L_x_16012:
[----:B------:R0:W5:Y:S01]  /*24d0*/  LDG.E R19, desc[UR36][R2.64] ;  /* 0x0000002402137981 */ /* 0x000162000c1e1900 */
[----:B------:R-:W-:Y:S05]  /*24e0*/  BRA `(.L_x_15988) ;  /* 0x0000000000047947 */ /* 0x000fea0003800000 */
.L_x_16011:
[----:B------:R3:W5:Y:S02]  /*24f0*/  LDG.E R19, desc[UR36][R2.64] ;  /* 0x0000002402137981 */ /* 0x000764000c1e1900 */
.L_x_15988:
[----:B0-----:R-:W0:Y:S01]  /*2500*/  LDC.U8 R4, c[0x0][0x493] ;  /* 0x000124c0ff047b82 */ /* 0x001e220000000000 */
[----:B------:R-:W-:Y:S02]  /*2510*/  ULDC.64 UR4, c[0x0][0x488] ;  /* 0x0001220000047ab9 */ /* 0x000fe40000000a00 */
[----:B---3--:R-:W-:-:S05]  /*2520*/  IADD3 R2, P1, R22, UR4, RZ ;  /* 0x0000000416027c10 */ /* 0x008fca000ff3e0ff */
        /* <DEDUP_REMOVED lines=14> */
.L_x_16019:
[----:B------:R0:W5:Y:S01]  /*2610*/  LDG.E.U8 R22, desc[UR36][R2.64] ;  /* 0x0000002402167981 */ /* 0x000162000c1e1100 */
[----:B------:R-:W-:Y:S05]  /*2620*/  BRA `(.L_x_16021) ;  /* 0x0000000c00347947 */ /* 0x000fea0003800000 */
.L_x_16018:
        /* <DEDUP_REMOVED lines=8> */
.L_x_16023:
[----:B------:R3:W5:Y:S01]  /*26b0*/  LDG.E R22, desc[UR36][R2.64] ;  /* 0x0000002402167981 */ /* 0x000762000c1e1900 */
[----:B------:R-:W-:Y:S05]  /*26c0*/  BRA `(.L_x_16021) ;  /* 0x0000000c000c7947 */ /* 0x000fea0003800000 */
.L_x_16022:
[----:B------:R0:W5:Y:S01]  /*26d0*/  LDG.E.S16 R22, desc[UR36][R2.64] ;  /* 0x0000002402167981 */ /* 0x000162000c1e1700 */
[----:B------:R-:W-:Y:S05]  /*26e0*/  BRA `(.L_x_16021) ;  /* 0x0000000c00047947 */ /* 0x000fea0003800000 */
.L_x_16017:
[----:B------:R-:W-:-:S13]  /*26f0*/  ISETP.GT.AND P0, PT, R0, 0x6, PT ;  /* 0x000000060000780c */ /* 0x000fda0003f04270 */
[----:B------:R-:W-:Y:S05]  /*2700*/  @P0 BRA `(.L_x_16024) ;  /* 0x00000000002c0947 */ /* 0x000fea0003800000 */
[----:B------:R-:W-:-:S13]  /*2710*/  ISETP.NE.AND P0, PT, R0, 0x5, PT ;  /* 0x000000050000780c */ /* 0x000fda0003f05270 */
[----:B------:R-:W-:Y:S05]  /*2720*/  @!P0 BRA `(.L_x_16025) ;  /* 0x0000000000148947 */ /* 0x000fea0003800000 */
[----:B------:R-:W-:-:S13]  /*2730*/  ISETP.NE.AND P0, PT, R0, 0x6, PT ;  /* 0x000000060000780c */ /* 0x000fda0003f05270 */
[----:B------:R-:W-:Y:S05]  /*2740*/  @P0 BRA `(.L_x_16020) ;  /* 0x0000000800980947 */ /* 0x000fea0003800000 */
[----:B------:R-:W3:Y:S02]  /*2750*/  LDG.E R2, desc[UR36][R2.64] ;  /* 0x0000002402027981 */ /* 0x000ee4000c1e1900 */
[----:B---3--:R0:W3:Y:S01]  /*2760*/  F2I.FTZ.TRUNC.NTZ R22, R2 ;  /* 0x0000000200167305 */ /* 0x0080e2000021f100 */
[----:B------:R-:W-:Y:S05]  /*2770*/  BRA `(.L_x_16021) ;  /* 0x0000000800e07947 */ /* 0x000fea0003800000 */
.L_x_16025:
[----:B------:R-:W3:Y:S02]  /*2780*/  LDG.E.U16 R2, desc[UR36][R2.64] ;  /* 0x0000002402027981 */ /* 0x000ee4000c1e1500 */
[----:B---3--:R-:W-:-:S06]  /*2790*/  HADD2.F32 R22, -RZ, R2.H0_H0 ;  /* 0x20000002ff167230 */ /* 0x008fcc0000004100 */
[----:B------:R-:W0:Y:S01]  /*27a0*/  F2I.FTZ.TRUNC.NTZ R22, R22 ;  /* 0x0000001600167305 */ /* 0x000e22000021f100 */
[----:B------:R-:W-:Y:S05]  /*27b0*/  BRA `(.L_x_16021) ;  /* 0x0000000800d07947 */ /* 0x000fea0003800000 */
.L_x_16024:
[----:B------:R-:W-:-:S13]  /*27c0*/  ISETP.NE.AND P0, PT, R0, 0x7, PT ;  /* 0x000000070000780c */ /* 0x000fda0003f05270 */
[----:B------:R-:W-:Y:S05]  /*27d0*/  @!P0 BRA `(.L_x_16026) ;  /* 0x00000000002c8947 */ /* 0x000fea0003800000 */
[----:B------:R-:W-:-:S13]  /*27e0*/  ISETP.NE.AND P0, PT, R0, 0x8, PT ;  /* 0x000000080000780c */ /* 0x000fda0003f05270 */
[----:B------:R-:W-:Y:S05]  /*27f0*/  @!P0 BRA `(.L_x_16027) ;  /* 0x0000000000148947 */ /* 0x000fea0003800000 */
[----:B------:R-:W-:-:S13]  /*2800*/  ISETP.NE.AND P0, PT, R0, 0x9, PT ;  /* 0x000000090000780c */ /* 0x000fda0003f05270 */
[----:B------:R-:W-:Y:S05]  /*2810*/  @P0 BRA `(.L_x_16020) ;  /* 0x0000000800640947 */ /* 0x000fea0003800000 */
[----:B------:R-:W3:Y:S02]  /*2820*/  LDG.E R2, desc[UR36][R2.64] ;  /* 0x0000002402027981 */ /* 0x000ee4000c1e1900 */
[----:B---3--:R0:W3:Y:S01]  /*2830*/  F2I.FTZ.TRUNC.NTZ R22, R2 ;  /* 0x0000000200167305 */ /* 0x0080e2000021f100 */
[----:B------:R-:W-:Y:S05]  /*2840*/  BRA `(.L_x_16021) ;  /* 0x0000000800ac7947 */ /* 0x000fea0003800000 */
.L_x_16027:
[----:B------:R-:W3:Y:S02]  /*2850*/  LDG.E.U16 R2, desc[UR36][R2.64] ;  /* 0x0000002402027981 */ /* 0x000ee4000c1e1500 */
[----:B---3--:R-:W-:-:S06]  /*2860*/  HADD2.F32 R22, -RZ, R2.H0_H0 ;  /* 0x20000002ff167230 */ /* 0x008fcc0000004100 */
[----:B------:R-:W0:Y:S01]  /*2870*/  F2I.FTZ.TRUNC.NTZ R22, R22 ;  /* 0x0000001600167305 */ /* 0x000e22000021f100 */
[----:B------:R-:W-:Y:S05]  /*2880*/  BRA `(.L_x_16021) ;  /* 0x00000008009c7947 */ /* 0x000fea0003800000 */
.L_x_16026:
[----:B------:R-:W3:Y:S02]  /*2890*/  LDG.E.64 R2, desc[UR36][R2.64] ;  /* 0x0000002402027981 */ /* 0x000ee4000c1e1b00 */
[----:B---3--:R0:W3:Y:S01]  /*28a0*/  F2I.F64.TRUNC R22, R2 ;  /* 0x0000000200167311 */ /* 0x0080e2000030d100 */
[----:B------:R-:W-:Y:S05]  /*28b0*/  BRA `(.L_x_16021) ;  /* 0x0000000800907947 */ /* 0x000fea0003800000 */
.L_x_16016:
        /* <DEDUP_REMOVED lines=8> */
[----:B------:R-:W3:Y:S02]  /*2940*/  LDG.E.U8 R2, desc[UR36][R2.64] ;  /* 0x0000002402027981 */ /* 0x000ee4000c1e1100 */
[----:B---3--:R-:W-:-:S04]  /*2950*/  ISETP.NE.AND P0, PT, R2, RZ, PT ;  /* 0x000000ff0200720c */ /* 0x008fc80003f05270 */
[----:B------:R-:W-:Y:S01]  /*2960*/  SEL R22, RZ, 0x1, !P0 ;  /* 0x00000001ff167807 */ /* 0x000fe20004000000 */
[----:B------:R-:W-:Y:S08]  /*2970*/  BRA `(.L_x_16021) ;  /* 0x0000000800607947 */ /* 0x000ff00003800000 */
.L_x_16030:
[----:B------:R-:W3:Y:S02]  /*2980*/  LDG.E.64 R2, desc[UR36][R2.64] ;  /* 0x0000002402027981 */ /* 0x000ee4000c1e1b00 */
[----:B---3--:R0:W3:Y:S01]  /*2990*/  F2I.F64.TRUNC R22, R2 ;  /* 0x0000000200167311 */ /* 0x0080e2000030d100 */
[----:B------:R-:W-:Y:S05]  /*29a0*/  BRA `(.L_x_16021) ;  /* 0x0000000800547947 */ /* 0x000fea0003800000 */
.L_x_16029:
        /* <DEDUP_REMOVED lines=25> */
[----:B------:R0:W3:Y:S01]  /*2b40*/  F2I.FTZ.TRUNC.NTZ R22, R5 ;  /* 0x0000000500167305 */ /* 0x0000e2000021f100 */
[----:B------:R-:W-:Y:S05]  /*2b50*/  BRA `(.L_x_16021) ;  /* 0x0000000400e87947 */ /* 0x000fea0003800000 */
.L_x_16032:
        /* <DEDUP_REMOVED lines=12> */
[----:B------:R0:W3:Y:S01]  /*2c20*/  F2I.FTZ.TRUNC.NTZ R22, R4 ;  /* 0x0000000400167305 */ /* 0x0000e2000021f100 */
[----:B------:R-:W-:Y:S05]  /*2c30*/  BRA `(.L_x_16021) ;  /* 0x0000000400b07947 */ /* 0x000fea0003800000 */
.L_x_16031:
[----:B------:R-:W3:Y:S02]  /*2c40*/  LDG.E.U16 R22, desc[UR36][R2.64] ;  /* 0x0000002402167981 */ /* 0x000ee4000c1e1500 */
[----:B---3--:R-:W-:-:S06]  /*2c50*/  IMAD.U32 R22, R22, 0x10000, RZ ;  /* 0x0001000016167824 */ /* 0x008fcc00078e00ff */
[----:B------:R-:W0:Y:S01]  /*2c60*/  F2I.FTZ.TRUNC.NTZ R22, R22 ;  /* 0x0000001600167305 */ /* 0x000e22000021f100 */
[----:B------:R-:W-:Y:S05]  /*2c70*/  BRA `(.L_x_16021) ;  /* 0x0000000400a07947 */ /* 0x000fea0003800000 */
.L_x_16028:
        /* <DEDUP_REMOVED lines=10> */
.L_x_16035:
        /* <DEDUP_REMOVED lines=21> */
.L_x_16039:
[----:B------:R-:W-:Y:S05]  /*2e70*/  BSYNC B1 ;  /* 0x0000000000017941 */ /* 0x000fea0003800000 */
.L_x_16038:
[----:B------:R-:W-:Y:S01]  /*2e80*/  IMAD.SHL.U32 R2, R2, 0x100000, RZ ;  /* 0x0010000002027824 */ /* 0x000fe200078e00ff */
[----:B------:R-:W-:-:S04]  /*2e90*/  LEA R3, R0, 0x3b800000, 0x17 ;  /* 0x3b80000000037811 */ /* 0x000fc800078eb8ff */
[----:B------:R-:W-:-:S07]  /*2ea0*/  LOP3.LUT R22, R3, R2, R22, 0xfe, !PT ;  /* 0x0000000203167212 */ /* 0x000fce00078efe16 */
.L_x_16037:
[----:B------:R-:W-:Y:S05]  /*2eb0*/  BSYNC B0 ;  /* 0x0000000000007941 */ /* 0x000fea0003800000 */
.L_x_16036:
[----:B------:R-:W0:Y:S01]  /*2ec0*/  F2I.FTZ.TRUNC.NTZ R22, R22 ;  /* 0x0000001600167305 */ /* 0x000e22000021f100 */
[----:B------:R-:W-:Y:S05]  /*2ed0*/  BRA `(.L_x_16021) ;  /* 0x0000000400087947 */ /* 0x000fea0003800000 */
.L_x_16034:
        /* <DEDUP_REMOVED lines=21> */
.L_x_16043:
[----:B------:R-:W-:Y:S05]  /*3030*/  BSYNC B1 ;  /* 0x0000000000017941 */ /* 0x000fea0003800000 */
.L_x_16042:
[----:B------:R-:W-:Y:S01]  /*3040*/  IMAD.SHL.U32 R2, R2, 0x200000, RZ ;  /* 0x0020000002027824 */ /* 0x000fe200078e00ff */
[----:B------:R-:W-:-:S04]  /*3050*/  LEA R3, R0, 0x37800000, 0x17 ;  /* 0x3780000000037811 */ /* 0x000fc800078eb8ff */
[----:B------:R-:W-:-:S07]  /*3060*/  LOP3.LUT R22, R3, R2, R22, 0xfe, !PT ;  /* 0x0000000203167212 */ /* 0x000fce00078efe16 */
.L_x_16041:
[----:B------:R-:W-:Y:S05]  /*3070*/  BSYNC B0 ;  /* 0x0000000000007941 */ /* 0x000fea0003800000 */
.L_x_16040:
[----:B------:R-:W0:Y:S01]  /*3080*/  F2I.FTZ.TRUNC.NTZ R22, R22 ;  /* 0x0000001600167305 */ /* 0x000e22000021f100 */
[----:B------:R-:W-:Y:S05]  /*3090*/  BRA `(.L_x_16021) ;  /* 0x0000000000987947 */ /* 0x000fea0003800000 */
.L_x_16033:
        /* <DEDUP_REMOVED lines=14> */
.L_x_16047:
[----:B------:R-:W-:Y:S05]  /*3180*/  BSYNC B0 ;  /* 0x0000000000007941 */ /* 0x000fea0003800000 */
.L_x_16046:
[----:B------:R-:W0:Y:S01]  /*3190*/  F2I.FTZ.TRUNC.NTZ R22, R22 ;  /* 0x0000001600167305 */ /* 0x000e22000021f100 */
[----:B------:R-:W-:Y:S05]  /*31a0*/  BRA `(.L_x_16021) ;  /* 0x0000000000547947 */ /* 0x000fea0003800000 */
.L_x_16020:
        /* <DEDUP_REMOVED lines=16> */
[----:B012-45:R-:W-:Y:S05]  /*32b0*/  CALL.ABS.NOINC R2 ;  /* 0x0000000002007343 */ /* 0x037fea0003c00000 */
.L_x_16048:
[----:B------:R-:W-:Y:S05]  /*32c0*/  BRA `(.L_x_16021) ;  /* 0x00000000000c7947 */ /* 0x000fea0003800000 */
.L_x_16045:
[----:B------:R0:W5:Y:S01]  /*32d0*/  LDG.E R22, desc[UR36][R2.64] ;  /* 0x0000002402167981 */ /* 0x000162000c1e1900 */
[----:B------:R-:W-:Y:S05]  /*32e0*/  BRA `(.L_x_16021) ;  /* 0x0000000000047947 */ /* 0x000fea0003800000 */
.L_x_16044:
[----:B------:R0:W5:Y:S02]  /*32f0*/  LDG.E R22, desc[UR36][R2.64] ;  /* 0x0000002402167981 */ /* 0x000164000c1e1900 */
.L_x_16021:
[-C--:B0--3-5:R-:W-:Y:S02]  /*3300*/  IABS R5, R22.reuse ;  /* 0x0000001600057213 */ /* 0x0a9fe40000000000 */
[----:B-12-4-:R-:W-:Y:S02]  /*3310*/  IABS R6, R19 ;  /* 0x0000001300067213 */ /* 0x016fe40000000000 */
        /* <DEDUP_REMOVED lines=24> */
[----:B------:R-:W-:-:S04]  /*34a0*/  IMAD.MOV.U32 R2, RZ, RZ, R3 ;  /* 0x000000ffff027224 */ /* 0x000fc800078e0003 */
[----:B------:R-:W-:Y:S01]  /*34b0*/  @!P1 IMAD.MOV R2, RZ, RZ, -R2 ;  /* 0x000000ffff029224 */ /* 0x000fe200078e0a02 */
[----:B------:R-:W-:-:S05]  /*34c0*/  @!P2 LOP3.LUT R2, RZ, R22, RZ, 0x33, !PT ;  /* 0x00000016ff02a212 */ /* 0x000fca00078e33ff */
        /* <DEDUP_REMOVED lines=11> */
.L_x_16052:
[----:B------:R1:W-:Y:S01]  /*3580*/  STG.E.U8 desc[UR36][R16.64], R2 ;  /* 0x0000000210007986 */ /* 0x0003e2000c101124 */
[----:B------:R-:W-:Y:S05]  /*3590*/  BRA `(.L_x_16054) ;  /* 0x0000000c00507947 */ /* 0x000fea0003800000 */
.L_x_16051:
[----:B------:R-:W-:-:S13]  /*35a0*/  ISETP.NE.AND P0, PT, R0, 0x2, PT ;  /* 0x000000020000780c */ /* 0x000fda0003f05270 */
[----:B------:R-:W-:Y:S05]  /*35b0*/  @!P0 BRA `(.L_x_16055) ;  /* 0x0000000000248947 */ /* 0x000fea0003800000 */
[----:B------:R-:W-:-:S13]  /*35c0*/  ISETP.NE.AND P0, PT, R0, 0x3, PT ;  /* 0x000000030000780c */ /* 0x000fda0003f05270 */
[----:B------:R-:W-:Y:S05]  /*35d0*/  @!P0 BRA `(.L_x_16056) ;  /* 0x0000000000148947 */ /* 0x000fea0003800000 */
[----:B------:R-:W-:-:S13]  /*35e0*/  ISETP.NE.AND P0, PT, R0, 0x4, PT ;  /* 0x000000040000780c */ /* 0x000fda0003f05270 */
[----:B------:R-:W-:Y:S05]  /*35f0*/  @P0 BRA `(.L_x_16053) ;  /* 0x0000000800e40947 */ /* 0x000fea0003800000 */
[----:B------:R-:W-:-:S05]  /*3600*/  SHF.R.S32.HI R3, RZ, 0x1f, R2 ;  /* 0x0000001fff037819 */ /* 0x000fca0000011402 */
[----:B------:R4:W-:Y:S01]  /*3610*/  STG.E.64 desc[UR36][R16.64], R2 ;  /* 0x0000000210007986 */ /* 0x0009e2000c101b24 */
[----:B------:R-:W-:Y:S05]  /*3620*/  BRA `(.L_x_16054) ;  /* 0x0000000c002c7947 */ /* 0x000fea0003800000 */
.L_x_16056:
[----:B------:R3:W-:Y:S01]  /*3630*/  STG.E desc[UR36][R16.64], R2 ;  /* 0x0000000210007986 */ /* 0x0007e2000c101924 */
[----:B------:R-:W-:Y:S05]  /*3640*/  BRA `(.L_x_16054) ;  /* 0x0000000c00247947 */ /* 0x000fea0003800000 */
.L_x_16055:
[----:B------:R2:W-:Y:S01]  /*3650*/  STG.E.U16 desc[UR36][R16.64], R2 ;  /* 0x0000000210007986 */ /* 0x0005e2000c101524 */
[----:B------:R-:W-:Y:S05]  /*3660*/  BRA `(.L_x_16054) ;  /* 0x0000000c001c7947 */ /* 0x000fea0003800000 */
.L_x_16050:
[----:B------:R-:W-:-:S13]  /*3670*/  ISETP.GT.AND P0, PT, R0, 0x6, PT ;  /* 0x000000060000780c */ /* 0x000fda0003f04270 */
[----:B------:R-:W-:Y:S05]  /*3680*/  @P0 BRA `(.L_x_16057) ;  /* 0x00000000002c0947 */ /* 0x000fea0003800000 */
[----:B------:R-:W-:-:S13]  /*3690*/  ISETP.NE.AND P0, PT, R0, 0x5, PT ;  /* 0x000000050000780c */ /* 0x000fda0003f05270 */
[----:B------:R-:W-:Y:S05]  /*36a0*/  @!P0 BRA `(.L_x_16058) ;  /* 0x0000000000148947 */ /* 0x000fea0003800000 */
[----:B------:R-:W-:-:S13]  /*36b0*/  ISETP.NE.AND P0, PT, R0, 0x6, PT ;  /* 0x000000060000780c */ /* 0x000fda0003f05270 */
[----:B------:R-:W-:Y:S05]  /*36c0*/  @P0 BRA `(.L_x_16053) ;  /* 0x0000000800b00947 */ /* 0x000fea0003800000 */
[----:B------:R-:W-:-:S05]  /*36d0*/  I2FP.F32.S32 R3, R2 ;  /* 0x0000000200037245 */ /* 0x000fca0000201400 */
[----:B------:R0:W-:Y:S01]  /*36e0*/  STG.E desc[UR36][R16.64], R3 ;  /* 0x0000000310007986 */ /* 0x0001e2000c101924 */
[----:B------:R-:W-:Y:S05]  /*36f0*/  BRA `(.L_x_16054) ;  /* 0x0000000800f87947 */ /* 0x000fea0003800000 */
.L_x_16058:
[----:B------:R-:W-:-:S04]  /*3700*/  I2FP.F32.S32 R0, R2 ;  /* 0x0000000200007245 */ /* 0x000fc80000201400 */
[----:B------:R-:W-:-:S05]  /*3710*/  F2FP.F16.F32.PACK_AB R0, RZ, R0 ;  /* 0x00000000ff00723e */ /* 0x000fca00000000ff */
[----:B------:R0:W-:Y:S01]  /*3720*/  STG.E.U16 desc[UR36][R16.64], R0 ;  /* 0x0000000010007986 */ /* 0x0001e2000c101524 */
[----:B------:R-:W-:Y:S05]  /*3730*/  BRA `(.L_x_16054) ;  /* 0x0000000800e87947 */ /* 0x000fea0003800000 */
.L_x_16057:
[----:B------:R-:W-:-:S13]  /*3740*/  ISETP.NE.AND P0, PT, R0, 0x7, PT ;  /* 0x000000070000780c */ /* 0x000fda0003f05270 */
[----:B------:R-:W-:Y:S05]  /*3750*/  @!P0 BRA `(.L_x_16059) ;  /* 0x0000000000348947 */ /* 0x000fea0003800000 */
[----:B------:R-:W-:-:S13]  /*3760*/  ISETP.NE.AND P0, PT, R0, 0x8, PT ;  /* 0x000000080000780c */ /* 0x000fda0003f05270 */
[----:B------:R-:W-:Y:S05]  /*3770*/  @!P0 BRA `(.L_x_16060) ;  /* 0x0000000000188947 */ /* 0x000fea0003800000 */
[----:B------:R-:W-:-:S13]  /*3780*/  ISETP.NE.AND P0, PT, R0, 0x9, PT ;  /* 0x000000090000780c */ /* 0x000fda0003f05270 */
[----:B------:R-:W-:Y:S05]  /*3790*/  @P0 BRA `(.L_x_16053) ;  /* 0x00000008007c0947 */ /* 0x000fea0003800000 */
[----:B------:R-:W-:Y:S01]  /*37a0*/  I2FP.F32.S32 R2, R2 ;  /* 0x0000000200027245 */ /* 0x000fe20000201400 */
[----:B------:R-:W-:-:S05]  /*37b0*/  IMAD.MOV.U32 R3, RZ, RZ, RZ ;  /* 0x000000ffff037224 */ /* 0x000fca00078e00ff */
[----:B------:R0:W-:Y:S01]  /*37c0*/  STG.E.64 desc[UR36][R16.64], R2 ;  /* 0x0000000210007986 */ /* 0x0001e2000c101b24 */
[----:B------:R-:W-:Y:S05]  /*37d0*/  BRA `(.L_x_16054) ;  /* 0x0000000800c07947 */ /* 0x000fea0003800000 */
.L_x_16060:
[----:B------:R-:W-:-:S04]  /*37e0*/  I2FP.F32.S32 R2, R2 ;  /* 0x0000000200027245 */ /* 0x000fc80000201400 */
[----:B------:R-:W-:-:S04]  /*37f0*/  F2FP.F16.F32.PACK_AB R3, RZ, R2 ;  /* 0x00000002ff03723e */ /* 0x000fc800000000ff */
[----:B------:R-:W-:-:S05]  /*3800*/  PRMT R3, R3, 0x5410, RZ ;  /* 0x0000541003037816 */ /* 0x000fca00000000ff */
[----:B------:R0:W-:Y:S01]  /*3810*/  STG.E desc[UR36][R16.64], R3 ;  /* 0x0000000310007986 */ /* 0x0001e2000c101924 */
[----:B------:R-:W-:Y:S05]  /*3820*/  BRA `(.L_x_16054) ;  /* 0x0000000800ac7947 */ /* 0x000fea0003800000 */
.L_x_16059:
[----:B------:R-:W0:Y:S02]  /*3830*/  I2F.F64 R2, R2 ;  /* 0x0000000200027312 */ /* 0x000e240000201c00 */
[----:B0-----:R0:W-:Y:S01]  /*3840*/  STG.E.64 desc[UR36][R16.64], R2 ;  /* 0x0000000210007986 */ /* 0x0011e2000c101b24 */
[----:B------:R-:W-:Y:S05]  /*3850*/  BRA `(.L_x_16054) ;  /* 0x0000000800a07947 */ /* 0x000fea0003800000 */
.L_x_16049:
        /* <DEDUP_REMOVED lines=8> */
[----:B------:R-:W-:-:S04]  /*38e0*/  ISETP.NE.AND P0, PT, R2, RZ, PT ;  /* 0x000000ff0200720c */ /* 0x000fc80003f05270 */
[----:B------:R-:W-:-:S05]  /*38f0*/  SEL R3, RZ, 0x1, !P0 ;  /* 0x00000001ff037807 */ /* 0x000fca0004000000 */
[----:B------:R0:W-:Y:S01]  /*3900*/  STG.E.U8 desc[UR36][R16.64], R3 ;  /* 0x0000000310007986 */ /* 0x0001e2000c101124 */
[----:B------:R-:W-:Y:S05]  /*3910*/  BRA `(.L_x_16054) ;  /* 0x0000000800707947 */ /* 0x000fea0003800000 */
.L_x_16063:
[----:B------:R-:W0:Y:S01]  /*3920*/  I2F.F64 R4, R2 ;  /* 0x0000000200047312 */ /* 0x000e220000201c00 */
[----:B------:R-:W-:-:S05]  /*3930*/  CS2R R6, SRZ ;  /* 0x0000000000067805 */ /* 0x000fca000001ff00 */
[----:B0-----:R0:W-:Y:S01]  /*3940*/  STG.E.128 desc[UR36][R16.64], R4 ;  /* 0x0000000410007986 */ /* 0x0011e2000c101d24 */
[----:B------:R-:W-:Y:S05]  /*3950*/  BRA `(.L_x_16054) ;  /* 0x0000000800607947 */ /* 0x000fea0003800000 */
.L_x_16062:
[----:B------:R-:W-:-:S13]  /*3960*/  ISETP.NE.AND P0, PT, R0, 0xf, PT ;  /* 0x0000000f0000780c */ /* 0x000fda0003f05270 */
[----:B------:R-:W-:Y:S05]  /*3970*/  @!P0 BRA `(.L_x_16064) ;  /* 0x0000000000b48947 */ /* 0x000fea0003800000 */
[----:B------:R-:W-:-:S13]  /*3980*/  ISETP.NE.AND P0, PT, R0, 0x17, PT ;  /* 0x000000170000780c */ /* 0x000fda0003f05270 */
[----:B------:R-:W-:Y:S05]  /*3990*/  @!P0 BRA `(.L_x_16065) ;  /* 0x0000000000548947 */ /* 0x000fea0003800000 */
[----:B------:R-:W-:-:S13]  /*39a0*/  ISETP.NE.AND P0, PT, R0, 0x18, PT ;  /* 0x000000180000780c */ /* 0x000fda0003f05270 */
[----:B------:R-:W-:Y:S05]  /*39b0*/  @P0 BRA `(.L_x_16053) ;  /* 0x0000000400f40947 */ /* 0x000fea0003800000 */
[----:B------:R-:W-:Y:S01]  /*39c0*/  I2FP.F32.S32 R5, R2 ;  /* 0x0000000200057245 */ /* 0x000fe20000201400 */
[----:B------:R-:W-:Y:S03]  /*39d0*/  BSSY B0, `(.L_x_16066) ;  /* 0x000000e000007945 */ /* 0x000fe60003800000 */
        /* <DEDUP_REMOVED lines=13> */
.L_x_16067:
[----:B------:R-:W-:Y:S05]  /*3ab0*/  BSYNC B0 ;  /* 0x0000000000007941 */ /* 0x000fea0003800000 */
.L_x_16066:
[----:B------:R-:W-:-:S05]  /*3ac0*/  LOP3.LUT R3, R0, R3, RZ, 0xfc, !PT ;  /* 0x0000000300037212 */ /* 0x000fca00078efcff */
[----:B------:R0:W-:Y:S01]  /*3ad0*/  STG.E.U8 desc[UR36][R16.64], R3 ;  /* 0x0000000310007986 */ /* 0x0001e2000c101124 */
[----:B------:R-:W-:Y:S05]  /*3ae0*/  BRA `(.L_x_16054) ;  /* 0x0000000400fc7947 */ /* 0x000fea0003800000 */
.L_x_16065:
[----:B------:R-:W-:Y:S01]  /*3af0*/  I2FP.F32.S32 R3, R2 ;  /* 0x0000000200037245 */ /* 0x000fe20000201400 */
[----:B------:R-:W-:Y:S03]  /*3b00*/  BSSY B0, `(.L_x_16068) ;  /* 0x000000f000007945 */ /* 0x000fe60003800000 */
        /* <DEDUP_REMOVED lines=11> */
.L_x_16069:
[----:B------:R-:W-:Y:S01]  /*3bc0*/  IMAD.MOV.U32 R0, RZ, RZ, 0x7f ;  /* 0x0000007fff007424 */ /* 0x000fe200078e00ff */
[----:B------:R-:W-:-:S04]  /*3bd0*/  ISETP.GT.U32.AND P0, PT, R2, 0x7f800000, PT ;  /* 0x7f8000000200780c */ /* 0x000fc80003f04070 */
[----:B------:R-:W-:-:S09]  /*3be0*/  SEL R0, R0, 0x7c, P0 ;  /* 0x0000007c00007807 */ /* 0x000fd20000000000 */
.L_x_16070:
[----:B------:R-:W-:Y:S05]  /*3bf0*/  BSYNC B0 ;  /* 0x0000000000007941 */ /* 0x000fea0003800000 */
.L_x_16068:
[----:B------:R-:W-:-:S04]  /*3c00*/  LOP3.LUT R2, R3, 0x80000000, RZ, 0xc0, !PT ;  /* 0x8000000003027812 */ /* 0x000fc800078ec0ff */
[----:B------:R-:W-:-:S04]  /*3c10*/  SHF.R.U32.HI R3, RZ, 0x18, R2 ;  /* 0x00000018ff037819 */ /* 0x000fc80000011602 */
[----:B------:R-:W-:-:S05]  /*3c20*/  LOP3.LUT R3, R0, R3, RZ, 0xfc, !PT ;  /* 0x0000000300037212 */ /* 0x000fca00078efcff */
[----:B------:R0:W-:Y:S01]  /*3c30*/  STG.E.U8 desc[UR36][R16.64], R3 ;  /* 0x0000000310007986 */ /* 0x0001e2000c101124 */
[----:B------:R-:W-:Y:S05]  /*3c40*/  BRA `(.L_x_16054) ;  /* 0x0000000400a47947 */ /* 0x000fea0003800000 */
.L_x_16064:
[----:B------:R-:W-:-:S04]  /*3c50*/  I2FP.F32.S32 R0, R2 ;  /* 0x0000000200007245 */ /* 0x000fc80000201400 */
[----:B------:R-:W-:-:S05]  /*3c60*/  F2FP.BF16.F32.PACK_AB R0, RZ, R0 ;  /* 0x00000000ff00723e */ /* 0x000fca00000010ff */
[----:B------:R0:W-:Y:S01]  /*3c70*/  STG.E.U16 desc[UR36][R16.64], R0 ;  /* 0x0000000010007986 */ /* 0x0001e2000c101524 */
[----:B------:R-:W-:Y:S05]  /*3c80*/  BRA `(.L_x_16054) ;  /* 0x0000000400947947 */ /* 0x000fea0003800000 */
.L_x_16061:
        /* <DEDUP_REMOVED lines=10> */
.L_x_16073:
[----:B------:R-:W-:Y:S01]  /*3d30*/  I2FP.F32.S32 R3, R2 ;  /* 0x0000000200037245 */ /* 0x000fe20000201400 */
[----:B------:R-:W-:Y:S01]  /*3d40*/  BSSY B0, `(.L_x_16074) ;  /* 0x0000014000007945 */ /* 0x000fe20003800000 */
[----:B------:R-:W-:Y:S02]  /*3d50*/  IMAD.MOV.U32 R8, RZ, RZ, 0x80 ;  /* 0x00000080ff087424 */ /* 0x000fe400078e00ff */
        /* <DEDUP_REMOVED lines=14> */
.L_x_16076:
[----:B------:R-:W-:-:S04]  /*3e40*/  LOP3.LUT R2, R3, 0x80000000, RZ, 0xc0, !PT ;  /* 0x8000000003027812 */ /* 0x000fc800078ec0ff */
[----:B------:R-:W-:-:S04]  /*3e50*/  SHF.R.U32.HI R3, RZ, 0x18, R2 ;  /* 0x00000018ff037819 */ /* 0x000fc80000011602 */
[----:B------:R-:W-:-:S04]  /*3e60*/  LOP3.LUT R0, R0, R3, RZ, 0xfc, !PT ;  /* 0x0000000300007212 */ /* 0x000fc800078efcff */
[----:B------:R-:W-:-:S07]  /*3e70*/  PRMT R8, R0, 0x7610, R8 ;  /* 0x0000761000087816 */ /* 0x000fce0000000008 */
.L_x_16075:
[----:B------:R-:W-:Y:S05]  /*3e80*/  BSYNC B0 ;  /* 0x0000000000007941 */ /* 0x000fea0003800000 */
.L_x_16074:
[----:B------:R0:W-:Y:S01]  /*3e90*/  STG.E.U8 desc[UR36][R16.64], R8 ;  /* 0x0000000810007986 */ /* 0x0001e2000c101124 */
[----:B------:R-:W-:Y:S05]  /*3ea0*/  BRA `(.L_x_16054) ;  /* 0x00000004000c7947 */ /* 0x000fea0003800000 */
.L_x_16072:
        /* <DEDUP_REMOVED lines=17> */
.L_x_16079:
[----:B------:R-:W-:-:S04]  /*3fc0*/  LOP3.LUT R2, R3, 0x80000000, RZ, 0xc0, !PT ;  /* 0x8000000003027812 */ /* 0x000fc800078ec0ff */
[----:B------:R-:W-:-:S04]  /*3fd0*/  SHF.R.U32.HI R3, RZ, 0x18, R2 ;  /* 0x00000018ff037819 */ /* 0x000fc80000011602 */
[----:B------:R-:W-:-:S04]  /*3fe0*/  LOP3.LUT R0, R0, R3, RZ, 0xfc, !PT ;  /* 0x0000000300007212 */ /* 0x000fc800078efcff */
[----:B------:R-:W-:-:S07]  /*3ff0*/  PRMT R8, R0, 0x7610, R8 ;  /* 0x0000761000087816 */ /* 0x000fce0000000008 */
.L_x_16078:
[----:B------:R-:W-:Y:S05]  /*4000*/  BSYNC B0 ;  /* 0x0000000000007941 */ /* 0x000fea0003800000 */
.L_x_16077:
[----:B------:R0:W-:Y:S01]  /*4010*/  STG.E.U8 desc[UR36][R16.64], R8 ;  /* 0x0000000810007986 */ /* 0x0001e2000c101124 */
[----:B------:R-:W-:Y:S05]  /*4020*/  BRA `(.L_x_16054) ;  /* 0x0000000000ac7947 */ /* 0x000fea0003800000 */
.L_x_16071:
[----:B------:R-:W-:-:S13]  /*4030*/  ISETP.NE.AND P0, PT, R0, 0x1c, PT ;  /* 0x0000001c0000780c */ /* 0x000fda0003f05270 */
[----:B------:R-:W-:Y:S05]  /*4040*/  @!P0 BRA `(.L_x_16080) ;  /* 0x0000000000a08947 */ /* 0x000fea0003800000 */
[----:B------:R-:W-:-:S13]  /*4050*/  ISETP.NE.AND P0, PT, R0, 0x1d, PT ;  /* 0x0000001d0000780c */ /* 0x000fda0003f05270 */
[----:B------:R-:W-:Y:S05]  /*4060*/  @!P0 BRA `(.L_x_16081) ;  /* 0x00000000008c8947 */ /* 0x000fea0003800000 */
[----:B------:R-:W-:-:S13]  /*4070*/  ISETP.NE.AND P0, PT, R0, 0x2c, PT ;  /* 0x0000002c0000780c */ /* 0x000fda0003f05270 */
[----:B------:R-:W-:Y:S05]  /*4080*/  @P0 BRA `(.L_x_16053) ;  /* 0x0000000000400947 */ /* 0x000fea0003800000 */
[----:B------:R-:W-:-:S04]  /*4090*/  I2FP.F32.S32 R3, R2 ;  /* 0x0000000200037245 */ /* 0x000fc80000201400 */
        /* <DEDUP_REMOVED lines=15> */
.L_x_16053:
        /* <DEDUP_REMOVED lines=16> */
.L_x_16082:
[----:B------:R-:W-:Y:S05]  /*4290*/  BRA `(.L_x_16054) ;  /* 0x0000000000107947 */ /* 0x000fea0003800000 */
.L_x_16081:
[----:B------:R-:W-:-:S05]  /*42a0*/  SHF.R.S32.HI R3, RZ, 0x1f, R2 ;  /* 0x0000001fff037819 */ /* 0x000fca0000011402 */
[----:B------:R0:W-:Y:S01]  /*42b0*/  STG.E.64 desc[UR36][R16.64], R2 ;  /* 0x0000000210007986 */ /* 0x0001e2000c101b24 */
[----:B------:R-:W-:Y:S05]  /*42c0*/  BRA `(.L_x_16054) ;  /* 0x0000000000047947 */ /* 0x000fea0003800000 */
.L_x_16080:
[----:B------:R0:W-:Y:S02]  /*42d0*/  STG.E desc[UR36][R16.64], R2 ;  /* 0x0000000210007986 */ /* 0x0001e4000c101924 */
.L_x_16054:
[----:B------:R-:W-:-:S04]  /*42e0*/  IMAD R18, R18, 0x200, R23 ;  /* 0x0000020012127824 */ /* 0x000fc800078e0217 */
[----:B------:R-:W-:-:S07]  /*42f0*/  VIADD R19, R18, 0x80 ;  /* 0x0000008012137836 */ /* 0x000fce0000000000 */
.L_x_15981:
[----:B------:R-:W-:Y:S05]  /*4300*/  BSYNC B6 ;  /* 0x0000000000067941 */ /* 0x000fea0003800000 */
.L_x_15980:
        /* <DEDUP_REMOVED lines=358> */
.L_x_16085:
        /* <DEDUP_REMOVED lines=20> */
.L_x_16089:
[----:B------:R0:W5:Y:S01]  /*5ab0*/  LDG.E.U8 R22, desc[UR36][R2.64] ;  /* 0x0000002402167981 */ /* 0x000162000c1e1100 */
[----:B------:R-:W-:Y:S05]  /*5ac0*/  BRA `(.L_x_16091) ;  /* 0x0000000c00347947 */ /* 0x000fea0003800000 */
.L_x_16088:
        /* <DEDUP_REMOVED lines=8> */
.L_x_16093:
[----:B------:R0:W5:Y:S01]  /*5b50*/  LDG.E R22, desc[UR36][R2.64] ;  /* 0x0000002402167981 */ /* 0x000162000c1e1900 */
[----:B------:R-:W-:Y:S05]  /*5b60*/  BRA `(.L_x_16091) ;  /* 0x0000000c000c7947 */ /* 0x000fea0003800000 */
.L_x_16092:
[----:B------:R0:W5:Y:S01]  /*5b70*/  LDG.E.S16 R22, desc[UR36][R2.64] ;  /* 0x0000002402167981 */ /* 0x000162000c1e1700 */
[----:B------:R-:W-:Y:S05]  /*5b80*/  BRA `(.L_x_16091) ;  /* 0x0000000c00047947 */ /* 0x000fea0003800000 */
.L_x_16087:
        /* <DEDUP_REMOVED lines=9> */
.L_x_16095:
[----:B------:R-:W2:Y:S02]  /*5c20*/  LDG.E.U16 R2, desc[UR36][R2.64] ;  /* 0x0000002402027981 */ /* 0x000ea4000c1e1500 */
[----:B--2---:R-:W-:-:S06]  /*5c30*/  HADD2.F32 R22, -RZ, R2.H0_H0 ;  /* 0x20000002ff167230 */ /* 0x004fcc0000004100 */
[----:B------:R-:W0:Y:S01]  /*5c40*/  F2I.FTZ.TRUNC.NTZ R22, R22 ;  /* 0x0000001600167305 */ /* 0x000e22000021f100 */
[----:B------:R-:W-:Y:S05]  /*5c50*/  BRA `(.L_x_16091) ;  /* 0x0000000800d07947 */ /* 0x000fea0003800000 */
.L_x_16094:
        /* <DEDUP_REMOVED lines=9> */
.L_x_16097:
[----:B------:R-:W2:Y:S02]  /*5cf0*/  LDG.E.U16 R2, desc[UR36][R2.64] ;  /* 0x0000002402027981 */ /* 0x000ea4000c1e1500 */
[----:B--2---:R-:W-:-:S06]  /*5d00*/  HADD2.F32 R22, -RZ, R2.H0_H0 ;  /* 0x20000002ff167230 */ /* 0x004fcc0000004100 */
[----:B------:R-:W0:Y:S01]  /*5d10*/  F2I.FTZ.TRUNC.NTZ R22, R22 ;  /* 0x0000001600167305 */ /* 0x000e22000021f100 */
[----:B------:R-:W-:Y:S05]  /*5d20*/  BRA `(.L_x_16091) ;  /* 0x00000008009c7947 */ /* 0x000fea0003800000 */
.L_x_16096:
[----:B------:R-:W2:Y:S02]  /*5d30*/  LDG.E.64 R22, desc[UR36][R2.64] ;  /* 0x0000002402167981 */ /* 0x000ea4000c1e1b00 */
[----:B--2---:R0:W1:Y:S01]  /*5d40*/  F2I.F64.TRUNC R22, R22 ;  /* 0x0000001600167311 */ /* 0x004062000030d100 */
[----:B------:R-:W-:Y:S05]  /*5d50*/  BRA `(.L_x_16091) ;  /* 0x0000000800907947 */ /* 0x000fea0003800000 */
.L_x_16086:
        /* <DEDUP_REMOVED lines=12> */
.L_x_16100:
[----:B------:R-:W2:Y:S02]  /*5e20*/  LDG.E.64 R2, desc[UR36][R2.64] ;  /* 0x0000002402027981 */ /* 0x000ea4000c1e1b00 */
[----:B--2---:R0:W1:Y:S01]  /*5e30*/  F2I.F64.TRUNC R22, R2 ;  /* 0x0000000200167311 */ /* 0x004062000030d100 */
[----:B------:R-:W-:Y:S05]  /*5e40*/  BRA `(.L_x_16091) ;  /* 0x0000000800547947 */ /* 0x000fea0003800000 */
.L_x_16099:
        /* <DEDUP_REMOVED lines=25> */
[----:B------:R4:W0:Y:S01]  /*5fe0*/  F2I.FTZ.TRUNC.NTZ R22, R5 ;  /* 0x0000000500167305 */ /* 0x000822000021f100 */
[----:B------:R-:W-:Y:S05]  /*5ff0*/  BRA `(.L_x_16091) ;  /* 0x0000000400e87947 */ /* 0x000fea0003800000 */
.L_x_16102:
        /* <DEDUP_REMOVED lines=14> */
.L_x_16101:
[----:B------:R-:W2:Y:S02]  /*60e0*/  LDG.E.U16 R22, desc[UR36][R2.64] ;  /* 0x0000002402167981 */ /* 0x000ea4000c1e1500 */
[----:B--2---:R-:W-:-:S06]  /*60f0*/  IMAD.U32 R22, R22, 0x10000, RZ ;  /* 0x0001000016167824 */ /* 0x004fcc00078e00ff */
[----:B------:R-:W0:Y:S01]  /*6100*/  F2I.FTZ.TRUNC.NTZ R22, R22 ;  /* 0x0000001600167305 */ /* 0x000e22000021f100 */
[----:B------:R-:W-:Y:S05]  /*6110*/  BRA `(.L_x_16091) ;  /* 0x0000000400a07947 */ /* 0x000fea0003800000 */
.L_x_16098:
        /* <DEDUP_REMOVED lines=10> */
.L_x_16105:
        /* <DEDUP_REMOVED lines=21> */
.L_x_16109:
[----:B------:R-:W-:Y:S05]  /*6310*/  BSYNC B1 ;  /* 0x0000000000017941 */ /* 0x000fea0003800000 */
.L_x_16108:
[----:B------:R-:W-:Y:S01]  /*6320*/  IMAD.SHL.U32 R2, R2, 0x100000, RZ ;  /* 0x0010000002027824 */ /* 0x000fe200078e00ff */
[----:B------:R-:W-:-:S04]  /*6330*/  LEA R3, R0, 0x3b800000, 0x17 ;  /* 0x3b80000000037811 */ /* 0x000fc800078eb8ff */
[----:B------:R-:W-:-:S07]  /*6340*/  LOP3.LUT R22, R3, R2, R22, 0xfe, !PT ;  /* 0x0000000203167212 */ /* 0x000fce00078efe16 */
.L_x_16107:
[----:B------:R-:W-:Y:S05]  /*6350*/  BSYNC B0 ;  /* 0x0000000000007941 */ /* 0x000fea0003800000 */
.L_x_16106:
[----:B------:R-:W0:Y:S01]  /*6360*/  F2I.FTZ.TRUNC.NTZ R22, R22 ;  /* 0x0000001600167305 */ /* 0x000e22000021f100 */
[----:B------:R-:W-:Y:S05]  /*6370*/  BRA `(.L_x_16091) ;  /* 0x0000000400087947 */ /* 0x000fea0003800000 */
.L_x_16104:
        /* <DEDUP_REMOVED lines=21> */
.L_x_16113:
[----:B------:R-:W-:Y:S05]  /*64d0*/  BSYNC B1 ;  /* 0x0000000000017941 */ /* 0x000fea0003800000 */
.L_x_16112:
[----:B------:R-:W-:Y:S01]  /*64e0*/  IMAD.SHL.U32 R2, R2, 0x200000, RZ ;  /* 0x0020000002027824 */ /* 0x000fe200078e00ff */
[----:B------:R-:W-:-:S04]  /*64f0*/  LEA R3, R0, 0x37800000, 0x17 ;  /* 0x3780000000037811 */ /* 0x000fc800078eb8ff */
[----:B------:R-:W-:-:S07]  /*6500*/  LOP3.LUT R22, R3, R2, R22, 0xfe, !PT ;  /* 0x0000000203167212 */ /* 0x000fce00078efe16 */
.L_x_16111:
[----:B------:R-:W-:Y:S05]  /*6510*/  BSYNC B0 ;  /* 0x0000000000007941 */ /* 0x000fea0003800000 */
.L_x_16110:
[----:B------:R-:W0:Y:S01]  /*6520*/  F2I.FTZ.TRUNC.NTZ R22, R22 ;  /* 0x0000001600167305 */ /* 0x000e22000021f100 */
[----:B------:R-:W-:Y:S05]  /*6530*/  BRA `(.L_x_16091) ;  /* 0x0000000000987947 */ /* 0x000fea0003800000 */
.L_x_16103:
        /* <DEDUP_REMOVED lines=14> */
.L_x_16117:
[----:B------:R-:W-:Y:S05]  /*6620*/  BSYNC B0 ;  /* 0x0000000000007941 */ /* 0x000fea0003800000 */
.L_x_16116:
[----:B------:R-:W0:Y:S01]  /*6630*/  F2I.FTZ.TRUNC.NTZ R22, R22 ;  /* 0x0000001600167305 */ /* 0x000e22000021f100 */
[----:B------:R-:W-:Y:S05]  /*6640*/  BRA `(.L_x_16091) ;  /* 0x0000000000547947 */ /* 0x000fea0003800000 */
.L_x_16090:
        /* <DEDUP_REMOVED lines=17> */
.L_x_16118:
[----:B------:R-:W-:Y:S05]  /*6760*/  BRA `(.L_x_16091) ;  /* 0x00000000000c7947 */ /* 0x000fea0003800000 */
.L_x_16115:
[----:B------:R0:W5:Y:S01]  /*6770*/  LDG.E R22, desc[UR36][R2.64] ;  /* 0x0000002402167981 */ /* 0x000162000c1e1900 */
[----:B------:R-:W-:Y:S05]  /*6780*/  BRA `(.L_x_16091) ;  /* 0x0000000000047947 */ /* 0x000fea0003800000 */
.L_x_16114:
[----:B------:R0:W5:Y:S02]  /*6790*/  LDG.E R22, desc[UR36][R2.64] ;  /* 0x0000002402167981 */ /* 0x000164000c1e1900 */
.L_x_16091:
[----:B--2---:R-:W2:Y:S01]  /*67a0*/  LDC.U8 R4, c[0x0][0x493] ;  /* 0x000124c0ff047b82 */ /* 0x004ea20000000000 */
[----:B------:R-:W-:Y:S02]  /*67b0*/  ULDC.64 UR4, c[0x0][0x488] ;  /* 0x0001220000047ab9 */ /* 0x000fe40000000a00 */
[----:B0-----:R-:W-:-:S05]  /*67c0*/  IADD3 R2, P0, R18, UR4, RZ ;  /* 0x0000000412027c10 */ /* 0x001fca000ff1e0ff */
        /* <DEDUP_REMOVED lines=14> */
.L_x_16122:
[----:B------:R0:W5:Y:S01]  /*68b0*/  LDG.E.U8 R23, desc[UR36][R2.64] ;  /* 0x0000002402177981 */ /* 0x000162000c1e1100 */
[----:B------:R-:W-:Y:S05]  /*68c0*/  BRA `(.L_x_16124) ;  /* 0x0000000c00347947 */ /* 0x000fea0003800000 */
.L_x_16121:
        /* <DEDUP_REMOVED lines=8> */
.L_x_16126:
[----:B------:R0:W5:Y:S01]  /*6950*/  LDG.E R23, desc[UR36][R2.64] ;  /* 0x0000002402177981 */ /* 0x000162000c1e1900 */
[----:B------:R-:W-:Y:S05]  /*6960*/  BRA `(.L_x_16124) ;  /* 0x0000000c000c7947 */ /* 0x000fea0003800000 */
.L_x_16125:
[----:B------:R0:W5:Y:S01]  /*6970*/  LDG.E.S16 R23, desc[UR36][R2.64] ;  /* 0x0000002402177981 */ /* 0x000162000c1e1700 */
[----:B------:R-:W-:Y:S05]  /*6980*/  BRA `(.L_x_16124) ;  /* 0x0000000c00047947 */ /* 0x000fea0003800000 */
.L_x_16120:
        /* <DEDUP_REMOVED lines=9> */
.L_x_16128:
[----:B------:R-:W2:Y:S02]  /*6a20*/  LDG.E.U16 R2, desc[UR36][R2.64] ;  /* 0x0000002402027981 */ /* 0x000ea4000c1e1500 */
[----:B--2---:R-:W-:-:S06]  /*6a30*/  HADD2.F32 R23, -RZ, R2.H0_H0 ;  /* 0x20000002ff177230 */ /* 0x004fcc0000004100 */
[----:B------:R-:W0:Y:S01]  /*6a40*/  F2I.FTZ.TRUNC.NTZ R23, R23 ;  /* 0x0000001700177305 */ /* 0x000e22000021f100 */
[----:B------:R-:W-:Y:S05]  /*6a50*/  BRA `(.L_x_16124) ;  /* 0x0000000800d07947 */ /* 0x000fea0003800000 */
.L_x_16127:
        /* <DEDUP_REMOVED lines=9> */
.L_x_16130:
[----:B------:R-:W2:Y:S02]  /*6af0*/  LDG.E.U16 R2, desc[UR36][R2.64] ;  /* 0x0000002402027981 */ /* 0x000ea4000c1e1500 */
[----:B--2---:R-:W-:-:S06]  /*6b00*/  HADD2.F32 R23, -RZ, R2.H0_H0 ;  /* 0x20000002ff177230 */ /* 0x004fcc0000004100 */
[----:B------:R-:W0:Y:S01]  /*6b10*/  F2I.FTZ.TRUNC.NTZ R23, R23 ;  /* 0x0000001700177305 */ /* 0x000e22000021f100 */
[----:B------:R-:W-:Y:S05]  /*6b20*/  BRA `(.L_x_16124) ;  /* 0x00000008009c7947 */ /* 0x000fea0003800000 */
.L_x_16129:
[----:B------:R-:W2:Y:S02]  /*6b30*/  LDG.E.64 R2, desc[UR36][R2.64] ;  /* 0x0000002402027981 */ /* 0x000ea4000c1e1b00 */
[----:B--2---:R0:W2:Y:S01]  /*6b40*/  F2I.F64.TRUNC R23, R2 ;  /* 0x0000000200177311 */ /* 0x0040a2000030d100 */
[----:B------:R-:W-:Y:S05]  /*6b50*/  BRA `(.L_x_16124) ;  /* 0x0000000800907947 */ /* 0x000fea0003800000 */
.L_x_16119:
        /* <DEDUP_REMOVED lines=12> */
.L_x_16133:
[----:B------:R-:W2:Y:S02]  /*6c20*/  LDG.E.64 R2, desc[UR36][R2.64] ;  /* 0x0000002402027981 */ /* 0x000ea4000c1e1b00 */
[----:B--2---:R0:W2:Y:S01]  /*6c30*/  F2I.F64.TRUNC R23, R2 ;  /* 0x0000000200177311 */ /* 0x0040a2000030d100 */
[----:B------:R-:W-:Y:S05]  /*6c40*/  BRA `(.L_x_16124) ;  /* 0x0000000800547947 */ /* 0x000fea0003800000 */
.L_x_16132:
        /* <DEDUP_REMOVED lines=10> */
[----:B----4-:R-:W0:Y:S01]  /*6cf0*/  FLO.U32 R5, R4 ;  /* 0x0000000400057300 */ /* 0x010e2200000e0000 */
        /* <DEDUP_REMOVED lines=14> */
[----:B------:R0:W2:Y:S01]  /*6de0*/  F2I.FTZ.TRUNC.NTZ R23, R5 ;  /* 0x0000000500177305 */ /* 0x0000a2000021f100 */
[----:B------:R-:W-:Y:S05]  /*6df0*/  BRA `(.L_x_16124) ;  /* 0x0000000400e87947 */ /* 0x000fea0003800000 */
.L_x_16135:
[----:B------:R-:W2:Y:S02]  /*6e00*/  LDG.E.U8 R2, desc[UR36][R2.64] ;  /* 0x0000002402027981 */ /* 0x000ea4000c1e1100 */
[C---:B--2---:R-:W-:Y:S02]  /*6e10*/  IMAD.SHL.U32 R0, R2.reuse, 0x2000000, RZ ;  /* 0x0200000002007824 */ /* 0x044fe400078e00ff */
[----:B----4-:R-:W-:-:S03]  /*6e20*/  IMAD.SHL.U32 R5, R2, 0x1000000, RZ ;  /* 0x0100000002057824 */ /* 0x010fc600078e00ff */
        /* <DEDUP_REMOVED lines=9> */
[----:B------:R0:W2:Y:S01]  /*6ec0*/  F2I.FTZ.TRUNC.NTZ R23, R4 ;  /* 0x0000000400177305 */ /* 0x0000a2000021f100 */
[----:B------:R-:W-:Y:S05]  /*6ed0*/  BRA `(.L_x_16124) ;  /* 0x0000000400b07947 */ /* 0x000fea0003800000 */
.L_x_16134:
[----:B------:R-:W2:Y:S02]  /*6ee0*/  LDG.E.U16 R23, desc[UR36][R2.64] ;  /* 0x0000002402177981 */ /* 0x000ea4000c1e1500 */
[----:B--2---:R-:W-:-:S06]  /*6ef0*/  IMAD.U32 R23, R23, 0x10000, RZ ;  /* 0x0001000017177824 */ /* 0x004fcc00078e00ff */
[----:B------:R-:W0:Y:S01]  /*6f00*/  F2I.FTZ.TRUNC.NTZ R23, R23 ;  /* 0x0000001700177305 */ /* 0x000e22000021f100 */
[----:B------:R-:W-:Y:S05]  /*6f10*/  BRA `(.L_x_16124) ;  /* 0x0000000400a07947 */ /* 0x000fea0003800000 */
.L_x_16131:
        /* <DEDUP_REMOVED lines=10> */
.L_x_16138:
        /* <DEDUP_REMOVED lines=18> */
[----:B----4-:R-:W-:-:S05]  /*70e0*/  VIADD R5, R3, 0xffffffe4 ;  /* 0xffffffe403057836 */ /* 0x010fca0000000000 */
[----:B------:R-:W-:-:S04]  /*70f0*/  SHF.L.U32 R5, R2, R5, RZ ;  /* 0x0000000502057219 */ /* 0x000fc800000006ff */
[----:B------:R-:W-:-:S07]  /*7100*/  LOP3.LUT R2, R5, 0x7, RZ, 0xc0, !PT ;  /* 0x0000000705027812 */ /* 0x000fce00078ec0ff */
.L_x_16142:
[----:B------:R-:W-:Y:S05]  /*7110*/  BSYNC B1 ;  /* 0x0000000000017941 */ /* 0x000fea0003800000 */
.L_x_16141:
[----:B------:R-:W-:Y:S01]  /*7120*/  IMAD.SHL.U32 R2, R2, 0x100000, RZ ;  /* 0x0010000002027824 */ /* 0x000fe200078e00ff */
[----:B------:R-:W-:-:S04]  /*7130*/  LEA R0, R0, 0x3b800000, 0x17 ;  /* 0x3b80000000007811 */ /* 0x000fc800078eb8ff */
[----:B------:R-:W-:-:S07]  /*7140*/  LOP3.LUT R23, R0, R2, R23, 0xfe, !PT ;  /* 0x0000000200177212 */ /* 0x000fce00078efe17 */
.L_x_16140:
[----:B------:R-:W-:Y:S05]  /*7150*/  BSYNC B0 ;  /* 0x0000000000007941 */ /* 0x000fea0003800000 */
.L_x_16139:
[----:B------:R-:W0:Y:S01]  /*7160*/  F2I.FTZ.TRUNC.NTZ R23, R23 ;  /* 0x0000001700177305 */ /* 0x000e22000021f100 */
[----:B------:R-:W-:Y:S05]  /*7170*/  BRA `(.L_x_16124) ;  /* 0x0000000400087947 */ /* 0x000fea0003800000 */
.L_x_16137:
        /* <DEDUP_REMOVED lines=21> */
.L_x_16146:
[----:B------:R-:W-:Y:S05]  /*72d0*/  BSYNC B1 ;  /* 0x0000000000017941 */ /* 0x000fea0003800000 */
.L_x_16145:
[----:B------:R-:W-:Y:S01]  /*72e0*/  IMAD.SHL.U32 R2, R2, 0x200000, RZ ;  /* 0x0020000002027824 */ /* 0x000fe200078e00ff */
[----:B------:R-:W-:-:S04]  /*72f0*/  LEA R0, R0, 0x37800000, 0x17 ;  /* 0x3780000000007811 */ /* 0x000fc800078eb8ff */
[----:B------:R-:W-:-:S07]  /*7300*/  LOP3.LUT R23, R0, R2, R23, 0xfe, !PT ;  /* 0x0000000200177212 */ /* 0x000fce00078efe17 */
.L_x_16144:
[----:B------:R-:W-:Y:S05]  /*7310*/  BSYNC B0 ;  /* 0x0000000000007941 */ /* 0x000fea0003800000 */
.L_x_16143:
[----:B------:R-:W0:Y:S01]  /*7320*/  F2I.FTZ.TRUNC.NTZ R23, R23 ;  /* 0x0000001700177305 */ /* 0x000e22000021f100 */
[----:B------:R-:W-:Y:S05]  /*7330*/  BRA `(.L_x_16124) ;  /* 0x0000000000987947 */ /* 0x000fea0003800000 */
.L_x_16136:
        /* <DEDUP_REMOVED lines=14> */
.L_x_16150:
[----:B------:R-:W-:Y:S05]  /*7420*/  BSYNC B0 ;  /* 0x0000000000007941 */ /* 0x000fea0003800000 */
.L_x_16149:
[----:B------:R-:W0:Y:S01]  /*7430*/  F2I.FTZ.TRUNC.NTZ R23, R23 ;  /* 0x0000001700177305 */ /* 0x000e22000021f100 */
[----:B------:R-:W-:Y:S05]  /*7440*/  BRA `(.L_x_16124) ;  /* 0x0000000000547947 */ /* 0x000fea0003800000 */
.L_x_16123:
[----:B------:R-:W-:Y:S01]  /*7450*/  MOV R2, 0x0 ;  /* 0x0000000000027802 */ /* 0x000fe20000000f00 */
[----:B------:R-:W-:Y:S01]  /*7460*/  ULDC.64 UR4, c[0x4][0x178] ;  /* 0x01005e0000047ab9 */ /* 0x000fe20000000a00 */
[----:B------:R-:W-:Y:S01]  /*7470*/  ULDC.64 UR6, c[0x4][0x28] ;  /* 0x01000a0000067ab9 */ /* 0x000fe20000000a00 */
[----:B------:R-:W-:Y:S02]  /*7480*/  IMAD.U32 R4, RZ, RZ, UR4 ;  /* 0x00000004ff047e24 */ /* 0x000fe4000f8e00ff */
[----:B----4-:R-:W-:Y:S01]  /*7490*/  IMAD.U32 R5, RZ, RZ, UR5 ;  /* 0x00000005ff057e24 */ /* 0x010fe2000f8e00ff */
        /* <DEDUP_REMOVED lines=11> */
[----:B01-3-5:R-:W-:Y:S05]  /*7550*/  CALL.ABS.NOINC R2 ;  /* 0x0000000002007343 */ /* 0x02bfea0003c00000 */
.L_x_16151:
[----:B------:R-:W-:Y:S05]  /*7560*/  BRA `(.L_x_16124) ;  /* 0x00000000000c7947 */ /* 0x000fea0003800000 */
.L_x_16148:
[----:B------:R0:W5:Y:S01]  /*7570*/  LDG.E R23, desc[UR36][R2.64] ;  /* 0x0000002402177981 */ /* 0x000162000c1e1900 */
[----:B------:R-:W-:Y:S05]  /*7580*/  BRA `(.L_x_16124) ;  /* 0x0000000000047947 */ /* 0x000fea0003800000 */
.L_x_16147:
[----:B------:R0:W5:Y:S02]  /*7590*/  LDG.E R23, desc[UR36][R2.64] ;  /* 0x0000002402177981 */ /* 0x000164000c1e1900 */
.L_x_16124:
[-C--:B0-2-45:R-:W-:Y:S02]  /*75a0*/  IABS R5, R23.reuse ;  /* 0x0000001700057213 */ /* 0x0b5fe40000000000 */
[----:B-1-3--:R-:W-:Y:S02]  /*75b0*/  IABS R6, R22 ;  /* 0x0000001600067213 */ /* 0x00afe40000000000 */
        /* <DEDUP_REMOVED lines=38> */
.L_x_16155:
[----:B------:R0:W-:Y:S01]  /*7820*/  STG.E.U8 desc[UR36][R16.64], R2 ;  /* 0x0000000210007986 */ /* 0x0001e2000c101124 */
[----:B------:R-:W-:Y:S05]  /*7830*/  BRA `(.L_x_16157) ;  /* 0x0000000c00507947 */ /* 0x000fea0003800000 */
.L_x_16154:
        /* <DEDUP_REMOVED lines=9> */
.L_x_16159:
[----:B------:R3:W-:Y:S01]  /*78d0*/  STG.E desc[UR36][R16.64], R2 ;  /* 0x0000000210007986 */ /* 0x0007e2000c101924 */
[----:B------:R-:W-:Y:S05]  /*78e0*/  BRA `(.L_x_16157) ;  /* 0x0000000c00247947 */ /* 0x000fea0003800000 */
.L_x_16158:
[----:B------:R2:W-:Y:S01]  /*78f0*/  STG.E.U16 desc[UR36][R16.64], R2 ;  /* 0x0000000210007986 */ /* 0x0005e2000c101524 */
[----:B------:R-:W-:Y:S05]  /*7900*/  BRA `(.L_x_16157) ;  /* 0x0000000c001c7947 */ /* 0x000fea0003800000 */
.L_x_16153:
        /* <DEDUP_REMOVED lines=9> */
.L_x_16161:
[----:B------:R-:W-:-:S04]  /*79a0*/  I2FP.F32.S32 R0, R2 ;  /* 0x0000000200007245 */ /* 0x000fc80000201400 */
[----:B------:R-:W-:-:S05]  /*79b0*/  F2FP.F16.F32.PACK_AB R0, RZ, R0 ;  /* 0x00000000ff00723e */ /* 0x000fca00000000ff */
[----:B------:R0:W-:Y:S01]  /*79c0*/  STG.E.U16 desc[UR36][R16.64], R0 ;  /* 0x0000000010007986 */ /* 0x0001e2000c101524 */
[----:B------:R-:W-:Y:S05]  /*79d0*/  BRA `(.L_x_16157) ;  /* 0x0000000800e87947 */ /* 0x000fea0003800000 */
.L_x_16160:
        /* <DEDUP_REMOVED lines=10> */
.L_x_16163:
[----:B------:R-:W-:-:S04]  /*7a80*/  I2FP.F32.S32 R2, R2 ;  /* 0x0000000200027245 */ /* 0x000fc80000201400 */
[----:B------:R-:W-:-:S04]  /*7a90*/  F2FP.F16.F32.PACK_AB R3, RZ, R2 ;  /* 0x00000002ff03723e */ /* 0x000fc800000000ff */
[----:B------:R-:W-:-:S05]  /*7aa0*/  PRMT R3, R3, 0x5410, RZ ;  /* 0x0000541003037816 */ /* 0x000fca00000000ff */
[----:B------:R0:W-:Y:S01]  /*7ab0*/  STG.E desc[UR36][R16.64], R3 ;  /* 0x0000000310007986 */ /* 0x0001e2000c101924 */
[----:B------:R-:W-:Y:S05]  /*7ac0*/  BRA `(.L_x_16157) ;  /* 0x0000000800ac7947 */ /* 0x000fea0003800000 */
.L_x_16162:
[----:B------:R-:W0:Y:S02]  /*7ad0*/  I2F.F64 R2, R2 ;  /* 0x0000000200027312 */ /* 0x000e240000201c00 */
[----:B0-----:R0:W-:Y:S01]  /*7ae0*/  STG.E.64 desc[UR36][R16.64], R2 ;  /* 0x0000000210007986 */ /* 0x0011e2000c101b24 */
[----:B------:R-:W-:Y:S05]  /*7af0*/  BRA `(.L_x_16157) ;  /* 0x0000000800a07947 */ /* 0x000fea0003800000 */
.L_x_16152:
        /* <DEDUP_REMOVED lines=12> */
.L_x_16166:
[----:B------:R-:W0:Y:S01]  /*7bc0*/  I2F.F64 R4, R2 ;  /* 0x0000000200047312 */ /* 0x000e220000201c00 */
[----:B------:R-:W-:-:S05]  /*7bd0*/  CS2R R6, SRZ ;  /* 0x0000000000067805 */ /* 0x000fca000001ff00 */
[----:B0-----:R0:W-:Y:S01]  /*7be0*/  STG.E.128 desc[UR36][R16.64], R4 ;  /* 0x0000000410007986 */ /* 0x0011e2000c101d24 */
[----:B------:R-:W-:Y:S05]  /*7bf0*/  BRA `(.L_x_16157) ;  /* 0x0000000800607947 */ /* 0x000fea0003800000 */
.L_x_16165:
        /* <DEDUP_REMOVED lines=21> */
.L_x_16170:
[----:B------:R-:W-:Y:S05]  /*7d50*/  BSYNC B0 ;  /* 0x0000000000007941 */ /* 0x000fea0003800000 */
.L_x_16169:
[----:B------:R-:W-:-:S05]  /*7d60*/  LOP3.LUT R3, R0, R3, RZ, 0xfc, !PT ;  /* 0x0000000300037212 */ /* 0x000fca00078efcff */
[----:B------:R0:W-:Y:S01]  /*7d70*/  STG.E.U8 desc[UR36][R16.64], R3 ;  /* 0x0000000310007986 */ /* 0x0001e2000c101124 */
[----:B------:R-:W-:Y:S05]  /*7d80*/  BRA `(.L_x_16157) ;  /* 0x0000000400fc7947 */ /* 0x000fea0003800000 */
.L_x_16168:
        /* <DEDUP_REMOVED lines=13> */
.L_x_16172:
[----:B------:R-:W-:Y:S01]  /*7e60*/  IMAD.MOV.U32 R0, RZ, RZ, 0x7f ;  /* 0x0000007fff007424 */ /* 0x000fe200078e00ff */
[----:B------:R-:W-:-:S04]  /*7e70*/  ISETP.GT.U32.AND P0, PT, R2, 0x7f800000, PT ;  /* 0x7f8000000200780c */ /* 0x000fc80003f04070 */
[----:B------:R-:W-:-:S09]  /*7e80*/  SEL R0, R0, 0x7c, P0 ;  /* 0x0000007c00007807 */ /* 0x000fd20000000000 */
.L_x_16173:
[----:B------:R-:W-:Y:S05]  /*7e90*/  BSYNC B0 ;  /* 0x0000000000007941 */ /* 0x000fea0003800000 */
.L_x_16171:
[----:B------:R-:W-:-:S04]  /*7ea0*/  LOP3.LUT R2, R3, 0x80000000, RZ, 0xc0, !PT ;  /* 0x8000000003027812 */ /* 0x000fc800078ec0ff */
[----:B------:R-:W-:-:S04]  /*7eb0*/  SHF.R.U32.HI R3, RZ, 0x18, R2 ;  /* 0x00000018ff037819 */ /* 0x000fc80000011602 */
[----:B------:R-:W-:-:S05]  /*7ec0*/  LOP3.LUT R3, R0, R3, RZ, 0xfc, !PT ;  /* 0x0000000300037212 */ /* 0x000fca00078efcff */
[----:B------:R0:W-:Y:S01]  /*7ed0*/  STG.E.U8 desc[UR36][R16.64], R3 ;  /* 0x0000000310007986 */ /* 0x0001e2000c101124 */
[----:B------:R-:W-:Y:S05]  /*7ee0*/  BRA `(.L_x_16157) ;  /* 0x0000000400a47947 */ /* 0x000fea0003800000 */
.L_x_16167:
[----:B------:R-:W-:-:S04]  /*7ef0*/  I2FP.F32.S32 R0, R2 ;  /* 0x0000000200007245 */ /* 0x000fc80000201400 */
[----:B------:R-:W-:-:S05]  /*7f00*/  F2FP.BF16.F32.PACK_AB R0, RZ, R0 ;  /* 0x00000000ff00723e */ /* 0x000fca00000010ff */
[----:B------:R0:W-:Y:S01]  /*7f10*/  STG.E.U16 desc[UR36][R16.64], R0 ;  /* 0x0000000010007986 */ /* 0x0001e2000c101524 */
[----:B------:R-:W-:Y:S05]  /*7f20*/  BRA `(.L_x_16157) ;  /* 0x0000000400947947 */ /* 0x000fea0003800000 */
.L_x_16164:
        /* <DEDUP_REMOVED lines=10> */
.L_x_16176:
        /* <DEDUP_REMOVED lines=17> */
.L_x_16179:
[----:B------:R-:W-:-:S04]  /*80e0*/  LOP3.LUT R2, R3, 0x80000000, RZ, 0xc0, !PT ;  /* 0x8000000003027812 */ /* 0x000fc800078ec0ff */
[----:B------:R-:W-:-:S04]  /*80f0*/  SHF.R.U32.HI R3, RZ, 0x18, R2 ;  /* 0x00000018ff037819 */ /* 0x000fc80000011602 */
[----:B------:R-:W-:-:S04]  /*8100*/  LOP3.LUT R0, R0, R3, RZ, 0xfc, !PT ;  /* 0x0000000300007212 */ /* 0x000fc800078efcff */
[----:B------:R-:W-:-:S07]  /*8110*/  PRMT R8, R0, 0x7610, R8 ;  /* 0x0000761000087816 */ /* 0x000fce0000000008 */
.L_x_16178:
[----:B------:R-:W-:Y:S05]  /*8120*/  BSYNC B0 ;  /* 0x0000000000007941 */ /* 0x000fea0003800000 */
.L_x_16177:
[----:B------:R0:W-:Y:S01]  /*8130*/  STG.E.U8 desc[UR36][R16.64], R8 ;  /* 0x0000000810007986 */ /* 0x0001e2000c101124 */
[----:B------:R-:W-:Y:S05]  /*8140*/  BRA `(.L_x_16157) ;  /* 0x00000004000c7947 */ /* 0x000fea0003800000 */
.L_x_16175:
        /* <DEDUP_REMOVED lines=17> */
.L_x_16182:
[----:B------:R-:W-:-:S04]  /*8260*/  LOP3.LUT R2, R3, 0x80000000, RZ, 0xc0, !PT ;  /* 0x8000000003027812 */ /* 0x000fc800078ec0ff */
[----:B------:R-:W-:-:S04]  /*8270*/  SHF.R.U32.HI R3, RZ, 0x18, R2 ;  /* 0x00000018ff037819 */ /* 0x000fc80000011602 */
[----:B------:R-:W-:-:S04]  /*8280*/  LOP3.LUT R0, R0, R3, RZ, 0xfc, !PT ;  /* 0x0000000300007212 */ /* 0x000fc800078efcff */
[----:B------:R-:W-:-:S07]  /*8290*/  PRMT R8, R0, 0x7610, R8 ;  /* 0x0000761000087816 */ /* 0x000fce0000000008 */
.L_x_16181:
[----:B------:R-:W-:Y:S05]  /*82a0*/  BSYNC B0 ;  /* 0x0000000000007941 */ /* 0x000fea0003800000 */
.L_x_16180:
[----:B------:R0:W-:Y:S01]  /*82b0*/  STG.E.U8 desc[UR36][R16.64], R8 ;  /* 0x0000000810007986 */ /* 0x0001e2000c101124 */
[----:B------:R-:W-:Y:S05]  /*82c0*/  BRA `(.L_x_16157) ;  /* 0x0000000000ac7947 */ /* 0x000fea0003800000 */
.L_x_16174:
        /* <DEDUP_REMOVED lines=22> */
.L_x_16156:
        /* <DEDUP_REMOVED lines=16> */
.L_x_16185:
[----:B------:R-:W-:Y:S05]  /*8530*/  BRA `(.L_x_16157) ;  /* 0x0000000000107947 */ /* 0x000fea0003800000 */
.L_x_16184:
[----:B------:R-:W-:-:S05]  /*8540*/  SHF.R.S32.HI R3, RZ, 0x1f, R2 ;  /* 0x0000001fff037819 */ /* 0x000fca0000011402 */
[----:B------:R0:W-:Y:S01]  /*8550*/  STG.E.64 desc[UR36][R16.64], R2 ;  /* 0x0000000210007986 */ /* 0x0001e2000c101b24 */
[----:B------:R-:W-:Y:S05]  /*8560*/  BRA `(.L_x_16157) ;  /* 0x0000000000047947 */ /* 0x000fea0003800000 */
.L_x_16183:
[----:B------:R0:W-:Y:S02]  /*8570*/  STG.E desc[UR36][R16.64], R2 ;  /* 0x0000000210007986 */ /* 0x0001e4000c101924 */
.L_x_16157:
[----:B------:R-:W-:-:S07]  /*8580*/  VIADD R19, R19, 0x80 ;  /* 0x0000008013137836 */ /* 0x000fce0000000000 */
.L_x_16084:
[----:B------:R-:W-:Y:S05]  /*8590*/  BSYNC B6 ;  /* 0x0000000000067941 */ /* 0x000fea0003800000 */
.L_x_16083:
        /* <DEDUP_REMOVED lines=358> */
.L_x_16188:
        /* <DEDUP_REMOVED lines=20> */
.L_x_16192:
[----:B------:R0:W5:Y:S01]  /*9d40*/  LDG.E.U8 R22, desc[UR36][R2.64] ;  /* 0x0000002402167981 */ /* 0x000162000c1e1100 */
[----:B------:R-:W-:Y:S05]  /*9d50*/  BRA `(.L_x_16194) ;  /* 0x0000000c00347947 */ /* 0x000fea0003800000 */
.L_x_16191:
        /* <DEDUP_REMOVED lines=8> */
.L_x_16196:
[----:B------:R0:W5:Y:S01]  /*9de0*/  LDG.E R22, desc[UR36][R2.64] ;  /* 0x0000002402167981 */ /* 0x000162000c1e1900 */
[----:B------:R-:W-:Y:S05]  /*9df0*/  BRA `(.L_x_16194) ;  /* 0x0000000c000c7947 */ /* 0x000fea0003800000 */
.L_x_16195:
[----:B------:R0:W5:Y:S01]  /*9e00*/  LDG.E.S16 R22, desc[UR36][R2.64] ;  /* 0x0000002402167981 */ /* 0x000162000c1e1700 */
[----:B------:R-:W-:Y:S05]  /*9e10*/  BRA `(.L_x_16194) ;  /* 0x0000000c00047947 */ /* 0x000fea0003800000 */
.L_x_16190:
        /* <DEDUP_REMOVED lines=9> */
.L_x_16198:
[----:B------:R-:W2:Y:S02]  /*9eb0*/  LDG.E.U16 R2, desc[UR36][R2.64] ;  /* 0x0000002402027981 */ /* 0x000ea4000c1e1500 */
[----:B--2---:R-:W-:-:S06]  /*9ec0*/  HADD2.F32 R22, -RZ, R2.H0_H0 ;  /* 0x20000002ff167230 */ /* 0x004fcc0000004100 */
[----:B------:R-:W2:Y:S01]  /*9ed0*/  F2I.FTZ.TRUNC.NTZ R22, R22 ;  /* 0x0000001600167305 */ /* 0x000ea2000021f100 */
[----:B------:R-:W-:Y:S05]  /*9ee0*/  BRA `(.L_x_16194) ;  /* 0x0000000800d07947 */ /* 0x000fea0003800000 */
.L_x_16197:
        /* <DEDUP_REMOVED lines=9> */
.L_x_16200:
[----:B------:R-:W2:Y:S02]  /*9f80*/  LDG.E.U16 R2, desc[UR36][R2.64] ;  /* 0x0000002402027981 */ /* 0x000ea4000c1e1500 */
[----:B--2---:R-:W-:-:S06]  /*9f90*/  HADD2.F32 R22, -RZ, R2.H0_H0 ;  /* 0x20000002ff167230 */ /* 0x004fcc0000004100 */
[----:B------:R-:W0:Y:S01]  /*9fa0*/  F2I.FTZ.TRUNC.NTZ R22, R22 ;  /* 0x0000001600167305 */ /* 0x000e22000021f100 */
[----:B------:R-:W-:Y:S05]  /*9fb0*/  BRA `(.L_x_16194) ;  /* 0x00000008009c7947 */ /* 0x000fea0003800000 */
.L_x_16199:
[----:B------:R-:W2:Y:S02]  /*9fc0*/  LDG.E.64 R22, desc[UR36][R2.64] ;  /* 0x0000002402167981 */ /* 0x000ea4000c1e1b00 */
[----:B--2---:R3:W4:Y:S01]  /*9fd0*/  F2I.F64.TRUNC R22, R22 ;  /* 0x0000001600167311 */ /* 0x004722000030d100 */
[----:B------:R-:W-:Y:S05]  /*9fe0*/  BRA `(.L_x_16194) ;  /* 0x0000000800907947 */ /* 0x000fea0003800000 */
.L_x_16189:
        /* <DEDUP_REMOVED lines=12> */
.L_x_16203:
[----:B------:R-:W2:Y:S02]  /*a0b0*/  LDG.E.64 R2, desc[UR36][R2.64] ;  /* 0x0000002402027981 */ /* 0x000ea4000c1e1b00 */
[----:B--2---:R0:W1:Y:S01]  /*a0c0*/  F2I.F64.TRUNC R22, R2 ;  /* 0x0000000200167311 */ /* 0x004062000030d100 */
[----:B------:R-:W-:Y:S05]  /*a0d0*/  BRA `(.L_x_16194) ;  /* 0x0000000800547947 */ /* 0x000fea0003800000 */
.L_x_16202:
        /* <DEDUP_REMOVED lines=27> */
.L_x_16205:
        /* <DEDUP_REMOVED lines=14> */
.L_x_16204:
[----:B------:R-:W2:Y:S02]  /*a370*/  LDG.E.U16 R22, desc[UR36][R2.64] ;  /* 0x0000002402167981 */ /* 0x000ea4000c1e1500 */
[----:B--2---:R-:W-:-:S06]  /*a380*/  IMAD.U32 R22, R22, 0x10000, RZ ;  /* 0x0001000016167824 */ /* 0x004fcc00078e00ff */
[----:B------:R-:W0:Y:S01]  /*a390*/  F2I.FTZ.TRUNC.NTZ R22, R22 ;  /* 0x0000001600167305 */ /* 0x000e22000021f100 */
[----:B------:R-:W-:Y:S05]  /*a3a0*/  BRA `(.L_x_16194) ;  /* 0x0000000400a07947 */ /* 0x000fea0003800000 */
.L_x_16201:
        /* <DEDUP_REMOVED lines=10> */
.L_x_16208:
        /* <DEDUP_REMOVED lines=21> */
.L_x_16212:
[----:B------:R-:W-:Y:S05]  /*a5a0*/  BSYNC B1 ;  /* 0x0000000000017941 */ /* 0x000fea0003800000 */
.L_x_16211:
[----:B------:R-:W-:Y:S01]  /*a5b0*/  IMAD.SHL.U32 R2, R2, 0x100000, RZ ;  /* 0x0010000002027824 */ /* 0x000fe200078e00ff */
[----:B------:R-:W-:-:S04]  /*a5c0*/  LEA R3, R0, 0x3b800000, 0x17 ;  /* 0x3b80000000037811 */ /* 0x000fc800078eb8ff */
[----:B------:R-:W-:-:S07]  /*a5d0*/  LOP3.LUT R22, R3, R2, R22, 0xfe, !PT ;  /* 0x0000000203167212 */ /* 0x000fce00078efe16 */
.L_x_16210:
[----:B------:R-:W-:Y:S05]  /*a5e0*/  BSYNC B0 ;  /* 0x0000000000007941 */ /* 0x000fea0003800000 */
.L_x_16209:
[----:B------:R-:W0:Y:S01]  /*a5f0*/  F2I.FTZ.TRUNC.NTZ R22, R22 ;  /* 0x0000001600167305 */ /* 0x000e22000021f100 */
[----:B------:R-:W-:Y:S05]  /*a600*/  BRA `(.L_x_16194) ;  /* 0x0000000400087947 */ /* 0x000fea0003800000 */
.L_x_16207:
        /* <DEDUP_REMOVED lines=21> */
.L_x_16216:
[----:B------:R-:W-:Y:S05]  /*a760*/  BSYNC B1 ;  /* 0x0000000000017941 */ /* 0x000fea0003800000 */
.L_x_16215:
[----:B------:R-:W-:Y:S01]  /*a770*/  IMAD.SHL.U32 R2, R2, 0x200000, RZ ;  /* 0x0020000002027824 */ /* 0x000fe200078e00ff */
[----:B------:R-:W-:-:S04]  /*a780*/  LEA R3, R0, 0x37800000, 0x17 ;  /* 0x3780000000037811 */ /* 0x000fc800078eb8ff */
[----:B------:R-:W-:-:S07]  /*a790*/  LOP3.LUT R22, R3, R2, R22, 0xfe, !PT ;  /* 0x0000000203167212 */ /* 0x000fce00078efe16 */
.L_x_16214:
[----:B------:R-:W-:Y:S05]  /*a7a0*/  BSYNC B0 ;  /* 0x0000000000007941 */ /* 0x000fea0003800000 */
.L_x_16213:
[----:B------:R-:W0:Y:S01]  /*a7b0*/  F2I.FTZ.TRUNC.NTZ R22, R22 ;  /* 0x0000001600167305 */ /* 0x000e22000021f100 */
[----:B------:R-:W-:Y:S05]  /*a7c0*/  BRA `(.L_x_16194) ;  /* 0x0000000000987947 */ /* 0x000fea0003800000 */
.L_x_16206:
        /* <DEDUP_REMOVED lines=14> */
.L_x_16220:
[----:B------:R-:W-:Y:S05]  /*a8b0*/  BSYNC B0 ;  /* 0x0000000000007941 */ /* 0x000fea0003800000 */
.L_x_16219:
[----:B------:R-:W0:Y:S01]  /*a8c0*/  F2I.FTZ.TRUNC.NTZ R22, R22 ;  /* 0x0000001600167305 */ /* 0x000e22000021f100 */
[----:B------:R-:W-:Y:S05]  /*a8d0*/  BRA `(.L_x_16194) ;  /* 0x0000000000547947 */ /* 0x000fea0003800000 */
.L_x_16193:
        /* <DEDUP_REMOVED lines=17> */
.L_x_16221:
[----:B------:R-:W-:Y:S05]  /*a9f0*/  BRA `(.L_x_16194) ;  /* 0x00000000000c7947 */ /* 0x000fea0003800000 */
.L_x_16218:
[----:B------:R0:W5:Y:S01]  /*aa00*/  LDG.E R22, desc[UR36][R2.64] ;  /* 0x0000002402167981 */ /* 0x000162000c1e1900 */
[----:B------:R-:W-:Y:S05]  /*aa10*/  BRA `(.L_x_16194) ;  /* 0x0000000000047947 */ /* 0x000fea0003800000 */
.L_x_16217:
[----:B------:R0:W5:Y:S02]  /*aa20*/  LDG.E R22, desc[UR36][R2.64] ;  /* 0x0000002402167981 */ /* 0x000164000c1e1900 */
.L_x_16194:
        /* <DEDUP_REMOVED lines=15> */
[----:B---3--:R0:W5:Y:S01]  /*ab20*/  LDG.E.S8 R23, desc[UR36][R2.64] ;  /* 0x0000002402177981 */ /* 0x008162000c1e1300 */
[----:B------:R-:W-:Y:S05]  /*ab30*/  BRA `(.L_x_16227) ;  /* 0x0000000c003c7947 */ /* 0x000fea0003800000 */
.L_x_16225:
[----:B---3--:R0:W5:Y:S01]  /*ab40*/  LDG.E.U8 R23, desc[UR36][R2.64] ;  /* 0x0000002402177981 */ /* 0x008162000c1e1100 */
[----:B------:R-:W-:Y:S05]  /*ab50*/  BRA `(.L_x_16227) ;  /* 0x0000000c00347947 */ /* 0x000fea0003800000 */
.L_x_16224:
[----:B------:R-:W-:-:S13]  /*ab60*/  ISETP.NE.AND P0, PT, R0, 0x2, PT ;  /* 0x000000020000780c */ /* 0x000fda0003f05270 */
[----:B------:R-:W-:Y:S05]  /*ab70*/  @!P0 BRA `(.L_x_16228) ;  /* 0x0000000000208947 */ /* 0x000fea0003800000 */
[----:B------:R-:W-:-:S13]  /*ab80*/  ISETP.NE.AND P0, PT, R0, 0x3, PT ;  /* 0x000000030000780c */ /* 0x000fda0003f05270 */
[----:B------:R-:W-:Y:S05]  /*ab90*/  @!P0 BRA `(.L_x_16229) ;  /* 0x0000000000108947 */ /* 0x000fea0003800000 */
[----:B------:R-:W-:-:S13]  /*aba0*/  ISETP.NE.AND P0, PT, R0, 0x4, PT ;  /* 0x000000040000780c */ /* 0x000fda0003f05270 */
[----:B------:R-:W-:Y:S05]  /*abb0*/  @P0 BRA `(.L_x_16226) ;  /* 0x0000000800c80947 */ /* 0x000fea0003800000 */
[----:B---3--:R0:W5:Y:S01]  /*abc0*/  LDG.E R23, desc[UR36][R2.64] ;  /* 0x0000002402177981 */ /* 0x008162000c1e1900 */
[----:B------:R-:W-:Y:S05]  /*abd0*/  BRA `(.L_x_16227) ;  /* 0x0000000c00147947 */ /* 0x000fea0003800000 */
.L_x_16229:
[----:B---3--:R0:W5:Y:S01]  /*abe0*/  LDG.E R23, desc[UR36][R2.64] ;  /* 0x0000002402177981 */ /* 0x008162000c1e1900 */
[----:B------:R-:W-:Y:S05]  /*abf0*/  BRA `(.L_x_16227) ;  /* 0x0000000c000c7947 */ /* 0x000fea0003800000 */
.L_x_16228:
[----:B---3--:R0:W5:Y:S01]  /*ac00*/  LDG.E.S16 R23, desc[UR36][R2.64] ;  /* 0x0000002402177981 */ /* 0x008162000c1e1700 */
[----:B------:R-:W-:Y:S05]  /*ac10*/  BRA `(.L_x_16227) ;  /* 0x0000000c00047947 */ /* 0x000fea0003800000 */
.L_x_16223:
[----:B------:R-:W-:-:S13]  /*ac20*/  ISETP.GT.AND P0, PT, R0, 0x6, PT ;  /* 0x000000060000780c */ /* 0x000fda0003f04270 */
[----:B------:R-:W-:Y:S05]  /*ac30*/  @P0 BRA `(.L_x_16230) ;  /* 0x00000000002c0947 */ /* 0x000fea0003800000 */
[----:B------:R-:W-:-:S13]  /*ac40*/  ISETP.NE.AND P0, PT, R0, 0x5, PT ;  /* 0x000000050000780c */ /* 0x000fda0003f05270 */
[----:B------:R-:W-:Y:S05]  /*ac50*/  @!P0 BRA `(.L_x_16231) ;  /* 0x0000000000148947 */ /* 0x000fea0003800000 */
[----:B------:R-:W-:-:S13]  /*ac60*/  ISETP.NE.AND P0, PT, R0, 0x6, PT ;  /* 0x000000060000780c */ /* 0x000fda0003f05270 */
[----:B------:R-:W-:Y:S05]  /*ac70*/  @P0 BRA `(.L_x_16226) ;  /* 0x0000000800980947 */ /* 0x000fea0003800000 */
[----:B------:R-:W3:Y:S02]  /*ac80*/  LDG.E R2, desc[UR36][R2.64] ;  /* 0x0000002402027981 */ /* 0x000ee4000c1e1900 */
[----:B---3--:R3:W0:Y:S01]  /*ac90*/  F2I.FTZ.TRUNC.NTZ R23, R2 ;  /* 0x0000000200177305 */ /* 0x008622000021f100 */
[----:B------:R-:W-:Y:S05]  /*aca0*/  BRA `(.L_x_16227) ;  /* 0x0000000800e07947 */ /* 0x000fea0003800000 */
.L_x_16231:
[----:B------:R-:W3:Y:S02]  /*acb0*/  LDG.E.U16 R2, desc[UR36][R2.64] ;  /* 0x0000002402027981 */ /* 0x000ee4000c1e1500 */
[----:B---3--:R-:W-:-:S06]  /*acc0*/  HADD2.F32 R23, -RZ, R2.H0_H0 ;  /* 0x20000002ff177230 */ /* 0x008fcc0000004100 */
[----:B------:R-:W0:Y:S01]  /*acd0*/  F2I.FTZ.TRUNC.NTZ R23, R23 ;  /* 0x0000001700177305 */ /* 0x000e22000021f100 */
[----:B------:R-:W-:Y:S05]  /*ace0*/  BRA `(.L_x_16227) ;  /* 0x0000000800d07947 */ /* 0x000fea0003800000 */
.L_x_16230:
        /* <DEDUP_REMOVED lines=9> */
.L_x_16233:
[----:B------:R-:W3:Y:S02]  /*ad80*/  LDG.E.U16 R2, desc[UR36][R2.64] ;  /* 0x0000002402027981 */ /* 0x000ee4000c1e1500 */
[----:B---3--:R-:W-:-:S06]  /*ad90*/  HADD2.F32 R23, -RZ, R2.H0_H0 ;  /* 0x20000002ff177230 */ /* 0x008fcc0000004100 */
[----:B------:R-:W0:Y:S01]  /*ada0*/  F2I.FTZ.TRUNC.NTZ R23, R23 ;  /* 0x0000001700177305 */ /* 0x000e22000021f100 */
[----:B------:R-:W-:Y:S05]  /*adb0*/  BRA `(.L_x_16227) ;  /* 0x00000008009c7947 */ /* 0x000fea0003800000 */
.L_x_16232:
[----:B------:R-:W3:Y:S02]  /*adc0*/  LDG.E.64 R2, desc[UR36][R2.64] ;  /* 0x0000002402027981 */ /* 0x000ee4000c1e1b00 */
[----:B---3--:R0:W3:Y:S01]  /*add0*/  F2I.F64.TRUNC R23, R2 ;  /* 0x0000000200177311 */ /* 0x0080e2000030d100 */
[----:B------:R-:W-:Y:S05]  /*ade0*/  BRA `(.L_x_16227) ;  /* 0x0000000800907947 */ /* 0x000fea0003800000 */
.L_x_16222:
        /* <DEDUP_REMOVED lines=10> */
[----:B---3--:R-:W-:Y:S01]  /*ae90*/  SEL R23, RZ, 0x1, !P0 ;  /* 0x00000001ff177807 */ /* 0x008fe20004000000 */
[----:B------:R-:W-:Y:S08]  /*aea0*/  BRA `(.L_x_16227) ;  /* 0x0000000800607947 */ /* 0x000ff00003800000 */
.L_x_16236:
[----:B------:R-:W3:Y:S02]  /*aeb0*/  LDG.E.64 R2, desc[UR36][R2.64] ;  /* 0x0000002402027981 */ /* 0x000ee4000c1e1b00 */
[----:B---3--:R0:W3:Y:S01]  /*aec0*/  F2I.F64.TRUNC R23, R2 ;  /* 0x0000000200177311 */ /* 0x0080e2000030d100 */
[----:B------:R-:W-:Y:S05]  /*aed0*/  BRA `(.L_x_16227) ;  /* 0x0000000800547947 */ /* 0x000fea0003800000 */
.L_x_16235:
        /* <DEDUP_REMOVED lines=25> */
[----:B---3--:R0:W2:Y:S01]  /*b070*/  F2I.FTZ.TRUNC.NTZ R23, R5 ;  /* 0x0000000500177305 */ /* 0x0080a2000021f100 */
[----:B------:R-:W-:Y:S05]  /*b080*/  BRA `(.L_x_16227) ;  /* 0x0000000400e87947 */ /* 0x000fea0003800000 */
.L_x_16238:
        /* <DEDUP_REMOVED lines=12> */
[----:B---3--:R0:W2:Y:S01]  /*b150*/  F2I.FTZ.TRUNC.NTZ R23, R4 ;  /* 0x0000000400177305 */ /* 0x0080a2000021f100 */
[----:B------:R-:W-:Y:S05]  /*b160*/  BRA `(.L_x_16227) ;  /* 0x0000000400b07947 */ /* 0x000fea0003800000 */
.L_x_16237:
[----:B---3--:R-:W3:Y:S02]  /*b170*/  LDG.E.U16 R23, desc[UR36][R2.64] ;  /* 0x0000002402177981 */ /* 0x008ee4000c1e1500 */
[----:B---3--:R-:W-:-:S06]  /*b180*/  IMAD.U32 R23, R23, 0x10000, RZ ;  /* 0x0001000017177824 */ /* 0x008fcc00078e00ff */
[----:B------:R-:W0:Y:S01]  /*b190*/  F2I.FTZ.TRUNC.NTZ R23, R23 ;  /* 0x0000001700177305 */ /* 0x000e22000021f100 */
[----:B------:R-:W-:Y:S05]  /*b1a0*/  BRA `(.L_x_16227) ;  /* 0x0000000400a07947 */ /* 0x000fea0003800000 */
.L_x_16234:
        /* <DEDUP_REMOVED lines=8> */
[----:B---3--:R0:W5:Y:S01]  /*b230*/  LDG.E.U16 R23, desc[UR36][R2.64] ;  /* 0x0000002402177981 */ /* 0x008162000c1e1500 */
[----:B------:R-:W-:Y:S05]  /*b240*/  BRA `(.L_x_16227) ;  /* 0x0000000400787947 */ /* 0x000fea0003800000 */
.L_x_16241:
[----:B------:R-:W2:Y:S01]  /*b250*/  LDG.E.U8 R2, desc[UR36][R2.64] ;  /* 0x0000002402027981 */ /* 0x000ea2000c1e1100 */
[----:B------:R-:W-:Y:S01]  /*b260*/  BSSY B0, `(.L_x_16242) ;  /* 0x0000018000007945 */ /* 0x000fe20003800000 */
[----:B---3--:R-:W-:Y:S01]  /*b270*/  IMAD.MOV.U32 R23, RZ, RZ, RZ ;  /* 0x000000ffff177224 */ /* 0x008fe200078e00ff */
        /* <DEDUP_REMOVED lines=18> */
.L_x_16245:
[----:B------:R-:W-:Y:S05]  /*b3a0*/  BSYNC B1 ;  /* 0x0000000000017941 */ /* 0x000fea0003800000 */
.L_x_16244:
[----:B------:R-:W-:Y:S01]  /*b3b0*/  IMAD.SHL.U32 R2, R2, 0x100000, RZ ;  /* 0x0010000002027824 */ /* 0x000fe200078e00ff */
[----:B------:R-:W-:-:S04]  /*b3c0*/  LEA R0, R0, 0x3b800000, 0x17 ;  /* 0x3b80000000007811 */ /* 0x000fc800078eb8ff */
[----:B------:R-:W-:-:S07]  /*b3d0*/  LOP3.LUT R23, R0, R2, R23, 0xfe, !PT ;  /* 0x0000000200177212 */ /* 0x000fce00078efe17 */
.L_x_16243:
[----:B------:R-:W-:Y:S05]  /*b3e0*/  BSYNC B0 ;  /* 0x0000000000007941 */ /* 0x000fea0003800000 */
.L_x_16242:
[----:B------:R-:W0:Y:S01]  /*b3f0*/  F2I.FTZ.TRUNC.NTZ R23, R23 ;  /* 0x0000001700177305 */ /* 0x000e22000021f100 */
[----:B------:R-:W-:Y:S05]  /*b400*/  BRA `(.L_x_16227) ;  /* 0x0000000400087947 */ /* 0x000fea0003800000 */
.L_x_16240:
        /* <DEDUP_REMOVED lines=21> */
.L_x_16249:
[----:B------:R-:W-:Y:S05]  /*b560*/  BSYNC B1 ;  /* 0x0000000000017941 */ /* 0x000fea0003800000 */
.L_x_16248:
[----:B------:R-:W-:Y:S01]  /*b570*/  IMAD.SHL.U32 R2, R2, 0x200000, RZ ;  /* 0x0020000002027824 */ /* 0x000fe200078e00ff */
[----:B------:R-:W-:-:S04]  /*b580*/  LEA R0, R0, 0x37800000, 0x17 ;  /* 0x3780000000007811 */ /* 0x000fc800078eb8ff */
[----:B------:R-:W-:-:S07]  /*b590*/  LOP3.LUT R23, R0, R2, R23, 0xfe, !PT ;  /* 0x0000000200177212 */ /* 0x000fce00078efe17 */
.L_x_16247:
[----:B------:R-:W-:Y:S05]  /*b5a0*/  BSYNC B0 ;  /* 0x0000000000007941 */ /* 0x000fea0003800000 */
.L_x_16246:
[----:B------:R-:W0:Y:S01]  /*b5b0*/  F2I.FTZ.TRUNC.NTZ R23, R23 ;  /* 0x0000001700177305 */ /* 0x000e22000021f100 */
[----:B------:R-:W-:Y:S05]  /*b5c0*/  BRA `(.L_x_16227) ;  /* 0x0000000000987947 */ /* 0x000fea0003800000 */
.L_x_16239:
        /* <DEDUP_REMOVED lines=8> */
[----:B---3--:R-:W-:Y:S01]  /*b650*/  IMAD.MOV.U32 R23, RZ, RZ, 0x400000 ;  /* 0x00400000ff177424 */ /* 0x008fe200078e00ff */
[----:B--2---:R-:W-:-:S13]  /*b660*/  ISETP.NE.AND P0, PT, R2, RZ, PT ;  /* 0x000000ff0200720c */ /* 0x004fda0003f05270 */
[----:B------:R-:W-:Y:S05]  /*b670*/  @!P0 BRA `(.L_x_16253) ;  /* 0x00000000000c8947 */ /* 0x000fea0003800000 */
[----:B------:R-:W-:-:S13]  /*b680*/  ISETP.NE.AND P0, PT, R2, 0xff, PT ;  /* 0x000000ff0200780c */ /* 0x000fda0003f05270 */
[----:B------:R-:W-:Y:S02]  /*b690*/  @!P0 IMAD.MOV.U32 R23, RZ, RZ, 0x7f800001 ;  /* 0x7f800001ff178424 */ /* 0x000fe400078e00ff */
[----:B------:R-:W-:-:S07]  /*b6a0*/  @P0 IMAD.SHL.U32 R23, R2, 0x800000, RZ ;  /* 0x0080000002170824 */ /* 0x000fce00078e00ff */
.L_x_16253:
[----:B------:R-:W-:Y:S05]  /*b6b0*/  BSYNC B0 ;  /* 0x0000000000007941 */ /* 0x000fea0003800000 */
.L_x_16252:
[----:B------:R-:W0:Y:S01]  /*b6c0*/  F2I.FTZ.TRUNC.NTZ R23, R23 ;  /* 0x0000001700177305 */ /* 0x000e22000021f100 */
[----:B------:R-:W-:Y:S05]  /*b6d0*/  BRA `(.L_x_16227) ;  /* 0x0000000000547947 */ /* 0x000fea0003800000 */
.L_x_16226:
        /* <DEDUP_REMOVED lines=14> */
[----:B---3--:R-:W-:-:S07]  /*b7c0*/  IMAD.MOV.U32 R23, RZ, RZ, RZ ;  /* 0x000000ffff177224 */ /* 0x008fce00078e00ff */
[----:B------:R-:W-:-:S07]  /*b7d0*/  LEPC R20, `(.L_x_16254) ;  /* 0x000000001014794e */ /* 0x000fce0000000000 */
[----:B012-45:R-:W-:Y:S05]  /*b7e0*/  CALL.ABS.NOINC R2 ;  /* 0x0000000002007343 */ /* 0x037fea0003c00000 */
.L_x_16254:
[----:B------:R-:W-:Y:S05]  /*b7f0*/  BRA `(.L_x_16227) ;  /* 0x00000000000c7947 */ /* 0x000fea0003800000 */
.L_x_16251:
[----:B---3--:R0:W5:Y:S01]  /*b800*/  LDG.E R23, desc[UR36][R2.64] ;  /* 0x0000002402177981 */ /* 0x008162000c1e1900 */
[----:B------:R-:W-:Y:S05]  /*b810*/  BRA `(.L_x_16227) ;  /* 0x0000000000047947 */ /* 0x000fea0003800000 */
.L_x_16250:
[----:B---3--:R0:W5:Y:S02]  /*b820*/  LDG.E R23, desc[UR36][R2.64] ;  /* 0x0000002402177981 */ /* 0x008164000c1e1900 */
.L_x_16227:
[-C--:B0-23-5:R-:W-:Y:S02]  /*b830*/  IABS R5, R23.reuse ;  /* 0x0000001700057213 */ /* 0x0adfe40000000000 */
[----:B-1--4-:R-:W-:Y:S02]  /*b840*/  IABS R6, R22 ;  /* 0x0000001600067213 */ /* 0x012fe40000000000 */
        /* <DEDUP_REMOVED lines=38> */
.L_x_16258:
[----:B------:R0:W-:Y:S01]  /*bab0*/  STG.E.U8 desc[UR36][R16.64], R2 ;  /* 0x0000000210007986 */ /* 0x0001e2000c101124 */
[----:B------:R-:W-:Y:S05]  /*bac0*/  BRA `(.L_x_16260) ;  /* 0x0000000c00507947 */ /* 0x000fea0003800000 */
.L_x_16257:
        /* <DEDUP_REMOVED lines=9> */
.L_x_16262:
[----:B------:R0:W-:Y:S01]  /*bb60*/  STG.E desc[UR36][R16.64], R2 ;  /* 0x0000000210007986 */ /* 0x0001e2000c101924 */
[----:B------:R-:W-:Y:S05]  /*bb70*/  BRA `(.L_x_16260) ;  /* 0x0000000c00247947 */ /* 0x000fea0003800000 */
.L_x_16261:
[----:B------:R0:W-:Y:S01]  /*bb80*/  STG.E.U16 desc[UR36][R16.64], R2 ;  /* 0x0000000210007986 */ /* 0x0001e2000c101524 */
[----:B------:R-:W-:Y:S05]  /*bb90*/  BRA `(.L_x_16260) ;  /* 0x0000000c001c7947 */ /* 0x000fea0003800000 */
.L_x_16256:
        /* <DEDUP_REMOVED lines=9> */
.L_x_16264:
[----:B------:R-:W-:-:S04]  /*bc30*/  I2FP.F32.S32 R0, R2 ;  /* 0x0000000200007245 */ /* 0x000fc80000201400 */
[----:B------:R-:W-:-:S05]  /*bc40*/  F2FP.F16.F32.PACK_AB R0, RZ, R0 ;  /* 0x00000000ff00723e */ /* 0x000fca00000000ff */
[----:B------:R0:W-:Y:S01]  /*bc50*/  STG.E.U16 desc[UR36][R16.64], R0 ;  /* 0x0000000010007986 */ /* 0x0001e2000c101524 */
[----:B------:R-:W-:Y:S05]  /*bc60*/  BRA `(.L_x_16260) ;  /* 0x0000000800e87947 */ /* 0x000fea0003800000 */
.L_x_16263:
        /* <DEDUP_REMOVED lines=10> */
.L_x_16266:
[----:B------:R-:W-:-:S04]  /*bd10*/  I2FP.F32.S32 R2, R2 ;  /* 0x0000000200027245 */ /* 0x000fc80000201400 */
[----:B------:R-:W-:-:S04]  /*bd20*/  F2FP.F16.F32.PACK_AB R3, RZ, R2 ;  /* 0x00000002ff03723e */ /* 0x000fc800000000ff */
[----:B------:R-:W-:-:S05]  /*bd30*/  PRMT R3, R3, 0x5410, RZ ;  /* 0x0000541003037816 */ /* 0x000fca00000000ff */
[----:B------:R0:W-:Y:S01]  /*bd40*/  STG.E desc[UR36][R16.64], R3 ;  /* 0x0000000310007986 */ /* 0x0001e2000c101924 */
[----:B------:R-:W-:Y:S05]  /*bd50*/  BRA `(.L_x_16260) ;  /* 0x0000000800ac7947 */ /* 0x000fea0003800000 */
.L_x_16265:
[----:B------:R-:W0:Y:S02]  /*bd60*/  I2F.F64 R2, R2 ;  /* 0x0000000200027312 */ /* 0x000e240000201c00 */
[----:B0-----:R0:W-:Y:S01]  /*bd70*/  STG.E.64 desc[UR36][R16.64], R2 ;  /* 0x0000000210007986 */ /* 0x0011e2000c101b24 */
[----:B------:R-:W-:Y:S05]  /*bd80*/  BRA `(.L_x_16260) ;  /* 0x0000000800a07947 */ /* 0x000fea0003800000 */
.L_x_16255:
        /* <DEDUP_REMOVED lines=12> */
.L_x_16269:
[----:B------:R-:W0:Y:S01]  /*be50*/  I2F.F64 R4, R2 ;  /* 0x0000000200047312 */ /* 0x000e220000201c00 */
[----:B------:R-:W-:-:S05]  /*be60*/  CS2R R6, SRZ ;  /* 0x0000000000067805 */ /* 0x000fca000001ff00 */
[----:B0-----:R0:W-:Y:S01]  /*be70*/  STG.E.128 desc[UR36][R16.64], R4 ;  /* 0x0000000410007986 */ /* 0x0011e2000c101d24 */
[----:B------:R-:W-:Y:S05]  /*be80*/  BRA `(.L_x_16260) ;  /* 0x0000000800607947 */ /* 0x000fea0003800000 */
.L_x_16268:
        /* <DEDUP_REMOVED lines=21> */
.L_x_16273:
[----:B------:R-:W-:Y:S05]  /*bfe0*/  BSYNC B0 ;  /* 0x0000000000007941 */ /* 0x000fea0003800000 */
.L_x_16272:
[----:B------:R-:W-:-:S05]  /*bff0*/  LOP3.LUT R3, R0, R3, RZ, 0xfc, !PT ;  /* 0x0000000300037212 */ /* 0x000fca00078efcff */
[----:B------:R0:W-:Y:S01]  /*c000*/  STG.E.U8 desc[UR36][R16.64], R3 ;  /* 0x0000000310007986 */ /* 0x0001e2000c101124 */
[----:B------:R-:W-:Y:S05]  /*c010*/  BRA `(.L_x_16260) ;  /* 0x0000000400fc7947 */ /* 0x000fea0003800000 */
.L_x_16271:
        /* <DEDUP_REMOVED lines=13> */
.L_x_16275:
[----:B------:R-:W-:Y:S01]  /*c0f0*/  IMAD.MOV.U32 R0, RZ, RZ, 0x7f ;  /* 0x0000007fff007424 */ /* 0x000fe200078e00ff */
[----:B------:R-:W-:-:S04]  /*c100*/  ISETP.GT.U32.AND P0, PT, R2, 0x7f800000, PT ;  /* 0x7f8000000200780c */ /* 0x000fc80003f04070 */
[----:B------:R-:W-:-:S09]  /*c110*/  SEL R0, R0, 0x7c, P0 ;  /* 0x0000007c00007807 */ /* 0x000fd20000000000 */
.L_x_16276:
[----:B------:R-:W-:Y:S05]  /*c120*/  BSYNC B0 ;  /* 0x0000000000007941 */ /* 0x000fea0003800000 */
.L_x_16274:
[----:B------:R-:W-:-:S04]  /*c130*/  LOP3.LUT R2, R3, 0x80000000, RZ, 0xc0, !PT ;  /* 0x8000000003027812 */ /* 0x000fc800078ec0ff */
[----:B------:R-:W-:-:S04]  /*c140*/  SHF.R.U32.HI R3, RZ, 0x18, R2 ;  /* 0x00000018ff037819 */ /* 0x000fc80000011602 */
[----:B------:R-:W-:-:S05]  /*c150*/  LOP3.LUT R3, R0, R3, RZ, 0xfc, !PT ;  /* 0x0000000300037212 */ /* 0x000fca00078efcff */
[----:B------:R0:W-:Y:S01]  /*c160*/  STG.E.U8 desc[UR36][R16.64], R3 ;  /* 0x0000000310007986 */ /* 0x0001e2000c101124 */
[----:B------:R-:W-:Y:S05]  /*c170*/  BRA `(.L_x_16260) ;  /* 0x0000000400a47947 */ /* 0x000fea0003800000 */
.L_x_16270:
[----:B------:R-:W-:-:S04]  /*c180*/  I2FP.F32.S32 R0, R2 ;  /* 0x0000000200007245 */ /* 0x000fc80000201400 */
[----:B------:R-:W-:-:S05]  /*c190*/  F2FP.BF16.F32.PACK_AB R0, RZ, R0 ;  /* 0x00000000ff00723e */ /* 0x000fca00000010ff */
[----:B------:R0:W-:Y:S01]  /*c1a0*/  STG.E.U16 desc[UR36][R16.64], R0 ;  /* 0x0000000010007986 */ /* 0x0001e2000c101524 */
[----:B------:R-:W-:Y:S05]  /*c1b0*/  BRA `(.L_x_16260) ;  /* 0x0000000400947947 */ /* 0x000fea0003800000 */
.L_x_16267:
        /* <DEDUP_REMOVED lines=10> */
.L_x_16279:
        /* <DEDUP_REMOVED lines=17> */
.L_x_16282:
[----:B------:R-:W-:-:S04]  /*c370*/  LOP3.LUT R2, R3, 0x80000000, RZ, 0xc0, !PT ;  /* 0x8000000003027812 */ /* 0x000fc800078ec0ff */
[----:B------:R-:W-:-:S04]  /*c380*/  SHF.R.U32.HI R3, RZ, 0x18, R2 ;  /* 0x00000018ff037819 */ /* 0x000fc80000011602 */
[----:B------:R-:W-:-:S04]  /*c390*/  LOP3.LUT R0, R0, R3, RZ, 0xfc, !PT ;  /* 0x0000000300007212 */ /* 0x000fc800078efcff */
[----:B------:R-:W-:-:S07]  /*c3a0*/  PRMT R8, R0, 0x7610, R8 ;  /* 0x0000761000087816 */ /* 0x000fce0000000008 */
.L_x_16281:
[----:B------:R-:W-:Y:S05]  /*c3b0*/  BSYNC B0 ;  /* 0x0000000000007941 */ /* 0x000fea0003800000 */
.L_x_16280:
[----:B------:R3:W-:Y:S01]  /*c3c0*/  STG.E.U8 desc[UR36][R16.64], R8 ;  /* 0x0000000810007986 */ /* 0x0007e2000c101124 */
[----:B------:R-:W-:Y:S05]  /*c3d0*/  BRA `(.L_x_16260) ;  /* 0x00000004000c7947 */ /* 0x000fea0003800000 */
.L_x_16278:
        /* <DEDUP_REMOVED lines=17> */
.L_x_16285:
[----:B------:R-:W-:-:S04]  /*c4f0*/  LOP3.LUT R2, R3, 0x80000000, RZ, 0xc0, !PT ;  /* 0x8000000003027812 */ /* 0x000fc800078ec0ff */
[----:B------:R-:W-:-:S04]  /*c500*/  SHF.R.U32.HI R3, RZ, 0x18, R2 ;  /* 0x00000018ff037819 */ /* 0x000fc80000011602 */
[----:B------:R-:W-:-:S04]  /*c510*/  LOP3.LUT R0, R0, R3, RZ, 0xfc, !PT ;  /* 0x0000000300007212 */ /* 0x000fc800078efcff */
[----:B------:R-:W-:-:S07]  /*c520*/  PRMT R8, R0, 0x7610, R8 ;  /* 0x0000761000087816 */ /* 0x000fce0000000008 */
.L_x_16284:
[----:B------:R-:W-:Y:S05]  /*c530*/  BSYNC B0 ;  /* 0x0000000000007941 */ /* 0x000fea0003800000 */
.L_x_16283:
[----:B------:R0:W-:Y:S01]  /*c540*/  STG.E.U8 desc[UR36][R16.64], R8 ;  /* 0x0000000810007986 */ /* 0x0001e2000c101124 */
[----:B------:R-:W-:Y:S05]  /*c550*/  BRA `(.L_x_16260) ;  /* 0x0000000000ac7947 */ /* 0x000fea0003800000 */
.L_x_16277:
        /* <DEDUP_REMOVED lines=22> */
.L_x_16259:
        /* <DEDUP_REMOVED lines=16> */
.L_x_16288:
[----:B------:R-:W-:Y:S05]  /*c7c0*/  BRA `(.L_x_16260) ;  /* 0x0000000000107947 */ /* 0x000fea0003800000 */
.L_x_16287:
[----:B------:R-:W-:-:S05]  /*c7d0*/  SHF.R.S32.HI R3, RZ, 0x1f, R2 ;  /* 0x0000001fff037819 */ /* 0x000fca0000011402 */
[----:B------:R1:W-:Y:S01]  /*c7e0*/  STG.E.64 desc[UR36][R16.64], R2 ;  /* 0x0000000210007986 */ /* 0x0003e2000c101b24 */
[----:B------:R-:W-:Y:S05]  /*c7f0*/  BRA `(.L_x_16260) ;  /* 0x0000000000047947 */ /* 0x000fea0003800000 */
.L_x_16286:
[----:B------:R0:W-:Y:S02]  /*c800*/  STG.E desc[UR36][R16.64], R2 ;  /* 0x0000000210007986 */ /* 0x0001e4000c101924 */
.L_x_16260:
[----:B------:R-:W-:-:S07]  /*c810*/  VIADD R19, R19, 0x80 ;  /* 0x0000008013137836 */ /* 0x000fce0000000000 */
.L_x_16187:
[----:B------:R-:W-:Y:S05]  /*c820*/  BSYNC B6 ;  /* 0x0000000000067941 */ /* 0x000fea0003800000 */
.L_x_16186:
        /* <DEDUP_REMOVED lines=357> */
.L_x_16289:
        /* <DEDUP_REMOVED lines=20> */
.L_x_16293:
[----:B------:R0:W5:Y:S01]  /*dfc0*/  LDG.E.U8 R19, desc[UR36][R2.64] ;  /* 0x0000002402137981 */ /* 0x000162000c1e1100 */
[----:B------:R-:W-:Y:S05]  /*dfd0*/  BRA `(.L_x_16295) ;  /* 0x0000000c00347947 */ /* 0x000fea0003800000 */
.L_x_16292:
        /* <DEDUP_REMOVED lines=8> */
.L_x_16297:
[----:B------:R0:W5:Y:S01]  /*e060*/  LDG.E R19, desc[UR36][R2.64] ;  /* 0x0000002402137981 */ /* 0x000162000c1e1900 */
[----:B------:R-:W-:Y:S05]  /*e070*/  BRA `(.L_x_16295) ;  /* 0x0000000c000c7947 */ /* 0x000fea0003800000 */
.L_x_16296:
[----:B------:R0:W5:Y:S01]  /*e080*/  LDG.E.S16 R19, desc[UR36][R2.64] ;  /* 0x0000002402137981 */ /* 0x000162000c1e1700 */
[----:B------:R-:W-:Y:S05]  /*e090*/  BRA `(.L_x_16295) ;  /* 0x0000000c00047947 */ /* 0x000fea0003800000 */
.L_x_16291:
        /* <DEDUP_REMOVED lines=9> */
.L_x_16299:
[----:B------:R-:W2:Y:S02]  /*e130*/  LDG.E.U16 R2, desc[UR36][R2.64] ;  /* 0x0000002402027981 */ /* 0x000ea4000c1e1500 */
[----:B--2---:R-:W-:-:S06]  /*e140*/  HADD2.F32 R19, -RZ, R2.H0_H0 ;  /* 0x20000002ff137230 */ /* 0x004fcc0000004100 */
[----:B------:R-:W0:Y:S01]  /*e150*/  F2I.FTZ.TRUNC.NTZ R19, R19 ;  /* 0x0000001300137305 */ /* 0x000e22000021f100 */
[----:B------:R-:W-:Y:S05]  /*e160*/  BRA `(.L_x_16295) ;  /* 0x0000000800d07947 */ /* 0x000fea0003800000 */
.L_x_16298:
        /* <DEDUP_REMOVED lines=9> */
.L_x_16301:
[----:B------:R-:W2:Y:S02]  /*e200*/  LDG.E.U16 R2, desc[UR36][R2.64] ;  /* 0x0000002402027981 */ /* 0x000ea4000c1e1500 */
[----:B--2---:R-:W-:-:S06]  /*e210*/  HADD2.F32 R19, -RZ, R2.H0_H0 ;  /* 0x20000002ff137230 */ /* 0x004fcc0000004100 */
[----:B------:R-:W0:Y:S01]  /*e220*/  F2I.FTZ.TRUNC.NTZ R19, R19 ;  /* 0x0000001300137305 */ /* 0x000e22000021f100 */
[----:B------:R-:W-:Y:S05]  /*e230*/  BRA `(.L_x_16295) ;  /* 0x00000008009c7947 */ /* 0x000fea0003800000 */
.L_x_16300:
[----:B------:R-:W2:Y:S02]  /*e240*/  LDG.E.64 R2, desc[UR36][R2.64] ;  /* 0x0000002402027981 */ /* 0x000ea4000c1e1b00 */
[----:B--2---:R0:W1:Y:S01]  /*e250*/  F2I.F64.TRUNC R19, R2 ;  /* 0x0000000200137311 */ /* 0x004062000030d100 */
[----:B------:R-:W-:Y:S05]  /*e260*/  BRA `(.L_x_16295) ;  /* 0x0000000800907947 */ /* 0x000fea0003800000 */
.L_x_16290:
        /* <DEDUP_REMOVED lines=12> */
.L_x_16304:
[----:B------:R-:W2:Y:S02]  /*e330*/  LDG.E.64 R2, desc[UR36][R2.64] ;  /* 0x0000002402027981 */ /* 0x000ea4000c1e1b00 */
[----:B--2---:R0:W1:Y:S01]  /*e340*/  F2I.F64.TRUNC R19, R2 ;  /* 0x0000000200137311 */ /* 0x004062000030d100 */
[----:B------:R-:W-:Y:S05]  /*e350*/  BRA `(.L_x_16295) ;  /* 0x0000000800547947 */ /* 0x000fea0003800000 */
.L_x_16303:
        /* <DEDUP_REMOVED lines=27> */
.L_x_16306:
        /* <DEDUP_REMOVED lines=14> */
.L_x_16305:
[----:B------:R-:W2:Y:S02]  /*e5f0*/  LDG.E.U16 R19, desc[UR36][R2.64] ;  /* 0x0000002402137981 */ /* 0x000ea4000c1e1500 */
[----:B--2---:R-:W-:-:S06]  /*e600*/  IMAD.U32 R19, R19, 0x10000, RZ ;  /* 0x0001000013137824 */ /* 0x004fcc00078e00ff */
[----:B------:R-:W4:Y:S01]  /*e610*/  F2I.FTZ.TRUNC.NTZ R19, R19 ;  /* 0x0000001300137305 */ /* 0x000f22000021f100 */
[----:B------:R-:W-:Y:S05]  /*e620*/  BRA `(.L_x_16295) ;  /* 0x0000000400a07947 */ /* 0x000fea0003800000 */
.L_x_16302:
        /* <DEDUP_REMOVED lines=10> */
.L_x_16309:
        /* <DEDUP_REMOVED lines=21> */
.L_x_16313:
[----:B------:R-:W-:Y:S05]  /*e820*/  BSYNC B1 ;  /* 0x0000000000017941 */ /* 0x000fea0003800000 */
.L_x_16312:
[----:B------:R-:W-:Y:S01]  /*e830*/  IMAD.SHL.U32 R2, R2, 0x100000, RZ ;  /* 0x0010000002027824 */ /* 0x000fe200078e00ff */
[----:B------:R-:W-:-:S04]  /*e840*/  LEA R0, R0, 0x3b800000, 0x17 ;  /* 0x3b80000000007811 */ /* 0x000fc800078eb8ff */
[----:B------:R-:W-:-:S07]  /*e850*/  LOP3.LUT R19, R0, R2, R19, 0xfe, !PT ;  /* 0x0000000200137212 */ /* 0x000fce00078efe13 */
.L_x_16311:
[----:B------:R-:W-:Y:S05]  /*e860*/  BSYNC B0 ;  /* 0x0000000000007941 */ /* 0x000fea0003800000 */
.L_x_16310:
[----:B------:R-:W0:Y:S01]  /*e870*/  F2I.FTZ.TRUNC.NTZ R19, R19 ;  /* 0x0000001300137305 */ /* 0x000e22000021f100 */
[----:B------:R-:W-:Y:S05]  /*e880*/  BRA `(.L_x_16295) ;  /* 0x0000000400087947 */ /* 0x000fea0003800000 */
.L_x_16308:
        /* <DEDUP_REMOVED lines=21> */
.L_x_16317:
[----:B------:R-:W-:Y:S05]  /*e9e0*/  BSYNC B1 ;  /* 0x0000000000017941 */ /* 0x000fea0003800000 */
.L_x_16316:
[----:B------:R-:W-:Y:S01]  /*e9f0*/  IMAD.SHL.U32 R2, R2, 0x200000, RZ ;  /* 0x0020000002027824 */ /* 0x000fe200078e00ff */
[----:B------:R-:W-:-:S04]  /*ea00*/  LEA R0, R0, 0x37800000, 0x17 ;  /* 0x3780000000007811 */ /* 0x000fc800078eb8ff */
[----:B------:R-:W-:-:S07]  /*ea10*/  LOP3.LUT R19, R0, R2, R19, 0xfe, !PT ;  /* 0x0000000200137212 */ /* 0x000fce00078efe13 */
.L_x_16315:
[----:B------:R-:W-:Y:S05]  /*ea20*/  BSYNC B0 ;  /* 0x0000000000007941 */ /* 0x000fea0003800000 */
.L_x_16314:
[----:B------:R-:W0:Y:S01]  /*ea30*/  F2I.FTZ.TRUNC.NTZ R19, R19 ;  /* 0x0000001300137305 */ /* 0x000e22000021f100 */
[----:B------:R-:W-:Y:S05]  /*ea40*/  BRA `(.L_x_16295) ;  /* 0x0000000000987947 */ /* 0x000fea0003800000 */
.L_x_16307:
        /* <DEDUP_REMOVED lines=14> */
.L_x_16321:
[----:B------:R-:W-:Y:S05]  /*eb30*/  BSYNC B0 ;  /* 0x0000000000007941 */ /* 0x000fea0003800000 */
.L_x_16320:
[----:B------:R-:W0:Y:S01]  /*eb40*/  F2I.FTZ.TRUNC.NTZ R19, R19 ;  /* 0x0000001300137305 */ /* 0x000e22000021f100 */
[----:B------:R-:W-:Y:S05]  /*eb50*/  BRA `(.L_x_16295) ;  /* 0x0000000000547947 */ /* 0x000fea0003800000 */
.L_x_16294:
        /* <DEDUP_REMOVED lines=17> */
.L_x_16322:
[----:B------:R-:W-:Y:S05]  /*ec70*/  BRA `(.L_x_16295) ;  /* 0x00000000000c7947 */ /* 0x000fea0003800000 */
.L_x_16319:
[----:B------:R0:W5:Y:S01]  /*ec80*/  LDG.E R19, desc[UR36][R2.64] ;  /* 0x0000002402137981 */ /* 0x000162000c1e1900 */
[----:B------:R-:W-:Y:S05]  /*ec90*/  BRA `(.L_x_16295) ;  /* 0x0000000000047947 */ /* 0x000fea0003800000 */
.L_x_16318:
[----:B------:R0:W5:Y:S02]  /*eca0*/  LDG.E R19, desc[UR36][R2.64] ;  /* 0x0000002402137981 */ /* 0x000164000c1e1900 */
.L_x_16295:
        /* <DEDUP_REMOVED lines=17> */
.L_x_16326:
[----:B------:R2:W5:Y:S01]  /*edc0*/  LDG.E.U8 R18, desc[UR36][R2.64] ;  /* 0x0000002402127981 */ /* 0x000562000c1e1100 */
[----:B------:R-:W-:Y:S05]  /*edd0*/  BRA `(.L_x_16328) ;  /* 0x0000000c00347947 */ /* 0x000fea0003800000 */
.L_x_16325:
        /* <DEDUP_REMOVED lines=8> */
.L_x_16330:
[----:B------:R0:W5:Y:S01]  /*ee60*/  LDG.E R18, desc[UR36][R2.64] ;  /* 0x0000002402127981 */ /* 0x000162000c1e1900 */
[----:B------:R-:W-:Y:S05]  /*ee70*/  BRA `(.L_x_16328) ;  /* 0x0000000c000c7947 */ /* 0x000fea0003800000 */
.L_x_16329:
[----:B------:R0:W5:Y:S01]  /*ee80*/  LDG.E.S16 R18, desc[UR36][R2.64] ;  /* 0x0000002402127981 */ /* 0x000162000c1e1700 */
[----:B------:R-:W-:Y:S05]  /*ee90*/  BRA `(.L_x_16328) ;  /* 0x0000000c00047947 */ /* 0x000fea0003800000 */
.L_x_16324:
        /* <DEDUP_REMOVED lines=9> */
.L_x_16332:
[----:B------:R-:W2:Y:S02]  /*ef30*/  LDG.E.U16 R2, desc[UR36][R2.64] ;  /* 0x0000002402027981 */ /* 0x000ea4000c1e1500 */
[----:B--2---:R-:W-:-:S06]  /*ef40*/  HADD2.F32 R18, -RZ, R2.H0_H0 ;  /* 0x20000002ff127230 */ /* 0x004fcc0000004100 */
[----:B------:R-:W0:Y:S01]  /*ef50*/  F2I.FTZ.TRUNC.NTZ R18, R18 ;  /* 0x0000001200127305 */ /* 0x000e22000021f100 */
[----:B------:R-:W-:Y:S05]  /*ef60*/  BRA `(.L_x_16328) ;  /* 0x0000000800d07947 */ /* 0x000fea0003800000 */
.L_x_16331:
        /* <DEDUP_REMOVED lines=9> */
.L_x_16334:
[----:B------:R-:W2:Y:S02]  /*f000*/  LDG.E.U16 R2, desc[UR36][R2.64] ;  /* 0x0000002402027981 */ /* 0x000ea4000c1e1500 */
[----:B--2---:R-:W-:-:S06]  /*f010*/  HADD2.F32 R18, -RZ, R2.H0_H0 ;  /* 0x20000002ff127230 */ /* 0x004fcc0000004100 */
[----:B------:R-:W0:Y:S01]  /*f020*/  F2I.FTZ.TRUNC.NTZ R18, R18 ;  /* 0x0000001200127305 */ /* 0x000e22000021f100 */
[----:B------:R-:W-:Y:S05]  /*f030*/  BRA `(.L_x_16328) ;  /* 0x00000008009c7947 */ /* 0x000fea0003800000 */
.L_x_16333:
[----:B------:R-:W2:Y:S02]  /*f040*/  LDG.E.64 R2, desc[UR36][R2.64] ;  /* 0x0000002402027981 */ /* 0x000ea4000c1e1b00 */
[----:B--2---:R0:W2:Y:S01]  /*f050*/  F2I.F64.TRUNC R18, R2 ;  /* 0x0000000200127311 */ /* 0x0040a2000030d100 */
[----:B------:R-:W-:Y:S05]  /*f060*/  BRA `(.L_x_16328) ;  /* 0x0000000800907947 */ /* 0x000fea0003800000 */
.L_x_16323:
        /* <DEDUP_REMOVED lines=12> */
.L_x_16337:
[----:B------:R-:W2:Y:S02]  /*f130*/  LDG.E.64 R2, desc[UR36][R2.64] ;  /* 0x0000002402027981 */ /* 0x000ea4000c1e1b00 */
[----:B--2---:R0:W2:Y:S01]  /*f140*/  F2I.F64.TRUNC R18, R2 ;  /* 0x0000000200127311 */ /* 0x0040a2000030d100 */
[----:B------:R-:W-:Y:S05]  /*f150*/  BRA `(.L_x_16328) ;  /* 0x0000000800547947 */ /* 0x000fea0003800000 */
.L_x_16336:
        /* <DEDUP_REMOVED lines=27> */
.L_x_16339:
        /* <DEDUP_REMOVED lines=14> */
.L_x_16338:
[----:B------:R-:W2:Y:S02]  /*f3f0*/  LDG.E.U16 R18, desc[UR36][R2.64] ;  /* 0x0000002402127981 */ /* 0x000ea4000c1e1500 */
[----:B--2---:R-:W-:-:S06]  /*f400*/  IMAD.U32 R18, R18, 0x10000, RZ ;  /* 0x0001000012127824 */ /* 0x004fcc00078e00ff */
[----:B------:R-:W0:Y:S01]  /*f410*/  F2I.FTZ.TRUNC.NTZ R18, R18 ;  /* 0x0000001200127305 */ /* 0x000e22000021f100 */
[----:B------:R-:W-:Y:S05]  /*f420*/  BRA `(.L_x_16328) ;  /* 0x0000000400a07947 */ /* 0x000fea0003800000 */
.L_x_16335:
        /* <DEDUP_REMOVED lines=10> */
.L_x_16342:
        /* <DEDUP_REMOVED lines=21> */
.L_x_16346:
[----:B------:R-:W-:Y:S05]  /*f620*/  BSYNC B1 ;  /* 0x0000000000017941 */ /* 0x000fea0003800000 */
.L_x_16345:
[----:B------:R-:W-:Y:S01]  /*f630*/  IMAD.SHL.U32 R2, R2, 0x100000, RZ ;  /* 0x0010000002027824 */ /* 0x000fe200078e00ff */
[----:B------:R-:W-:-:S04]  /*f640*/  LEA R3, R0, 0x3b800000, 0x17 ;  /* 0x3b80000000037811 */ /* 0x000fc800078eb8ff */
[----:B------:R-:W-:-:S07]  /*f650*/  LOP3.LUT R18, R3, R2, R18, 0xfe, !PT ;  /* 0x0000000203127212 */ /* 0x000fce00078efe12 */
.L_x_16344:
[----:B------:R-:W-:Y:S05]  /*f660*/  BSYNC B0 ;  /* 0x0000000000007941 */ /* 0x000fea0003800000 */
.L_x_16343:
[----:B------:R-:W0:Y:S01]  /*f670*/  F2I.FTZ.TRUNC.NTZ R18, R18 ;  /* 0x0000001200127305 */ /* 0x000e22000021f100 */
[----:B------:R-:W-:Y:S05]  /*f680*/  BRA `(.L_x_16328) ;  /* 0x0000000400087947 */ /* 0x000fea0003800000 */
.L_x_16341:
        /* <DEDUP_REMOVED lines=21> */
.L_x_16350:
[----:B------:R-:W-:Y:S05]  /*f7e0*/  BSYNC B1 ;  /* 0x0000000000017941 */ /* 0x000fea0003800000 */
.L_x_16349:
[----:B------:R-:W-:Y:S01]  /*f7f0*/  IMAD.SHL.U32 R2, R2, 0x200000, RZ ;  /* 0x0020000002027824 */ /* 0x000fe200078e00ff */
[----:B------:R-:W-:-:S04]  /*f800*/  LEA R3, R0, 0x37800000, 0x17 ;  /* 0x3780000000037811 */ /* 0x000fc800078eb8ff */
[----:B------:R-:W-:-:S07]  /*f810*/  LOP3.LUT R18, R3, R2, R18, 0xfe, !PT ;  /* 0x0000000203127212 */ /* 0x000fce00078efe12 */
.L_x_16348:
[----:B------:R-:W-:Y:S05]  /*f820*/  BSYNC B0 ;  /* 0x0000000000007941 */ /* 0x000fea0003800000 */
.L_x_16347:
[----:B------:R-:W0:Y:S01]  /*f830*/  F2I.FTZ.TRUNC.NTZ R18, R18 ;  /* 0x0000001200127305 */ /* 0x000e22000021f100 */
[----:B------:R-:W-:Y:S05]  /*f840*/  BRA `(.L_x_16328) ;  /* 0x0000000000987947 */ /* 0x000fea0003800000 */
.L_x_16340:
        /* <DEDUP_REMOVED lines=14> */
.L_x_16354:
[----:B------:R-:W-:Y:S05]  /*f930*/  BSYNC B0 ;  /* 0x0000000000007941 */ /* 0x000fea0003800000 */
.L_x_16353:
[----:B------:R-:W0:Y:S01]  /*f940*/  F2I.FTZ.TRUNC.NTZ R18, R18 ;  /* 0x0000001200127305 */ /* 0x000e22000021f100 */
[----:B------:R-:W-:Y:S05]  /*f950*/  BRA `(.L_x_16328) ;  /* 0x0000000000547947 */ /* 0x000fea0003800000 */
.L_x_16327:
        /* <DEDUP_REMOVED lines=17> */
.L_x_16355:
[----:B------:R-:W-:Y:S05]  /*fa70*/  BRA `(.L_x_16328) ;  /* 0x00000000000c7947 */ /* 0x000fea0003800000 */
.L_x_16352:
[----:B------:R0:W5:Y:S01]  /*fa80*/  LDG.E R18, desc[UR36][R2.64] ;  /* 0x0000002402127981 */ /* 0x000162000c1e1900 */
[----:B------:R-:W-:Y:S05]  /*fa90*/  BRA `(.L_x_16328) ;  /* 0x0000000000047947 */ /* 0x000fea0003800000 */
.L_x_16351:
[----:B------:R0:W5:Y:S02]  /*faa0*/  LDG.E R18, desc[UR36][R2.64] ;  /* 0x0000002402127981 */ /* 0x000164000c1e1900 */
.L_x_16328:
[-C--:B0-2--5:R-:W-:Y:S02]  /*fab0*/  IABS R5, R18.reuse ;  /* 0x0000001200057213 */ /* 0x0a5fe40000000000 */
        /* <DEDUP_REMOVED lines=39> */
.L_x_16359:
[----:B------:R-:W-:Y:S01]  /*fd30*/  STG.E.U8 desc[UR36][R16.64], R2 ;  /* 0x0000000210007986 */ /* 0x000fe2000c101124 */
[----:B------:R-:W-:Y:S05]  /*fd40*/  EXIT ;  /* 0x000000000000794d */ /* 0x000fea0003800000 */
.L_x_16358:
[----:B------:R-:W-:-:S13]  /*fd50*/  ISETP.NE.AND P0, PT, R0, 0x2, PT ;  /* 0x000000020000780c */ /* 0x000fda0003f05270 */
[----:B------:R-:W-:Y:S05]  /*fd60*/  @!P0 BRA `(.L_x_16361) ;  /* 0x0000000000248947 */ /* 0x000fea0003800000 */
[----:B------:R-:W-:-:S13]  /*fd70*/  ISETP.NE.AND P0, PT, R0, 0x3, PT ;  /* 0x000000030000780c */ /* 0x000fda0003f05270 */
[----:B------:R-:W-:Y:S05]  /*fd80*/  @!P0 BRA `(.L_x_16362) ;  /* 0x0000000000148947 */ /* 0x000fea0003800000 */
[----:B------:R-:W-:-:S13]  /*fd90*/  ISETP.NE.AND P0, PT, R0, 0x4, PT ;  /* 0x000000040000780c */ /* 0x000fda0003f05270 */
[----:B------:R-:W-:Y:S05]  /*fda0*/  @P0 BRA `(.L_x_16360) ;  /* 0x0000000800e40947 */ /* 0x000fea0003800000 */
[----:B------:R-:W-:-:S05]  /*fdb0*/  SHF.R.S32.HI R3, RZ, 0x1f, R2 ;  /* 0x0000001fff037819 */ /* 0x000fca0000011402 */
[----:B------:R-:W-:Y:S01]  /*fdc0*/  STG.E.64 desc[UR36][R16.64], R2 ;  /* 0x0000000210007986 */ /* 0x000fe2000c101b24 */
[----:B------:R-:W-:Y:S05]  /*fdd0*/  EXIT ;  /* 0x000000000000794d */ /* 0x000fea0003800000 */
.L_x_16362:
[----:B------:R-:W-:Y:S01]  /*fde0*/  STG.E desc[UR36][R16.64], R2 ;  /* 0x0000000210007986 */ /* 0x000fe2000c101924 */
[----:B------:R-:W-:Y:S05]  /*fdf0*/  EXIT ;  /* 0x000000000000794d */ /* 0x000fea0003800000 */
.L_x_16361:
[----:B------:R-:W-:Y:S01]  /*fe00*/  STG.E.U16 desc[UR36][R16.64], R2 ;  /* 0x0000000210007986 */ /* 0x000fe2000c101524 */
[----:B------:R-:W-:Y:S05]  /*fe10*/  EXIT ;  /* 0x000000000000794d */ /* 0x000fea0003800000 */
.L_x_16357:
[----:B------:R-:W-:-:S13]  /*fe20*/  ISETP.GT.AND P0, PT, R0, 0x6, PT ;  /* 0x000000060000780c */ /* 0x000fda0003f04270 */
[----:B------:R-:W-:Y:S05]  /*fe30*/  @P0 BRA `(.L_x_16363) ;  /* 0x00000000002c0947 */ /* 0x000fea0003800000 */
[----:B------:R-:W-:-:S13]  /*fe40*/  ISETP.NE.AND P0, PT, R0, 0x5, PT ;  /* 0x000000050000780c */ /* 0x000fda0003f05270 */
[----:B------:R-:W-:Y:S05]  /*fe50*/  @!P0 BRA `(.L_x_16364) ;  /* 0x0000000000148947 */ /* 0x000fea0003800000 */
[----:B------:R-:W-:-:S13]  /*fe60*/  ISETP.NE.AND P0, PT, R0, 0x6, PT ;  /* 0x000000060000780c */ /* 0x000fda0003f05270 */
[----:B------:R-:W-:Y:S05]  /*fe70*/  @P0 BRA `(.L_x_16360) ;  /* 0x0000000800b00947 */ /* 0x000fea0003800000 */
[----:B------:R-:W-:-:S05]  /*fe80*/  I2FP.F32.S32 R3, R2 ;  /* 0x0000000200037245 */ /* 0x000fca0000201400 */
[----:B------:R-:W-:Y:S01]  /*fe90*/  STG.E desc[UR36][R16.64], R3 ;  /* 0x0000000310007986 */ /* 0x000fe2000c101924 */
[----:B------:R-:W-:Y:S05]  /*fea0*/  EXIT ;  /* 0x000000000000794d */ /* 0x000fea0003800000 */
.L_x_16364:
[----:B------:R-:W-:-:S04]  /*feb0*/  I2FP.F32.S32 R0, R2 ;  /* 0x0000000200007245 */ /* 0x000fc80000201400 */
[----:B------:R-:W-:-:S05]  /*fec0*/  F2FP.F16.F32.PACK_AB R0, RZ, R0 ;  /* 0x00000000ff00723e */ /* 0x000fca00000000ff */
[----:B------:R-:W-:Y:S01]  /*fed0*/  STG.E.U16 desc[UR36][R16.64], R0 ;  /* 0x0000000010007986 */ /* 0x000fe2000c101524 */
[----:B------:R-:W-:Y:S05]  /*fee0*/  EXIT ;  /* 0x000000000000794d */ /* 0x000fea0003800000 */
.L_x_16363:
        /* <DEDUP_REMOVED lines=8> */
[----:B------:R-:W-:Y:S01]  /*ff70*/  STG.E.64 desc[UR36][R16.64], R2 ;  /* 0x0000000210007986 */ /* 0x000fe2000c101b24 */
[----:B------:R-:W-:Y:S05]  /*ff80*/  EXIT ;  /* 0x000000000000794d */ /* 0x000fea0003800000 */
.L_x_16366:
[----:B------:R-:W-:-:S04]  /*ff90*/  I2FP.F32.S32 R2, R2 ;  /* 0x0000000200027245 */ /* 0x000fc80000201400 */
[----:B------:R-:W-:-:S04]  /*ffa0*/  F2FP.F16.F32.PACK_AB R3, RZ, R2 ;  /* 0x00000002ff03723e */ /* 0x000fc800000000ff */
[----:B------:R-:W-:-:S05]  /*ffb0*/  PRMT R3, R3, 0x5410, RZ ;  /* 0x0000541003037816 */ /* 0x000fca00000000ff */
[----:B------:R-:W-:Y:S01]  /*ffc0*/  STG.E desc[UR36][R16.64], R3 ;  /* 0x0000000310007986 */ /* 0x000fe2000c101924 */
[----:B------:R-:W-:Y:S05]  /*ffd0*/  EXIT ;  /* 0x000000000000794d */ /* 0x000fea0003800000 */
.L_x_16365:
[----:B------:R-:W0:Y:S02]  /*ffe0*/  I2F.F64 R2, R2 ;  /* 0x0000000200027312 */ /* 0x000e240000201c00 */
[----:B0-----:R-:W-:Y:S01]  /*fff0*/  STG.E.64 desc[UR36][R16.64], R2 ;  /* 0x0000000210007986 */ /* 0x001fe2000c101b24 */
[----:B------:R-:W-:Y:S05]  /*10000*/  EXIT ;  /* 0x000000000000794d */ /* 0x000fea0003800000 */
.L_x_16356:
        /* <DEDUP_REMOVED lines=10> */
[----:B------:R-:W-:Y:S01]  /*100b0*/  STG.E.U8 desc[UR36][R16.64], R3 ;  /* 0x0000000310007986 */ /* 0x000fe2000c101124 */
[----:B------:R-:W-:Y:S05]  /*100c0*/  EXIT ;  /* 0x000000000000794d */ /* 0x000fea0003800000 */
.L_x_16369:
[----:B------:R-:W0:Y:S01]  /*100d0*/  I2F.F64 R4, R2 ;  /* 0x0000000200047312 */ /* 0x000e220000201c00 */
[----:B------:R-:W-:-:S05]  /*100e0*/  CS2R R6, SRZ ;  /* 0x0000000000067805 */ /* 0x000fca000001ff00 */
[----:B0-----:R-:W-:Y:S01]  /*100f0*/  STG.E.128 desc[UR36][R16.64], R4 ;  /* 0x0000000410007986 */ /* 0x001fe2000c101d24 */
[----:B------:R-:W-:Y:S05]  /*10100*/  EXIT ;  /* 0x000000000000794d */ /* 0x000fea0003800000 */
.L_x_16368:
        /* <DEDUP_REMOVED lines=21> */
.L_x_16373:
[----:B------:R-:W-:Y:S05]  /*10260*/  BSYNC B0 ;  /* 0x0000000000007941 */ /* 0x000fea0003800000 */
.L_x_16372:
[----:B------:R-:W-:-:S05]  /*10270*/  LOP3.LUT R3, R0, R3, RZ, 0xfc, !PT ;  /* 0x0000000300037212 */ /* 0x000fca00078efcff */
[----:B------:R-:W-:Y:S01]  /*10280*/  STG.E.U8 desc[UR36][R16.64], R3 ;  /* 0x0000000310007986 */ /* 0x000fe2000c101124 */
[----:B------:R-:W-:Y:S05]  /*10290*/  EXIT ;  /* 0x000000000000794d */ /* 0x000fea0003800000 */
.L_x_16371:
        /* <DEDUP_REMOVED lines=13> */
.L_x_16375:
[----:B------:R-:W-:Y:S01]  /*10370*/  IMAD.MOV.U32 R0, RZ, RZ, 0x7f ;  /* 0x0000007fff007424 */ /* 0x000fe200078e00ff */
[----:B------:R-:W-:-:S04]  /*10380*/  ISETP.GT.U32.AND P0, PT, R2, 0x7f800000, PT ;  /* 0x7f8000000200780c */ /* 0x000fc80003f04070 */
[----:B------:R-:W-:-:S09]  /*10390*/  SEL R0, R0, 0x7c, P0 ;  /* 0x0000007c00007807 */ /* 0x000fd20000000000 */
.L_x_16376:
[----:B------:R-:W-:Y:S05]  /*103a0*/  BSYNC B0 ;  /* 0x0000000000007941 */ /* 0x000fea0003800000 */
.L_x_16374:
[----:B------:R-:W-:-:S04]  /*103b0*/  LOP3.LUT R2, R3, 0x80000000, RZ, 0xc0, !PT ;  /* 0x8000000003027812 */ /* 0x000fc800078ec0ff */
[----:B------:R-:W-:-:S04]  /*103c0*/  SHF.R.U32.HI R3, RZ, 0x18, R2 ;  /* 0x00000018ff037819 */ /* 0x000fc80000011602 */
[----:B------:R-:W-:-:S05]  /*103d0*/  LOP3.LUT R3, R0, R3, RZ, 0xfc, !PT ;  /* 0x0000000300037212 */ /* 0x000fca00078efcff */
[----:B------:R-:W-:Y:S01]  /*103e0*/  STG.E.U8 desc[UR36][R16.64], R3 ;  /* 0x0000000310007986 */ /* 0x000fe2000c101124 */
[----:B------:R-:W-:Y:S05]  /*103f0*/  EXIT ;  /* 0x000000000000794d */ /* 0x000fea0003800000 */
.L_x_16370:
[----:B------:R-:W-:-:S04]  /*10400*/  I2FP.F32.S32 R0, R2 ;  /* 0x0000000200007245 */ /* 0x000fc80000201400 */
[----:B------:R-:W-:-:S05]  /*10410*/  F2FP.BF16.F32.PACK_AB R0, RZ, R0 ;  /* 0x00000000ff00723e */ /* 0x000fca00000010ff */
[----:B------:R-:W-:Y:S01]  /*10420*/  STG.E.U16 desc[UR36][R16.64], R0 ;  /* 0x0000000010007986 */ /* 0x000fe2000c101524 */
[----:B------:R-:W-:Y:S05]  /*10430*/  EXIT ;  /* 0x000000000000794d */ /* 0x000fea0003800000 */
.L_x_16367:
        /* <DEDUP_REMOVED lines=10> */
.L_x_16379:
        /* <DEDUP_REMOVED lines=17> */
.L_x_16382:
[----:B------:R-:W-:-:S04]  /*105f0*/  LOP3.LUT R2, R3, 0x80000000, RZ, 0xc0, !PT ;  /* 0x8000000003027812 */ /* 0x000fc800078ec0ff */
[----:B------:R-:W-:-:S04]  /*10600*/  SHF.R.U32.HI R3, RZ, 0x18, R2 ;  /* 0x00000018ff037819 */ /* 0x000fc80000011602 */
[----:B------:R-:W-:-:S04]  /*10610*/  LOP3.LUT R0, R0, R3, RZ, 0xfc, !PT ;  /* 0x0000000300007212 */ /* 0x000fc800078efcff */
[----:B------:R-:W-:-:S07]  /*10620*/  PRMT R8, R0, 0x7610, R8 ;  /* 0x0000761000087816 */ /* 0x000fce0000000008 */
.L_x_16381:
[----:B------:R-:W-:Y:S05]  /*10630*/  BSYNC B0 ;  /* 0x0000000000007941 */ /* 0x000fea0003800000 */
.L_x_16380:
[----:B------:R-:W-:Y:S01]  /*10640*/  STG.E.U8 desc[UR36][R16.64], R8 ;  /* 0x0000000810007986 */ /* 0x000fe2000c101124 */
[----:B------:R-:W-:Y:S05]  /*10650*/  EXIT ;  /* 0x000000000000794d */ /* 0x000fea0003800000 */
.L_x_16378:
        /* <DEDUP_REMOVED lines=17> */
.L_x_16385:
[----:B------:R-:W-:-:S04]  /*10770*/  LOP3.LUT R2, R3, 0x80000000, RZ, 0xc0, !PT ;  /* 0x8000000003027812 */ /* 0x000fc800078ec0ff */
[----:B------:R-:W-:-:S04]  /*10780*/  SHF.R.U32.HI R3, RZ, 0x18, R2 ;  /* 0x00000018ff037819 */ /* 0x000fc80000011602 */
[----:B------:R-:W-:-:S04]  /*10790*/  LOP3.LUT R0, R0, R3, RZ, 0xfc, !PT ;  /* 0x0000000300007212 */ /* 0x000fc800078efcff */
[----:B------:R-:W-:-:S07]  /*107a0*/  PRMT R8, R0, 0x7610, R8 ;  /* 0x0000761000087816 */ /* 0x000fce0000000008 */
.L_x_16384:
[----:B------:R-:W-:Y:S05]  /*107b0*/  BSYNC B0 ;  /* 0x0000000000007941 */ /* 0x000fea0003800000 */
.L_x_16383:
[----:B------:R-:W-:Y:S01]  /*107c0*/  STG.E.U8 desc[UR36][R16.64], R8 ;  /* 0x0000000810007986 */ /* 0x000fe2000c101124 */
[----:B------:R-:W-:Y:S05]  /*107d0*/  EXIT ;  /* 0x000000000000794d */ /* 0x000fea0003800000 */
.L_x_16377:
        /* <DEDUP_REMOVED lines=22> */
.L_x_16360:
        /* <DEDUP_REMOVED lines=16> */
.L_x_16388:
[----:B------:R-:W-:Y:S05]  /*10a40*/  EXIT ;  /* 0x000000000000794d */ /* 0x000fea0003800000 */
.L_x_16387:
[----:B------:R-:W-:-:S05]  /*10a50*/  SHF.R.S32.HI R3, RZ, 0x1f, R2 ;  /* 0x0000001fff037819 */ /* 0x000fca0000011402 */
[----:B------:R-:W-:Y:S01]  /*10a60*/  STG.E.64 desc[UR36][R16.64], R2 ;  /* 0x0000000210007986 */ /* 0x000fe2000c101b24 */
[----:B------:R-:W-:Y:S05]  /*10a70*/  EXIT ;  /* 0x000000000000794d */ /* 0x000fea0003800000 */
.L_x_16386:
[----:B------:R-:W-:Y:S01]  /*10a80*/  STG.E desc[UR36][R16.64], R2 ;  /* 0x0000000210007986 */ /* 0x000fe2000c101924 */
[----:B------:R-:W-:Y:S05]  /*10a90*/  EXIT ;  /* 0x000000000000794d */ /* 0x000fea0003800000 */
.L_x_16389:
        /* <DEDUP_REMOVED lines=14> */
.L_x_22914:


//--------------------- .text._ZN2at6native27unrolled_elementwise_kernelINS0_13BinaryFunctorIiiiZZZNS0_15binary_internal21div_trunc_kernel_cudaERNS_18TensorIteratorBaseEENKUlvE_clEvENKUlvE1_clEvEUliiE_EESt5arrayIPcLm3EELi4E23TrivialOffsetCalculatorILi2EjESD_ILi1EjENS0_6memory12LoadWithCastILi2EEENSG_13StoreWithCastILi1EEEEEviT_T0_T2_T3_T4_T5_ --------------------------
	.section	.text._ZN2at6native27unrolled_elementwise_kernelINS0_13BinaryFunctorIiiiZZZNS0_15binary_internal21div_trunc_kernel_cudaERNS_18TensorIteratorBaseEENKUlvE_clEvENKUlvE1_clEvEUliiE_EESt5arrayIPcLm3EELi4E23TrivialOffsetCalculatorILi2EjESD_ILi1EjENS0_6memory12LoadWithCastILi2EEENSG_13StoreWithCastILi1EEEEEviT_T0_T2_T3_T4_T5_,"ax",@progbits
	.align	128
        .global         _ZN2at6native27unrolled_elementwise_kernelINS0_13BinaryFunctorIiiiZZZNS0_15binary_internal21div_trunc_kernel_cudaERNS_18TensorIteratorBaseEENKUlvE_clEvENKUlvE1_clEvEUliiE_EESt5arrayIPcLm3EELi4E23TrivialOffsetCalculatorILi2EjESD_ILi1EjENS0_6memory12LoadWithCastILi2EEENSG_13StoreWithCastILi1EEEEEviT_T0_T2_T3_T4_T5_
        .type           _ZN2at6native27unrolled_elementwise_kernelINS0_13BinaryFunctorIiiiZZZNS0_15binary_internal21div_trunc_kernel_cudaERNS_18TensorIteratorBaseEENKUlvE_clEvENKUlvE1_clEvEUliiE_EESt5arrayIPcLm3EELi4E23TrivialOffsetCalculatorILi2EjESD_ILi1EjENS0_6memory12LoadWithCastILi2EEENSG_13StoreWithCastILi1EEEEEviT_T0_T2_T3_T4_T5_,@function
        .size           _ZN2at6native27unrolled_elementwise_kernelINS0_13BinaryFunctorIiiiZZZNS0_15binary_internal21div_trunc_kernel_cudaERNS_18TensorIteratorBaseEENKUlvE_clEvENKUlvE1_clEvEUliiE_EESt5arrayIPcLm3EELi4E23TrivialOffsetCalculatorILi2EjESD_ILi1EjENS0_6memory12LoadWithCastILi2EEENSG_13StoreWithCastILi1EEEEEviT_T0_T2_T3_T4_T5_,(.L_x_22915 - _ZN2at6native27unrolled_elementwise_kernelINS0_13BinaryFunctorIiiiZZZNS0_15binary_internal21div_trunc_kernel_cudaERNS_18TensorIteratorBaseEENKUlvE_clEvENKUlvE1_clEvEUliiE_EESt5arrayIPcLm3EELi4E23TrivialOffsetCalculatorILi2EjESD_ILi1EjENS0_6memory12LoadWithCastILi2EEENSG_13StoreWithCastILi1EEEEEviT_T0_T2_T3_T4_T5_)
        .other          _ZN2at6native27unrolled_elementwise_kernelINS0_13BinaryFunctorIiiiZZZNS0_15binary_internal21div_trunc_kernel_cudaERNS_18TensorIteratorBaseEENKUlvE_clEvENKUlvE1_clEvEUliiE_EESt5arrayIPcLm3EELi4E23TrivialOffsetCalculatorILi2EjESD_ILi1EjENS0_6memory12LoadWithCastILi2EEENSG_13StoreWithCastILi1EEEEEviT_T0_T2_T3_T4_T5_,@"STO_CUDA_ENTRY STV_DEFAULT"
_ZN2at6native27unrolled_elementwise_kernelINS0_13BinaryFunctorIiiiZZZNS0_15binary_internal21div_trunc_kernel_cudaERNS_18TensorIteratorBaseEENKUlvE_clEvENKUlvE1_clEvEUliiE_EESt5arrayIPcLm3EELi4E23TrivialOffsetCalculatorILi2EjESD_ILi1EjENS0_6memory12LoadWithCastILi2EEENSG_13StoreWithCastILi1EEEEEviT_T0_T2_T3_T4_T5_:
.text._ZN2at6native27unrolled_elementwise_kernelINS0_13BinaryFunctorIiiiZZZNS0_15binary_internal21div_trunc_kernel_cudaERNS_18TensorIteratorBaseEENKUlvE_clEvENKUlvE1_clEvEUliiE_EESt5arrayIPcLm3EELi4E23TrivialOffsetCalculatorILi2EjESD_ILi1EjENS0_6memory12LoadWithCastILi2EEENSG_13StoreWithCastILi1EEEEEviT_T0_T2_T3_T4_T5_:
        /* <DEDUP_REMOVED lines=32> */
.L_x_16395:
[----:B------:R3:W5:Y:S01]  /*0200*/  LDG.E.U8 R29, desc[UR36][R4.64] ;  /* 0x00000024041d7981 */ /* 0x000762000c1e1100 */
[----:B------:R-:W-:Y:S05]  /*0210*/  BRA `(.L_x_16397) ;  /* 0x0000000c00387947 */ /* 0x000fea0003800000 */
.L_x_16394:
        /* <DEDUP_REMOVED lines=8> */
.L_x_16399:
[----:B------:R1:W5:Y:S01]  /*02a0*/  LDG.E R29, desc[UR36][R4.64] ;  /* 0x00000024041d7981 */ /* 0x000362000c1e1900 */
[----:B------:R-:W-:Y:S05]  /*02b0*/  BRA `(.L_x_16397) ;  /* 0x0000000c00107947 */ /* 0x000fea0003800000 */
.L_x_16398:
[----:B------:R2:W5:Y:S01]  /*02c0*/  LDG.E.S16 R29, desc[UR36][R4.64] ;  /* 0x00000024041d7981 */ /* 0x000562000c1e1700 */
[----:B------:R-:W-:Y:S05]  /*02d0*/  BRA `(.L_x_16397) ;  /* 0x0000000c00087947 */ /* 0x000fea0003800000 */
.L_x_16393:
        /* <DEDUP_REMOVED lines=9> */
.L_x_16401:
[----:B------:R-:W2:Y:S02]  /*0370*/  LDG.E.U16 R4, desc[UR36][R4.64] ;  /* 0x0000002404047981 */ /* 0x000ea4000c1e1500 */
[----:B--2---:R-:W-:-:S06]  /*0380*/  HADD2.F32 R29, -RZ, R4.H0_H0 ;  /* 0x20000004ff1d7230 */ /* 0x004fcc0000004100 */
[----:B------:R-:W0:Y:S01]  /*0390*/  F2I.FTZ.TRUNC.NTZ R29, R29 ;  /* 0x0000001d001d7305 */ /* 0x000e22000021f100 */
[----:B------:R-:W-:Y:S05]  /*03a0*/  BRA `(.L_x_16397) ;  /* 0x0000000800d47947 */ /* 0x000fea0003800000 */
.L_x_16400:
        /* <DEDUP_REMOVED lines=9> */
.L_x_16403:
[----:B------:R-:W2:Y:S02]  /*0440*/  LDG.E.U16 R4, desc[UR36][R4.64] ;  /* 0x0000002404047981 */ /* 0x000ea4000c1e1500 */
[----:B--2---:R-:W-:-:S06]  /*0450*/  HADD2.F32 R29, -RZ, R4.H0_H0 ;  /* 0x20000004ff1d7230 */ /* 0x004fcc0000004100 */
[----:B------:R-:W0:Y:S01]  /*0460*/  F2I.FTZ.TRUNC.NTZ R29, R29 ;  /* 0x0000001d001d7305 */ /* 0x000e22000021f100 */
[----:B------:R-:W-:Y:S05]  /*0470*/  BRA `(.L_x_16397) ;  /* 0x0000000800a07947 */ /* 0x000fea0003800000 */
.L_x_16402:
[----:B------:R-:W2:Y:S02]  /*0480*/  LDG.E.64 R4, desc[UR36][R4.64] ;  /* 0x0000002404047981 */ /* 0x000ea4000c1e1b00 */
[----:B--2---:R0:W1:Y:S01]  /*0490*/  F2I.F64.TRUNC R29, R4 ;  /* 0x00000004001d7311 */ /* 0x004062000030d100 */
[----:B------:R-:W-:Y:S05]  /*04a0*/  BRA `(.L_x_16397) ;  /* 0x0000000800947947 */ /* 0x000fea0003800000 */
.L_x_16392:
        /* <DEDUP_REMOVED lines=12> */
.L_x_16406:
[----:B------:R-:W2:Y:S02]  /*0570*/  LDG.E.64 R4, desc[UR36][R4.64] ;  /* 0x0000002404047981 */ /* 0x000ea4000c1e1b00 */
[----:B--2---:R0:W1:Y:S01]  /*0580*/  F2I.F64.TRUNC R29, R4 ;  /* 0x00000004001d7311 */ /* 0x004062000030d100 */
[----:B------:R-:W-:Y:S05]  /*0590*/  BRA `(.L_x_16397) ;  /* 0x0000000800587947 */ /* 0x000fea0003800000 */
.L_x_16405:
        /* <DEDUP_REMOVED lines=27> */
.L_x_16408:
        /* <DEDUP_REMOVED lines=13> */
[----:B------:R0:W1:Y:S01]  /*0820*/  F2I.FTZ.TRUNC.NTZ R29, R0 ;  /* 0x00000000001d7305 */ /* 0x000062000021f100 */
[----:B------:R-:W-:Y:S05]  /*0830*/  BRA `(.L_x_16397) ;  /* 0x0000000400b07947 */ /* 0x000fea0003800000 */
.L_x_16407:
[----:B------:R-:W2:Y:S02]  /*0840*/  LDG.E.U16 R29, desc[UR36][R4.64] ;  /* 0x00000024041d7981 */ /* 0x000ea4000c1e1500 */
[----:B--2---:R-:W-:-:S06]  /*0850*/  IMAD.U32 R29, R29, 0x10000, RZ ;  /* 0x000100001d1d7824 */ /* 0x004fcc00078e00ff */
[----:B------:R-:W0:Y:S01]  /*0860*/  F2I.FTZ.TRUNC.NTZ R29, R29 ;  /* 0x0000001d001d7305 */ /* 0x000e22000021f100 */
[----:B------:R-:W-:Y:S05]  /*0870*/  BRA `(.L_x_16397) ;  /* 0x0000000400a07947 */ /* 0x000fea0003800000 */
.L_x_16404:
        /* <DEDUP_REMOVED lines=10> */
.L_x_16411:
        /* <DEDUP_REMOVED lines=21> */
.L_x_16415:
[----:B------:R-:W-:Y:S05]  /*0a70*/  BSYNC B1 ;  /* 0x0000000000017941 */ /* 0x000fea0003800000 */
.L_x_16414:
[----:B------:R-:W-:Y:S01]  /*0a80*/  IMAD.SHL.U32 R3, R3, 0x100000, RZ ;  /* 0x0010000003037824 */ /* 0x000fe200078e00ff */
[----:B------:R-:W-:-:S04]  /*0a90*/  LEA R0, R0, 0x3b800000, 0x17 ;  /* 0x3b80000000007811 */ /* 0x000fc800078eb8ff */
[----:B------:R-:W-:-:S07]  /*0aa0*/  LOP3.LUT R29, R0, R3, R29, 0xfe, !PT ;  /* 0x00000003001d7212 */ /* 0x000fce00078efe1d */
.L_x_16413:
[----:B------:R-:W-:Y:S05]  /*0ab0*/  BSYNC B0 ;  /* 0x0000000000007941 */ /* 0x000fea0003800000 */
.L_x_16412:
[----:B------:R-:W0:Y:S01]  /*0ac0*/  F2I.FTZ.TRUNC.NTZ R29, R29 ;  /* 0x0000001d001d7305 */ /* 0x000e22000021f100 */
[----:B------:R-:W-:Y:S05]  /*0ad0*/  BRA `(.L_x_16397) ;  /* 0x0000000400087947 */ /* 0x000fea0003800000 */
.L_x_16410:
        /* <DEDUP_REMOVED lines=21> */
.L_x_16419:
[----:B------:R-:W-:Y:S05]  /*0c30*/  BSYNC B1 ;  /* 0x0000000000017941 */ /* 0x000fea0003800000 */
.L_x_16418:
[----:B------:R-:W-:Y:S01]  /*0c40*/  IMAD.SHL.U32 R3, R3, 0x200000, RZ ;  /* 0x0020000003037824 */ /* 0x000fe200078e00ff */
[----:B------:R-:W-:-:S04]  /*0c50*/  LEA R0, R0, 0x37800000, 0x17 ;  /* 0x3780000000007811 */ /* 0x000fc800078eb8ff */
[----:B------:R-:W-:-:S07]  /*0c60*/  LOP3.LUT R29, R0, R3, R29, 0xfe, !PT ;  /* 0x00000003001d7212 */ /* 0x000fce00078efe1d */
.L_x_16417:
[----:B------:R-:W-:Y:S05]  /*0c70*/  BSYNC B0 ;  /* 0x0000000000007941 */ /* 0x000fea0003800000 */
.L_x_16416:
[----:B------:R-:W0:Y:S01]  /*0c80*/  F2I.FTZ.TRUNC.NTZ R29, R29 ;  /* 0x0000001d001d7305 */ /* 0x000e22000021f100 */
[----:B------:R-:W-:Y:S05]  /*0c90*/  BRA `(.L_x_16397) ;  /* 0x0000000000987947 */ /* 0x000fea0003800000 */
.L_x_16409:
        /* <DEDUP_REMOVED lines=14> */
.L_x_16423:
[----:B------:R-:W-:Y:S05]  /*0d80*/  BSYNC B0 ;  /* 0x0000000000007941 */ /* 0x000fea0003800000 */
.L_x_16422:
[----:B------:R-:W0:Y:S01]  /*0d90*/  F2I.FTZ.TRUNC.NTZ R29, R29 ;  /* 0x0000001d001d7305 */ /* 0x000e22000021f100 */
[----:B------:R-:W-:Y:S05]  /*0da0*/  BRA `(.L_x_16397) ;  /* 0x0000000000547947 */ /* 0x000fea0003800000 */
.L_x_16396:
        /* <DEDUP_REMOVED lines=17> */
.L_x_16424:
[----:B------:R-:W-:Y:S05]  /*0ec0*/  BRA `(.L_x_16397) ;  /* 0x00000000000c7947 */ /* 0x000fea0003800000 */
.L_x_16421:
[----:B------:R0:W5:Y:S01]  /*0ed0*/  LDG.E R29, desc[UR36][R4.64] ;  /* 0x00000024041d7981 */ /* 0x000162000c1e1900 */
[----:B------:R-:W-:Y:S05]  /*0ee0*/  BRA `(.L_x_16397) ;  /* 0x0000000000047947 */ /* 0x000fea0003800000 */
.L_x_16420:
[----:B------:R0:W5:Y:S02]  /*0ef0*/  LDG.E R29, desc[UR36][R4.64] ;  /* 0x00000024041d7981 */ /* 0x000164000c1e1900 */
.L_x_16397:
        /* <DEDUP_REMOVED lines=18> */
.L_x_16428:
[----:B------:R1:W5:Y:S01]  /*1020*/  LDG.E.U8 R24, desc[UR36][R4.64] ;  /* 0x0000002404187981 */ /* 0x000362000c1e1100 */
[----:B------:R-:W-:Y:S05]  /*1030*/  BRA `(.L_x_16430) ;  /* 0x0000000c00347947 */ /* 0x000fea0003800000 */
.L_x_16427:
        /* <DEDUP_REMOVED lines=8> */
.L_x_16432:
[----:B------:R3:W5:Y:S01]  /*10c0*/  LDG.E R24, desc[UR36][R4.64] ;  /* 0x0000002404187981 */ /* 0x000762000c1e1900 */
[----:B------:R-:W-:Y:S05]  /*10d0*/  BRA `(.L_x_16430) ;  /* 0x0000000c000c7947 */ /* 0x000fea0003800000 */
.L_x_16431:
[----:B------:R2:W5:Y:S01]  /*10e0*/  LDG.E.S16 R24, desc[UR36][R4.64] ;  /* 0x0000002404187981 */ /* 0x000562000c1e1700 */
[----:B------:R-:W-:Y:S05]  /*10f0*/  BRA `(.L_x_16430) ;  /* 0x0000000c00047947 */ /* 0x000fea0003800000 */
.L_x_16426:
        /* <DEDUP_REMOVED lines=9> */
.L_x_16434:
[----:B------:R-:W2:Y:S02]  /*1190*/  LDG.E.U16 R4, desc[UR36][R4.64] ;  /* 0x0000002404047981 */ /* 0x000ea4000c1e1500 */
[----:B--2---:R-:W-:-:S06]  /*11a0*/  HADD2.F32 R24, -RZ, R4.H0_H0 ;  /* 0x20000004ff187230 */ /* 0x004fcc0000004100 */
[----:B------:R-:W0:Y:S01]  /*11b0*/  F2I.FTZ.TRUNC.NTZ R24, R24 ;  /* 0x0000001800187305 */ /* 0x000e22000021f100 */
[----:B------:R-:W-:Y:S05]  /*11c0*/  BRA `(.L_x_16430) ;  /* 0x0000000800d07947 */ /* 0x000fea0003800000 */
.L_x_16433:
        /* <DEDUP_REMOVED lines=9> */
.L_x_16436:
[----:B------:R-:W2:Y:S02]  /*1260*/  LDG.E.U16 R4, desc[UR36][R4.64] ;  /* 0x0000002404047981 */ /* 0x000ea4000c1e1500 */
[----:B--2---:R-:W-:-:S06]  /*1270*/  HADD2.F32 R24, -RZ, R4.H0_H0 ;  /* 0x20000004ff187230 */ /* 0x004fcc0000004100 */
[----:B------:R-:W0:Y:S01]  /*1280*/  F2I.FTZ.TRUNC.NTZ R24, R24 ;  /* 0x0000001800187305 */ /* 0x000e22000021f100 */
[----:B------:R-:W-:Y:S05]  /*1290*/  BRA `(.L_x_16430) ;  /* 0x00000008009c7947 */ /* 0x000fea0003800000 */
.L_x_16435:
[----:B------:R-:W2:Y:S02]  /*12a0*/  LDG.E.64 R24, desc[UR36][R4.64] ;  /* 0x0000002404187981 */ /* 0x000ea4000c1e1b00 */
[----:B--2---:R0:W1:Y:S01]  /*12b0*/  F2I.F64.TRUNC R24, R24 ;  /* 0x0000001800187311 */ /* 0x004062000030d100 */
[----:B------:R-:W-:Y:S05]  /*12c0*/  BRA `(.L_x_16430) ;  /* 0x0000000800907947 */ /* 0x000fea0003800000 */
.L_x_16425:
        /* <DEDUP_REMOVED lines=12> */
.L_x_16439:
[----:B------:R-:W2:Y:S02]  /*1390*/  LDG.E.64 R4, desc[UR36][R4.64] ;  /* 0x0000002404047981 */ /* 0x000ea4000c1e1b00 */
[----:B--2---:R0:W1:Y:S01]  /*13a0*/  F2I.F64.TRUNC R24, R4 ;  /* 0x0000000400187311 */ /* 0x004062000030d100 */
[----:B------:R-:W-:Y:S05]  /*13b0*/  BRA `(.L_x_16430) ;  /* 0x0000000800547947 */ /* 0x000fea0003800000 */
.L_x_16438:
        /* <DEDUP_REMOVED lines=27> */
.L_x_16441:
        /* <DEDUP_REMOVED lines=14> */
.L_x_16440:
[----:B------:R-:W2:Y:S02]  /*1650*/  LDG.E.U16 R24, desc[UR36][R4.64] ;  /* 0x0000002404187981 */ /* 0x000ea4000c1e1500 */
[----:B--2---:R-:W-:-:S06]  /*1660*/  IMAD.U32 R24, R24, 0x10000, RZ ;  /* 0x0001000018187824 */ /* 0x004fcc00078e00ff */
[----:B------:R-:W0:Y:S01]  /*1670*/  F2I.FTZ.TRUNC.NTZ R24, R24 ;  /* 0x0000001800187305 */ /* 0x000e22000021f100 */
[----:B------:R-:W-:Y:S05]  /*1680*/  BRA `(.L_x_16430) ;  /* 0x0000000400a07947 */ /* 0x000fea0003800000 */
.L_x_16437:
        /* <DEDUP_REMOVED lines=10> */
.L_x_16444:
        /* <DEDUP_REMOVED lines=21> */
.L_x_16448:
[----:B------:R-:W-:Y:S05]  /*1880*/  BSYNC B1 ;  /* 0x0000000000017941 */ /* 0x000fea0003800000 */
.L_x_16447:
[----:B------:R-:W-:Y:S01]  /*1890*/  IMAD.SHL.U32 R3, R3, 0x100000, RZ ;  /* 0x0010000003037824 */ /* 0x000fe200078e00ff */
[----:B------:R-:W-:-:S04]  /*18a0*/  LEA R5, R0, 0x3b800000, 0x17 ;  /* 0x3b80000000057811 */ /* 0x000fc800078eb8ff */
[----:B------:R-:W-:-:S07]  /*18b0*/  LOP3.LUT R24, R5, R3, R24, 0xfe, !PT ;  /* 0x0000000305187212 */ /* 0x000fce00078efe18 */
.L_x_16446:
[----:B------:R-:W-:Y:S05]  /*18c0*/  BSYNC B0 ;  /* 0x0000000000007941 */ /* 0x000fea0003800000 */
.L_x_16445:
[----:B------:R-:W0:Y:S01]  /*18d0*/  F2I.FTZ.TRUNC.NTZ R24, R24 ;  /* 0x0000001800187305 */ /* 0x000e22000021f100 */
[----:B------:R-:W-:Y:S05]  /*18e0*/  BRA `(.L_x_16430) ;  /* 0x0000000400087947 */ /* 0x000fea0003800000 */
.L_x_16443:
        /* <DEDUP_REMOVED lines=21> */
.L_x_16452:
[----:B------:R-:W-:Y:S05]  /*1a40*/  BSYNC B1 ;  /* 0x0000000000017941 */ /* 0x000fea0003800000 */
.L_x_16451:
[----:B------:R-:W-:Y:S01]  /*1a50*/  IMAD.SHL.U32 R3, R3, 0x200000, RZ ;  /* 0x0020000003037824 */ /* 0x000fe200078e00ff */
[----:B------:R-:W-:-:S04]  /*1a60*/  LEA R5, R0, 0x37800000, 0x17 ;  /* 0x3780000000057811 */ /* 0x000fc800078eb8ff */
[----:B------:R-:W-:-:S07]  /*1a70*/  LOP3.LUT R24, R5, R3, R24, 0xfe, !PT ;  /* 0x0000000305187212 */ /* 0x000fce00078efe18 */
.L_x_16450:
[----:B------:R-:W-:Y:S05]  /*1a80*/  BSYNC B0 ;  /* 0x0000000000007941 */ /* 0x000fea0003800000 */
.L_x_16449:
[----:B------:R-:W0:Y:S01]  /*1a90*/  F2I.FTZ.TRUNC.NTZ R24, R24 ;  /* 0x0000001800187305 */ /* 0x000e22000021f100 */
[----:B------:R-:W-:Y:S05]  /*1aa0*/  BRA `(.L_x_16430) ;  /* 0x0000000000987947 */ /* 0x000fea0003800000 */
.L_x_16442:
        /* <DEDUP_REMOVED lines=14> */
.L_x_16456:
[----:B------:R-:W-:Y:S05]  /*1b90*/  BSYNC B0 ;  /* 0x0000000000007941 */ /* 0x000fea0003800000 */
.L_x_16455:
[----:B------:R-:W0:Y:S01]  /*1ba0*/  F2I.FTZ.TRUNC.NTZ R24, R24 ;  /* 0x0000001800187305 */ /* 0x000e22000021f100 */
[----:B------:R-:W-:Y:S05]  /*1bb0*/  BRA `(.L_x_16430) ;  /* 0x0000000000547947 */ /* 0x000fea0003800000 */
.L_x_16429:
        /* <DEDUP_REMOVED lines=16> */
[----:B0----5:R-:W-:Y:S05]  /*1cc0*/  CALL.ABS.NOINC R14 ;  /* 0x000000000e007343 */ /* 0x021fea0003c00000 */
.L_x_16457:
[----:B------:R-:W-:Y:S05]  /*1cd0*/  BRA `(.L_x_16430) ;  /* 0x00000000000c7947 */ /* 0x000fea0003800000 */
.L_x_16454:
[----:B------:R0:W5:Y:S01]  /*1ce0*/  LDG.E R24, desc[UR36][R4.64] ;  /* 0x0000002404187981 */ /* 0x000162000c1e1900 */
[----:B------:R-:W-:Y:S05]  /*1cf0*/  BRA `(.L_x_16430) ;  /* 0x0000000000047947 */ /* 0x000fea0003800000 */
.L_x_16453:
[----:B------:R0:W5:Y:S02]  /*1d00*/  LDG.E R24, desc[UR36][R4.64] ;  /* 0x0000002404187981 */ /* 0x000164000c1e1900 */
.L_x_16430:
[----:B------:R-:W2:Y:S02]  /*1d10*/  S2R R17, SR_TID.X ;  /* 0x0000000000117919 */ /* 0x000ea40000002100 */
[----:B--2---:R-:W-:-:S07]  /*1d20*/  VIADD R17, R17, 0x80 ;  /* 0x0000008011117836 */ /* 0x004fce0000000000 */
.L_x_16391:
[----:B------:R-:W-:Y:S05]  /*1d30*/  BSYNC B6 ;  /* 0x0000000000067941 */ /* 0x000fea0003800000 */
.L_x_16390:
[----:B------:R-:W-:Y:S01]  /*1d40*/  ISETP.GE.AND P0, PT, R17, R16, PT ;  /* 0x000000101100720c */ /* 0x000fe20003f06270 */
[----:B------:R-:W-:Y:S01]  /*1d50*/  BSSY B6, `(.L_x_16458) ;  /* 0x00001c7000067945 */ /* 0x000fe20003800000 */
[----:B------:R-:W-:-:S11]  /*1d60*/  IMAD.MOV.U32 R18, RZ, RZ, RZ ;  /* 0x000000ffff127224 */ /* 0x000fd600078e00ff */
        /* <DEDUP_REMOVED lines=20> */
.L_x_16463:
[----:B------:R0:W5:Y:S01]  /*1eb0*/  LDG.E.U8 R28, desc[UR36][R4.64] ;  /* 0x00000024041c7981 */ /* 0x000162000c1e1100 */
[----:B------:R-:W-:Y:S05]  /*1ec0*/  BRA `(.L_x_16465) ;  /* 0x0000000c00347947 */ /* 0x000fea0003800000 */
.L_x_16462:
        /* <DEDUP_REMOVED lines=8> */
.L_x_16467:
[----:B------:R0:W5:Y:S01]  /*1f50*/  LDG.E R28, desc[UR36][R4.64] ;  /* 0x00000024041c7981 */ /* 0x000162000c1e1900 */
[----:B------:R-:W-:Y:S05]  /*1f60*/  BRA `(.L_x_16465) ;  /* 0x0000000c000c7947 */ /* 0x000fea0003800000 */
.L_x_16466:
[----:B------:R0:W5:Y:S01]  /*1f70*/  LDG.E.S16 R28, desc[UR36][R4.64] ;  /* 0x00000024041c7981 */ /* 0x000162000c1e1700 */
[----:B------:R-:W-:Y:S05]  /*1f80*/  BRA `(.L_x_16465) ;  /* 0x0000000c00047947 */ /* 0x000fea0003800000 */
.L_x_16461:
        /* <DEDUP_REMOVED lines=9> */
.L_x_16469:
[----:B------:R-:W2:Y:S02]  /*2020*/  LDG.E.U16 R4, desc[UR36][R4.64] ;  /* 0x0000002404047981 */ /* 0x000ea4000c1e1500 */
[----:B--2---:R-:W-:-:S06]  /*2030*/  HADD2.F32 R28, -RZ, R4.H0_H0 ;  /* 0x20000004ff1c7230 */ /* 0x004fcc0000004100 */
[----:B------:R-:W0:Y:S01]  /*2040*/  F2I.FTZ.TRUNC.NTZ R28, R28 ;  /* 0x0000001c001c7305 */ /* 0x000e22000021f100 */
[----:B------:R-:W-:Y:S05]  /*2050*/  BRA `(.L_x_16465) ;  /* 0x0000000800d07947 */ /* 0x000fea0003800000 */
.L_x_16468:
        /* <DEDUP_REMOVED lines=9> */
.L_x_16471:
[----:B------:R-:W2:Y:S02]  /*20f0*/  LDG.E.U16 R4, desc[UR36][R4.64] ;  /* 0x0000002404047981 */ /* 0x000ea4000c1e1500 */
[----:B--2---:R-:W-:-:S06]  /*2100*/  HADD2.F32 R28, -RZ, R4.H0_H0 ;  /* 0x20000004ff1c7230 */ /* 0x004fcc0000004100 */
[----:B------:R-:W0:Y:S01]  /*2110*/  F2I.FTZ.TRUNC.NTZ R28, R28 ;  /* 0x0000001c001c7305 */ /* 0x000e22000021f100 */
[----:B------:R-:W-:Y:S05]  /*2120*/  BRA `(.L_x_16465) ;  /* 0x00000008009c7947 */ /* 0x000fea0003800000 */
.L_x_16470:
[----:B------:R-:W2:Y:S02]  /*2130*/  LDG.E.64 R4, desc[UR36][R4.64] ;  /* 0x0000002404047981 */ /* 0x000ea4000c1e1b00 */
[----:B--2---:R0:W1:Y:S01]  /*2140*/  F2I.F64.TRUNC R28, R4 ;  /* 0x00000004001c7311 */ /* 0x004062000030d100 */
[----:B------:R-:W-:Y:S05]  /*2150*/  BRA `(.L_x_16465) ;  /* 0x0000000800907947 */ /* 0x000fea0003800000 */
.L_x_16460:
        /* <DEDUP_REMOVED lines=12> */
.L_x_16474:
[----:B------:R-:W2:Y:S02]  /*2220*/  LDG.E.64 R4, desc[UR36][R4.64] ;  /* 0x0000002404047981 */ /* 0x000ea4000c1e1b00 */
[----:B--2---:R0:W1:Y:S01]  /*2230*/  F2I.F64.TRUNC R28, R4 ;  /* 0x00000004001c7311 */ /* 0x004062000030d100 */
[----:B------:R-:W-:Y:S05]  /*2240*/  BRA `(.L_x_16465) ;  /* 0x0000000800547947 */ /* 0x000fea0003800000 */
.L_x_16473:
        /* <DEDUP_REMOVED lines=27> */
.L_x_16476:
        /* <DEDUP_REMOVED lines=12> */
[----:B------:R3:W4:Y:S01]  /*24c0*/  F2I.FTZ.TRUNC.NTZ R28, R0 ;  /* 0x00000000001c7305 */ /* 0x000722000021f100 */
[----:B------:R-:W-:Y:S05]  /*24d0*/  BRA `(.L_x_16465) ;  /* 0x0000000400b07947 */ /* 0x000fea0003800000 */
.L_x_16475:
[----:B------:R-:W2:Y:S02]  /*24e0*/  LDG.E.U16 R28, desc[UR36][R4.64] ;  /* 0x00000024041c7981 */ /* 0x000ea4000c1e1500 */
[----:B--2---:R-:W-:-:S06]  /*24f0*/  IMAD.U32 R28, R28, 0x10000, RZ ;  /* 0x000100001c1c7824 */ /* 0x004fcc00078e00ff */
[----:B------:R-:W2:Y:S01]  /*2500*/  F2I.FTZ.TRUNC.NTZ R28, R28 ;  /* 0x0000001c001c7305 */ /* 0x000ea2000021f100 */
[----:B------:R-:W-:Y:S05]  /*2510*/  BRA `(.L_x_16465) ;  /* 0x0000000400a07947 */ /* 0x000fea0003800000 */
.L_x_16472:
        /* <DEDUP_REMOVED lines=10> */
.L_x_16479:
        /* <DEDUP_REMOVED lines=21> */
.L_x_16483:
[----:B------:R-:W-:Y:S05]  /*2710*/  BSYNC B1 ;  /* 0x0000000000017941 */ /* 0x000fea0003800000 */
.L_x_16482:
[----:B------:R-:W-:Y:S01]  /*2720*/  IMAD.SHL.U32 R3, R3, 0x100000, RZ ;  /* 0x0010000003037824 */ /* 0x000fe200078e00ff */
[----:B------:R-:W-:-:S04]  /*2730*/  LEA R5, R0, 0x3b800000, 0x17 ;  /* 0x3b80000000057811 */ /* 0x000fc800078eb8ff */
[----:B------:R-:W-:-:S07]  /*2740*/  LOP3.LUT R28, R5, R3, R28, 0xfe, !PT ;  /* 0x00000003051c7212 */ /* 0x000fce00078efe1c */
.L_x_16481:
[----:B------:R-:W-:Y:S05]  /*2750*/  BSYNC B0 ;  /* 0x0000000000007941 */ /* 0x000fea0003800000 */
.L_x_16480:
[----:B------:R-:W0:Y:S01]  /*2760*/  F2I.FTZ.TRUNC.NTZ R28, R28 ;  /* 0x0000001c001c7305 */ /* 0x000e22000021f100 */
[----:B------:R-:W-:Y:S05]  /*2770*/  BRA `(.L_x_16465) ;  /* 0x0000000400087947 */ /* 0x000fea0003800000 */
.L_x_16478:
        /* <DEDUP_REMOVED lines=21> */
.L_x_16487:
[----:B------:R-:W-:Y:S05]  /*28d0*/  BSYNC B1 ;  /* 0x0000000000017941 */ /* 0x000fea0003800000 */
.L_x_16486:
[----:B------:R-:W-:Y:S01]  /*28e0*/  IMAD.SHL.U32 R3, R3, 0x200000, RZ ;  /* 0x0020000003037824 */ /* 0x000fe200078e00ff */
[----:B------:R-:W-:-:S04]  /*28f0*/  LEA R5, R0, 0x37800000, 0x17 ;  /* 0x3780000000057811 */ /* 0x000fc800078eb8ff */
[----:B------:R-:W-:-:S07]  /*2900*/  LOP3.LUT R28, R5, R3, R28, 0xfe, !PT ;  /* 0x00000003051c7212 */ /* 0x000fce00078efe1c */
.L_x_16485:
[----:B------:R-:W-:Y:S05]  /*2910*/  BSYNC B0 ;  /* 0x0000000000007941 */ /* 0x000fea0003800000 */
.L_x_16484:
[----:B------:R-:W0:Y:S01]  /*2920*/  F2I.FTZ.TRUNC.NTZ R28, R28 ;  /* 0x0000001c001c7305 */ /* 0x000e22000021f100 */
[----:B------:R-:W-:Y:S05]  /*2930*/  BRA `(.L_x_16465) ;  /* 0x0000000000987947 */ /* 0x000fea0003800000 */
.L_x_16477:
        /* <DEDUP_REMOVED lines=14> */
.L_x_16491:
[----:B------:R-:W-:Y:S05]  /*2a20*/  BSYNC B0 ;  /* 0x0000000000007941 */ /* 0x000fea0003800000 */
.L_x_16490:
[----:B------:R-:W0:Y:S01]  /*2a30*/  F2I.FTZ.TRUNC.NTZ R28, R28 ;  /* 0x0000001c001c7305 */ /* 0x000e22000021f100 */
[----:B------:R-:W-:Y:S05]  /*2a40*/  BRA `(.L_x_16465) ;  /* 0x0000000000547947 */ /* 0x000fea0003800000 */
.L_x_16464:
        /* <DEDUP_REMOVED lines=17> */
.L_x_16492:
[----:B------:R-:W-:Y:S05]  /*2b60*/  BRA `(.L_x_16465) ;  /* 0x00000000000c7947 */ /* 0x000fea0003800000 */
.L_x_16489:
[----:B------:R0:W5:Y:S01]  /*2b70*/  LDG.E R28, desc[UR36][R4.64] ;  /* 0x00000024041c7981 */ /* 0x000162000c1e1900 */
[----:B------:R-:W-:Y:S05]  /*2b80*/  BRA `(.L_x_16465) ;  /* 0x0000000000047947 */ /* 0x000fea0003800000 */
.L_x_16488:
[----:B------:R0:W5:Y:S02]  /*2b90*/  LDG.E R28, desc[UR36][R4.64] ;  /* 0x00000024041c7981 */ /* 0x000164000c1e1900 */
.L_x_16465:
        /* <DEDUP_REMOVED lines=18> */
.L_x_16496:
[----:B------:R0:W5:Y:S01]  /*2cc0*/  LDG.E.U8 R18, desc[UR36][R4.64] ;  /* 0x0000002404127981 */ /* 0x000162000c1e1100 */
[----:B------:R-:W-:Y:S05]  /*2cd0*/  BRA `(.L_x_16498) ;  /* 0x0000000c00347947 */ /* 0x000fea0003800000 */
.L_x_16495:
        /* <DEDUP_REMOVED lines=8> */
.L_x_16500:
[----:B------:R0:W5:Y:S01]  /*2d60*/  LDG.E R18, desc[UR36][R4.64] ;  /* 0x0000002404127981 */ /* 0x000162000c1e1900 */
[----:B------:R-:W-:Y:S05]  /*2d70*/  BRA `(.L_x_16498) ;  /* 0x0000000c000c7947 */ /* 0x000fea0003800000 */
.L_x_16499:
[----:B------:R0:W5:Y:S01]  /*2d80*/  LDG.E.S16 R18, desc[UR36][R4.64] ;  /* 0x0000002404127981 */ /* 0x000162000c1e1700 */
[----:B------:R-:W-:Y:S05]  /*2d90*/  BRA `(.L_x_16498) ;  /* 0x0000000c00047947 */ /* 0x000fea0003800000 */
.L_x_16494:
        /* <DEDUP_REMOVED lines=9> */
.L_x_16502:
[----:B------:R-:W3:Y:S02]  /*2e30*/  LDG.E.U16 R4, desc[UR36][R4.64] ;  /* 0x0000002404047981 */ /* 0x000ee4000c1e1500 */
[----:B---3--:R-:W-:-:S06]  /*2e40*/  HADD2.F32 R18, -RZ, R4.H0_H0 ;  /* 0x20000004ff127230 */ /* 0x008fcc0000004100 */
[----:B------:R-:W0:Y:S01]  /*2e50*/  F2I.FTZ.TRUNC.NTZ R18, R18 ;  /* 0x0000001200127305 */ /* 0x000e22000021f100 */
[----:B------:R-:W-:Y:S05]  /*2e60*/  BRA `(.L_x_16498) ;  /* 0x0000000800d07947 */ /* 0x000fea0003800000 */
.L_x_16501:
        /* <DEDUP_REMOVED lines=9> */
.L_x_16504:
[----:B------:R-:W3:Y:S02]  /*2f00*/  LDG.E.U16 R4, desc[UR36][R4.64] ;  /* 0x0000002404047981 */ /* 0x000ee4000c1e1500 */
[----:B---3--:R-:W-:-:S06]  /*2f10*/  HADD2.F32 R18, -RZ, R4.H0_H0 ;  /* 0x20000004ff127230 */ /* 0x008fcc0000004100 */
[----:B------:R-:W0:Y:S01]  /*2f20*/  F2I.FTZ.TRUNC.NTZ R18, R18 ;  /* 0x0000001200127305 */ /* 0x000e22000021f100 */
[----:B------:R-:W-:Y:S05]  /*2f30*/  BRA `(.L_x_16498) ;  /* 0x00000008009c7947 */ /* 0x000fea0003800000 */
.L_x_16503:
[----:B------:R-:W3:Y:S02]  /*2f40*/  LDG.E.64 R4, desc[UR36][R4.64] ;  /* 0x0000002404047981 */ /* 0x000ee4000c1e1b00 */
[----:B---3--:R0:W3:Y:S01]  /*2f50*/  F2I.F64.TRUNC R18, R4 ;  /* 0x0000000400127311 */ /* 0x0080e2000030d100 */
[----:B------:R-:W-:Y:S05]  /*2f60*/  BRA `(.L_x_16498) ;  /* 0x0000000800907947 */ /* 0x000fea0003800000 */
.L_x_16493:
        /* <DEDUP_REMOVED lines=12> */
.L_x_16507:
[----:B------:R-:W3:Y:S02]  /*3030*/  LDG.E.64 R4, desc[UR36][R4.64] ;  /* 0x0000002404047981 */ /* 0x000ee4000c1e1b00 */
[----:B---3--:R0:W3:Y:S01]  /*3040*/  F2I.F64.TRUNC R18, R4 ;  /* 0x0000000400127311 */ /* 0x0080e2000030d100 */
[----:B------:R-:W-:Y:S05]  /*3050*/  BRA `(.L_x_16498) ;  /* 0x0000000800547947 */ /* 0x000fea0003800000 */
.L_x_16506:
        /* <DEDUP_REMOVED lines=27> */
.L_x_16509:
        /* <DEDUP_REMOVED lines=12> */
[----:B------:R0:W3:Y:S01]  /*32d0*/  F2I.FTZ.TRUNC.NTZ R18, R0 ;  /* 0x0000000000127305 */ /* 0x0000e2000021f100 */
[----:B------:R-:W-:Y:S05]  /*32e0*/  BRA `(.L_x_16498) ;  /* 0x0000000400b07947 */ /* 0x000fea0003800000 */
.L_x_16508:
[----:B------:R-:W3:Y:S02]  /*32f0*/  LDG.E.U16 R18, desc[UR36][R4.64] ;  /* 0x0000002404127981 */ /* 0x000ee4000c1e1500 */
[----:B---3--:R-:W-:-:S06]  /*3300*/  IMAD.U32 R18, R18, 0x10000, RZ ;  /* 0x0001000012127824 */ /* 0x008fcc00078e00ff */
[----:B------:R-:W0:Y:S01]  /*3310*/  F2I.FTZ.TRUNC.NTZ R18, R18 ;  /* 0x0000001200127305 */ /* 0x000e22000021f100 */
[----:B------:R-:W-:Y:S05]  /*3320*/  BRA `(.L_x_16498) ;  /* 0x0000000400a07947 */ /* 0x000fea0003800000 */
.L_x_16505:
        /* <DEDUP_REMOVED lines=10> */
.L_x_16512:
        /* <DEDUP_REMOVED lines=21> */
.L_x_16516:
[----:B------:R-:W-:Y:S05]  /*3520*/  BSYNC B1 ;  /* 0x0000000000017941 */ /* 0x000fea0003800000 */
.L_x_16515:
[----:B------:R-:W-:Y:S01]  /*3530*/  IMAD.SHL.U32 R3, R3, 0x100000, RZ ;  /* 0x0010000003037824 */ /* 0x000fe200078e00ff */
[----:B------:R-:W-:-:S04]  /*3540*/  LEA R5, R0, 0x3b800000, 0x17 ;  /* 0x3b80000000057811 */ /* 0x000fc800078eb8ff */
[----:B------:R-:W-:-:S07]  /*3550*/  LOP3.LUT R18, R5, R3, R18, 0xfe, !PT ;  /* 0x0000000305127212 */ /* 0x000fce00078efe12 */
.L_x_16514:
[----:B------:R-:W-:Y:S05]  /*3560*/  BSYNC B0 ;  /* 0x0000000000007941 */ /* 0x000fea0003800000 */
.L_x_16513:
[----:B------:R-:W3:Y:S01]  /*3570*/  F2I.FTZ.TRUNC.NTZ R18, R18 ;  /* 0x0000001200127305 */ /* 0x000ee2000021f100 */
[----:B------:R-:W-:Y:S05]  /*3580*/  BRA `(.L_x_16498) ;  /* 0x0000000400087947 */ /* 0x000fea0003800000 */
.L_x_16511:
        /* <DEDUP_REMOVED lines=21> */
.L_x_16520:
[----:B------:R-:W-:Y:S05]  /*36e0*/  BSYNC B1 ;  /* 0x0000000000017941 */ /* 0x000fea0003800000 */
.L_x_16519:
[----:B------:R-:W-:Y:S01]  /*36f0*/  IMAD.SHL.U32 R3, R3, 0x200000, RZ ;  /* 0x0020000003037824 */ /* 0x000fe200078e00ff */
[----:B------:R-:W-:-:S04]  /*3700*/  LEA R5, R0, 0x37800000, 0x17 ;  /* 0x3780000000057811 */ /* 0x000fc800078eb8ff */
[----:B------:R-:W-:-:S07]  /*3710*/  LOP3.LUT R18, R5, R3, R18, 0xfe, !PT ;  /* 0x0000000305127212 */ /* 0x000fce00078efe12 */
.L_x_16518:
[----:B------:R-:W-:Y:S05]  /*3720*/  BSYNC B0 ;  /* 0x0000000000007941 */ /* 0x000fea0003800000 */
.L_x_16517:
[----:B------:R-:W0:Y:S01]  /*3730*/  F2I.FTZ.TRUNC.NTZ R18, R18 ;  /* 0x0000001200127305 */ /* 0x000e22000021f100 */
[----:B------:R-:W-:Y:S05]  /*3740*/  BRA `(.L_x_16498) ;  /* 0x0000000000987947 */ /* 0x000fea0003800000 */
.L_x_16510:
        /* <DEDUP_REMOVED lines=14> */
.L_x_16524:
[----:B------:R-:W-:Y:S05]  /*3830*/  BSYNC B0 ;  /* 0x0000000000007941 */ /* 0x000fea0003800000 */
.L_x_16523:
[----:B------:R-:W0:Y:S01]  /*3840*/  F2I.FTZ.TRUNC.NTZ R18, R18 ;  /* 0x0000001200127305 */ /* 0x000e22000021f100 */
[----:B------:R-:W-:Y:S05]  /*3850*/  BRA `(.L_x_16498) ;  /* 0x0000000000547947 */ /* 0x000fea0003800000 */
.L_x_16497:
        /* <DEDUP_REMOVED lines=17> */
.L_x_16525:
[----:B------:R-:W-:Y:S05]  /*3970*/  BRA `(.L_x_16498) ;  /* 0x00000000000c7947 */ /* 0x000fea0003800000 */
.L_x_16522:
[----:B------:R0:W5:Y:S01]  /*3980*/  LDG.E R18, desc[UR36][R4.64] ;  /* 0x0000002404127981 */ /* 0x000162000c1e1900 */
[----:B------:R-:W-:Y:S05]  /*3990*/  BRA `(.L_x_16498) ;  /* 0x0000000000047947 */ /* 0x000fea0003800000 */
.L_x_16521:
[----:B------:R0:W5:Y:S02]  /*39a0*/  LDG.E R18, desc[UR36][R4.64] ;  /* 0x0000002404127981 */ /* 0x000164000c1e1900 */
.L_x_16498:
[----:B------:R-:W-:-:S07]  /*39b0*/  VIADD R17, R17, 0x80 ;  /* 0x0000008011117836 */ /* 0x000fce0000000000 */
.L_x_16459:
[----:B------:R-:W-:Y:S05]  /*39c0*/  BSYNC B6 ;  /* 0x0000000000067941 */ /* 0x000fea0003800000 */
.L_x_16458:
[----:B------:R-:W-:Y:S01]  /*39d0*/  ISETP.GE.AND P0, PT, R17, R16, PT ;  /* 0x000000101100720c */ /* 0x000fe20003f06270 */
[----:B------:R-:W-:Y:S01]  /*39e0*/  BSSY B6, `(.L_x_16526) ;  /* 0x00001ca000067945 */ /* 0x000fe20003800000 */
[----:B0-----:R-:W-:Y:S02]  /*39f0*/  IMAD.MOV.U32 R25, RZ, RZ, RZ ;  /* 0x000000ffff197224 */ /* 0x001fe400078e00ff */
[----:B------:R-:W-:Y:S02]  /*3a00*/  IMAD.MOV.U32 R27, RZ, RZ, RZ ;  /* 0x000000ffff1b7224 */ /* 0x000fe400078e00ff */
[----:B------:R-:W-:-:S07]  /*3a10*/  IMAD.MOV.U32 R22, RZ, RZ, RZ ;  /* 0x000000ffff167224 */ /* 0x000fce00078e00ff */
[----:B------:R-:W-:Y:S05]  /*3a20*/  @P0 BRA `(.L_x_16527) ;  /* 0x0000001c00140947 */ /* 0x000fea0003800000 */
[----:B-1-34-:R-:W0:Y:S01]  /*3a30*/  LDC.64 R4, c[0x0][0x220] ;  /* 0x00008800ff047b82 */ /* 0x01ae220000000a00 */
        /* <DEDUP_REMOVED lines=18> */
.L_x_16531:
[----:B------:R0:W5:Y:S01]  /*3b60*/  LDG.E.U8 R27, desc[UR36][R4.64] ;  /* 0x00000024041b7981 */ /* 0x000162000c1e1100 */
[----:B------:R-:W-:Y:S05]  /*3b70*/  BRA `(.L_x_16533) ;  /* 0x0000000c00347947 */ /* 0x000fea0003800000 */
.L_x_16530:
        /* <DEDUP_REMOVED lines=8> */
.L_x_16535:
[----:B------:R0:W5:Y:S01]  /*3c00*/  LDG.E R27, desc[UR36][R4.64] ;  /* 0x00000024041b7981 */ /* 0x000162000c1e1900 */
[----:B------:R-:W-:Y:S05]  /*3c10*/  BRA `(.L_x_16533) ;  /* 0x0000000c000c7947 */ /* 0x000fea0003800000 */
.L_x_16534:
[----:B------:R0:W5:Y:S01]  /*3c20*/  LDG.E.S16 R27, desc[UR36][R4.64] ;  /* 0x00000024041b7981 */ /* 0x000162000c1e1700 */
[----:B------:R-:W-:Y:S05]  /*3c30*/  BRA `(.L_x_16533) ;  /* 0x0000000c00047947 */ /* 0x000fea0003800000 */
.L_x_16529:
[----:B------:R-:W-:-:S13]  /*3c40*/  ISETP.GT.AND P0, PT, R0, 0x6, PT ;  /* 0x000000060000780c */ /* 0x000fda0003f04270 */
[----:B------:R-:W-:Y:S05]  /*3c50*/  @P0 BRA `(.L_x_16536) ;  /* 0x00000000002c0947 */ /* 0x000fea0003800000 */
[----:B------:R-:W-:-:S13]  /*3c60*/  ISETP.NE.AND P0, PT, R0, 0x5, PT ;  /* 0x000000050000780c */ /* 0x000fda0003f05270 */
[----:B------:R-:W-:Y:S05]  /*3c70*/  @!P0 BRA `(.L_x_16537) ;  /* 0x0000000000148947 */ /* 0x000fea0003800000 */
[----:B------:R-:W-:-:S13]  /*3c80*/  ISETP.NE.AND P0, PT, R0, 0x6, PT ;  /* 0x000000060000780c */ /* 0x000fda0003f05270 */
[----:B------:R-:W-:Y:S05]  /*3c90*/  @P0 BRA `(.L_x_16532) ;  /* 0x0000000800980947 */ /* 0x000fea0003800000 */
[----:B------:R-:W3:Y:S02]  /*3ca0*/  LDG.E R4, desc[UR36][R4.64] ;  /* 0x0000002404047981 */ /* 0x000ee4000c1e1900 */
[----:B---3--:R0:W1:Y:S01]  /*3cb0*/  F2I.FTZ.TRUNC.NTZ R27, R4 ;  /* 0x00000004001b7305 */ /* 0x008062000021f100 */
[----:B------:R-:W-:Y:S05]  /*3cc0*/  BRA `(.L_x_16533) ;  /* 0x0000000800e07947 */ /* 0x000fea0003800000 */
.L_x_16537:
[----:B------:R-:W3:Y:S02]  /*3cd0*/  LDG.E.U16 R4, desc[UR36][R4.64] ;  /* 0x0000002404047981 */ /* 0x000ee4000c1e1500 */
[----:B---3--:R-:W-:-:S06]  /*3ce0*/  HADD2.F32 R27, -RZ, R4.H0_H0 ;  /* 0x20000004ff1b7230 */ /* 0x008fcc0000004100 */
[----:B------:R-:W0:Y:S01]  /*3cf0*/  F2I.FTZ.TRUNC.NTZ R27, R27 ;  /* 0x0000001b001b7305 */ /* 0x000e22000021f100 */
[----:B------:R-:W-:Y:S05]  /*3d00*/  BRA `(.L_x_16533) ;  /* 0x0000000800d07947 */ /* 0x000fea0003800000 */
.L_x_16536:
[----:B------:R-:W-:-:S13]  /*3d10*/  ISETP.NE.AND P0, PT, R0, 0x7, PT ;  /* 0x000000070000780c */ /* 0x000fda0003f05270 */
[----:B------:R-:W-:Y:S05]  /*3d20*/  @!P0 BRA `(.L_x_16538) ;  /* 0x00000000002c8947 */ /* 0x000fea0003800000 */
[----:B------:R-:W-:-:S13]  /*3d30*/  ISETP.NE.AND P0, PT, R0, 0x8, PT ;  /* 0x000000080000780c */ /* 0x000fda0003f05270 */
[----:B------:R-:W-:Y:S05]  /*3d40*/  @!P0 BRA `(.L_x_16539) ;  /* 0x0000000000148947 */ /* 0x000fea0003800000 */
[----:B------:R-:W-:-:S13]  /*3d50*/  ISETP.NE.AND P0, PT, R0, 0x9, PT ;  /* 0x000000090000780c */ /* 0x000fda0003f05270 */
[----:B------:R-:W-:Y:S05]  /*3d60*/  @P0 BRA `(.L_x_16532) ;  /* 0x0000000800640947 */ /* 0x000fea0003800000 */
[----:B------:R-:W3:Y:S02]  /*3d70*/  LDG.E R4, desc[UR36][R4.64] ;  /* 0x0000002404047981 */ /* 0x000ee4000c1e1900 */
[----:B---3--:R0:W1:Y:S01]  /*3d80*/  F2I.FTZ.TRUNC.NTZ R27, R4 ;  /* 0x00000004001b7305 */ /* 0x008062000021f100 */
[----:B------:R-:W-:Y:S05]  /*3d90*/  BRA `(.L_x_16533) ;  /* 0x0000000800ac7947 */ /* 0x000fea0003800000 */
.L_x_16539:
[----:B------:R-:W3:Y:S02]  /*3da0*/  LDG.E.U16 R4, desc[UR36][R4.64] ;  /* 0x0000002404047981 */ /* 0x000ee4000c1e1500 */
[----:B---3--:R-:W-:-:S06]  /*3db0*/  HADD2.F32 R27, -RZ, R4.H0_H0 ;  /* 0x20000004ff1b7230 */ /* 0x008fcc0000004100 */
[----:B------:R-:W0:Y:S01]  /*3dc0*/  F2I.FTZ.TRUNC.NTZ R27, R27 ;  /* 0x0000001b001b7305 */ /* 0x000e22000021f100 */
[----:B------:R-:W-:Y:S05]  /*3dd0*/  BRA `(.L_x_16533) ;  /* 0x00000008009c7947 */ /* 0x000fea0003800000 */
.L_x_16538:
[----:B------:R-:W3:Y:S02]  /*3de0*/  LDG.E.64 R4, desc[UR36][R4.64] ;  /* 0x0000002404047981 */ /* 0x000ee4000c1e1b00 */
[----:B---3--:R0:W1:Y:S01]  /*3df0*/  F2I.F64.TRUNC R27, R4 ;  /* 0x00000004001b7311 */ /* 0x008062000030d100 */
[----:B------:R-:W-:Y:S05]  /*3e00*/  BRA `(.L_x_16533) ;  /* 0x0000000800907947 */ /* 0x000fea0003800000 */
.L_x_16528:
        /* <DEDUP_REMOVED lines=12> */
.L_x_16542:
[----:B------:R-:W3:Y:S02]  /*3ed0*/  LDG.E.64 R4, desc[UR36][R4.64] ;  /* 0x0000002404047981 */ /* 0x000ee4000c1e1b00 */
[----:B---3--:R0:W1:Y:S01]  /*3ee0*/  F2I.F64.TRUNC R27, R4 ;  /* 0x00000004001b7311 */ /* 0x008062000030d100 */
[----:B------:R-:W-:Y:S05]  /*3ef0*/  BRA `(.L_x_16533) ;  /* 0x0000000800547947 */ /* 0x000fea0003800000 */
.L_x_16541:
        /* <DEDUP_REMOVED lines=27> */
.L_x_16544:
        /* <DEDUP_REMOVED lines=12> */
[----:B------:R4:W0:Y:S01]  /*4170*/  F2I.FTZ.TRUNC.NTZ R27, R0 ;  /* 0x00000000001b7305 */ /* 0x000822000021f100 */
[----:B------:R-:W-:Y:S05]  /*4180*/  BRA `(.L_x_16533) ;  /* 0x0000000400b07947 */ /* 0x000fea0003800000 */
.L_x_16543:
[----:B------:R-:W3:Y:S02]  /*4190*/  LDG.E.U16 R27, desc[UR36][R4.64] ;  /* 0x00000024041b7981 */ /* 0x000ee4000c1e1500 */
[----:B---3--:R-:W-:-:S06]  /*41a0*/  IMAD.U32 R27, R27, 0x10000, RZ ;  /* 0x000100001b1b7824 */ /* 0x008fcc00078e00ff */
[----:B------:R-:W3:Y:S01]  /*41b0*/  F2I.FTZ.TRUNC.NTZ R27, R27 ;  /* 0x0000001b001b7305 */ /* 0x000ee2000021f100 */
[----:B------:R-:W-:Y:S05]  /*41c0*/  BRA `(.L_x_16533) ;  /* 0x0000000400a07947 */ /* 0x000fea0003800000 */
.L_x_16540:
        /* <DEDUP_REMOVED lines=10> */
.L_x_16547:
        /* <DEDUP_REMOVED lines=21> */
.L_x_16551:
[----:B------:R-:W-:Y:S05]  /*43c0*/  BSYNC B1 ;  /* 0x0000000000017941 */ /* 0x000fea0003800000 */
.L_x_16550:
[----:B------:R-:W-:Y:S01]  /*43d0*/  IMAD.SHL.U32 R3, R3, 0x100000, RZ ;  /* 0x0010000003037824 */ /* 0x000fe200078e00ff */
[----:B------:R-:W-:-:S04]  /*43e0*/  LEA R0, R0, 0x3b800000, 0x17 ;  /* 0x3b80000000007811 */ /* 0x000fc800078eb8ff */
[----:B------:R-:W-:-:S07]  /*43f0*/  LOP3.LUT R27, R0, R3, R27, 0xfe, !PT ;  /* 0x00000003001b7212 */ /* 0x000fce00078efe1b */
.L_x_16549:
[----:B------:R-:W-:Y:S05]  /*4400*/  BSYNC B0 ;  /* 0x0000000000007941 */ /* 0x000fea0003800000 */
.L_x_16548:
[----:B------:R-:W0:Y:S01]  /*4410*/  F2I.FTZ.TRUNC.NTZ R27, R27 ;  /* 0x0000001b001b7305 */ /* 0x000e22000021f100 */
[----:B------:R-:W-:Y:S05]  /*4420*/  BRA `(.L_x_16533) ;  /* 0x0000000400087947 */ /* 0x000fea0003800000 */
.L_x_16546:
        /* <DEDUP_REMOVED lines=21> */
.L_x_16555:
[----:B------:R-:W-:Y:S05]  /*4580*/  BSYNC B1 ;  /* 0x0000000000017941 */ /* 0x000fea0003800000 */
.L_x_16554:
[----:B------:R-:W-:Y:S01]  /*4590*/  IMAD.SHL.U32 R3, R3, 0x200000, RZ ;  /* 0x0020000003037824 */ /* 0x000fe200078e00ff */
[----:B------:R-:W-:-:S04]  /*45a0*/  LEA R0, R0, 0x37800000, 0x17 ;  /* 0x3780000000007811 */ /* 0x000fc800078eb8ff */
[----:B------:R-:W-:-:S07]  /*45b0*/  LOP3.LUT R27, R0, R3, R27, 0xfe, !PT ;  /* 0x00000003001b7212 */ /* 0x000fce00078efe1b */
.L_x_16553:
[----:B------:R-:W-:Y:S05]  /*45c0*/  BSYNC B0 ;  /* 0x0000000000007941 */ /* 0x000fea0003800000 */
.L_x_16552:
[----:B------:R-:W0:Y:S01]  /*45d0*/  F2I.FTZ.TRUNC.NTZ R27, R27 ;  /* 0x0000001b001b7305 */ /* 0x000e22000021f100 */
[----:B------:R-:W-:Y:S05]  /*45e0*/  BRA `(.L_x_16533) ;  /* 0x0000000000987947 */ /* 0x000fea0003800000 */
.L_x_16545:
        /* <DEDUP_REMOVED lines=14> */
.L_x_16559:
[----:B------:R-:W-:Y:S05]  /*46d0*/  BSYNC B0 ;  /* 0x0000000000007941 */ /* 0x000fea0003800000 */
.L_x_16558:
[----:B------:R-:W0:Y:S01]  /*46e0*/  F2I.FTZ.TRUNC.NTZ R27, R27 ;  /* 0x0000001b001b7305 */ /* 0x000e22000021f100 */
[----:B------:R-:W-:Y:S05]  /*46f0*/  BRA `(.L_x_16533) ;  /* 0x0000000000547947 */ /* 0x000fea0003800000 */
.L_x_16532:
        /* <DEDUP_REMOVED lines=16> */
[----:B0-2--5:R-:W-:Y:S05]  /*4800*/  CALL.ABS.NOINC R14 ;  /* 0x000000000e007343 */ /* 0x025fea0003c00000 */
.L_x_16560:
[----:B------:R-:W-:Y:S05]  /*4810*/  BRA `(.L_x_16533) ;  /* 0x00000000000c7947 */ /* 0x000fea0003800000 */
.L_x_16557:
[----:B------:R0:W5:Y:S01]  /*4820*/  LDG.E R27, desc[UR36][R4.64] ;  /* 0x00000024041b7981 */ /* 0x000162000c1e1900 */
[----:B------:R-:W-:Y:S05]  /*4830*/  BRA `(.L_x_16533) ;  /* 0x0000000000047947 */ /* 0x000fea0003800000 */
.L_x_16556:
[----:B------:R0:W5:Y:S02]  /*4840*/  LDG.E R27, desc[UR36][R4.64] ;  /* 0x00000024041b7981 */ /* 0x000164000c1e1900 */
.L_x_16533:
[----:B------:R-:W4:Y:S01]  /*4850*/  LDC.U8 R6, c[0x0][0x235] ;  /* 0x00008d40ff067b82 */ /* 0x000f220000000000 */
[----:B------:R-:W-:Y:S02]  /*4860*/  ULDC UR4, c[0x0][0x23c] ;  /* 0x00008f0000047ab9 */ /* 0x000fe40000000800 */
[----:B------:R-:W-:-:S05]  /*4870*/  IMAD R3, R22, UR4, RZ ;  /* 0x0000000416037c24 */ /* 0x000fca000f8e02ff */
[----:B0-----:R-:W0:Y:S01]  /*4880*/  LDC.64 R4, c[0x0][0x228] ;  /* 0x00008a00ff047b82 */ /* 0x001e220000000a00 */
[----:B----4-:R-:W-:-:S04]  /*4890*/  PRMT R0, R6, 0x9910, RZ ;  /* 0x0000991006007816 */ /* 0x010fc800000000ff */
        /* <DEDUP_REMOVED lines=14> */
.L_x_16564:
[----:B------:R0:W5:Y:S01]  /*4980*/  LDG.E.U8 R22, desc[UR36][R4.64] ;  /* 0x0000002404167981 */ /* 0x000162000c1e1100 */
[----:B------:R-:W-:Y:S05]  /*4990*/  BRA `(.L_x_16566) ;  /* 0x0000000c00347947 */ /* 0x000fea0003800000 */
.L_x_16563:
        /* <DEDUP_REMOVED lines=8> */
.L_x_16568:
[----:B------:R0:W5:Y:S01]  /*4a20*/  LDG.E R22, desc[UR36][R4.64] ;  /* 0x0000002404167981 */ /* 0x000162000c1e1900 */
[----:B------:R-:W-:Y:S05]  /*4a30*/  BRA `(.L_x_16566) ;  /* 0x0000000c000c7947 */ /* 0x000fea0003800000 */
.L_x_16567:
[----:B------:R0:W5:Y:S01]  /*4a40*/  LDG.E.S16 R22, desc[UR36][R4.64] ;  /* 0x0000002404167981 */ /* 0x000162000c1e1700 */
[----:B------:R-:W-:Y:S05]  /*4a50*/  BRA `(.L_x_16566) ;  /* 0x0000000c00047947 */ /* 0x000fea0003800000 */
.L_x_16562:
[----:B------:R-:W-:-:S13]  /*4a60*/  ISETP.GT.AND P0, PT, R0, 0x6, PT ;  /* 0x000000060000780c */ /* 0x000fda0003f04270 */
[----:B------:R-:W-:Y:S05]  /*4a70*/  @P0 BRA `(.L_x_16569) ;  /* 0x00000000002c0947 */ /* 0x000fea0003800000 */
[----:B------:R-:W-:-:S13]  /*4a80*/  ISETP.NE.AND P0, PT, R0, 0x5, PT ;  /* 0x000000050000780c */ /* 0x000fda0003f05270 */
[----:B------:R-:W-:Y:S05]  /*4a90*/  @!P0 BRA `(.L_x_16570) ;  /* 0x0000000000148947 */ /* 0x000fea0003800000 */
[----:B------:R-:W-:-:S13]  /*4aa0*/  ISETP.NE.AND P0, PT, R0, 0x6, PT ;  /* 0x000000060000780c */ /* 0x000fda0003f05270 */
[----:B------:R-:W-:Y:S05]  /*4ab0*/  @P0 BRA `(.L_x_16565) ;  /* 0x0000000800980947 */ /* 0x000fea0003800000 */
[----:B------:R-:W4:Y:S02]  /*4ac0*/  LDG.E R4, desc[UR36][R4.64] ;  /* 0x0000002404047981 */ /* 0x000f24000c1e1900 */
[----:B----4-:R0:W4:Y:S01]  /*4ad0*/  F2I.FTZ.TRUNC.NTZ R22, R4 ;  /* 0x0000000400167305 */ /* 0x010122000021f100 */
[----:B------:R-:W-:Y:S05]  /*4ae0*/  BRA `(.L_x_16566) ;  /* 0x0000000800e07947 */ /* 0x000fea0003800000 */
.L_x_16570:
[----:B------:R-:W4:Y:S02]  /*4af0*/  LDG.E.U16 R4, desc[UR36][R4.64] ;  /* 0x0000002404047981 */ /* 0x000f24000c1e1500 */
[----:B----4-:R-:W-:-:S06]  /*4b00*/  HADD2.F32 R22, -RZ, R4.H0_H0 ;  /* 0x20000004ff167230 */ /* 0x010fcc0000004100 */
[----:B------:R-:W0:Y:S01]  /*4b10*/  F2I.FTZ.TRUNC.NTZ R22, R22 ;  /* 0x0000001600167305 */ /* 0x000e22000021f100 */
[----:B------:R-:W-:Y:S05]  /*4b20*/  BRA `(.L_x_16566) ;  /* 0x0000000800d07947 */ /* 0x000fea0003800000 */
.L_x_16569:
[----:B------:R-:W-:-:S13]  /*4b30*/  ISETP.NE.AND P0, PT, R0, 0x7, PT ;  /* 0x000000070000780c */ /* 0x000fda0003f05270 */
[----:B------:R-:W-:Y:S05]  /*4b40*/  @!P0 BRA `(.L_x_16571) ;  /* 0x00000000002c8947 */ /* 0x000fea0003800000 */
[----:B------:R-:W-:-:S13]  /*4b50*/  ISETP.NE.AND P0, PT, R0, 0x8, PT ;  /* 0x000000080000780c */ /* 0x000fda0003f05270 */
[----:B------:R-:W-:Y:S05]  /*4b60*/  @!P0 BRA `(.L_x_16572) ;  /* 0x0000000000148947 */ /* 0x000fea0003800000 */
[----:B------:R-:W-:-:S13]  /*4b70*/  ISETP.NE.AND P0, PT, R0, 0x9, PT ;  /* 0x000000090000780c */ /* 0x000fda0003f05270 */
[----:B------:R-:W-:Y:S05]  /*4b80*/  @P0 BRA `(.L_x_16565) ;  /* 0x0000000800640947 */ /* 0x000fea0003800000 */
[----:B------:R-:W4:Y:S02]  /*4b90*/  LDG.E R4, desc[UR36][R4.64] ;  /* 0x0000002404047981 */ /* 0x000f24000c1e1900 */
[----:B----4-:R0:W4:Y:S01]  /*4ba0*/  F2I.FTZ.TRUNC.NTZ R22, R4 ;  /* 0x0000000400167305 */ /* 0x010122000021f100 */
[----:B------:R-:W-:Y:S05]  /*4bb0*/  BRA `(.L_x_16566) ;  /* 0x0000000800ac7947 */ /* 0x000fea0003800000 */
.L_x_16572:
[----:B------:R-:W4:Y:S02]  /*4bc0*/  LDG.E.U16 R4, desc[UR36][R4.64] ;  /* 0x0000002404047981 */ /* 0x000f24000c1e1500 */
[----:B----4-:R-:W-:-:S06]  /*4bd0*/  HADD2.F32 R22, -RZ, R4.H0_H0 ;  /* 0x20000004ff167230 */ /* 0x010fcc0000004100 */
[----:B------:R-:W0:Y:S01]  /*4be0*/  F2I.FTZ.TRUNC.NTZ R22, R22 ;  /* 0x0000001600167305 */ /* 0x000e22000021f100 */
[----:B------:R-:W-:Y:S05]  /*4bf0*/  BRA `(.L_x_16566) ;  /* 0x00000008009c7947 */ /* 0x000fea0003800000 */
.L_x_16571:
[----:B------:R-:W4:Y:S02]  /*4c00*/  LDG.E.64 R22, desc[UR36][R4.64] ;  /* 0x0000002404167981 */ /* 0x000f24000c1e1b00 */
[----:B----4-:R0:W4:Y:S01]  /*4c10*/  F2I.F64.TRUNC R22, R22 ;  /* 0x0000001600167311 */ /* 0x010122000030d100 */
[----:B------:R-:W-:Y:S05]  /*4c20*/  BRA `(.L_x_16566) ;  /* 0x0000000800907947 */ /* 0x000fea0003800000 */
.L_x_16561:
        /* <DEDUP_REMOVED lines=10> */
[----:B------:R-:W-:Y:S01]  /*4cd0*/  SEL R22, RZ, 0x1, !P0 ;  /* 0x00000001ff167807 */ /* 0x000fe20004000000 */
[----:B------:R-:W-:Y:S08]  /*4ce0*/  BRA `(.L_x_16566) ;  /* 0x0000000800607947 */ /* 0x000ff00003800000 */
.L_x_16575:
[----:B------:R-:W4:Y:S02]  /*4cf0*/  LDG.E.64 R4, desc[UR36][R4.64] ;  /* 0x0000002404047981 */ /* 0x000f24000c1e1b00 */
[----:B----4-:R0:W4:Y:S01]  /*4d00*/  F2I.F64.TRUNC R22, R4 ;  /* 0x0000000400167311 */ /* 0x010122000030d100 */
[----:B------:R-:W-:Y:S05]  /*4d10*/  BRA `(.L_x_16566) ;  /* 0x0000000800547947 */ /* 0x000fea0003800000 */
.L_x_16574:
        /* <DEDUP_REMOVED lines=25> */
[----:B------:R0:W4:Y:S01]  /*4eb0*/  F2I.FTZ.TRUNC.NTZ R22, R7 ;  /* 0x0000000700167305 */ /* 0x000122000021f100 */
[----:B------:R-:W-:Y:S05]  /*4ec0*/  BRA `(.L_x_16566) ;  /* 0x0000000400e87947 */ /* 0x000fea0003800000 */
.L_x_16577:
        /* <DEDUP_REMOVED lines=14> */
.L_x_16576:
[----:B------:R-:W4:Y:S02]  /*4fb0*/  LDG.E.U16 R22, desc[UR36][R4.64] ;  /* 0x0000002404167981 */ /* 0x000f24000c1e1500 */
[----:B----4-:R-:W-:-:S06]  /*4fc0*/  IMAD.U32 R22, R22, 0x10000, RZ ;  /* 0x0001000016167824 */ /* 0x010fcc00078e00ff */
[----:B------:R-:W0:Y:S01]  /*4fd0*/  F2I.FTZ.TRUNC.NTZ R22, R22 ;  /* 0x0000001600167305 */ /* 0x000e22000021f100 */
[----:B------:R-:W-:Y:S05]  /*4fe0*/  BRA `(.L_x_16566) ;  /* 0x0000000400a07947 */ /* 0x000fea0003800000 */
.L_x_16573:
        /* <DEDUP_REMOVED lines=10> */
.L_x_16580:
[----:B------:R-:W4:Y:S01]  /*5090*/  LDG.E.U8 R3, desc[UR36][R4.64] ;  /* 0x0000002404037981 */ /* 0x000f22000c1e1100 */
[----:B------:R-:W-:Y:S01]  /*50a0*/  BSSY B0, `(.L_x_16581) ;  /* 0x0000018000007945 */ /* 0x000fe20003800000 */
        /* <DEDUP_REMOVED lines=19> */
.L_x_16584:
[----:B------:R-:W-:Y:S05]  /*51e0*/  BSYNC B1 ;  /* 0x0000000000017941 */ /* 0x000fea0003800000 */
.L_x_16583:
[----:B------:R-:W-:Y:S01]  /*51f0*/  IMAD.SHL.U32 R3, R3, 0x100000, RZ ;  /* 0x0010000003037824 */ /* 0x000fe200078e00ff */
[----:B------:R-:W-:-:S04]  /*5200*/  LEA R5, R0, 0x3b800000, 0x17 ;  /* 0x3b80000000057811 */ /* 0x000fc800078eb8ff */
[----:B------:R-:W-:-:S07]  /*5210*/  LOP3.LUT R22, R5, R3, R22, 0xfe, !PT ;  /* 0x0000000305167212 */ /* 0x000fce00078efe16 */
.L_x_16582:
[----:B------:R-:W-:Y:S05]  /*5220*/  BSYNC B0 ;  /* 0x0000000000007941 */ /* 0x000fea0003800000 */
.L_x_16581:
[----:B------:R-:W4:Y:S01]  /*5230*/  F2I.FTZ.TRUNC.NTZ R22, R22 ;  /* 0x0000001600167305 */ /* 0x000f22000021f100 */
[----:B------:R-:W-:Y:S05]  /*5240*/  BRA `(.L_x_16566) ;  /* 0x0000000400087947 */ /* 0x000fea0003800000 */
.L_x_16579:
        /* <DEDUP_REMOVED lines=21> */
.L_x_16588:
[----:B------:R-:W-:Y:S05]  /*53a0*/  BSYNC B1 ;  /* 0x0000000000017941 */ /* 0x000fea0003800000 */
.L_x_16587:
[----:B------:R-:W-:Y:S01]  /*53b0*/  IMAD.SHL.U32 R3, R3, 0x200000, RZ ;  /* 0x0020000003037824 */ /* 0x000fe200078e00ff */
[----:B------:R-:W-:-:S04]  /*53c0*/  LEA R5, R0, 0x37800000, 0x17 ;  /* 0x3780000000057811 */ /* 0x000fc800078eb8ff */
[----:B------:R-:W-:-:S07]  /*53d0*/  LOP3.LUT R22, R5, R3, R22, 0xfe, !PT ;  /* 0x0000000305167212 */ /* 0x000fce00078efe16 */
.L_x_16586:
[----:B------:R-:W-:Y:S05]  /*53e0*/  BSYNC B0 ;  /* 0x0000000000007941 */ /* 0x000fea0003800000 */
.L_x_16585:
[----:B------:R-:W0:Y:S01]  /*53f0*/  F2I.FTZ.TRUNC.NTZ R22, R22 ;  /* 0x0000001600167305 */ /* 0x000e22000021f100 */
[----:B------:R-:W-:Y:S05]  /*5400*/  BRA `(.L_x_16566) ;  /* 0x0000000000987947 */ /* 0x000fea0003800000 */
.L_x_16578:
[----:B------:R-:W-:-:S13]  /*5410*/  ISETP.NE.AND P0, PT, R0, 0x1c, PT ;  /* 0x0000001c0000780c */ /* 0x000fda0003f05270 */
[----:B------:R-:W-:Y:S05]  /*5420*/  @!P0 BRA `(.L_x_16589) ;  /* 0x00000000008c8947 */ /* 0x000fea0003800000 */
[----:B------:R-:W-:-:S13]  /*5430*/  ISETP.NE.AND P0, PT, R0, 0x1d, PT ;  /* 0x0000001d0000780c */ /* 0x000fda0003f05270 */
[----:B------:R-:W-:Y:S05]  /*5440*/  @!P0 BRA `(.L_x_16590) ;  /* 0x00000000007c8947 */ /* 0x000fea0003800000 */
[----:B------:R-:W-:-:S13]  /*5450*/  ISETP.NE.AND P0, PT, R0, 0x2c, PT ;  /* 0x0000002c0000780c */ /* 0x000fda0003f05270 */
[----:B------:R-:W-:Y:S05]  /*5460*/  @P0 BRA `(.L_x_16565) ;  /* 0x00000000002c0947 */ /* 0x000fea0003800000 */
[----:B------:R-:W4:Y:S01]  /*5470*/  LDG.E.U8 R4, desc[UR36][R4.64] ;  /* 0x0000002404047981 */ /* 0x000f22000c1e1100 */
[----:B------:R-:W-:Y:S01]  /*5480*/  BSSY B0, `(.L_x_16591) ;  /* 0x0000007000007945 */ /* 0x000fe20003800000 */
[----:B------:R-:W-:Y:S01]  /*5490*/  IMAD.MOV.U32 R22, RZ, RZ, 0x400000 ;  /* 0x00400000ff167424 */ /* 0x000fe200078e00ff */
[----:B----4-:R-:W-:-:S13]  /*54a0*/  ISETP.NE.AND P0, PT, R4, RZ, PT ;  /* 0x000000ff0400720c */ /* 0x010fda0003f05270 */
[----:B------:R-:W-:Y:S05]  /*54b0*/  @!P0 BRA `(.L_x_16592) ;  /* 0x00000000000c8947 */ /* 0x000fea0003800000 */
[----:B------:R-:W-:-:S13]  /*54c0*/  ISETP.NE.AND P0, PT, R4, 0xff, PT ;  /* 0x000000ff0400780c */ /* 0x000fda0003f05270 */
[----:B------:R-:W-:Y:S02]  /*54d0*/  @!P0 IMAD.MOV.U32 R22, RZ, RZ, 0x7f800001 ;  /* 0x7f800001ff168424 */ /* 0x000fe400078e00ff */
[----:B------:R-:W-:-:S07]  /*54e0*/  @P0 IMAD.SHL.U32 R22, R4, 0x800000, RZ ;  /* 0x0080000004160824 */ /* 0x000fce00078e00ff */
.L_x_16592:
[----:B------:R-:W-:Y:S05]  /*54f0*/  BSYNC B0 ;  /* 0x0000000000007941 */ /* 0x000fea0003800000 */
.L_x_16591:
[----:B------:R-:W0:Y:S01]  /*5500*/  F2I.FTZ.TRUNC.NTZ R22, R22 ;  /* 0x0000001600167305 */ /* 0x000e22000021f100 */
[----:B------:R-:W-:Y:S05]  /*5510*/  BRA `(.L_x_16566) ;  /* 0x0000000000547947 */ /* 0x000fea0003800000 */
.L_x_16565:
        /* <DEDUP_REMOVED lines=17> */
.L_x_16593:
[----:B------:R-:W-:Y:S05]  /*5630*/  BRA `(.L_x_16566) ;  /* 0x00000000000c7947 */ /* 0x000fea0003800000 */
.L_x_16590:
[----:B------:R0:W5:Y:S01]  /*5640*/  LDG.E R22, desc[UR36][R4.64] ;  /* 0x0000002404167981 */ /* 0x000162000c1e1900 */
[----:B------:R-:W-:Y:S05]  /*5650*/  BRA `(.L_x_16566) ;  /* 0x0000000000047947 */ /* 0x000fea0003800000 */
.L_x_16589:
[----:B------:R0:W5:Y:S02]  /*5660*/  LDG.E R22, desc[UR36][R4.64] ;  /* 0x0000002404167981 */ /* 0x000164000c1e1900 */
.L_x_16566:
[----:B------:R-:W-:-:S07]  /*5670*/  VIADD R17, R17, 0x80 ;  /* 0x0000008011117836 */ /* 0x000fce0000000000 */
.L_x_16527:
[----:B------:R-:W-:Y:S05]  /*5680*/  BSYNC B6 ;  /* 0x0000000000067941 */ /* 0x000fea0003800000 */
.L_x_16526:
        /* <DEDUP_REMOVED lines=23> */
.L_x_16599:
[----:B------:R0:W5:Y:S01]  /*5800*/  LDG.E.U8 R26, desc[UR36][R4.64] ;  /* 0x00000024041a7981 */ /* 0x000162000c1e1100 */
[----:B------:R-:W-:Y:S05]  /*5810*/  BRA `(.L_x_16601) ;  /* 0x0000000c00347947 */ /* 0x000fea0003800000 */
.L_x_16598:
        /* <DEDUP_REMOVED lines=8> */
.L_x_16603:
[----:B------:R4:W5:Y:S01]  /*58a0*/  LDG.E R26, desc[UR36][R4.64] ;  /* 0x00000024041a7981 */ /* 0x000962000c1e1900 */
[----:B------:R-:W-:Y:S05]  /*58b0*/  BRA `(.L_x_16601) ;  /* 0x0000000c000c7947 */ /* 0x000fea0003800000 */
.L_x_16602:
[----:B------:R3:W5:Y:S01]  /*58c0*/  LDG.E.S16 R26, desc[UR36][R4.64] ;  /* 0x00000024041a7981 */ /* 0x000762000c1e1700 */
[----:B------:R-:W-:Y:S05]  /*58d0*/  BRA `(.L_x_16601) ;  /* 0x0000000c00047947 */ /* 0x000fea0003800000 */
.L_x_16597:
        /* <DEDUP_REMOVED lines=9> */
.L_x_16605:
[----:B------:R-:W3:Y:S02]  /*5970*/  LDG.E.U16 R4, desc[UR36][R4.64] ;  /* 0x0000002404047981 */ /* 0x000ee4000c1e1500 */
[----:B---3--:R-:W-:-:S06]  /*5980*/  HADD2.F32 R26, -RZ, R4.H0_H0 ;  /* 0x20000004ff1a7230 */ /* 0x008fcc0000004100 */
[----:B------:R-:W0:Y:S01]  /*5990*/  F2I.FTZ.TRUNC.NTZ R26, R26 ;  /* 0x0000001a001a7305 */ /* 0x000e22000021f100 */
[----:B------:R-:W-:Y:S05]  /*59a0*/  BRA `(.L_x_16601) ;  /* 0x0000000800d07947 */ /* 0x000fea0003800000 */
.L_x_16604:
        /* <DEDUP_REMOVED lines=9> */
.L_x_16607:
[----:B------:R-:W3:Y:S02]  /*5a40*/  LDG.E.U16 R4, desc[UR36][R4.64] ;  /* 0x0000002404047981 */ /* 0x000ee4000c1e1500 */
[----:B---3--:R-:W-:-:S06]  /*5a50*/  HADD2.F32 R26, -RZ, R4.H0_H0 ;  /* 0x20000004ff1a7230 */ /* 0x008fcc0000004100 */
[----:B------:R-:W0:Y:S01]  /*5a60*/  F2I.FTZ.TRUNC.NTZ R26, R26 ;  /* 0x0000001a001a7305 */ /* 0x000e22000021f100 */
[----:B------:R-:W-:Y:S05]  /*5a70*/  BRA `(.L_x_16601) ;  /* 0x00000008009c7947 */ /* 0x000fea0003800000 */
.L_x_16606:
[----:B------:R-:W3:Y:S02]  /*5a80*/  LDG.E.64 R4, desc[UR36][R4.64] ;  /* 0x0000002404047981 */ /* 0x000ee4000c1e1b00 */
[----:B---3--:R0:W1:Y:S01]  /*5a90*/  F2I.F64.TRUNC R26, R4 ;  /* 0x00000004001a7311 */ /* 0x008062000030d100 */
[----:B------:R-:W-:Y:S05]  /*5aa0*/  BRA `(.L_x_16601) ;  /* 0x0000000800907947 */ /* 0x000fea0003800000 */
.L_x_16596:
        /* <DEDUP_REMOVED lines=12> */
.L_x_16610:
[----:B------:R-:W3:Y:S02]  /*5b70*/  LDG.E.64 R4, desc[UR36][R4.64] ;  /* 0x0000002404047981 */ /* 0x000ee4000c1e1b00 */
[----:B---3--:R0:W1:Y:S01]  /*5b80*/  F2I.F64.TRUNC R26, R4 ;  /* 0x00000004001a7311 */ /* 0x008062000030d100 */
[----:B------:R-:W-:Y:S05]  /*5b90*/  BRA `(.L_x_16601) ;  /* 0x0000000800547947 */ /* 0x000fea0003800000 */
.L_x_16609:
        /* <DEDUP_REMOVED lines=27> */
.L_x_16612:
        /* <DEDUP_REMOVED lines=14> */
.L_x_16611:
[----:B------:R-:W3:Y:S02]  /*5e30*/  LDG.E.U16 R26, desc[UR36][R4.64] ;  /* 0x00000024041a7981 */ /* 0x000ee4000c1e1500 */
[----:B---3--:R-:W-:-:S06]  /*5e40*/  IMAD.U32 R26, R26, 0x10000, RZ ;  /* 0x000100001a1a7824 */ /* 0x008fcc00078e00ff */
[----:B------:R-:W0:Y:S01]  /*5e50*/  F2I.FTZ.TRUNC.NTZ R26, R26 ;  /* 0x0000001a001a7305 */ /* 0x000e22000021f100 */
[----:B------:R-:W-:Y:S05]  /*5e60*/  BRA `(.L_x_16601) ;  /* 0x0000000400a07947 */ /* 0x000fea0003800000 */
.L_x_16608:
        /* <DEDUP_REMOVED lines=10> */
.L_x_16615:
        /* <DEDUP_REMOVED lines=21> */
.L_x_16619:
[----:B------:R-:W-:Y:S05]  /*6060*/  BSYNC B1 ;  /* 0x0000000000017941 */ /* 0x000fea0003800000 */
.L_x_16618:
[----:B------:R-:W-:Y:S01]  /*6070*/  IMAD.SHL.U32 R3, R3, 0x100000, RZ ;  /* 0x0010000003037824 */ /* 0x000fe200078e00ff */
[----:B------:R-:W-:-:S04]  /*6080*/  LEA R5, R0, 0x3b800000, 0x17 ;  /* 0x3b80000000057811 */ /* 0x000fc800078eb8ff */
[----:B------:R-:W-:-:S07]  /*6090*/  LOP3.LUT R26, R5, R3, R26, 0xfe, !PT ;  /* 0x00000003051a7212 */ /* 0x000fce00078efe1a */
.L_x_16617:
[----:B------:R-:W-:Y:S05]  /*60a0*/  BSYNC B0 ;  /* 0x0000000000007941 */ /* 0x000fea0003800000 */
.L_x_16616:
[----:B------:R-:W0:Y:S01]  /*60b0*/  F2I.FTZ.TRUNC.NTZ R26, R26 ;  /* 0x0000001a001a7305 */ /* 0x000e22000021f100 */
[----:B------:R-:W-:Y:S05]  /*60c0*/  BRA `(.L_x_16601) ;  /* 0x0000000400087947 */ /* 0x000fea0003800000 */
.L_x_16614:
        /* <DEDUP_REMOVED lines=21> */
.L_x_16623:
[----:B------:R-:W-:Y:S05]  /*6220*/  BSYNC B1 ;  /* 0x0000000000017941 */ /* 0x000fea0003800000 */
.L_x_16622:
[----:B------:R-:W-:Y:S01]  /*6230*/  IMAD.SHL.U32 R3, R3, 0x200000, RZ ;  /* 0x0020000003037824 */ /* 0x000fe200078e00ff */
[----:B------:R-:W-:-:S04]  /*6240*/  LEA R5, R0, 0x37800000, 0x17 ;  /* 0x3780000000057811 */ /* 0x000fc800078eb8ff */
[----:B------:R-:W-:-:S07]  /*6250*/  LOP3.LUT R26, R5, R3, R26, 0xfe, !PT ;  /* 0x00000003051a7212 */ /* 0x000fce00078efe1a */
.L_x_16621:
[----:B------:R-:W-:Y:S05]  /*6260*/  BSYNC B0 ;  /* 0x0000000000007941 */ /* 0x000fea0003800000 */
.L_x_16620:
[----:B------:R-:W0:Y:S01]  /*6270*/  F2I.FTZ.TRUNC.NTZ R26, R26 ;  /* 0x0000001a001a7305 */ /* 0x000e22000021f100 */
[----:B------:R-:W-:Y:S05]  /*6280*/  BRA `(.L_x_16601) ;  /* 0x0000000000987947 */ /* 0x000fea0003800000 */
.L_x_16613:
        /* <DEDUP_REMOVED lines=14> */
.L_x_16627:
[----:B------:R-:W-:Y:S05]  /*6370*/  BSYNC B0 ;  /* 0x0000000000007941 */ /* 0x000fea0003800000 */
.L_x_16626:
[----:B------:R-:W0:Y:S01]  /*6380*/  F2I.FTZ.TRUNC.NTZ R26, R26 ;  /* 0x0000001a001a7305 */ /* 0x000e22000021f100 */
[----:B------:R-:W-:Y:S05]  /*6390*/  BRA `(.L_x_16601) ;  /* 0x0000000000547947 */ /* 0x000fea0003800000 */
.L_x_16600:
        /* <DEDUP_REMOVED lines=17> */
.L_x_16628:
[----:B------:R-:W-:Y:S05]  /*64b0*/  BRA `(.L_x_16601) ;  /* 0x00000000000c7947 */ /* 0x000fea0003800000 */
.L_x_16625:
[----:B------:R0:W5:Y:S01]  /*64c0*/  LDG.E R26, desc[UR36][R4.64] ;  /* 0x00000024041a7981 */ /* 0x000162000c1e1900 */
[----:B------:R-:W-:Y:S05]  /*64d0*/  BRA `(.L_x_16601) ;  /* 0x0000000000047947 */ /* 0x000fea0003800000 */
.L_x_16624:
[----:B------:R0:W5:Y:S02]  /*64e0*/  LDG.E R26, desc[UR36][R4.64] ;  /* 0x00000024041a7981 */ /* 0x000164000c1e1900 */
.L_x_16601:
[----:B------:R-:W2:Y:S01]  /*64f0*/  LDC.U8 R3, c[0x0][0x235] ;  /* 0x00008d40ff037b82 */ /* 0x000ea20000000000 */
[----:B------:R-:W-:Y:S02]  /*6500*/  ULDC UR4, c[0x0][0x23c] ;  /* 0x00008f0000047ab9 */ /* 0x000fe40000000800 */
[----:B------:R-:W-:-:S05]  /*6510*/  IMAD R17, R17, UR4, RZ ;  /* 0x0000000411117c24 */ /* 0x000fca000f8e02ff */
[----:B01-34-:R-:W0:Y:S01]  /*6520*/  LDC.64 R4, c[0x0][0x228] ;  /* 0x00008a00ff047b82 */ /* 0x01be220000000a00 */
        /* <DEDUP_REMOVED lines=15> */
.L_x_16632:
[----:B------:R0:W5:Y:S01]  /*6620*/  LDG.E.U8 R25, desc[UR36][R4.64] ;  /* 0x0000002404197981 */ /* 0x000162000c1e1100 */
[----:B------:R-:W-:Y:S05]  /*6630*/  BRA `(.L_x_16595) ;  /* 0x0000000c00307947 */ /* 0x000fea0003800000 */
.L_x_16631:
        /* <DEDUP_REMOVED lines=8> */
.L_x_16635:
[----:B------:R0:W5:Y:S01]  /*66c0*/  LDG.E R25, desc[UR36][R4.64] ;  /* 0x0000002404197981 */ /* 0x000162000c1e1900 */
[----:B------:R-:W-:Y:S05]  /*66d0*/  BRA `(.L_x_16595) ;  /* 0x0000000c00087947 */ /* 0x000fea0003800000 */
.L_x_16634:
[----:B------:R0:W5:Y:S01]  /*66e0*/  LDG.E.S16 R25, desc[UR36][R4.64] ;  /* 0x0000002404197981 */ /* 0x000162000c1e1700 */
[----:B------:R-:W-:Y:S05]  /*66f0*/  BRA `(.L_x_16595) ;  /* 0x0000000c00007947 */ /* 0x000fea0003800000 */
.L_x_16630:
        /* <DEDUP_REMOVED lines=9> */
.L_x_16637:
[----:B------:R-:W2:Y:S02]  /*6790*/  LDG.E.U16 R4, desc[UR36][R4.64] ;  /* 0x0000002404047981 */ /* 0x000ea4000c1e1500 */
[----:B--2---:R-:W-:-:S06]  /*67a0*/  HADD2.F32 R25, -RZ, R4.H0_H0 ;  /* 0x20000004ff197230 */ /* 0x004fcc0000004100 */
[----:B------:R-:W0:Y:S01]  /*67b0*/  F2I.FTZ.TRUNC.NTZ R25, R25 ;  /* 0x0000001900197305 */ /* 0x000e22000021f100 */
[----:B------:R-:W-:Y:S05]  /*67c0*/  BRA `(.L_x_16595) ;  /* 0x0000000800cc7947 */ /* 0x000fea0003800000 */
.L_x_16636:
        /* <DEDUP_REMOVED lines=9> */
.L_x_16639:
[----:B------:R-:W2:Y:S02]  /*6860*/  LDG.E.U16 R4, desc[UR36][R4.64] ;  /* 0x0000002404047981 */ /* 0x000ea4000c1e1500 */
[----:B--2---:R-:W-:-:S06]  /*6870*/  HADD2.F32 R25, -RZ, R4.H0_H0 ;  /* 0x20000004ff197230 */ /* 0x004fcc0000004100 */
[----:B------:R-:W0:Y:S01]  /*6880*/  F2I.FTZ.TRUNC.NTZ R25, R25 ;  /* 0x0000001900197305 */ /* 0x000e22000021f100 */
[----:B------:R-:W-:Y:S05]  /*6890*/  BRA `(.L_x_16595) ;  /* 0x0000000800987947 */ /* 0x000fea0003800000 */
.L_x_16638:
[----:B------:R-:W2:Y:S02]  /*68a0*/  LDG.E.64 R4, desc[UR36][R4.64] ;  /* 0x0000002404047981 */ /* 0x000ea4000c1e1b00 */
[----:B--2---:R0:W1:Y:S01]  /*68b0*/  F2I.F64.TRUNC R25, R4 ;  /* 0x0000000400197311 */ /* 0x004062000030d100 */
[----:B------:R-:W-:Y:S05]  /*68c0*/  BRA `(.L_x_16595) ;  /* 0x00000008008c7947 */ /* 0x000fea0003800000 */
.L_x_16629:
        /* <DEDUP_REMOVED lines=12> */
.L_x_16642:
[----:B------:R-:W2:Y:S02]  /*6990*/  LDG.E.64 R4, desc[UR36][R4.64] ;  /* 0x0000002404047981 */ /* 0x000ea4000c1e1b00 */
[----:B--2---:R0:W1:Y:S01]  /*69a0*/  F2I.F64.TRUNC R25, R4 ;  /* 0x0000000400197311 */ /* 0x004062000030d100 */
[----:B------:R-:W-:Y:S05]  /*69b0*/  BRA `(.L_x_16595) ;  /* 0x0000000800507947 */ /* 0x000fea0003800000 */
.L_x_16641:
        /* <DEDUP_REMOVED lines=27> */
.L_x_16644:
        /* <DEDUP_REMOVED lines=14> */
.L_x_16643:
[----:B------:R-:W2:Y:S02]  /*6c50*/  LDG.E.U16 R25, desc[UR36][R4.64] ;  /* 0x0000002404197981 */ /* 0x000ea4000c1e1500 */
[----:B--2---:R-:W-:-:S06]  /*6c60*/  IMAD.U32 R25, R25, 0x10000, RZ ;  /* 0x0001000019197824 */ /* 0x004fcc00078e00ff */
[----:B------:R-:W0:Y:S01]  /*6c70*/  F2I.FTZ.TRUNC.NTZ R25, R25 ;  /* 0x0000001900197305 */ /* 0x000e22000021f100 */
[----:B------:R-:W-:Y:S05]  /*6c80*/  BRA `(.L_x_16595) ;  /* 0x00000004009c7947 */ /* 0x000fea0003800000 */
.L_x_16640:
        /* <DEDUP_REMOVED lines=10> */
.L_x_16647:
        /* <DEDUP_REMOVED lines=21> */
.L_x_16651:
[----:B------:R-:W-:Y:S05]  /*6e80*/  BSYNC B1 ;  /* 0x0000000000017941 */ /* 0x000fea0003800000 */
.L_x_16650:
[----:B------:R-:W-:Y:S01]  /*6e90*/  IMAD.SHL.U32 R3, R3, 0x100000, RZ ;  /* 0x0010000003037824 */ /* 0x000fe200078e00ff */
[----:B------:R-:W-:-:S04]  /*6ea0*/  LEA R0, R0, 0x3b800000, 0x17 ;  /* 0x3b80000000007811 */ /* 0x000fc800078eb8ff */
[----:B------:R-:W-:-:S07]  /*6eb0*/  LOP3.LUT R25, R0, R3, R25, 0xfe, !PT ;  /* 0x0000000300197212 */ /* 0x000fce00078efe19 */
.L_x_16649:
[----:B------:R-:W-:Y:S05]  /*6ec0*/  BSYNC B0 ;  /* 0x0000000000007941 */ /* 0x000fea0003800000 */
.L_x_16648:
[----:B------:R-:W0:Y:S01]  /*6ed0*/  F2I.FTZ.TRUNC.NTZ R25, R25 ;  /* 0x0000001900197305 */ /* 0x000e22000021f100 */
[----:B------:R-:W-:Y:S05]  /*6ee0*/  BRA `(.L_x_16595) ;  /* 0x0000000400047947 */ /* 0x000fea0003800000 */
.L_x_16646:
        /* <DEDUP_REMOVED lines=21> */
.L_x_16655:
[----:B------:R-:W-:Y:S05]  /*7040*/  BSYNC B1 ;  /* 0x0000000000017941 */ /* 0x000fea0003800000 */
.L_x_16654:
[----:B------:R-:W-:Y:S01]  /*7050*/  IMAD.SHL.U32 R3, R3, 0x200000, RZ ;  /* 0x0020000003037824 */ /* 0x000fe200078e00ff */
[----:B------:R-:W-:-:S04]  /*7060*/  LEA R0, R0, 0x37800000, 0x17 ;  /* 0x3780000000007811 */ /* 0x000fc800078eb8ff */
[----:B------:R-:W-:-:S07]  /*7070*/  LOP3.LUT R25, R0, R3, R25, 0xfe, !PT ;  /* 0x0000000300197212 */ /* 0x000fce00078efe19 */
.L_x_16653:
[----:B------:R-:W-:Y:S05]  /*7080*/  BSYNC B0 ;  /* 0x0000000000007941 */ /* 0x000fea0003800000 */
.L_x_16652:
[----:B------:R-:W0:Y:S01]  /*7090*/  F2I.FTZ.TRUNC.NTZ R25, R25 ;  /* 0x0000001900197305 */ /* 0x000e22000021f100 */
[----:B------:R-:W-:Y:S05]  /*70a0*/  BRA `(.L_x_16595) ;  /* 0x0000000000947947 */ /* 0x000fea0003800000 */
.L_x_16645:
        /* <DEDUP_REMOVED lines=14> */
.L_x_16659:
[----:B------:R-:W-:Y:S05]  /*7190*/  BSYNC B0 ;  /* 0x0000000000007941 */ /* 0x000fea0003800000 */
.L_x_16658:
[----:B------:R-:W0:Y:S01]  /*71a0*/  F2I.FTZ.TRUNC.NTZ R25, R25 ;  /* 0x0000001900197305 */ /* 0x000e22000021f100 */
[----:B------:R-:W-:Y:S05]  /*71b0*/  BRA `(.L_x_16595) ;  /* 0x0000000000507947 */ /* 0x000fea0003800000 */
.L_x_16633:
        /* <DEDUP_REMOVED lines=16> */
.L_x_16660:
[----:B------:R-:W-:Y:S05]  /*72c0*/  BRA `(.L_x_16595) ;  /* 0x00000000000c7947 */ /* 0x000fea0003800000 */
.L_x_16657:
[----:B------:R0:W5:Y:S01]  /*72d0*/  LDG.E R25, desc[UR36][R4.64] ;  /* 0x0000002404197981 */ /* 0x000162000c1e1900 */
[----:B------:R-:W-:Y:S05]  /*72e0*/  BRA `(.L_x_16595) ;  /* 0x0000000000047947 */ /* 0x000fea0003800000 */
.L_x_16656:
[----:B------:R0:W5:Y:S02]  /*72f0*/  LDG.E R25, desc[UR36][R4.64] ;  /* 0x0000002404197981 */ /* 0x000164000c1e1900 */
.L_x_16595:
[----:B------:R-:W-:Y:S05]  /*7300*/  BSYNC B6 ;  /* 0x0000000000067941 */ /* 0x000fea0003800000 */
.L_x_16594:
[----:B0-----:R-:W0:Y:S01]  /*7310*/  S2R R23, SR_TID.X ;  /* 0x0000000000177919 */ /* 0x001e220000002100 */
[----:B------:R-:W2:Y:S01]  /*7320*/  LDC.U8 R17, c[0x0][0x240] ;  /* 0x00009000ff117b82 */ /* 0x000ea20000000000 */
[----:B------:R-:W-:Y:S01]  /*7330*/  BSSY B0, `(.L_x_16661) ;  /* 0x0000022000007945 */ /* 0x000fe20003800000 */
[CC--:B0-----:R-:W-:Y:S01]  /*7340*/  ISETP.GE.AND P2, PT, R23.reuse, R16.reuse, PT ;  /* 0x000000101700720c */ /* 0x0c1fe20003f46270 */
[C---:B------:R-:W-:Y:S02]  /*7350*/  VIADD R3, R23.reuse, 0x100 ;  /* 0x0000010017037836 */ /* 0x040fe40000000000 */
[C---:B-1-34-:R-:W-:Y:S02]  /*7360*/  VIADD R5, R23.reuse, 0x180 ;  /* 0x0000018017057836 */ /* 0x05afe40000000000 */
[----:B------:R-:W-:Y:S01]  /*7370*/  VIADD R19, R23, 0x80 ;  /* 0x0000008017137836 */ /* 0x000fe20000000000 */
[-C--:B------:R-:W-:Y:S02]  /*7380*/  ISETP.GE.AND P0, PT, R3, R16.reuse, PT ;  /* 0x000000100300720c */ /* 0x080fe40003f06270 */
[----:B------:R-:W-:-:S02]  /*7390*/  ISETP.GE.AND P1, PT, R5, R16, PT ;  /* 0x000000100500720c */ /* 0x000fc40003f26270 */
[----:B------:R-:W-:-:S03]  /*73a0*/  ISETP.GE.AND P3, PT, R19, R16, PT ;  /* 0x000000101300720c */ /* 0x000fc60003f66270 */
[----:B------:R-:W-:Y:S10]  /*73b0*/  @P2 BRA `(.L_x_16662) ;  /* 0x0000000000642947 */ /* 0x000ff40003800000 */
[-C--:B-----5:R-:W-:Y:S02]  /*73c0*/  IABS R0, R24.reuse ;  /* 0x0000001800007213 */ /* 0x0a0fe40000000000 */
        /* <DEDUP_REMOVED lines=24> */
.L_x_16662:
[----:B------:R-:W-:Y:S05]  /*7550*/  BSYNC B0 ;  /* 0x0000000000007941 */ /* 0x000fea0003800000 */
.L_x_16661:
[----:B------:R-:W-:Y:S04]  /*7560*/  BSSY B0, `(.L_x_16663) ;  /* 0x000001b000007945 */ /* 0x000fe80003800000 */
[----:B------:R-:W-:Y:S05]  /*7570*/  @P3 BRA `(.L_x_16664) ;  /* 0x0000000000643947 */ /* 0x000fea0003800000 */
[----:B-----5:R-:W-:Y:S02]  /*7580*/  IABS R3, R18 ;  /* 0x0000001200037213 */ /* 0x020fe40000000000 */
[----:B--2---:R-:W-:Y:S02]  /*7590*/  IABS R9, R28 ;  /* 0x0000001c00097213 */ /* 0x004fe40000000000 */
        /* <DEDUP_REMOVED lines=23> */
.L_x_16664:
[----:B------:R-:W-:Y:S05]  /*7710*/  BSYNC B0 ;  /* 0x0000000000007941 */ /* 0x000fea0003800000 */
.L_x_16663:
        /* <DEDUP_REMOVED lines=26> */
.L_x_16666:
[----:B------:R-:W-:Y:S05]  /*78c0*/  BSYNC B0 ;  /* 0x0000000000007941 */ /* 0x000fea0003800000 */
.L_x_16665:
        /* <DEDUP_REMOVED lines=26> */
.L_x_16668:
[----:B------:R-:W-:Y:S05]  /*7a70*/  BSYNC B0 ;  /* 0x0000000000007941 */ /* 0x000fea0003800000 */
.L_x_16667:
[----:B------:R-:W-:Y:S04]  /*7a80*/  BSSY B6, `(.L_x_16669) ;  /* 0x0000103000067945 */ /* 0x000fe80003800000 */
[----:B------:R-:W-:Y:S05]  /*7a90*/  @P2 BRA `(.L_x_16670) ;  /* 0x0000001000042947 */ /* 0x000fea0003800000 */
        /* <DEDUP_REMOVED lines=20> */
.L_x_16674:
[----:B------:R0:W-:Y:S01]  /*7be0*/  STG.E.U8 desc[UR36][R8.64], R0 ;  /* 0x0000000008007986 */ /* 0x0001e2000c101124 */
[----:B------:R-:W-:Y:S01]  /*7bf0*/  IMAD.MOV.U32 R23, RZ, RZ, R19 ;  /* 0x000000ffff177224 */ /* 0x000fe200078e0013 */
[----:B------:R-:W-:Y:S06]  /*7c00*/  BRA `(.L_x_16670) ;  /* 0x0000000c00a87947 */ /* 0x000fec0003800000 */
.L_x_16673:
[----:B------:R-:W-:-:S13]  /*7c10*/  ISETP.NE.AND P0, PT, R3, 0x2, PT ;  /* 0x000000020300780c */ /* 0x000fda0003f05270 */
[----:B------:R-:W-:Y:S05]  /*7c20*/  @!P0 BRA `(.L_x_16676) ;  /* 0x0000000000308947 */ /* 0x000fea0003800000 */
[----:B------:R-:W-:-:S13]  /*7c30*/  ISETP.NE.AND P0, PT, R3, 0x3, PT ;  /* 0x000000030300780c */ /* 0x000fda0003f05270 */
[----:B------:R-:W-:Y:S05]  /*7c40*/  @!P0 BRA `(.L_x_16677) ;  /* 0x00000000001c8947 */ /* 0x000fea0003800000 */
[----:B------:R-:W-:-:S13]  /*7c50*/  ISETP.NE.AND P0, PT, R3, 0x4, PT ;  /* 0x000000040300780c */ /* 0x000fda0003f05270 */
[----:B------:R-:W-:Y:S05]  /*7c60*/  @P0 BRA `(.L_x_16675) ;  /* 0x0000000c002c0947 */ /* 0x000fea0003800000 */
[--C-:B------:R-:W-:Y:S01]  /*7c70*/  SHF.R.S32.HI R5, RZ, 0x1f, R0.reuse ;  /* 0x0000001fff057819 */ /* 0x100fe20000011400 */
[----:B------:R-:W-:Y:S02]  /*7c80*/  IMAD.MOV.U32 R4, RZ, RZ, R0 ;  /* 0x000000ffff047224 */ /* 0x000fe400078e0000 */
[----:B------:R-:W-:-:S03]  /*7c90*/  IMAD.MOV.U32 R23, RZ, RZ, R19 ;  /* 0x000000ffff177224 */ /* 0x000fc600078e0013 */
[----:B------:R0:W-:Y:S01]  /*7ca0*/  STG.E.64 desc[UR36][R8.64], R4 ;  /* 0x0000000408007986 */ /* 0x0001e2000c101b24 */
[----:B------:R-:W-:Y:S05]  /*7cb0*/  BRA `(.L_x_16670) ;  /* 0x0000000c007c7947 */ /* 0x000fea0003800000 */
.L_x_16677:
[----:B------:R0:W-:Y:S01]  /*7cc0*/  STG.E desc[UR36][R8.64], R0 ;  /* 0x0000000008007986 */ /* 0x0001e2000c101924 */
[----:B------:R-:W-:Y:S01]  /*7cd0*/  IMAD.MOV.U32 R23, RZ, RZ, R19 ;  /* 0x000000ffff177224 */ /* 0x000fe200078e0013 */
[----:B------:R-:W-:Y:S06]  /*7ce0*/  BRA `(.L_x_16670) ;  /* 0x0000000c00707947 */ /* 0x000fec0003800000 */
.L_x_16676:
[----:B------:R0:W-:Y:S01]  /*7cf0*/  STG.E.U16 desc[UR36][R8.64], R0 ;  /* 0x0000000008007986 */ /* 0x0001e2000c101524 */
[----:B------:R-:W-:Y:S01]  /*7d00*/  IMAD.MOV.U32 R23, RZ, RZ, R19 ;  /* 0x000000ffff177224 */ /* 0x000fe200078e0013 */
[----:B------:R-:W-:Y:S06]  /*7d10*/  BRA `(.L_x_16670) ;  /* 0x0000000c00647947 */ /* 0x000fec0003800000 */
.L_x_16672:
[----:B------:R-:W-:-:S13]  /*7d20*/  ISETP.GT.AND P0, PT, R3, 0x6, PT ;  /* 0x000000060300780c */ /* 0x000fda0003f04270 */
[----:B------:R-:W-:Y:S05]  /*7d30*/  @P0 BRA `(.L_x_16678) ;  /* 0x0000000000340947 */ /* 0x000fea0003800000 */
[----:B------:R-:W-:-:S13]  /*7d40*/  ISETP.NE.AND P0, PT, R3, 0x5, PT ;  /* 0x000000050300780c */ /* 0x000fda0003f05270 */
[----:B------:R-:W-:Y:S05]  /*7d50*/  @!P0 BRA `(.L_x_16679) ;  /* 0x0000000000188947 */ /* 0x000fea0003800000 */
[----:B------:R-:W-:-:S13]  /*7d60*/  ISETP.NE.AND P0, PT, R3, 0x6, PT ;  /* 0x000000060300780c */ /* 0x000fda0003f05270 */
[----:B------:R-:W-:Y:S05]  /*7d70*/  @P0 BRA `(.L_x_16675) ;  /* 0x0000000800e80947 */ /* 0x000fea0003800000 */
[----:B------:R-:W-:Y:S01]  /*7d80*/  I2FP.F32.S32 R3, R0 ;  /* 0x0000000000037245 */ /* 0x000fe20000201400 */
[----:B------:R-:W-:-:S04]  /*7d90*/  IMAD.MOV.U32 R23, RZ, RZ, R19 ;  /* 0x000000ffff177224 */ /* 0x000fc800078e0013 */
[----:B------:R0:W-:Y:S01]  /*7da0*/  STG.E desc[UR36][R8.64], R3 ;  /* 0x0000000308007986 */ /* 0x0001e2000c101924 */
[----:B------:R-:W-:Y:S05]  /*7db0*/  BRA `(.L_x_16670) ;  /* 0x0000000c003c7947 */ /* 0x000fea0003800000 */
.L_x_16679:
[----:B------:R-:W-:Y:S01]  /*7dc0*/  I2FP.F32.S32 R0, R0 ;  /* 0x0000000000007245 */ /* 0x000fe20000201400 */
[----:B------:R-:W-:-:S03]  /*7dd0*/  IMAD.MOV.U32 R23, RZ, RZ, R19 ;  /* 0x000000ffff177224 */ /* 0x000fc600078e0013 */
[----:B------:R-:W-:-:S05]  /*7de0*/  F2FP.F16.F32.PACK_AB R0, RZ, R0 ;  /* 0x00000000ff00723e */ /* 0x000fca00000000ff */
[----:B------:R0:W-:Y:S01]  /*7df0*/  STG.E.U16 desc[UR36][R8.64], R0 ;  /* 0x0000000008007986 */ /* 0x0001e2000c101524 */
[----:B------:R-:W-:Y:S05]  /*7e00*/  BRA `(.L_x_16670) ;  /* 0x0000000c00287947 */ /* 0x000fea0003800000 */
.L_x_16678:
[----:B------:R-:W-:-:S13]  /*7e10*/  ISETP.NE.AND P0, PT, R3, 0x7, PT ;  /* 0x000000070300780c */ /* 0x000fda0003f05270 */
[----:B------:R-:W-:Y:S05]  /*7e20*/  @!P0 BRA `(.L_x_16680) ;  /* 0x00000000003c8947 */ /* 0x000fea0003800000 */
[----:B------:R-:W-:-:S13]  /*7e30*/  ISETP.NE.AND P0, PT, R3, 0x8, PT ;  /* 0x000000080300780c */ /* 0x000fda0003f05270 */
[----:B------:R-:W-:Y:S05]  /*7e40*/  @!P0 BRA `(.L_x_16681) ;  /* 0x00000000001c8947 */ /* 0x000fea0003800000 */
[----:B------:R-:W-:-:S13]  /*7e50*/  ISETP.NE.AND P0, PT, R3, 0x9, PT ;  /* 0x000000090300780c */ /* 0x000fda0003f05270 */
[----:B------:R-:W-:Y:S05]  /*7e60*/  @P0 BRA `(.L_x_16675) ;  /* 0x0000000800ac0947 */ /* 0x000fea0003800000 */
[----:B------:R-:W-:Y:S01]  /*7e70*/  I2FP.F32.S32 R4, R0 ;  /* 0x0000000000047245 */ /* 0x000fe20000201400 */
[----:B------:R-:W-:Y:S02]  /*7e80*/  IMAD.MOV.U32 R5, RZ, RZ, RZ ;  /* 0x000000ffff057224 */ /* 0x000fe400078e00ff */
[----:B------:R-:W-:-:S03]  /*7e90*/  IMAD.MOV.U32 R23, RZ, RZ, R19 ;  /* 0x000000ffff177224 */ /* 0x000fc600078e0013 */
[----:B------:R0:W-:Y:S01]  /*7ea0*/  STG.E.64 desc[UR36][R8.64], R4 ;  /* 0x0000000408007986 */ /* 0x0001e2000c101b24 */
[----:B------:R-:W-:Y:S05]  /*7eb0*/  BRA `(.L_x_16670) ;  /* 0x0000000800fc7947 */ /* 0x000fea0003800000 */
.L_x_16681:
[----:B------:R-:W-:Y:S01]  /*7ec0*/  I2FP.F32.S32 R0, R0 ;  /* 0x0000000000007245 */ /* 0x000fe20000201400 */
[----:B------:R-:W-:-:S03]  /*7ed0*/  IMAD.MOV.U32 R23, RZ, RZ, R19 ;  /* 0x000000ffff177224 */ /* 0x000fc600078e0013 */
[----:B------:R-:W-:-:S04]  /*7ee0*/  F2FP.F16.F32.PACK_AB R3, RZ, R0 ;  /* 0x00000000ff03723e */ /* 0x000fc800000000ff */
[----:B------:R-:W-:-:S05]  /*7ef0*/  PRMT R3, R3, 0x5410, RZ ;  /* 0x0000541003037816 */ /* 0x000fca00000000ff */
[----:B------:R0:W-:Y:S01]  /*7f00*/  STG.E desc[UR36][R8.64], R3 ;  /* 0x0000000308007986 */ /* 0x0001e2000c101924 */
[----:B------:R-:W-:Y:S05]  /*7f10*/  BRA `(.L_x_16670) ;  /* 0x0000000800e47947 */ /* 0x000fea0003800000 */
.L_x_16680:
[----:B------:R-:W0:Y:S01]  /*7f20*/  I2F.F64 R4, R0 ;  /* 0x0000000000047312 */ /* 0x000e220000201c00 */
[----:B------:R-:W-:Y:S01]  /*7f30*/  IMAD.MOV.U32 R23, RZ, RZ, R19 ;  /* 0x000000ffff177224 */ /* 0x000fe200078e0013 */
[----:B0-----:R0:W-:Y:S01]  /*7f40*/  STG.E.64 desc[UR36][R8.64], R4 ;  /* 0x0000000408007986 */ /* 0x0011e2000c101b24 */
[----:B------:R-:W-:Y:S05]  /*7f50*/  BRA `(.L_x_16670) ;  /* 0x0000000800d47947 */ /* 0x000fea0003800000 */
.L_x_16671:
        /* <DEDUP_REMOVED lines=8> */
[----:B------:R-:W-:Y:S01]  /*7fe0*/  ISETP.NE.AND P0, PT, R0, RZ, PT ;  /* 0x000000ff0000720c */ /* 0x000fe20003f05270 */
[----:B------:R-:W-:-:S03]  /*7ff0*/  IMAD.MOV.U32 R23, RZ, RZ, R19 ;  /* 0x000000ffff177224 */ /* 0x000fc600078e0013 */
[----:B------:R-:W-:-:S05]  /*8000*/  SEL R3, RZ, 0x1, !P0 ;  /* 0x00000001ff037807 */ /* 0x000fca0004000000 */
[----:B------:R1:W-:Y:S01]  /*8010*/  STG.E.U8 desc[UR36][R8.64], R3 ;  /* 0x0000000308007986 */ /* 0x0003e2000c101124 */
[----:B------:R-:W-:Y:S05]  /*8020*/  BRA `(.L_x_16670) ;  /* 0x0000000800a07947 */ /* 0x000fea0003800000 */
.L_x_16684:
[----:B------:R-:W0:Y:S01]  /*8030*/  I2F.F64 R4, R0 ;  /* 0x0000000000047312 */ /* 0x000e220000201c00 */
[----:B------:R-:W-:Y:S01]  /*8040*/  CS2R R6, SRZ ;  /* 0x0000000000067805 */ /* 0x000fe2000001ff00 */
[----:B------:R-:W-:-:S04]  /*8050*/  IMAD.MOV.U32 R23, RZ, RZ, R19 ;  /* 0x000000ffff177224 */ /* 0x000fc800078e0013 */
[----:B0-----:R0:W-:Y:S01]  /*8060*/  STG.E.128 desc[UR36][R8.64], R4 ;  /* 0x0000000408007986 */ /* 0x0011e2000c101d24 */
[----:B------:R-:W-:Y:S05]  /*8070*/  BRA `(.L_x_16670) ;  /* 0x00000008008c7947 */ /* 0x000fea0003800000 */
.L_x_16683:
        /* <DEDUP_REMOVED lines=21> */
.L_x_16688:
[----:B------:R-:W-:Y:S05]  /*81d0*/  BSYNC B0 ;  /* 0x0000000000007941 */ /* 0x000fea0003800000 */
.L_x_16687:
[----:B------:R-:W-:Y:S01]  /*81e0*/  LOP3.LUT R5, R0, R5, RZ, 0xfc, !PT ;  /* 0x0000000500057212 */ /* 0x000fe200078efcff */
[----:B------:R-:W-:-:S04]  /*81f0*/  IMAD.MOV.U32 R23, RZ, RZ, R19 ;  /* 0x000000ffff177224 */ /* 0x000fc800078e0013 */
[----:B------:R4:W-:Y:S01]  /*8200*/  STG.E.U8 desc[UR36][R8.64], R5 ;  /* 0x0000000508007986 */ /* 0x0009e2000c101124 */
[----:B------:R-:W-:Y:S05]  /*8210*/  BRA `(.L_x_16670) ;  /* 0x0000000800247947 */ /* 0x000fea0003800000 */
.L_x_16686:
        /* <DEDUP_REMOVED lines=13> */
.L_x_16690:
[----:B------:R-:W-:Y:S01]  /*82f0*/  IMAD.MOV.U32 R0, RZ, RZ, 0x7f ;  /* 0x0000007fff007424 */ /* 0x000fe200078e00ff */
[----:B------:R-:W-:-:S04]  /*8300*/  ISETP.GT.U32.AND P0, PT, R3, 0x7f800000, PT ;  /* 0x7f8000000300780c */ /* 0x000fc80003f04070 */
[----:B------:R-:W-:-:S09]  /*8310*/  SEL R0, R0, 0x7c, P0 ;  /* 0x0000007c00007807 */ /* 0x000fd20000000000 */
.L_x_16691:
[----:B------:R-:W-:Y:S05]  /*8320*/  BSYNC B0 ;  /* 0x0000000000007941 */ /* 0x000fea0003800000 */
.L_x_16689:
[----:B------:R-:W-:Y:S01]  /*8330*/  LOP3.LUT R3, R5, 0x80000000, RZ, 0xc0, !PT ;  /* 0x8000000005037812 */ /* 0x000fe200078ec0ff */
[----:B------:R-:W-:-:S03]  /*8340*/  IMAD.MOV.U32 R23, RZ, RZ, R19 ;  /* 0x000000ffff177224 */ /* 0x000fc600078e0013 */
[----:B------:R-:W-:-:S04]  /*8350*/  SHF.R.U32.HI R3, RZ, 0x18, R3 ;  /* 0x00000018ff037819 */ /* 0x000fc80000011603 */
[----:B------:R-:W-:-:S05]  /*8360*/  LOP3.LUT R3, R0, R3, RZ, 0xfc, !PT ;  /* 0x0000000300037212 */ /* 0x000fca00078efcff */
[----:B------:R0:W-:Y:S01]  /*8370*/  STG.E.U8 desc[UR36][R8.64], R3 ;  /* 0x0000000308007986 */ /* 0x0001e2000c101124 */
[----:B------:R-:W-:Y:S05]  /*8380*/  BRA `(.L_x_16670) ;  /* 0x0000000400c87947 */ /* 0x000fea0003800000 */
.L_x_16685:
[----:B------:R-:W-:Y:S01]  /*8390*/  I2FP.F32.S32 R0, R0 ;  /* 0x0000000000007245 */ /* 0x000fe20000201400 */
[----:B------:R-:W-:-:S03]  /*83a0*/  IMAD.MOV.U32 R23, RZ, RZ, R19 ;  /* 0x000000ffff177224 */ /* 0x000fc600078e0013 */
[----:B------:R-:W-:-:S05]  /*83b0*/  F2FP.BF16.F32.PACK_AB R0, RZ, R0 ;  /* 0x00000000ff00723e */ /* 0x000fca00000010ff */
[----:B------:R3:W-:Y:S01]  /*83c0*/  STG.E.U16 desc[UR36][R8.64], R0 ;  /* 0x0000000008007986 */ /* 0x0007e2000c101524 */
[----:B------:R-:W-:Y:S05]  /*83d0*/  BRA `(.L_x_16670) ;  /* 0x0000000400b47947 */ /* 0x000fea0003800000 */
.L_x_16682:
        /* <DEDUP_REMOVED lines=11> */
.L_x_16694:
        /* <DEDUP_REMOVED lines=17> */
.L_x_16697:
[----:B------:R-:W-:-:S04]  /*85a0*/  LOP3.LUT R3, R5, 0x80000000, RZ, 0xc0, !PT ;  /* 0x8000000005037812 */ /* 0x000fc800078ec0ff */
[----:B------:R-:W-:-:S04]  /*85b0*/  SHF.R.U32.HI R3, RZ, 0x18, R3 ;  /* 0x00000018ff037819 */ /* 0x000fc80000011603 */
[----:B------:R-:W-:-:S04]  /*85c0*/  LOP3.LUT R0, R0, R3, RZ, 0xfc, !PT ;  /* 0x0000000300007212 */ /* 0x000fc800078efcff */
[----:B------:R-:W-:-:S07]  /*85d0*/  PRMT R4, R0, 0x7610, R4 ;  /* 0x0000761000047816 */ /* 0x000fce0000000004 */
.L_x_16696:
[----:B------:R-:W-:Y:S05]  /*85e0*/  BSYNC B0 ;  /* 0x0000000000007941 */ /* 0x000fea0003800000 */
.L_x_16695:
[----:B------:R0:W-:Y:S01]  /*85f0*/  STG.E.U8 desc[UR36][R8.64], R4 ;  /* 0x0000000408007986 */ /* 0x0001e2000c101124 */
[----:B------:R-:W-:Y:S01]  /*8600*/  IMAD.MOV.U32 R23, RZ, RZ, R19 ;  /* 0x000000ffff177224 */ /* 0x000fe200078e0013 */
[----:B------:R-:W-:Y:S06]  /*8610*/  BRA `(.L_x_16670) ;  /* 0x0000000400247947 */ /* 0x000fec0003800000 */
.L_x_16693:
        /* <DEDUP_REMOVED lines=17> */
.L_x_16700:
[----:B------:R-:W-:-:S04]  /*8730*/  LOP3.LUT R3, R5, 0x80000000, RZ, 0xc0, !PT ;  /* 0x8000000005037812 */ /* 0x000fc800078ec0ff */
[----:B------:R-:W-:-:S04]  /*8740*/  SHF.R.U32.HI R3, RZ, 0x18, R3 ;  /* 0x00000018ff037819 */ /* 0x000fc80000011603 */
[----:B------:R-:W-:-:S04]  /*8750*/  LOP3.LUT R0, R0, R3, RZ, 0xfc, !PT ;  /* 0x0000000300007212 */ /* 0x000fc800078efcff */
[----:B------:R-:W-:-:S07]  /*8760*/  PRMT R4, R0, 0x7610, R4 ;  /* 0x0000761000047816 */ /* 0x000fce0000000004 */
.L_x_16699:
[----:B------:R-:W-:Y:S05]  /*8770*/  BSYNC B0 ;  /* 0x0000000000007941 */ /* 0x000fea0003800000 */
.L_x_16698:
[----:B------:R0:W-:Y:S01]  /*8780*/  STG.E.U8 desc[UR36][R8.64], R4 ;  /* 0x0000000408007986 */ /* 0x0001e2000c101124 */
[----:B------:R-:W-:Y:S01]  /*8790*/  IMAD.MOV.U32 R23, RZ, RZ, R19 ;  /* 0x000000ffff177224 */ /* 0x000fe200078e0013 */
[----:B------:R-:W-:Y:S06]  /*87a0*/  BRA `(.L_x_16670) ;  /* 0x0000000000c07947 */ /* 0x000fec0003800000 */
.L_x_16692:
[----:B------:R-:W-:-:S13]  /*87b0*/  ISETP.NE.AND P0, PT, R3, 0x1c, PT ;  /* 0x0000001c0300780c */ /* 0x000fda0003f05270 */
[----:B------:R-:W-:Y:S05]  /*87c0*/  @!P0 BRA `(.L_x_16701) ;  /* 0x0000000000b08947 */ /* 0x000fea0003800000 */
[----:B------:R-:W-:-:S13]  /*87d0*/  ISETP.NE.AND P0, PT, R3, 0x1d, PT ;  /* 0x0000001d0300780c */ /* 0x000fda0003f05270 */
[----:B------:R-:W-:Y:S05]  /*87e0*/  @!P0 BRA `(.L_x_16702) ;  /* 0x0000000000948947 */ /* 0x000fea0003800000 */
[----:B------:R-:W-:-:S13]  /*87f0*/  ISETP.NE.AND P0, PT, R3, 0x2c, PT ;  /* 0x0000002c0300780c */ /* 0x000fda0003f05270 */
[----:B------:R-:W-:Y:S05]  /*8800*/  @P0 BRA `(.L_x_16675) ;  /* 0x0000000000440947 */ /* 0x000fea0003800000 */
[----:B------:R-:W-:Y:S01]  /*8810*/  I2FP.F32.S32 R4, R0 ;  /* 0x0000000000047245 */ /* 0x000fe20000201400 */
        /* <DEDUP_REMOVED lines=16> */
.L_x_16675:
        /* <DEDUP_REMOVED lines=16> */
.L_x_16703:
[----:B------:R-:W-:Y:S01]  /*8a20*/  IMAD.MOV.U32 R23, RZ, RZ, R19 ;  /* 0x000000ffff177224 */ /* 0x000fe200078e0013 */
[----:B------:R-:W-:Y:S06]  /*8a30*/  BRA `(.L_x_16670) ;  /* 0x00000000001c7947 */ /* 0x000fec0003800000 */
.L_x_16702:
[--C-:B------:R-:W-:Y:S01]  /*8a40*/  SHF.R.S32.HI R5, RZ, 0x1f, R0.reuse ;  /* 0x0000001fff057819 */ /* 0x100fe20000011400 */
[----:B------:R-:W-:Y:S02]  /*8a50*/  IMAD.MOV.U32 R4, RZ, RZ, R0 ;  /* 0x000000ffff047224 */ /* 0x000fe400078e0000 */
[----:B------:R-:W-:-:S03]  /*8a60*/  IMAD.MOV.U32 R23, RZ, RZ, R19 ;  /* 0x000000ffff177224 */ /* 0x000fc600078e0013 */
[----:B------:R0:W-:Y:S01]  /*8a70*/  STG.E.64 desc[UR36][R8.64], R4 ;  /* 0x0000000408007986 */ /* 0x0001e2000c101b24 */
[----:B------:R-:W-:Y:S05]  /*8a80*/  BRA `(.L_x_16670) ;  /* 0x0000000000087947 */ /* 0x000fea0003800000 */
.L_x_16701:
[----:B------:R0:W-:Y:S01]  /*8a90*/  STG.E desc[UR36][R8.64], R0 ;  /* 0x0000000008007986 */ /* 0x0001e2000c101924 */
[----:B------:R-:W-:-:S07]  /*8aa0*/  IMAD.MOV.U32 R23, RZ, RZ, R19 ;  /* 0x000000ffff177224 */ /* 0x000fce00078e0013 */
.L_x_16670:
[----:B------:R-:W-:Y:S05]  /*8ab0*/  BSYNC B6 ;  /* 0x0000000000067941 */ /* 0x000fea0003800000 */
.L_x_16669:
[----:B------:R-:W-:Y:S01]  /*8ac0*/  ISETP.GE.AND P0, PT, R23, R16, PT ;  /* 0x000000101700720c */ /* 0x000fe20003f06270 */
[----:B------:R-:W-:-:S12]  /*8ad0*/  BSSY B6, `(.L_x_16704) ;  /* 0x00001d8000067945 */ /* 0x000fd80003800000 */
[----:B------:R-:W-:Y:S05]  /*8ae0*/  @P0 BRA `(.L_x_16705) ;  /* 0x0000001c00580947 */ /* 0x000fea0003800000 */
[----:B0---4-:R-:W0:Y:S01]  /*8af0*/  LDC.64 R4, c[0x0][0x218] ;  /* 0x00008600ff047b82 */ /* 0x011e220000000a00 */
[----:B---3--:R-:W-:Y:S01]  /*8b00*/  IMAD R0, R2, 0x200, R23 ;  /* 0x0000020002007824 */ /* 0x008fe200078e0217 */
[----:B--2---:R-:W-:Y:S01]  /*8b10*/  PRMT R6, R17, 0x9910, RZ ;  /* 0x0000991011067816 */ /* 0x004fe200000000ff */
[----:B------:R-:W-:Y:S02]  /*8b20*/  ULDC UR4, c[0x0][0x244] ;  /* 0x0000910000047ab9 */ /* 0x000fe40000000800 */
[----:B-1----:R-:W-:Y:S02]  /*8b30*/  IMAD R3, R0, UR4, RZ ;  /* 0x0000000400037c24 */ /* 0x002fe4000f8e02ff */
        /* <DEDUP_REMOVED lines=15> */
.L_x_16709:
[----:B-----5:R0:W-:Y:S01]  /*8c30*/  STG.E.U8 desc[UR36][R4.64], R24 ;  /* 0x0000001804007986 */ /* 0x0201e2000c101124 */
[----:B------:R-:W-:Y:S05]  /*8c40*/  BRA `(.L_x_16711) ;  /* 0x0000000c00487947 */ /* 0x000fea0003800000 */
.L_x_16708:
[----:B------:R-:W-:-:S13]  /*8c50*/  ISETP.NE.AND P0, PT, R0, 0x2, PT ;  /* 0x000000020000780c */ /* 0x000fda0003f05270 */
[----:B------:R-:W-:Y:S05]  /*8c60*/  @!P0 BRA `(.L_x_16712) ;  /* 0x0000000000248947 */ /* 0x000fea0003800000 */
[----:B------:R-:W-:-:S13]  /*8c70*/  ISETP.NE.AND P0, PT, R0, 0x3, PT ;  /* 0x000000030000780c */ /* 0x000fda0003f05270 */
[----:B------:R-:W-:Y:S05]  /*8c80*/  @!P0 BRA `(.L_x_16713) ;  /* 0x0000000000148947 */ /* 0x000fea0003800000 */
[----:B------:R-:W-:-:S13]  /*8c90*/  ISETP.NE.AND P0, PT, R0, 0x4, PT ;  /* 0x000000040000780c */ /* 0x000fda0003f05270 */
[----:B------:R-:W-:Y:S05]  /*8ca0*/  @P0 BRA `(.L_x_16710) ;  /* 0x0000000800dc0947 */ /* 0x000fea0003800000 */
[----:B-----5:R-:W-:-:S05]  /*8cb0*/  SHF.R.S32.HI R25, RZ, 0x1f, R24 ;  /* 0x0000001fff197819 */ /* 0x020fca0000011418 */
[----:B------:R0:W-:Y:S01]  /*8cc0*/  STG.E.64 desc[UR36][R4.64], R24 ;  /* 0x0000001804007986 */ /* 0x0001e2000c101b24 */
[----:B------:R-:W-:Y:S05]  /*8cd0*/  BRA `(.L_x_16711) ;  /* 0x0000000c00247947 */ /* 0x000fea0003800000 */
.L_x_16713:
[----:B-----5:R0:W-:Y:S01]  /*8ce0*/  STG.E desc[UR36][R4.64], R24 ;  /* 0x0000001804007986 */ /* 0x0201e2000c101924 */
[----:B------:R-:W-:Y:S05]  /*8cf0*/  BRA `(.L_x_16711) ;  /* 0x0000000c001c7947 */ /* 0x000fea0003800000 */
.L_x_16712:
[----:B-----5:R0:W-:Y:S01]  /*8d00*/  STG.E.U16 desc[UR36][R4.64], R24 ;  /* 0x0000001804007986 */ /* 0x0201e2000c101524 */
[----:B------:R-:W-:Y:S05]  /*8d10*/  BRA `(.L_x_16711) ;  /* 0x0000000c00147947 */ /* 0x000fea0003800000 */
.L_x_16707:
[----:B------:R-:W-:-:S13]  /*8d20*/  ISETP.GT.AND P0, PT, R0, 0x6, PT ;  /* 0x000000060000780c */ /* 0x000fda0003f04270 */
[----:B------:R-:W-:Y:S05]  /*8d30*/  @P0 BRA `(.L_x_16714) ;  /* 0x00000000002c0947 */ /* 0x000fea0003800000 */
[----:B------:R-:W-:-:S13]  /*8d40*/  ISETP.NE.AND P0, PT, R0, 0x5, PT ;  /* 0x000000050000780c */ /* 0x000fda0003f05270 */
[----:B------:R-:W-:Y:S05]  /*8d50*/  @!P0 BRA `(.L_x_16715) ;  /* 0x0000000000148947 */ /* 0x000fea0003800000 */
[----:B------:R-:W-:-:S13]  /*8d60*/  ISETP.NE.AND P0, PT, R0, 0x6, PT ;  /* 0x000000060000780c */ /* 0x000fda0003f05270 */
[----:B------:R-:W-:Y:S05]  /*8d70*/  @P0 BRA `(.L_x_16710) ;  /* 0x0000000800a80947 */ /* 0x000fea0003800000 */
[----:B-----5:R-:W-:-:S05]  /*8d80*/  I2FP.F32.S32 R3, R24 ;  /* 0x0000001800037245 */ /* 0x020fca0000201400 */
[----:B------:R0:W-:Y:S01]  /*8d90*/  STG.E desc[UR36][R4.64], R3 ;  /* 0x0000000304007986 */ /* 0x0001e2000c101924 */
[----:B------:R-:W-:Y:S05]  /*8da0*/  BRA `(.L_x_16711) ;  /* 0x0000000800f07947 */ /* 0x000fea0003800000 */
.L_x_16715:
[----:B-----5:R-:W-:-:S04]  /*8db0*/  I2FP.F32.S32 R0, R24 ;  /* 0x0000001800007245 */ /* 0x020fc80000201400 */
[----:B------:R-:W-:-:S05]  /*8dc0*/  F2FP.F16.F32.PACK_AB R0, RZ, R0 ;  /* 0x00000000ff00723e */ /* 0x000fca00000000ff */
[----:B------:R0:W-:Y:S01]  /*8dd0*/  STG.E.U16 desc[UR36][R4.64], R0 ;  /* 0x0000000004007986 */ /* 0x0001e2000c101524 */
[----:B------:R-:W-:Y:S05]  /*8de0*/  BRA `(.L_x_16711) ;  /* 0x0000000800e07947 */ /* 0x000fea0003800000 */
.L_x_16714:
[----:B------:R-:W-:-:S13]  /*8df0*/  ISETP.NE.AND P0, PT, R0, 0x7, PT ;  /* 0x000000070000780c */ /* 0x000fda0003f05270 */
[----:B------:R-:W-:Y:S05]  /*8e00*/  @!P0 BRA `(.L_x_16716) ;  /* 0x0000000000348947 */ /* 0x000fea0003800000 */
[----:B------:R-:W-:-:S13]  /*8e10*/  ISETP.NE.AND P0, PT, R0, 0x8, PT ;  /* 0x000000080000780c */ /* 0x000fda0003f05270 */
[----:B------:R-:W-:Y:S05]  /*8e20*/  @!P0 BRA `(.L_x_16717) ;  /* 0x0000000000188947 */ /* 0x000fea0003800000 */
[----:B------:R-:W-:-:S13]  /*8e30*/  ISETP.NE.AND P0, PT, R0, 0x9, PT ;  /* 0x000000090000780c */ /* 0x000fda0003f05270 */
[----:B------:R-:W-:Y:S05]  /*8e40*/  @P0 BRA `(.L_x_16710) ;  /* 0x0000000800740947 */ /* 0x000fea0003800000 */
[----:B-----5:R-:W-:Y:S01]  /*8e50*/  I2FP.F32.S32 R24, R24 ;  /* 0x0000001800187245 */ /* 0x020fe20000201400 */
[----:B------:R-:W-:-:S05]  /*8e60*/  IMAD.MOV.U32 R25, RZ, RZ, RZ ;  /* 0x000000ffff197224 */ /* 0x000fca00078e00ff */
[----:B------:R0:W-:Y:S01]  /*8e70*/  STG.E.64 desc[UR36][R4.64], R24 ;  /* 0x0000001804007986 */ /* 0x0001e2000c101b24 */
[----:B------:R-:W-:Y:S05]  /*8e80*/  BRA `(.L_x_16711) ;  /* 0x0000000800b87947 */ /* 0x000fea0003800000 */
.L_x_16717:
[----:B-----5:R-:W-:-:S04]  /*8e90*/  I2FP.F32.S32 R24, R24 ;  /* 0x0000001800187245 */ /* 0x020fc80000201400 */
[----:B------:R-:W-:-:S04]  /*8ea0*/  F2FP.F16.F32.PACK_AB R3, RZ, R24 ;  /* 0x00000018ff03723e */ /* 0x000fc800000000ff */
[----:B------:R-:W-:-:S05]  /*8eb0*/  PRMT R3, R3, 0x5410, RZ ;  /* 0x0000541003037816 */ /* 0x000fca00000000ff */
[----:B------:R0:W-:Y:S01]  /*8ec0*/  STG.E desc[UR36][R4.64], R3 ;  /* 0x0000000304007986 */ /* 0x0001e2000c101924 */
[----:B------:R-:W-:Y:S05]  /*8ed0*/  BRA `(.L_x_16711) ;  /* 0x0000000800a47947 */ /* 0x000fea0003800000 */
.L_x_16716:
[----:B-----5:R-:W0:Y:S02]  /*8ee0*/  I2F.F64 R24, R24 ;  /* 0x0000001800187312 */ /* 0x020e240000201c00 */
[----:B0-----:R0:W-:Y:S01]  /*8ef0*/  STG.E.64 desc[UR36][R4.64], R24 ;  /* 0x0000001804007986 */ /* 0x0011e2000c101b24 */
[----:B------:R-:W-:Y:S05]  /*8f00*/  BRA `(.L_x_16711) ;  /* 0x0000000800987947 */ /* 0x000fea0003800000 */
.L_x_16706:
        /* <DEDUP_REMOVED lines=8> */
[----:B-----5:R-:W-:-:S04]  /*8f90*/  ISETP.NE.AND P0, PT, R24, RZ, PT ;  /* 0x000000ff1800720c */ /* 0x020fc80003f05270 */
[----:B------:R-:W-:-:S05]  /*8fa0*/  SEL R3, RZ, 0x1, !P0 ;  /* 0x00000001ff037807 */ /* 0x000fca0004000000 */
[----:B------:R1:W-:Y:S01]  /*8fb0*/  STG.E.U8 desc[UR36][R4.64], R3 ;  /* 0x0000000304007986 */ /* 0x0003e2000c101124 */
[----:B------:R-:W-:Y:S05]  /*8fc0*/  BRA `(.L_x_16711) ;  /* 0x0000000800687947 */ /* 0x000fea0003800000 */
.L_x_16720:
[----:B-----5:R-:W0:Y:S01]  /*8fd0*/  I2F.F64 R24, R24 ;  /* 0x0000001800187312 */ /* 0x020e220000201c00 */
[----:B------:R-:W-:-:S05]  /*8fe0*/  CS2R R26, SRZ ;  /* 0x00000000001a7805 */ /* 0x000fca000001ff00 */
[----:B0-----:R0:W-:Y:S01]  /*8ff0*/  STG.E.128 desc[UR36][R4.64], R24 ;  /* 0x0000001804007986 */ /* 0x0011e2000c101d24 */
[----:B------:R-:W-:Y:S05]  /*9000*/  BRA `(.L_x_16711) ;  /* 0x0000000800587947 */ /* 0x000fea0003800000 */
.L_x_16719:
[----:B------:R-:W-:-:S13]  /*9010*/  ISETP.NE.AND P0, PT, R0, 0xf, PT ;  /* 0x0000000f0000780c */ /* 0x000fda0003f05270 */
[----:B------:R-:W-:Y:S05]  /*9020*/  @!P0 BRA `(.L_x_16721) ;  /* 0x0000000000b48947 */ /* 0x000fea0003800000 */
[----:B------:R-:W-:-:S13]  /*9030*/  ISETP.NE.AND P0, PT, R0, 0x17, PT ;  /* 0x000000170000780c */ /* 0x000fda0003f05270 */
[----:B------:R-:W-:Y:S05]  /*9040*/  @!P0 BRA `(.L_x_16722) ;  /* 0x0000000000548947 */ /* 0x000fea0003800000 */
[----:B------:R-:W-:-:S13]  /*9050*/  ISETP.NE.AND P0, PT, R0, 0x18, PT ;  /* 0x000000180000780c */ /* 0x000fda0003f05270 */
[----:B------:R-:W-:Y:S05]  /*9060*/  @P0 BRA `(.L_x_16710) ;  /* 0x0000000400ec0947 */ /* 0x000fea0003800000 */
[----:B-----5:R-:W-:Y:S01]  /*9070*/  I2FP.F32.S32 R9, R24 ;  /* 0x0000001800097245 */ /* 0x020fe20000201400 */
        /* <DEDUP_REMOVED lines=14> */
.L_x_16724:
[----:B------:R-:W-:Y:S05]  /*9160*/  BSYNC B0 ;  /* 0x0000000000007941 */ /* 0x000fea0003800000 */
.L_x_16723:
[----:B------:R-:W-:-:S05]  /*9170*/  LOP3.LUT R7, R0, R7, RZ, 0xfc, !PT ;  /* 0x0000000700077212 */ /* 0x000fca00078efcff */
[----:B------:R3:W-:Y:S01]  /*9180*/  STG.E.U8 desc[UR36][R4.64], R7 ;  /* 0x0000000704007986 */ /* 0x0007e2000c101124 */
[----:B------:R-:W-:Y:S05]  /*9190*/  BRA `(.L_x_16711) ;  /* 0x0000000400f47947 */ /* 0x000fea0003800000 */
.L_x_16722:
[----:B-----5:R-:W-:Y:S01]  /*91a0*/  I2FP.F32.S32 R7, R24 ;  /* 0x0000001800077245 */ /* 0x020fe20000201400 */
        /* <DEDUP_REMOVED lines=12> */
.L_x_16726:
[----:B------:R-:W-:Y:S01]  /*9270*/  IMAD.MOV.U32 R0, RZ, RZ, 0x7f ;  /* 0x0000007fff007424 */ /* 0x000fe200078e00ff */
[----:B------:R-:W-:-:S04]  /*9280*/  ISETP.GT.U32.AND P0, PT, R3, 0x7f800000, PT ;  /* 0x7f8000000300780c */ /* 0x000fc80003f04070 */
[----:B------:R-:W-:-:S09]  /*9290*/  SEL R0, R0, 0x7c, P0 ;  /* 0x0000007c00007807 */ /* 0x000fd20000000000 */
.L_x_16727:
[----:B------:R-:W-:Y:S05]  /*92a0*/  BSYNC B0 ;  /* 0x0000000000007941 */ /* 0x000fea0003800000 */
.L_x_16725:
[----:B------:R-:W-:-:S04]  /*92b0*/  LOP3.LUT R3, R7, 0x80000000, RZ, 0xc0, !PT ;  /* 0x8000000007037812 */ /* 0x000fc800078ec0ff */
[----:B------:R-:W-:-:S04]  /*92c0*/  SHF.R.U32.HI R3, RZ, 0x18, R3 ;  /* 0x00000018ff037819 */ /* 0x000fc80000011603 */
[----:B------:R-:W-:-:S05]  /*92d0*/  LOP3.LUT R3, R0, R3, RZ, 0xfc, !PT ;  /* 0x0000000300037212 */ /* 0x000fca00078efcff */
[----:B------:R4:W-:Y:S01]  /*92e0*/  STG.E.U8 desc[UR36][R4.64], R3 ;  /* 0x0000000304007986 */ /* 0x0009e2000c101124 */
[----:B------:R-:W-:Y:S05]  /*92f0*/  BRA `(.L_x_16711) ;  /* 0x00000004009c7947 */ /* 0x000fea0003800000 */
.L_x_16721:
[----:B-----5:R-:W-:-:S04]  /*9300*/  I2FP.F32.S32 R0, R24 ;  /* 0x0000001800007245 */ /* 0x020fc80000201400 */
[----:B------:R-:W-:-:S05]  /*9310*/  F2FP.BF16.F32.PACK_AB R0, RZ, R0 ;  /* 0x00000000ff00723e */ /* 0x000fca00000010ff */
[----:B------:R2:W-:Y:S01]  /*9320*/  STG.E.U16 desc[UR36][R4.64], R0 ;  /* 0x0000000004007986 */ /* 0x0005e2000c101524 */
[----:B------:R-:W-:Y:S05]  /*9330*/  BRA `(.L_x_16711) ;  /* 0x00000004008c7947 */ /* 0x000fea0003800000 */
.L_x_16718:
        /* <DEDUP_REMOVED lines=10> */
.L_x_16730:
[----:B-----5:R-:W-:Y:S01]  /*93e0*/  I2FP.F32.S32 R7, R24 ;  /* 0x0000001800077245 */ /* 0x020fe20000201400 */
        /* <DEDUP_REMOVED lines=16> */
.L_x_16733:
[----:B------:R-:W-:-:S04]  /*94f0*/  LOP3.LUT R0, R7, 0x80000000, RZ, 0xc0, !PT ;  /* 0x8000000007007812 */ /* 0x000fc800078ec0ff */
[----:B------:R-:W-:-:S04]  /*9500*/  SHF.R.U32.HI R0, RZ, 0x18, R0 ;  /* 0x00000018ff007819 */ /* 0x000fc80000011600 */
[----:B------:R-:W-:-:S07]  /*9510*/  LOP3.LUT R0, R3, R0, RZ, 0xfc, !PT ;  /* 0x0000000003007212 */ /* 0x000fce00078efcff */
.L_x_16732:
[----:B------:R-:W-:Y:S05]  /*9520*/  BSYNC B0 ;  /* 0x0000000000007941 */ /* 0x000fea0003800000 */
.L_x_16731:
[----:B------:R0:W-:Y:S01]  /*9530*/  STG.E.U8 desc[UR36][R4.64], R0 ;  /* 0x0000000004007986 */ /* 0x0001e2000c101124 */
[----:B------:R-:W-:Y:S05]  /*9540*/  BRA `(.L_x_16711) ;  /* 0x0000000400087947 */ /* 0x000fea0003800000 */
.L_x_16729:
        /* <DEDUP_REMOVED lines=17> */
.L_x_16736:
[----:B------:R-:W-:-:S04]  /*9660*/  LOP3.LUT R0, R7, 0x80000000, RZ, 0xc0, !PT ;  /* 0x8000000007007812 */ /* 0x000fc800078ec0ff */
[----:B------:R-:W-:-:S04]  /*9670*/  SHF.R.U32.HI R0, RZ, 0x18, R0 ;  /* 0x00000018ff007819 */ /* 0x000fc80000011600 */
[----:B------:R-:W-:-:S07]  /*9680*/  LOP3.LUT R0, R3, R0, RZ, 0xfc, !PT ;  /* 0x0000000003007212 */ /* 0x000fce00078efcff */
.L_x_16735:
[----:B------:R-:W-:Y:S05]  /*9690*/  BSYNC B0 ;  /* 0x0000000000007941 */ /* 0x000fea0003800000 */
.L_x_16734:
[----:B------:R0:W-:Y:S01]  /*96a0*/  STG.E.U8 desc[UR36][R4.64], R0 ;  /* 0x0000000004007986 */ /* 0x0001e2000c101124 */
[----:B------:R-:W-:Y:S05]  /*96b0*/  BRA `(.L_x_16711) ;  /* 0x0000000000ac7947 */ /* 0x000fea0003800000 */
.L_x_16728:
[----:B------:R-:W-:-:S13]  /*96c0*/  ISETP.NE.AND P0, PT, R0, 0x1c, PT ;  /* 0x0000001c0000780c */ /* 0x000fda0003f05270 */
[----:B------:R-:W-:Y:S05]  /*96d0*/  @!P0 BRA `(.L_x_16737) ;  /* 0x0000000000a08947 */ /* 0x000fea0003800000 */
[----:B------:R-:W-:-:S13]  /*96e0*/  ISETP.NE.AND P0, PT, R0, 0x1d, PT ;  /* 0x0000001d0000780c */ /* 0x000fda0003f05270 */
[----:B------:R-:W-:Y:S05]  /*96f0*/  @!P0 BRA `(.L_x_16738) ;  /* 0x00000000008c8947 */ /* 0x000fea0003800000 */
[----:B------:R-:W-:-:S13]  /*9700*/  ISETP.NE.AND P0, PT, R0, 0x2c, PT ;  /* 0x0000002c0000780c */ /* 0x000fda0003f05270 */
[----:B------:R-:W-:Y:S05]  /*9710*/  @P0 BRA `(.L_x_16710) ;  /* 0x0000000000400947 */ /* 0x000fea0003800000 */
[----:B-----5:R-:W-:-:S04]  /*9720*/  I2FP.F32.S32 R24, R24 ;  /* 0x0000001800187245 */ /* 0x020fc80000201400 */
        /* <DEDUP_REMOVED lines=15> */
.L_x_16710:
        /* <DEDUP_REMOVED lines=16> */
.L_x_16739:
[----:B------:R-:W-:Y:S05]  /*9920*/  BRA `(.L_x_16711) ;  /* 0x0000000000107947 */ /* 0x000fea0003800000 */
.L_x_16738:
[----:B-----5:R-:W-:-:S05]  /*9930*/  SHF.R.S32.HI R25, RZ, 0x1f, R24 ;  /* 0x0000001fff197819 */ /* 0x020fca0000011418 */
[----:B------:R0:W-:Y:S01]  /*9940*/  STG.E.64 desc[UR36][R4.64], R24 ;  /* 0x0000001804007986 */ /* 0x0001e2000c101b24 */
[----:B------:R-:W-:Y:S05]  /*9950*/  BRA `(.L_x_16711) ;  /* 0x0000000000047947 */ /* 0x000fea0003800000 */
.L_x_16737:
[----:B-----5:R0:W-:Y:S02]  /*9960*/  STG.E desc[UR36][R4.64], R24 ;  /* 0x0000001804007986 */ /* 0x0201e4000c101924 */
.L_x_16711:
[----:B------:R-:W-:-:S05]  /*9970*/  VIADD R23, R23, 0x80 ;  /* 0x0000008017177836 */ /* 0x000fca0000000000 */
[----:B------:R-:W-:-:S13]  /*9980*/  ISETP.GE.AND P0, PT, R23, R16, PT ;  /* 0x000000101700720c */ /* 0x000fda0003f06270 */
[----:B------:R-:W-:Y:S05]  /*9990*/  @P0 BRA `(.L_x_16705) ;  /* 0x0000000c00ac0947 */ /* 0x000fea0003800000 */
[----:B------:R-:W5:Y:S01]  /*99a0*/  LDC.64 R8, c[0x0][0x218] ;  /* 0x00008600ff087b82 */ /* 0x000f620000000a00 */
[----:B0-2---:R-:W-:Y:S01]  /*99b0*/  IMAD R0, R2, 0x200, R23 ;  /* 0x0000020002007824 */ /* 0x005fe200078e0217 */
[----:B-1-34-:R-:W-:Y:S01]  /*99c0*/  PRMT R4, R17, 0x9910, RZ ;  /* 0x0000991011047816 */ /* 0x01afe200000000ff */
[----:B------:R-:W-:Y:S02]  /*99d0*/  ULDC UR4, c[0x0][0x244] ;  /* 0x0000910000047ab9 */ /* 0x000fe40000000800 */
[----:B------:R-:W-:Y:S02]  /*99e0*/  IMAD R3, R0, UR4, RZ ;  /* 0x0000000400037c24 */ /* 0x000fe4000f8e02ff */
[----:B------:R-:W-:-:S05]  /*99f0*/  IMAD.MOV.U32 R0, RZ, RZ, R4 ;  /* 0x000000ffff007224 */ /* 0x000fca00078e0004 */
[----:B------:R-:W-:Y:S02]  /*9a00*/  ISETP.GT.AND P1, PT, R0, 0x9, PT ;  /* 0x000000090000780c */ /* 0x000fe40003f24270 */
[----:B-----5:R-:W-:-:S05]  /*9a10*/  IADD3 R8, P0, R3, R8, RZ ;  /* 0x0000000803087210 */ /* 0x020fca0007f1e0ff */
        /* <DEDUP_REMOVED lines=12> */
.L_x_16743:
[----:B------:R0:W-:Y:S01]  /*9ae0*/  STG.E.U8 desc[UR36][R8.64], R18 ;  /* 0x0000001208007986 */ /* 0x0001e2000c101124 */
[----:B------:R-:W-:Y:S05]  /*9af0*/  BRA `(.L_x_16745) ;  /* 0x0000000c00507947 */ /* 0x000fea0003800000 */
.L_x_16742:
        /* <DEDUP_REMOVED lines=9> */
.L_x_16747:
[----:B------:R0:W-:Y:S01]  /*9b90*/  STG.E desc[UR36][R8.64], R18 ;  /* 0x0000001208007986 */ /* 0x0001e2000c101924 */
[----:B------:R-:W-:Y:S05]  /*9ba0*/  BRA `(.L_x_16745) ;  /* 0x0000000c00247947 */ /* 0x000fea0003800000 */
.L_x_16746:
[----:B------:R0:W-:Y:S01]  /*9bb0*/  STG.E.U16 desc[UR36][R8.64], R18 ;  /* 0x0000001208007986 */ /* 0x0001e2000c101524 */
[----:B------:R-:W-:Y:S05]  /*9bc0*/  BRA `(.L_x_16745) ;  /* 0x0000000c001c7947 */ /* 0x000fea0003800000 */
.L_x_16741:
        /* <DEDUP_REMOVED lines=9> */
.L_x_16749:
[----:B------:R-:W-:-:S04]  /*9c60*/  I2FP.F32.S32 R0, R18 ;  /* 0x0000001200007245 */ /* 0x000fc80000201400 */
[----:B------:R-:W-:-:S05]  /*9c70*/  F2FP.F16.F32.PACK_AB R0, RZ, R0 ;  /* 0x00000000ff00723e */ /* 0x000fca00000000ff */
[----:B------:R0:W-:Y:S01]  /*9c80*/  STG.E.U16 desc[UR36][R8.64], R0 ;  /* 0x0000000008007986 */ /* 0x0001e2000c101524 */
[----:B------:R-:W-:Y:S05]  /*9c90*/  BRA `(.L_x_16745) ;  /* 0x0000000800e87947 */ /* 0x000fea0003800000 */
.L_x_16748:
        /* <DEDUP_REMOVED lines=10> */
.L_x_16751:
[----:B------:R-:W-:-:S04]  /*9d40*/  I2FP.F32.S32 R18, R18 ;  /* 0x0000001200127245 */ /* 0x000fc80000201400 */
[----:B------:R-:W-:-:S04]  /*9d50*/  F2FP.F16.F32.PACK_AB R3, RZ, R18 ;  /* 0x00000012ff03723e */ /* 0x000fc800000000ff */
[----:B------:R-:W-:-:S05]  /*9d60*/  PRMT R3, R3, 0x5410, RZ ;  /* 0x0000541003037816 */ /* 0x000fca00000000ff */
[----:B------:R2:W-:Y:S01]  /*9d70*/  STG.E desc[UR36][R8.64], R3 ;  /* 0x0000000308007986 */ /* 0x0005e2000c101924 */
[----:B------:R-:W-:Y:S05]  /*9d80*/  BRA `(.L_x_16745) ;  /* 0x0000000800ac7947 */ /* 0x000fea0003800000 */
.L_x_16750:
[----:B------:R-:W0:Y:S02]  /*9d90*/  I2F.F64 R18, R18 ;  /* 0x0000001200127312 */ /* 0x000e240000201c00 */
[----:B0-----:R4:W-:Y:S01]  /*9da0*/  STG.E.64 desc[UR36][R8.64], R18 ;  /* 0x0000001208007986 */ /* 0x0019e2000c101b24 */
[----:B------:R-:W-:Y:S05]  /*9db0*/  BRA `(.L_x_16745) ;  /* 0x0000000800a07947 */ /* 0x000fea0003800000 */
.L_x_16740:
        /* <DEDUP_REMOVED lines=12> */
.L_x_16754:
[----:B------:R-:W0:Y:S01]  /*9e80*/  I2F.F64 R4, R18 ;  /* 0x0000001200047312 */ /* 0x000e220000201c00 */
[----:B------:R-:W-:-:S05]  /*9e90*/  CS2R R6, SRZ ;  /* 0x0000000000067805 */ /* 0x000fca000001ff00 */
[----:B0-----:R0:W-:Y:S01]  /*9ea0*/  STG.E.128 desc[UR36][R8.64], R4 ;  /* 0x0000000408007986 */ /* 0x0011e2000c101d24 */
[----:B------:R-:W-:Y:S05]  /*9eb0*/  BRA `(.L_x_16745) ;  /* 0x0000000800607947 */ /* 0x000fea0003800000 */
.L_x_16753:
        /* <DEDUP_REMOVED lines=21> */
.L_x_16758:
[----:B------:R-:W-:Y:S05]  /*a010*/  BSYNC B0 ;  /* 0x0000000000007941 */ /* 0x000fea0003800000 */
.L_x_16757:
[----:B------:R-:W-:-:S05]  /*a020*/  LOP3.LUT R5, R0, R5, RZ, 0xfc, !PT ;  /* 0x0000000500057212 */ /* 0x000fca00078efcff */
[----:B------:R0:W-:Y:S01]  /*a030*/  STG.E.U8 desc[UR36][R8.64], R5 ;  /* 0x0000000508007986 */ /* 0x0001e2000c101124 */
[----:B------:R-:W-:Y:S05]  /*a040*/  BRA `(.L_x_16745) ;  /* 0x0000000400fc7947 */ /* 0x000fea0003800000 */
.L_x_16756:
        /* <DEDUP_REMOVED lines=13> */
.L_x_16760:
[----:B------:R-:W-:Y:S01]  /*a120*/  IMAD.MOV.U32 R0, RZ, RZ, 0x7f ;  /* 0x0000007fff007424 */ /* 0x000fe200078e00ff */
[----:B------:R-:W-:-:S04]  /*a130*/  ISETP.GT.U32.AND P0, PT, R3, 0x7f800000, PT ;  /* 0x7f8000000300780c */ /* 0x000fc80003f04070 */
[----:B------:R-:W-:-:S09]  /*a140*/  SEL R0, R0, 0x7c, P0 ;  /* 0x0000007c00007807 */ /* 0x000fd20000000000 */
.L_x_16761:
[----:B------:R-:W-:Y:S05]  /*a150*/  BSYNC B0 ;  /* 0x0000000000007941 */ /* 0x000fea0003800000 */
.L_x_16759:
[----:B------:R-:W-:-:S04]  /*a160*/  LOP3.LUT R3, R5, 0x80000000, RZ, 0xc0, !PT ;  /* 0x8000000005037812 */ /* 0x000fc800078ec0ff */
[----:B------:R-:W-:-:S04]  /*a170*/  SHF.R.U32.HI R3, RZ, 0x18, R3 ;  /* 0x00000018ff037819 */ /* 0x000fc80000011603 */
[----:B------:R-:W-:-:S05]  /*a180*/  LOP3.LUT R3, R0, R3, RZ, 0xfc, !PT ;  /* 0x0000000300037212 */ /* 0x000fca00078efcff */
[----:B------:R0:W-:Y:S01]  /*a190*/  STG.E.U8 desc[UR36][R8.64], R3 ;  /* 0x0000000308007986 */ /* 0x0001e2000c101124 */
[----:B------:R-:W-:Y:S05]  /*a1a0*/  BRA `(.L_x_16745) ;  /* 0x0000000400a47947 */ /* 0x000fea0003800000 */
.L_x_16755:
[----:B------:R-:W-:-:S04]  /*a1b0*/  I2FP.F32.S32 R0, R18 ;  /* 0x0000001200007245 */ /* 0x000fc80000201400 */
[----:B------:R-:W-:-:S05]  /*a1c0*/  F2FP.BF16.F32.PACK_AB R0, RZ, R0 ;  /* 0x00000000ff00723e */ /* 0x000fca00000010ff */
[----:B------:R0:W-:Y:S01]  /*a1d0*/  STG.E.U16 desc[UR36][R8.64], R0 ;  /* 0x0000000008007986 */ /* 0x0001e2000c101524 */
[----:B------:R-:W-:Y:S05]  /*a1e0*/  BRA `(.L_x_16745) ;  /* 0x0000000400947947 */ /* 0x000fea0003800000 */
.L_x_16752:
        /* <DEDUP_REMOVED lines=10> */
.L_x_16764:
        /* <DEDUP_REMOVED lines=17> */
.L_x_16767:
[----:B------:R-:W-:-:S04]  /*a3a0*/  LOP3.LUT R3, R5, 0x80000000, RZ, 0xc0, !PT ;  /* 0x8000000005037812 */ /* 0x000fc800078ec0ff */
[----:B------:R-:W-:-:S04]  /*a3b0*/  SHF.R.U32.HI R3, RZ, 0x18, R3 ;  /* 0x00000018ff037819 */ /* 0x000fc80000011603 */
[----:B------:R-:W-:-:S04]  /*a3c0*/  LOP3.LUT R0, R0, R3, RZ, 0xfc, !PT ;  /* 0x0000000300007212 */ /* 0x000fc800078efcff */
[----:B------:R-:W-:-:S07]  /*a3d0*/  PRMT R4, R0, 0x7610, R4 ;  /* 0x0000761000047816 */ /* 0x000fce0000000004 */
.L_x_16766:
[----:B------:R-:W-:Y:S05]  /*a3e0*/  BSYNC B0 ;  /* 0x0000000000007941 */ /* 0x000fea0003800000 */
.L_x_16765:
[----:B------:R0:W-:Y:S01]  /*a3f0*/  STG.E.U8 desc[UR36][R8.64], R4 ;  /* 0x0000000408007986 */ /* 0x0001e2000c101124 */
[----:B------:R-:W-:Y:S05]  /*a400*/  BRA `(.L_x_16745) ;  /* 0x00000004000c7947 */ /* 0x000fea0003800000 */
.L_x_16763:
        /* <DEDUP_REMOVED lines=17> */
.L_x_16770:
[----:B------:R-:W-:-:S04]  /*a520*/  LOP3.LUT R3, R5, 0x80000000, RZ, 0xc0, !PT ;  /* 0x8000000005037812 */ /* 0x000fc800078ec0ff */
[----:B------:R-:W-:-:S04]  /*a530*/  SHF.R.U32.HI R3, RZ, 0x18, R3 ;  /* 0x00000018ff037819 */ /* 0x000fc80000011603 */
[----:B------:R-:W-:-:S04]  /*a540*/  LOP3.LUT R0, R0, R3, RZ, 0xfc, !PT ;  /* 0x0000000300007212 */ /* 0x000fc800078efcff */
[----:B------:R-:W-:-:S07]  /*a550*/  PRMT R4, R0, 0x7610, R4 ;  /* 0x0000761000047816 */ /* 0x000fce0000000004 */
.L_x_16769:
[----:B------:R-:W-:Y:S05]  /*a560*/  BSYNC B0 ;  /* 0x0000000000007941 */ /* 0x000fea0003800000 */
.L_x_16768:
[----:B------:R0:W-:Y:S01]  /*a570*/  STG.E.U8 desc[UR36][R8.64], R4 ;  /* 0x0000000408007986 */ /* 0x0001e2000c101124 */
[----:B------:R-:W-:Y:S05]  /*a580*/  BRA `(.L_x_16745) ;  /* 0x0000000000ac7947 */ /* 0x000fea0003800000 */
.L_x_16762:
        /* <DEDUP_REMOVED lines=22> */
.L_x_16744:
        /* <DEDUP_REMOVED lines=16> */
.L_x_16773:
[----:B------:R-:W-:Y:S05]  /*a7f0*/  BRA `(.L_x_16745) ;  /* 0x0000000000107947 */ /* 0x000fea0003800000 */
.L_x_16772:
[----:B------:R-:W-:-:S05]  /*a800*/  SHF.R.S32.HI R19, RZ, 0x1f, R18 ;  /* 0x0000001fff137819 */ /* 0x000fca0000011412 */
[----:B------:R0:W-:Y:S01]  /*a810*/  STG.E.64 desc[UR36][R8.64], R18 ;  /* 0x0000001208007986 */ /* 0x0001e2000c101b24 */
[----:B------:R-:W-:Y:S05]  /*a820*/  BRA `(.L_x_16745) ;  /* 0x0000000000047947 */ /* 0x000fea0003800000 */
.L_x_16771:
[----:B------:R0:W-:Y:S02]  /*a830*/  STG.E desc[UR36][R8.64], R18 ;  /* 0x0000001208007986 */ /* 0x0001e4000c101924 */
.L_x_16745:
[----:B------:R-:W-:-:S07]  /*a840*/  VIADD R23, R23, 0x80 ;  /* 0x0000008017177836 */ /* 0x000fce0000000000 */
.L_x_16705:
[----:B------:R-:W-:Y:S05]  /*a850*/  BSYNC B6 ;  /* 0x0000000000067941 */ /* 0x000fea0003800000 */
.L_x_16704:
        /* <DEDUP_REMOVED lines=21> */
.L_x_16777:
[----:B-----5:R-:W-:Y:S01]  /*a9b0*/  STG.E.U8 desc[UR36][R2.64], R22 ;  /* 0x0000001602007986 */ /* 0x020fe2000c101124 */
[----:B------:R-:W-:Y:S05]  /*a9c0*/  EXIT ;  /* 0x000000000000794d */ /* 0x000fea0003800000 */
.L_x_16776:
[----:B------:R-:W-:-:S13]  /*a9d0*/  ISETP.NE.AND P0, PT, R0, 0x2, PT ;  /* 0x000000020000780c */ /* 0x000fda0003f05270 */
[----:B------:R-:W-:Y:S05]  /*a9e0*/  @!P0 BRA `(.L_x_16779) ;  /* 0x0000000000248947 */ /* 0x000fea0003800000 */
[----:B------:R-:W-:-:S13]  /*a9f0*/  ISETP.NE.AND P0, PT, R0, 0x3, PT ;  /* 0x000000030000780c */ /* 0x000fda0003f05270 */
[----:B------:R-:W-:Y:S05]  /*aa00*/  @!P0 BRA `(.L_x_16780) ;  /* 0x0000000000148947 */ /* 0x000fea0003800000 */
[----:B------:R-:W-:-:S13]  /*aa10*/  ISETP.NE.AND P0, PT, R0, 0x4, PT ;  /* 0x000000040000780c */ /* 0x000fda0003f05270 */
[----:B------:R-:W-:Y:S05]  /*aa20*/  @P0 BRA `(.L_x_16778) ;  /* 0x0000000800e40947 */ /* 0x000fea0003800000 */
[----:B-----5:R-:W-:-:S05]  /*aa30*/  SHF.R.S32.HI R23, RZ, 0x1f, R22 ;  /* 0x0000001fff177819 */ /* 0x020fca0000011416 */
[----:B------:R-:W-:Y:S01]  /*aa40*/  STG.E.64 desc[UR36][R2.64], R22 ;  /* 0x0000001602007986 */ /* 0x000fe2000c101b24 */
[----:B------:R-:W-:Y:S05]  /*aa50*/  EXIT ;  /* 0x000000000000794d */ /* 0x000fea0003800000 */
.L_x_16780:
[----:B-----5:R-:W-:Y:S01]  /*aa60*/  STG.E desc[UR36][R2.64], R22 ;  /* 0x0000001602007986 */ /* 0x020fe2000c101924 */
[----:B------:R-:W-:Y:S05]  /*aa70*/  EXIT ;  /* 0x000000000000794d */ /* 0x000fea0003800000 */
.L_x_16779:
[----:B-----5:R-:W-:Y:S01]  /*aa80*/  STG.E.U16 desc[UR36][R2.64], R22 ;  /* 0x0000001602007986 */ /* 0x020fe2000c101524 */
[----:B------:R-:W-:Y:S05]  /*aa90*/  EXIT ;  /* 0x000000000000794d */ /* 0x000fea0003800000 */
.L_x_16775:
[----:B------:R-:W-:-:S13]  /*aaa0*/  ISETP.GT.AND P0, PT, R0, 0x6, PT ;  /* 0x000000060000780c */ /* 0x000fda0003f04270 */
[----:B------:R-:W-:Y:S05]  /*aab0*/  @P0 BRA `(.L_x_16781) ;  /* 0x00000000002c0947 */ /* 0x000fea0003800000 */
[----:B------:R-:W-:-:S13]  /*aac0*/  ISETP.NE.AND P0, PT, R0, 0x5, PT ;  /* 0x000000050000780c */ /* 0x000fda0003f05270 */
[----:B------:R-:W-:Y:S05]  /*aad0*/  @!P0 BRA `(.L_x_16782) ;  /* 0x0000000000148947 */ /* 0x000fea0003800000 */
[----:B------:R-:W-:-:S13]  /*aae0*/  ISETP.NE.AND P0, PT, R0, 0x6, PT ;  /* 0x000000060000780c */ /* 0x000fda0003f05270 */
[----:B------:R-:W-:Y:S05]  /*aaf0*/  @P0 BRA `(.L_x_16778) ;  /* 0x0000000800b00947 */ /* 0x000fea0003800000 */
[----:B-----5:R-:W-:-:S05]  /*ab00*/  I2FP.F32.S32 R5, R22 ;  /* 0x0000001600057245 */ /* 0x020fca0000201400 */
[----:B------:R-:W-:Y:S01]  /*ab10*/  STG.E desc[UR36][R2.64], R5 ;  /* 0x0000000502007986 */ /* 0x000fe2000c101924 */
[----:B------:R-:W-:Y:S05]  /*ab20*/  EXIT ;  /* 0x000000000000794d */ /* 0x000fea0003800000 */
.L_x_16782:
[----:B-----5:R-:W-:-:S04]  /*ab30*/  I2FP.F32.S32 R0, R22 ;  /* 0x0000001600007245 */ /* 0x020fc80000201400 */
[----:B------:R-:W-:-:S05]  /*ab40*/  F2FP.F16.F32.PACK_AB R0, RZ, R0 ;  /* 0x00000000ff00723e */ /* 0x000fca00000000ff */
[----:B------:R-:W-:Y:S01]  /*ab50*/  STG.E.U16 desc[UR36][R2.64], R0 ;  /* 0x0000000002007986 */ /* 0x000fe2000c101524 */
[----:B------:R-:W-:Y:S05]  /*ab60*/  EXIT ;  /* 0x000000000000794d */ /* 0x000fea0003800000 */
.L_x_16781:
        /* <DEDUP_REMOVED lines=8> */
[----:B------:R-:W-:Y:S01]  /*abf0*/  STG.E.64 desc[UR36][R2.64], R22 ;  /* 0x0000001602007986 */ /* 0x000fe2000c101b24 */
[----:B------:R-:W-:Y:S05]  /*ac00*/  EXIT ;  /* 0x000000000000794d */ /* 0x000fea0003800000 */
.L_x_16784:
[----:B-----5:R-:W-:-:S04]  /*ac10*/  I2FP.F32.S32 R22, R22 ;  /* 0x0000001600167245 */ /* 0x020fc80000201400 */
[----:B------:R-:W-:-:S04]  /*ac20*/  F2FP.F16.F32.PACK_AB R5, RZ, R22 ;  /* 0x00000016ff05723e */ /* 0x000fc800000000ff */
[----:B------:R-:W-:-:S05]  /*ac30*/  PRMT R5, R5, 0x5410, RZ ;  /* 0x0000541005057816 */ /* 0x000fca00000000ff */
[----:B------:R-:W-:Y:S01]  /*ac40*/  STG.E desc[UR36][R2.64], R5 ;  /* 0x0000000502007986 */ /* 0x000fe2000c101924 */
[----:B------:R-:W-:Y:S05]  /*ac50*/  EXIT ;  /* 0x000000000000794d */ /* 0x000fea0003800000 */
.L_x_16783:
[----:B-----5:R-:W0:Y:S02]  /*ac60*/  I2F.F64 R22, R22 ;  /* 0x0000001600167312 */ /* 0x020e240000201c00 */
[----:B0-----:R-:W-:Y:S01]  /*ac70*/  STG.E.64 desc[UR36][R2.64], R22 ;  /* 0x0000001602007986 */ /* 0x001fe2000c101b24 */
[----:B------:R-:W-:Y:S05]  /*ac80*/  EXIT ;  /* 0x000000000000794d */ /* 0x000fea0003800000 */
.L_x_16774:
        /* <DEDUP_REMOVED lines=10> */
[----:B------:R-:W-:Y:S01]  /*ad30*/  STG.E.U8 desc[UR36][R2.64], R5 ;  /* 0x0000000502007986 */ /* 0x000fe2000c101124 */
[----:B------:R-:W-:Y:S05]  /*ad40*/  EXIT ;  /* 0x000000000000794d */ /* 0x000fea0003800000 */
.L_x_16787:
[----:B-----5:R-:W0:Y:S01]  /*ad50*/  I2F.F64 R4, R22 ;  /* 0x0000001600047312 */ /* 0x020e220000201c00 */
[----:B------:R-:W-:-:S05]  /*ad60*/  CS2R R6, SRZ ;  /* 0x0000000000067805 */ /* 0x000fca000001ff00 */
[----:B0-----:R-:W-:Y:S01]  /*ad70*/  STG.E.128 desc[UR36][R2.64], R4 ;  /* 0x0000000402007986 */ /* 0x001fe2000c101d24 */
[----:B------:R-:W-:Y:S05]  /*ad80*/  EXIT ;  /* 0x000000000000794d */ /* 0x000fea0003800000 */
.L_x_16786:
        /* <DEDUP_REMOVED lines=21> */
.L_x_16791:
[----:B------:R-:W-:Y:S05]  /*aee0*/  BSYNC B0 ;  /* 0x0000000000007941 */ /* 0x000fea0003800000 */
.L_x_16790:
[----:B------:R-:W-:-:S05]  /*aef0*/  LOP3.LUT R5, R0, R5, RZ, 0xfc, !PT ;  /* 0x0000000500057212 */ /* 0x000fca00078efcff */
[----:B------:R-:W-:Y:S01]  /*af00*/  STG.E.U8 desc[UR36][R2.64], R5 ;  /* 0x0000000502007986 */ /* 0x000fe2000c101124 */
[----:B------:R-:W-:Y:S05]  /*af10*/  EXIT ;  /* 0x000000000000794d */ /* 0x000fea0003800000 */
.L_x_16789:
        /* <DEDUP_REMOVED lines=13> */
.L_x_16793:
[----:B------:R-:W-:Y:S01]  /*aff0*/  IMAD.MOV.U32 R0, RZ, RZ, 0x7f ;  /* 0x0000007fff007424 */ /* 0x000fe200078e00ff */
[----:B------:R-:W-:-:S04]  /*b000*/  ISETP.GT.U32.AND P0, PT, R4, 0x7f800000, PT ;  /* 0x7f8000000400780c */ /* 0x000fc80003f04070 */
[----:B------:R-:W-:-:S09]  /*b010*/  SEL R0, R0, 0x7c, P0 ;  /* 0x0000007c00007807 */ /* 0x000fd20000000000 */
.L_x_16794:
[----:B------:R-:W-:Y:S05]  /*b020*/  BSYNC B0 ;  /* 0x0000000000007941 */ /* 0x000fea0003800000 */
.L_x_16792:
[----:B------:R-:W-:-:S04]  /*b030*/  LOP3.LUT R4, R5, 0x80000000, RZ, 0xc0, !PT ;  /* 0x8000000005047812 */ /* 0x000fc800078ec0ff */
[----:B------:R-:W-:-:S04]  /*b040*/  SHF.R.U32.HI R5, RZ, 0x18, R4 ;  /* 0x00000018ff057819 */ /* 0x000fc80000011604 */
[----:B------:R-:W-:-:S05]  /*b050*/  LOP3.LUT R5, R0, R5, RZ, 0xfc, !PT ;  /* 0x0000000500057212 */ /* 0x000fca00078efcff */
[----:B------:R-:W-:Y:S01]  /*b060*/  STG.E.U8 desc[UR36][R2.64], R5 ;  /* 0x0000000502007986 */ /* 0x000fe2000c101124 */
[----:B------:R-:W-:Y:S05]  /*b070*/  EXIT ;  /* 0x000000000000794d */ /* 0x000fea0003800000 */
.L_x_16788:
[----:B-----5:R-:W-:-:S04]  /*b080*/  I2FP.F32.S32 R0, R22 ;  /* 0x0000001600007245 */ /* 0x020fc80000201400 */
[----:B------:R-:W-:-:S05]  /*b090*/  F2FP.BF16.F32.PACK_AB R0, RZ, R0 ;  /* 0x00000000ff00723e */ /* 0x000fca00000010ff */
[----:B------:R-:W-:Y:S01]  /*b0a0*/  STG.E.U16 desc[UR36][R2.64], R0 ;  /* 0x0000000002007986 */ /* 0x000fe2000c101524 */
[----:B------:R-:W-:Y:S05]  /*b0b0*/  EXIT ;  /* 0x000000000000794d */ /* 0x000fea0003800000 */
.L_x_16785:
        /* <DEDUP_REMOVED lines=10> */
.L_x_16797:
        /* <DEDUP_REMOVED lines=17> */
.L_x_16800:
[----:B------:R-:W-:-:S04]  /*b270*/  LOP3.LUT R0, R7, 0x80000000, RZ, 0xc0, !PT ;  /* 0x8000000007007812 */ /* 0x000fc800078ec0ff */
[----:B------:R-:W-:-:S04]  /*b280*/  SHF.R.U32.HI R5, RZ, 0x18, R0 ;  /* 0x00000018ff057819 */ /* 0x000fc80000011600 */
[----:B------:R-:W-:-:S04]  /*b290*/  LOP3.LUT R4, R4, R5, RZ, 0xfc, !PT ;  /* 0x0000000504047212 */ /* 0x000fc800078efcff */
[----:B------:R-:W-:-:S07]  /*b2a0*/  PRMT R0, R4, 0x7610, R0 ;  /* 0x0000761004007816 */ /* 0x000fce0000000000 */
.L_x_16799:
[----:B------:R-:W-:Y:S05]  /*b2b0*/  BSYNC B0 ;  /* 0x0000000000007941 */ /* 0x000fea0003800000 */
.L_x_16798:
[----:B------:R-:W-:Y:S01]  /*b2c0*/  STG.E.U8 desc[UR36][R2.64], R0 ;  /* 0x0000000002007986 */ /* 0x000fe2000c101124 */
[----:B------:R-:W-:Y:S05]  /*b2d0*/  EXIT ;  /* 0x000000000000794d */ /* 0x000fea0003800000 */
.L_x_16796:
        /* <DEDUP_REMOVED lines=17> */
.L_x_16803:
[----:B------:R-:W-:-:S04]  /*b3f0*/  LOP3.LUT R0, R7, 0x80000000, RZ, 0xc0, !PT ;  /* 0x8000000007007812 */ /* 0x000fc800078ec0ff */
[----:B------:R-:W-:-:S04]  /*b400*/  SHF.R.U32.HI R5, RZ, 0x18, R0 ;  /* 0x00000018ff057819 */ /* 0x000fc80000011600 */
[----:B------:R-:W-:-:S04]  /*b410*/  LOP3.LUT R4, R4, R5, RZ, 0xfc, !PT ;  /* 0x0000000504047212 */ /* 0x000fc800078efcff */
[----:B------:R-:W-:-:S07]  /*b420*/  PRMT R0, R4, 0x7610, R0 ;  /* 0x0000761004007816 */ /* 0x000fce0000000000 */
.L_x_16802:
[----:B------:R-:W-:Y:S05]  /*b430*/  BSYNC B0 ;  /* 0x0000000000007941 */ /* 0x000fea0003800000 */
.L_x_16801:
[----:B------:R-:W-:Y:S01]  /*b440*/  STG.E.U8 desc[UR36][R2.64], R0 ;  /* 0x0000000002007986 */ /* 0x000fe2000c101124 */
[----:B------:R-:W-:Y:S05]  /*b450*/  EXIT ;  /* 0x000000000000794d */ /* 0x000fea0003800000 */
.L_x_16795:
        /* <DEDUP_REMOVED lines=22> */
.L_x_16778:
        /* <DEDUP_REMOVED lines=16> */
.L_x_16806:
[----:B------:R-:W-:Y:S05]  /*b6c0*/  EXIT ;  /* 0x000000000000794d */ /* 0x000fea0003800000 */
.L_x_16805:
[----:B-----5:R-:W-:-:S05]  /*b6d0*/  SHF.R.S32.HI R23, RZ, 0x1f, R22 ;  /* 0x0000001fff177819 */ /* 0x020fca0000011416 */
[----:B------:R-:W-:Y:S01]  /*b6e0*/  STG.E.64 desc[UR36][R2.64], R22 ;  /* 0x0000001602007986 */ /* 0x000fe2000c101b24 */
[----:B------:R-:W-:Y:S05]  /*b6f0*/  EXIT ;  /* 0x000000000000794d */ /* 0x000fea0003800000 */
.L_x_16804:
[----:B-----5:R-:W-:Y:S01]  /*b700*/  STG.E desc[UR36][R2.64], R22 ;  /* 0x0000001602007986 */ /* 0x020fe2000c101924 */
[----:B------:R-:W-:Y:S05]  /*b710*/  EXIT ;  /* 0x000000000000794d */ /* 0x000fea0003800000 */
.L_x_16807:
        /* <DEDUP_REMOVED lines=14> */
.L_x_22915:


//--------------------- .text._ZN2at6native18elementwise_kernelILi128ELi2EZNS0_22gpu_kernel_impl_nocastINS0_13BinaryFunctorIiiiZZZNS0_15binary_internal21div_trunc_kernel_cudaERNS_18TensorIteratorBaseEENKUlvE_clEvENKUlvE1_clEvEUliiE_EEEEvS6_RKT_EUliE_EEviT1_ --------------------------
	.section	.text._ZN2at6native18elementwise_kernelILi128ELi2EZNS0_22gpu_kernel_impl_nocastINS0_13BinaryFunctorIiiiZZZNS0_15binary_internal21div_trunc_kernel_cudaERNS_18TensorIteratorBaseEENKUlvE_clEvENKUlvE1_clEvEUliiE_EEEEvS6_RKT_EUliE_EEviT1_,"ax",@progbits
	.align	128
        .global         _ZN2at6native18elementwise_kernelILi128ELi2EZNS0_22gpu_kernel_impl_nocastINS0_13BinaryFunctorIiiiZZZNS0_15binary_internal21div_trunc_kernel_cudaERNS_18TensorIteratorBaseEENKUlvE_clEvENKUlvE1_clEvEUliiE_EEEEvS6_RKT_EUliE_EEviT1_
        .type           _ZN2at6native18elementwise_kernelILi128ELi2EZNS0_22gpu_kernel_impl_nocastINS0_13BinaryFunctorIiiiZZZNS0_15binary_internal21div_trunc_kernel_cudaERNS_18TensorIteratorBaseEENKUlvE_clEvENKUlvE1_clEvEUliiE_EEEEvS6_RKT_EUliE_EEviT1_,@function
        .size           _ZN2at6native18elementwise_kernelILi128ELi2EZNS0_22gpu_kernel_impl_nocastINS0_13BinaryFunctorIiiiZZZNS0_15binary_internal21div_trunc_kernel_cudaERNS_18TensorIteratorBaseEENKUlvE_clEvENKUlvE1_clEvEUliiE_EEEEvS6_RKT_EUliE_EEviT1_,(.L_x_22916 - _ZN2at6native18elementwise_kernelILi128ELi2EZNS0_22gpu_kernel_impl_nocastINS0_13BinaryFunctorIiiiZZZNS0_15binary_internal21div_trunc_kernel_cudaERNS_18TensorIteratorBaseEENKUlvE_clEvENKUlvE1_clEvEUliiE_EEEEvS6_RKT_EUliE_EEviT1_)
        .other          _ZN2at6native18elementwise_kernelILi128ELi2EZNS0_22gpu_kernel_impl_nocastINS0_13BinaryFunctorIiiiZZZNS0_15binary_internal21div_trunc_kernel_cudaERNS_18TensorIteratorBaseEENKUlvE_clEvENKUlvE1_clEvEUliiE_EEEEvS6_RKT_EUliE_EEviT1_,@"STO_CUDA_ENTRY STV_DEFAULT"
_ZN2at6native18elementwise_kernelILi128ELi2EZNS0_22gpu_kernel_impl_nocastINS0_13BinaryFunctorIiiiZZZNS0_15binary_internal21div_trunc_kernel_cudaERNS_18TensorIteratorBaseEENKUlvE_clEvENKUlvE1_clEvEUliiE_EEEEvS6_RKT_EUliE_EEviT1_:
.text._ZN2at6native18elementwise_kernelILi128ELi2EZNS0_22gpu_kernel_impl_nocastINS0_13BinaryFunctorIiiiZZZNS0_15binary_internal21div_trunc_kernel_cudaERNS_18TensorIteratorBaseEENKUlvE_clEvENKUlvE1_clEvEUliiE_EEEEvS6_RKT_EUliE_EEviT1_:
        /* <DEDUP_REMOVED lines=363> */
.L_x_16810:
        /* <DEDUP_REMOVED lines=32> */
[----:B------:R-:W-:Y:S02]  /*18b0*/  MOV R5, R9 ;  /* 0x0000000900057202 */ /* 0x000fe40000000f00 */
[----:B------:R-:W-:Y:S02]  /*18c0*/  IADD3.X R3, RZ, UR9, RZ, P0, !PT ;  /* 0x00000009ff037c10 */ /* 0x000fe400087fe4ff */
[----:B------:R-:W-:Y:S02]  /*18d0*/  @!P1 IADD3 R5, -R5, RZ, RZ ;  /* 0x000000ff05059210 */ /* 0x000fe40007ffe1ff */
[----:B------:R-:W-:-:S02]  /*18e0*/  @!P2 LOP3.LUT R5, RZ, R13, RZ, 0x33, !PT ;  /* 0x0000000dff05a212 */ /* 0x000fc400078e33ff */
[----:B------:R-:W-:-:S03]  /*18f0*/  IADD3 R9, R0, 0x80, RZ ;  /* 0x0000008000097810 */ /* 0x000fc60007ffe0ff */
[----:B------:R0:W-:Y:S04]  /*1900*/  STG.E desc[UR4][R2.64], R5 ;  /* 0x0000000502007986 */ /* 0x0001e8000c101904 */
.L_x_16809:
[----:B------:R-:W-:Y:S05]  /*1910*/  BSYNC B0 ;  /* 0x0000000000007941 */ /* 0x000fea0003800000 */
.L_x_16808:
        /* <DEDUP_REMOVED lines=355> */
.L_x_16811:
        /* <DEDUP_REMOVED lines=35> */
[----:B------:R-:W-:Y:S01]  /*3180*/  STG.E desc[UR4][R2.64], R9 ;  /* 0x0000000902007986 */ /* 0x000fe2000c101904 */
[----:B------:R-:W-:Y:S05]  /*3190*/  EXIT ;  /* 0x000000000000794d */ /* 0x000fea0003800000 */
.L_x_16812:
        /* <DEDUP_REMOVED lines=14> */
.L_x_22916:


//--------------------- .text._ZN2at6native27unrolled_elementwise_kernelINS0_13BinaryFunctorIiiiZZZNS0_15binary_internal21div_trunc_kernel_cudaERNS_18TensorIteratorBaseEENKUlvE_clEvENKUlvE1_clEvEUliiE_EESt5arrayIPcLm3EELi4E23TrivialOffsetCalculatorILi2EjESD_ILi1EjENS0_6memory15LoadWithoutCastENSG_16StoreWithoutCastEEEviT_T0_T2_T3_T4_T5_ --------------------------
	.section	.text._ZN2at6native27unrolled_elementwise_kernelINS0_13BinaryFunctorIiiiZZZNS0_15binary_internal21div_trunc_kernel_cudaERNS_18TensorIteratorBaseEENKUlvE_clEvENKUlvE1_clEvEUliiE_EESt5arrayIPcLm3EELi4E23TrivialOffsetCalculatorILi2EjESD_ILi1EjENS0_6memory15LoadWithoutCastENSG_16StoreWithoutCastEEEviT_T0_T2_T3_T4_T5_,"ax",@progbits
	.align	128
        .global         _ZN2at6native27unrolled_elementwise_kernelINS0_13BinaryFunctorIiiiZZZNS0_15binary_internal21div_trunc_kernel_cudaERNS_18TensorIteratorBaseEENKUlvE_clEvENKUlvE1_clEvEUliiE_EESt5arrayIPcLm3EELi4E23TrivialOffsetCalculatorILi2EjESD_ILi1EjENS0_6memory15LoadWithoutCastENSG_16StoreWithoutCastEEEviT_T0_T2_T3_T4_T5_
        .type           _ZN2at6native27unrolled_elementwise_kernelINS0_13BinaryFunctorIiiiZZZNS0_15binary_internal21div_trunc_kernel_cudaERNS_18TensorIteratorBaseEENKUlvE_clEvENKUlvE1_clEvEUliiE_EESt5arrayIPcLm3EELi4E23TrivialOffsetCalculatorILi2EjESD_ILi1EjENS0_6memory15LoadWithoutCastENSG_16StoreWithoutCastEEEviT_T0_T2_T3_T4_T5_,@function
        .size           _ZN2at6native27unrolled_elementwise_kernelINS0_13BinaryFunctorIiiiZZZNS0_15binary_internal21div_trunc_kernel_cudaERNS_18TensorIteratorBaseEENKUlvE_clEvENKUlvE1_clEvEUliiE_EESt5arrayIPcLm3EELi4E23TrivialOffsetCalculatorILi2EjESD_ILi1EjENS0_6memory15LoadWithoutCastENSG_16StoreWithoutCastEEEviT_T0_T2_T3_T4_T5_,(.L_x_22917 - _ZN2at6native27unrolled_elementwise_kernelINS0_13BinaryFunctorIiiiZZZNS0_15binary_internal21div_trunc_kernel_cudaERNS_18TensorIteratorBaseEENKUlvE_clEvENKUlvE1_clEvEUliiE_EESt5arrayIPcLm3EELi4E23TrivialOffsetCalculatorILi2EjESD_ILi1EjENS0_6memory15LoadWithoutCastENSG_16StoreWithoutCastEEEviT_T0_T2_T3_T4_T5_)
        .other          _ZN2at6native27unrolled_elementwise_kernelINS0_13BinaryFunctorIiiiZZZNS0_15binary_internal21div_trunc_kernel_cudaERNS_18TensorIteratorBaseEENKUlvE_clEvENKUlvE1_clEvEUliiE_EESt5arrayIPcLm3EELi4E23TrivialOffsetCalculatorILi2EjESD_ILi1EjENS0_6memory15LoadWithoutCastENSG_16StoreWithoutCastEEEviT_T0_T2_T3_T4_T5_,@"STO_CUDA_ENTRY STV_DEFAULT"
_ZN2at6native27unrolled_elementwise_kernelINS0_13BinaryFunctorIiiiZZZNS0_15binary_internal21div_trunc_kernel_cudaERNS_18TensorIteratorBaseEENKUlvE_clEvENKUlvE1_clEvEUliiE_EESt5arrayIPcLm3EELi4E23TrivialOffsetCalculatorILi2EjESD_ILi1EjENS0_6memory15LoadWithoutCastENSG_16StoreWithoutCastEEEviT_T0_T2_T3_T4_T5_:
.text._ZN2at6native27unrolled_elementwise_kernelINS0_13BinaryFunctorIiiiZZZNS0_15binary_internal21div_trunc_kernel_cudaERNS_18TensorIteratorBaseEENKUlvE_clEvENKUlvE1_clEvEUliiE_EESt5arrayIPcLm3EELi4E23TrivialOffsetCalculatorILi2EjESD_ILi1EjENS0_6memory15LoadWithoutCastENSG_16StoreWithoutCastEEEviT_T0_T2_T3_T4_T5_:
        /* <DEDUP_REMOVED lines=24> */
[----:B------:R2:W5:Y:S04]  /*0180*/  @!P1 LDG.E R0, desc[UR4][R22.64] ;  /* 0x0000000416009981 */ /* 0x000568000c1e1900 */
        /* <DEDUP_REMOVED lines=8> */
[----:B------:R-:W5:Y:S06]  /*0210*/  @!P0 LDG.E R25, desc[UR4][R22.64] ;  /* 0x0000000416198981 */ /* 0x000f6c000c1e1900 */
[----:B------:R-:W5:Y:S01]  /*0220*/  @!P0 LDG.E R14, desc[UR4][R26.64] ;  /* 0x000000041a0e8981 */ /* 0x000f62000c1e1900 */
[----:B----4-:R-:W-:-:S04]  /*0230*/  @!P2 IMAD.WIDE.U32 R8, R17, 0x4, R8 ;  /* 0x000000041108a825 */ /* 0x010fc800078e0008 */
[----:B0-----:R-:W-:Y:S01]  /*0240*/  @!P2 IMAD.WIDE.U32 R10, R17, 0x4, R10 ;  /* 0x00000004110aa825 */ /* 0x001fe200078e000a */
[----:B------:R-:W-:-:S03]  /*0250*/  CS2R R16, SRZ ;  /* 0x0000000000107805 */ /* 0x000fc6000001ff00 */
[----:B------:R-:W-:-:S05]  /*0260*/  @!P1 IMAD.WIDE.U32 R2, R19, 0x4, R2 ;  /* 0x0000000413029825 */ /* 0x000fca00078e0002 */
[----:B------:R0:W5:Y:S01]  /*0270*/  @!P1 LDG.E R17, desc[UR4][R2.64] ;  /* 0x0000000402119981 */ /* 0x000162000c1e1900 */
[----:B-1----:R-:W-:-:S04]  /*0280*/  @!P3 IMAD.WIDE.U32 R4, R21, 0x4, R4 ;  /* 0x000000041504b825 */ /* 0x002fc800078e0004 */
[----:B---3--:R-:W-:Y:S01]  /*0290*/  @!P3 IMAD.WIDE.U32 R6, R21, 0x4, R6 ;  /* 0x000000041506b825 */ /* 0x008fe200078e0006 */
[----:B------:R1:W5:Y:S01]  /*02a0*/  @!P3 LDG.E R16, desc[UR4][R4.64] ;  /* 0x000000040410b981 */ /* 0x000362000c1e1900 */
[----:B0-----:R-:W0:Y:S02]  /*02b0*/  @!P0 LDC.64 R2, c[0x0][0x218] ;  /* 0x00008600ff028b82 */ /* 0x001e240000000a00 */
[----:B------:R-:W-:Y:S01]  /*02c0*/  IMAD.MOV.U32 R21, RZ, RZ, RZ ;  /* 0x000000ffff157224 */ /* 0x000fe200078e00ff */
[----:B------:R-:W-:Y:S01]  /*02d0*/  CS2R R18, SRZ ;  /* 0x0000000000127805 */ /* 0x000fe2000001ff00 */
[----:B-1----:R-:W-:-:S04]  /*02e0*/  IMAD.MOV.U32 R4, RZ, RZ, R15 ;  /* 0x000000ffff047224 */ /* 0x002fc800078e000f */
[----:B------:R1:W5:Y:S01]  /*02f0*/  @!P2 LDG.E R21, desc[UR4][R10.64] ;  /* 0x000000040a15a981 */ /* 0x000362000c1e1900 */
[----:B------:R-:W-:-:S03]  /*0300*/  @!P0 LEA R5, R12, R15, 0x9 ;  /* 0x0000000f0c058211 */ /* 0x000fc600078e48ff */
[----:B------:R2:W5:Y:S04]  /*0310*/  @!P3 LDG.E R19, desc[UR4][R6.64] ;  /* 0x000000040613b981 */ /* 0x000568000c1e1900 */
[----:B------:R3:W5:Y:S01]  /*0320*/  @!P2 LDG.E R18, desc[UR4][R8.64] ;  /* 0x000000040812a981 */ /* 0x000762000c1e1900 */
        /* <DEDUP_REMOVED lines=37> */
.L_x_16814:
[----:B------:R-:W-:Y:S05]  /*0580*/  BSYNC B0 ;  /* 0x0000000000007941 */ /* 0x000fea0003800000 */
.L_x_16813:
        /* <DEDUP_REMOVED lines=28> */
.L_x_16816:
[----:B------:R-:W-:Y:S05]  /*0750*/  BSYNC B0 ;  /* 0x0000000000007941 */ /* 0x000fea0003800000 */
.L_x_16815:
        /* <DEDUP_REMOVED lines=26> */
.L_x_16818:
[----:B------:R-:W-:Y:S05]  /*0900*/  BSYNC B0 ;  /* 0x0000000000007941 */ /* 0x000fea0003800000 */
.L_x_16817:
        /* <DEDUP_REMOVED lines=27> */
.L_x_16820:
[----:B------:R-:W-:Y:S05]  /*0ac0*/  BSYNC B0 ;  /* 0x0000000000007941 */ /* 0x000fea0003800000 */
.L_x_16819:
[----:B------:R0:W-:Y:S01]  /*0ad0*/  @!P0 STG.E desc[UR4][R2.64], R5 ;  /* 0x0000000502008986 */ /* 0x0001e2000c101904 */
        /* <DEDUP_REMOVED lines=10> */
[----:B-----5:R1:W-:Y:S04]  /*0b80*/  STG.E desc[UR4][R2.64], R0 ;  /* 0x0000000002007986 */ /* 0x0203e8000c101904 */
[----:B------:R1:W-:Y:S02]  /*0b90*/  @!P0 STG.E desc[UR4][R8.64], R6 ;  /* 0x0000000608008986 */ /* 0x0003e4000c101904 */
.L_x_16822:
[----:B------:R-:W-:Y:S05]  /*0ba0*/  BSYNC B0 ;  /* 0x0000000000007941 */ /* 0x000fea0003800000 */
.L_x_16821:
[----:B------:R-:W-:-:S13]  /*0bb0*/  ISETP.GE.AND P0, PT, R4, R13, PT ;  /* 0x0000000d0400720c */ /* 0x000fda0003f06270 */
[----:B------:R-:W-:Y:S05]  /*0bc0*/  @P0 EXIT ;  /* 0x000000000000094d */ /* 0x000fea0003800000 */
[----:B01----:R-:W0:Y:S01]  /*0bd0*/  LDC.64 R2, c[0x0][0x218] ;  /* 0x00008600ff027b82 */ /* 0x003e220000000a00 */
[----:B------:R-:W-:-:S05]  /*0be0*/  LEA R5, R12, R4, 0x9 ;  /* 0x000000040c057211 */ /* 0x000fca00078e48ff */
[----:B0-----:R-:W-:-:S05]  /*0bf0*/  IMAD.WIDE.U32 R2, R5, 0x4, R2 ;  /* 0x0000000405027825 */ /* 0x001fca00078e0002 */
[----:B------:R-:W-:Y:S01]  /*0c00*/  STG.E desc[UR4][R2.64], R7 ;  /* 0x0000000702007986 */ /* 0x000fe2000c101904 */
[----:B------:R-:W-:Y:S05]  /*0c10*/  EXIT ;  /* 0x000000000000794d */ /* 0x000fea0003800000 */
.L_x_16823:
        /* <DEDUP_REMOVED lines=14> */
.L_x_22917:


//--------------------- .text._ZN2at6native29vectorized_elementwise_kernelILi2ENS0_13BinaryFunctorIiiiZZZNS0_15binary_internal21div_trunc_kernel_cudaERNS_18TensorIteratorBaseEENKUlvE_clEvENKUlvE1_clEvEUliiE_EESt5arrayIPcLm3EEEEviT0_T1_ --------------------------
	.section	.text._ZN2at6native29vectorized_elementwise_kernelILi2ENS0_13BinaryFunctorIiiiZZZNS0_15binary_internal21div_trunc_kernel_cudaERNS_18TensorIteratorBaseEENKUlvE_clEvENKUlvE1_clEvEUliiE_EESt5arrayIPcLm3EEEEviT0_T1_,"ax",@progbits
	.align	128
        .global         _ZN2at6native29vectorized_elementwise_kernelILi2ENS0_13BinaryFunctorIiiiZZZNS0_15binary_internal21div_trunc_kernel_cudaERNS_18TensorIteratorBaseEENKUlvE_clEvENKUlvE1_clEvEUliiE_EESt5arrayIPcLm3EEEEviT0_T1_
        .type           _ZN2at6native29vectorized_elementwise_kernelILi2ENS0_13BinaryFunctorIiiiZZZNS0_15binary_internal21div_trunc_kernel_cudaERNS_18TensorIteratorBaseEENKUlvE_clEvENKUlvE1_clEvEUliiE_EESt5arrayIPcLm3EEEEviT0_T1_,@function
        .size           _ZN2at6native29vectorized_elementwise_kernelILi2ENS0_13BinaryFunctorIiiiZZZNS0_15binary_internal21div_trunc_kernel_cudaERNS_18TensorIteratorBaseEENKUlvE_clEvENKUlvE1_clEvEUliiE_EESt5arrayIPcLm3EEEEviT0_T1_,(.L_x_22918 - _ZN2at6native29vectorized_elementwise_kernelILi2ENS0_13BinaryFunctorIiiiZZZNS0_15binary_internal21div_trunc_kernel_cudaERNS_18TensorIteratorBaseEENKUlvE_clEvENKUlvE1_clEvEUliiE_EESt5arrayIPcLm3EEEEviT0_T1_)
        .other          _ZN2at6native29vectorized_elementwise_kernelILi2ENS0_13BinaryFunctorIiiiZZZNS0_15binary_internal21div_trunc_kernel_cudaERNS_18TensorIteratorBaseEENKUlvE_clEvENKUlvE1_clEvEUliiE_EESt5arrayIPcLm3EEEEviT0_T1_,@"STO_CUDA_ENTRY STV_DEFAULT"
_ZN2at6native29vectorized_elementwise_kernelILi2ENS0_13BinaryFunctorIiiiZZZNS0_15binary_internal21div_trunc_kernel_cudaERNS_18TensorIteratorBaseEENKUlvE_clEvENKUlvE1_clEvEUliiE_EESt5arrayIPcLm3EEEEviT0_T1_:
.text._ZN2at6native29vectorized_elementwise_kernelILi2ENS0_13BinaryFunctorIiiiZZZNS0_15binary_internal21div_trunc_kernel_cudaERNS_18TensorIteratorBaseEENKUlvE_clEvENKUlvE1_clEvEUliiE_EESt5arrayIPcLm3EEEEviT0_T1_:
        /* <DEDUP_REMOVED lines=13> */
[----:B------:R-:W3:Y:S04]  /*00d0*/  LDG.E.64 R8, desc[UR4][R16.64] ;  /* 0x0000000410087981 */ /* 0x000ee8000c1e1b00 */
[----:B------:R-:W4:Y:S01]  /*00e0*/  LDG.E.64 R6, desc[UR4][R16.64+0x400] ;  /* 0x0004000410067981 */ /* 0x000f22000c1e1b00 */
[----:B--2---:R-:W-:-:S04]  /*00f0*/  IMAD.WIDE R18, R0, 0x4, R18 ;  /* 0x0000000400127825 */ /* 0x004fc800078e0212 */
[----:B------:R-:W-:-:S05]  /*0100*/  IMAD.WIDE.U32 R18, R3, 0x8, R18 ;  /* 0x0000000803127825 */ /* 0x000fca00078e0012 */
[----:B------:R-:W2:Y:S04]  /*0110*/  LDG.E.64 R20, desc[UR4][R18.64] ;  /* 0x0000000412147981 */ /* 0x000ea8000c1e1b00 */
[----:B------:R-:W5:Y:S01]  /*0120*/  LDG.E.64 R10, desc[UR4][R18.64+0x400] ;  /* 0x00040004120a7981 */ /* 0x000f62000c1e1b00 */
[----:B------:R-:W-:Y:S01]  /*0130*/  IMAD.MOV.U32 R24, RZ, RZ, RZ ;  /* 0x000000ffff187224 */ /* 0x000fe200078e00ff */
[----:B---3--:R-:W-:Y:S02]  /*0140*/  IABS R2, R8 ;  /* 0x0000000800027213 */ /* 0x008fe40000000000 */
[----:B------:R-:W-:Y:S02]  /*0150*/  IABS R14, R9 ;  /* 0x00000009000e7213 */ /* 0x000fe40000000000 */
[----:B------:R-:W0:Y:S01]  /*0160*/  I2F.RP R12, R2 ;  /* 0x00000002000c7306 */ /* 0x000e220000209400 */
[----:B----4-:R-:W-:-:S07]  /*0170*/  IABS R5, R7 ;  /* 0x0000000700057213 */ /* 0x010fce0000000000 */
[----:B------:R-:W1:Y:S08]  /*0180*/  I2F.RP R15, R5 ;  /* 0x00000005000f7306 */ /* 0x000e700000209400 */
[----:B0-----:R-:W0:Y:S08]  /*0190*/  MUFU.RCP R12, R12 ;  /* 0x0000000c000c7308 */ /* 0x001e300000001000 */
[----:B-1----:R-:W1:Y:S08]  /*01a0*/  MUFU.RCP R15, R15 ;  /* 0x0000000f000f7308 */ /* 0x002e700000001000 */
[----:B------:R-:W3:Y:S01]  /*01b0*/  I2F.RP R4, R14 ;  /* 0x0000000e00047306 */ /* 0x000ee20000209400 */
[----:B0-----:R-:W-:-:S02]  /*01c0*/  VIADD R22, R12, 0xffffffe ;  /* 0x0ffffffe0c167836 */ /* 0x001fc40000000000 */
[----:B------:R-:W4:Y:S05]  /*01d0*/  LDG.E.64 R12, desc[UR4][R16.64+0x800] ;  /* 0x00080004100c7981 */ /* 0x000f2a000c1e1b00 */
[----:B------:R-:W0:Y:S01]  /*01e0*/  F2I.FTZ.U32.TRUNC.NTZ R23, R22 ;  /* 0x0000001600177305 */ /* 0x000e22000021f000 */
[----:B-1----:R-:W-:Y:S01]  /*01f0*/  IADD3 R26, R15, 0xffffffe, RZ ;  /* 0x0ffffffe0f1a7810 */ /* 0x002fe20007ffe0ff */
[----:B------:R-:W4:Y:S06]  /*0200*/  LDG.E.64 R16, desc[UR4][R16.64+0xc00] ;  /* 0x000c000410107981 */ /* 0x000f2c000c1e1b00 */
[----:B---3--:R-:W1:Y:S08]  /*0210*/  MUFU.RCP R4, R4 ;  /* 0x0000000400047308 */ /* 0x008e700000001000 */
[----:B------:R-:W3:Y:S01]  /*0220*/  F2I.FTZ.U32.TRUNC.NTZ R27, R26 ;  /* 0x0000001a001b7305 */ /* 0x000ee2000021f000 */
[----:B0-----:R-:W-:-:S02]  /*0230*/  IMAD.MOV R15, RZ, RZ, -R23 ;  /* 0x000000ffff0f7224 */ /* 0x001fc400078e0a17 */
[----:B------:R-:W-:Y:S02]  /*0240*/  IMAD.MOV.U32 R22, RZ, RZ, RZ ;  /* 0x000000ffff167224 */ /* 0x000fe400078e00ff */
[----:B------:R-:W-:Y:S02]  /*0250*/  IMAD R15, R15, R2, RZ ;  /* 0x000000020f0f7224 */ /* 0x000fe400078e02ff */
[----:B-1----:R-:W-:Y:S02]  /*0260*/  VIADD R25, R4, 0xffffffe ;  /* 0x0ffffffe04197836 */ /* 0x002fe40000000000 */
[----:B------:R-:W-:Y:S01]  /*0270*/  IMAD.HI.U32 R22, R23, R15, R22 ;  /* 0x0000000f17167227 */ /* 0x000fe200078e0016 */
[----:B---3--:R-:W-:-:S03]  /*0280*/  IADD3 R4, RZ, -R27, RZ ;  /* 0x8000001bff047210 */ /* 0x008fc60007ffe0ff */
[----:B------:R-:W-:Y:S02]  /*0290*/  IMAD.MOV.U32 R26, RZ, RZ, RZ ;  /* 0x000000ffff1a7224 */ /* 0x000fe400078e00ff */
[----:B------:R-:W-:Y:S01]  /*02a0*/  IMAD R15, R4, R5, RZ ;  /* 0x00000005040f7224 */ /* 0x000fe200078e02ff */
[----:B------:R-:W-:-:S03]  /*02b0*/  IABS R4, R6 ;  /* 0x0000000600047213 */ /* 0x000fc60000000000 */
[----:B------:R-:W-:Y:S02]  /*02c0*/  IMAD.HI.U32 R26, R27, R15, R26 ;  /* 0x0000000f1b1a7227 */ /* 0x000fe400078e001a */
[----:B------:R-:W0:Y:S08]  /*02d0*/  I2F.RP R27, R4 ;  /* 0x00000004001b7306 */ /* 0x000e300000209400 */
[----:B------:R-:W1:Y:S08]  /*02e0*/  F2I.FTZ.U32.TRUNC.NTZ R25, R25 ;  /* 0x0000001900197305 */ /* 0x000e70000021f000 */
[----:B0-----:R-:W0:Y:S01]  /*02f0*/  MUFU.RCP R27, R27 ;  /* 0x0000001b001b7308 */ /* 0x001e220000001000 */
[----:B-1----:R-:W-:-:S04]  /*0300*/  IMAD.MOV R29, RZ, RZ, -R25 ;  /* 0x000000ffff1d7224 */ /* 0x002fc800078e0a19 */
[----:B------:R-:W-:Y:S01]  /*0310*/  IMAD R29, R29, R14, RZ ;  /* 0x0000000e1d1d7224 */ /* 0x000fe200078e02ff */
[----:B------:R-:W-:Y:S02]  /*0320*/  IABS R23, R9 ;  /* 0x0000000900177213 */ /* 0x000fe40000000000 */
[----:B--2---:R-:W-:Y:S01]  /*0330*/  IABS R15, R21 ;  /* 0x00000015000f7213 */ /* 0x004fe20000000000 */
[----:B------:R-:W-:Y:S01]  /*0340*/  IMAD.HI.U32 R24, R25, R29, R24 ;  /* 0x0000001d19187227 */ /* 0x000fe200078e0018 */
[----:B------:R-:W-:-:S03]  /*0350*/  IADD3 R28, RZ, -R23, RZ ;  /* 0x80000017ff1c7210 */ /* 0x000fc60007ffe0ff */
[----:B0-----:R-:W-:Y:S02]  /*0360*/  VIADD R25, R27, 0xffffffe ;  /* 0x0ffffffe1b197836 */ /* 0x001fe40000000000 */
[----:B------:R-:W-:-:S04]  /*0370*/  IMAD.HI.U32 R23, R24, R15, RZ ;  /* 0x0000000f18177227 */ /* 0x000fc800078e00ff */
[----:B------:R-:W0:Y:S01]  /*0380*/  F2I.FTZ.U32.TRUNC.NTZ R25, R25 ;  /* 0x0000001900197305 */ /* 0x000e22000021f000 */
[----:B------:R-:W-:-:S05]  /*0390*/  IMAD R15, R23, R28, R15 ;  /* 0x0000001c170f7224 */ /* 0x000fca00078e020f */
[----:B------:R-:W-:Y:S01]  /*03a0*/  ISETP.GT.U32.AND P5, PT, R14, R15, PT ;  /* 0x0000000f0e00720c */ /* 0x000fe20003fa4070 */
[----:B------:R-:W-:Y:S02]  /*03b0*/  IMAD.MOV.U32 R24, RZ, RZ, RZ ;  /* 0x000000ffff187224 */ /* 0x000fe400078e00ff */
[----:B0-----:R-:W-:-:S10]  /*03c0*/  IMAD.MOV R27, RZ, RZ, -R25 ;  /* 0x000000ffff1b7224 */ /* 0x001fd400078e0a19 */
[----:B------:R-:W-:Y:S02]  /*03d0*/  @!P5 IMAD.IADD R15, R15, 0x1, -R14 ;  /* 0x000000010f0fd824 */ /* 0x000fe400078e0a0e */
[----:B------:R-:W-:-:S03]  /*03e0*/  IMAD R27, R27, R4, RZ ;  /* 0x000000041b1b7224 */ /* 0x000fc600078e02ff */
[----:B------:R-:W-:Y:S01]  /*03f0*/  ISETP.GE.U32.AND P6, PT, R15, R14, PT ;  /* 0x0000000e0f00720c */ /* 0x000fe20003fc6070 */
[----:B------:R-:W-:Y:S01]  /*0400*/  IMAD.HI.U32 R24, R25, R27, R24 ;  /* 0x0000001b19187227 */ /* 0x000fe200078e0018 */
[----:B------:R-:W-:Y:S02]  /*0410*/  IABS R14, R8 ;  /* 0x00000008000e7213 */ /* 0x000fe40000000000 */
[----:B------:R-:W-:Y:S02]  /*0420*/  IABS R25, R20 ;  /* 0x0000001400197213 */ /* 0x000fe40000000000 */
[----:B------:R-:W-:-:S03]  /*0430*/  IADD3 R14, RZ, -R14, RZ ;  /* 0x8000000eff0e7210 */ /* 0x000fc60007ffe0ff */
[----:B------:R-:W-:-:S04]  /*0440*/  IMAD.HI.U32 R22, R22, R25, RZ ;  /* 0x0000001916167227 */ /* 0x000fc800078e00ff */
[----:B------:R-:W-:Y:S02]  /*0450*/  IMAD R25, R22, R14, R25 ;  /* 0x0000000e16197224 */ /* 0x000fe400078e0219 */
[----:B------:R-:W2:Y:S03]  /*0460*/  LDG.E.64 R14, desc[UR4][R18.64+0x800] ;  /* 0x00080004120e7981 */ /* 0x000ea6000c1e1b00 */
[----:B------:R-:W-:Y:S01]  /*0470*/  ISETP.GT.U32.AND P0, PT, R2, R25, PT ;  /* 0x000000190200720c */ /* 0x000fe20003f04070 */
[----:B------:R-:W3:-:S12]  /*0480*/  LDG.E.64 R18, desc[UR4][R18.64+0xc00] ;  /* 0x000c000412127981 */ /* 0x000ed8000c1e1b00 */
[----:B------:R-:W-:-:S05]  /*0490*/  @!P0 IMAD.IADD R25, R25, 0x1, -R2 ;  /* 0x0000000119198824 */ /* 0x000fca00078e0a02 */
[----:B------:R-:W-:Y:S02]  /*04a0*/  ISETP.GE.U32.AND P4, PT, R25, R2, PT ;  /* 0x000000021900720c */ /* 0x000fe40003f86070 */
[----:B------:R-:W-:Y:S02]  /*04b0*/  IABS R2, R7 ;  /* 0x0000000700027213 */ /* 0x000fe40000000000 */
[----:B-----5:R-:W-:-:S03]  /*04c0*/  IABS R25, R11 ;  /* 0x0000000b00197213 */ /* 0x020fc60000000000 */
[----:B------:R-:W-:Y:S02]  /*04d0*/  IMAD.MOV R27, RZ, RZ, -R2 ;  /* 0x000000ffff1b7224 */ /* 0x000fe400078e0a02 */
[----:B------:R-:W-:-:S04]  /*04e0*/  IMAD.HI.U32 R2, R26, R25, RZ ;  /* 0x000000191a027227 */ /* 0x000fc800078e00ff */
[----:B------:R-:W-:-:S05]  /*04f0*/  IMAD R26, R2, R27, R25 ;  /* 0x0000001b021a7224 */ /* 0x000fca00078e0219 */
[----:B------:R-:W-:-:S13]  /*0500*/  ISETP.GT.U32.AND P1, PT, R5, R26, PT ;  /* 0x0000001a0500720c */ /* 0x000fda0003f24070 */
[----:B------:R-:W-:-:S05]  /*0510*/  @!P1 IMAD.IADD R26, R26, 0x1, -R5 ;  /* 0x000000011a1a9824 */ /* 0x000fca00078e0a05 */
[----:B------:R-:W-:Y:S02]  /*0520*/  ISETP.GE.U32.AND P2, PT, R26, R5, PT ;  /* 0x000000051a00720c */ /* 0x000fe40003f46070 */
[----:B------:R-:W-:-:S04]  /*0530*/  LOP3.LUT R21, R21, R9, RZ, 0x3c, !PT ;  /* 0x0000000915157212 */ /* 0x000fc800078e3cff */
[----:B------:R-:W-:Y:S02]  /*0540*/  ISETP.GE.AND P3, PT, R21, RZ, PT ;  /* 0x000000ff1500720c */ /* 0x000fe40003f66270 */
[----:B------:R-:W-:Y:S02]  /*0550*/  IABS R27, R6 ;  /* 0x00000006001b7213 */ /* 0x000fe40000000000 */
[----:B------:R-:W-:Y:S02]  /*0560*/  IABS R25, R10 ;  /* 0x0000000a00197213 */ /* 0x000fe40000000000 */
[----:B------:R-:W-:Y:S01]  /*0570*/  LOP3.LUT R20, R20, R8, RZ, 0x3c, !PT ;  /* 0x0000000814147212 */ /* 0x000fe200078e3cff */
[----:B------:R-:W-:Y:S02]  /*0580*/  @!P5 VIADD R23, R23, 0x1 ;  /* 0x000000011717d836 */ /* 0x000fe40000000000 */
[----:B------:R-:W-:Y:S01]  /*0590*/  IMAD.MOV R27, RZ, RZ, -R27 ;  /* 0x000000ffff1b7224 */ /* 0x000fe200078e0a1b */
[----:B------:R-:W-:Y:S01]  /*05a0*/  ISETP.GE.AND P5, PT, R20, RZ, PT ;  /* 0x000000ff1400720c */ /* 0x000fe20003fa6270 */
[----:B------:R-:W-:-:S04]  /*05b0*/  IMAD.HI.U32 R24, R24, R25, RZ ;  /* 0x0000001918187227 */ /* 0x000fc800078e00ff */
[----:B------:R-:W-:Y:S02]  /*05c0*/  IMAD R25, R24, R27, R25 ;  /* 0x0000001b18197224 */ /* 0x000fe400078e0219 */
[----:B------:R-:W-:Y:S01]  /*05d0*/  @P6 VIADD R23, R23, 0x1 ;  /* 0x0000000117176836 */ /* 0x000fe20000000000 */
[----:B------:R-:W-:Y:S02]  /*05e0*/  ISETP.NE.AND P6, PT, R9, RZ, PT ;  /* 0x000000ff0900720c */ /* 0x000fe40003fc5270 */
[----:B----4-:R-:W-:-:S04]  /*05f0*/  IABS R5, R13 ;  /* 0x0000000d00057213 */ /* 0x010fc80000000000 */
[----:B------:R-:W0:Y:S08]  /*0600*/  I2F.RP R26, R5 ;  /* 0x00000005001a7306 */ /* 0x000e300000209400 */
[----:B0-----:R-:W0:Y:S02]  /*0610*/  MUFU.RCP R26, R26 ;  /* 0x0000001a001a7308 */ /* 0x001e240000001000 */
[----:B0-----:R-:W-:-:S06]  /*0620*/  IADD3 R21, R26, 0xffffffe, RZ ;  /* 0x0ffffffe1a157810 */ /* 0x001fcc0007ffe0ff */
[----:B------:R-:W0:Y:S02]  /*0630*/  F2I.FTZ.U32.TRUNC.NTZ R21, R21 ;  /* 0x0000001500157305 */ /* 0x000e24000021f000 */
[----:B0-----:R-:W-:-:S05]  /*0640*/  IADD3 R20, RZ, -R21, RZ ;  /* 0x80000015ff147210 */ /* 0x001fca0007ffe0ff */
[----:B------:R-:W-:Y:S02]  /*0650*/  IMAD R27, R20, R5, RZ ;  /* 0x00000005141b7224 */ /* 0x000fe400078e02ff */
[----:B------:R-:W-:-:S04]  /*0660*/  IMAD.MOV.U32 R20, RZ, RZ, RZ ;  /* 0x000000ffff147224 */ /* 0x000fc800078e00ff */
[----:B------:R-:W-:Y:S01]  /*0670*/  IMAD.HI.U32 R21, R21, R27, R20 ;  /* 0x0000001b15157227 */ /* 0x000fe200078e0014 */
[----:B------:R-:W-:-:S04]  /*0680*/  IABS R20, R12 ;  /* 0x0000000c00147213 */ /* 0x000fc80000000000 */
[----:B------:R-:W0:Y:S01]  /*0690*/  I2F.RP R26, R20 ;  /* 0x00000014001a7306 */ /* 0x000e220000209400 */
[----:B------:R-:W-:-:S07]  /*06a0*/  @!P3 IMAD.MOV R23, RZ, RZ, -R23 ;  /* 0x000000ffff17b224 */ /* 0x000fce00078e0a17 */
[----:B0-----:R-:W0:Y:S01]  /*06b0*/  MUFU.RCP R26, R26 ;  /* 0x0000001a001a7308 */ /* 0x001e220000001000 */
[----:B------:R-:W-:Y:S02]  /*06c0*/  ISETP.GT.U32.AND P3, PT, R4, R25, PT ;  /* 0x000000190400720c */ /* 0x000fe40003f64070 */
[----:B------:R-:W-:Y:S01]  /*06d0*/  @!P6 LOP3.LUT R23, RZ, R9, RZ, 0x33, !PT ;  /* 0x00000009ff17e212 */ /* 0x000fe200078e33ff */
[----:B------:R-:W-:Y:S01]  /*06e0*/  @!P0 VIADD R22, R22, 0x1 ;  /* 0x0000000116168836 */ /* 0x000fe20000000000 */
[----:B------:R-:W-:Y:S02]  /*06f0*/  ISETP.NE.AND P0, PT, R8, RZ, PT ;  /* 0x000000ff0800720c */ /* 0x000fe40003f05270 */
[----:B0-----:R-:W-:Y:S01]  /*0700*/  IADD3 R9, R26, 0xffffffe, RZ ;  /* 0x0ffffffe1a097810 */ /* 0x001fe20007ffe0ff */
[----:B------:R-:W-:-:S05]  /*0710*/  @P4 VIADD R22, R22, 0x1 ;  /* 0x0000000116164836 */ /* 0x000fca0000000000 */
[----:B------:R-:W0:Y:S01]  /*0720*/  F2I.FTZ.U32.TRUNC.NTZ R9, R9 ;  /* 0x0000000900097305 */ /* 0x000e22000021f000 */
[----:B------:R-:W-:Y:S02]  /*0730*/  @!P3 IMAD.IADD R25, R25, 0x1, -R4 ;  /* 0x000000011919b824 */ /* 0x000fe400078e0a04 */
[----:B------:R-:W-:Y:S02]  /*0740*/  @!P5 IMAD.MOV R22, RZ, RZ, -R22 ;  /* 0x000000ffff16d224 */ /* 0x000fe400078e0a16 */
[----:B------:R-:W-:Y:S02]  /*0750*/  @!P0 LOP3.LUT R22, RZ, R8, RZ, 0x33, !PT ;  /* 0x00000008ff168212 */ /* 0x000fe400078e33ff */
[----:B------:R-:W-:Y:S02]  /*0760*/  ISETP.GE.U32.AND P4, PT, R25, R4, PT ;  /* 0x000000041900720c */ /* 0x000fe40003f86070 */
[----:B------:R-:W-:Y:S02]  /*0770*/  IABS R8, R13 ;  /* 0x0000000d00087213 */ /* 0x000fe40000000000 */
[----:B--2---:R-:W-:-:S03]  /*0780*/  IABS R4, R15 ;  /* 0x0000000f00047213 */ /* 0x004fc60000000000 */
[----:B------:R-:W-:Y:S01]  /*0790*/  IMAD.MOV R8, RZ, RZ, -R8 ;  /* 0x000000ffff087224 */ /* 0x000fe200078e0a08 */
[----:B0-----:R-:W-:Y:S01]  /*07a0*/  IADD3 R25, RZ, -R9, RZ ;  /* 0x80000009ff197210 */ /* 0x001fe20007ffe0ff */
[----:B------:R-:W-:Y:S01]  /*07b0*/  IMAD.HI.U32 R21, R21, R4, RZ ;  /* 0x0000000415157227 */ /* 0x000fe200078e00ff */
[----:B------:R-:W-:-:S03]  /*07c0*/  IABS R26, R17 ;  /* 0x00000011001a7213 */ /* 0x000fc60000000000 */
[----:B------:R-:W-:Y:S02]  /*07d0*/  IMAD R25, R25, R20, RZ ;  /* 0x0000001419197224 */ /* 0x000fe400078e02ff */
[----:B------:R-:W-:Y:S02]  /*07e0*/  IMAD R4, R21, R8, R4 ;  /* 0x0000000815047224 */ /* 0x000fe400078e0204 */
[----:B------:R-:W-:-:S04]  /*07f0*/  IMAD.MOV.U32 R8, RZ, RZ, RZ ;  /* 0x000000ffff087224 */ /* 0x000fc800078e00ff */
[----:B------:R-:W-:Y:S02]  /*0800*/  IMAD.HI.U32 R8, R9, R25, R8 ;  /* 0x0000001909087227 */ /* 0x000fe400078e0008 */
[----:B------:R-:W0:Y:S08]  /*0810*/  I2F.RP R25, R26 ;  /* 0x0000001a00197306 */ /* 0x000e300000209400 */
[----:B0-----:R-:W0:Y:S01]  /*0820*/  MUFU.RCP R25, R25 ;  /* 0x0000001900197308 */ /* 0x001e220000001000 */
[----:B------:R-:W-:Y:S01]  /*0830*/  ISETP.GT.U32.AND P6, PT, R5, R4, PT ;  /* 0x000000040500720c */ /* 0x000fe20003fc4070 */
[----:B0-----:R-:W-:-:S06]  /*0840*/  VIADD R9, R25, 0xffffffe ;  /* 0x0ffffffe19097836 */ /* 0x001fcc0000000000 */
[----:B------:R-:W0:Y:S06]  /*0850*/  F2I.FTZ.U32.TRUNC.NTZ R9, R9 ;  /* 0x0000000900097305 */ /* 0x000e2c000021f000 */
[----:B------:R-:W-:Y:S02]  /*0860*/  @!P6 IADD3 R4, R4, -R5, RZ ;  /* 0x800000050404e210 */ /* 0x000fe40007ffe0ff */
[----:B------:R-:W-:Y:S02]  /*0870*/  LOP3.LUT R11, R11, R7, RZ, 0x3c, !PT ;  /* 0x000000070b0b7212 */ /* 0x000fe400078e3cff */
[----:B------:R-:W-:-:S02]  /*0880*/  IABS R25, R14 ;  /* 0x0000000e00197213 */ /* 0x000fc40000000000 */
[----:B------:R-:W-:Y:S02]  /*0890*/  ISETP.GE.U32.AND P0, PT, R4, R5, PT ;  /* 0x000000050400720c */ /* 0x000fe40003f06070 */
[----:B------:R-:W-:Y:S01]  /*08a0*/  ISETP.GE.AND P5, PT, R11, RZ, PT ;  /* 0x000000ff0b00720c */ /* 0x000fe20003fa6270 */
[----:B------:R-:W-:-:S04]  /*08b0*/  IMAD.HI.U32 R11, R8, R25, RZ ;  /* 0x00000019080b7227 */ /* 0x000fc800078e00ff */
[----:B0-----:R-:W-:Y:S02]  /*08c0*/  IMAD.MOV R5, RZ, RZ, -R9 ;  /* 0x000000ffff057224 */ /* 0x001fe400078e0a09 */
[----:B------:R-:W-:Y:S02]  /*08d0*/  IMAD.MOV.U32 R8, RZ, RZ, RZ ;  /* 0x000000ffff087224 */ /* 0x000fe400078e00ff */
[----:B------:R-:W-:-:S04]  /*08e0*/  IMAD R5, R5, R26, RZ ;  /* 0x0000001a05057224 */ /* 0x000fc800078e02ff */
[----:B------:R-:W-:Y:S01]  /*08f0*/  IMAD.HI.U32 R9, R9, R5, R8 ;  /* 0x0000000509097227 */ /* 0x000fe200078e0008 */
[----:B------:R-:W-:-:S04]  /*0900*/  IABS R8, R16 ;  /* 0x0000001000087213 */ /* 0x000fc80000000000 */
[----:B------:R-:W0:Y:S01]  /*0910*/  I2F.RP R27, R8 ;  /* 0x00000008001b7306 */ /* 0x000e220000209400 */
[----:B------:R-:W-:-:S05]  /*0920*/  IABS R4, R12 ;  /* 0x0000000c00047213 */ /* 0x000fca0000000000 */
[----:B------:R-:W-:Y:S02]  /*0930*/  IMAD.MOV R4, RZ, RZ, -R4 ;  /* 0x000000ffff047224 */ /* 0x000fe400078e0a04 */
[----:B0-----:R-:W0:Y:S02]  /*0940*/  MUFU.RCP R27, R27 ;  /* 0x0000001b001b7308 */ /* 0x001e240000001000 */
[----:B------:R-:W-:Y:S01]  /*0950*/  IMAD R25, R11, R4, R25 ;  /* 0x000000040b197224 */ /* 0x000fe200078e0219 */
[----:B------:R-:W-:-:S04]  /*0960*/  @!P1 IADD3 R2, R2, 0x1, RZ ;  /* 0x0000000102029810 */ /* 0x000fc80007ffe0ff */
[----:B------:R-:W-:Y:S01]  /*0970*/  ISETP.GT.U32.AND P1, PT, R20, R25, PT ;  /* 0x000000191400720c */ /* 0x000fe20003f24070 */
[----:B------:R-:W-:Y:S01]  /*0980*/  @P2 VIADD R2, R2, 0x1 ;  /* 0x0000000102022836 */ /* 0x000fe20000000000 */
[----:B------:R-:W-:Y:S01]  /*0990*/  LOP3.LUT R10, R10, R6, RZ, 0x3c, !PT ;  /* 0x000000060a0a7212 */ /* 0x000fe200078e3cff */
[----:B0-----:R-:W-:-:S04]  /*09a0*/  VIADD R4, R27, 0xffffffe ;  /* 0x0ffffffe1b047836 */ /* 0x001fc80000000000 */
[----:B------:R0:W1:Y:S06]  /*09b0*/  F2I.FTZ.U32.TRUNC.NTZ R5, R4 ;  /* 0x0000000400057305 */ /* 0x00006c000021f000 */
[----:B------:R-:W-:Y:S02]  /*09c0*/  @!P1 IMAD.IADD R25, R25, 0x1, -R20 ;  /* 0x0000000119199824 */ /* 0x000fe400078e0a14 */
[----:B------:R-:W-:Y:S01]  /*09d0*/  @!P3 VIADD R24, R24, 0x1 ;  /* 0x000000011818b836 */ /* 0x000fe20000000000 */
[----:B------:R-:W-:Y:S02]  /*09e0*/  ISETP.GE.AND P3, PT, R10, RZ, PT ;  /* 0x000000ff0a00720c */ /* 0x000fe40003f66270 */
[----:B------:R-:W-:Y:S01]  /*09f0*/  ISETP.GE.U32.AND P2, PT, R25, R20, PT ;  /* 0x000000141900720c */ /* 0x000fe20003f46070 */
[----:B------:R-:W-:Y:S01]  /*0a00*/  @P4 VIADD R24, R24, 0x1 ;  /* 0x0000000118184836 */ /* 0x000fe20000000000 */
[----:B------:R-:W-:-:S02]  /*0a10*/  MOV R25, R2 ;  /* 0x0000000200197202 */ /* 0x000fc40000000f00 */
[----:B------:R-:W-:Y:S01]  /*0a20*/  ISETP.NE.AND P4, PT, R6, RZ, PT ;  /* 0x000000ff0600720c */ /* 0x000fe20003f85270 */
[----:B0-----:R-:W-:Y:S02]  /*0a30*/  HFMA2.MMA R4, -RZ, RZ, 0, 0 ;  /* 0x00000000ff047435 */ /* 0x001fe400000001ff */
[----:B------:R-:W-:Y:S01]  /*0a40*/  @!P5 IMAD.MOV R25, RZ, RZ, -R25 ;  /* 0x000000ffff19d224 */ /* 0x000fe200078e0a19 */
[----:B------:R-:W-:Y:S01]  /*0a50*/  ISETP.NE.AND P5, PT, R7, RZ, PT ;  /* 0x000000ff0700720c */ /* 0x000fe20003fa5270 */
[----:B-1----:R-:W-:-:S04]  /*0a60*/  IMAD.MOV R27, RZ, RZ, -R5 ;  /* 0x000000ffff1b7224 */ /* 0x002fc800078e0a05 */
[----:B------:R-:W-:Y:S02]  /*0a70*/  IMAD R27, R27, R8, RZ ;  /* 0x000000081b1b7224 */ /* 0x000fe400078e02ff */
[----:B------:R-:W-:Y:S02]  /*0a80*/  @!P3 IMAD.MOV R24, RZ, RZ, -R24 ;  /* 0x000000ffff18b224 */ /* 0x000fe400078e0a18 */
[----:B------:R-:W-:Y:S01]  /*0a90*/  IMAD.HI.U32 R2, R5, R27, R4 ;  /* 0x0000001b05027227 */ /* 0x000fe200078e0004 */
[----:B------:R-:W-:Y:S02]  /*0aa0*/  @!P4 LOP3.LUT R24, RZ, R6, RZ, 0x33, !PT ;  /* 0x00000006ff18c212 */ /* 0x000fe400078e33ff */
[----:B---3--:R-:W-:Y:S02]  /*0ab0*/  IABS R4, R19 ;  /* 0x0000001300047213 */ /* 0x008fe40000000000 */
[----:B------:R-:W-:Y:S02]  /*0ac0*/  IABS R5, R17 ;  /* 0x0000001100057213 */ /* 0x000fe40000000000 */
[----:B------:R-:W-:-:S02]  /*0ad0*/  IABS R27, R18 ;  /* 0x00000012001b7213 */ /* 0x000fc40000000000 */
[----:B------:R-:W-:Y:S01]  /*0ae0*/  IABS R6, R16 ;  /* 0x0000001000067213 */ /* 0x000fe20000000000 */
[----:B------:R-:W-:Y:S01]  /*0af0*/  IMAD.HI.U32 R9, R9, R4, RZ ;  /* 0x0000000409097227 */ /* 0x000fe200078e00ff */
[----:B------:R-:W-:Y:S02]  /*0b00*/  @!P5 LOP3.LUT R25, RZ, R7, RZ, 0x33, !PT ;  /* 0x00000007ff19d212 */ /* 0x000fe400078e33ff */
[----:B------:R-:W-:Y:S01]  /*0b10*/  IADD3 R6, RZ, -R6, RZ ;  /* 0x80000006ff067210 */ /* 0x000fe20007ffe0ff */
[----:B------:R-:W-:Y:S02]  /*0b20*/  IMAD.MOV R7, RZ, RZ, -R5 ;  /* 0x000000ffff077224 */ /* 0x000fe400078e0a05 */
[----:B------:R-:W-:-:S04]  /*0b30*/  IMAD.HI.U32 R2, R2, R27, RZ ;  /* 0x0000001b02027227 */ /* 0x000fc800078e00ff */
[----:B------:R-:W-:Y:S02]  /*0b40*/  IMAD R7, R9, R7, R4 ;  /* 0x0000000709077224 */ /* 0x000fe400078e0204 */
[----:B------:R-:W-:Y:S01]  /*0b50*/  IMAD R27, R2, R6, R27 ;  /* 0x00000006021b7224 */ /* 0x000fe200078e021b */
[----:B------:R-:W-:Y:S01]  /*0b60*/  LOP3.LUT R15, R15, R13, RZ, 0x3c, !PT ;  /* 0x0000000d0f0f7212 */ /* 0x000fe200078e3cff */
[----:B------:R-:W0:Y:S01]  /*0b70*/  LDC.64 R4, c[0x0][0x218] ;  /* 0x00008600ff047b82 */ /* 0x000e220000000a00 */
[----:B------:R-:W-:Y:S02]  /*0b80*/  ISETP.GT.U32.AND P3, PT, R26, R7, PT ;  /* 0x000000071a00720c */ /* 0x000fe40003f64070 */
[----:B------:R-:W-:Y:S01]  /*0b90*/  ISETP.GT.U32.AND P4, PT, R8, R27, PT ;  /* 0x0000001b0800720c */ /* 0x000fe20003f84070 */
[----:B------:R-:W-:Y:S01]  /*0ba0*/  @!P6 VIADD R21, R21, 0x1 ;  /* 0x000000011515e836 */ /* 0x000fe20000000000 */
[----:B------:R-:W-:Y:S01]  /*0bb0*/  ISETP.GE.AND P5, PT, R15, RZ, PT ;  /* 0x000000ff0f00720c */ /* 0x000fe20003fa6270 */
[----:B------:R-:W-:-:S08]  /*0bc0*/  @!P1 VIADD R11, R11, 0x1 ;  /* 0x000000010b0b9836 */ /* 0x000fd00000000000 */
[----:B------:R-:W-:Y:S02]  /*0bd0*/  @!P3 IMAD.IADD R7, R7, 0x1, -R26 ;  /* 0x000000010707b824 */ /* 0x000fe400078e0a1a */
[----:B------:R-:W-:-:S03]  /*0be0*/  @!P4 IMAD.IADD R27, R27, 0x1, -R8 ;  /* 0x000000011b1bc824 */ /* 0x000fc600078e0a08 */
[----:B------:R-:W-:Y:S02]  /*0bf0*/  ISETP.GE.U32.AND P6, PT, R7, R26, PT ;  /* 0x0000001a0700720c */ /* 0x000fe40003fc6070 */
[----:B------:R-:W-:Y:S01]  /*0c00*/  ISETP.GE.U32.AND P1, PT, R27, R8, PT ;  /* 0x000000081b00720c */ /* 0x000fe20003f26070 */
[----:B------:R-:W-:Y:S01]  /*0c10*/  @!P3 VIADD R9, R9, 0x1 ;  /* 0x000000010909b836 */ /* 0x000fe20000000000 */
[----:B------:R-:W-:Y:S01]  /*0c20*/  LOP3.LUT R14, R14, R12, RZ, 0x3c, !PT ;  /* 0x0000000c0e0e7212 */ /* 0x000fe200078e3cff */
[----:B------:R-:W-:Y:S01]  /*0c30*/  @!P4 VIADD R2, R2, 0x1 ;  /* 0x000000010202c836 */ /* 0x000fe20000000000 */
[----:B------:R-:W-:Y:S02]  /*0c40*/  @P0 IADD3 R21, R21, 0x1, RZ ;  /* 0x0000000115150810 */ /* 0x000fe40007ffe0ff */
[----:B------:R-:W-:Y:S02]  /*0c50*/  LOP3.LUT R19, R19, R17, RZ, 0x3c, !PT ;  /* 0x0000001113137212 */ /* 0x000fe400078e3cff */
[----:B------:R-:W-:-:S02]  /*0c60*/  LOP3.LUT R18, R18, R16, RZ, 0x3c, !PT ;  /* 0x0000001012127212 */ /* 0x000fc400078e3cff */
[----:B------:R-:W-:Y:S01]  /*0c70*/  @P2 IADD3 R11, R11, 0x1, RZ ;  /* 0x000000010b0b2810 */ /* 0x000fe20007ffe0ff */
[----:B------:R-:W-:Y:S01]  /*0c80*/  @P6 VIADD R9, R9, 0x1 ;  /* 0x0000000109096836 */ /* 0x000fe20000000000 */
[----:B------:R-:W-:Y:S01]  /*0c90*/  ISETP.GE.AND P0, PT, R14, RZ, PT ;  /* 0x000000ff0e00720c */ /* 0x000fe20003f06270 */
[----:B------:R-:W-:Y:S01]  /*0ca0*/  @P1 VIADD R2, R2, 0x1 ;  /* 0x0000000102021836 */ /* 0x000fe20000000000 */
[----:B------:R-:W-:Y:S02]  /*0cb0*/  ISETP.GE.AND P2, PT, R19, RZ, PT ;  /* 0x000000ff1300720c */ /* 0x000fe40003f46270 */
[----:B------:R-:W-:Y:S02]  /*0cc0*/  ISETP.GE.AND P3, PT, R18, RZ, PT ;  /* 0x000000ff1200720c */ /* 0x000fe40003f66270 */
[----:B------:R-:W-:Y:S02]  /*0cd0*/  @!P5 IADD3 R21, -R21, RZ, RZ ;  /* 0x000000ff1515d210 */ /* 0x000fe40007ffe1ff */
[----:B------:R-:W-:-:S02]  /*0ce0*/  ISETP.NE.AND P6, PT, R13, RZ, PT ;  /* 0x000000ff0d00720c */ /* 0x000fc40003fc5270 */
[----:B------:R-:W-:Y:S02]  /*0cf0*/  ISETP.NE.AND P5, PT, R12, RZ, PT ;  /* 0x000000ff0c00720c */ /* 0x000fe40003fa5270 */
[----:B------:R-:W-:Y:S02]  /*0d00*/  ISETP.NE.AND P4, PT, R17, RZ, PT ;  /* 0x000000ff1100720c */ /* 0x000fe40003f85270 */
[----:B------:R-:W-:Y:S01]  /*0d10*/  ISETP.NE.AND P1, PT, R16, RZ, PT ;  /* 0x000000ff1000720c */ /* 0x000fe20003f25270 */
[----:B0-----:R-:W-:Y:S01]  /*0d20*/  IMAD.WIDE.U32 R4, R0, 0x4, R4 ;  /* 0x0000000400047825 */ /* 0x001fe200078e0004 */
[----:B------:R-:W-:-:S03]  /*0d30*/  MOV R8, R2 ;  /* 0x0000000200087202 */ /* 0x000fc60000000f00 */
[----:B------:R-:W-:Y:S01]  /*0d40*/  IMAD.MOV.U32 R20, RZ, RZ, R11 ;  /* 0x000000ffff147224 */ /* 0x000fe200078e000b */
[----:B------:R-:W-:Y:S01]  /*0d50*/  @!P3 IADD3 R8, -R8, RZ, RZ ;  /* 0x000000ff0808b210 */ /* 0x000fe20007ffe1ff */
[----:B------:R-:W-:Y:S01]  /*0d60*/  @!P2 IMAD.MOV R9, RZ, RZ, -R9 ;  /* 0x000000ffff09a224 */ /* 0x000fe200078e0a09 */
[----:B------:R-:W-:Y:S01]  /*0d70*/  @!P6 LOP3.LUT R21, RZ, R13, RZ, 0x33, !PT ;  /* 0x0000000dff15e212 */ /* 0x000fe200078e33ff */
[----:B------:R-:W-:Y:S01]  /*0d80*/  @!P0 IMAD.MOV R20, RZ, RZ, -R20 ;  /* 0x000000ffff148224 */ /* 0x000fe200078e0a14 */
[----:B------:R-:W-:Y:S01]  /*0d90*/  @!P5 LOP3.LUT R20, RZ, R12, RZ, 0x33, !PT ;  /* 0x0000000cff14d212 */ /* 0x000fe200078e33ff */
[----:B------:R-:W-:Y:S01]  /*0da0*/  IMAD.WIDE R4, R3, 0x8, R4 ;  /* 0x0000000803047825 */ /* 0x000fe200078e0204 */
[----:B------:R-:W-:Y:S02]  /*0db0*/  @!P4 LOP3.LUT R9, RZ, R17, RZ, 0x33, !PT ;  /* 0x00000011ff09c212 */ /* 0x000fe400078e33ff */
[----:B------:R-:W-:Y:S02]  /*0dc0*/  @!P1 LOP3.LUT R8, RZ, R16, RZ, 0x33, !PT ;  /* 0x00000010ff089212 */ /* 0x000fe400078e33ff */
[----:B------:R-:W-:Y:S04]  /*0dd0*/  STG.E.64 desc[UR4][R4.64], R22 ;  /* 0x0000001604007986 */ /* 0x000fe8000c101b04 */
[----:B------:R-:W-:Y:S04]  /*0de0*/  STG.E.64 desc[UR4][R4.64+0x400], R24 ;  /* 0x0004001804007986 */ /* 0x000fe8000c101b04 */
[----:B------:R-:W-:Y:S04]  /*0df0*/  STG.E.64 desc[UR4][R4.64+0x800], R20 ;  /* 0x0008001404007986 */ /* 0x000fe8000c101b04 */
[----:B------:R-:W-:Y:S01]  /*0e00*/  STG.E.64 desc[UR4][R4.64+0xc00], R8 ;  /* 0x000c000804007986 */ /* 0x000fe2000c101b04 */
[----:B------:R-:W-:Y:S05]  /*0e10*/  EXIT ;  /* 0x000000000000794d */ /* 0x000fea0003800000 */
.L_x_16824:
[----:B------:R-:W0:Y:S01]  /*0e20*/  S2R R3, SR_TID.X ;  /* 0x0000000000037919 */ /* 0x000e220000002100 */
[----:B------:R-:W-:Y:S01]  /*0e30*/  HFMA2.MMA R4, -RZ, RZ, 0, 0 ;  /* 0x00000000ff047435 */ /* 0x000fe200000001ff */
[----:B0-----:R-:W-:Y:S01]  /*0e40*/  ISETP.GE.AND P0, PT, R3, R2, PT ;  /* 0x000000020300720c */ /* 0x001fe20003f06270 */
[----:B------:R-:W-:-:S12]  /*0e50*/  IMAD.MOV.U32 R25, RZ, RZ, R3 ;  /* 0x000000ffff197224 */ /* 0x000fd800078e0003 */
        /* <DEDUP_REMOVED lines=9> */
[----:B0-----:R-:W-:Y:S01]  /*0ef0*/  @!P0 IMAD.WIDE.U32 R14, R5, 0x4, R14 ;  /* 0x00000004050e8825 */ /* 0x001fe200078e000e */
[----:B------:R-:W0:Y:S04]  /*0f00*/  @!P1 LDC.64 R6, c[0x0][0x228] ;  /* 0x00008a00ff069b82 */ /* 0x000e280000000a00 */
[----:B------:R3:W5:Y:S07]  /*0f10*/  @!P0 LDG.E R4, desc[UR4][R14.64] ;  /* 0x000000040e048981 */ /* 0x00076e000c1e1900 */
[----:B------:R-:W4:Y:S01]  /*0f20*/  @!P2 LDC.64 R12, c[0x0][0x220] ;  /* 0x00008800ff0cab82 */ /* 0x000f220000000a00 */
[----:B------:R-:W-:Y:S01]  /*0f30*/  @!P2 IMAD.IADD R9, R0, 0x1, R25 ;  /* 0x000000010009a824 */ /* 0x000fe200078e0219 */
[----:B------:R-:W-:-:S04]  /*0f40*/  @!P2 IADD3 R25, R25, 0x80, RZ ;  /* 0x000000801919a810 */ /* 0x000fc80007ffe0ff */
[----:B------:R-:W-:Y:S01]  /*0f50*/  ISETP.GE.AND P3, PT, R25, R2, PT ;  /* 0x000000021900720c */ /* 0x000fe20003f66270 */
[----:B--2---:R-:W-:Y:S02]  /*0f60*/  @!P1 IMAD.WIDE.U32 R16, R21, 0x4, R10 ;  /* 0x0000000415109825 */ /* 0x004fe400078e000a */
[----:B------:R-:W2:Y:S02]  /*0f70*/  @!P2 LDC.64 R10, c[0x0][0x228] ;  /* 0x00008a00ff0aab82 */ /* 0x000ea40000000a00 */
[----:B-1----:R-:W-:-:S04]  /*0f80*/  @!P0 IMAD.WIDE.U32 R18, R5, 0x4, R18 ;  /* 0x0000000405128825 */ /* 0x002fc800078e0012 */
[----:B------:R-:W-:-:S04]  /*0f90*/  IMAD.MOV.U32 R5, RZ, RZ, RZ ;  /* 0x000000ffff057224 */ /* 0x000fc800078e00ff */
[----:B---3--:R-:W1:Y:S01]  /*0fa0*/  @!P3 LDC.64 R14, c[0x0][0x220] ;  /* 0x00008800ff0ebb82 */ /* 0x008e620000000a00 */
[----:B----4-:R-:W-:Y:S01]  /*0fb0*/  @!P2 IMAD.WIDE.U32 R26, R9, 0x4, R12 ;  /* 0x00000004091aa825 */ /* 0x010fe200078e000c */
[----:B------:R3:W5:Y:S06]  /*0fc0*/  @!P0 LDG.E R5, desc[UR4][R18.64] ;  /* 0x0000000412058981 */ /* 0x00076c000c1e1900 */
[----:B------:R-:W4:Y:S01]  /*0fd0*/  @!P3 LDC.64 R12, c[0x0][0x228] ;  /* 0x00008a00ff0cbb82 */ /* 0x000f220000000a00 */
[----:B0-----:R-:W-:Y:S01]  /*0fe0*/  @!P1 IMAD.WIDE.U32 R20, R21, 0x4, R6 ;  /* 0x0000000415149825 */ /* 0x001fe200078e0006 */
[----:B------:R-:W-:-:S03]  /*0ff0*/  CS2R R6, SRZ ;  /* 0x0000000000067805 */ /* 0x000fc6000001ff00 */
[----:B---3--:R-:W-:Y:S01]  /*1000*/  @!P3 IMAD.IADD R19, R0, 0x1, R25 ;  /* 0x000000010013b824 */ /* 0x008fe200078e0219 */
[----:B------:R-:W-:Y:S02]  /*1010*/  @!P3 IADD3 R25, R25, 0x80, RZ ;  /* 0x000000801919b810 */ /* 0x000fe40007ffe0ff */
[----:B------:R1:W5:Y:S04]  /*1020*/  @!P1 LDG.E R6, desc[UR4][R16.64] ;  /* 0x0000000410069981 */ /* 0x000368000c1e1900 */
[----:B------:R0:W5:Y:S01]  /*1030*/  @!P1 LDG.E R7, desc[UR4][R20.64] ;  /* 0x0000000414079981 */ /* 0x000162000c1e1900 */
[----:B------:R-:W-:Y:S01]  /*1040*/  ISETP.GE.AND P1, PT, R25, R2, PT ;  /* 0x000000021900720c */ /* 0x000fe20003f26270 */
[----:B--2---:R-:W-:-:S04]  /*1050*/  @!P2 IMAD.WIDE.U32 R28, R9, 0x4, R10 ;  /* 0x00000004091ca825 */ /* 0x004fc800078e000a */
[----:B------:R-:W-:Y:S02]  /*1060*/  IMAD.MOV.U32 R8, RZ, RZ, RZ ;  /* 0x000000ffff087224 */ /* 0x000fe400078e00ff */
[----:B------:R-:W-:Y:S02]  /*1070*/  IMAD.MOV.U32 R9, RZ, RZ, RZ ;  /* 0x000000ffff097224 */ /* 0x000fe400078e00ff */
[C---:B-1----:R-:W-:Y:S02]  /*1080*/  @!P3 IMAD.WIDE.U32 R16, R19.reuse, 0x4, R14 ;  /* 0x000000041310b825 */ /* 0x042fe400078e000e */
[----:B------:R-:W5:Y:S02]  /*1090*/  @!P2 LDG.E R8, desc[UR4][R26.64] ;  /* 0x000000041a08a981 */ /* 0x000f64000c1e1900 */
[----:B----4-:R-:W-:Y:S01]  /*10a0*/  @!P3 IMAD.WIDE.U32 R18, R19, 0x4, R12 ;  /* 0x000000041312b825 */ /* 0x010fe200078e000c */
[----:B------:R-:W1:Y:S01]  /*10b0*/  @!P1 LDC.64 R22, c[0x0][0x220] ;  /* 0x00008800ff169b82 */ /* 0x000e620000000a00 */
[----:B------:R-:W5:Y:S02]  /*10c0*/  @!P2 LDG.E R9, desc[UR4][R28.64] ;  /* 0x000000041c09a981 */ /* 0x000f64000c1e1900 */
[----:B------:R-:W-:Y:S01]  /*10d0*/  @!P1 IMAD.IADD R13, R0, 0x1, R25 ;  /* 0x00000001000d9824 */ /* 0x000fe200078e0219 */
[----:B------:R-:W-:-:S04]  /*10e0*/  @!P1 IADD3 R25, R25, 0x80, RZ ;  /* 0x0000008019199810 */ /* 0x000fc80007ffe0ff */
[----:B------:R-:W2:Y:S01]  /*10f0*/  @!P1 LDC.64 R14, c[0x0][0x228] ;  /* 0x00008a00ff0e9b82 */ /* 0x000ea20000000a00 */
[----:B------:R-:W-:Y:S02]  /*1100*/  ISETP.GE.AND P2, PT, R25, R2, PT ;  /* 0x000000021900720c */ /* 0x000fe40003f46270 */
[----:B------:R-:W-:-:S06]  /*1110*/  CS2R R10, SRZ ;  /* 0x00000000000a7805 */ /* 0x000fcc000001ff00 */
[----:B------:R3:W5:Y:S01]  /*1120*/  @!P3 LDG.E R10, desc[UR4][R16.64] ;  /* 0x00000004100ab981 */ /* 0x000762000c1e1900 */
[----:B------:R-:W-:Y:S02]  /*1130*/  IMAD.MOV.U32 R12, RZ, RZ, RZ ;  /* 0x000000ffff0c7224 */ /* 0x000fe400078e00ff */
[----:B0-----:R-:W-:Y:S01]  /*1140*/  IMAD.MOV.U32 R20, RZ, RZ, RZ ;  /* 0x000000ffff147224 */ /* 0x001fe200078e00ff */
[----:B------:R0:W5:Y:S01]  /*1150*/  @!P3 LDG.E R11, desc[UR4][R18.64] ;  /* 0x00000004120bb981 */ /* 0x000162000c1e1900 */
[----:B---3--:R-:W3:Y:S01]  /*1160*/  @!P2 LDC.64 R16, c[0x0][0x220] ;  /* 0x00008800ff10ab82 */ /* 0x008ee20000000a00 */
[----:B-1----:R-:W-:Y:S01]  /*1170*/  @!P1 IMAD.WIDE.U32 R22, R13, 0x4, R22 ;  /* 0x000000040d169825 */ /* 0x002fe200078e0016 */
[----:B------:R-:W-:-:S03]  /*1180*/  @!P2 IADD3 R21, R0, R25, RZ ;  /* 0x000000190015a210 */ /* 0x000fc60007ffe0ff */
[----:B--2---:R-:W-:Y:S01]  /*1190*/  @!P1 IMAD.WIDE.U32 R14, R13, 0x4, R14 ;  /* 0x000000040d0e9825 */ /* 0x004fe200078e000e */
[----:B------:R-:W5:Y:S02]  /*11a0*/  @!P1 LDG.E R12, desc[UR4][R22.64] ;  /* 0x00000004160c9981 */ /* 0x000f64000c1e1900 */
[----:B0-----:R-:W0:Y:S01]  /*11b0*/  @!P2 LDC.64 R18, c[0x0][0x228] ;  /* 0x00008a00ff12ab82 */ /* 0x001e220000000a00 */
[----:B------:R-:W-:Y:S02]  /*11c0*/  IMAD.MOV.U32 R13, RZ, RZ, RZ ;  /* 0x000000ffff0d7224 */ /* 0x000fe400078e00ff */
[----:B------:R-:W-:-:S04]  /*11d0*/  @!P2 VIADD R25, R25, 0x80 ;  /* 0x000000801919a836 */ /* 0x000fc80000000000 */
[----:B------:R1:W5:Y:S01]  /*11e0*/  @!P1 LDG.E R13, desc[UR4][R14.64] ;  /* 0x000000040e0d9981 */ /* 0x000362000c1e1900 */
[----:B------:R-:W-:Y:S01]  /*11f0*/  ISETP.GE.AND P1, PT, R25, R2, PT ;  /* 0x000000021900720c */ /* 0x000fe20003f26270 */
[----:B---3--:R-:W-:-:S05]  /*1200*/  @!P2 IMAD.WIDE.U32 R16, R21, 0x4, R16 ;  /* 0x000000041510a825 */ /* 0x008fca00078e0010 */
[----:B------:R2:W5:Y:S07]  /*1210*/  @!P2 LDG.E R20, desc[UR4][R16.64] ;  /* 0x000000041014a981 */ /* 0x00056e000c1e1900 */
[----:B-1----:R-:W1:Y:S08]  /*1220*/  @!P1 LDC.64 R14, c[0x0][0x220] ;  /* 0x00008800ff0e9b82 */ /* 0x002e700000000a00 */
[----:B--2---:R-:W2:Y:S01]  /*1230*/  @!P1 LDC.64 R16, c[0x0][0x228] ;  /* 0x00008a00ff109b82 */ /* 0x004ea20000000a00 */
[----:B------:R-:W-:-:S02]  /*1240*/  @!P1 IMAD.IADD R23, R0, 0x1, R25 ;  /* 0x0000000100179824 */ /* 0x000fc400078e0219 */
[----:B------:R-:W-:Y:S02]  /*1250*/  IMAD.MOV.U32 R22, RZ, RZ, RZ ;  /* 0x000000ffff167224 */ /* 0x000fe400078e00ff */
[----:B------:R-:W-:Y:S02]  /*1260*/  @!P1 VIADD R25, R25, 0x80 ;  /* 0x0000008019199836 */ /* 0x000fe40000000000 */
[----:B-1----:R-:W-:-:S05]  /*1270*/  @!P1 IMAD.WIDE.U32 R14, R23, 0x4, R14 ;  /* 0x00000004170e9825 */ /* 0x002fca00078e000e */
[----:B------:R1:W5:Y:S01]  /*1280*/  @!P1 LDG.E R22, desc[UR4][R14.64] ;  /* 0x000000040e169981 */ /* 0x000362000c1e1900 */
[----:B--2---:R-:W-:Y:S01]  /*1290*/  @!P1 IMAD.WIDE.U32 R16, R23, 0x4, R16 ;  /* 0x0000000417109825 */ /* 0x004fe200078e0010 */
[----:B------:R-:W-:-:S03]  /*12a0*/  HFMA2.MMA R23, -RZ, RZ, 0, 0 ;  /* 0x00000000ff177435 */ /* 0x000fc600000001ff */
[----:B0-----:R-:W-:-:S07]  /*12b0*/  @!P2 IMAD.WIDE.U32 R18, R21, 0x4, R18 ;  /* 0x000000041512a825 */ /* 0x001fce00078e0012 */
[----:B------:R-:W5:Y:S01]  /*12c0*/  @!P1 LDG.E R23, desc[UR4][R16.64] ;  /* 0x0000000410179981 */ /* 0x000f62000c1e1900 */
[----:B------:R-:W-:Y:S02]  /*12d0*/  ISETP.GE.AND P1, PT, R25, R2, PT ;  /* 0x000000021900720c */ /* 0x000fe40003f26270 */
[----:B------:R-:W-:-:S06]  /*12e0*/  MOV R21, RZ ;  /* 0x000000ff00157202 */ /* 0x000fcc0000000f00 */
[----:B------:R0:W5:Y:S05]  /*12f0*/  @!P2 LDG.E R21, desc[UR4][R18.64] ;  /* 0x000000041215a981 */ /* 0x00016a000c1e1900 */
[----:B-1----:R-:W1:Y:S08]  /*1300*/  @!P1 LDC.64 R14, c[0x0][0x228] ;  /* 0x00008a00ff0e9b82 */ /* 0x002e700000000a00 */
[----:B0-----:R-:W0:Y:S01]  /*1310*/  @!P1 LDC.64 R18, c[0x0][0x220] ;  /* 0x00008800ff129b82 */ /* 0x001e220000000a00 */
[----:B------:R-:W-:Y:S01]  /*1320*/  @!P1 IMAD.IADD R25, R0, 0x1, R25 ;  /* 0x0000000100199824 */ /* 0x000fe200078e0219 */
[----:B------:R-:W-:-:S03]  /*1330*/  MOV R24, RZ ;  /* 0x000000ff00187202 */ /* 0x000fc60000000f00 */
[----:B-1----:R-:W-:-:S04]  /*1340*/  @!P1 IMAD.WIDE.U32 R14, R25, 0x4, R14 ;  /* 0x00000004190e9825 */ /* 0x002fc800078e000e */
[----:B0-----:R-:W-:-:S04]  /*1350*/  @!P1 IMAD.WIDE.U32 R18, R25, 0x4, R18 ;  /* 0x0000000419129825 */ /* 0x001fc800078e0012 */
[----:B------:R-:W-:Y:S01]  /*1360*/  IMAD.MOV.U32 R25, RZ, RZ, RZ ;  /* 0x000000ffff197224 */ /* 0x000fe200078e00ff */
[----:B------:R0:W5:Y:S05]  /*1370*/  @!P1 LDG.E R24, desc[UR4][R18.64] ;  /* 0x0000000412189981 */ /* 0x00016a000c1e1900 */
[----:B------:R0:W5:Y:S01]  /*1380*/  @!P1 LDG.E R25, desc[UR4][R14.64] ;  /* 0x000000040e199981 */ /* 0x000162000c1e1900 */
[----:B------:R-:W-:Y:S04]  /*1390*/  BSSY B0, `(.L_x_16825) ;  /* 0x000001a000007945 */ /* 0x000fe80003800000 */
[----:B------:R-:W-:Y:S05]  /*13a0*/  @P0 BRA `(.L_x_16826) ;  /* 0x0000000000600947 */ /* 0x000fea0003800000 */
[-C--:B-----5:R-:W-:Y:S02]  /*13b0*/  IABS R16, R5.reuse ;  /* 0x0000000500107213 */ /* 0x0a0fe40000000000 */
[----:B0-----:R-:W-:Y:S02]  /*13c0*/  IABS R18, R4 ;  /* 0x0000000400127213 */ /* 0x001fe40000000000 */
        /* <DEDUP_REMOVED lines=11> */
[----:B------:R-:W-:-:S05]  /*1480*/  IABS R15, R5 ;  /* 0x00000005000f7213 */ /* 0x000fca0000000000 */
[----:B------:R-:W-:-:S04]  /*1490*/  IMAD.MOV R15, RZ, RZ, -R15 ;  /* 0x000000ffff0f7224 */ /* 0x000fc800078e0a0f */
[----:B------:R-:W-:-:S05]  /*14a0*/  IMAD R15, R14, R15, R18 ;  /* 0x0000000f0e0f7224 */ /* 0x000fca00078e0212 */
[----:B------:R-:W-:-:S13]  /*14b0*/  ISETP.GT.U32.AND P2, PT, R16, R15, PT ;  /* 0x0000000f1000720c */ /* 0x000fda0003f44070 */
[-C--:B------:R-:W-:Y:S01]  /*14c0*/  @!P2 IADD3 R15, R15, -R16.reuse, RZ ;  /* 0x800000100f0fa210 */ /* 0x080fe20007ffe0ff */
[----:B------:R-:W-:Y:S01]  /*14d0*/  @!P2 VIADD R14, R14, 0x1 ;  /* 0x000000010e0ea836 */ /* 0x000fe20000000000 */
[----:B------:R-:W-:Y:S02]  /*14e0*/  ISETP.NE.AND P2, PT, R5, RZ, PT ;  /* 0x000000ff0500720c */ /* 0x000fe40003f45270 */
[----:B------:R-:W-:-:S13]  /*14f0*/  ISETP.GE.U32.AND P1, PT, R15, R16, PT ;  /* 0x000000100f00720c */ /* 0x000fda0003f26070 */
[----:B------:R-:W-:-:S05]  /*1500*/  @P1 VIADD R14, R14, 0x1 ;  /* 0x000000010e0e1836 */ /* 0x000fca0000000000 */
[----:B------:R-:W-:Y:S02]  /*1510*/  @!P3 IADD3 R14, -R14, RZ, RZ ;  /* 0x000000ff0e0eb210 */ /* 0x000fe40007ffe1ff */
[----:B------:R-:W-:-:S07]  /*1520*/  @!P2 LOP3.LUT R14, RZ, R5, RZ, 0x33, !PT ;  /* 0x00000005ff0ea212 */ /* 0x000fce00078e33ff */
.L_x_16826:
[----:B------:R-:W-:Y:S05]  /*1530*/  BSYNC B0 ;  /* 0x0000000000007941 */ /* 0x000fea0003800000 */
.L_x_16825:
        /* <DEDUP_REMOVED lines=25> */
[----:B------:R-:W-:-:S05]  /*16d0*/  @P1 VIADD R5, R5, 0x1 ;  /* 0x0000000105051836 */ /* 0x000fca0000000000 */
[----:B------:R-:W-:-:S05]  /*16e0*/  MOV R6, R5 ;  /* 0x0000000500067202 */ /* 0x000fca0000000f00 */
[----:B------:R-:W-:Y:S01]  /*16f0*/  @!P3 IMAD.MOV R6, RZ, RZ, -R6 ;  /* 0x000000ffff06b224 */ /* 0x000fe200078e0a06 */
[----:B------:R-:W-:-:S07]  /*1700*/  @!P2 LOP3.LUT R6, RZ, R7, RZ, 0x33, !PT ;  /* 0x00000007ff06a212 */ /* 0x000fce00078e33ff */
.L_x_16828:
[----:B------:R-:W-:Y:S05]  /*1710*/  BSYNC B0 ;  /* 0x0000000000007941 */ /* 0x000fea0003800000 */
.L_x_16827:
[----:B-----5:R-:W-:Y:S01]  /*1720*/  VIADD R5, R3, 0x100 ;  /* 0x0000010003057836 */ /* 0x020fe20000000000 */
[----:B------:R-:W-:Y:S04]  /*1730*/  BSSY B0, `(.L_x_16829) ;  /* 0x000001c000007945 */ /* 0x000fe80003800000 */
[----:B------:R-:W-:-:S13]  /*1740*/  ISETP.GE.AND P1, PT, R5, R2, PT ;  /* 0x000000020500720c */ /* 0x000fda0003f26270 */
[----:B------:R-:W-:Y:S05]  /*1750*/  @P1 BRA `(.L_x_16830) ;  /* 0x0000000000641947 */ /* 0x000fea0003800000 */
[----:B------:R-:W-:-:S04]  /*1760*/  IABS R7, R9 ;  /* 0x0000000900077213 */ /* 0x000fc80000000000 */
[----:B------:R-:W0:Y:S08]  /*1770*/  I2F.RP R16, R7 ;  /* 0x0000000700107306 */ /* 0x000e300000209400 */
[----:B0-----:R-:W0:Y:S02]  /*1780*/  MUFU.RCP R16, R16 ;  /* 0x0000001000107308 */ /* 0x001e240000001000 */
[----:B0-----:R-:W-:-:S06]  /*1790*/  IADD3 R4, R16, 0xffffffe, RZ ;  /* 0x0ffffffe10047810 */ /* 0x001fcc0007ffe0ff */
        /* <DEDUP_REMOVED lines=21> */
.L_x_16830:
[----:B------:R-:W-:Y:S05]  /*18f0*/  BSYNC B0 ;  /* 0x0000000000007941 */ /* 0x000fea0003800000 */
.L_x_16829:
[----:B------:R-:W-:Y:S01]  /*1900*/  IADD3 R5, R3, 0x180, RZ ;  /* 0x0000018003057810 */ /* 0x000fe20007ffe0ff */
[----:B------:R-:W-:Y:S03]  /*1910*/  BSSY B0, `(.L_x_16831) ;  /* 0x000001c000007945 */ /* 0x000fe60003800000 */
        /* <DEDUP_REMOVED lines=27> */
.L_x_16832:
[----:B------:R-:W-:Y:S05]  /*1ad0*/  BSYNC B0 ;  /* 0x0000000000007941 */ /* 0x000fea0003800000 */
.L_x_16831:
[----:B------:R-:W0:Y:S01]  /*1ae0*/  @!P0 LDC.64 R4, c[0x0][0x218] ;  /* 0x00008600ff048b82 */ /* 0x000e220000000a00 */
[C---:B------:R-:W-:Y:S01]  /*1af0*/  VIADD R9, R3.reuse, 0x200 ;  /* 0x0000020003097836 */ /* 0x040fe20000000000 */
[----:B------:R-:W-:Y:S01]  /*1b00*/  BSSY B0, `(.L_x_16833) ;  /* 0x0000024000007945 */ /* 0x000fe20003800000 */
[----:B------:R-:W-:-:S03]  /*1b10*/  VIADD R11, R3, 0x280 ;  /* 0x00000280030b7836 */ /* 0x000fc60000000000 */
[-C--:B------:R-:W-:Y:S02]  /*1b20*/  ISETP.GE.AND P4, PT, R9, R2.reuse, PT ;  /* 0x000000020900720c */ /* 0x080fe40003f86270 */
[----:B------:R-:W-:Y:S02]  /*1b30*/  IADD3 R9, R3, 0x300, RZ ;  /* 0x0000030003097810 */ /* 0x000fe40007ffe0ff */
[-C--:B------:R-:W-:Y:S01]  /*1b40*/  ISETP.GE.AND P3, PT, R11, R2.reuse, PT ;  /* 0x000000020b00720c */ /* 0x080fe20003f66270 */
[----:B------:R-:W-:Y:S01]  /*1b50*/  VIADD R11, R3, 0x380 ;  /* 0x00000380030b7836 */ /* 0x000fe20000000000 */
[----:B------:R-:W-:Y:S01]  /*1b60*/  ISETP.GE.AND P1, PT, R9, R2, PT ;  /* 0x000000020900720c */ /* 0x000fe20003f26270 */
[----:B------:R-:W-:-:S03]  /*1b70*/  @!P0 IMAD.IADD R9, R0, 0x1, R3 ;  /* 0x0000000100098824 */ /* 0x000fc600078e0203 */
[----:B------:R-:W-:Y:S01]  /*1b80*/  ISETP.GE.AND P2, PT, R11, R2, PT ;  /* 0x000000020b00720c */ /* 0x000fe20003f46270 */
[----:B0-----:R-:W-:Y:S02]  /*1b90*/  @!P0 IMAD.WIDE.U32 R8, R9, 0x4, R4 ;  /* 0x0000000409088825 */ /* 0x001fe400078e0004 */
[----:B------:R-:W-:Y:S10]  /*1ba0*/  @P4 BRA `(.L_x_16834) ;  /* 0x0000000000644947 */ /* 0x000ff40003800000 */
        /* <DEDUP_REMOVED lines=25> */
.L_x_16834:
[----:B------:R-:W-:Y:S05]  /*1d40*/  BSYNC B0 ;  /* 0x0000000000007941 */ /* 0x000fea0003800000 */
.L_x_16833:
        /* <DEDUP_REMOVED lines=8> */
[----:B0-----:R-:W-:-:S06]  /*1dd0*/  IADD3 R4, R13, 0xffffffe, RZ ;  /* 0x0ffffffe0d047810 */ /* 0x001fcc0007ffe0ff */
        /* <DEDUP_REMOVED lines=18> */
.L_x_16836:
[----:B------:R-:W-:Y:S05]  /*1f00*/  BSYNC B0 ;  /* 0x0000000000007941 */ /* 0x000fea0003800000 */
.L_x_16835:
        /* <DEDUP_REMOVED lines=12> */
[----:B0-----:R-:W-:Y:S01]  /*1fd0*/  MOV R4, RZ ;  /* 0x000000ff00047202 */ /* 0x001fe20000000f00 */
[----:B-1----:R-:W-:-:S04]  /*1fe0*/  IMAD.MOV R18, RZ, RZ, -R5 ;  /* 0x000000ffff127224 */ /* 0x002fc800078e0a05 */
[----:B------:R-:W-:Y:S02]  /*1ff0*/  IMAD R17, R18, R13, RZ ;  /* 0x0000000d12117224 */ /* 0x000fe400078e02ff */
[----:B------:R-:W-:Y:S02]  /*2000*/  IMAD.MOV.U32 R18, RZ, RZ, R19 ;  /* 0x000000ffff127224 */ /* 0x000fe400078e0013 */
        /* <DEDUP_REMOVED lines=12> */
.L_x_16838:
[----:B------:R-:W-:Y:S05]  /*20d0*/  BSYNC B0 ;  /* 0x0000000000007941 */ /* 0x000fea0003800000 */
.L_x_16837:
        /* <DEDUP_REMOVED lines=26> */
.L_x_16840:
[----:B------:R-:W-:Y:S05]  /*2280*/  BSYNC B0 ;  /* 0x0000000000007941 */ /* 0x000fea0003800000 */
.L_x_16839:
[----:B------:R-:W-:Y:S01]  /*2290*/  @!P0 MOV R3, R15 ;  /* 0x0000000f00038202 */ /* 0x000fe20000000f00 */
[----:B------:R0:W-:Y:S01]  /*22a0*/  @!P0 STG.E desc[UR4][R8.64], R14 ;  /* 0x0000000e08008986 */ /* 0x0001e2000c101904 */
        /* <DEDUP_REMOVED lines=9> */
[----:B------:R0:W-:Y:S07]  /*2340*/  STG.E desc[UR4][R8.64], R6 ;  /* 0x0000000608007986 */ /* 0x0001ee000c101904 */
[----:B------:R-:W-:Y:S05]  /*2350*/  @P0 BRA `(.L_x_16844) ;  /* 0x0000000000300947 */ /* 0x000fea0003800000 */
[----:B0-----:R-:W0:Y:S01]  /*2360*/  LDC.64 R8, c[0x0][0x218] ;  /* 0x00008600ff087b82 */ /* 0x001e220000000a00 */
[----:B------:R-:W-:Y:S01]  /*2370*/  IADD3 R5, R0, R3, RZ ;  /* 0x0000000300057210 */ /* 0x000fe20007ffe0ff */
[----:B------:R-:W-:-:S04]  /*2380*/  VIADD R3, R3, 0x80 ;  /* 0x0000008003037836 */ /* 0x000fc80000000000 */
[----:B0-----:R-:W-:-:S05]  /*2390*/  IMAD.WIDE.U32 R8, R5, 0x4, R8 ;  /* 0x0000000405087825 */ /* 0x001fca00078e0008 */
[----:B------:R0:W-:Y:S02]  /*23a0*/  STG.E desc[UR4][R8.64], R7 ;  /* 0x0000000708007986 */ /* 0x0001e4000c101904 */
.L_x_16843:
[----:B------:R-:W-:-:S13]  /*23b0*/  ISETP.GE.AND P0, PT, R3, R2, PT ;  /* 0x000000020300720c */ /* 0x000fda0003f06270 */
[----:B------:R-:W-:Y:S05]  /*23c0*/  @P0 BRA `(.L_x_16845) ;  /* 0x0000000000300947 */ /* 0x000fea0003800000 */
[----:B0-----:R-:W0:Y:S01]  /*23d0*/  LDC.64 R6, c[0x0][0x218] ;  /* 0x00008600ff067b82 */ /* 0x001e220000000a00 */
[----:B------:R-:W-:Y:S01]  /*23e0*/  IMAD.IADD R5, R0, 0x1, R3 ;  /* 0x0000000100057824 */ /* 0x000fe200078e0203 */
[----:B------:R-:W-:-:S03]  /*23f0*/  IADD3 R3, R3, 0x80, RZ ;  /* 0x0000008003037810 */ /* 0x000fc60007ffe0ff */
[----:B0-----:R-:W-:-:S05]  /*2400*/  IMAD.WIDE.U32 R6, R5, 0x4, R6 ;  /* 0x0000000405067825 */ /* 0x001fca00078e0006 */
[----:B------:R1:W-:Y:S02]  /*2410*/  STG.E desc[UR4][R6.64], R10 ;  /* 0x0000000a06007986 */ /* 0x0003e4000c101904 */
.L_x_16844:
[----:B------:R-:W-:-:S13]  /*2420*/  ISETP.GE.AND P0, PT, R3, R2, PT ;  /* 0x000000020300720c */ /* 0x000fda0003f06270 */
[----:B------:R-:W-:Y:S05]  /*2430*/  @P0 BRA `(.L_x_16846) ;  /* 0x0000000000340947 */ /* 0x000fea0003800000 */
[----:B01----:R-:W0:Y:S01]  /*2440*/  LDC.64 R6, c[0x0][0x218] ;  /* 0x00008600ff067b82 */ /* 0x003e220000000a00 */
[----:B------:R-:W-:Y:S02]  /*2450*/  IMAD.IADD R5, R0, 0x1, R3 ;  /* 0x0000000100057824 */ /* 0x000fe400078e0203 */
[----:B------:R-:W-:Y:S02]  /*2460*/  VIADD R3, R3, 0x80 ;  /* 0x0000008003037836 */ /* 0x000fe40000000000 */
[----:B0-----:R-:W-:-:S05]  /*2470*/  IMAD.WIDE.U32 R6, R5, 0x4, R6 ;  /* 0x0000000405067825 */ /* 0x001fca00078e0006 */
[----:B------:R1:W-:Y:S02]  /*2480*/  STG.E desc[UR4][R6.64], R11 ;  /* 0x0000000b06007986 */ /* 0x0003e4000c101904 */
.L_x_16845:
[----:B------:R-:W-:-:S13]  /*2490*/  ISETP.GE.AND P0, PT, R3, R2, PT ;  /* 0x000000020300720c */ /* 0x000fda0003f06270 */
[----:B------:R-:W-:Y:S05]  /*24a0*/  @P0 BREAK B1 ;  /* 0x0000000000010942 */ /* 0x000fea0003800000 */
[----:B------:R-:W-:Y:S05]  /*24b0*/  @P0 BRA `(.L_x_16847) ;  /* 0x0000000000300947 */ /* 0x000fea0003800000 */
[----:B01----:R-:W0:Y:S01]  /*24c0*/  LDC.64 R6, c[0x0][0x218] ;  /* 0x00008600ff067b82 */ /* 0x003e220000000a00 */
[----:B------:R-:W-:Y:S01]  /*24d0*/  IADD3 R5, R0, R3, RZ ;  /* 0x0000000300057210 */ /* 0x000fe20007ffe0ff */
[----:B------:R-:W-:-:S04]  /*24e0*/  VIADD R3, R3, 0x80 ;  /* 0x0000008003037836 */ /* 0x000fc80000000000 */
[----:B0-----:R-:W-:-:S05]  /*24f0*/  IMAD.WIDE.U32 R6, R5, 0x4, R6 ;  /* 0x0000000405067825 */ /* 0x001fca00078e0006 */
[----:B------:R2:W-:Y:S02]  /*2500*/  STG.E desc[UR4][R6.64], R12 ;  /* 0x0000000c06007986 */ /* 0x0005e4000c101904 */
.L_x_16846:
[----:B------:R-:W-:Y:S05]  /*2510*/  BSYNC B1 ;  /* 0x0000000000017941 */ /* 0x000fea0003800000 */
.L_x_16842:
[----:B------:R-:W-:-:S13]  /*2520*/  ISETP.GE.AND P0, PT, R3, R2, PT ;  /* 0x000000020300720c */ /* 0x000fda0003f06270 */
[----:B012---:R-:W0:Y:S01]  /*2530*/  @!P0 LDC.64 R6, c[0x0][0x218] ;  /* 0x00008600ff068b82 */ /* 0x007e220000000a00 */
[----:B------:R-:W-:Y:S01]  /*2540*/  @!P0 IMAD.IADD R5, R0, 0x1, R3 ;  /* 0x0000000100058824 */ /* 0x000fe200078e0203 */
[----:B------:R-:W-:-:S03]  /*2550*/  @!P0 IADD3 R3, R3, 0x80, RZ ;  /* 0x0000008003038810 */ /* 0x000fc60007ffe0ff */
[----:B0-----:R-:W-:-:S05]  /*2560*/  @!P0 IMAD.WIDE.U32 R6, R5, 0x4, R6 ;  /* 0x0000000405068825 */ /* 0x001fca00078e0006 */
[----:B------:R2:W-:Y:S02]  /*2570*/  @!P0 STG.E desc[UR4][R6.64], R13 ;  /* 0x0000000d06008986 */ /* 0x0005e4000c101904 */
.L_x_16847:
[----:B------:R-:W-:Y:S05]  /*2580*/  BSYNC B0 ;  /* 0x0000000000007941 */ /* 0x000fea0003800000 */
.L_x_16841:
[----:B------:R-:W-:Y:S05]  /*2590*/  WARPSYNC.ALL ;  /* 0x0000000000007948 */ /* 0x000fea0003800000 */
[----:B------:R-:W-:-:S13]  /*25a0*/  ISETP.GE.AND P0, PT, R3, R2, PT ;  /* 0x000000020300720c */ /* 0x000fda0003f06270 */
[----:B------:R-:W-:Y:S05]  /*25b0*/  @P0 EXIT ;  /* 0x000000000000094d */ /* 0x000fea0003800000 */
[----:B012---:R-:W0:Y:S01]  /*25c0*/  LDC.64 R6, c[0x0][0x218] ;  /* 0x00008600ff067b82 */ /* 0x007e220000000a00 */
[----:B------:R-:W-:-:S04]  /*25d0*/  IMAD.IADD R3, R0, 0x1, R3 ;  /* 0x0000000100037824 */ /* 0x000fc800078e0203 */
[----:B0-----:R-:W-:-:S05]  /*25e0*/  IMAD.WIDE.U32 R2, R3, 0x4, R6 ;  /* 0x0000000403027825 */ /* 0x001fca00078e0006 */
[----:B------:R-:W-:Y:S01]  /*25f0*/  STG.E desc[UR4][R2.64], R4 ;  /* 0x0000000402007986 */ /* 0x000fe2000c101904 */
[----:B------:R-:W-:Y:S05]  /*2600*/  EXIT ;  /* 0x000000000000794d */ /* 0x000fea0003800000 */
.L_x_16848:
        /* <DEDUP_REMOVED lines=15> */
.L_x_22918:


//--------------------- .text._ZN2at6native29vectorized_elementwise_kernelILi4ENS0_13BinaryFunctorIiiiZZZNS0_15binary_internal21div_trunc_kernel_cudaERNS_18TensorIteratorBaseEENKUlvE_clEvENKUlvE1_clEvEUliiE_EESt5arrayIPcLm3EEEEviT0_T1_ --------------------------
	.section	.text._ZN2at6native29vectorized_elementwise_kernelILi4ENS0_13BinaryFunctorIiiiZZZNS0_15binary_internal21div_trunc_kernel_cudaERNS_18TensorIteratorBaseEENKUlvE_clEvENKUlvE1_clEvEUliiE_EESt5arrayIPcLm3EEEEviT0_T1_,"ax",@progbits
	.align	128
        .global         _ZN2at6native29vectorized_elementwise_kernelILi4ENS0_13BinaryFunctorIiiiZZZNS0_15binary_internal21div_trunc_kernel_cudaERNS_18TensorIteratorBaseEENKUlvE_clEvENKUlvE1_clEvEUliiE_EESt5arrayIPcLm3EEEEviT0_T1_
        .type           _ZN2at6native29vectorized_elementwise_kernelILi4ENS0_13BinaryFunctorIiiiZZZNS0_15binary_internal21div_trunc_kernel_cudaERNS_18TensorIteratorBaseEENKUlvE_clEvENKUlvE1_clEvEUliiE_EESt5arrayIPcLm3EEEEviT0_T1_,@function
        .size           _ZN2at6native29vectorized_elementwise_kernelILi4ENS0_13BinaryFunctorIiiiZZZNS0_15binary_internal21div_trunc_kernel_cudaERNS_18TensorIteratorBaseEENKUlvE_clEvENKUlvE1_clEvEUliiE_EESt5arrayIPcLm3EEEEviT0_T1_,(.L_x_22919 - _ZN2at6native29vectorized_elementwise_kernelILi4ENS0_13BinaryFunctorIiiiZZZNS0_15binary_internal21div_trunc_kernel_cudaERNS_18TensorIteratorBaseEENKUlvE_clEvENKUlvE1_clEvEUliiE_EESt5arrayIPcLm3EEEEviT0_T1_)
        .other          _ZN2at6native29vectorized_elementwise_kernelILi4ENS0_13BinaryFunctorIiiiZZZNS0_15binary_internal21div_trunc_kernel_cudaERNS_18TensorIteratorBaseEENKUlvE_clEvENKUlvE1_clEvEUliiE_EESt5arrayIPcLm3EEEEviT0_T1_,@"STO_CUDA_ENTRY STV_DEFAULT"
_ZN2at6native29vectorized_elementwise_kernelILi4ENS0_13BinaryFunctorIiiiZZZNS0_15binary_internal21div_trunc_kernel_cudaERNS_18TensorIteratorBaseEENKUlvE_clEvENKUlvE1_clEvEUliiE_EESt5arrayIPcLm3EEEEviT0_T1_:
.text._ZN2at6native29vectorized_elementwise_kernelILi4ENS0_13BinaryFunctorIiiiZZZNS0_15binary_internal21div_trunc_kernel_cudaERNS_18TensorIteratorBaseEENKUlvE_clEvENKUlvE1_clEvEUliiE_EESt5arrayIPcLm3EEEEviT0_T1_:
        /* <DEDUP_REMOVED lines=14> */
[----:B--2---:R-:W-:-:S04]  /*00e0*/  IMAD.WIDE R12, R2, 0x4, R12 ;  /* 0x00000004020c7825 */ /* 0x004fc800078e020c */
[----:B------:R-:W-:-:S05]  /*00f0*/  IMAD.WIDE.U32 R12, R0, 0x10, R12 ;  /* 0x00000010000c7825 */ /* 0x000fca00078e000c */
[----:B------:R-:W2:Y:S01]  /*0100*/  LDG.E.128 R16, desc[UR4][R12.64] ;  /* 0x000000040c107981 */ /* 0x000ea2000c1e1d00 */
[----:B---3--:R-:W-:Y:S02]  /*0110*/  IABS R24, R7 ;  /* 0x0000000700187213 */ /* 0x008fe40000000000 */
[----:B------:R-:W-:Y:S02]  /*0120*/  IABS R22, R6 ;  /* 0x0000000600167213 */ /* 0x000fe40000000000 */
[----:B------:R-:W0:Y:S01]  /*0130*/  I2F.RP R10, R24 ;  /* 0x00000018000a7306 */ /* 0x000e220000209400 */
[----:B------:R-:W-:Y:S02]  /*0140*/  IABS R20, R4 ;  /* 0x0000000400147213 */ /* 0x000fe40000000000 */
[----:B------:R-:W-:-:S05]  /*0150*/  IABS R21, R5 ;  /* 0x0000000500157213 */ /* 0x000fca0000000000 */
[----:B------:R-:W1:Y:S08]  /*0160*/  I2F.RP R11, R22 ;  /* 0x00000016000b7306 */ /* 0x000e700000209400 */
[----:B0-----:R-:W0:Y:S08]  /*0170*/  MUFU.RCP R10, R10 ;  /* 0x0000000a000a7308 */ /* 0x001e300000001000 */
[----:B------:R-:W3:Y:S08]  /*0180*/  I2F.RP R3, R20 ;  /* 0x0000001400037306 */ /* 0x000ef00000209400 */
[----:B-1----:R-:W1:Y:S01]  /*0190*/  MUFU.RCP R11, R11 ;  /* 0x0000000b000b7308 */ /* 0x002e620000001000 */
[----:B0-----:R-:W-:-:S07]  /*01a0*/  VIADD R28, R10, 0xffffffe ;  /* 0x0ffffffe0a1c7836 */ /* 0x001fce0000000000 */
[----:B---3--:R-:W0:Y:S08]  /*01b0*/  MUFU.RCP R3, R3 ;  /* 0x0000000300037308 */ /* 0x008e300000001000 */
[----:B------:R3:W4:Y:S01]  /*01c0*/  F2I.FTZ.U32.TRUNC.NTZ R29, R28 ;  /* 0x0000001c001d7305 */ /* 0x000722000021f000 */
[----:B-1----:R-:W-:-:S07]  /*01d0*/  VIADD R26, R11, 0xffffffe ;  /* 0x0ffffffe0b1a7836 */ /* 0x002fce0000000000 */
[----:B------:R-:W1:Y:S01]  /*01e0*/  I2F.RP R23, R21 ;  /* 0x0000001500177306 */ /* 0x000e620000209400 */
[----:B0-----:R-:W-:Y:S02]  /*01f0*/  VIADD R10, R3, 0xffffffe ;  /* 0x0ffffffe030a7836 */ /* 0x001fe40000000000 */
[----:B---3--:R-:W-:Y:S02]  /*0200*/  IMAD.MOV.U32 R28, RZ, RZ, RZ ;  /* 0x000000ffff1c7224 */ /* 0x008fe400078e00ff */
[----:B----4-:R-:W-:-:S03]  /*0210*/  IMAD.MOV R11, RZ, RZ, -R29 ;  /* 0x000000ffff0b7224 */ /* 0x010fc600078e0a1d */
[----:B------:R0:W3:Y:S02]  /*0220*/  F2I.FTZ.U32.TRUNC.NTZ R27, R26 ;  /* 0x0000001a001b7305 */ /* 0x0000e4000021f000 */
[----:B------:R-:W-:-:S06]  /*0230*/  MOV R3, R11 ;  /* 0x0000000b00037202 */ /* 0x000fcc0000000f00 */
[----:B-1----:R-:W1:Y:S01]  /*0240*/  MUFU.RCP R23, R23 ;  /* 0x0000001700177308 */ /* 0x002e620000001000 */
[----:B------:R-:W-:Y:S02]  /*0250*/  IMAD R3, R3, R24, RZ ;  /* 0x0000001803037224 */ /* 0x000fe400078e02ff */
[----:B0-----:R-:W-:Y:S02]  /*0260*/  IMAD.MOV.U32 R26, RZ, RZ, RZ ;  /* 0x000000ffff1a7224 */ /* 0x001fe400078e00ff */
[----:B---3--:R-:W-:-:S03]  /*0270*/  IMAD.MOV R25, RZ, RZ, -R27 ;  /* 0x000000ffff197224 */ /* 0x008fc600078e0a1b */
[----:B------:R-:W0:Y:S01]  /*0280*/  F2I.FTZ.U32.TRUNC.NTZ R11, R10 ;  /* 0x0000000a000b7305 */ /* 0x000e22000021f000 */
[----:B------:R-:W-:-:S04]  /*0290*/  IMAD R25, R25, R22, RZ ;  /* 0x0000001619197224 */ /* 0x000fc800078e02ff */
[----:B------:R-:W-:Y:S01]  /*02a0*/  IMAD.HI.U32 R27, R27, R25, R26 ;  /* 0x000000191b1b7227 */ /* 0x000fe200078e001a */
[----:B-1----:R-:W-:-:S03]  /*02b0*/  IADD3 R14, R23, 0xffffffe, RZ ;  /* 0x0ffffffe170e7810 */ /* 0x002fc60007ffe0ff */
[----:B------:R-:W-:Y:S01]  /*02c0*/  IMAD.HI.U32 R23, R29, R3, R28 ;  /* 0x000000031d177227 */ /* 0x000fe200078e001c */
[----:B------:R-:W1:Y:S01]  /*02d0*/  F2I.FTZ.U32.TRUNC.NTZ R15, R14 ;  /* 0x0000000e000f7305 */ /* 0x000e62000021f000 */
[----:B0-----:R-:W-:Y:S02]  /*02e0*/  IADD3 R3, RZ, -R11, RZ ;  /* 0x8000000bff037210 */ /* 0x001fe40007ffe0ff */
[----:B------:R-:W-:-:S03]  /*02f0*/  IMAD.MOV.U32 R10, RZ, RZ, RZ ;  /* 0x000000ffff0a7224 */ /* 0x000fc600078e00ff */
[----:B------:R-:W-:-:S04]  /*0300*/  IMAD R3, R3, R20, RZ ;  /* 0x0000001403037224 */ /* 0x000fc800078e02ff */
[----:B------:R-:W-:Y:S02]  /*0310*/  IMAD.HI.U32 R3, R11, R3, R10 ;  /* 0x000000030b037227 */ /* 0x000fe400078e000a */
[----:B------:R-:W3:Y:S02]  /*0320*/  LDG.E.128 R8, desc[UR4][R8.64+0x800] ;  /* 0x0008000408087981 */ /* 0x000ee4000c1e1d00 */
[----:B-1----:R-:W-:-:S04]  /*0330*/  IMAD.MOV R14, RZ, RZ, -R15 ;  /* 0x000000ffff0e7224 */ /* 0x002fc800078e0a0f */
[----:B------:R-:W-:Y:S02]  /*0340*/  IMAD R25, R14, R21, RZ ;  /* 0x000000150e197224 */ /* 0x000fe400078e02ff */
[----:B------:R-:W-:-:S04]  /*0350*/  IMAD.MOV.U32 R14, RZ, RZ, RZ ;  /* 0x000000ffff0e7224 */ /* 0x000fc800078e00ff */
[----:B------:R-:W-:Y:S02]  /*0360*/  IMAD.HI.U32 R25, R15, R25, R14 ;  /* 0x000000190f197227 */ /* 0x000fe400078e000e */
[----:B------:R-:W4:Y:S01]  /*0370*/  LDG.E.128 R12, desc[UR4][R12.64+0x800] ;  /* 0x000800040c0c7981 */ /* 0x000f22000c1e1d00 */
[----:B------:R-:W-:Y:S02]  /*0380*/  IABS R28, R7 ;  /* 0x00000007001c7213 */ /* 0x000fe40000000000 */
[----:B--2---:R-:W-:-:S03]  /*0390*/  IABS R26, R19 ;  /* 0x00000013001a7213 */ /* 0x004fc60000000000 */
[----:B------:R-:W-:Y:S02]  /*03a0*/  IMAD.MOV R29, RZ, RZ, -R28 ;  /* 0x000000ffff1d7224 */ /* 0x000fe400078e0a1c */
[----:B------:R-:W-:Y:S01]  /*03b0*/  IMAD.HI.U32 R23, R23, R26, RZ ;  /* 0x0000001a17177227 */ /* 0x000fe200078e00ff */
[----:B------:R-:W-:-:S03]  /*03c0*/  IABS R28, R6 ;  /* 0x00000006001c7213 */ /* 0x000fc60000000000 */
[----:B------:R-:W-:Y:S01]  /*03d0*/  IMAD R29, R23, R29, R26 ;  /* 0x0000001d171d7224 */ /* 0x000fe200078e021a */
[----:B------:R-:W-:Y:S02]  /*03e0*/  IABS R26, R18 ;  /* 0x00000012001a7213 */ /* 0x000fe40000000000 */
[----:B------:R-:W-:-:S03]  /*03f0*/  IADD3 R28, RZ, -R28, RZ ;  /* 0x8000001cff1c7210 */ /* 0x000fc60007ffe0ff */
[----:B------:R-:W-:-:S04]  /*0400*/  IMAD.HI.U32 R27, R27, R26, RZ ;  /* 0x0000001a1b1b7227 */ /* 0x000fc800078e00ff */
[----:B------:R-:W-:Y:S01]  /*0410*/  IMAD R26, R27, R28, R26 ;  /* 0x0000001c1b1a7224 */ /* 0x000fe200078e021a */
[----:B------:R-:W-:-:S04]  /*0420*/  ISETP.GT.U32.AND P2, PT, R24, R29, PT ;  /* 0x0000001d1800720c */ /* 0x000fc80003f44070 */
[----:B------:R-:W-:-:S09]  /*0430*/  ISETP.GT.U32.AND P4, PT, R22, R26, PT ;  /* 0x0000001a1600720c */ /* 0x000fd20003f84070 */
[----:B------:R-:W-:-:S04]  /*0440*/  @!P2 IMAD.IADD R29, R29, 0x1, -R24 ;  /* 0x000000011d1da824 */ /* 0x000fc800078e0a18 */
[----:B------:R-:W-:Y:S01]  /*0450*/  @!P4 IMAD.IADD R26, R26, 0x1, -R22 ;  /* 0x000000011a1ac824 */ /* 0x000fe200078e0a16 */
[----:B------:R-:W-:Y:S02]  /*0460*/  ISETP.GE.U32.AND P6, PT, R29, R24, PT ;  /* 0x000000181d00720c */ /* 0x000fe40003fc6070 */
[----:B------:R-:W-:Y:S02]  /*0470*/  IABS R24, R5 ;  /* 0x0000000500187213 */ /* 0x000fe40000000000 */
[----:B------:R-:W-:Y:S02]  /*0480*/  ISETP.GE.U32.AND P0, PT, R26, R22, PT ;  /* 0x000000161a00720c */ /* 0x000fe40003f06070 */
[----:B------:R-:W-:Y:S01]  /*0490*/  IABS R22, R17 ;  /* 0x0000001100167213 */ /* 0x000fe20000000000 */
[----:B------:R-:W-:-:S04]  /*04a0*/  IMAD.MOV R24, RZ, RZ, -R24 ;  /* 0x000000ffff187224 */ /* 0x000fc800078e0a18 */
[----:B------:R-:W-:-:S04]  /*04b0*/  IMAD.HI.U32 R25, R25, R22, RZ ;  /* 0x0000001619197227 */ /* 0x000fc800078e00ff */
[----:B------:R-:W-:-:S05]  /*04c0*/  IMAD R22, R25, R24, R22 ;  /* 0x0000001819167224 */ /* 0x000fca00078e0216 */
[----:B------:R-:W-:Y:S02]  /*04d0*/  ISETP.GT.U32.AND P5, PT, R21, R22, PT ;  /* 0x000000161500720c */ /* 0x000fe40003fa4070 */
[----:B------:R-:W-:-:S11]  /*04e0*/  IABS R24, R16 ;  /* 0x0000001000187213 */ /* 0x000fd60000000000 */
[----:B------:R-:W-:-:S04]  /*04f0*/  @!P5 IADD3 R22, R22, -R21, RZ ;  /* 0x800000151616d210 */ /* 0x000fc80007ffe0ff */
[----:B------:R-:W-:Y:S02]  /*0500*/  ISETP.GE.U32.AND P3, PT, R22, R21, PT ;  /* 0x000000151600720c */ /* 0x000fe40003f66070 */
[----:B------:R-:W-:Y:S01]  /*0510*/  IABS R21, R4 ;  /* 0x0000000400157213 */ /* 0x000fe20000000000 */
[----:B------:R-:W-:-:S04]  /*0520*/  IMAD.HI.U32 R3, R3, R24, RZ ;  /* 0x0000001803037227 */ /* 0x000fc800078e00ff */
[----:B------:R-:W-:-:S04]  /*0530*/  IMAD.MOV R29, RZ, RZ, -R21 ;  /* 0x000000ffff1d7224 */ /* 0x000fc800078e0a15 */
[----:B------:R-:W-:-:S05]  /*0540*/  IMAD R29, R3, R29, R24 ;  /* 0x0000001d031d7224 */ /* 0x000fca00078e0218 */
[----:B------:R-:W-:Y:S02]  /*0550*/  ISETP.GT.U32.AND P1, PT, R20, R29, PT ;  /* 0x0000001d1400720c */ /* 0x000fe40003f24070 */
[----:B------:R-:W-:-:S11]  /*0560*/  @!P2 IADD3 R23, R23, 0x1, RZ ;  /* 0x000000011717a810 */ /* 0x000fd60007ffe0ff */
[----:B------:R-:W-:-:S05]  /*0570*/  @!P1 IMAD.IADD R29, R29, 0x1, -R20 ;  /* 0x000000011d1d9824 */ /* 0x000fca00078e0a14 */
[----:B------:R-:W-:Y:S01]  /*0580*/  ISETP.GE.U32.AND P2, PT, R29, R20, PT ;  /* 0x000000141d00720c */ /* 0x000fe20003f46070 */
[----:B------:R-:W-:Y:S01]  /*0590*/  IMAD.MOV.U32 R20, RZ, RZ, RZ ;  /* 0x000000ffff147224 */ /* 0x000fe200078e00ff */
[----:B------:R-:W-:Y:S01]  /*05a0*/  LOP3.LUT R19, R19, R7, RZ, 0x3c, !PT ;  /* 0x0000000713137212 */ /* 0x000fe200078e3cff */
[----:B------:R-:W-:-:S03]  /*05b0*/  @P6 VIADD R23, R23, 0x1 ;  /* 0x0000000117176836 */ /* 0x000fc60000000000 */
[----:B------:R-:W-:Y:S01]  /*05c0*/  ISETP.GE.AND P6, PT, R19, RZ, PT ;  /* 0x000000ff1300720c */ /* 0x000fe20003fc6270 */
[----:B------:R-:W-:Y:S01]  /*05d0*/  @!P4 VIADD R27, R27, 0x1 ;  /* 0x000000011b1bc836 */ /* 0x000fe20000000000 */
[----:B------:R-:W-:-:S03]  /*05e0*/  LOP3.LUT R18, R18, R6, RZ, 0x3c, !PT ;  /* 0x0000000612127212 */ /* 0x000fc600078e3cff */
[----:B------:R-:W-:Y:S01]  /*05f0*/  @P0 VIADD R27, R27, 0x1 ;  /* 0x000000011b1b0836 */ /* 0x000fe20000000000 */
[----:B------:R-:W-:Y:S01]  /*0600*/  ISETP.GE.AND P0, PT, R18, RZ, PT ;  /* 0x000000ff1200720c */ /* 0x000fe20003f06270 */
[----:B------:R-:W-:Y:S01]  /*0610*/  @!P5 VIADD R25, R25, 0x1 ;  /* 0x000000011919d836 */ /* 0x000fe20000000000 */
[----:B------:R-:W-:Y:S02]  /*0620*/  LOP3.LUT R17, R17, R5, RZ, 0x3c, !PT ;  /* 0x0000000511117212 */ /* 0x000fe400078e3cff */
[----:B------:R-:W-:Y:S01]  /*0630*/  LOP3.LUT R16, R16, R4, RZ, 0x3c, !PT ;  /* 0x0000000410107212 */ /* 0x000fe200078e3cff */
[----:B------:R-:W-:Y:S01]  /*0640*/  @P3 VIADD R25, R25, 0x1 ;  /* 0x0000000119193836 */ /* 0x000fe20000000000 */
[----:B------:R-:W-:Y:S02]  /*0650*/  ISETP.GE.AND P5, PT, R17, RZ, PT ;  /* 0x000000ff1100720c */ /* 0x000fe40003fa6270 */
[----:B------:R-:W-:Y:S02]  /*0660*/  ISETP.GE.AND P3, PT, R16, RZ, PT ;  /* 0x000000ff1000720c */ /* 0x000fe40003f66270 */
[----:B---3--:R-:W-:-:S04]  /*0670*/  IABS R22, R11 ;  /* 0x0000000b00167213 */ /* 0x008fc80000000000 */
[----:B------:R-:W0:Y:S08]  /*0680*/  I2F.RP R24, R22 ;  /* 0x0000001600187306 */ /* 0x000e300000209400 */
[----:B0-----:R-:W0:Y:S02]  /*0690*/  MUFU.RCP R24, R24 ;  /* 0x0000001800187308 */ /* 0x001e240000001000 */
[----:B0-----:R-:W-:-:S06]  /*06a0*/  VIADD R21, R24, 0xffffffe ;  /* 0x0ffffffe18157836 */ /* 0x001fcc0000000000 */
[----:B------:R-:W0:Y:S02]  /*06b0*/  F2I.FTZ.U32.TRUNC.NTZ R21, R21 ;  /* 0x0000001500157305 */ /* 0x000e24000021f000 */
[----:B0-----:R-:W-:-:S04]  /*06c0*/  IMAD.MOV R29, RZ, RZ, -R21 ;  /* 0x000000ffff1d7224 */ /* 0x001fc800078e0a15 */
[----:B------:R-:W-:-:S04]  /*06d0*/  IMAD R29, R29, R22, RZ ;  /* 0x000000161d1d7224 */ /* 0x000fc800078e02ff */
[----:B------:R-:W-:Y:S01]  /*06e0*/  IMAD.HI.U32 R20, R21, R29, R20 ;  /* 0x0000001d15147227 */ /* 0x000fe200078e0014 */
[----:B------:R-:W-:-:S04]  /*06f0*/  IABS R21, R10 ;  /* 0x0000000a00157213 */ /* 0x000fc80000000000 */
[----:B------:R-:W0:Y:S01]  /*0700*/  I2F.RP R24, R21 ;  /* 0x0000001500187306 */ /* 0x000e220000209400 */
[----:B----4-:R-:W-:Y:S02]  /*0710*/  IABS R29, R15 ;  /* 0x0000000f001d7213 */ /* 0x010fe40000000000 */
[----:B------:R-:W-:-:S05]  /*0720*/  IABS R19, R11 ;  /* 0x0000000b00137213 */ /* 0x000fca0000000000 */
[----:B0-----:R-:W0:Y:S01]  /*0730*/  MUFU.RCP R24, R24 ;  /* 0x0000001800187308 */ /* 0x001e220000001000 */
[----:B------:R-:W-:Y:S01]  /*0740*/  IADD3 R19, RZ, -R19, RZ ;  /* 0x80000013ff137210 */ /* 0x000fe20007ffe0ff */
[----:B------:R-:W-:-:S04]  /*0750*/  IMAD.HI.U32 R20, R20, R29, RZ ;  /* 0x0000001d14147227 */ /* 0x000fc800078e00ff */
[----:B------:R-:W-:Y:S02]  /*0760*/  IMAD R29, R20, R19, R29 ;  /* 0x00000013141d7224 */ /* 0x000fe400078e021d */
[----:B------:R-:W-:-:S04]  /*0770*/  IMAD.MOV.U32 R19, RZ, RZ, R23 ;  /* 0x000000ffff137224 */ /* 0x000fc800078e0017 */
[----:B------:R-:W-:Y:S01]  /*0780*/  @!P6 IMAD.MOV R19, RZ, RZ, -R19 ;  /* 0x000000ffff13e224 */ /* 0x000fe200078e0a13 */
[----:B------:R-:W-:Y:S01]  /*0790*/  ISETP.GT.U32.AND P6, PT, R22, R29, PT ;  /* 0x0000001d1600720c */ /* 0x000fe20003fc4070 */
[----:B0-----:R-:W-:Y:S01]  /*07a0*/  VIADD R23, R24, 0xffffffe ;  /* 0x0ffffffe18177836 */ /* 0x001fe20000000000 */
[----:B------:R-:W-:-:S04]  /*07b0*/  IABS R24, R9 ;  /* 0x0000000900187213 */ /* 0x000fc80000000000 */
[----:B------:R-:W0:Y:S08]  /*07c0*/  I2F.RP R18, R24 ;  /* 0x0000001800127306 */ /* 0x000e300000209400 */
[----:B------:R-:W1:Y:S01]  /*07d0*/  F2I.FTZ.U32.TRUNC.NTZ R23, R23 ;  /* 0x0000001700177305 */ /* 0x000e62000021f000 */
[----:B------:R-:W-:-:S04]  /*07e0*/  @!P6 IADD3 R29, R29, -R22, RZ ;  /* 0x800000161d1de210 */ /* 0x000fc80007ffe0ff */
[----:B------:R-:W-:-:S03]  /*07f0*/  ISETP.GE.U32.AND P4, PT, R29, R22, PT ;  /* 0x000000161d00720c */ /* 0x000fc60003f86070 */
[----:B0-----:R-:W0:Y:S01]  /*0800*/  MUFU.RCP R18, R18 ;  /* 0x0000001200127308 */ /* 0x001e220000001000 */
[----:B-1----:R-:W-:-:S04]  /*0810*/  IMAD.MOV R22, RZ, RZ, -R23 ;  /* 0x000000ffff167224 */ /* 0x002fc800078e0a17 */
[----:B------:R-:W-:Y:S01]  /*0820*/  IMAD R29, R22, R21, RZ ;  /* 0x00000015161d7224 */ /* 0x000fe200078e02ff */
[----:B------:R-:W-:-:S10]  /*0830*/  HFMA2.MMA R22, -RZ, RZ, 0, 0 ;  /* 0x00000000ff167435 */ /* 0x000fd400000001ff */
[----:B------:R-:W-:-:S04]  /*0840*/  IMAD.HI.U32 R22, R23, R29, R22 ;  /* 0x0000001d17167227 */ /* 0x000fc800078e0016 */
[----:B0-----:R-:W-:-:S06]  /*0850*/  VIADD R23, R18, 0xffffffe ;  /* 0x0ffffffe12177836 */ /* 0x001fcc0000000000 */
[----:B------:R-:W0:Y:S01]  /*0860*/  F2I.FTZ.U32.TRUNC.NTZ R23, R23 ;  /* 0x0000001700177305 */ /* 0x000e22000021f000 */
[----:B------:R-:W-:Y:S02]  /*0870*/  IABS R17, R14 ;  /* 0x0000000e00117213 */ /* 0x000fe40000000000 */
[----:B------:R-:W-:-:S03]  /*0880*/  IABS R16, R10 ;  /* 0x0000000a00107213 */ /* 0x000fc60000000000 */
[----:B------:R-:W-:-:S04]  /*0890*/  IMAD.HI.U32 R26, R22, R17, RZ ;  /* 0x00000011161a7227 */ /* 0x000fc800078e00ff */
[----:B------:R-:W-:Y:S02]  /*08a0*/  IMAD.MOV R28, RZ, RZ, -R16 ;  /* 0x000000ffff1c7224 */ /* 0x000fe400078e0a10 */
[----:B0-----:R-:W-:Y:S02]  /*08b0*/  IMAD.MOV R29, RZ, RZ, -R23 ;  /* 0x000000ffff1d7224 */ /* 0x001fe400078e0a17 */
[----:B------:R-:W-:Y:S02]  /*08c0*/  IMAD R28, R26, R28, R17 ;  /* 0x0000001c1a1c7224 */ /* 0x000fe400078e0211 */
[----:B------:R-:W-:Y:S02]  /*08d0*/  IMAD R17, R29, R24, RZ ;  /* 0x000000181d117224 */ /* 0x000fe400078e02ff */
[----:B------:R-:W-:-:S04]  /*08e0*/  IMAD.MOV.U32 R22, RZ, RZ, RZ ;  /* 0x000000ffff167224 */ /* 0x000fc800078e00ff */
[----:B------:R-:W-:Y:S01]  /*08f0*/  IMAD.HI.U32 R23, R23, R17, R22 ;  /* 0x0000001117177227 */ /* 0x000fe200078e0016 */
[----:B------:R-:W-:-:S04]  /*0900*/  IABS R22, R8 ;  /* 0x0000000800167213 */ /* 0x000fc80000000000 */
[----:B------:R-:W0:Y:S01]  /*0910*/  I2F.RP R16, R22 ;  /* 0x0000001600107306 */ /* 0x000e220000209400 */
[----:B------:R-:W-:Y:S02]  /*0920*/  @!P1 IADD3 R3, R3, 0x1, RZ ;  /* 0x0000000103039810 */ /* 0x000fe40007ffe0ff */
[----:B------:R-:W-:-:S05]  /*0930*/  ISETP.NE.AND P1, PT, R7, RZ, PT ;  /* 0x000000ff0700720c */ /* 0x000fca0003f25270 */
[----:B0-----:R-:W0:Y:S08]  /*0940*/  MUFU.RCP R16, R16 ;  /* 0x0000001000107308 */ /* 0x001e300000001000 */
[----:B------:R-:W-:Y:S02]  /*0950*/  @!P1 LOP3.LUT R19, RZ, R7, RZ, 0x33, !PT ;  /* 0x00000007ff139212 */ /* 0x000fe400078e33ff */
[----:B------:R-:W-:-:S02]  /*0960*/  MOV R18, R27 ;  /* 0x0000001b00127202 */ /* 0x000fc40000000f00 */
[----:B------:R-:W-:Y:S02]  /*0970*/  ISETP.NE.AND P1, PT, R6, RZ, PT ;  /* 0x000000ff0600720c */ /* 0x000fe40003f25270 */
[----:B------:R-:W-:Y:S02]  /*0980*/  @!P0 IADD3 R18, -R18, RZ, RZ ;  /* 0x000000ff12128210 */ /* 0x000fe40007ffe1ff */
[----:B------:R-:W-:Y:S01]  /*0990*/  ISETP.NE.AND P0, PT, R5, RZ, PT ;  /* 0x000000ff0500720c */ /* 0x000fe20003f05270 */
[----:B0-----:R-:W-:Y:S02]  /*09a0*/  VIADD R7, R16, 0xffffffe ;  /* 0x0ffffffe10077836 */ /* 0x001fe40000000000 */
[----:B------:R-:W-:-:S04]  /*09b0*/  @P2 VIADD R3, R3, 0x1 ;  /* 0x0000000103032836 */ /* 0x000fc80000000000 */
[----:B------:R-:W0:Y:S01]  /*09c0*/  F2I.FTZ.U32.TRUNC.NTZ R7, R7 ;  /* 0x0000000700077305 */ /* 0x000e22000021f000 */
[----:B------:R-:W-:Y:S01]  /*09d0*/  ISETP.NE.AND P2, PT, R4, RZ, PT ;  /* 0x000000ff0400720c */ /* 0x000fe20003f45270 */
[----:B------:R-:W-:Y:S01]  /*09e0*/  IMAD.MOV.U32 R17, RZ, RZ, R25 ;  /* 0x000000ffff117224 */ /* 0x000fe200078e0019 */
[----:B------:R-:W-:Y:S02]  /*09f0*/  MOV R16, R3 ;  /* 0x0000000300107202 */ /* 0x000fe40000000f00 */
[----:B------:R-:W-:Y:S01]  /*0a00*/  IABS R3, R13 ;  /* 0x0000000d00037213 */ /* 0x000fe20000000000 */
[----:B------:R-:W-:Y:S01]  /*0a10*/  @!P5 IMAD.MOV R17, RZ, RZ, -R17 ;  /* 0x000000ffff11d224 */ /* 0x000fe200078e0a11 */
[----:B------:R-:W-:Y:S02]  /*0a20*/  @!P0 LOP3.LUT R17, RZ, R5, RZ, 0x33, !PT ;  /* 0x00000005ff118212 */ /* 0x000fe400078e33ff */
[----:B------:R-:W-:Y:S02]  /*0a30*/  @!P1 LOP3.LUT R18, RZ, R6, RZ, 0x33, !PT ;  /* 0x00000006ff129212 */ /* 0x000fe400078e33ff */
[----:B------:R-:W-:Y:S01]  /*0a40*/  IABS R5, R9 ;  /* 0x0000000900057213 */ /* 0x000fe20000000000 */
[----:B------:R-:W-:Y:S01]  /*0a50*/  @!P3 IMAD.MOV R16, RZ, RZ, -R16 ;  /* 0x000000ffff10b224 */ /* 0x000fe200078e0a10 */
[----:B0-----:R-:W-:-:S02]  /*0a60*/  IADD3 R6, RZ, -R7, RZ ;  /* 0x80000007ff067210 */ /* 0x001fc40007ffe0ff */
[----:B------:R-:W-:Y:S01]  /*0a70*/  @!P2 LOP3.LUT R16, RZ, R4, RZ, 0x33, !PT ;  /* 0x00000004ff10a212 */ /* 0x000fe200078e33ff */
[----:B------:R-:W-:Y:S02]  /*0a80*/  IMAD.MOV.U32 R4, RZ, RZ, R3 ;  /* 0x000000ffff047224 */ /* 0x000fe400078e0003 */
[----:B------:R-:W-:Y:S02]  /*0a90*/  IMAD.MOV R3, RZ, RZ, -R5 ;  /* 0x000000ffff037224 */ /* 0x000fe400078e0a05 */
[----:B------:R-:W-:Y:S01]  /*0aa0*/  IMAD.MOV.U32 R5, RZ, RZ, R6 ;  /* 0x000000ffff057224 */ /* 0x000fe200078e0006 */
[----:B------:R-:W-:Y:S01]  /*0ab0*/  HFMA2.MMA R6, -RZ, RZ, 0, 0 ;  /* 0x00000000ff067435 */ /* 0x000fe200000001ff */
[----:B------:R-:W-:-:S04]  /*0ac0*/  IMAD.HI.U32 R25, R23, R4, RZ ;  /* 0x0000000417197227 */ /* 0x000fc800078e00ff */
[----:B------:R-:W-:Y:S02]  /*0ad0*/  IMAD R5, R5, R22, RZ ;  /* 0x0000001605057224 */ /* 0x000fe400078e02ff */
[----:B------:R-:W-:Y:S01]  /*0ae0*/  IMAD R23, R25, R3, R4 ;  /* 0x0000000319177224 */ /* 0x000fe200078e0204 */
[----:B------:R-:W-:Y:S02]  /*0af0*/  IABS R3, R8 ;  /* 0x0000000800037213 */ /* 0x000fe40000000000 */
[----:B------:R-:W-:Y:S01]  /*0b00*/  IMAD.HI.U32 R6, R7, R5, R6 ;  /* 0x0000000507067227 */ /* 0x000fe200078e0006 */
[----:B------:R-:W-:Y:S01]  /*0b10*/  IABS R7, R12 ;  /* 0x0000000c00077213 */ /* 0x000fe20000000000 */
[----:B------:R-:W0:Y:S02]  /*0b20*/  LDC.64 R4, c[0x0][0x218] ;  /* 0x00008600ff047b82 */ /* 0x000e240000000a00 */
[----:B------:R-:W-:Y:S02]  /*0b30*/  IMAD.MOV R3, RZ, RZ, -R3 ;  /* 0x000000ffff037224 */ /* 0x000fe400078e0a03 */
[----:B------:R-:W-:-:S04]  /*0b40*/  IMAD.HI.U32 R6, R6, R7, RZ ;  /* 0x0000000706067227 */ /* 0x000fc800078e00ff */
[----:B------:R-:W-:Y:S01]  /*0b50*/  IMAD R7, R6, R3, R7 ;  /* 0x0000000306077224 */ /* 0x000fe200078e0207 */
[----:B------:R-:W-:Y:S02]  /*0b60*/  ISETP.GT.U32.AND P5, PT, R21, R28, PT ;  /* 0x0000001c1500720c */ /* 0x000fe40003fa4070 */
[----:B------:R-:W-:Y:S02]  /*0b70*/  ISETP.GT.U32.AND P0, PT, R24, R23, PT ;  /* 0x000000171800720c */ /* 0x000fe40003f04070 */
[----:B------:R-:W-:Y:S02]  /*0b80*/  ISETP.GT.U32.AND P2, PT, R22, R7, PT ;  /* 0x000000071600720c */ /* 0x000fe40003f44070 */
[----:B------:R-:W-:Y:S01]  /*0b90*/  LOP3.LUT R15, R15, R11, RZ, 0x3c, !PT ;  /* 0x0000000b0f0f7212 */ /* 0x000fe200078e3cff */
[----:B------:R-:W-:-:S06]  /*0ba0*/  @!P6 VIADD R20, R20, 0x1 ;  /* 0x000000011414e836 */ /* 0x000fcc0000000000 */
[----:B------:R-:W-:Y:S02]  /*0bb0*/  @!P5 IMAD.IADD R28, R28, 0x1, -R21 ;  /* 0x000000011c1cd824 */ /* 0x000fe400078e0a15 */
[-C--:B------:R-:W-:Y:S02]  /*0bc0*/  @!P0 IADD3 R23, R23, -R24.reuse, RZ ;  /* 0x8000001817178210 */ /* 0x080fe40007ffe0ff */
[----:B------:R-:W-:Y:S01]  /*0bd0*/  @!P2 IMAD.IADD R7, R7, 0x1, -R22 ;  /* 0x000000010707a824 */ /* 0x000fe200078e0a16 */
[----:B------:R-:W-:Y:S02]  /*0be0*/  ISETP.GE.U32.AND P1, PT, R28, R21, PT ;  /* 0x000000151c00720c */ /* 0x000fe40003f26070 */
[----:B------:R-:W-:Y:S02]  /*0bf0*/  @!P5 IADD3 R26, R26, 0x1, RZ ;  /* 0x000000011a1ad810 */ /* 0x000fe40007ffe0ff */
[----:B------:R-:W-:Y:S02]  /*0c00*/  ISETP.GE.U32.AND P3, PT, R23, R24, PT ;  /* 0x000000181700720c */ /* 0x000fe40003f66070 */
[----:B------:R-:W-:-:S02]  /*0c10*/  ISETP.GE.AND P6, PT, R15, RZ, PT ;  /* 0x000000ff0f00720c */ /* 0x000fc40003fc6270 */
[----:B------:R-:W-:Y:S01]  /*0c20*/  ISETP.GE.U32.AND P5, PT, R7, R22, PT ;  /* 0x000000160700720c */ /* 0x000fe20003fa6070 */
[----:B------:R-:W-:Y:S01]  /*0c30*/  @P4 VIADD R20, R20, 0x1 ;  /* 0x0000000114144836 */ /* 0x000fe20000000000 */
[----:B------:R-:W-:Y:S01]  /*0c40*/  @!P2 IADD3 R6, R6, 0x1, RZ ;  /* 0x000000010606a810 */ /* 0x000fe20007ffe0ff */
[----:B------:R-:W-:Y:S01]  /*0c50*/  @!P0 VIADD R25, R25, 0x1 ;  /* 0x0000000119198836 */ /* 0x000fe20000000000 */
[----:B------:R-:W-:Y:S01]  /*0c60*/  LOP3.LUT R14, R14, R10, RZ, 0x3c, !PT ;  /* 0x0000000a0e0e7212 */ /* 0x000fe200078e3cff */
[----:B------:R-:W-:Y:S01]  /*0c70*/  IMAD.MOV.U32 R27, RZ, RZ, R20 ;  /* 0x000000ffff1b7224 */ /* 0x000fe200078e0014 */
[----:B------:R-:W-:Y:S02]  /*0c80*/  LOP3.LUT R13, R13, R9, RZ, 0x3c, !PT ;  /* 0x000000090d0d7212 */ /* 0x000fe400078e3cff */
[----:B------:R-:W-:Y:S01]  /*0c90*/  LOP3.LUT R12, R12, R8, RZ, 0x3c, !PT ;  /* 0x000000080c0c7212 */ /* 0x000fe200078e3cff */
[----:B------:R-:W-:Y:S01]  /*0ca0*/  @P3 VIADD R25, R25, 0x1 ;  /* 0x0000000119193836 */ /* 0x000fe20000000000 */
[----:B------:R-:W-:Y:S01]  /*0cb0*/  @P1 IADD3 R26, R26, 0x1, RZ ;  /* 0x000000011a1a1810 */ /* 0x000fe20007ffe0ff */
[----:B------:R-:W-:Y:S01]  /*0cc0*/  @!P6 IMAD.MOV R27, RZ, RZ, -R27 ;  /* 0x000000ffff1be224 */ /* 0x000fe200078e0a1b */
[----:B------:R-:W-:Y:S01]  /*0cd0*/  ISETP.GE.AND P4, PT, R14, RZ, PT ;  /* 0x000000ff0e00720c */ /* 0x000fe20003f86270 */
[----:B------:R-:W-:Y:S01]  /*0ce0*/  @P5 VIADD R6, R6, 0x1 ;  /* 0x0000000106065836 */ /* 0x000fe20000000000 */
[----:B------:R-:W-:-:S02]  /*0cf0*/  ISETP.GE.AND P0, PT, R13, RZ, PT ;  /* 0x000000ff0d00720c */ /* 0x000fc40003f06270 */
[----:B------:R-:W-:Y:S02]  /*0d00*/  ISETP.GE.AND P1, PT, R12, RZ, PT ;  /* 0x000000ff0c00720c */ /* 0x000fe40003f26270 */
[----:B------:R-:W-:Y:S02]  /*0d10*/  ISETP.NE.AND P3, PT, R11, RZ, PT ;  /* 0x000000ff0b00720c */ /* 0x000fe40003f65270 */
[----:B------:R-:W-:Y:S02]  /*0d20*/  ISETP.NE.AND P6, PT, R10, RZ, PT ;  /* 0x000000ff0a00720c */ /* 0x000fe40003fc5270 */
[----:B------:R-:W-:Y:S02]  /*0d30*/  ISETP.NE.AND P2, PT, R9, RZ, PT ;  /* 0x000000ff0900720c */ /* 0x000fe40003f45270 */
[----:B------:R-:W-:Y:S01]  /*0d40*/  ISETP.NE.AND P5, PT, R8, RZ, PT ;  /* 0x000000ff0800720c */ /* 0x000fe20003fa5270 */
[----:B0-----:R-:W-:Y:S01]  /*0d50*/  IMAD.WIDE.U32 R2, R2, 0x4, R4 ;  /* 0x0000000402027825 */ /* 0x001fe200078e0004 */
[----:B------:R-:W-:-:S03]  /*0d60*/  MOV R24, R6 ;  /* 0x0000000600187202 */ /* 0x000fc60000000f00 */
[----:B------:R-:W-:Y:S01]  /*0d70*/  @!P4 IMAD.MOV R26, RZ, RZ, -R26 ;  /* 0x000000ffff1ac224 */ /* 0x000fe200078e0a1a */
[----:B------:R-:W-:Y:S01]  /*0d80*/  @!P1 IADD3 R24, -R24, RZ, RZ ;  /* 0x000000ff18189210 */ /* 0x000fe20007ffe1ff */
[----:B------:R-:W-:Y:S01]  /*0d90*/  @!P0 IMAD.MOV R25, RZ, RZ, -R25 ;  /* 0x000000ffff198224 */ /* 0x000fe200078e0a19 */
[----:B------:R-:W-:Y:S01]  /*0da0*/  @!P3 LOP3.LUT R27, RZ, R11, RZ, 0x33, !PT ;  /* 0x0000000bff1bb212 */ /* 0x000fe200078e33ff */
[----:B------:R-:W-:Y:S01]  /*0db0*/  IMAD.WIDE R2, R0, 0x10, R2 ;  /* 0x0000001000027825 */ /* 0x000fe200078e0202 */
[----:B------:R-:W-:Y:S02]  /*0dc0*/  @!P6 LOP3.LUT R26, RZ, R10, RZ, 0x33, !PT ;  /* 0x0000000aff1ae212 */ /* 0x000fe400078e33ff */
[----:B------:R-:W-:Y:S02]  /*0dd0*/  @!P2 LOP3.LUT R25, RZ, R9, RZ, 0x33, !PT ;  /* 0x00000009ff19a212 */ /* 0x000fe400078e33ff */
[----:B------:R-:W-:Y:S01]  /*0de0*/  @!P5 LOP3.LUT R24, RZ, R8, RZ, 0x33, !PT ;  /* 0x00000008ff18d212 */ /* 0x000fe200078e33ff */
[----:B------:R-:W-:Y:S04]  /*0df0*/  STG.E.128 desc[UR4][R2.64], R16 ;  /* 0x0000001002007986 */ /* 0x000fe8000c101d04 */
[----:B------:R-:W-:Y:S01]  /*0e00*/  STG.E.128 desc[UR4][R2.64+0x800], R24 ;  /* 0x0008001802007986 */ /* 0x000fe2000c101d04 */
[----:B------:R-:W-:Y:S05]  /*0e10*/  EXIT ;  /* 0x000000000000794d */ /* 0x000fea0003800000 */
.L_x_16849:
        /* <DEDUP_REMOVED lines=113> */
.L_x_16851:
[----:B------:R-:W-:Y:S05]  /*1530*/  BSYNC B0 ;  /* 0x0000000000007941 */ /* 0x000fea0003800000 */
.L_x_16850:
        /* <DEDUP_REMOVED lines=29> */
.L_x_16853:
[----:B------:R-:W-:Y:S05]  /*1710*/  BSYNC B0 ;  /* 0x0000000000007941 */ /* 0x000fea0003800000 */
.L_x_16852:
        /* <DEDUP_REMOVED lines=29> */
.L_x_16855:
[----:B------:R-:W-:Y:S05]  /*18f0*/  BSYNC B0 ;  /* 0x0000000000007941 */ /* 0x000fea0003800000 */
.L_x_16854:
        /* <DEDUP_REMOVED lines=29> */
.L_x_16857:
[----:B------:R-:W-:Y:S05]  /*1ad0*/  BSYNC B0 ;  /* 0x0000000000007941 */ /* 0x000fea0003800000 */
.L_x_16856:
        /* <DEDUP_REMOVED lines=38> */
.L_x_16859:
[----:B------:R-:W-:Y:S05]  /*1d40*/  BSYNC B0 ;  /* 0x0000000000007941 */ /* 0x000fea0003800000 */
.L_x_16858:
        /* <DEDUP_REMOVED lines=27> */
.L_x_16861:
[----:B------:R-:W-:Y:S05]  /*1f00*/  BSYNC B0 ;  /* 0x0000000000007941 */ /* 0x000fea0003800000 */
.L_x_16860:
        /* <DEDUP_REMOVED lines=28> */
.L_x_16863:
[----:B------:R-:W-:Y:S05]  /*20d0*/  BSYNC B0 ;  /* 0x0000000000007941 */ /* 0x000fea0003800000 */
.L_x_16862:
        /* <DEDUP_REMOVED lines=26> */
.L_x_16865:
[----:B------:R-:W-:Y:S05]  /*2280*/  BSYNC B0 ;  /* 0x0000000000007941 */ /* 0x000fea0003800000 */
.L_x_16864:
        /* <DEDUP_REMOVED lines=18> */
.L_x_16868:
[----:B------:R-:W-:-:S13]  /*23b0*/  ISETP.GE.AND P0, PT, R3, R0, PT ;  /* 0x000000000300720c */ /* 0x000fda0003f06270 */
[----:B------:R-:W-:Y:S05]  /*23c0*/  @P0 BRA `(.L_x_16870) ;  /* 0x0000000000300947 */ /* 0x000fea0003800000 */
[----:B0-----:R-:W0:Y:S01]  /*23d0*/  LDC.64 R6, c[0x0][0x218] ;  /* 0x00008600ff067b82 */ /* 0x001e220000000a00 */
[----:B------:R-:W-:Y:S01]  /*23e0*/  IMAD.IADD R5, R2, 0x1, R3 ;  /* 0x0000000102057824 */ /* 0x000fe200078e0203 */
[----:B------:R-:W-:-:S03]  /*23f0*/  IADD3 R3, R3, 0x80, RZ ;  /* 0x0000008003037810 */ /* 0x000fc60007ffe0ff */
[----:B0-----:R-:W-:-:S05]  /*2400*/  IMAD.WIDE.U32 R6, R5, 0x4, R6 ;  /* 0x0000000405067825 */ /* 0x001fca00078e0006 */
[----:B------:R1:W-:Y:S02]  /*2410*/  STG.E desc[UR4][R6.64], R10 ;  /* 0x0000000a06007986 */ /* 0x0003e4000c101904 */
.L_x_16869:
[----:B------:R-:W-:-:S13]  /*2420*/  ISETP.GE.AND P0, PT, R3, R0, PT ;  /* 0x000000000300720c */ /* 0x000fda0003f06270 */
[----:B------:R-:W-:Y:S05]  /*2430*/  @P0 BRA `(.L_x_16871) ;  /* 0x0000000000340947 */ /* 0x000fea0003800000 */
[----:B01----:R-:W0:Y:S01]  /*2440*/  LDC.64 R6, c[0x0][0x218] ;  /* 0x00008600ff067b82 */ /* 0x003e220000000a00 */
[----:B------:R-:W-:Y:S02]  /*2450*/  IMAD.IADD R5, R2, 0x1, R3 ;  /* 0x0000000102057824 */ /* 0x000fe400078e0203 */
[----:B------:R-:W-:Y:S02]  /*2460*/  VIADD R3, R3, 0x80 ;  /* 0x0000008003037836 */ /* 0x000fe40000000000 */
[----:B0-----:R-:W-:-:S05]  /*2470*/  IMAD.WIDE.U32 R6, R5, 0x4, R6 ;  /* 0x0000000405067825 */ /* 0x001fca00078e0006 */
[----:B------:R1:W-:Y:S02]  /*2480*/  STG.E desc[UR4][R6.64], R11 ;  /* 0x0000000b06007986 */ /* 0x0003e4000c101904 */
.L_x_16870:
        /* <DEDUP_REMOVED lines=8> */
.L_x_16871:
[----:B------:R-:W-:Y:S05]  /*2510*/  BSYNC B1 ;  /* 0x0000000000017941 */ /* 0x000fea0003800000 */
.L_x_16867:
[----:B------:R-:W-:-:S13]  /*2520*/  ISETP.GE.AND P0, PT, R3, R0, PT ;  /* 0x000000000300720c */ /* 0x000fda0003f06270 */
[----:B012---:R-:W0:Y:S01]  /*2530*/  @!P0 LDC.64 R6, c[0x0][0x218] ;  /* 0x00008600ff068b82 */ /* 0x007e220000000a00 */
[----:B------:R-:W-:Y:S01]  /*2540*/  @!P0 IMAD.IADD R5, R2, 0x1, R3 ;  /* 0x0000000102058824 */ /* 0x000fe200078e0203 */
[----:B------:R-:W-:-:S03]  /*2550*/  @!P0 IADD3 R3, R3, 0x80, RZ ;  /* 0x0000008003038810 */ /* 0x000fc60007ffe0ff */
[----:B0-----:R-:W-:-:S05]  /*2560*/  @!P0 IMAD.WIDE.U32 R6, R5, 0x4, R6 ;  /* 0x0000000405068825 */ /* 0x001fca00078e0006 */
[----:B------:R2:W-:Y:S02]  /*2570*/  @!P0 STG.E desc[UR4][R6.64], R13 ;  /* 0x0000000d06008986 */ /* 0x0005e4000c101904 */
.L_x_16872:
[----:B------:R-:W-:Y:S05]  /*2580*/  BSYNC B0 ;  /* 0x0000000000007941 */ /* 0x000fea0003800000 */
.L_x_16866:
        /* <DEDUP_REMOVED lines=8> */
.L_x_16873:
        /* <DEDUP_REMOVED lines=15> */
.L_x_22919:


//--------------------- .text._ZN2at6native29vectorized_elementwise_kernelILi8ENS0_13BinaryFunctorIiiiZZZNS0_15binary_internal21div_trunc_kernel_cudaERNS_18TensorIteratorBaseEENKUlvE_clEvENKUlvE1_clEvEUliiE_EESt5arrayIPcLm3EEEEviT0_T1_ --------------------------
	.section	.text._ZN2at6native29vectorized_elementwise_kernelILi8ENS0_13BinaryFunctorIiiiZZZNS0_15binary_internal21div_trunc_kernel_cudaERNS_18TensorIteratorBaseEENKUlvE_clEvENKUlvE1_clEvEUliiE_EESt5arrayIPcLm3EEEEviT0_T1_,"ax",@progbits
	.align	128
        .global         _ZN2at6native29vectorized_elementwise_kernelILi8ENS0_13BinaryFunctorIiiiZZZNS0_15binary_internal21div_trunc_kernel_cudaERNS_18TensorIteratorBaseEENKUlvE_clEvENKUlvE1_clEvEUliiE_EESt5arrayIPcLm3EEEEviT0_T1_
        .type           _ZN2at6native29vectorized_elementwise_kernelILi8ENS0_13BinaryFunctorIiiiZZZNS0_15binary_internal21div_trunc_kernel_cudaERNS_18TensorIteratorBaseEENKUlvE_clEvENKUlvE1_clEvEUliiE_EESt5arrayIPcLm3EEEEviT0_T1_,@function
        .size           _ZN2at6native29vectorized_elementwise_kernelILi8ENS0_13BinaryFunctorIiiiZZZNS0_15binary_internal21div_trunc_kernel_cudaERNS_18TensorIteratorBaseEENKUlvE_clEvENKUlvE1_clEvEUliiE_EESt5arrayIPcLm3EEEEviT0_T1_,(.L_x_22920 - _ZN2at6native29vectorized_elementwise_kernelILi8ENS0_13BinaryFunctorIiiiZZZNS0_15binary_internal21div_trunc_kernel_cudaERNS_18TensorIteratorBaseEENKUlvE_clEvENKUlvE1_clEvEUliiE_EESt5arrayIPcLm3EEEEviT0_T1_)
        .other          _ZN2at6native29vectorized_elementwise_kernelILi8ENS0_13BinaryFunctorIiiiZZZNS0_15binary_internal21div_trunc_kernel_cudaERNS_18TensorIteratorBaseEENKUlvE_clEvENKUlvE1_clEvEUliiE_EESt5arrayIPcLm3EEEEviT0_T1_,@"STO_CUDA_ENTRY STV_DEFAULT"
_ZN2at6native29vectorized_elementwise_kernelILi8ENS0_13BinaryFunctorIiiiZZZNS0_15binary_internal21div_trunc_kernel_cudaERNS_18TensorIteratorBaseEENKUlvE_clEvENKUlvE1_clEvEUliiE_EESt5arrayIPcLm3EEEEviT0_T1_:
.text._ZN2at6native29vectorized_elementwise_kernelILi8ENS0_13BinaryFunctorIiiiZZZNS0_15binary_internal21div_trunc_kernel_cudaERNS_18TensorIteratorBaseEENKUlvE_clEvENKUlvE1_clEvEUliiE_EESt5arrayIPcLm3EEEEviT0_T1_:
        /* <DEDUP_REMOVED lines=226> */
.L_x_16874:
        /* <DEDUP_REMOVED lines=113> */
.L_x_16876:
[----:B------:R-:W-:Y:S05]  /*1530*/  BSYNC B0 ;  /* 0x0000000000007941 */ /* 0x000fea0003800000 */
.L_x_16875:
        /* <DEDUP_REMOVED lines=29> */
.L_x_16878:
[----:B------:R-:W-:Y:S05]  /*1710*/  BSYNC B0 ;  /* 0x0000000000007941 */ /* 0x000fea0003800000 */
.L_x_16877:
        /* <DEDUP_REMOVED lines=29> */
.L_x_16880:
[----:B------:R-:W-:Y:S05]  /*18f0*/  BSYNC B0 ;  /* 0x0000000000007941 */ /* 0x000fea0003800000 */
.L_x_16879:
        /* <DEDUP_REMOVED lines=29> */
.L_x_16882:
[----:B------:R-:W-:Y:S05]  /*1ad0*/  BSYNC B0 ;  /* 0x0000000000007941 */ /* 0x000fea0003800000 */
.L_x_16881:
        /* <DEDUP_REMOVED lines=38> */
.L_x_16884:
[----:B------:R-:W-:Y:S05]  /*1d40*/  BSYNC B0 ;  /* 0x0000000000007941 */ /* 0x000fea0003800000 */
.L_x_16883:
        /* <DEDUP_REMOVED lines=27> */
.L_x_16886:
[----:B------:R-:W-:Y:S05]  /*1f00*/  BSYNC B0 ;  /* 0x0000000000007941 */ /* 0x000fea0003800000 */
.L_x_16885:
        /* <DEDUP_REMOVED lines=28> */
.L_x_16888:
[----:B------:R-:W-:Y:S05]  /*20d0*/  BSYNC B0 ;  /* 0x0000000000007941 */ /* 0x000fea0003800000 */
.L_x_16887:
        /* <DEDUP_REMOVED lines=26> */
.L_x_16890:
[----:B------:R-:W-:Y:S05]  /*2280*/  BSYNC B0 ;  /* 0x0000000000007941 */ /* 0x000fea0003800000 */
.L_x_16889:
        /* <DEDUP_REMOVED lines=18> */
.L_x_16893:
[----:B------:R-:W-:-:S13]  /*23b0*/  ISETP.GE.AND P0, PT, R3, R0, PT ;  /* 0x000000000300720c */ /* 0x000fda0003f06270 */
[----:B------:R-:W-:Y:S05]  /*23c0*/  @P0 BRA `(.L_x_16895) ;  /* 0x0000000000300947 */ /* 0x000fea0003800000 */
[----:B0-----:R-:W0:Y:S01]  /*23d0*/  LDC.64 R6, c[0x0][0x218] ;  /* 0x00008600ff067b82 */ /* 0x001e220000000a00 */
[----:B------:R-:W-:Y:S01]  /*23e0*/  IMAD.IADD R5, R2, 0x1, R3 ;  /* 0x0000000102057824 */ /* 0x000fe200078e0203 */
[----:B------:R-:W-:-:S03]  /*23f0*/  IADD3 R3, R3, 0x80, RZ ;  /* 0x0000008003037810 */ /* 0x000fc60007ffe0ff */
[----:B0-----:R-:W-:-:S05]  /*2400*/  IMAD.WIDE.U32 R6, R5, 0x4, R6 ;  /* 0x0000000405067825 */ /* 0x001fca00078e0006 */
[----:B------:R1:W-:Y:S02]  /*2410*/  STG.E desc[UR4][R6.64], R10 ;  /* 0x0000000a06007986 */ /* 0x0003e4000c101904 */
.L_x_16894:
[----:B------:R-:W-:-:S13]  /*2420*/  ISETP.GE.AND P0, PT, R3, R0, PT ;  /* 0x000000000300720c */ /* 0x000fda0003f06270 */
[----:B------:R-:W-:Y:S05]  /*2430*/  @P0 BRA `(.L_x_16896) ;  /* 0x0000000000340947 */ /* 0x000fea0003800000 */
[----:B01----:R-:W0:Y:S01]  /*2440*/  LDC.64 R6, c[0x0][0x218] ;  /* 0x00008600ff067b82 */ /* 0x003e220000000a00 */
[----:B------:R-:W-:Y:S02]  /*2450*/  IMAD.IADD R5, R2, 0x1, R3 ;  /* 0x0000000102057824 */ /* 0x000fe400078e0203 */
[----:B------:R-:W-:Y:S02]  /*2460*/  VIADD R3, R3, 0x80 ;  /* 0x0000008003037836 */ /* 0x000fe40000000000 */
[----:B0-----:R-:W-:-:S05]  /*2470*/  IMAD.WIDE.U32 R6, R5, 0x4, R6 ;  /* 0x0000000405067825 */ /* 0x001fca00078e0006 */
[----:B------:R1:W-:Y:S02]  /*2480*/  STG.E desc[UR4][R6.64], R11 ;  /* 0x0000000b06007986 */ /* 0x0003e4000c101904 */
.L_x_16895:
        /* <DEDUP_REMOVED lines=8> */
.L_x_16896:
[----:B------:R-:W-:Y:S05]  /*2510*/  BSYNC B1 ;  /* 0x0000000000017941 */ /* 0x000fea0003800000 */
.L_x_16892:
[----:B------:R-:W-:-:S13]  /*2520*/  ISETP.GE.AND P0, PT, R3, R0, PT ;  /* 0x000000000300720c */ /* 0x000fda0003f06270 */
[----:B012---:R-:W0:Y:S01]  /*2530*/  @!P0 LDC.64 R6, c[0x0][0x218] ;  /* 0x00008600ff068b82 */ /* 0x007e220000000a00 */
[----:B------:R-:W-:Y:S01]  /*2540*/  @!P0 IMAD.IADD R5, R2, 0x1, R3 ;  /* 0x0000000102058824 */ /* 0x000fe200078e0203 */
[----:B------:R-:W-:-:S03]  /*2550*/  @!P0 IADD3 R3, R3, 0x80, RZ ;  /* 0x0000008003038810 */ /* 0x000fc60007ffe0ff */
[----:B0-----:R-:W-:-:S05]  /*2560*/  @!P0 IMAD.WIDE.U32 R6, R5, 0x4, R6 ;  /* 0x0000000405068825 */ /* 0x001fca00078e0006 */
[----:B------:R2:W-:Y:S02]  /*2570*/  @!P0 STG.E desc[UR4][R6.64], R13 ;  /* 0x0000000d06008986 */ /* 0x0005e4000c101904 */
.L_x_16897:
[----:B------:R-:W-:Y:S05]  /*2580*/  BSYNC B0 ;  /* 0x0000000000007941 */ /* 0x000fea0003800000 */
.L_x_16891:
        /* <DEDUP_REMOVED lines=8> */
.L_x_16898:
        /* <DEDUP_REMOVED lines=15> */
.L_x_22920:


//--------------------- .text._ZN2at6native18elementwise_kernelILi128ELi4EZNS0_15gpu_kernel_implINS0_13BUnaryFunctorIiiiZZZNS0_15binary_internal21div_trunc_kernel_cudaERNS_18TensorIteratorBaseEENKUlvE_clEvENKUlvE1_clEvEUliiE_EEEEvS6_RKT_EUliE_EEviT1_ --------------------------
	.section	.text._ZN2at6native18elementwise_kernelILi128ELi4EZNS0_15gpu_kernel_implINS0_13BUnaryFunctorIiiiZZZNS0_15binary_internal21div_trunc_kernel_cudaERNS_18TensorIteratorBaseEENKUlvE_clEvENKUlvE1_clEvEUliiE_EEEEvS6_RKT_EUliE_EEviT1_,"ax",@progbits
	.align	128
        .global         _ZN2at6native18elementwise_kernelILi128ELi4EZNS0_15gpu_kernel_implINS0_13BUnaryFunctorIiiiZZZNS0_15binary_internal21div_trunc_kernel_cudaERNS_18TensorIteratorBaseEENKUlvE_clEvENKUlvE1_clEvEUliiE_EEEEvS6_RKT_EUliE_EEviT1_
        .type           _ZN2at6native18elementwise_kernelILi128ELi4EZNS0_15gpu_kernel_implINS0_13BUnaryFunctorIiiiZZZNS0_15binary_internal21div_trunc_kernel_cudaERNS_18TensorIteratorBaseEENKUlvE_clEvENKUlvE1_clEvEUliiE_EEEEvS6_RKT_EUliE_EEviT1_,@function
        .size           _ZN2at6native18elementwise_kernelILi128ELi4EZNS0_15gpu_kernel_implINS0_13BUnaryFunctorIiiiZZZNS0_15binary_internal21div_trunc_kernel_cudaERNS_18TensorIteratorBaseEENKUlvE_clEvENKUlvE1_clEvEUliiE_EEEEvS6_RKT_EUliE_EEviT1_,(.L_x_22921 - _ZN2at6native18elementwise_kernelILi128ELi4EZNS0_15gpu_kernel_implINS0_13BUnaryFunctorIiiiZZZNS0_15binary_internal21div_trunc_kernel_cudaERNS_18TensorIteratorBaseEENKUlvE_clEvENKUlvE1_clEvEUliiE_EEEEvS6_RKT_EUliE_EEviT1_)
        .other          _ZN2at6native18elementwise_kernelILi128ELi4EZNS0_15gpu_kernel_implINS0_13BUnaryFunctorIiiiZZZNS0_15binary_internal21div_trunc_kernel_cudaERNS_18TensorIteratorBaseEENKUlvE_clEvENKUlvE1_clEvEUliiE_EEEEvS6_RKT_EUliE_EEviT1_,@"STO_CUDA_ENTRY STV_DEFAULT"
_ZN2at6native18elementwise_kernelILi128ELi4EZNS0_15gpu_kernel_implINS0_13BUnaryFunctorIiiiZZZNS0_15binary_internal21div_trunc_kernel_cudaERNS_18TensorIteratorBaseEENKUlvE_clEvENKUlvE1_clEvEUliiE_EEEEvS6_RKT_EUliE_EEviT1_:
.text._ZN2at6native18elementwise_kernelILi128ELi4EZNS0_15gpu_kernel_implINS0_13BUnaryFunctorIiiiZZZNS0_15binary_internal21div_trunc_kernel_cudaERNS_18TensorIteratorBaseEENKUlvE_clEvENKUlvE1_clEvEUliiE_EEEEvS6_RKT_EUliE_EEviT1_:
        /* <DEDUP_REMOVED lines=314> */
.L_x_16901:
        /* <DEDUP_REMOVED lines=20> */
.L_x_16905:
[----:B------:R0:W5:Y:S01]  /*14e0*/  LDG.E.U8 R19, desc[UR36][R2.64] ;  /* 0x0000002402137981 */ /* 0x000162000c1e1100 */
[----:B------:R-:W-:Y:S05]  /*14f0*/  BRA `(.L_x_16907) ;  /* 0x0000000c00347947 */ /* 0x000fea0003800000 */
.L_x_16904:
        /* <DEDUP_REMOVED lines=8> */
.L_x_16909:
[----:B------:R0:W5:Y:S01]  /*1580*/  LDG.E R19, desc[UR36][R2.64] ;  /* 0x0000002402137981 */ /* 0x000162000c1e1900 */
[----:B------:R-:W-:Y:S05]  /*1590*/  BRA `(.L_x_16907) ;  /* 0x0000000c000c7947 */ /* 0x000fea0003800000 */
.L_x_16908:
[----:B------:R0:W5:Y:S01]  /*15a0*/  LDG.E.S16 R19, desc[UR36][R2.64] ;  /* 0x0000002402137981 */ /* 0x000162000c1e1700 */
[----:B------:R-:W-:Y:S05]  /*15b0*/  BRA `(.L_x_16907) ;  /* 0x0000000c00047947 */ /* 0x000fea0003800000 */
.L_x_16903:
        /* <DEDUP_REMOVED lines=9> */
.L_x_16911:
[----:B------:R-:W2:Y:S02]  /*1650*/  LDG.E.U16 R2, desc[UR36][R2.64] ;  /* 0x0000002402027981 */ /* 0x000ea4000c1e1500 */
[----:B--2---:R-:W-:-:S06]  /*1660*/  HADD2.F32 R19, -RZ, R2.H0_H0 ;  /* 0x20000002ff137230 */ /* 0x004fcc0000004100 */
[----:B------:R-:W0:Y:S01]  /*1670*/  F2I.FTZ.TRUNC.NTZ R19, R19 ;  /* 0x0000001300137305 */ /* 0x000e22000021f100 */
[----:B------:R-:W-:Y:S05]  /*1680*/  BRA `(.L_x_16907) ;  /* 0x0000000800d07947 */ /* 0x000fea0003800000 */
.L_x_16910:
        /* <DEDUP_REMOVED lines=9> */
.L_x_16913:
[----:B------:R-:W2:Y:S02]  /*1720*/  LDG.E.U16 R2, desc[UR36][R2.64] ;  /* 0x0000002402027981 */ /* 0x000ea4000c1e1500 */
[----:B--2---:R-:W-:-:S06]  /*1730*/  HADD2.F32 R19, -RZ, R2.H0_H0 ;  /* 0x20000002ff137230 */ /* 0x004fcc0000004100 */
[----:B------:R-:W0:Y:S01]  /*1740*/  F2I.FTZ.TRUNC.NTZ R19, R19 ;  /* 0x0000001300137305 */ /* 0x000e22000021f100 */
[----:B------:R-:W-:Y:S05]  /*1750*/  BRA `(.L_x_16907) ;  /* 0x00000008009c7947 */ /* 0x000fea0003800000 */
.L_x_16912:
[----:B------:R-:W2:Y:S02]  /*1760*/  LDG.E.64 R2, desc[UR36][R2.64] ;  /* 0x0000002402027981 */ /* 0x000ea4000c1e1b00 */
[----:B--2---:R0:W1:Y:S01]  /*1770*/  F2I.F64.TRUNC R19, R2 ;  /* 0x0000000200137311 */ /* 0x004062000030d100 */
[----:B------:R-:W-:Y:S05]  /*1780*/  BRA `(.L_x_16907) ;  /* 0x0000000800907947 */ /* 0x000fea0003800000 */
.L_x_16902:
        /* <DEDUP_REMOVED lines=12> */
.L_x_16916:
[----:B------:R-:W2:Y:S02]  /*1850*/  LDG.E.64 R2, desc[UR36][R2.64] ;  /* 0x0000002402027981 */ /* 0x000ea4000c1e1b00 */
[----:B--2---:R0:W1:Y:S01]  /*1860*/  F2I.F64.TRUNC R19, R2 ;  /* 0x0000000200137311 */ /* 0x004062000030d100 */
[----:B------:R-:W-:Y:S05]  /*1870*/  BRA `(.L_x_16907) ;  /* 0x0000000800547947 */ /* 0x000fea0003800000 */
.L_x_16915:
        /* <DEDUP_REMOVED lines=27> */
.L_x_16918:
        /* <DEDUP_REMOVED lines=14> */
.L_x_16917:
[----:B------:R-:W2:Y:S02]  /*1b10*/  LDG.E.U16 R19, desc[UR36][R2.64] ;  /* 0x0000002402137981 */ /* 0x000ea4000c1e1500 */
[----:B--2---:R-:W-:-:S06]  /*1b20*/  IMAD.U32 R19, R19, 0x10000, RZ ;  /* 0x0001000013137824 */ /* 0x004fcc00078e00ff */
[----:B------:R-:W0:Y:S01]  /*1b30*/  F2I.FTZ.TRUNC.NTZ R19, R19 ;  /* 0x0000001300137305 */ /* 0x000e22000021f100 */
[----:B------:R-:W-:Y:S05]  /*1b40*/  BRA `(.L_x_16907) ;  /* 0x0000000400a07947 */ /* 0x000fea0003800000 */
.L_x_16914:
        /* <DEDUP_REMOVED lines=10> */
.L_x_16921:
        /* <DEDUP_REMOVED lines=21> */
.L_x_16925:
[----:B------:R-:W-:Y:S05]  /*1d40*/  BSYNC B1 ;  /* 0x0000000000017941 */ /* 0x000fea0003800000 */
.L_x_16924:
[----:B------:R-:W-:Y:S01]  /*1d50*/  IMAD.SHL.U32 R2, R2, 0x100000, RZ ;  /* 0x0010000002027824 */ /* 0x000fe200078e00ff */
[----:B------:R-:W-:-:S04]  /*1d60*/  LEA R0, R0, 0x3b800000, 0x17 ;  /* 0x3b80000000007811 */ /* 0x000fc800078eb8ff */
[----:B------:R-:W-:-:S07]  /*1d70*/  LOP3.LUT R19, R0, R2, R19, 0xfe, !PT ;  /* 0x0000000200137212 */ /* 0x000fce00078efe13 */
.L_x_16923:
[----:B------:R-:W-:Y:S05]  /*1d80*/  BSYNC B0 ;  /* 0x0000000000007941 */ /* 0x000fea0003800000 */
.L_x_16922:
[----:B------:R-:W1:Y:S01]  /*1d90*/  F2I.FTZ.TRUNC.NTZ R19, R19 ;  /* 0x0000001300137305 */ /* 0x000e62000021f100 */
[----:B------:R-:W-:Y:S05]  /*1da0*/  BRA `(.L_x_16907) ;  /* 0x0000000400087947 */ /* 0x000fea0003800000 */
.L_x_16920:
        /* <DEDUP_REMOVED lines=21> */
.L_x_16929:
[----:B------:R-:W-:Y:S05]  /*1f00*/  BSYNC B1 ;  /* 0x0000000000017941 */ /* 0x000fea0003800000 */
.L_x_16928:
[----:B------:R-:W-:Y:S01]  /*1f10*/  IMAD.SHL.U32 R2, R2, 0x200000, RZ ;  /* 0x0020000002027824 */ /* 0x000fe200078e00ff */
[----:B------:R-:W-:-:S04]  /*1f20*/  LEA R0, R0, 0x37800000, 0x17 ;  /* 0x3780000000007811 */ /* 0x000fc800078eb8ff */
[----:B------:R-:W-:-:S07]  /*1f30*/  LOP3.LUT R19, R0, R2, R19, 0xfe, !PT ;  /* 0x0000000200137212 */ /* 0x000fce00078efe13 */
.L_x_16927:
[----:B------:R-:W-:Y:S05]  /*1f40*/  BSYNC B0 ;  /* 0x0000000000007941 */ /* 0x000fea0003800000 */
.L_x_16926:
[----:B------:R-:W2:Y:S01]  /*1f50*/  F2I.FTZ.TRUNC.NTZ R19, R19 ;  /* 0x0000001300137305 */ /* 0x000ea2000021f100 */
[----:B------:R-:W-:Y:S05]  /*1f60*/  BRA `(.L_x_16907) ;  /* 0x0000000000987947 */ /* 0x000fea0003800000 */
.L_x_16919:
        /* <DEDUP_REMOVED lines=14> */
.L_x_16933:
[----:B------:R-:W-:Y:S05]  /*2050*/  BSYNC B0 ;  /* 0x0000000000007941 */ /* 0x000fea0003800000 */
.L_x_16932:
[----:B------:R-:W4:Y:S01]  /*2060*/  F2I.FTZ.TRUNC.NTZ R19, R19 ;  /* 0x0000001300137305 */ /* 0x000f22000021f100 */
[----:B------:R-:W-:Y:S05]  /*2070*/  BRA `(.L_x_16907) ;  /* 0x0000000000547947 */ /* 0x000fea0003800000 */
.L_x_16906:
        /* <DEDUP_REMOVED lines=17> */
.L_x_16934:
[----:B------:R-:W-:Y:S05]  /*2190*/  BRA `(.L_x_16907) ;  /* 0x00000000000c7947 */ /* 0x000fea0003800000 */
.L_x_16931:
[----:B------:R0:W5:Y:S01]  /*21a0*/  LDG.E R19, desc[UR36][R2.64] ;  /* 0x0000002402137981 */ /* 0x000162000c1e1900 */
[----:B------:R-:W-:Y:S05]  /*21b0*/  BRA `(.L_x_16907) ;  /* 0x0000000000047947 */ /* 0x000fea0003800000 */
.L_x_16930:
[----:B------:R3:W5:Y:S02]  /*21c0*/  LDG.E R19, desc[UR36][R2.64] ;  /* 0x0000002402137981 */ /* 0x000764000c1e1900 */
.L_x_16907:
[----:B0-----:R-:W0:Y:S02]  /*21d0*/  LDC R4, c[0x0][0x424] ;  /* 0x00010900ff047b82 */ /* 0x001e240000000800 */
[----:B0-----:R-:W-:-:S04]  /*21e0*/  IABS R5, R4 ;  /* 0x0000000400057213 */ /* 0x001fc80000000000 */
[----:B------:R-:W0:Y:S08]  /*21f0*/  I2F.RP R0, R5 ;  /* 0x0000000500007306 */ /* 0x000e300000209400 */
[----:B0-----:R-:W3:Y:S02]  /*2200*/  MUFU.RCP R0, R0 ;  /* 0x0000000000007308 */ /* 0x001ee40000001000 */
[----:B---3--:R-:W-:-:S06]  /*2210*/  VIADD R2, R0, 0xffffffe ;  /* 0x0ffffffe00027836 */ /* 0x008fcc0000000000 */
[----:B------:R0:W3:Y:S02]  /*2220*/  F2I.FTZ.U32.TRUNC.NTZ R3, R2 ;  /* 0x0000000200037305 */ /* 0x0000e4000021f000 */
[----:B0-----:R-:W-:Y:S02]  /*2230*/  IMAD.MOV.U32 R2, RZ, RZ, RZ ;  /* 0x000000ffff027224 */ /* 0x001fe400078e00ff */
[----:B---3--:R-:W-:-:S04]  /*2240*/  IMAD.MOV R6, RZ, RZ, -R3 ;  /* 0x000000ffff067224 */ /* 0x008fc800078e0a03 */
[----:B------:R-:W-:Y:S01]  /*2250*/  IMAD R7, R6, R5, RZ ;  /* 0x0000000506077224 */ /* 0x000fe200078e02ff */
[----:B-12-45:R-:W-:Y:S02]  /*2260*/  IABS R6, R19 ;  /* 0x0000001300067213 */ /* 0x036fe40000000000 */
[----:B------:R-:W-:Y:S01]  /*2270*/  LOP3.LUT R19, R19, R4, RZ, 0x3c, !PT ;  /* 0x0000000413137212 */ /* 0x000fe200078e3cff */
[----:B------:R-:W-:-:S03]  /*2280*/  IMAD.HI.U32 R3, R3, R7, R2 ;  /* 0x0000000703037227 */ /* 0x000fc600078e0002 */
[----:B------:R-:W-:-:S03]  /*2290*/  ISETP.GE.AND P1, PT, R19, RZ, PT ;  /* 0x000000ff1300720c */ /* 0x000fc60003f26270 */
[----:B------:R-:W-:-:S04]  /*22a0*/  IMAD.HI.U32 R3, R3, R6, RZ ;  /* 0x0000000603037227 */ /* 0x000fc800078e00ff */
[----:B------:R-:W-:-:S04]  /*22b0*/  IMAD.MOV R0, RZ, RZ, -R3 ;  /* 0x000000ffff007224 */ /* 0x000fc800078e0a03 */
[C---:B------:R-:W-:Y:S02]  /*22c0*/  IMAD R0, R5.reuse, R0, R6 ;  /* 0x0000000005007224 */ /* 0x040fe400078e0206 */
        /* <DEDUP_REMOVED lines=23> */
.L_x_16938:
[----:B------:R3:W-:Y:S01]  /*2440*/  STG.E.U8 desc[UR36][R16.64], R2 ;  /* 0x0000000210007986 */ /* 0x0007e2000c101124 */
[----:B------:R-:W-:Y:S05]  /*2450*/  BRA `(.L_x_16940) ;  /* 0x0000000c00507947 */ /* 0x000fea0003800000 */
.L_x_16937:
        /* <DEDUP_REMOVED lines=9> */
.L_x_16942:
[----:B------:R1:W-:Y:S01]  /*24f0*/  STG.E desc[UR36][R16.64], R2 ;  /* 0x0000000210007986 */ /* 0x0003e2000c101924 */
[----:B------:R-:W-:Y:S05]  /*2500*/  BRA `(.L_x_16940) ;  /* 0x0000000c00247947 */ /* 0x000fea0003800000 */
.L_x_16941:
[----:B------:R2:W-:Y:S01]  /*2510*/  STG.E.U16 desc[UR36][R16.64], R2 ;  /* 0x0000000210007986 */ /* 0x0005e2000c101524 */
[----:B------:R-:W-:Y:S05]  /*2520*/  BRA `(.L_x_16940) ;  /* 0x0000000c001c7947 */ /* 0x000fea0003800000 */
.L_x_16936:
        /* <DEDUP_REMOVED lines=9> */
.L_x_16944:
[----:B------:R-:W-:-:S04]  /*25c0*/  I2FP.F32.S32 R0, R2 ;  /* 0x0000000200007245 */ /* 0x000fc80000201400 */
[----:B------:R-:W-:-:S05]  /*25d0*/  F2FP.F16.F32.PACK_AB R0, RZ, R0 ;  /* 0x00000000ff00723e */ /* 0x000fca00000000ff */
[----:B------:R0:W-:Y:S01]  /*25e0*/  STG.E.U16 desc[UR36][R16.64], R0 ;  /* 0x0000000010007986 */ /* 0x0001e2000c101524 */
[----:B------:R-:W-:Y:S05]  /*25f0*/  BRA `(.L_x_16940) ;  /* 0x0000000800e87947 */ /* 0x000fea0003800000 */
.L_x_16943:
        /* <DEDUP_REMOVED lines=10> */
.L_x_16946:
[----:B------:R-:W-:-:S04]  /*26a0*/  I2FP.F32.S32 R2, R2 ;  /* 0x0000000200027245 */ /* 0x000fc80000201400 */
[----:B------:R-:W-:-:S04]  /*26b0*/  F2FP.F16.F32.PACK_AB R3, RZ, R2 ;  /* 0x00000002ff03723e */ /* 0x000fc800000000ff */
[----:B------:R-:W-:-:S05]  /*26c0*/  PRMT R3, R3, 0x5410, RZ ;  /* 0x0000541003037816 */ /* 0x000fca00000000ff */
[----:B------:R0:W-:Y:S01]  /*26d0*/  STG.E desc[UR36][R16.64], R3 ;  /* 0x0000000310007986 */ /* 0x0001e2000c101924 */
[----:B------:R-:W-:Y:S05]  /*26e0*/  BRA `(.L_x_16940) ;  /* 0x0000000800ac7947 */ /* 0x000fea0003800000 */
.L_x_16945:
[----:B------:R-:W0:Y:S02]  /*26f0*/  I2F.F64 R2, R2 ;  /* 0x0000000200027312 */ /* 0x000e240000201c00 */
[----:B0-----:R0:W-:Y:S01]  /*2700*/  STG.E.64 desc[UR36][R16.64], R2 ;  /* 0x0000000210007986 */ /* 0x0011e2000c101b24 */
[----:B------:R-:W-:Y:S05]  /*2710*/  BRA `(.L_x_16940) ;  /* 0x0000000800a07947 */ /* 0x000fea0003800000 */
.L_x_16935:
        /* <DEDUP_REMOVED lines=12> */
.L_x_16949:
[----:B------:R-:W0:Y:S01]  /*27e0*/  I2F.F64 R4, R2 ;  /* 0x0000000200047312 */ /* 0x000e220000201c00 */
[----:B------:R-:W-:-:S05]  /*27f0*/  CS2R R6, SRZ ;  /* 0x0000000000067805 */ /* 0x000fca000001ff00 */
[----:B0-----:R0:W-:Y:S01]  /*2800*/  STG.E.128 desc[UR36][R16.64], R4 ;  /* 0x0000000410007986 */ /* 0x0011e2000c101d24 */
[----:B------:R-:W-:Y:S05]  /*2810*/  BRA `(.L_x_16940) ;  /* 0x0000000800607947 */ /* 0x000fea0003800000 */
.L_x_16948:
        /* <DEDUP_REMOVED lines=21> */
.L_x_16953:
[----:B------:R-:W-:Y:S05]  /*2970*/  BSYNC B0 ;  /* 0x0000000000007941 */ /* 0x000fea0003800000 */
.L_x_16952:
[----:B------:R-:W-:-:S05]  /*2980*/  LOP3.LUT R3, R0, R3, RZ, 0xfc, !PT ;  /* 0x0000000300037212 */ /* 0x000fca00078efcff */
[----:B------:R0:W-:Y:S01]  /*2990*/  STG.E.U8 desc[UR36][R16.64], R3 ;  /* 0x0000000310007986 */ /* 0x0001e2000c101124 */
[----:B------:R-:W-:Y:S05]  /*29a0*/  BRA `(.L_x_16940) ;  /* 0x0000000400fc7947 */ /* 0x000fea0003800000 */
.L_x_16951:
        /* <DEDUP_REMOVED lines=13> */
.L_x_16955:
[----:B------:R-:W-:Y:S01]  /*2a80*/  IMAD.MOV.U32 R0, RZ, RZ, 0x7f ;  /* 0x0000007fff007424 */ /* 0x000fe200078e00ff */
[----:B------:R-:W-:-:S04]  /*2a90*/  ISETP.GT.U32.AND P0, PT, R2, 0x7f800000, PT ;  /* 0x7f8000000200780c */ /* 0x000fc80003f04070 */
[----:B------:R-:W-:-:S09]  /*2aa0*/  SEL R0, R0, 0x7c, P0 ;  /* 0x0000007c00007807 */ /* 0x000fd20000000000 */
.L_x_16956:
[----:B------:R-:W-:Y:S05]  /*2ab0*/  BSYNC B0 ;  /* 0x0000000000007941 */ /* 0x000fea0003800000 */
.L_x_16954:
[----:B------:R-:W-:-:S04]  /*2ac0*/  LOP3.LUT R2, R3, 0x80000000, RZ, 0xc0, !PT ;  /* 0x8000000003027812 */ /* 0x000fc800078ec0ff */
[----:B------:R-:W-:-:S04]  /*2ad0*/  SHF.R.U32.HI R3, RZ, 0x18, R2 ;  /* 0x00000018ff037819 */ /* 0x000fc80000011602 */
[----:B------:R-:W-:-:S05]  /*2ae0*/  LOP3.LUT R3, R0, R3, RZ, 0xfc, !PT ;  /* 0x0000000300037212 */ /* 0x000fca00078efcff */
[----:B------:R0:W-:Y:S01]  /*2af0*/  STG.E.U8 desc[UR36][R16.64], R3 ;  /* 0x0000000310007986 */ /* 0x0001e2000c101124 */
[----:B------:R-:W-:Y:S05]  /*2b00*/  BRA `(.L_x_16940) ;  /* 0x0000000400a47947 */ /* 0x000fea0003800000 */
.L_x_16950:
[----:B------:R-:W-:-:S04]  /*2b10*/  I2FP.F32.S32 R0, R2 ;  /* 0x0000000200007245 */ /* 0x000fc80000201400 */
[----:B------:R-:W-:-:S05]  /*2b20*/  F2FP.BF16.F32.PACK_AB R0, RZ, R0 ;  /* 0x00000000ff00723e */ /* 0x000fca00000010ff */
[----:B------:R0:W-:Y:S01]  /*2b30*/  STG.E.U16 desc[UR36][R16.64], R0 ;  /* 0x0000000010007986 */ /* 0x0001e2000c101524 */
[----:B------:R-:W-:Y:S05]  /*2b40*/  BRA `(.L_x_16940) ;  /* 0x0000000400947947 */ /* 0x000fea0003800000 */
.L_x_16947:
        /* <DEDUP_REMOVED lines=10> */
.L_x_16959:
        /* <DEDUP_REMOVED lines=17> */
.L_x_16962:
[----:B------:R-:W-:-:S04]  /*2d00*/  LOP3.LUT R2, R3, 0x80000000, RZ, 0xc0, !PT ;  /* 0x8000000003027812 */ /* 0x000fc800078ec0ff */
[----:B------:R-:W-:-:S04]  /*2d10*/  SHF.R.U32.HI R3, RZ, 0x18, R2 ;  /* 0x00000018ff037819 */ /* 0x000fc80000011602 */
[----:B------:R-:W-:-:S04]  /*2d20*/  LOP3.LUT R0, R0, R3, RZ, 0xfc, !PT ;  /* 0x0000000300007212 */ /* 0x000fc800078efcff */
[----:B------:R-:W-:-:S07]  /*2d30*/  PRMT R8, R0, 0x7610, R8 ;  /* 0x0000761000087816 */ /* 0x000fce0000000008 */
.L_x_16961:
[----:B------:R-:W-:Y:S05]  /*2d40*/  BSYNC B0 ;  /* 0x0000000000007941 */ /* 0x000fea0003800000 */
.L_x_16960:
[----:B------:R0:W-:Y:S01]  /*2d50*/  STG.E.U8 desc[UR36][R16.64], R8 ;  /* 0x0000000810007986 */ /* 0x0001e2000c101124 */
[----:B------:R-:W-:Y:S05]  /*2d60*/  BRA `(.L_x_16940) ;  /* 0x00000004000c7947 */ /* 0x000fea0003800000 */
.L_x_16958:
        /* <DEDUP_REMOVED lines=17> */
.L_x_16965:
[----:B------:R-:W-:-:S04]  /*2e80*/  LOP3.LUT R2, R3, 0x80000000, RZ, 0xc0, !PT ;  /* 0x8000000003027812 */ /* 0x000fc800078ec0ff */
[----:B------:R-:W-:-:S04]  /*2e90*/  SHF.R.U32.HI R3, RZ, 0x18, R2 ;  /* 0x00000018ff037819 */ /* 0x000fc80000011602 */
[----:B------:R-:W-:-:S04]  /*2ea0*/  LOP3.LUT R0, R0, R3, RZ, 0xfc, !PT ;  /* 0x0000000300007212 */ /* 0x000fc800078efcff */
[----:B------:R-:W-:-:S07]  /*2eb0*/  PRMT R8, R0, 0x7610, R8 ;  /* 0x0000761000087816 */ /* 0x000fce0000000008 */
.L_x_16964:
[----:B------:R-:W-:Y:S05]  /*2ec0*/  BSYNC B0 ;  /* 0x0000000000007941 */ /* 0x000fea0003800000 */
.L_x_16963:
[----:B------:R0:W-:Y:S01]  /*2ed0*/  STG.E.U8 desc[UR36][R16.64], R8 ;  /* 0x0000000810007986 */ /* 0x0001e2000c101124 */
[----:B------:R-:W-:Y:S05]  /*2ee0*/  BRA `(.L_x_16940) ;  /* 0x0000000000ac7947 */ /* 0x000fea0003800000 */
.L_x_16957:
        /* <DEDUP_REMOVED lines=22> */
.L_x_16939:
        /* <DEDUP_REMOVED lines=16> */
.L_x_16968:
[----:B------:R-:W-:Y:S05]  /*3150*/  BRA `(.L_x_16940) ;  /* 0x0000000000107947 */ /* 0x000fea0003800000 */
.L_x_16967:
[----:B------:R-:W-:-:S05]  /*3160*/  SHF.R.S32.HI R3, RZ, 0x1f, R2 ;  /* 0x0000001fff037819 */ /* 0x000fca0000011402 */
[----:B------:R0:W-:Y:S01]  /*3170*/  STG.E.64 desc[UR36][R16.64], R2 ;  /* 0x0000000210007986 */ /* 0x0001e2000c101b24 */
[----:B------:R-:W-:Y:S05]  /*3180*/  BRA `(.L_x_16940) ;  /* 0x0000000000047947 */ /* 0x000fea0003800000 */
.L_x_16966:
[----:B------:R0:W-:Y:S02]  /*3190*/  STG.E desc[UR36][R16.64], R2 ;  /* 0x0000000210007986 */ /* 0x0001e4000c101924 */
.L_x_16940:
[----:B------:R-:W-:-:S04]  /*31a0*/  IMAD R18, R23, 0x200, R18 ;  /* 0x0000020017127824 */ /* 0x000fc800078e0212 */
[----:B------:R-:W-:-:S07]  /*31b0*/  VIADD R19, R18, 0x80 ;  /* 0x0000008012137836 */ /* 0x000fce0000000000 */
.L_x_16900:
[----:B------:R-:W-:Y:S05]  /*31c0*/  BSYNC B6 ;  /* 0x0000000000067941 */ /* 0x000fea0003800000 */
.L_x_16899:
        /* <DEDUP_REMOVED lines=307> */
.L_x_16971:
        /* <DEDUP_REMOVED lines=20> */
.L_x_16975:
[----:B------:R0:W5:Y:S01]  /*4640*/  LDG.E.U8 R18, desc[UR36][R2.64] ;  /* 0x0000002402127981 */ /* 0x000162000c1e1100 */
[----:B------:R-:W-:Y:S05]  /*4650*/  BRA `(.L_x_16977) ;  /* 0x0000000c00347947 */ /* 0x000fea0003800000 */
.L_x_16974:
        /* <DEDUP_REMOVED lines=8> */
.L_x_16979:
[----:B------:R0:W5:Y:S01]  /*46e0*/  LDG.E R18, desc[UR36][R2.64] ;  /* 0x0000002402127981 */ /* 0x000162000c1e1900 */
[----:B------:R-:W-:Y:S05]  /*46f0*/  BRA `(.L_x_16977) ;  /* 0x0000000c000c7947 */ /* 0x000fea0003800000 */
.L_x_16978:
[----:B------:R0:W5:Y:S01]  /*4700*/  LDG.E.S16 R18, desc[UR36][R2.64] ;  /* 0x0000002402127981 */ /* 0x000162000c1e1700 */
[----:B------:R-:W-:Y:S05]  /*4710*/  BRA `(.L_x_16977) ;  /* 0x0000000c00047947 */ /* 0x000fea0003800000 */
.L_x_16973:
        /* <DEDUP_REMOVED lines=9> */
.L_x_16981:
[----:B------:R-:W2:Y:S02]  /*47b0*/  LDG.E.U16 R2, desc[UR36][R2.64] ;  /* 0x0000002402027981 */ /* 0x000ea4000c1e1500 */
[----:B--2---:R-:W-:-:S06]  /*47c0*/  HADD2.F32 R18, -RZ, R2.H0_H0 ;  /* 0x20000002ff127230 */ /* 0x004fcc0000004100 */
[----:B------:R-:W0:Y:S01]  /*47d0*/  F2I.FTZ.TRUNC.NTZ R18, R18 ;  /* 0x0000001200127305 */ /* 0x000e22000021f100 */
[----:B------:R-:W-:Y:S05]  /*47e0*/  BRA `(.L_x_16977) ;  /* 0x0000000800d07947 */ /* 0x000fea0003800000 */
.L_x_16980:
        /* <DEDUP_REMOVED lines=9> */
.L_x_16983:
[----:B------:R-:W2:Y:S02]  /*4880*/  LDG.E.U16 R2, desc[UR36][R2.64] ;  /* 0x0000002402027981 */ /* 0x000ea4000c1e1500 */
[----:B--2---:R-:W-:-:S06]  /*4890*/  HADD2.F32 R18, -RZ, R2.H0_H0 ;  /* 0x20000002ff127230 */ /* 0x004fcc0000004100 */
[----:B------:R-:W0:Y:S01]  /*48a0*/  F2I.FTZ.TRUNC.NTZ R18, R18 ;  /* 0x0000001200127305 */ /* 0x000e22000021f100 */
[----:B------:R-:W-:Y:S05]  /*48b0*/  BRA `(.L_x_16977) ;  /* 0x00000008009c7947 */ /* 0x000fea0003800000 */
.L_x_16982:
[----:B------:R-:W2:Y:S02]  /*48c0*/  LDG.E.64 R2, desc[UR36][R2.64] ;  /* 0x0000002402027981 */ /* 0x000ea4000c1e1b00 */
[----:B--2---:R0:W1:Y:S01]  /*48d0*/  F2I.F64.TRUNC R18, R2 ;  /* 0x0000000200127311 */ /* 0x004062000030d100 */
[----:B------:R-:W-:Y:S05]  /*48e0*/  BRA `(.L_x_16977) ;  /* 0x0000000800907947 */ /* 0x000fea0003800000 */
.L_x_16972:
        /* <DEDUP_REMOVED lines=12> */
.L_x_16986:
[----:B------:R-:W2:Y:S02]  /*49b0*/  LDG.E.64 R2, desc[UR36][R2.64] ;  /* 0x0000002402027981 */ /* 0x000ea4000c1e1b00 */
[----:B--2---:R0:W1:Y:S01]  /*49c0*/  F2I.F64.TRUNC R18, R2 ;  /* 0x0000000200127311 */ /* 0x004062000030d100 */
[----:B------:R-:W-:Y:S05]  /*49d0*/  BRA `(.L_x_16977) ;  /* 0x0000000800547947 */ /* 0x000fea0003800000 */
.L_x_16985:
        /* <DEDUP_REMOVED lines=27> */
.L_x_16988:
        /* <DEDUP_REMOVED lines=14> */
.L_x_16987:
[----:B------:R-:W2:Y:S02]  /*4c70*/  LDG.E.U16 R18, desc[UR36][R2.64] ;  /* 0x0000002402127981 */ /* 0x000ea4000c1e1500 */
[----:B--2---:R-:W-:-:S06]  /*4c80*/  IMAD.U32 R18, R18, 0x10000, RZ ;  /* 0x0001000012127824 */ /* 0x004fcc00078e00ff */
[----:B------:R-:W0:Y:S01]  /*4c90*/  F2I.FTZ.TRUNC.NTZ R18, R18 ;  /* 0x0000001200127305 */ /* 0x000e22000021f100 */
[----:B------:R-:W-:Y:S05]  /*4ca0*/  BRA `(.L_x_16977) ;  /* 0x0000000400a07947 */ /* 0x000fea0003800000 */
.L_x_16984:
        /* <DEDUP_REMOVED lines=10> */
.L_x_16991:
        /* <DEDUP_REMOVED lines=21> */
.L_x_16995:
[----:B------:R-:W-:Y:S05]  /*4ea0*/  BSYNC B1 ;  /* 0x0000000000017941 */ /* 0x000fea0003800000 */
.L_x_16994:
[----:B------:R-:W-:Y:S01]  /*4eb0*/  IMAD.SHL.U32 R2, R2, 0x100000, RZ ;  /* 0x0010000002027824 */ /* 0x000fe200078e00ff */
[----:B------:R-:W-:-:S04]  /*4ec0*/  LEA R3, R0, 0x3b800000, 0x17 ;  /* 0x3b80000000037811 */ /* 0x000fc800078eb8ff */
[----:B------:R-:W-:-:S07]  /*4ed0*/  LOP3.LUT R18, R3, R2, R18, 0xfe, !PT ;  /* 0x0000000203127212 */ /* 0x000fce00078efe12 */
.L_x_16993:
[----:B------:R-:W-:Y:S05]  /*4ee0*/  BSYNC B0 ;  /* 0x0000000000007941 */ /* 0x000fea0003800000 */
.L_x_16992:
[----:B------:R-:W1:Y:S01]  /*4ef0*/  F2I.FTZ.TRUNC.NTZ R18, R18 ;  /* 0x0000001200127305 */ /* 0x000e62000021f100 */
[----:B------:R-:W-:Y:S05]  /*4f00*/  BRA `(.L_x_16977) ;  /* 0x0000000400087947 */ /* 0x000fea0003800000 */
.L_x_16990:
        /* <DEDUP_REMOVED lines=21> */
.L_x_16999:
[----:B------:R-:W-:Y:S05]  /*5060*/  BSYNC B1 ;  /* 0x0000000000017941 */ /* 0x000fea0003800000 */
.L_x_16998:
[----:B------:R-:W-:Y:S01]  /*5070*/  IMAD.SHL.U32 R2, R2, 0x200000, RZ ;  /* 0x0020000002027824 */ /* 0x000fe200078e00ff */
[----:B------:R-:W-:-:S04]  /*5080*/  LEA R3, R0, 0x37800000, 0x17 ;  /* 0x3780000000037811 */ /* 0x000fc800078eb8ff */
[----:B------:R-:W-:-:S07]  /*5090*/  LOP3.LUT R18, R3, R2, R18, 0xfe, !PT ;  /* 0x0000000203127212 */ /* 0x000fce00078efe12 */
.L_x_16997:
[----:B------:R-:W-:Y:S05]  /*50a0*/  BSYNC B0 ;  /* 0x0000000000007941 */ /* 0x000fea0003800000 */
.L_x_16996:
[----:B------:R-:W2:Y:S01]  /*50b0*/  F2I.FTZ.TRUNC.NTZ R18, R18 ;  /* 0x0000001200127305 */ /* 0x000ea2000021f100 */
[----:B------:R-:W-:Y:S05]  /*50c0*/  BRA `(.L_x_16977) ;  /* 0x0000000000987947 */ /* 0x000fea0003800000 */
.L_x_16989:
        /* <DEDUP_REMOVED lines=14> */
.L_x_17003:
[----:B------:R-:W-:Y:S05]  /*51b0*/  BSYNC B0 ;  /* 0x0000000000007941 */ /* 0x000fea0003800000 */
.L_x_17002:
[----:B------:R-:W0:Y:S01]  /*51c0*/  F2I.FTZ.TRUNC.NTZ R18, R18 ;  /* 0x0000001200127305 */ /* 0x000e22000021f100 */
[----:B------:R-:W-:Y:S05]  /*51d0*/  BRA `(.L_x_16977) ;  /* 0x0000000000547947 */ /* 0x000fea0003800000 */
.L_x_16976:
        /* <DEDUP_REMOVED lines=17> */
.L_x_17004:
[----:B------:R-:W-:Y:S05]  /*52f0*/  BRA `(.L_x_16977) ;  /* 0x00000000000c7947 */ /* 0x000fea0003800000 */
.L_x_17001:
[----:B------:R4:W5:Y:S01]  /*5300*/  LDG.E R18, desc[UR36][R2.64] ;  /* 0x0000002402127981 */ /* 0x000962000c1e1900 */
[----:B------:R-:W-:Y:S05]  /*5310*/  BRA `(.L_x_16977) ;  /* 0x0000000000047947 */ /* 0x000fea0003800000 */
.L_x_17000:
[----:B------:R3:W5:Y:S02]  /*5320*/  LDG.E R18, desc[UR36][R2.64] ;  /* 0x0000002402127981 */ /* 0x000764000c1e1900 */
.L_x_16977:
[----:B0-----:R-:W0:Y:S01]  /*5330*/  LDC R5, c[0x0][0x424] ;  /* 0x00010900ff057b82 */ /* 0x001e220000000800 */
[----:B---34-:R-:W-:Y:S01]  /*5340*/  IMAD.MOV.U32 R2, RZ, RZ, RZ ;  /* 0x000000ffff027224 */ /* 0x018fe200078e00ff */
[----:B0-----:R-:W-:-:S04]  /*5350*/  IABS R7, R5 ;  /* 0x0000000500077213 */ /* 0x001fc80000000000 */
[----:B------:R-:W0:Y:S08]  /*5360*/  I2F.RP R4, R7 ;  /* 0x0000000700047306 */ /* 0x000e300000209400 */
[----:B0-----:R-:W0:Y:S02]  /*5370*/  MUFU.RCP R4, R4 ;  /* 0x0000000400047308 */ /* 0x001e240000001000 */
[----:B0-----:R-:W-:-:S02]  /*5380*/  VIADD R6, R4, 0xffffffe ;  /* 0x0ffffffe04067836 */ /* 0x001fc40000000000 */
[----:B------:R-:W0:Y:S04]  /*5390*/  LDC.U8 R4, c[0x0][0x428] ;  /* 0x00010a00ff047b82 */ /* 0x000e280000000000 */
[----:B------:R-:W3:Y:S02]  /*53a0*/  F2I.FTZ.U32.TRUNC.NTZ R3, R6 ;  /* 0x0000000600037305 */ /* 0x000ee4000021f000 */
[----:B---3--:R-:W-:-:S04]  /*53b0*/  IMAD.MOV R0, RZ, RZ, -R3 ;  /* 0x000000ffff007224 */ /* 0x008fc800078e0a03 */
[----:B------:R-:W-:Y:S01]  /*53c0*/  IMAD R9, R0, R7, RZ ;  /* 0x0000000700097224 */ /* 0x000fe200078e02ff */
[----:B-12--5:R-:W-:Y:S02]  /*53d0*/  IABS R0, R18 ;  /* 0x0000001200007213 */ /* 0x026fe40000000000 */
[----:B------:R-:W-:Y:S01]  /*53e0*/  LOP3.LUT R18, R18, R5, RZ, 0x3c, !PT ;  /* 0x0000000512127212 */ /* 0x000fe200078e3cff */
[----:B------:R-:W-:-:S03]  /*53f0*/  IMAD.HI.U32 R9, R3, R9, R2 ;  /* 0x0000000903097227 */ /* 0x000fc600078e0002 */
[----:B------:R-:W-:Y:S01]  /*5400*/  ISETP.GE.AND P1, PT, R18, RZ, PT ;  /* 0x000000ff1200720c */ /* 0x000fe20003f26270 */
[----:B------:R-:W-:-:S04]  /*5410*/  IMAD.MOV.U32 R2, RZ, RZ, R0 ;  /* 0x000000ffff027224 */ /* 0x000fc800078e0000 */
[----:B------:R-:W-:-:S04]  /*5420*/  IMAD.HI.U32 R0, R9, R2, RZ ;  /* 0x0000000209007227 */ /* 0x000fc800078e00ff */
[----:B------:R-:W-:-:S04]  /*5430*/  IMAD.MOV R3, RZ, RZ, -R0 ;  /* 0x000000ffff037224 */ /* 0x000fc800078e0a00 */
[----:B------:R-:W-:Y:S01]  /*5440*/  IMAD R2, R7, R3, R2 ;  /* 0x0000000307027224 */ /* 0x000fe200078e0202 */
[----:B0-----:R-:W-:-:S04]  /*5450*/  PRMT R3, R4, 0x9910, RZ ;  /* 0x0000991004037816 */ /* 0x001fc800000000ff */
[----:B------:R-:W-:-:S13]  /*5460*/  ISETP.GT.U32.AND P2, PT, R7, R2, PT ;  /* 0x000000020700720c */ /* 0x000fda0003f44070 */
[----:B------:R-:W-:Y:S02]  /*5470*/  @!P2 IMAD.IADD R2, R2, 0x1, -R7 ;  /* 0x000000010202a824 */ /* 0x000fe400078e0a07 */
[----:B------:R-:W-:Y:S01]  /*5480*/  @!P2 VIADD R0, R0, 0x1 ;  /* 0x000000010000a836 */ /* 0x000fe20000000000 */
[----:B------:R-:W-:Y:S02]  /*5490*/  ISETP.NE.AND P2, PT, R5, RZ, PT ;  /* 0x000000ff0500720c */ /* 0x000fe40003f45270 */
[----:B------:R-:W-:-:S13]  /*54a0*/  ISETP.GE.U32.AND P0, PT, R2, R7, PT ;  /* 0x000000070200720c */ /* 0x000fda0003f06070 */
        /* <DEDUP_REMOVED lines=16> */
.L_x_17008:
[----:B------:R0:W-:Y:S01]  /*55b0*/  STG.E.U8 desc[UR36][R16.64], R2 ;  /* 0x0000000210007986 */ /* 0x0001e2000c101124 */
[----:B------:R-:W-:Y:S05]  /*55c0*/  BRA `(.L_x_17010) ;  /* 0x0000000c00507947 */ /* 0x000fea0003800000 */
.L_x_17007:
        /* <DEDUP_REMOVED lines=9> */
.L_x_17012:
[----:B------:R0:W-:Y:S01]  /*5660*/  STG.E desc[UR36][R16.64], R2 ;  /* 0x0000000210007986 */ /* 0x0001e2000c101924 */
[----:B------:R-:W-:Y:S05]  /*5670*/  BRA `(.L_x_17010) ;  /* 0x0000000c00247947 */ /* 0x000fea0003800000 */
.L_x_17011:
[----:B------:R0:W-:Y:S01]  /*5680*/  STG.E.U16 desc[UR36][R16.64], R2 ;  /* 0x0000000210007986 */ /* 0x0001e2000c101524 */
[----:B------:R-:W-:Y:S05]  /*5690*/  BRA `(.L_x_17010) ;  /* 0x0000000c001c7947 */ /* 0x000fea0003800000 */
.L_x_17006:
        /* <DEDUP_REMOVED lines=9> */
.L_x_17014:
[----:B------:R-:W-:-:S04]  /*5730*/  I2FP.F32.S32 R0, R2 ;  /* 0x0000000200007245 */ /* 0x000fc80000201400 */
[----:B------:R-:W-:-:S05]  /*5740*/  F2FP.F16.F32.PACK_AB R0, RZ, R0 ;  /* 0x00000000ff00723e */ /* 0x000fca00000000ff */
[----:B------:R0:W-:Y:S01]  /*5750*/  STG.E.U16 desc[UR36][R16.64], R0 ;  /* 0x0000000010007986 */ /* 0x0001e2000c101524 */
[----:B------:R-:W-:Y:S05]  /*5760*/  BRA `(.L_x_17010) ;  /* 0x0000000800e87947 */ /* 0x000fea0003800000 */
.L_x_17013:
        /* <DEDUP_REMOVED lines=10> */
.L_x_17016:
[----:B------:R-:W-:-:S04]  /*5810*/  I2FP.F32.S32 R2, R2 ;  /* 0x0000000200027245 */ /* 0x000fc80000201400 */
[----:B------:R-:W-:-:S04]  /*5820*/  F2FP.F16.F32.PACK_AB R3, RZ, R2 ;  /* 0x00000002ff03723e */ /* 0x000fc800000000ff */
[----:B------:R-:W-:-:S05]  /*5830*/  PRMT R3, R3, 0x5410, RZ ;  /* 0x0000541003037816 */ /* 0x000fca00000000ff */
[----:B------:R0:W-:Y:S01]  /*5840*/  STG.E desc[UR36][R16.64], R3 ;  /* 0x0000000310007986 */ /* 0x0001e2000c101924 */
[----:B------:R-:W-:Y:S05]  /*5850*/  BRA `(.L_x_17010) ;  /* 0x0000000800ac7947 */ /* 0x000fea0003800000 */
.L_x_17015:
[----:B------:R-:W0:Y:S02]  /*5860*/  I2F.F64 R2, R2 ;  /* 0x0000000200027312 */ /* 0x000e240000201c00 */
[----:B0-----:R0:W-:Y:S01]  /*5870*/  STG.E.64 desc[UR36][R16.64], R2 ;  /* 0x0000000210007986 */ /* 0x0011e2000c101b24 */
[----:B------:R-:W-:Y:S05]  /*5880*/  BRA `(.L_x_17010) ;  /* 0x0000000800a07947 */ /* 0x000fea0003800000 */
.L_x_17005:
        /* <DEDUP_REMOVED lines=12> */
.L_x_17019:
[----:B------:R-:W0:Y:S01]  /*5950*/  I2F.F64 R4, R2 ;  /* 0x0000000200047312 */ /* 0x000e220000201c00 */
[----:B------:R-:W-:-:S05]  /*5960*/  CS2R R6, SRZ ;  /* 0x0000000000067805 */ /* 0x000fca000001ff00 */
[----:B0-----:R0:W-:Y:S01]  /*5970*/  STG.E.128 desc[UR36][R16.64], R4 ;  /* 0x0000000410007986 */ /* 0x0011e2000c101d24 */
[----:B------:R-:W-:Y:S05]  /*5980*/  BRA `(.L_x_17010) ;  /* 0x0000000800607947 */ /* 0x000fea0003800000 */
.L_x_17018:
        /* <DEDUP_REMOVED lines=21> */
.L_x_17023:
[----:B------:R-:W-:Y:S05]  /*5ae0*/  BSYNC B0 ;  /* 0x0000000000007941 */ /* 0x000fea0003800000 */
.L_x_17022:
[----:B------:R-:W-:-:S05]  /*5af0*/  LOP3.LUT R3, R0, R3, RZ, 0xfc, !PT ;  /* 0x0000000300037212 */ /* 0x000fca00078efcff */
[----:B------:R0:W-:Y:S01]  /*5b00*/  STG.E.U8 desc[UR36][R16.64], R3 ;  /* 0x0000000310007986 */ /* 0x0001e2000c101124 */
[----:B------:R-:W-:Y:S05]  /*5b10*/  BRA `(.L_x_17010) ;  /* 0x0000000400fc7947 */ /* 0x000fea0003800000 */
.L_x_17021:
        /* <DEDUP_REMOVED lines=13> */
.L_x_17025:
[----:B------:R-:W-:Y:S01]  /*5bf0*/  IMAD.MOV.U32 R0, RZ, RZ, 0x7f ;  /* 0x0000007fff007424 */ /* 0x000fe200078e00ff */
[----:B------:R-:W-:-:S04]  /*5c00*/  ISETP.GT.U32.AND P0, PT, R2, 0x7f800000, PT ;  /* 0x7f8000000200780c */ /* 0x000fc80003f04070 */
[----:B------:R-:W-:-:S09]  /*5c10*/  SEL R0, R0, 0x7c, P0 ;  /* 0x0000007c00007807 */ /* 0x000fd20000000000 */
.L_x_17026:
[----:B------:R-:W-:Y:S05]  /*5c20*/  BSYNC B0 ;  /* 0x0000000000007941 */ /* 0x000fea0003800000 */
.L_x_17024:
[----:B------:R-:W-:-:S04]  /*5c30*/  LOP3.LUT R2, R3, 0x80000000, RZ, 0xc0, !PT ;  /* 0x8000000003027812 */ /* 0x000fc800078ec0ff */
[----:B------:R-:W-:-:S04]  /*5c40*/  SHF.R.U32.HI R3, RZ, 0x18, R2 ;  /* 0x00000018ff037819 */ /* 0x000fc80000011602 */
[----:B------:R-:W-:-:S05]  /*5c50*/  LOP3.LUT R3, R0, R3, RZ, 0xfc, !PT ;  /* 0x0000000300037212 */ /* 0x000fca00078efcff */
[----:B------:R0:W-:Y:S01]  /*5c60*/  STG.E.U8 desc[UR36][R16.64], R3 ;  /* 0x0000000310007986 */ /* 0x0001e2000c101124 */
[----:B------:R-:W-:Y:S05]  /*5c70*/  BRA `(.L_x_17010) ;  /* 0x0000000400a47947 */ /* 0x000fea0003800000 */
.L_x_17020:
[----:B------:R-:W-:-:S04]  /*5c80*/  I2FP.F32.S32 R0, R2 ;  /* 0x0000000200007245 */ /* 0x000fc80000201400 */
[----:B------:R-:W-:-:S05]  /*5c90*/  F2FP.BF16.F32.PACK_AB R0, RZ, R0 ;  /* 0x00000000ff00723e */ /* 0x000fca00000010ff */
[----:B------:R0:W-:Y:S01]  /*5ca0*/  STG.E.U16 desc[UR36][R16.64], R0 ;  /* 0x0000000010007986 */ /* 0x0001e2000c101524 */
[----:B------:R-:W-:Y:S05]  /*5cb0*/  BRA `(.L_x_17010) ;  /* 0x0000000400947947 */ /* 0x000fea0003800000 */
.L_x_17017:
        /* <DEDUP_REMOVED lines=10> */
.L_x_17029:
        /* <DEDUP_REMOVED lines=17> */
.L_x_17032:
[----:B------:R-:W-:-:S04]  /*5e70*/  LOP3.LUT R2, R3, 0x80000000, RZ, 0xc0, !PT ;  /* 0x8000000003027812 */ /* 0x000fc800078ec0ff */
[----:B------:R-:W-:-:S04]  /*5e80*/  SHF.R.U32.HI R3, RZ, 0x18, R2 ;  /* 0x00000018ff037819 */ /* 0x000fc80000011602 */
[----:B------:R-:W-:-:S04]  /*5e90*/  LOP3.LUT R0, R0, R3, RZ, 0xfc, !PT ;  /* 0x0000000300007212 */ /* 0x000fc800078efcff */
[----:B------:R-:W-:-:S07]  /*5ea0*/  PRMT R8, R0, 0x7610, R8 ;  /* 0x0000761000087816 */ /* 0x000fce0000000008 */
.L_x_17031:
[----:B------:R-:W-:Y:S05]  /*5eb0*/  BSYNC B0 ;  /* 0x0000000000007941 */ /* 0x000fea0003800000 */
.L_x_17030:
[----:B------:R3:W-:Y:S01]  /*5ec0*/  STG.E.U8 desc[UR36][R16.64], R8 ;  /* 0x0000000810007986 */ /* 0x0007e2000c101124 */
[----:B------:R-:W-:Y:S05]  /*5ed0*/  BRA `(.L_x_17010) ;  /* 0x00000004000c7947 */ /* 0x000fea0003800000 */
.L_x_17028:
        /* <DEDUP_REMOVED lines=17> */
.L_x_17035:
[----:B------:R-:W-:-:S04]  /*5ff0*/  LOP3.LUT R2, R3, 0x80000000, RZ, 0xc0, !PT ;  /* 0x8000000003027812 */ /* 0x000fc800078ec0ff */
[----:B------:R-:W-:-:S04]  /*6000*/  SHF.R.U32.HI R3, RZ, 0x18, R2 ;  /* 0x00000018ff037819 */ /* 0x000fc80000011602 */
[----:B------:R-:W-:-:S04]  /*6010*/  LOP3.LUT R0, R0, R3, RZ, 0xfc, !PT ;  /* 0x0000000300007212 */ /* 0x000fc800078efcff */
[----:B------:R-:W-:-:S07]  /*6020*/  PRMT R8, R0, 0x7610, R8 ;  /* 0x0000761000087816 */ /* 0x000fce0000000008 */
.L_x_17034:
[----:B------:R-:W-:Y:S05]  /*6030*/  BSYNC B0 ;  /* 0x0000000000007941 */ /* 0x000fea0003800000 */
.L_x_17033:
[----:B------:R0:W-:Y:S01]  /*6040*/  STG.E.U8 desc[UR36][R16.64], R8 ;  /* 0x0000000810007986 */ /* 0x0001e2000c101124 */
[----:B------:R-:W-:Y:S05]  /*6050*/  BRA `(.L_x_17010) ;  /* 0x0000000000ac7947 */ /* 0x000fea0003800000 */
.L_x_17027:
        /* <DEDUP_REMOVED lines=22> */
.L_x_17009:
        /* <DEDUP_REMOVED lines=16> */
.L_x_17038:
[----:B------:R-:W-:Y:S05]  /*62c0*/  BRA `(.L_x_17010) ;  /* 0x0000000000107947 */ /* 0x000fea0003800000 */
.L_x_17037:
[----:B------:R-:W-:-:S05]  /*62d0*/  SHF.R.S32.HI R3, RZ, 0x1f, R2 ;  /* 0x0000001fff037819 */ /* 0x000fca0000011402 */
[----:B------:R2:W-:Y:S01]  /*62e0*/  STG.E.64 desc[UR36][R16.64], R2 ;  /* 0x0000000210007986 */ /* 0x0005e2000c101b24 */
[----:B------:R-:W-:Y:S05]  /*62f0*/  BRA `(.L_x_17010) ;  /* 0x0000000000047947 */ /* 0x000fea0003800000 */
.L_x_17036:
[----:B------:R0:W-:Y:S02]  /*6300*/  STG.E desc[UR36][R16.64], R2 ;  /* 0x0000000210007986 */ /* 0x0001e4000c101924 */
.L_x_17010:
[----:B------:R-:W-:-:S07]  /*6310*/  VIADD R19, R19, 0x80 ;  /* 0x0000008013137836 */ /* 0x000fce0000000000 */
.L_x_16970:
[----:B------:R-:W-:Y:S05]  /*6320*/  BSYNC B6 ;  /* 0x0000000000067941 */ /* 0x000fea0003800000 */
.L_x_16969:
        /* <DEDUP_REMOVED lines=307> */
.L_x_17041:
        /* <DEDUP_REMOVED lines=20> */
.L_x_17045:
[----:B------:R0:W5:Y:S01]  /*77a0*/  LDG.E.U8 R18, desc[UR36][R2.64] ;  /* 0x0000002402127981 */ /* 0x000162000c1e1100 */
[----:B------:R-:W-:Y:S05]  /*77b0*/  BRA `(.L_x_17047) ;  /* 0x0000000c00347947 */ /* 0x000fea0003800000 */
.L_x_17044:
        /* <DEDUP_REMOVED lines=8> */
.L_x_17049:
[----:B------:R0:W5:Y:S01]  /*7840*/  LDG.E R18, desc[UR36][R2.64] ;  /* 0x0000002402127981 */ /* 0x000162000c1e1900 */
[----:B------:R-:W-:Y:S05]  /*7850*/  BRA `(.L_x_17047) ;  /* 0x0000000c000c7947 */ /* 0x000fea0003800000 */
.L_x_17048:
[----:B------:R0:W5:Y:S01]  /*7860*/  LDG.E.S16 R18, desc[UR36][R2.64] ;  /* 0x0000002402127981 */ /* 0x000162000c1e1700 */
[----:B------:R-:W-:Y:S05]  /*7870*/  BRA `(.L_x_17047) ;  /* 0x0000000c00047947 */ /* 0x000fea0003800000 */
.L_x_17043:
        /* <DEDUP_REMOVED lines=9> */
.L_x_17051:
[----:B------:R-:W2:Y:S02]  /*7910*/  LDG.E.U16 R2, desc[UR36][R2.64] ;  /* 0x0000002402027981 */ /* 0x000ea4000c1e1500 */
[----:B--2---:R-:W-:-:S06]  /*7920*/  HADD2.F32 R18, -RZ, R2.H0_H0 ;  /* 0x20000002ff127230 */ /* 0x004fcc0000004100 */
[----:B------:R-:W0:Y:S01]  /*7930*/  F2I.FTZ.TRUNC.NTZ R18, R18 ;  /* 0x0000001200127305 */ /* 0x000e22000021f100 */
[----:B------:R-:W-:Y:S05]  /*7940*/  BRA `(.L_x_17047) ;  /* 0x0000000800d07947 */ /* 0x000fea0003800000 */
.L_x_17050:
        /* <DEDUP_REMOVED lines=9> */
.L_x_17053:
[----:B------:R-:W2:Y:S02]  /*79e0*/  LDG.E.U16 R2, desc[UR36][R2.64] ;  /* 0x0000002402027981 */ /* 0x000ea4000c1e1500 */
[----:B--2---:R-:W-:-:S06]  /*79f0*/  HADD2.F32 R18, -RZ, R2.H0_H0 ;  /* 0x20000002ff127230 */ /* 0x004fcc0000004100 */
[----:B------:R-:W0:Y:S01]  /*7a00*/  F2I.FTZ.TRUNC.NTZ R18, R18 ;  /* 0x0000001200127305 */ /* 0x000e22000021f100 */
[----:B------:R-:W-:Y:S05]  /*7a10*/  BRA `(.L_x_17047) ;  /* 0x00000008009c7947 */ /* 0x000fea0003800000 */
.L_x_17052:
[----:B------:R-:W2:Y:S02]  /*7a20*/  LDG.E.64 R2, desc[UR36][R2.64] ;  /* 0x0000002402027981 */ /* 0x000ea4000c1e1b00 */
[----:B--2---:R0:W1:Y:S01]  /*7a30*/  F2I.F64.TRUNC R18, R2 ;  /* 0x0000000200127311 */ /* 0x004062000030d100 */
[----:B------:R-:W-:Y:S05]  /*7a40*/  BRA `(.L_x_17047) ;  /* 0x0000000800907947 */ /* 0x000fea0003800000 */
.L_x_17042:
        /* <DEDUP_REMOVED lines=12> */
.L_x_17056:
[----:B------:R-:W2:Y:S02]  /*7b10*/  LDG.E.64 R2, desc[UR36][R2.64] ;  /* 0x0000002402027981 */ /* 0x000ea4000c1e1b00 */
[----:B--2---:R0:W1:Y:S01]  /*7b20*/  F2I.F64.TRUNC R18, R2 ;  /* 0x0000000200127311 */ /* 0x004062000030d100 */
[----:B------:R-:W-:Y:S05]  /*7b30*/  BRA `(.L_x_17047) ;  /* 0x0000000800547947 */ /* 0x000fea0003800000 */
.L_x_17055:
        /* <DEDUP_REMOVED lines=27> */
.L_x_17058:
        /* <DEDUP_REMOVED lines=14> */
.L_x_17057:
[----:B------:R-:W2:Y:S02]  /*7dd0*/  LDG.E.U16 R18, desc[UR36][R2.64] ;  /* 0x0000002402127981 */ /* 0x000ea4000c1e1500 */
[----:B--2---:R-:W-:-:S06]  /*7de0*/  IMAD.U32 R18, R18, 0x10000, RZ ;  /* 0x0001000012127824 */ /* 0x004fcc00078e00ff */
[----:B------:R-:W0:Y:S01]  /*7df0*/  F2I.FTZ.TRUNC.NTZ R18, R18 ;  /* 0x0000001200127305 */ /* 0x000e22000021f100 */
[----:B------:R-:W-:Y:S05]  /*7e00*/  BRA `(.L_x_17047) ;  /* 0x0000000400a07947 */ /* 0x000fea0003800000 */
.L_x_17054:
        /* <DEDUP_REMOVED lines=10> */
.L_x_17061:
        /* <DEDUP_REMOVED lines=21> */
.L_x_17065:
[----:B------:R-:W-:Y:S05]  /*8000*/  BSYNC B1 ;  /* 0x0000000000017941 */ /* 0x000fea0003800000 */
.L_x_17064:
[----:B------:R-:W-:Y:S01]  /*8010*/  IMAD.SHL.U32 R2, R2, 0x100000, RZ ;  /* 0x0010000002027824 */ /* 0x000fe200078e00ff */
[----:B------:R-:W-:-:S04]  /*8020*/  LEA R3, R0, 0x3b800000, 0x17 ;  /* 0x3b80000000037811 */ /* 0x000fc800078eb8ff */
[----:B------:R-:W-:-:S07]  /*8030*/  LOP3.LUT R18, R3, R2, R18, 0xfe, !PT ;  /* 0x0000000203127212 */ /* 0x000fce00078efe12 */
.L_x_17063:
[----:B------:R-:W-:Y:S05]  /*8040*/  BSYNC B0 ;  /* 0x0000000000007941 */ /* 0x000fea0003800000 */
.L_x_17062:
[----:B------:R-:W1:Y:S01]  /*8050*/  F2I.FTZ.TRUNC.NTZ R18, R18 ;  /* 0x0000001200127305 */ /* 0x000e62000021f100 */
[----:B------:R-:W-:Y:S05]  /*8060*/  BRA `(.L_x_17047) ;  /* 0x0000000400087947 */ /* 0x000fea0003800000 */
.L_x_17060:
        /* <DEDUP_REMOVED lines=21> */
.L_x_17069:
[----:B------:R-:W-:Y:S05]  /*81c0*/  BSYNC B1 ;  /* 0x0000000000017941 */ /* 0x000fea0003800000 */
.L_x_17068:
[----:B------:R-:W-:Y:S01]  /*81d0*/  IMAD.SHL.U32 R2, R2, 0x200000, RZ ;  /* 0x0020000002027824 */ /* 0x000fe200078e00ff */
[----:B------:R-:W-:-:S04]  /*81e0*/  LEA R3, R0, 0x37800000, 0x17 ;  /* 0x3780000000037811 */ /* 0x000fc800078eb8ff */
[----:B------:R-:W-:-:S07]  /*81f0*/  LOP3.LUT R18, R3, R2, R18, 0xfe, !PT ;  /* 0x0000000203127212 */ /* 0x000fce00078efe12 */
.L_x_17067:
[----:B------:R-:W-:Y:S05]  /*8200*/  BSYNC B0 ;  /* 0x0000000000007941 */ /* 0x000fea0003800000 */
.L_x_17066:
[----:B------:R-:W2:Y:S01]  /*8210*/  F2I.FTZ.TRUNC.NTZ R18, R18 ;  /* 0x0000001200127305 */ /* 0x000ea2000021f100 */
[----:B------:R-:W-:Y:S05]  /*8220*/  BRA `(.L_x_17047) ;  /* 0x0000000000987947 */ /* 0x000fea0003800000 */
.L_x_17059:
        /* <DEDUP_REMOVED lines=14> */
.L_x_17073:
[----:B------:R-:W-:Y:S05]  /*8310*/  BSYNC B0 ;  /* 0x0000000000007941 */ /* 0x000fea0003800000 */
.L_x_17072:
[----:B------:R-:W4:Y:S01]  /*8320*/  F2I.FTZ.TRUNC.NTZ R18, R18 ;  /* 0x0000001200127305 */ /* 0x000f22000021f100 */
[----:B------:R-:W-:Y:S05]  /*8330*/  BRA `(.L_x_17047) ;  /* 0x0000000000547947 */ /* 0x000fea0003800000 */
.L_x_17046:
        /* <DEDUP_REMOVED lines=17> */
.L_x_17074:
[----:B------:R-:W-:Y:S05]  /*8450*/  BRA `(.L_x_17047) ;  /* 0x00000000000c7947 */ /* 0x000fea0003800000 */
.L_x_17071:
[----:B------:R3:W5:Y:S01]  /*8460*/  LDG.E R18, desc[UR36][R2.64] ;  /* 0x0000002402127981 */ /* 0x000762000c1e1900 */
[----:B------:R-:W-:Y:S05]  /*8470*/  BRA `(.L_x_17047) ;  /* 0x0000000000047947 */ /* 0x000fea0003800000 */
.L_x_17070:
[----:B------:R0:W5:Y:S02]  /*8480*/  LDG.E R18, desc[UR36][R2.64] ;  /* 0x0000002402127981 */ /* 0x000164000c1e1900 */
.L_x_17047:
[----:B0-----:R-:W0:Y:S01]  /*8490*/  LDC R5, c[0x0][0x424] ;  /* 0x00010900ff057b82 */ /* 0x001e220000000800 */
[----:B---3--:R-:W-:Y:S01]  /*84a0*/  IMAD.MOV.U32 R2, RZ, RZ, RZ ;  /* 0x000000ffff027224 */ /* 0x008fe200078e00ff */
        /* <DEDUP_REMOVED lines=8> */
[----:B-12-45:R-:W-:Y:S02]  /*8530*/  IABS R0, R18 ;  /* 0x0000001200007213 */ /* 0x036fe40000000000 */
        /* <DEDUP_REMOVED lines=29> */
.L_x_17078:
[----:B------:R3:W-:Y:S01]  /*8710*/  STG.E.U8 desc[UR36][R16.64], R2 ;  /* 0x0000000210007986 */ /* 0x0007e2000c101124 */
[----:B------:R-:W-:Y:S05]  /*8720*/  BRA `(.L_x_17080) ;  /* 0x0000000c00507947 */ /* 0x000fea0003800000 */
.L_x_17077:
        /* <DEDUP_REMOVED lines=9> */
.L_x_17082:
[----:B------:R2:W-:Y:S01]  /*87c0*/  STG.E desc[UR36][R16.64], R2 ;  /* 0x0000000210007986 */ /* 0x0005e2000c101924 */
[----:B------:R-:W-:Y:S05]  /*87d0*/  BRA `(.L_x_17080) ;  /* 0x0000000c00247947 */ /* 0x000fea0003800000 */
.L_x_17081:
[----:B------:R0:W-:Y:S01]  /*87e0*/  STG.E.U16 desc[UR36][R16.64], R2 ;  /* 0x0000000210007986 */ /* 0x0001e2000c101524 */
[----:B------:R-:W-:Y:S05]  /*87f0*/  BRA `(.L_x_17080) ;  /* 0x0000000c001c7947 */ /* 0x000fea0003800000 */
.L_x_17076:
        /* <DEDUP_REMOVED lines=9> */
.L_x_17084:
[----:B------:R-:W-:-:S04]  /*8890*/  I2FP.F32.S32 R0, R2 ;  /* 0x0000000200007245 */ /* 0x000fc80000201400 */
[----:B------:R-:W-:-:S05]  /*88a0*/  F2FP.F16.F32.PACK_AB R0, RZ, R0 ;  /* 0x00000000ff00723e */ /* 0x000fca00000000ff */
[----:B------:R0:W-:Y:S01]  /*88b0*/  STG.E.U16 desc[UR36][R16.64], R0 ;  /* 0x0000000010007986 */ /* 0x0001e2000c101524 */
[----:B------:R-:W-:Y:S05]  /*88c0*/  BRA `(.L_x_17080) ;  /* 0x0000000800e87947 */ /* 0x000fea0003800000 */
.L_x_17083:
        /* <DEDUP_REMOVED lines=10> */
.L_x_17086:
[----:B------:R-:W-:-:S04]  /*8970*/  I2FP.F32.S32 R2, R2 ;  /* 0x0000000200027245 */ /* 0x000fc80000201400 */
[----:B------:R-:W-:-:S04]  /*8980*/  F2FP.F16.F32.PACK_AB R3, RZ, R2 ;  /* 0x00000002ff03723e */ /* 0x000fc800000000ff */
[----:B------:R-:W-:-:S05]  /*8990*/  PRMT R3, R3, 0x5410, RZ ;  /* 0x0000541003037816 */ /* 0x000fca00000000ff */
[----:B------:R0:W-:Y:S01]  /*89a0*/  STG.E desc[UR36][R16.64], R3 ;  /* 0x0000000310007986 */ /* 0x0001e2000c101924 */
[----:B------:R-:W-:Y:S05]  /*89b0*/  BRA `(.L_x_17080) ;  /* 0x0000000800ac7947 */ /* 0x000fea0003800000 */
.L_x_17085:
[----:B------:R-:W0:Y:S02]  /*89c0*/  I2F.F64 R2, R2 ;  /* 0x0000000200027312 */ /* 0x000e240000201c00 */
[----:B0-----:R0:W-:Y:S01]  /*89d0*/  STG.E.64 desc[UR36][R16.64], R2 ;  /* 0x0000000210007986 */ /* 0x0011e2000c101b24 */
[----:B------:R-:W-:Y:S05]  /*89e0*/  BRA `(.L_x_17080) ;  /* 0x0000000800a07947 */ /* 0x000fea0003800000 */
.L_x_17075:
        /* <DEDUP_REMOVED lines=12> */
.L_x_17089:
[----:B------:R-:W0:Y:S01]  /*8ab0*/  I2F.F64 R4, R2 ;  /* 0x0000000200047312 */ /* 0x000e220000201c00 */
[----:B------:R-:W-:-:S05]  /*8ac0*/  CS2R R6, SRZ ;  /* 0x0000000000067805 */ /* 0x000fca000001ff00 */
[----:B0-----:R0:W-:Y:S01]  /*8ad0*/  STG.E.128 desc[UR36][R16.64], R4 ;  /* 0x0000000410007986 */ /* 0x0011e2000c101d24 */
[----:B------:R-:W-:Y:S05]  /*8ae0*/  BRA `(.L_x_17080) ;  /* 0x0000000800607947 */ /* 0x000fea0003800000 */
.L_x_17088:
        /* <DEDUP_REMOVED lines=21> */
.L_x_17093:
[----:B------:R-:W-:Y:S05]  /*8c40*/  BSYNC B0 ;  /* 0x0000000000007941 */ /* 0x000fea0003800000 */
.L_x_17092:
[----:B------:R-:W-:-:S05]  /*8c50*/  LOP3.LUT R3, R0, R3, RZ, 0xfc, !PT ;  /* 0x0000000300037212 */ /* 0x000fca00078efcff */
[----:B------:R0:W-:Y:S01]  /*8c60*/  STG.E.U8 desc[UR36][R16.64], R3 ;  /* 0x0000000310007986 */ /* 0x0001e2000c101124 */
[----:B------:R-:W-:Y:S05]  /*8c70*/  BRA `(.L_x_17080) ;  /* 0x0000000400fc7947 */ /* 0x000fea0003800000 */
.L_x_17091:
        /* <DEDUP_REMOVED lines=13> */
.L_x_17095:
[----:B------:R-:W-:Y:S01]  /*8d50*/  IMAD.MOV.U32 R0, RZ, RZ, 0x7f ;  /* 0x0000007fff007424 */ /* 0x000fe200078e00ff */
[----:B------:R-:W-:-:S04]  /*8d60*/  ISETP.GT.U32.AND P0, PT, R2, 0x7f800000, PT ;  /* 0x7f8000000200780c */ /* 0x000fc80003f04070 */
[----:B------:R-:W-:-:S09]  /*8d70*/  SEL R0, R0, 0x7c, P0 ;  /* 0x0000007c00007807 */ /* 0x000fd20000000000 */
.L_x_17096:
[----:B------:R-:W-:Y:S05]  /*8d80*/  BSYNC B0 ;  /* 0x0000000000007941 */ /* 0x000fea0003800000 */
.L_x_17094:
[----:B------:R-:W-:-:S04]  /*8d90*/  LOP3.LUT R2, R3, 0x80000000, RZ, 0xc0, !PT ;  /* 0x8000000003027812 */ /* 0x000fc800078ec0ff */
[----:B------:R-:W-:-:S04]  /*8da0*/  SHF.R.U32.HI R3, RZ, 0x18, R2 ;  /* 0x00000018ff037819 */ /* 0x000fc80000011602 */
[----:B------:R-:W-:-:S05]  /*8db0*/  LOP3.LUT R3, R0, R3, RZ, 0xfc, !PT ;  /* 0x0000000300037212 */ /* 0x000fca00078efcff */
[----:B------:R0:W-:Y:S01]  /*8dc0*/  STG.E.U8 desc[UR36][R16.64], R3 ;  /* 0x0000000310007986 */ /* 0x0001e2000c101124 */
[----:B------:R-:W-:Y:S05]  /*8dd0*/  BRA `(.L_x_17080) ;  /* 0x0000000400a47947 */ /* 0x000fea0003800000 */
.L_x_17090:
[----:B------:R-:W-:-:S04]  /*8de0*/  I2FP.F32.S32 R0, R2 ;  /* 0x0000000200007245 */ /* 0x000fc80000201400 */
[----:B------:R-:W-:-:S05]  /*8df0*/  F2FP.BF16.F32.PACK_AB R0, RZ, R0 ;  /* 0x00000000ff00723e */ /* 0x000fca00000010ff */
[----:B------:R0:W-:Y:S01]  /*8e00*/  STG.E.U16 desc[UR36][R16.64], R0 ;  /* 0x0000000010007986 */ /* 0x0001e2000c101524 */
[----:B------:R-:W-:Y:S05]  /*8e10*/  BRA `(.L_x_17080) ;  /* 0x0000000400947947 */ /* 0x000fea0003800000 */
.L_x_17087:
        /* <DEDUP_REMOVED lines=10> */
.L_x_17099:
        /* <DEDUP_REMOVED lines=17> */
.L_x_17102:
[----:B------:R-:W-:-:S04]  /*8fd0*/  LOP3.LUT R2, R3, 0x80000000, RZ, 0xc0, !PT ;  /* 0x8000000003027812 */ /* 0x000fc800078ec0ff */
[----:B------:R-:W-:-:S04]  /*8fe0*/  SHF.R.U32.HI R3, RZ, 0x18, R2 ;  /* 0x00000018ff037819 */ /* 0x000fc80000011602 */
[----:B------:R-:W-:-:S04]  /*8ff0*/  LOP3.LUT R0, R0, R3, RZ, 0xfc, !PT ;  /* 0x0000000300007212 */ /* 0x000fc800078efcff */
[----:B------:R-:W-:-:S07]  /*9000*/  PRMT R8, R0, 0x7610, R8 ;  /* 0x0000761000087816 */ /* 0x000fce0000000008 */
.L_x_17101:
[----:B------:R-:W-:Y:S05]  /*9010*/  BSYNC B0 ;  /* 0x0000000000007941 */ /* 0x000fea0003800000 */
.L_x_17100:
[----:B------:R0:W-:Y:S01]  /*9020*/  STG.E.U8 desc[UR36][R16.64], R8 ;  /* 0x0000000810007986 */ /* 0x0001e2000c101124 */
[----:B------:R-:W-:Y:S05]  /*9030*/  BRA `(.L_x_17080) ;  /* 0x00000004000c7947 */ /* 0x000fea0003800000 */
.L_x_17098:
        /* <DEDUP_REMOVED lines=17> */
.L_x_17105:
[----:B------:R-:W-:-:S04]  /*9150*/  LOP3.LUT R2, R3, 0x80000000, RZ, 0xc0, !PT ;  /* 0x8000000003027812 */ /* 0x000fc800078ec0ff */
[----:B------:R-:W-:-:S04]  /*9160*/  SHF.R.U32.HI R3, RZ, 0x18, R2 ;  /* 0x00000018ff037819 */ /* 0x000fc80000011602 */
[----:B------:R-:W-:-:S04]  /*9170*/  LOP3.LUT R0, R0, R3, RZ, 0xfc, !PT ;  /* 0x0000000300007212 */ /* 0x000fc800078efcff */
[----:B------:R-:W-:-:S07]  /*9180*/  PRMT R8, R0, 0x7610, R8 ;  /* 0x0000761000087816 */ /* 0x000fce0000000008 */
.L_x_17104:
[----:B------:R-:W-:Y:S05]  /*9190*/  BSYNC B0 ;  /* 0x0000000000007941 */ /* 0x000fea0003800000 */
.L_x_17103:
[----:B------:R0:W-:Y:S01]  /*91a0*/  STG.E.U8 desc[UR36][R16.64], R8 ;  /* 0x0000000810007986 */ /* 0x0001e2000c101124 */
[----:B------:R-:W-:Y:S05]  /*91b0*/  BRA `(.L_x_17080) ;  /* 0x0000000000ac7947 */ /* 0x000fea0003800000 */
.L_x_17097:
        /* <DEDUP_REMOVED lines=22> */
.L_x_17079:
        /* <DEDUP_REMOVED lines=16> */
.L_x_17108:
[----:B------:R-:W-:Y:S05]  /*9420*/  BRA `(.L_x_17080) ;  /* 0x0000000000107947 */ /* 0x000fea0003800000 */
.L_x_17107:
[----:B------:R-:W-:-:S05]  /*9430*/  SHF.R.S32.HI R3, RZ, 0x1f, R2 ;  /* 0x0000001fff037819 */ /* 0x000fca0000011402 */
[----:B------:R0:W-:Y:S01]  /*9440*/  STG.E.64 desc[UR36][R16.64], R2 ;  /* 0x0000000210007986 */ /* 0x0001e2000c101b24 */
[----:B------:R-:W-:Y:S05]  /*9450*/  BRA `(.L_x_17080) ;  /* 0x0000000000047947 */ /* 0x000fea0003800000 */
.L_x_17106:
[----:B------:R0:W-:Y:S02]  /*9460*/  STG.E desc[UR36][R16.64], R2 ;  /* 0x0000000210007986 */ /* 0x0001e4000c101924 */
.L_x_17080:
[----:B------:R-:W-:-:S07]  /*9470*/  VIADD R19, R19, 0x80 ;  /* 0x0000008013137836 */ /* 0x000fce0000000000 */
.L_x_17040:
[----:B------:R-:W-:Y:S05]  /*9480*/  BSYNC B6 ;  /* 0x0000000000067941 */ /* 0x000fea0003800000 */
.L_x_17039:
        /* <DEDUP_REMOVED lines=306> */
.L_x_17109:
        /* <DEDUP_REMOVED lines=20> */
.L_x_17113:
[----:B------:R4:W5:Y:S01]  /*a8f0*/  LDG.E.U8 R18, desc[UR36][R2.64] ;  /* 0x0000002402127981 */ /* 0x000962000c1e1100 */
[----:B------:R-:W-:Y:S05]  /*a900*/  BRA `(.L_x_17115) ;  /* 0x0000000c00347947 */ /* 0x000fea0003800000 */
.L_x_17112:
        /* <DEDUP_REMOVED lines=8> */
.L_x_17117:
[----:B------:R2:W5:Y:S01]  /*a990*/  LDG.E R18, desc[UR36][R2.64] ;  /* 0x0000002402127981 */ /* 0x000562000c1e1900 */
[----:B------:R-:W-:Y:S05]  /*a9a0*/  BRA `(.L_x_17115) ;  /* 0x0000000c000c7947 */ /* 0x000fea0003800000 */
.L_x_17116:
[----:B------:R0:W5:Y:S01]  /*a9b0*/  LDG.E.S16 R18, desc[UR36][R2.64] ;  /* 0x0000002402127981 */ /* 0x000162000c1e1700 */
[----:B------:R-:W-:Y:S05]  /*a9c0*/  BRA `(.L_x_17115) ;  /* 0x0000000c00047947 */ /* 0x000fea0003800000 */
.L_x_17111:
        /* <DEDUP_REMOVED lines=9> */
.L_x_17119:
[----:B------:R-:W2:Y:S02]  /*aa60*/  LDG.E.U16 R2, desc[UR36][R2.64] ;  /* 0x0000002402027981 */ /* 0x000ea4000c1e1500 */
[----:B--2---:R-:W-:-:S06]  /*aa70*/  HADD2.F32 R18, -RZ, R2.H0_H0 ;  /* 0x20000002ff127230 */ /* 0x004fcc0000004100 */
[----:B------:R-:W0:Y:S01]  /*aa80*/  F2I.FTZ.TRUNC.NTZ R18, R18 ;  /* 0x0000001200127305 */ /* 0x000e22000021f100 */
[----:B------:R-:W-:Y:S05]  /*aa90*/  BRA `(.L_x_17115) ;  /* 0x0000000800d07947 */ /* 0x000fea0003800000 */
.L_x_17118:
        /* <DEDUP_REMOVED lines=9> */
.L_x_17121:
[----:B------:R-:W2:Y:S02]  /*ab30*/  LDG.E.U16 R2, desc[UR36][R2.64] ;  /* 0x0000002402027981 */ /* 0x000ea4000c1e1500 */
[----:B--2---:R-:W-:-:S06]  /*ab40*/  HADD2.F32 R18, -RZ, R2.H0_H0 ;  /* 0x20000002ff127230 */ /* 0x004fcc0000004100 */
[----:B------:R-:W0:Y:S01]  /*ab50*/  F2I.FTZ.TRUNC.NTZ R18, R18 ;  /* 0x0000001200127305 */ /* 0x000e22000021f100 */
[----:B------:R-:W-:Y:S05]  /*ab60*/  BRA `(.L_x_17115) ;  /* 0x00000008009c7947 */ /* 0x000fea0003800000 */
.L_x_17120:
[----:B------:R-:W2:Y:S02]  /*ab70*/  LDG.E.64 R18, desc[UR36][R2.64] ;  /* 0x0000002402127981 */ /* 0x000ea4000c1e1b00 */
[----:B--2---:R0:W1:Y:S01]  /*ab80*/  F2I.F64.TRUNC R18, R18 ;  /* 0x0000001200127311 */ /* 0x004062000030d100 */
[----:B------:R-:W-:Y:S05]  /*ab90*/  BRA `(.L_x_17115) ;  /* 0x0000000800907947 */ /* 0x000fea0003800000 */
.L_x_17110:
        /* <DEDUP_REMOVED lines=12> */
.L_x_17124:
[----:B------:R-:W2:Y:S02]  /*ac60*/  LDG.E.64 R2, desc[UR36][R2.64] ;  /* 0x0000002402027981 */ /* 0x000ea4000c1e1b00 */
[----:B--2---:R0:W1:Y:S01]  /*ac70*/  F2I.F64.TRUNC R18, R2 ;  /* 0x0000000200127311 */ /* 0x004062000030d100 */
[----:B------:R-:W-:Y:S05]  /*ac80*/  BRA `(.L_x_17115) ;  /* 0x0000000800547947 */ /* 0x000fea0003800000 */
.L_x_17123:
        /* <DEDUP_REMOVED lines=27> */
.L_x_17126:
        /* <DEDUP_REMOVED lines=14> */
.L_x_17125:
[----:B------:R-:W2:Y:S02]  /*af20*/  LDG.E.U16 R18, desc[UR36][R2.64] ;  /* 0x0000002402127981 */ /* 0x000ea4000c1e1500 */
[----:B--2---:R-:W-:-:S06]  /*af30*/  IMAD.U32 R18, R18, 0x10000, RZ ;  /* 0x0001000012127824 */ /* 0x004fcc00078e00ff */
[----:B------:R-:W0:Y:S01]  /*af40*/  F2I.FTZ.TRUNC.NTZ R18, R18 ;  /* 0x0000001200127305 */ /* 0x000e22000021f100 */
[----:B------:R-:W-:Y:S05]  /*af50*/  BRA `(.L_x_17115) ;  /* 0x0000000400a07947 */ /* 0x000fea0003800000 */
.L_x_17122:
        /* <DEDUP_REMOVED lines=10> */
.L_x_17129:
        /* <DEDUP_REMOVED lines=21> */
.L_x_17133:
[----:B------:R-:W-:Y:S05]  /*b150*/  BSYNC B1 ;  /* 0x0000000000017941 */ /* 0x000fea0003800000 */
.L_x_17132:
[----:B------:R-:W-:Y:S01]  /*b160*/  IMAD.SHL.U32 R2, R2, 0x100000, RZ ;  /* 0x0010000002027824 */ /* 0x000fe200078e00ff */
[----:B------:R-:W-:-:S04]  /*b170*/  LEA R3, R0, 0x3b800000, 0x17 ;  /* 0x3b80000000037811 */ /* 0x000fc800078eb8ff */
[----:B------:R-:W-:-:S07]  /*b180*/  LOP3.LUT R18, R3, R2, R18, 0xfe, !PT ;  /* 0x0000000203127212 */ /* 0x000fce00078efe12 */
.L_x_17131:
[----:B------:R-:W-:Y:S05]  /*b190*/  BSYNC B0 ;  /* 0x0000000000007941 */ /* 0x000fea0003800000 */
.L_x_17130:
[----:B------:R-:W0:Y:S01]  /*b1a0*/  F2I.FTZ.TRUNC.NTZ R18, R18 ;  /* 0x0000001200127305 */ /* 0x000e22000021f100 */
[----:B------:R-:W-:Y:S05]  /*b1b0*/  BRA `(.L_x_17115) ;  /* 0x0000000400087947 */ /* 0x000fea0003800000 */
.L_x_17128:
        /* <DEDUP_REMOVED lines=21> */
.L_x_17137:
[----:B------:R-:W-:Y:S05]  /*b310*/  BSYNC B1 ;  /* 0x0000000000017941 */ /* 0x000fea0003800000 */
.L_x_17136:
[----:B------:R-:W-:Y:S01]  /*b320*/  IMAD.SHL.U32 R2, R2, 0x200000, RZ ;  /* 0x0020000002027824 */ /* 0x000fe200078e00ff */
[----:B------:R-:W-:-:S04]  /*b330*/  LEA R3, R0, 0x37800000, 0x17 ;  /* 0x3780000000037811 */ /* 0x000fc800078eb8ff */
[----:B------:R-:W-:-:S07]  /*b340*/  LOP3.LUT R18, R3, R2, R18, 0xfe, !PT ;  /* 0x0000000203127212 */ /* 0x000fce00078efe12 */
.L_x_17135:
[----:B------:R-:W-:Y:S05]  /*b350*/  BSYNC B0 ;  /* 0x0000000000007941 */ /* 0x000fea0003800000 */
.L_x_17134:
[----:B------:R-:W0:Y:S01]  /*b360*/  F2I.FTZ.TRUNC.NTZ R18, R18 ;  /* 0x0000001200127305 */ /* 0x000e22000021f100 */
[----:B------:R-:W-:Y:S05]  /*b370*/  BRA `(.L_x_17115) ;  /* 0x0000000000987947 */ /* 0x000fea0003800000 */
.L_x_17127:
        /* <DEDUP_REMOVED lines=14> */
.L_x_17141:
[----:B------:R-:W-:Y:S05]  /*b460*/  BSYNC B0 ;  /* 0x0000000000007941 */ /* 0x000fea0003800000 */
.L_x_17140:
[----:B------:R-:W0:Y:S01]  /*b470*/  F2I.FTZ.TRUNC.NTZ R18, R18 ;  /* 0x0000001200127305 */ /* 0x000e22000021f100 */
[----:B------:R-:W-:Y:S05]  /*b480*/  BRA `(.L_x_17115) ;  /* 0x0000000000547947 */ /* 0x000fea0003800000 */
.L_x_17114:
        /* <DEDUP_REMOVED lines=17> */
.L_x_17142:
[----:B------:R-:W-:Y:S05]  /*b5a0*/  BRA `(.L_x_17115) ;  /* 0x00000000000c7947 */ /* 0x000fea0003800000 */
.L_x_17139:
[----:B------:R0:W5:Y:S01]  /*b5b0*/  LDG.E R18, desc[UR36][R2.64] ;  /* 0x0000002402127981 */ /* 0x000162000c1e1900 */
[----:B------:R-:W-:Y:S05]  /*b5c0*/  BRA `(.L_x_17115) ;  /* 0x0000000000047947 */ /* 0x000fea0003800000 */
.L_x_17138:
[----:B------:R0:W5:Y:S02]  /*b5d0*/  LDG.E R18, desc[UR36][R2.64] ;  /* 0x0000002402127981 */ /* 0x000164000c1e1900 */
.L_x_17115:
[----:B0-----:R-:W0:Y:S01]  /*b5e0*/  LDC R5, c[0x0][0x424] ;  /* 0x00010900ff057b82 */ /* 0x001e220000000800 */
[----:B-1234-:R-:W-:Y:S01]  /*b5f0*/  IMAD.MOV.U32 R2, RZ, RZ, RZ ;  /* 0x000000ffff027224 */ /* 0x01efe200078e00ff */
[----:B0-----:R-:W-:-:S04]  /*b600*/  IABS R7, R5 ;  /* 0x0000000500077213 */ /* 0x001fc80000000000 */
[----:B------:R-:W0:Y:S08]  /*b610*/  I2F.RP R4, R7 ;  /* 0x0000000700047306 */ /* 0x000e300000209400 */
[----:B0-----:R-:W0:Y:S02]  /*b620*/  MUFU.RCP R4, R4 ;  /* 0x0000000400047308 */ /* 0x001e240000001000 */
[----:B0-----:R-:W-:-:S02]  /*b630*/  VIADD R6, R4, 0xffffffe ;  /* 0x0ffffffe04067836 */ /* 0x001fc40000000000 */
[----:B------:R-:W0:Y:S04]  /*b640*/  LDC.U8 R4, c[0x0][0x428] ;  /* 0x00010a00ff047b82 */ /* 0x000e280000000000 */
[----:B------:R-:W1:Y:S02]  /*b650*/  F2I.FTZ.U32.TRUNC.NTZ R3, R6 ;  /* 0x0000000600037305 */ /* 0x000e64000021f000 */
[----:B-1----:R-:W-:-:S04]  /*b660*/  IMAD.MOV R0, RZ, RZ, -R3 ;  /* 0x000000ffff007224 */ /* 0x002fc800078e0a03 */
[----:B------:R-:W-:Y:S01]  /*b670*/  IMAD R9, R0, R7, RZ ;  /* 0x0000000700097224 */ /* 0x000fe200078e02ff */
[----:B-----5:R-:W-:Y:S02]  /*b680*/  IABS R0, R18 ;  /* 0x0000001200007213 */ /* 0x020fe40000000000 */
        /* <DEDUP_REMOVED lines=29> */
.L_x_17146:
[----:B------:R-:W-:Y:S01]  /*b860*/  STG.E.U8 desc[UR36][R16.64], R2 ;  /* 0x0000000210007986 */ /* 0x000fe2000c101124 */
[----:B------:R-:W-:Y:S05]  /*b870*/  EXIT ;  /* 0x000000000000794d */ /* 0x000fea0003800000 */
.L_x_17145:
        /* <DEDUP_REMOVED lines=9> */
.L_x_17149:
[----:B------:R-:W-:Y:S01]  /*b910*/  STG.E desc[UR36][R16.64], R2 ;  /* 0x0000000210007986 */ /* 0x000fe2000c101924 */
[----:B------:R-:W-:Y:S05]  /*b920*/  EXIT ;  /* 0x000000000000794d */ /* 0x000fea0003800000 */
.L_x_17148:
[----:B------:R-:W-:Y:S01]  /*b930*/  STG.E.U16 desc[UR36][R16.64], R2 ;  /* 0x0000000210007986 */ /* 0x000fe2000c101524 */
[----:B------:R-:W-:Y:S05]  /*b940*/  EXIT ;  /* 0x000000000000794d */ /* 0x000fea0003800000 */
.L_x_17144:
        /* <DEDUP_REMOVED lines=9> */
.L_x_17151:
[----:B------:R-:W-:-:S04]  /*b9e0*/  I2FP.F32.S32 R0, R2 ;  /* 0x0000000200007245 */ /* 0x000fc80000201400 */
[----:B------:R-:W-:-:S05]  /*b9f0*/  F2FP.F16.F32.PACK_AB R0, RZ, R0 ;  /* 0x00000000ff00723e */ /* 0x000fca00000000ff */
[----:B------:R-:W-:Y:S01]  /*ba00*/  STG.E.U16 desc[UR36][R16.64], R0 ;  /* 0x0000000010007986 */ /* 0x000fe2000c101524 */
[----:B------:R-:W-:Y:S05]  /*ba10*/  EXIT ;  /* 0x000000000000794d */ /* 0x000fea0003800000 */
.L_x_17150:
        /* <DEDUP_REMOVED lines=10> */
.L_x_17153:
[----:B------:R-:W-:-:S04]  /*bac0*/  I2FP.F32.S32 R2, R2 ;  /* 0x0000000200027245 */ /* 0x000fc80000201400 */
[----:B------:R-:W-:-:S04]  /*bad0*/  F2FP.F16.F32.PACK_AB R3, RZ, R2 ;  /* 0x00000002ff03723e */ /* 0x000fc800000000ff */
[----:B------:R-:W-:-:S05]  /*bae0*/  PRMT R3, R3, 0x5410, RZ ;  /* 0x0000541003037816 */ /* 0x000fca00000000ff */
[----:B------:R-:W-:Y:S01]  /*baf0*/  STG.E desc[UR36][R16.64], R3 ;  /* 0x0000000310007986 */ /* 0x000fe2000c101924 */
[----:B------:R-:W-:Y:S05]  /*bb00*/  EXIT ;  /* 0x000000000000794d */ /* 0x000fea0003800000 */
.L_x_17152:
[----:B------:R-:W0:Y:S02]  /*bb10*/  I2F.F64 R2, R2 ;  /* 0x0000000200027312 */ /* 0x000e240000201c00 */
[----:B0-----:R-:W-:Y:S01]  /*bb20*/  STG.E.64 desc[UR36][R16.64], R2 ;  /* 0x0000000210007986 */ /* 0x001fe2000c101b24 */
[----:B------:R-:W-:Y:S05]  /*bb30*/  EXIT ;  /* 0x000000000000794d */ /* 0x000fea0003800000 */
.L_x_17143:
        /* <DEDUP_REMOVED lines=12> */
.L_x_17156:
[----:B------:R-:W0:Y:S01]  /*bc00*/  I2F.F64 R4, R2 ;  /* 0x0000000200047312 */ /* 0x000e220000201c00 */
[----:B------:R-:W-:-:S05]  /*bc10*/  CS2R R6, SRZ ;  /* 0x0000000000067805 */ /* 0x000fca000001ff00 */
[----:B0-----:R-:W-:Y:S01]  /*bc20*/  STG.E.128 desc[UR36][R16.64], R4 ;  /* 0x0000000410007986 */ /* 0x001fe2000c101d24 */
[----:B------:R-:W-:Y:S05]  /*bc30*/  EXIT ;  /* 0x000000000000794d */ /* 0x000fea0003800000 */
.L_x_17155:
        /* <DEDUP_REMOVED lines=21> */
.L_x_17160:
[----:B------:R-:W-:Y:S05]  /*bd90*/  BSYNC B0 ;  /* 0x0000000000007941 */ /* 0x000fea0003800000 */
.L_x_17159:
[----:B------:R-:W-:-:S05]  /*bda0*/  LOP3.LUT R3, R0, R3, RZ, 0xfc, !PT ;  /* 0x0000000300037212 */ /* 0x000fca00078efcff */
[----:B------:R-:W-:Y:S01]  /*bdb0*/  STG.E.U8 desc[UR36][R16.64], R3 ;  /* 0x0000000310007986 */ /* 0x000fe2000c101124 */
[----:B------:R-:W-:Y:S05]  /*bdc0*/  EXIT ;  /* 0x000000000000794d */ /* 0x000fea0003800000 */
.L_x_17158:
        /* <DEDUP_REMOVED lines=13> */
.L_x_17162:
[----:B------:R-:W-:Y:S01]  /*bea0*/  IMAD.MOV.U32 R0, RZ, RZ, 0x7f ;  /* 0x0000007fff007424 */ /* 0x000fe200078e00ff */
[----:B------:R-:W-:-:S04]  /*beb0*/  ISETP.GT.U32.AND P0, PT, R2, 0x7f800000, PT ;  /* 0x7f8000000200780c */ /* 0x000fc80003f04070 */
[----:B------:R-:W-:-:S09]  /*bec0*/  SEL R0, R0, 0x7c, P0 ;  /* 0x0000007c00007807 */ /* 0x000fd20000000000 */
.L_x_17163:
[----:B------:R-:W-:Y:S05]  /*bed0*/  BSYNC B0 ;  /* 0x0000000000007941 */ /* 0x000fea0003800000 */
.L_x_17161:
[----:B------:R-:W-:-:S04]  /*bee0*/  LOP3.LUT R2, R3, 0x80000000, RZ, 0xc0, !PT ;  /* 0x8000000003027812 */ /* 0x000fc800078ec0ff */
[----:B------:R-:W-:-:S04]  /*bef0*/  SHF.R.U32.HI R3, RZ, 0x18, R2 ;  /* 0x00000018ff037819 */ /* 0x000fc80000011602 */
[----:B------:R-:W-:-:S05]  /*bf00*/  LOP3.LUT R3, R0, R3, RZ, 0xfc, !PT ;  /* 0x0000000300037212 */ /* 0x000fca00078efcff */
[----:B------:R-:W-:Y:S01]  /*bf10*/  STG.E.U8 desc[UR36][R16.64], R3 ;  /* 0x0000000310007986 */ /* 0x000fe2000c101124 */
[----:B------:R-:W-:Y:S05]  /*bf20*/  EXIT ;  /* 0x000000000000794d */ /* 0x000fea0003800000 */
.L_x_17157:
[----:B------:R-:W-:-:S04]  /*bf30*/  I2FP.F32.S32 R0, R2 ;  /* 0x0000000200007245 */ /* 0x000fc80000201400 */
[----:B------:R-:W-:-:S05]  /*bf40*/  F2FP.BF16.F32.PACK_AB R0, RZ, R0 ;  /* 0x00000000ff00723e */ /* 0x000fca00000010ff */
[----:B------:R-:W-:Y:S01]  /*bf50*/  STG.E.U16 desc[UR36][R16.64], R0 ;  /* 0x0000000010007986 */ /* 0x000fe2000c101524 */
[----:B------:R-:W-:Y:S05]  /*bf60*/  EXIT ;  /* 0x000000000000794d */ /* 0x000fea0003800000 */
.L_x_17154:
        /* <DEDUP_REMOVED lines=10> */
.L_x_17166:
        /* <DEDUP_REMOVED lines=17> */
.L_x_17169:
[----:B------:R-:W-:-:S04]  /*c120*/  LOP3.LUT R2, R3, 0x80000000, RZ, 0xc0, !PT ;  /* 0x8000000003027812 */ /* 0x000fc800078ec0ff */
[----:B------:R-:W-:-:S04]  /*c130*/  SHF.R.U32.HI R3, RZ, 0x18, R2 ;  /* 0x00000018ff037819 */ /* 0x000fc80000011602 */
[----:B------:R-:W-:-:S04]  /*c140*/  LOP3.LUT R0, R0, R3, RZ, 0xfc, !PT ;  /* 0x0000000300007212 */ /* 0x000fc800078efcff */
[----:B------:R-:W-:-:S07]  /*c150*/  PRMT R8, R0, 0x7610, R8 ;  /* 0x0000761000087816 */ /* 0x000fce0000000008 */
.L_x_17168:
[----:B------:R-:W-:Y:S05]  /*c160*/  BSYNC B0 ;  /* 0x0000000000007941 */ /* 0x000fea0003800000 */
.L_x_17167:
[----:B------:R-:W-:Y:S01]  /*c170*/  STG.E.U8 desc[UR36][R16.64], R8 ;  /* 0x0000000810007986 */ /* 0x000fe2000c101124 */
[----:B------:R-:W-:Y:S05]  /*c180*/  EXIT ;  /* 0x000000000000794d */ /* 0x000fea0003800000 */
.L_x_17165:
        /* <DEDUP_REMOVED lines=17> */
.L_x_17172:
[----:B------:R-:W-:-:S04]  /*c2a0*/  LOP3.LUT R2, R3, 0x80000000, RZ, 0xc0, !PT ;  /* 0x8000000003027812 */ /* 0x000fc800078ec0ff */
[----:B------:R-:W-:-:S04]  /*c2b0*/  SHF.R.U32.HI R3, RZ, 0x18, R2 ;  /* 0x00000018ff037819 */ /* 0x000fc80000011602 */
[----:B------:R-:W-:-:S04]  /*c2c0*/  LOP3.LUT R0, R0, R3, RZ, 0xfc, !PT ;  /* 0x0000000300007212 */ /* 0x000fc800078efcff */
[----:B------:R-:W-:-:S07]  /*c2d0*/  PRMT R8, R0, 0x7610, R8 ;  /* 0x0000761000087816 */ /* 0x000fce0000000008 */
.L_x_17171:
[----:B------:R-:W-:Y:S05]  /*c2e0*/  BSYNC B0 ;  /* 0x0000000000007941 */ /* 0x000fea0003800000 */
.L_x_17170:
[----:B------:R-:W-:Y:S01]  /*c2f0*/  STG.E.U8 desc[UR36][R16.64], R8 ;  /* 0x0000000810007986 */ /* 0x000fe2000c101124 */
[----:B------:R-:W-:Y:S05]  /*c300*/  EXIT ;  /* 0x000000000000794d */ /* 0x000fea0003800000 */
.L_x_17164:
        /* <DEDUP_REMOVED lines=22> */
.L_x_17147:
        /* <DEDUP_REMOVED lines=16> */
.L_x_17175:
[----:B------:R-:W-:Y:S05]  /*c570*/  EXIT ;  /* 0x000000000000794d */ /* 0x000fea0003800000 */
.L_x_17174:
[----:B------:R-:W-:-:S05]  /*c580*/  SHF.R.S32.HI R3, RZ, 0x1f, R2 ;  /* 0x0000001fff037819 */ /* 0x000fca0000011402 */
[----:B------:R-:W-:Y:S01]  /*c590*/  STG.E.64 desc[UR36][R16.64], R2 ;  /* 0x0000000210007986 */ /* 0x000fe2000c101b24 */
[----:B------:R-:W-:Y:S05]  /*c5a0*/  EXIT ;  /* 0x000000000000794d */ /* 0x000fea0003800000 */
.L_x_17173:
[----:B------:R-:W-:Y:S01]  /*c5b0*/  STG.E desc[UR36][R16.64], R2 ;  /* 0x0000000210007986 */ /* 0x000fe2000c101924 */
[----:B------:R-:W-:Y:S05]  /*c5c0*/  EXIT ;  /* 0x000000000000794d */ /* 0x000fea0003800000 */
.L_x_17176:
        /* <DEDUP_REMOVED lines=11> */
.L_x_22921:


//--------------------- .text._ZN2at6native27unrolled_elementwise_kernelINS0_13BUnaryFunctorIiiiZZZNS0_15binary_internal21div_trunc_kernel_cudaERNS_18TensorIteratorBaseEENKUlvE_clEvENKUlvE1_clEvEUliiE_EESt5arrayIPcLm2EELi4E23TrivialOffsetCalculatorILi1EjESE_NS0_6memory12LoadWithCastILi1EEENSF_13StoreWithCastILi1EEEEEviT_T0_T2_T3_T4_T5_ --------------------------
	.section	.text._ZN2at6native27unrolled_elementwise_kernelINS0_13BUnaryFunctorIiiiZZZNS0_15binary_internal21div_trunc_kernel_cudaERNS_18TensorIteratorBaseEENKUlvE_clEvENKUlvE1_clEvEUliiE_EESt5arrayIPcLm2EELi4E23TrivialOffsetCalculatorILi1EjESE_NS0_6memory12LoadWithCastILi1EEENSF_13StoreWithCastILi1EEEEEviT_T0_T2_T3_T4_T5_,"ax",@progbits
	.align	128
        .global         _ZN2at6native27unrolled_elementwise_kernelINS0_13BUnaryFunctorIiiiZZZNS0_15binary_internal21div_trunc_kernel_cudaERNS_18TensorIteratorBaseEENKUlvE_clEvENKUlvE1_clEvEUliiE_EESt5arrayIPcLm2EELi4E23TrivialOffsetCalculatorILi1EjESE_NS0_6memory12LoadWithCastILi1EEENSF_13StoreWithCastILi1EEEEEviT_T0_T2_T3_T4_T5_
        .type           _ZN2at6native27unrolled_elementwise_kernelINS0_13BUnaryFunctorIiiiZZZNS0_15binary_internal21div_trunc_kernel_cudaERNS_18TensorIteratorBaseEENKUlvE_clEvENKUlvE1_clEvEUliiE_EESt5arrayIPcLm2EELi4E23TrivialOffsetCalculatorILi1EjESE_NS0_6memory12LoadWithCastILi1EEENSF_13StoreWithCastILi1EEEEEviT_T0_T2_T3_T4_T5_,@function
        .size           _ZN2at6native27unrolled_elementwise_kernelINS0_13BUnaryFunctorIiiiZZZNS0_15binary_internal21div_trunc_kernel_cudaERNS_18TensorIteratorBaseEENKUlvE_clEvENKUlvE1_clEvEUliiE_EESt5arrayIPcLm2EELi4E23TrivialOffsetCalculatorILi1EjESE_NS0_6memory12LoadWithCastILi1EEENSF_13StoreWithCastILi1EEEEEviT_T0_T2_T3_T4_T5_,(.L_x_22922 - _ZN2at6native27unrolled_elementwise_kernelINS0_13BUnaryFunctorIiiiZZZNS0_15binary_internal21div_trunc_kernel_cudaERNS_18TensorIteratorBaseEENKUlvE_clEvENKUlvE1_clEvEUliiE_EESt5arrayIPcLm2EELi4E23TrivialOffsetCalculatorILi1EjESE_NS0_6memory12LoadWithCastILi1EEENSF_13StoreWithCastILi1EEEEEviT_T0_T2_T3_T4_T5_)
        .other          _ZN2at6native27unrolled_elementwise_kernelINS0_13BUnaryFunctorIiiiZZZNS0_15binary_internal21div_trunc_kernel_cudaERNS_18TensorIteratorBaseEENKUlvE_clEvENKUlvE1_clEvEUliiE_EESt5arrayIPcLm2EELi4E23TrivialOffsetCalculatorILi1EjESE_NS0_6memory12LoadWithCastILi1EEENSF_13StoreWithCastILi1EEEEEviT_T0_T2_T3_T4_T5_,@"STO_CUDA_ENTRY STV_DEFAULT"
_ZN2at6native27unrolled_elementwise_kernelINS0_13BUnaryFunctorIiiiZZZNS0_15binary_internal21div_trunc_kernel_cudaERNS_18TensorIteratorBaseEENKUlvE_clEvENKUlvE1_clEvEUliiE_EESt5arrayIPcLm2EELi4E23TrivialOffsetCalculatorILi1EjESE_NS0_6memory12LoadWithCastILi1EEENSF_13StoreWithCastILi1EEEEEviT_T0_T2_T3_T4_T5_:
.text._ZN2at6native27unrolled_elementwise_kernelINS0_13BUnaryFunctorIiiiZZZNS0_15binary_internal21div_trunc_kernel_cudaERNS_18TensorIteratorBaseEENKUlvE_clEvENKUlvE1_clEvEUliiE_EESt5arrayIPcLm2EELi4E23TrivialOffsetCalculatorILi1EjESE_NS0_6memory12LoadWithCastILi1EEENSF_13StoreWithCastILi1EEEEEviT_T0_T2_T3_T4_T5_:
[----:B------:R-:W0:Y:S01]  /*0000*/  LDC R1, c[0x0][0x28] ;  /* 0x00000a00ff017b82 */ /* 0x000e220000000800 */
[----:B------:R-:W1:Y:S07]  /*0010*/  S2R R2, SR_CTAID.X ;  /* 0x0000000000027919 */ /* 0x000e6e0000002500 */
[----:B------:R-:W1:Y:S01]  /*0020*/  LDC R3, c[0x0][0x210] ;  /* 0x00008400ff037b82 */ /* 0x000e620000000800 */
[----:B------:R-:W-:Y:S01]  /*0030*/  ULDC.64 UR36, c[0x0][0x208] ;  /* 0x0000820000247ab9 */ /* 0x000fe20000000a00 */
[----:B------:R-:W-:Y:S01]  /*0040*/  BSSY B6, `(.L_x_17177) ;  /* 0x00000ec000067945 */ /* 0x000fe20003800000 */
[----:B------:R-:W2:Y:S01]  /*0050*/  S2R R17, SR_TID.X ;  /* 0x0000000000117919 */ /* 0x000ea20000002100 */
[----:B------:R-:W-:-:S04]  /*0060*/  CS2R R24, SRZ ;  /* 0x0000000000187805 */ /* 0x000fc8000001ff00 */
        /* <DEDUP_REMOVED lines=23> */
.L_x_17182:
[----:B------:R3:W5:Y:S01]  /*01e0*/  LDG.E.U8 R25, desc[UR36][R4.64] ;  /* 0x0000002404197981 */ /* 0x000762000c1e1100 */
[----:B------:R-:W-:Y:S05]  /*01f0*/  BRA `(.L_x_17184) ;  /* 0x0000000c00387947 */ /* 0x000fea0003800000 */
.L_x_17181:
        /* <DEDUP_REMOVED lines=8> */
.L_x_17186:
[----:B------:R1:W5:Y:S01]  /*0280*/  LDG.E R25, desc[UR36][R4.64] ;  /* 0x0000002404197981 */ /* 0x000362000c1e1900 */
[----:B------:R-:W-:Y:S05]  /*0290*/  BRA `(.L_x_17184) ;  /* 0x0000000c00107947 */ /* 0x000fea0003800000 */
.L_x_17185:
[----:B------:R2:W5:Y:S01]  /*02a0*/  LDG.E.S16 R25, desc[UR36][R4.64] ;  /* 0x0000002404197981 */ /* 0x000562000c1e1700 */
[----:B------:R-:W-:Y:S05]  /*02b0*/  BRA `(.L_x_17184) ;  /* 0x0000000c00087947 */ /* 0x000fea0003800000 */
.L_x_17180:
        /* <DEDUP_REMOVED lines=9> */
.L_x_17188:
[----:B------:R-:W2:Y:S02]  /*0350*/  LDG.E.U16 R4, desc[UR36][R4.64] ;  /* 0x0000002404047981 */ /* 0x000ea4000c1e1500 */
[----:B--2---:R-:W-:-:S06]  /*0360*/  HADD2.F32 R25, -RZ, R4.H0_H0 ;  /* 0x20000004ff197230 */ /* 0x004fcc0000004100 */
[----:B------:R-:W0:Y:S01]  /*0370*/  F2I.FTZ.TRUNC.NTZ R25, R25 ;  /* 0x0000001900197305 */ /* 0x000e22000021f100 */
[----:B------:R-:W-:Y:S05]  /*0380*/  BRA `(.L_x_17184) ;  /* 0x0000000800d47947 */ /* 0x000fea0003800000 */
.L_x_17187:
        /* <DEDUP_REMOVED lines=9> */
.L_x_17190:
[----:B------:R-:W2:Y:S02]  /*0420*/  LDG.E.U16 R4, desc[UR36][R4.64] ;  /* 0x0000002404047981 */ /* 0x000ea4000c1e1500 */
[----:B--2---:R-:W-:-:S06]  /*0430*/  HADD2.F32 R25, -RZ, R4.H0_H0 ;  /* 0x20000004ff197230 */ /* 0x004fcc0000004100 */
[----:B------:R-:W0:Y:S01]  /*0440*/  F2I.FTZ.TRUNC.NTZ R25, R25 ;  /* 0x0000001900197305 */ /* 0x000e22000021f100 */
[----:B------:R-:W-:Y:S05]  /*0450*/  BRA `(.L_x_17184) ;  /* 0x0000000800a07947 */ /* 0x000fea0003800000 */
.L_x_17189:
[----:B------:R-:W2:Y:S02]  /*0460*/  LDG.E.64 R4, desc[UR36][R4.64] ;  /* 0x0000002404047981 */ /* 0x000ea4000c1e1b00 */
[----:B--2---:R0:W1:Y:S01]  /*0470*/  F2I.F64.TRUNC R25, R4 ;  /* 0x0000000400197311 */ /* 0x004062000030d100 */
[----:B------:R-:W-:Y:S05]  /*0480*/  BRA `(.L_x_17184) ;  /* 0x0000000800947947 */ /* 0x000fea0003800000 */
.L_x_17179:
        /* <DEDUP_REMOVED lines=12> */
.L_x_17193:
[----:B------:R-:W2:Y:S02]  /*0550*/  LDG.E.64 R4, desc[UR36][R4.64] ;  /* 0x0000002404047981 */ /* 0x000ea4000c1e1b00 */
[----:B--2---:R0:W1:Y:S01]  /*0560*/  F2I.F64.TRUNC R25, R4 ;  /* 0x0000000400197311 */ /* 0x004062000030d100 */
[----:B------:R-:W-:Y:S05]  /*0570*/  BRA `(.L_x_17184) ;  /* 0x0000000800587947 */ /* 0x000fea0003800000 */
.L_x_17192:
        /* <DEDUP_REMOVED lines=27> */
.L_x_17195:
        /* <DEDUP_REMOVED lines=15> */
.L_x_17194:
[----:B------:R-:W2:Y:S02]  /*0820*/  LDG.E.U16 R25, desc[UR36][R4.64] ;  /* 0x0000002404197981 */ /* 0x000ea4000c1e1500 */
[----:B--2---:R-:W-:-:S06]  /*0830*/  IMAD.U32 R25, R25, 0x10000, RZ ;  /* 0x0001000019197824 */ /* 0x004fcc00078e00ff */
[----:B------:R-:W0:Y:S01]  /*0840*/  F2I.FTZ.TRUNC.NTZ R25, R25 ;  /* 0x0000001900197305 */ /* 0x000e22000021f100 */
[----:B------:R-:W-:Y:S05]  /*0850*/  BRA `(.L_x_17184) ;  /* 0x0000000400a07947 */ /* 0x000fea0003800000 */
.L_x_17191:
        /* <DEDUP_REMOVED lines=10> */
.L_x_17198:
        /* <DEDUP_REMOVED lines=21> */
.L_x_17202:
[----:B------:R-:W-:Y:S05]  /*0a50*/  BSYNC B1 ;  /* 0x0000000000017941 */ /* 0x000fea0003800000 */
.L_x_17201:
[----:B------:R-:W-:Y:S01]  /*0a60*/  IMAD.SHL.U32 R3, R3, 0x100000, RZ ;  /* 0x0010000003037824 */ /* 0x000fe200078e00ff */
[----:B------:R-:W-:-:S04]  /*0a70*/  LEA R0, R0, 0x3b800000, 0x17 ;  /* 0x3b80000000007811 */ /* 0x000fc800078eb8ff */
[----:B------:R-:W-:-:S07]  /*0a80*/  LOP3.LUT R25, R0, R3, R25, 0xfe, !PT ;  /* 0x0000000300197212 */ /* 0x000fce00078efe19 */
.L_x_17200:
[----:B------:R-:W-:Y:S05]  /*0a90*/  BSYNC B0 ;  /* 0x0000000000007941 */ /* 0x000fea0003800000 */
.L_x_17199:
[----:B------:R-:W0:Y:S01]  /*0aa0*/  F2I.FTZ.TRUNC.NTZ R25, R25 ;  /* 0x0000001900197305 */ /* 0x000e22000021f100 */
[----:B------:R-:W-:Y:S05]  /*0ab0*/  BRA `(.L_x_17184) ;  /* 0x0000000400087947 */ /* 0x000fea0003800000 */
.L_x_17197:
        /* <DEDUP_REMOVED lines=21> */
.L_x_17206:
[----:B------:R-:W-:Y:S05]  /*0c10*/  BSYNC B1 ;  /* 0x0000000000017941 */ /* 0x000fea0003800000 */
.L_x_17205:
[----:B------:R-:W-:Y:S01]  /*0c20*/  IMAD.SHL.U32 R3, R3, 0x200000, RZ ;  /* 0x0020000003037824 */ /* 0x000fe200078e00ff */
[----:B------:R-:W-:-:S04]  /*0c30*/  LEA R0, R0, 0x37800000, 0x17 ;  /* 0x3780000000007811 */ /* 0x000fc800078eb8ff */
[----:B------:R-:W-:-:S07]  /*0c40*/  LOP3.LUT R25, R0, R3, R25, 0xfe, !PT ;  /* 0x0000000300197212 */ /* 0x000fce00078efe19 */
.L_x_17204:
[----:B------:R-:W-:Y:S05]  /*0c50*/  BSYNC B0 ;  /* 0x0000000000007941 */ /* 0x000fea0003800000 */
.L_x_17203:
[----:B------:R-:W0:Y:S01]  /*0c60*/  F2I.FTZ.TRUNC.NTZ R25, R25 ;  /* 0x0000001900197305 */ /* 0x000e22000021f100 */
[----:B------:R-:W-:Y:S05]  /*0c70*/  BRA `(.L_x_17184) ;  /* 0x0000000000987947 */ /* 0x000fea0003800000 */
.L_x_17196:
        /* <DEDUP_REMOVED lines=14> */
.L_x_17210:
[----:B------:R-:W-:Y:S05]  /*0d60*/  BSYNC B0 ;  /* 0x0000000000007941 */ /* 0x000fea0003800000 */
.L_x_17209:
[----:B------:R-:W0:Y:S01]  /*0d70*/  F2I.FTZ.TRUNC.NTZ R25, R25 ;  /* 0x0000001900197305 */ /* 0x000e22000021f100 */
[----:B------:R-:W-:Y:S05]  /*0d80*/  BRA `(.L_x_17184) ;  /* 0x0000000000547947 */ /* 0x000fea0003800000 */
.L_x_17183:
        /* <DEDUP_REMOVED lines=17> */
.L_x_17211:
[----:B------:R-:W-:Y:S05]  /*0ea0*/  BRA `(.L_x_17184) ;  /* 0x00000000000c7947 */ /* 0x000fea0003800000 */
.L_x_17208:
[----:B------:R0:W5:Y:S01]  /*0eb0*/  LDG.E R25, desc[UR36][R4.64] ;  /* 0x0000002404197981 */ /* 0x000162000c1e1900 */
[----:B------:R-:W-:Y:S05]  /*0ec0*/  BRA `(.L_x_17184) ;  /* 0x0000000000047947 */ /* 0x000fea0003800000 */
.L_x_17207:
[----:B------:R0:W5:Y:S02]  /*0ed0*/  LDG.E R25, desc[UR36][R4.64] ;  /* 0x0000002404197981 */ /* 0x000164000c1e1900 */
.L_x_17184:
[----:B------:R-:W2:Y:S02]  /*0ee0*/  S2R R17, SR_TID.X ;  /* 0x0000000000117919 */ /* 0x000ea40000002100 */
[----:B--2---:R-:W-:-:S07]  /*0ef0*/  VIADD R17, R17, 0x80 ;  /* 0x0000008011117836 */ /* 0x004fce0000000000 */
.L_x_17178:
[----:B------:R-:W-:Y:S05]  /*0f00*/  BSYNC B6 ;  /* 0x0000000000067941 */ /* 0x000fea0003800000 */
.L_x_17177:
        /* <DEDUP_REMOVED lines=23> */
.L_x_17217:
[----:B------:R0:W5:Y:S01]  /*1080*/  LDG.E.U8 R24, desc[UR36][R4.64] ;  /* 0x0000002404187981 */ /* 0x000162000c1e1100 */
[----:B------:R-:W-:Y:S05]  /*1090*/  BRA `(.L_x_17219) ;  /* 0x0000000c00347947 */ /* 0x000fea0003800000 */
.L_x_17216:
        /* <DEDUP_REMOVED lines=8> */
.L_x_17221:
[----:B------:R0:W5:Y:S01]  /*1120*/  LDG.E R24, desc[UR36][R4.64] ;  /* 0x0000002404187981 */ /* 0x000162000c1e1900 */
[----:B------:R-:W-:Y:S05]  /*1130*/  BRA `(.L_x_17219) ;  /* 0x0000000c000c7947 */ /* 0x000fea0003800000 */
.L_x_17220:
[----:B------:R0:W5:Y:S01]  /*1140*/  LDG.E.S16 R24, desc[UR36][R4.64] ;  /* 0x0000002404187981 */ /* 0x000162000c1e1700 */
[----:B------:R-:W-:Y:S05]  /*1150*/  BRA `(.L_x_17219) ;  /* 0x0000000c00047947 */ /* 0x000fea0003800000 */
.L_x_17215:
        /* <DEDUP_REMOVED lines=9> */
.L_x_17223:
[----:B------:R-:W2:Y:S02]  /*11f0*/  LDG.E.U16 R4, desc[UR36][R4.64] ;  /* 0x0000002404047981 */ /* 0x000ea4000c1e1500 */
[----:B--2---:R-:W-:-:S06]  /*1200*/  HADD2.F32 R24, -RZ, R4.H0_H0 ;  /* 0x20000004ff187230 */ /* 0x004fcc0000004100 */
[----:B------:R-:W0:Y:S01]  /*1210*/  F2I.FTZ.TRUNC.NTZ R24, R24 ;  /* 0x0000001800187305 */ /* 0x000e22000021f100 */
[----:B------:R-:W-:Y:S05]  /*1220*/  BRA `(.L_x_17219) ;  /* 0x0000000800d07947 */ /* 0x000fea0003800000 */
.L_x_17222:
        /* <DEDUP_REMOVED lines=9> */
.L_x_17225:
[----:B------:R-:W2:Y:S02]  /*12c0*/  LDG.E.U16 R4, desc[UR36][R4.64] ;  /* 0x0000002404047981 */ /* 0x000ea4000c1e1500 */
[----:B--2---:R-:W-:-:S06]  /*12d0*/  HADD2.F32 R24, -RZ, R4.H0_H0 ;  /* 0x20000004ff187230 */ /* 0x004fcc0000004100 */
[----:B------:R-:W0:Y:S01]  /*12e0*/  F2I.FTZ.TRUNC.NTZ R24, R24 ;  /* 0x0000001800187305 */ /* 0x000e22000021f100 */
[----:B------:R-:W-:Y:S05]  /*12f0*/  BRA `(.L_x_17219) ;  /* 0x00000008009c7947 */ /* 0x000fea0003800000 */
.L_x_17224:
[----:B------:R-:W2:Y:S02]  /*1300*/  LDG.E.64 R4, desc[UR36][R4.64] ;  /* 0x0000002404047981 */ /* 0x000ea4000c1e1b00 */
[----:B--2---:R0:W1:Y:S01]  /*1310*/  F2I.F64.TRUNC R24, R4 ;  /* 0x0000000400187311 */ /* 0x004062000030d100 */
[----:B------:R-:W-:Y:S05]  /*1320*/  BRA `(.L_x_17219) ;  /* 0x0000000800907947 */ /* 0x000fea0003800000 */
.L_x_17214:
        /* <DEDUP_REMOVED lines=12> */
.L_x_17228:
[----:B------:R-:W2:Y:S02]  /*13f0*/  LDG.E.64 R4, desc[UR36][R4.64] ;  /* 0x0000002404047981 */ /* 0x000ea4000c1e1b00 */
[----:B--2---:R0:W1:Y:S01]  /*1400*/  F2I.F64.TRUNC R24, R4 ;  /* 0x0000000400187311 */ /* 0x004062000030d100 */
[----:B------:R-:W-:Y:S05]  /*1410*/  BRA `(.L_x_17219) ;  /* 0x0000000800547947 */ /* 0x000fea0003800000 */
.L_x_17227:
        /* <DEDUP_REMOVED lines=27> */
.L_x_17230:
        /* <DEDUP_REMOVED lines=14> */
.L_x_17229:
[----:B------:R-:W2:Y:S02]  /*16b0*/  LDG.E.U16 R24, desc[UR36][R4.64] ;  /* 0x0000002404187981 */ /* 0x000ea4000c1e1500 */
[----:B--2---:R-:W-:-:S06]  /*16c0*/  IMAD.U32 R24, R24, 0x10000, RZ ;  /* 0x0001000018187824 */ /* 0x004fcc00078e00ff */
[----:B------:R-:W4:Y:S01]  /*16d0*/  F2I.FTZ.TRUNC.NTZ R24, R24 ;  /* 0x0000001800187305 */ /* 0x000f22000021f100 */
[----:B------:R-:W-:Y:S05]  /*16e0*/  BRA `(.L_x_17219) ;  /* 0x0000000400a07947 */ /* 0x000fea0003800000 */
.L_x_17226:
        /* <DEDUP_REMOVED lines=10> */
.L_x_17233:
        /* <DEDUP_REMOVED lines=21> */
.L_x_17237:
[----:B------:R-:W-:Y:S05]  /*18e0*/  BSYNC B1 ;  /* 0x0000000000017941 */ /* 0x000fea0003800000 */
.L_x_17236:
[----:B------:R-:W-:Y:S01]  /*18f0*/  IMAD.SHL.U32 R3, R3, 0x100000, RZ ;  /* 0x0010000003037824 */ /* 0x000fe200078e00ff */
[----:B------:R-:W-:-:S04]  /*1900*/  LEA R5, R0, 0x3b800000, 0x17 ;  /* 0x3b80000000057811 */ /* 0x000fc800078eb8ff */
[----:B------:R-:W-:-:S07]  /*1910*/  LOP3.LUT R24, R5, R3, R24, 0xfe, !PT ;  /* 0x0000000305187212 */ /* 0x000fce00078efe18 */
.L_x_17235:
[----:B------:R-:W-:Y:S05]  /*1920*/  BSYNC B0 ;  /* 0x0000000000007941 */ /* 0x000fea0003800000 */
.L_x_17234:
[----:B------:R-:W0:Y:S01]  /*1930*/  F2I.FTZ.TRUNC.NTZ R24, R24 ;  /* 0x0000001800187305 */ /* 0x000e22000021f100 */
[----:B------:R-:W-:Y:S05]  /*1940*/  BRA `(.L_x_17219) ;  /* 0x0000000400087947 */ /* 0x000fea0003800000 */
.L_x_17232:
        /* <DEDUP_REMOVED lines=21> */
.L_x_17241:
[----:B------:R-:W-:Y:S05]  /*1aa0*/  BSYNC B1 ;  /* 0x0000000000017941 */ /* 0x000fea0003800000 */
.L_x_17240:
[----:B------:R-:W-:Y:S01]  /*1ab0*/  IMAD.SHL.U32 R3, R3, 0x200000, RZ ;  /* 0x0020000003037824 */ /* 0x000fe200078e00ff */
[----:B------:R-:W-:-:S04]  /*1ac0*/  LEA R5, R0, 0x37800000, 0x17 ;  /* 0x3780000000057811 */ /* 0x000fc800078eb8ff */
[----:B------:R-:W-:-:S07]  /*1ad0*/  LOP3.LUT R24, R5, R3, R24, 0xfe, !PT ;  /* 0x0000000305187212 */ /* 0x000fce00078efe18 */
.L_x_17239:
[----:B------:R-:W-:Y:S05]  /*1ae0*/  BSYNC B0 ;  /* 0x0000000000007941 */ /* 0x000fea0003800000 */
.L_x_17238:
[----:B------:R-:W0:Y:S01]  /*1af0*/  F2I.FTZ.TRUNC.NTZ R24, R24 ;  /* 0x0000001800187305 */ /* 0x000e22000021f100 */
[----:B------:R-:W-:Y:S05]  /*1b00*/  BRA `(.L_x_17219) ;  /* 0x0000000000987947 */ /* 0x000fea0003800000 */
.L_x_17231:
        /* <DEDUP_REMOVED lines=14> */
.L_x_17245:
[----:B------:R-:W-:Y:S05]  /*1bf0*/  BSYNC B0 ;  /* 0x0000000000007941 */ /* 0x000fea0003800000 */
.L_x_17244:
[----:B------:R-:W0:Y:S01]  /*1c00*/  F2I.FTZ.TRUNC.NTZ R24, R24 ;  /* 0x0000001800187305 */ /* 0x000e22000021f100 */
[----:B------:R-:W-:Y:S05]  /*1c10*/  BRA `(.L_x_17219) ;  /* 0x0000000000547947 */ /* 0x000fea0003800000 */
.L_x_17218:
        /* <DEDUP_REMOVED lines=17> */
.L_x_17246:
[----:B------:R-:W-:Y:S05]  /*1d30*/  BRA `(.L_x_17219) ;  /* 0x00000000000c7947 */ /* 0x000fea0003800000 */
.L_x_17243:
[----:B------:R0:W5:Y:S01]  /*1d40*/  LDG.E R24, desc[UR36][R4.64] ;  /* 0x0000002404187981 */ /* 0x000162000c1e1900 */
[----:B------:R-:W-:Y:S05]  /*1d50*/  BRA `(.L_x_17219) ;  /* 0x0000000000047947 */ /* 0x000fea0003800000 */
.L_x_17242:
[----:B------:R0:W5:Y:S02]  /*1d60*/  LDG.E R24, desc[UR36][R4.64] ;  /* 0x0000002404187981 */ /* 0x000164000c1e1900 */
.L_x_17219:
[----:B------:R-:W-:-:S07]  /*1d70*/  VIADD R17, R17, 0x80 ;  /* 0x0000008011117836 */ /* 0x000fce0000000000 */
.L_x_17213:
[----:B------:R-:W-:Y:S05]  /*1d80*/  BSYNC B6 ;  /* 0x0000000000067941 */ /* 0x000fea0003800000 */
.L_x_17212:
[----:B------:R-:W-:Y:S01]  /*1d90*/  ISETP.GE.AND P0, PT, R17, R16, PT ;  /* 0x000000101100720c */ /* 0x000fe20003f06270 */
[----:B------:R-:W-:Y:S01]  /*1da0*/  BSSY B6, `(.L_x_17247) ;  /* 0x00000e8000067945 */ /* 0x000fe20003800000 */
[----:B------:R-:W-:Y:S02]  /*1db0*/  IMAD.MOV.U32 R22, RZ, RZ, RZ ;  /* 0x000000ffff167224 */ /* 0x000fe400078e00ff */
[----:B------:R-:W-:-:S09]  /*1dc0*/  IMAD.MOV.U32 R18, RZ, RZ, RZ ;  /* 0x000000ffff127224 */ /* 0x000fd200078e00ff */
[----:B------:R-:W-:Y:S05]  /*1dd0*/  @P0 BRA `(.L_x_17248) ;  /* 0x0000000c00900947 */ /* 0x000fea0003800000 */
[----:B01-34-:R-:W0:Y:S01]  /*1de0*/  LDC.64 R4, c[0x0][0x228] ;  /* 0x00008a00ff047b82 */ /* 0x01be220000000a00 */
        /* <DEDUP_REMOVED lines=19> */
.L_x_17252:
[----:B------:R0:W5:Y:S01]  /*1f20*/  LDG.E.U8 R18, desc[UR36][R4.64] ;  /* 0x0000002404127981 */ /* 0x000162000c1e1100 */
[----:B------:R-:W-:Y:S05]  /*1f30*/  BRA `(.L_x_17254) ;  /* 0x0000000c00347947 */ /* 0x000fea0003800000 */
.L_x_17251:
        /* <DEDUP_REMOVED lines=8> */
.L_x_17256:
[----:B------:R0:W5:Y:S01]  /*1fc0*/  LDG.E R18, desc[UR36][R4.64] ;  /* 0x0000002404127981 */ /* 0x000162000c1e1900 */
[----:B------:R-:W-:Y:S05]  /*1fd0*/  BRA `(.L_x_17254) ;  /* 0x0000000c000c7947 */ /* 0x000fea0003800000 */
.L_x_17255:
[----:B------:R0:W5:Y:S01]  /*1fe0*/  LDG.E.S16 R18, desc[UR36][R4.64] ;  /* 0x0000002404127981 */ /* 0x000162000c1e1700 */
[----:B------:R-:W-:Y:S05]  /*1ff0*/  BRA `(.L_x_17254) ;  /* 0x0000000c00047947 */ /* 0x000fea0003800000 */
.L_x_17250:
        /* <DEDUP_REMOVED lines=9> */
.L_x_17258:
[----:B------:R-:W2:Y:S02]  /*2090*/  LDG.E.U16 R4, desc[UR36][R4.64] ;  /* 0x0000002404047981 */ /* 0x000ea4000c1e1500 */
[----:B--2---:R-:W-:-:S06]  /*20a0*/  HADD2.F32 R18, -RZ, R4.H0_H0 ;  /* 0x20000004ff127230 */ /* 0x004fcc0000004100 */
[----:B------:R-:W0:Y:S01]  /*20b0*/  F2I.FTZ.TRUNC.NTZ R18, R18 ;  /* 0x0000001200127305 */ /* 0x000e22000021f100 */
[----:B------:R-:W-:Y:S05]  /*20c0*/  BRA `(.L_x_17254) ;  /* 0x0000000800d07947 */ /* 0x000fea0003800000 */
.L_x_17257:
        /* <DEDUP_REMOVED lines=9> */
.L_x_17260:
[----:B------:R-:W2:Y:S02]  /*2160*/  LDG.E.U16 R4, desc[UR36][R4.64] ;  /* 0x0000002404047981 */ /* 0x000ea4000c1e1500 */
[----:B--2---:R-:W-:-:S06]  /*2170*/  HADD2.F32 R18, -RZ, R4.H0_H0 ;  /* 0x20000004ff127230 */ /* 0x004fcc0000004100 */
[----:B------:R-:W0:Y:S01]  /*2180*/  F2I.FTZ.TRUNC.NTZ R18, R18 ;  /* 0x0000001200127305 */ /* 0x000e22000021f100 */
[----:B------:R-:W-:Y:S05]  /*2190*/  BRA `(.L_x_17254) ;  /* 0x00000008009c7947 */ /* 0x000fea0003800000 */
.L_x_17259:
[----:B------:R-:W2:Y:S02]  /*21a0*/  LDG.E.64 R4, desc[UR36][R4.64] ;  /* 0x0000002404047981 */ /* 0x000ea4000c1e1b00 */
[----:B--2---:R0:W1:Y:S01]  /*21b0*/  F2I.F64.TRUNC R18, R4 ;  /* 0x0000000400127311 */ /* 0x004062000030d100 */
[----:B------:R-:W-:Y:S05]  /*21c0*/  BRA `(.L_x_17254) ;  /* 0x0000000800907947 */ /* 0x000fea0003800000 */
.L_x_17249:
        /* <DEDUP_REMOVED lines=12> */
.L_x_17263:
[----:B------:R-:W2:Y:S02]  /*2290*/  LDG.E.64 R4, desc[UR36][R4.64] ;  /* 0x0000002404047981 */ /* 0x000ea4000c1e1b00 */
[----:B--2---:R0:W1:Y:S01]  /*22a0*/  F2I.F64.TRUNC R18, R4 ;  /* 0x0000000400127311 */ /* 0x004062000030d100 */
[----:B------:R-:W-:Y:S05]  /*22b0*/  BRA `(.L_x_17254) ;  /* 0x0000000800547947 */ /* 0x000fea0003800000 */
.L_x_17262:
        /* <DEDUP_REMOVED lines=27> */
.L_x_17265:
        /* <DEDUP_REMOVED lines=14> */
.L_x_17264:
[----:B------:R-:W2:Y:S02]  /*2550*/  LDG.E.U16 R18, desc[UR36][R4.64] ;  /* 0x0000002404127981 */ /* 0x000ea4000c1e1500 */
[----:B--2---:R-:W-:-:S06]  /*2560*/  IMAD.U32 R18, R18, 0x10000, RZ ;  /* 0x0001000012127824 */ /* 0x004fcc00078e00ff */
[----:B------:R-:W0:Y:S01]  /*2570*/  F2I.FTZ.TRUNC.NTZ R18, R18 ;  /* 0x0000001200127305 */ /* 0x000e22000021f100 */
[----:B------:R-:W-:Y:S05]  /*2580*/  BRA `(.L_x_17254) ;  /* 0x0000000400a07947 */ /* 0x000fea0003800000 */
.L_x_17261:
        /* <DEDUP_REMOVED lines=10> */
.L_x_17268:
        /* <DEDUP_REMOVED lines=21> */
.L_x_17272:
[----:B------:R-:W-:Y:S05]  /*2780*/  BSYNC B1 ;  /* 0x0000000000017941 */ /* 0x000fea0003800000 */
.L_x_17271:
[----:B------:R-:W-:Y:S01]  /*2790*/  IMAD.SHL.U32 R3, R3, 0x100000, RZ ;  /* 0x0010000003037824 */ /* 0x000fe200078e00ff */
[----:B------:R-:W-:-:S04]  /*27a0*/  LEA R5, R0, 0x3b800000, 0x17 ;  /* 0x3b80000000057811 */ /* 0x000fc800078eb8ff */
[----:B------:R-:W-:-:S07]  /*27b0*/  LOP3.LUT R18, R5, R3, R18, 0xfe, !PT ;  /* 0x0000000305127212 */ /* 0x000fce00078efe12 */
.L_x_17270:
[----:B------:R-:W-:Y:S05]  /*27c0*/  BSYNC B0 ;  /* 0x0000000000007941 */ /* 0x000fea0003800000 */
.L_x_17269:
[----:B------:R-:W1:Y:S01]  /*27d0*/  F2I.FTZ.TRUNC.NTZ R18, R18 ;  /* 0x0000001200127305 */ /* 0x000e62000021f100 */
[----:B------:R-:W-:Y:S05]  /*27e0*/  BRA `(.L_x_17254) ;  /* 0x0000000400087947 */ /* 0x000fea0003800000 */
.L_x_17267:
        /* <DEDUP_REMOVED lines=21> */
.L_x_17276:
[----:B------:R-:W-:Y:S05]  /*2940*/  BSYNC B1 ;  /* 0x0000000000017941 */ /* 0x000fea0003800000 */
.L_x_17275:
[----:B------:R-:W-:Y:S01]  /*2950*/  IMAD.SHL.U32 R3, R3, 0x200000, RZ ;  /* 0x0020000003037824 */ /* 0x000fe200078e00ff */
[----:B------:R-:W-:-:S04]  /*2960*/  LEA R5, R0, 0x37800000, 0x17 ;  /* 0x3780000000057811 */ /* 0x000fc800078eb8ff */
[----:B------:R-:W-:-:S07]  /*2970*/  LOP3.LUT R18, R5, R3, R18, 0xfe, !PT ;  /* 0x0000000305127212 */ /* 0x000fce00078efe12 */
.L_x_17274:
[----:B------:R-:W-:Y:S05]  /*2980*/  BSYNC B0 ;  /* 0x0000000000007941 */ /* 0x000fea0003800000 */
.L_x_17273:
[----:B------:R-:W2:Y:S01]  /*2990*/  F2I.FTZ.TRUNC.NTZ R18, R18 ;  /* 0x0000001200127305 */ /* 0x000ea2000021f100 */
[----:B------:R-:W-:Y:S05]  /*29a0*/  BRA `(.L_x_17254) ;  /* 0x0000000000987947 */ /* 0x000fea0003800000 */
.L_x_17266:
        /* <DEDUP_REMOVED lines=14> */
.L_x_17280:
[----:B------:R-:W-:Y:S05]  /*2a90*/  BSYNC B0 ;  /* 0x0000000000007941 */ /* 0x000fea0003800000 */
.L_x_17279:
[----:B------:R-:W4:Y:S01]  /*2aa0*/  F2I.FTZ.TRUNC.NTZ R18, R18 ;  /* 0x0000001200127305 */ /* 0x000f22000021f100 */
[----:B------:R-:W-:Y:S05]  /*2ab0*/  BRA `(.L_x_17254) ;  /* 0x0000000000547947 */ /* 0x000fea0003800000 */
.L_x_17253:
        /* <DEDUP_REMOVED lines=17> */
.L_x_17281:
[----:B------:R-:W-:Y:S05]  /*2bd0*/  BRA `(.L_x_17254) ;  /* 0x00000000000c7947 */ /* 0x000fea0003800000 */
.L_x_17278:
[----:B------:R0:W5:Y:S01]  /*2be0*/  LDG.E R18, desc[UR36][R4.64] ;  /* 0x0000002404127981 */ /* 0x000162000c1e1900 */
[----:B------:R-:W-:Y:S05]  /*2bf0*/  BRA `(.L_x_17254) ;  /* 0x0000000000047947 */ /* 0x000fea0003800000 */
.L_x_17277:
[----:B------:R3:W5:Y:S02]  /*2c00*/  LDG.E R18, desc[UR36][R4.64] ;  /* 0x0000002404127981 */ /* 0x000764000c1e1900 */
.L_x_17254:
[----:B------:R-:W-:-:S07]  /*2c10*/  VIADD R17, R17, 0x80 ;  /* 0x0000008011117836 */ /* 0x000fce0000000000 */
.L_x_17248:
[----:B------:R-:W-:Y:S05]  /*2c20*/  BSYNC B6 ;  /* 0x0000000000067941 */ /* 0x000fea0003800000 */
.L_x_17247:
[----:B------:R-:W-:Y:S01]  /*2c30*/  ISETP.GE.AND P0, PT, R17, R16, PT ;  /* 0x000000101100720c */ /* 0x000fe20003f06270 */
[----:B------:R-:W-:-:S12]  /*2c40*/  BSSY B6, `(.L_x_17282) ;  /* 0x00000e3000067945 */ /* 0x000fd80003800000 */
[----:B------:R-:W-:Y:S05]  /*2c50*/  @P0 BRA `(.L_x_17283) ;  /* 0x0000000c00840947 */ /* 0x000fea0003800000 */
[----:B01-34-:R-:W0:Y:S01]  /*2c60*/  LDC.64 R4, c[0x0][0x228] ;  /* 0x00008a00ff047b82 */ /* 0x01be220000000a00 */
        /* <DEDUP_REMOVED lines=18> */
.L_x_17287:
[----:B------:R0:W5:Y:S01]  /*2d90*/  LDG.E.U8 R22, desc[UR36][R4.64] ;  /* 0x0000002404167981 */ /* 0x000162000c1e1100 */
[----:B------:R-:W-:Y:S05]  /*2da0*/  BRA `(.L_x_17283) ;  /* 0x0000000c00307947 */ /* 0x000fea0003800000 */
.L_x_17286:
        /* <DEDUP_REMOVED lines=8> */
.L_x_17290:
[----:B------:R0:W5:Y:S01]  /*2e30*/  LDG.E R22, desc[UR36][R4.64] ;  /* 0x0000002404167981 */ /* 0x000162000c1e1900 */
[----:B------:R-:W-:Y:S05]  /*2e40*/  BRA `(.L_x_17283) ;  /* 0x0000000c00087947 */ /* 0x000fea0003800000 */
.L_x_17289:
[----:B------:R0:W5:Y:S01]  /*2e50*/  LDG.E.S16 R22, desc[UR36][R4.64] ;  /* 0x0000002404167981 */ /* 0x000162000c1e1700 */
[----:B------:R-:W-:Y:S05]  /*2e60*/  BRA `(.L_x_17283) ;  /* 0x0000000c00007947 */ /* 0x000fea0003800000 */
.L_x_17285:
        /* <DEDUP_REMOVED lines=9> */
.L_x_17292:
[----:B------:R-:W2:Y:S02]  /*2f00*/  LDG.E.U16 R4, desc[UR36][R4.64] ;  /* 0x0000002404047981 */ /* 0x000ea4000c1e1500 */
[----:B--2---:R-:W-:-:S06]  /*2f10*/  HADD2.F32 R22, -RZ, R4.H0_H0 ;  /* 0x20000004ff167230 */ /* 0x004fcc0000004100 */
[----:B------:R-:W0:Y:S01]  /*2f20*/  F2I.FTZ.TRUNC.NTZ R22, R22 ;  /* 0x0000001600167305 */ /* 0x000e22000021f100 */
[----:B------:R-:W-:Y:S05]  /*2f30*/  BRA `(.L_x_17283) ;  /* 0x0000000800cc7947 */ /* 0x000fea0003800000 */
.L_x_17291:
        /* <DEDUP_REMOVED lines=9> */
.L_x_17294:
[----:B------:R-:W2:Y:S02]  /*2fd0*/  LDG.E.U16 R4, desc[UR36][R4.64] ;  /* 0x0000002404047981 */ /* 0x000ea4000c1e1500 */
[----:B--2---:R-:W-:-:S06]  /*2fe0*/  HADD2.F32 R22, -RZ, R4.H0_H0 ;  /* 0x20000004ff167230 */ /* 0x004fcc0000004100 */
[----:B------:R-:W0:Y:S01]  /*2ff0*/  F2I.FTZ.TRUNC.NTZ R22, R22 ;  /* 0x0000001600167305 */ /* 0x000e22000021f100 */
[----:B------:R-:W-:Y:S05]  /*3000*/  BRA `(.L_x_17283) ;  /* 0x0000000800987947 */ /* 0x000fea0003800000 */
.L_x_17293:
[----:B------:R-:W2:Y:S02]  /*3010*/  LDG.E.64 R22, desc[UR36][R4.64] ;  /* 0x0000002404167981 */ /* 0x000ea4000c1e1b00 */
[----:B--2---:R0:W1:Y:S01]  /*3020*/  F2I.F64.TRUNC R22, R22 ;  /* 0x0000001600167311 */ /* 0x004062000030d100 */
[----:B------:R-:W-:Y:S05]  /*3030*/  BRA `(.L_x_17283) ;  /* 0x00000008008c7947 */ /* 0x000fea0003800000 */
.L_x_17284:
        /* <DEDUP_REMOVED lines=12> */
.L_x_17297:
[----:B------:R-:W2:Y:S02]  /*3100*/  LDG.E.64 R4, desc[UR36][R4.64] ;  /* 0x0000002404047981 */ /* 0x000ea4000c1e1b00 */
[----:B--2---:R0:W1:Y:S01]  /*3110*/  F2I.F64.TRUNC R22, R4 ;  /* 0x0000000400167311 */ /* 0x004062000030d100 */
[----:B------:R-:W-:Y:S05]  /*3120*/  BRA `(.L_x_17283) ;  /* 0x0000000800507947 */ /* 0x000fea0003800000 */
.L_x_17296:
        /* <DEDUP_REMOVED lines=27> */
.L_x_17299:
        /* <DEDUP_REMOVED lines=14> */
.L_x_17298:
[----:B------:R-:W2:Y:S02]  /*33c0*/  LDG.E.U16 R22, desc[UR36][R4.64] ;  /* 0x0000002404167981 */ /* 0x000ea4000c1e1500 */
[----:B--2---:R-:W-:-:S06]  /*33d0*/  IMAD.U32 R22, R22, 0x10000, RZ ;  /* 0x0001000016167824 */ /* 0x004fcc00078e00ff */
[----:B------:R-:W0:Y:S01]  /*33e0*/  F2I.FTZ.TRUNC.NTZ R22, R22 ;  /* 0x0000001600167305 */ /* 0x000e22000021f100 */
[----:B------:R-:W-:Y:S05]  /*33f0*/  BRA `(.L_x_17283) ;  /* 0x00000004009c7947 */ /* 0x000fea0003800000 */
.L_x_17295:
        /* <DEDUP_REMOVED lines=10> */
.L_x_17302:
        /* <DEDUP_REMOVED lines=21> */
.L_x_17306:
[----:B------:R-:W-:Y:S05]  /*35f0*/  BSYNC B1 ;  /* 0x0000000000017941 */ /* 0x000fea0003800000 */
.L_x_17305:
[----:B------:R-:W-:Y:S01]  /*3600*/  IMAD.SHL.U32 R3, R3, 0x100000, RZ ;  /* 0x0010000003037824 */ /* 0x000fe200078e00ff */
[----:B------:R-:W-:-:S04]  /*3610*/  LEA R5, R0, 0x3b800000, 0x17 ;  /* 0x3b80000000057811 */ /* 0x000fc800078eb8ff */
[----:B------:R-:W-:-:S07]  /*3620*/  LOP3.LUT R22, R5, R3, R22, 0xfe, !PT ;  /* 0x0000000305167212 */ /* 0x000fce00078efe16 */
.L_x_17304:
[----:B------:R-:W-:Y:S05]  /*3630*/  BSYNC B0 ;  /* 0x0000000000007941 */ /* 0x000fea0003800000 */
.L_x_17303:
[----:B------:R-:W0:Y:S01]  /*3640*/  F2I.FTZ.TRUNC.NTZ R22, R22 ;  /* 0x0000001600167305 */ /* 0x000e22000021f100 */
[----:B------:R-:W-:Y:S05]  /*3650*/  BRA `(.L_x_17283) ;  /* 0x0000000400047947 */ /* 0x000fea0003800000 */
.L_x_17301:
        /* <DEDUP_REMOVED lines=21> */
.L_x_17310:
[----:B------:R-:W-:Y:S05]  /*37b0*/  BSYNC B1 ;  /* 0x0000000000017941 */ /* 0x000fea0003800000 */
.L_x_17309:
[----:B------:R-:W-:Y:S01]  /*37c0*/  IMAD.SHL.U32 R3, R3, 0x200000, RZ ;  /* 0x0020000003037824 */ /* 0x000fe200078e00ff */
[----:B------:R-:W-:-:S04]  /*37d0*/  LEA R5, R0, 0x37800000, 0x17 ;  /* 0x3780000000057811 */ /* 0x000fc800078eb8ff */
[----:B------:R-:W-:-:S07]  /*37e0*/  LOP3.LUT R22, R5, R3, R22, 0xfe, !PT ;  /* 0x0000000305167212 */ /* 0x000fce00078efe16 */
.L_x_17308:
[----:B------:R-:W-:Y:S05]  /*37f0*/  BSYNC B0 ;  /* 0x0000000000007941 */ /* 0x000fea0003800000 */
.L_x_17307:
[----:B------:R-:W0:Y:S01]  /*3800*/  F2I.FTZ.TRUNC.NTZ R22, R22 ;  /* 0x0000001600167305 */ /* 0x000e22000021f100 */
[----:B------:R-:W-:Y:S05]  /*3810*/  BRA `(.L_x_17283) ;  /* 0x0000000000947947 */ /* 0x000fea0003800000 */
.L_x_17300:
        /* <DEDUP_REMOVED lines=14> */
.L_x_17314:
[----:B------:R-:W-:Y:S05]  /*3900*/  BSYNC B0 ;  /* 0x0000000000007941 */ /* 0x000fea0003800000 */
.L_x_17313:
[----:B------:R-:W0:Y:S01]  /*3910*/  F2I.FTZ.TRUNC.NTZ R22, R22 ;  /* 0x0000001600167305 */ /* 0x000e22000021f100 */
[----:B------:R-:W-:Y:S05]  /*3920*/  BRA `(.L_x_17283) ;  /* 0x0000000000507947 */ /* 0x000fea0003800000 */
.L_x_17288:
        /* <DEDUP_REMOVED lines=16> */
.L_x_17315:
[----:B------:R-:W-:Y:S05]  /*3a30*/  BRA `(.L_x_17283) ;  /* 0x00000000000c7947 */ /* 0x000fea0003800000 */
.L_x_17312:
[----:B------:R0:W5:Y:S01]  /*3a40*/  LDG.E R22, desc[UR36][R4.64] ;  /* 0x0000002404167981 */ /* 0x000162000c1e1900 */
[----:B------:R-:W-:Y:S05]  /*3a50*/  BRA `(.L_x_17283) ;  /* 0x0000000000047947 */ /* 0x000fea0003800000 */
.L_x_17311:
[----:B------:R0:W5:Y:S02]  /*3a60*/  LDG.E R22, desc[UR36][R4.64] ;  /* 0x0000002404167981 */ /* 0x000164000c1e1900 */
.L_x_17283:
[----:B------:R-:W-:Y:S05]  /*3a70*/  BSYNC B6 ;  /* 0x0000000000067941 */ /* 0x000fea0003800000 */
.L_x_17282:
[----:B0-----:R-:W0:Y:S01]  /*3a80*/  S2R R23, SR_TID.X ;  /* 0x0000000000177919 */ /* 0x001e220000002100 */
[----:B------:R-:W1:Y:S01]  /*3a90*/  LDC.U8 R17, c[0x0][0x23c] ;  /* 0x00008f00ff117b82 */ /* 0x000e620000000000 */
[----:B------:R-:W-:Y:S01]  /*3aa0*/  BSSY B0, `(.L_x_17316) ;  /* 0x000001f000007945 */ /* 0x000fe20003800000 */
[C---:B0-----:R-:W-:Y:S01]  /*3ab0*/  ISETP.GE.AND P0, PT, R23.reuse, R16, PT ;  /* 0x000000101700720c */ /* 0x041fe20003f06270 */
[C---:B------:R-:W-:Y:S02]  /*3ac0*/  VIADD R3, R23.reuse, 0x100 ;  /* 0x0000010017037836 */ /* 0x040fe40000000000 */
[----:B------:R-:W-:-:S03]  /*3ad0*/  VIADD R19, R23, 0x80 ;  /* 0x0000008017137836 */ /* 0x000fc60000000000 */
[----:B------:R-:W-:Y:S01]  /*3ae0*/  ISETP.GE.AND P1, PT, R3, R16, PT ;  /* 0x000000100300720c */ /* 0x000fe20003f26270 */
[----:B------:R-:W-:-:S06]  /*3af0*/  VIADD R3, R23, 0x180 ;  /* 0x0000018017037836 */ /* 0x000fcc0000000000 */
[----:B------:R-:W-:Y:S06]  /*3b00*/  @P0 BRA `(.L_x_17317) ;  /* 0x0000000000600947 */ /* 0x000fec0003800000 */
[----:B--2---:R-:W0:Y:S02]  /*3b10*/  LDC R0, c[0x0][0x218] ;  /* 0x00008600ff007b82 */ /* 0x004e240000000800 */
[----:B0-----:R-:W-:-:S04]  /*3b20*/  IABS R7, R0 ;  /* 0x0000000000077213 */ /* 0x001fc80000000000 */
[----:B------:R-:W0:Y:S08]  /*3b30*/  I2F.RP R6, R7 ;  /* 0x0000000700067306 */ /* 0x000e300000209400 */
[----:B0-----:R-:W1:Y:S02]  /*3b40*/  MUFU.RCP R6, R6 ;  /* 0x0000000600067308 */ /* 0x001e640000001000 */
[----:B-1-34-:R-:W-:-:S06]  /*3b50*/  VIADD R4, R6, 0xffffffe ;  /* 0x0ffffffe06047836 */ /* 0x01afcc0000000000 */
[----:B------:R0:W1:Y:S02]  /*3b60*/  F2I.FTZ.U32.TRUNC.NTZ R5, R4 ;  /* 0x0000000400057305 */ /* 0x000064000021f000 */
[----:B0-----:R-:W-:Y:S02]  /*3b70*/  IMAD.MOV.U32 R4, RZ, RZ, RZ ;  /* 0x000000ffff047224 */ /* 0x001fe400078e00ff */
[----:B-1----:R-:W-:-:S04]  /*3b80*/  IMAD.MOV R8, RZ, RZ, -R5 ;  /* 0x000000ffff087224 */ /* 0x002fc800078e0a05 */
[----:B------:R-:W-:Y:S01]  /*3b90*/  IMAD R9, R8, R7, RZ ;  /* 0x0000000708097224 */ /* 0x000fe200078e02ff */
[----:B-----5:R-:W-:Y:S02]  /*3ba0*/  IABS R8, R25 ;  /* 0x0000001900087213 */ /* 0x020fe40000000000 */
[----:B------:R-:W-:Y:S01]  /*3bb0*/  LOP3.LUT R25, R25, R0, RZ, 0x3c, !PT ;  /* 0x0000000019197212 */ /* 0x000fe200078e3cff */
[----:B------:R-:W-:-:S03]  /*3bc0*/  IMAD.HI.U32 R5, R5, R9, R4 ;  /* 0x0000000905057227 */ /* 0x000fc600078e0004 */
[----:B------:R-:W-:-:S03]  /*3bd0*/  ISETP.GE.AND P4, PT, R25, RZ, PT ;  /* 0x000000ff1900720c */ /* 0x000fc60003f86270 */
[----:B------:R-:W-:-:S04]  /*3be0*/  IMAD.HI.U32 R5, R5, R8, RZ ;  /* 0x0000000805057227 */ /* 0x000fc800078e00ff */
[----:B------:R-:W-:-:S04]  /*3bf0*/  IMAD.MOV R6, RZ, RZ, -R5 ;  /* 0x000000ffff067224 */ /* 0x000fc800078e0a05 */
        /* <DEDUP_REMOVED lines=9> */
.L_x_17317:
[----:B------:R-:W-:Y:S05]  /*3c90*/  BSYNC B0 ;  /* 0x0000000000007941 */ /* 0x000fea0003800000 */
.L_x_17316:
[-C--:B------:R-:W-:Y:S01]  /*3ca0*/  ISETP.GE.AND P3, PT, R19, R16.reuse, PT ;  /* 0x000000101300720c */ /* 0x080fe20003f66270 */
[----:B------:R-:W-:Y:S01]  /*3cb0*/  BSSY B0, `(.L_x_17318) ;  /* 0x000001d000007945 */ /* 0x000fe20003800000 */
[----:B------:R-:W-:-:S11]  /*3cc0*/  ISETP.GE.AND P2, PT, R3, R16, PT ;  /* 0x000000100300720c */ /* 0x000fd60003f46270 */
[----:B------:R-:W-:Y:S05]  /*3cd0*/  @P3 BRA `(.L_x_17319) ;  /* 0x0000000000683947 */ /* 0x000fea0003800000 */
[----:B------:R-:W0:Y:S01]  /*3ce0*/  LDC R9, c[0x0][0x218] ;  /* 0x00008600ff097b82 */ /* 0x000e220000000800 */
[----:B-1-345:R-:W-:Y:S02]  /*3cf0*/  IABS R10, R24 ;  /* 0x00000018000a7213 */ /* 0x03afe40000000000 */
[-C--:B0-----:R-:W-:Y:S02]  /*3d00*/  IABS R8, R9.reuse ;  /* 0x0000000900087213 */ /* 0x081fe40000000000 */
[----:B------:R-:W-:Y:S02]  /*3d10*/  LOP3.LUT R24, R24, R9, RZ, 0x3c, !PT ;  /* 0x0000000918187212 */ /* 0x000fe400078e3cff */
[----:B------:R-:W0:Y:S02]  /*3d20*/  I2F.RP R4, R8 ;  /* 0x0000000800047306 */ /* 0x000e240000209400 */
[----:B------:R-:W-:-:S06]  /*3d30*/  ISETP.GE.AND P3, PT, R24, RZ, PT ;  /* 0x000000ff1800720c */ /* 0x000fcc0003f66270 */
[----:B0-----:R-:W0:Y:S02]  /*3d40*/  MUFU.RCP R4, R4 ;  /* 0x0000000400047308 */ /* 0x001e240000001000 */
[----:B0-----:R-:W-:-:S06]  /*3d50*/  VIADD R6, R4, 0xffffffe ;  /* 0x0ffffffe04067836 */ /* 0x001fcc0000000000 */
[----:B------:R0:W1:Y:S02]  /*3d60*/  F2I.FTZ.U32.TRUNC.NTZ R7, R6 ;  /* 0x0000000600077305 */ /* 0x000064000021f000 */
[----:B0-----:R-:W-:Y:S02]  /*3d70*/  IMAD.MOV.U32 R6, RZ, RZ, RZ ;  /* 0x000000ffff067224 */ /* 0x001fe400078e00ff */
[----:B-1----:R-:W-:-:S04]  /*3d80*/  IMAD.MOV R3, RZ, RZ, -R7 ;  /* 0x000000ffff037224 */ /* 0x002fc800078e0a07 */
[----:B------:R-:W-:-:S04]  /*3d90*/  IMAD R3, R3, R8, RZ ;  /* 0x0000000803037224 */ /* 0x000fc800078e02ff */
[----:B--2---:R-:W-:-:S04]  /*3da0*/  IMAD.HI.U32 R0, R7, R3, R6 ;  /* 0x0000000307007227 */ /* 0x004fc800078e0006 */
[----:B------:R-:W-:-:S04]  /*3db0*/  IMAD.MOV.U32 R3, RZ, RZ, R10 ;  /* 0x000000ffff037224 */ /* 0x000fc800078e000a */
        /* <DEDUP_REMOVED lines=12> */
.L_x_17319:
[----:B------:R-:W-:Y:S05]  /*3e80*/  BSYNC B0 ;  /* 0x0000000000007941 */ /* 0x000fea0003800000 */
.L_x_17318:
[----:B------:R-:W-:Y:S04]  /*3e90*/  BSSY B0, `(.L_x_17320) ;  /* 0x000001c000007945 */ /* 0x000fe80003800000 */
[----:B------:R-:W-:Y:S05]  /*3ea0*/  @P1 BRA `(.L_x_17321) ;  /* 0x0000000000681947 */ /* 0x000fea0003800000 */
[----:B------:R-:W0:Y:S01]  /*3eb0*/  LDC R9, c[0x0][0x218] ;  /* 0x00008600ff097b82 */ /* 0x000e220000000800 */
[----:B-12-45:R-:W-:Y:S02]  /*3ec0*/  IABS R10, R18 ;  /* 0x00000012000a7213 */ /* 0x036fe40000000000 */
[-C--:B0-----:R-:W-:Y:S02]  /*3ed0*/  IABS R8, R9.reuse ;  /* 0x0000000900087213 */ /* 0x081fe40000000000 */
[----:B------:R-:W-:Y:S02]  /*3ee0*/  LOP3.LUT R18, R18, R9, RZ, 0x3c, !PT ;  /* 0x0000000912127212 */ /* 0x000fe400078e3cff */
[----:B---3--:R-:W0:Y:S02]  /*3ef0*/  I2F.RP R4, R8 ;  /* 0x0000000800047306 */ /* 0x008e240000209400 */
[----:B------:R-:W-:-:S06]  /*3f00*/  ISETP.GE.AND P4, PT, R18, RZ, PT ;  /* 0x000000ff1200720c */ /* 0x000fcc0003f86270 */
[----:B0-----:R-:W0:Y:S02]  /*3f10*/  MUFU.RCP R4, R4 ;  /* 0x0000000400047308 */ /* 0x001e240000001000 */
[----:B0-----:R-:W-:-:S06]  /*3f20*/  VIADD R6, R4, 0xffffffe ;  /* 0x0ffffffe04067836 */ /* 0x001fcc0000000000 */
[----:B------:R0:W1:Y:S02]  /*3f30*/  F2I.FTZ.U32.TRUNC.NTZ R7, R6 ;  /* 0x0000000600077305 */ /* 0x000064000021f000 */
[----:B0-----:R-:W-:Y:S02]  /*3f40*/  IMAD.MOV.U32 R6, RZ, RZ, RZ ;  /* 0x000000ffff067224 */ /* 0x001fe400078e00ff */
[----:B-1----:R-:W-:-:S04]  /*3f50*/  IMAD.MOV R3, RZ, RZ, -R7 ;  /* 0x000000ffff037224 */ /* 0x002fc800078e0a07 */
[----:B------:R-:W-:-:S04]  /*3f60*/  IMAD R3, R3, R8, RZ ;  /* 0x0000000803037224 */ /* 0x000fc800078e02ff */
[----:B------:R-:W-:-:S04]  /*3f70*/  IMAD.HI.U32 R0, R7, R3, R6 ;  /* 0x0000000307007227 */ /* 0x000fc800078e0006 */
        /* <DEDUP_REMOVED lines=13> */
.L_x_17321:
[----:B------:R-:W-:Y:S05]  /*4050*/  BSYNC B0 ;  /* 0x0000000000007941 */ /* 0x000fea0003800000 */
.L_x_17320:
[----:B------:R-:W-:Y:S04]  /*4060*/  BSSY B0, `(.L_x_17322) ;  /* 0x000001c000007945 */ /* 0x000fe80003800000 */
[----:B------:R-:W-:Y:S05]  /*4070*/  @P2 BRA `(.L_x_17323) ;  /* 0x0000000000682947 */ /* 0x000fea0003800000 */
[----:B------:R-:W0:Y:S01]  /*4080*/  LDC R9, c[0x0][0x218] ;  /* 0x00008600ff097b82 */ /* 0x000e220000000800 */
[----:B-1---5:R-:W-:Y:S02]  /*4090*/  IABS R10, R22 ;  /* 0x00000016000a7213 */ /* 0x022fe40000000000 */
[-C--:B0-----:R-:W-:Y:S02]  /*40a0*/  IABS R8, R9.reuse ;  /* 0x0000000900087213 */ /* 0x081fe40000000000 */
[----:B------:R-:W-:Y:S02]  /*40b0*/  LOP3.LUT R22, R22, R9, RZ, 0x3c, !PT ;  /* 0x0000000916167212 */ /* 0x000fe400078e3cff */
[----:B---34-:R-:W0:Y:S02]  /*40c0*/  I2F.RP R4, R8 ;  /* 0x0000000800047306 */ /* 0x018e240000209400 */
        /* <DEDUP_REMOVED lines=21> */
.L_x_17323:
[----:B------:R-:W-:Y:S05]  /*4220*/  BSYNC B0 ;  /* 0x0000000000007941 */ /* 0x000fea0003800000 */
.L_x_17322:
[----:B------:R-:W-:Y:S04]  /*4230*/  BSSY B6, `(.L_x_17324) ;  /* 0x0000103000067945 */ /* 0x000fe80003800000 */
[----:B------:R-:W-:Y:S05]  /*4240*/  @P0 BRA `(.L_x_17325) ;  /* 0x0000001000040947 */ /* 0x000fea0003800000 */
[----:B------:R-:W0:Y:S01]  /*4250*/  LDC.64 R8, c[0x0][0x220] ;  /* 0x00008800ff087b82 */ /* 0x000e220000000a00 */
[----:B-12---:R-:W-:Y:S01]  /*4260*/  PRMT R0, R17, 0x9910, RZ ;  /* 0x0000991011007816 */ /* 0x006fe200000000ff */
        /* <DEDUP_REMOVED lines=18> */
.L_x_17329:
[----:B------:R0:W-:Y:S01]  /*4390*/  STG.E.U8 desc[UR36][R8.64], R5 ;  /* 0x0000000508007986 */ /* 0x0001e2000c101124 */
[----:B------:R-:W-:Y:S01]  /*43a0*/  IMAD.MOV.U32 R23, RZ, RZ, R19 ;  /* 0x000000ffff177224 */ /* 0x000fe200078e0013 */
[----:B------:R-:W-:Y:S06]  /*43b0*/  BRA `(.L_x_17325) ;  /* 0x0000000c00a87947 */ /* 0x000fec0003800000 */
.L_x_17328:
        /* <DEDUP_REMOVED lines=11> */
.L_x_17332:
[----:B------:R0:W-:Y:S01]  /*4470*/  STG.E desc[UR36][R8.64], R5 ;  /* 0x0000000508007986 */ /* 0x0001e2000c101924 */
[----:B------:R-:W-:Y:S01]  /*4480*/  IMAD.MOV.U32 R23, RZ, RZ, R19 ;  /* 0x000000ffff177224 */ /* 0x000fe200078e0013 */
[----:B------:R-:W-:Y:S06]  /*4490*/  BRA `(.L_x_17325) ;  /* 0x0000000c00707947 */ /* 0x000fec0003800000 */
.L_x_17331:
[----:B------:R0:W-:Y:S01]  /*44a0*/  STG.E.U16 desc[UR36][R8.64], R5 ;  /* 0x0000000508007986 */ /* 0x0001e2000c101524 */
[----:B------:R-:W-:Y:S01]  /*44b0*/  IMAD.MOV.U32 R23, RZ, RZ, R19 ;  /* 0x000000ffff177224 */ /* 0x000fe200078e0013 */
[----:B------:R-:W-:Y:S06]  /*44c0*/  BRA `(.L_x_17325) ;  /* 0x0000000c00647947 */ /* 0x000fec0003800000 */
.L_x_17327:
[----:B------:R-:W-:-:S13]  /*44d0*/  ISETP.GT.AND P0, PT, R0, 0x6, PT ;  /* 0x000000060000780c */ /* 0x000fda0003f04270 */
[----:B------:R-:W-:Y:S05]  /*44e0*/  @P0 BRA `(.L_x_17333) ;  /* 0x0000000000340947 */ /* 0x000fea0003800000 */
[----:B------:R-:W-:-:S13]  /*44f0*/  ISETP.NE.AND P0, PT, R0, 0x5, PT ;  /* 0x000000050000780c */ /* 0x000fda0003f05270 */
[----:B------:R-:W-:Y:S05]  /*4500*/  @!P0 BRA `(.L_x_17334) ;  /* 0x0000000000188947 */ /* 0x000fea0003800000 */
[----:B------:R-:W-:-:S13]  /*4510*/  ISETP.NE.AND P0, PT, R0, 0x6, PT ;  /* 0x000000060000780c */ /* 0x000fda0003f05270 */
[----:B------:R-:W-:Y:S05]  /*4520*/  @P0 BRA `(.L_x_17330) ;  /* 0x0000000800e80947 */ /* 0x000fea0003800000 */
[----:B---34-:R-:W-:Y:S01]  /*4530*/  I2FP.F32.S32 R5, R5 ;  /* 0x0000000500057245 */ /* 0x018fe20000201400 */
[----:B------:R-:W-:-:S04]  /*4540*/  IMAD.MOV.U32 R23, RZ, RZ, R19 ;  /* 0x000000ffff177224 */ /* 0x000fc800078e0013 */
[----:B------:R0:W-:Y:S01]  /*4550*/  STG.E desc[UR36][R8.64], R5 ;  /* 0x0000000508007986 */ /* 0x0001e2000c101924 */
[----:B------:R-:W-:Y:S05]  /*4560*/  BRA `(.L_x_17325) ;  /* 0x0000000c003c7947 */ /* 0x000fea0003800000 */
.L_x_17334:
[----:B------:R-:W-:Y:S01]  /*4570*/  I2FP.F32.S32 R0, R5 ;  /* 0x0000000500007245 */ /* 0x000fe20000201400 */
[----:B------:R-:W-:-:S03]  /*4580*/  IMAD.MOV.U32 R23, RZ, RZ, R19 ;  /* 0x000000ffff177224 */ /* 0x000fc600078e0013 */
[----:B------:R-:W-:-:S05]  /*4590*/  F2FP.F16.F32.PACK_AB R0, RZ, R0 ;  /* 0x00000000ff00723e */ /* 0x000fca00000000ff */
[----:B------:R0:W-:Y:S01]  /*45a0*/  STG.E.U16 desc[UR36][R8.64], R0 ;  /* 0x0000000008007986 */ /* 0x0001e2000c101524 */
[----:B------:R-:W-:Y:S05]  /*45b0*/  BRA `(.L_x_17325) ;  /* 0x0000000c00287947 */ /* 0x000fea0003800000 */
.L_x_17333:
[----:B------:R-:W-:-:S13]  /*45c0*/  ISETP.NE.AND P0, PT, R0, 0x7, PT ;  /* 0x000000070000780c */ /* 0x000fda0003f05270 */
[----:B------:R-:W-:Y:S05]  /*45d0*/  @!P0 BRA `(.L_x_17335) ;  /* 0x00000000003c8947 */ /* 0x000fea0003800000 */
[----:B------:R-:W-:-:S13]  /*45e0*/  ISETP.NE.AND P0, PT, R0, 0x8, PT ;  /* 0x000000080000780c */ /* 0x000fda0003f05270 */
[----:B------:R-:W-:Y:S05]  /*45f0*/  @!P0 BRA `(.L_x_17336) ;  /* 0x00000000001c8947 */ /* 0x000fea0003800000 */
[----:B------:R-:W-:-:S13]  /*4600*/  ISETP.NE.AND P0, PT, R0, 0x9, PT ;  /* 0x000000090000780c */ /* 0x000fda0003f05270 */
[----:B------:R-:W-:Y:S05]  /*4610*/  @P0 BRA `(.L_x_17330) ;  /* 0x0000000800ac0947 */ /* 0x000fea0003800000 */
[----:B---34-:R-:W-:Y:S01]  /*4620*/  I2FP.F32.S32 R4, R5 ;  /* 0x0000000500047245 */ /* 0x018fe20000201400 */
[----:B------:R-:W-:Y:S02]  /*4630*/  IMAD.MOV.U32 R5, RZ, RZ, RZ ;  /* 0x000000ffff057224 */ /* 0x000fe400078e00ff */
[----:B------:R-:W-:-:S03]  /*4640*/  IMAD.MOV.U32 R23, RZ, RZ, R19 ;  /* 0x000000ffff177224 */ /* 0x000fc600078e0013 */
[----:B------:R0:W-:Y:S01]  /*4650*/  STG.E.64 desc[UR36][R8.64], R4 ;  /* 0x0000000408007986 */ /* 0x0001e2000c101b24 */
[----:B------:R-:W-:Y:S05]  /*4660*/  BRA `(.L_x_17325) ;  /* 0x0000000800fc7947 */ /* 0x000fea0003800000 */
.L_x_17336:
[----:B---34-:R-:W-:Y:S01]  /*4670*/  I2FP.F32.S32 R5, R5 ;  /* 0x0000000500057245 */ /* 0x018fe20000201400 */
[----:B------:R-:W-:-:S03]  /*4680*/  IMAD.MOV.U32 R23, RZ, RZ, R19 ;  /* 0x000000ffff177224 */ /* 0x000fc600078e0013 */
[----:B------:R-:W-:-:S04]  /*4690*/  F2FP.F16.F32.PACK_AB R3, RZ, R5 ;  /* 0x00000005ff03723e */ /* 0x000fc800000000ff */
[----:B------:R-:W-:-:S05]  /*46a0*/  PRMT R3, R3, 0x5410, RZ ;  /* 0x0000541003037816 */ /* 0x000fca00000000ff */
[----:B------:R0:W-:Y:S01]  /*46b0*/  STG.E desc[UR36][R8.64], R3 ;  /* 0x0000000308007986 */ /* 0x0001e2000c101924 */
[----:B------:R-:W-:Y:S05]  /*46c0*/  BRA `(.L_x_17325) ;  /* 0x0000000800e47947 */ /* 0x000fea0003800000 */
.L_x_17335:
[----:B---34-:R-:W0:Y:S01]  /*46d0*/  I2F.F64 R4, R5 ;  /* 0x0000000500047312 */ /* 0x018e220000201c00 */
[----:B------:R-:W-:Y:S01]  /*46e0*/  IMAD.MOV.U32 R23, RZ, RZ, R19 ;  /* 0x000000ffff177224 */ /* 0x000fe200078e0013 */
[----:B0-----:R0:W-:Y:S01]  /*46f0*/  STG.E.64 desc[UR36][R8.64], R4 ;  /* 0x0000000408007986 */ /* 0x0011e2000c101b24 */
[----:B------:R-:W-:Y:S05]  /*4700*/  BRA `(.L_x_17325) ;  /* 0x0000000800d47947 */ /* 0x000fea0003800000 */
.L_x_17326:
        /* <DEDUP_REMOVED lines=13> */
.L_x_17339:
[----:B---34-:R-:W0:Y:S01]  /*47e0*/  I2F.F64 R4, R5 ;  /* 0x0000000500047312 */ /* 0x018e220000201c00 */
[----:B------:R-:W-:Y:S01]  /*47f0*/  CS2R R6, SRZ ;  /* 0x0000000000067805 */ /* 0x000fe2000001ff00 */
[----:B------:R-:W-:-:S04]  /*4800*/  IMAD.MOV.U32 R23, RZ, RZ, R19 ;  /* 0x000000ffff177224 */ /* 0x000fc800078e0013 */
[----:B0-----:R0:W-:Y:S01]  /*4810*/  STG.E.128 desc[UR36][R8.64], R4 ;  /* 0x0000000408007986 */ /* 0x0011e2000c101d24 */
[----:B------:R-:W-:Y:S05]  /*4820*/  BRA `(.L_x_17325) ;  /* 0x00000008008c7947 */ /* 0x000fea0003800000 */
.L_x_17338:
        /* <DEDUP_REMOVED lines=11> */
[----:B---34-:R-:W-:Y:S01]  /*48e0*/  SHF.R.U32.HI R5, RZ, 0x18, R0 ;  /* 0x00000018ff057819 */ /* 0x018fe20000011600 */
        /* <DEDUP_REMOVED lines=9> */
.L_x_17343:
[----:B------:R-:W-:Y:S05]  /*4980*/  BSYNC B0 ;  /* 0x0000000000007941 */ /* 0x000fea0003800000 */
.L_x_17342:
[----:B------:R-:W-:Y:S01]  /*4990*/  LOP3.LUT R5, R0, R5, RZ, 0xfc, !PT ;  /* 0x0000000500057212 */ /* 0x000fe200078efcff */
[----:B------:R-:W-:-:S04]  /*49a0*/  IMAD.MOV.U32 R23, RZ, RZ, R19 ;  /* 0x000000ffff177224 */ /* 0x000fc800078e0013 */
[----:B------:R0:W-:Y:S01]  /*49b0*/  STG.E.U8 desc[UR36][R8.64], R5 ;  /* 0x0000000508007986 */ /* 0x0001e2000c101124 */
[----:B------:R-:W-:Y:S05]  /*49c0*/  BRA `(.L_x_17325) ;  /* 0x0000000800247947 */ /* 0x000fea0003800000 */
.L_x_17341:
[----:B---34-:R-:W-:Y:S01]  /*49d0*/  I2FP.F32.S32 R5, R5 ;  /* 0x0000000500057245 */ /* 0x018fe20000201400 */
        /* <DEDUP_REMOVED lines=12> */
.L_x_17345:
[----:B------:R-:W-:Y:S01]  /*4aa0*/  IMAD.MOV.U32 R0, RZ, RZ, 0x7f ;  /* 0x0000007fff007424 */ /* 0x000fe200078e00ff */
[----:B------:R-:W-:-:S04]  /*4ab0*/  ISETP.GT.U32.AND P0, PT, R3, 0x7f800000, PT ;  /* 0x7f8000000300780c */ /* 0x000fc80003f04070 */
[----:B------:R-:W-:-:S09]  /*4ac0*/  SEL R0, R0, 0x7c, P0 ;  /* 0x0000007c00007807 */ /* 0x000fd20000000000 */
.L_x_17346:
[----:B------:R-:W-:Y:S05]  /*4ad0*/  BSYNC B0 ;  /* 0x0000000000007941 */ /* 0x000fea0003800000 */
.L_x_17344:
[----:B------:R-:W-:Y:S01]  /*4ae0*/  LOP3.LUT R3, R5, 0x80000000, RZ, 0xc0, !PT ;  /* 0x8000000005037812 */ /* 0x000fe200078ec0ff */
[----:B------:R-:W-:-:S03]  /*4af0*/  IMAD.MOV.U32 R23, RZ, RZ, R19 ;  /* 0x000000ffff177224 */ /* 0x000fc600078e0013 */
[----:B------:R-:W-:-:S04]  /*4b00*/  SHF.R.U32.HI R3, RZ, 0x18, R3 ;  /* 0x00000018ff037819 */ /* 0x000fc80000011603 */
[----:B------:R-:W-:-:S05]  /*4b10*/  LOP3.LUT R3, R0, R3, RZ, 0xfc, !PT ;  /* 0x0000000300037212 */ /* 0x000fca00078efcff */
[----:B------:R0:W-:Y:S01]  /*4b20*/  STG.E.U8 desc[UR36][R8.64], R3 ;  /* 0x0000000308007986 */ /* 0x0001e2000c101124 */
[----:B------:R-:W-:Y:S05]  /*4b30*/  BRA `(.L_x_17325) ;  /* 0x0000000400c87947 */ /* 0x000fea0003800000 */
.L_x_17340:
[----:B------:R-:W-:Y:S01]  /*4b40*/  I2FP.F32.S32 R0, R5 ;  /* 0x0000000500007245 */ /* 0x000fe20000201400 */
[----:B------:R-:W-:-:S03]  /*4b50*/  IMAD.MOV.U32 R23, RZ, RZ, R19 ;  /* 0x000000ffff177224 */ /* 0x000fc600078e0013 */
[----:B------:R-:W-:-:S05]  /*4b60*/  F2FP.BF16.F32.PACK_AB R0, RZ, R0 ;  /* 0x00000000ff00723e */ /* 0x000fca00000010ff */
[----:B------:R0:W-:Y:S01]  /*4b70*/  STG.E.U16 desc[UR36][R8.64], R0 ;  /* 0x0000000008007986 */ /* 0x0001e2000c101524 */
[----:B------:R-:W-:Y:S05]  /*4b80*/  BRA `(.L_x_17325) ;  /* 0x0000000400b47947 */ /* 0x000fea0003800000 */
.L_x_17337:
        /* <DEDUP_REMOVED lines=11> */
.L_x_17349:
[----:B---34-:R-:W-:Y:S01]  /*4c40*/  I2FP.F32.S32 R5, R5 ;  /* 0x0000000500057245 */ /* 0x018fe20000201400 */
        /* <DEDUP_REMOVED lines=16> */
.L_x_17352:
[----:B------:R-:W-:-:S04]  /*4d50*/  LOP3.LUT R3, R5, 0x80000000, RZ, 0xc0, !PT ;  /* 0x8000000005037812 */ /* 0x000fc800078ec0ff */
[----:B------:R-:W-:-:S04]  /*4d60*/  SHF.R.U32.HI R3, RZ, 0x18, R3 ;  /* 0x00000018ff037819 */ /* 0x000fc80000011603 */
[----:B------:R-:W-:-:S04]  /*4d70*/  LOP3.LUT R0, R0, R3, RZ, 0xfc, !PT ;  /* 0x0000000300007212 */ /* 0x000fc800078efcff */
[----:B------:R-:W-:-:S07]  /*4d80*/  PRMT R4, R0, 0x7610, R4 ;  /* 0x0000761000047816 */ /* 0x000fce0000000004 */
.L_x_17351:
[----:B------:R-:W-:Y:S05]  /*4d90*/  BSYNC B0 ;  /* 0x0000000000007941 */ /* 0x000fea0003800000 */
.L_x_17350:
[----:B------:R0:W-:Y:S01]  /*4da0*/  STG.E.U8 desc[UR36][R8.64], R4 ;  /* 0x0000000408007986 */ /* 0x0001e2000c101124 */
[----:B------:R-:W-:Y:S01]  /*4db0*/  IMAD.MOV.U32 R23, RZ, RZ, R19 ;  /* 0x000000ffff177224 */ /* 0x000fe200078e0013 */
[----:B------:R-:W-:Y:S06]  /*4dc0*/  BRA `(.L_x_17325) ;  /* 0x0000000400247947 */ /* 0x000fec0003800000 */
.L_x_17348:
        /* <DEDUP_REMOVED lines=17> */
.L_x_17355:
[----:B------:R-:W-:-:S04]  /*4ee0*/  LOP3.LUT R3, R5, 0x80000000, RZ, 0xc0, !PT ;  /* 0x8000000005037812 */ /* 0x000fc800078ec0ff */
[----:B------:R-:W-:-:S04]  /*4ef0*/  SHF.R.U32.HI R3, RZ, 0x18, R3 ;  /* 0x00000018ff037819 */ /* 0x000fc80000011603 */
[----:B------:R-:W-:-:S04]  /*4f00*/  LOP3.LUT R0, R0, R3, RZ, 0xfc, !PT ;  /* 0x0000000300007212 */ /* 0x000fc800078efcff */
[----:B------:R-:W-:-:S07]  /*4f10*/  PRMT R4, R0, 0x7610, R4 ;  /* 0x0000761000047816 */ /* 0x000fce0000000004 */
.L_x_17354:
[----:B------:R-:W-:Y:S05]  /*4f20*/  BSYNC B0 ;  /* 0x0000000000007941 */ /* 0x000fea0003800000 */
.L_x_17353:
[----:B------:R0:W-:Y:S01]  /*4f30*/  STG.E.U8 desc[UR36][R8.64], R4 ;  /* 0x0000000408007986 */ /* 0x0001e2000c101124 */
[----:B------:R-:W-:Y:S01]  /*4f40*/  IMAD.MOV.U32 R23, RZ, RZ, R19 ;  /* 0x000000ffff177224 */ /* 0x000fe200078e0013 */
[----:B------:R-:W-:Y:S06]  /*4f50*/  BRA `(.L_x_17325) ;  /* 0x0000000000c07947 */ /* 0x000fec0003800000 */
.L_x_17347:
[----:B------:R-:W-:-:S13]  /*4f60*/  ISETP.NE.AND P0, PT, R0, 0x1c, PT ;  /* 0x0000001c0000780c */ /* 0x000fda0003f05270 */
[----:B------:R-:W-:Y:S05]  /*4f70*/  @!P0 BRA `(.L_x_17356) ;  /* 0x0000000000b08947 */ /* 0x000fea0003800000 */
[----:B------:R-:W-:-:S13]  /*4f80*/  ISETP.NE.AND P0, PT, R0, 0x1d, PT ;  /* 0x0000001d0000780c */ /* 0x000fda0003f05270 */
[----:B------:R-:W-:Y:S05]  /*4f90*/  @!P0 BRA `(.L_x_17357) ;  /* 0x0000000000948947 */ /* 0x000fea0003800000 */
[----:B------:R-:W-:-:S13]  /*4fa0*/  ISETP.NE.AND P0, PT, R0, 0x2c, PT ;  /* 0x0000002c0000780c */ /* 0x000fda0003f05270 */
[----:B------:R-:W-:Y:S05]  /*4fb0*/  @P0 BRA `(.L_x_17330) ;  /* 0x0000000000440947 */ /* 0x000fea0003800000 */
[----:B---34-:R-:W-:Y:S01]  /*4fc0*/  I2FP.F32.S32 R4, R5 ;  /* 0x0000000500047245 */ /* 0x018fe20000201400 */
        /* <DEDUP_REMOVED lines=16> */
.L_x_17330:
[----:B------:R-:W-:Y:S01]  /*50d0*/  MOV R14, 0x0 ;  /* 0x00000000000e7802 */ /* 0x000fe20000000f00 */
[----:B------:R-:W-:Y:S01]  /*50e0*/  ULDC.64 UR4, c[0x4][0x178] ;  /* 0x01005e0000047ab9 */ /* 0x000fe20000000a00 */
[----:B------:R-:W-:Y:S01]  /*50f0*/  ULDC.64 UR6, c[0x4][0x180] ;  /* 0x0100600000067ab9 */ /* 0x000fe20000000a00 */
[----:B---34-:R-:W-:Y:S02]  /*5100*/  IMAD.U32 R4, RZ, RZ, UR4 ;  /* 0x00000004ff047e24 */ /* 0x018fe4000f8e00ff */
        /* <DEDUP_REMOVED lines=12> */
.L_x_17358:
[----:B------:R-:W-:Y:S01]  /*51d0*/  IMAD.MOV.U32 R23, RZ, RZ, R19 ;  /* 0x000000ffff177224 */ /* 0x000fe200078e0013 */
[----:B------:R-:W-:Y:S06]  /*51e0*/  BRA `(.L_x_17325) ;  /* 0x00000000001c7947 */ /* 0x000fec0003800000 */
.L_x_17357:
[--C-:B------:R-:W-:Y:S01]  /*51f0*/  SHF.R.S32.HI R7, RZ, 0x1f, R5.reuse ;  /* 0x0000001fff077819 */ /* 0x100fe20000011405 */
[----:B------:R-:W-:Y:S02]  /*5200*/  IMAD.MOV.U32 R6, RZ, RZ, R5 ;  /* 0x000000ffff067224 */ /* 0x000fe400078e0005 */
[----:B------:R-:W-:-:S03]  /*5210*/  IMAD.MOV.U32 R23, RZ, RZ, R19 ;  /* 0x000000ffff177224 */ /* 0x000fc600078e0013 */
[----:B------:R0:W-:Y:S01]  /*5220*/  STG.E.64 desc[UR36][R8.64], R6 ;  /* 0x0000000608007986 */ /* 0x0001e2000c101b24 */
[----:B------:R-:W-:Y:S05]  /*5230*/  BRA `(.L_x_17325) ;  /* 0x0000000000087947 */ /* 0x000fea0003800000 */
.L_x_17356:
[----:B------:R0:W-:Y:S01]  /*5240*/  STG.E desc[UR36][R8.64], R5 ;  /* 0x0000000508007986 */ /* 0x0001e2000c101924 */
[----:B------:R-:W-:-:S07]  /*5250*/  IMAD.MOV.U32 R23, RZ, RZ, R19 ;  /* 0x000000ffff177224 */ /* 0x000fce00078e0013 */
.L_x_17325:
[----:B------:R-:W-:Y:S05]  /*5260*/  BSYNC B6 ;  /* 0x0000000000067941 */ /* 0x000fea0003800000 */
.L_x_17324:
[----:B------:R-:W-:Y:S01]  /*5270*/  ISETP.GE.AND P0, PT, R23, R16, PT ;  /* 0x000000101700720c */ /* 0x000fe20003f06270 */
[----:B------:R-:W-:-:S12]  /*5280*/  BSSY B6, `(.L_x_17359) ;  /* 0x00001d8000067945 */ /* 0x000fd80003800000 */
        /* <DEDUP_REMOVED lines=21> */
.L_x_17364:
[----:B-----5:R4:W-:Y:S01]  /*53e0*/  STG.E.U8 desc[UR36][R4.64], R24 ;  /* 0x0000001804007986 */ /* 0x0209e2000c101124 */
[----:B------:R-:W-:Y:S05]  /*53f0*/  BRA `(.L_x_17366) ;  /* 0x0000000c00487947 */ /* 0x000fea0003800000 */
.L_x_17363:
        /* <DEDUP_REMOVED lines=9> */
.L_x_17368:
[----:B-----5:R2:W-:Y:S01]  /*5490*/  STG.E desc[UR36][R4.64], R24 ;  /* 0x0000001804007986 */ /* 0x0205e2000c101924 */
[----:B------:R-:W-:Y:S05]  /*54a0*/  BRA `(.L_x_17366) ;  /* 0x0000000c001c7947 */ /* 0x000fea0003800000 */
.L_x_17367:
[----:B-----5:R0:W-:Y:S01]  /*54b0*/  STG.E.U16 desc[UR36][R4.64], R24 ;  /* 0x0000001804007986 */ /* 0x0201e2000c101524 */
[----:B------:R-:W-:Y:S05]  /*54c0*/  BRA `(.L_x_17366) ;  /* 0x0000000c00147947 */ /* 0x000fea0003800000 */
.L_x_17362:
        /* <DEDUP_REMOVED lines=9> */
.L_x_17370:
[----:B-----5:R-:W-:-:S04]  /*5560*/  I2FP.F32.S32 R0, R24 ;  /* 0x0000001800007245 */ /* 0x020fc80000201400 */
[----:B------:R-:W-:-:S05]  /*5570*/  F2FP.F16.F32.PACK_AB R0, RZ, R0 ;  /* 0x00000000ff00723e */ /* 0x000fca00000000ff */
[----:B------:R0:W-:Y:S01]  /*5580*/  STG.E.U16 desc[UR36][R4.64], R0 ;  /* 0x0000000004007986 */ /* 0x0001e2000c101524 */
[----:B------:R-:W-:Y:S05]  /*5590*/  BRA `(.L_x_17366) ;  /* 0x0000000800e07947 */ /* 0x000fea0003800000 */
.L_x_17369:
        /* <DEDUP_REMOVED lines=10> */
.L_x_17372:
[----:B-----5:R-:W-:-:S04]  /*5640*/  I2FP.F32.S32 R24, R24 ;  /* 0x0000001800187245 */ /* 0x020fc80000201400 */
[----:B------:R-:W-:-:S04]  /*5650*/  F2FP.F16.F32.PACK_AB R3, RZ, R24 ;  /* 0x00000018ff03723e */ /* 0x000fc800000000ff */
[----:B------:R-:W-:-:S05]  /*5660*/  PRMT R3, R3, 0x5410, RZ ;  /* 0x0000541003037816 */ /* 0x000fca00000000ff */
[----:B------:R0:W-:Y:S01]  /*5670*/  STG.E desc[UR36][R4.64], R3 ;  /* 0x0000000304007986 */ /* 0x0001e2000c101924 */
[----:B------:R-:W-:Y:S05]  /*5680*/  BRA `(.L_x_17366) ;  /* 0x0000000800a47947 */ /* 0x000fea0003800000 */
.L_x_17371:
[----:B-----5:R-:W0:Y:S02]  /*5690*/  I2F.F64 R24, R24 ;  /* 0x0000001800187312 */ /* 0x020e240000201c00 */
[----:B0-----:R0:W-:Y:S01]  /*56a0*/  STG.E.64 desc[UR36][R4.64], R24 ;  /* 0x0000001804007986 */ /* 0x0011e2000c101b24 */
[----:B------:R-:W-:Y:S05]  /*56b0*/  BRA `(.L_x_17366) ;  /* 0x0000000800987947 */ /* 0x000fea0003800000 */
.L_x_17361:
        /* <DEDUP_REMOVED lines=12> */
.L_x_17375:
[----:B-----5:R-:W0:Y:S01]  /*5780*/  I2F.F64 R24, R24 ;  /* 0x0000001800187312 */ /* 0x020e220000201c00 */
[----:B------:R-:W-:-:S05]  /*5790*/  CS2R R26, SRZ ;  /* 0x00000000001a7805 */ /* 0x000fca000001ff00 */
[----:B0-----:R0:W-:Y:S01]  /*57a0*/  STG.E.128 desc[UR36][R4.64], R24 ;  /* 0x0000001804007986 */ /* 0x0011e2000c101d24 */
[----:B------:R-:W-:Y:S05]  /*57b0*/  BRA `(.L_x_17366) ;  /* 0x0000000800587947 */ /* 0x000fea0003800000 */
.L_x_17374:
        /* <DEDUP_REMOVED lines=21> */
.L_x_17379:
[----:B------:R-:W-:Y:S05]  /*5910*/  BSYNC B0 ;  /* 0x0000000000007941 */ /* 0x000fea0003800000 */
.L_x_17378:
[----:B------:R-:W-:-:S05]  /*5920*/  LOP3.LUT R7, R0, R7, RZ, 0xfc, !PT ;  /* 0x0000000700077212 */ /* 0x000fca00078efcff */
[----:B------:R0:W-:Y:S01]  /*5930*/  STG.E.U8 desc[UR36][R4.64], R7 ;  /* 0x0000000704007986 */ /* 0x0001e2000c101124 */
[----:B------:R-:W-:Y:S05]  /*5940*/  BRA `(.L_x_17366) ;  /* 0x0000000400f47947 */ /* 0x000fea0003800000 */
.L_x_17377:
        /* <DEDUP_REMOVED lines=13> */
.L_x_17381:
[----:B------:R-:W-:Y:S01]  /*5a20*/  IMAD.MOV.U32 R0, RZ, RZ, 0x7f ;  /* 0x0000007fff007424 */ /* 0x000fe200078e00ff */
[----:B------:R-:W-:-:S04]  /*5a30*/  ISETP.GT.U32.AND P0, PT, R3, 0x7f800000, PT ;  /* 0x7f8000000300780c */ /* 0x000fc80003f04070 */
[----:B------:R-:W-:-:S09]  /*5a40*/  SEL R0, R0, 0x7c, P0 ;  /* 0x0000007c00007807 */ /* 0x000fd20000000000 */
.L_x_17382:
[----:B------:R-:W-:Y:S05]  /*5a50*/  BSYNC B0 ;  /* 0x0000000000007941 */ /* 0x000fea0003800000 */
.L_x_17380:
[----:B------:R-:W-:-:S04]  /*5a60*/  LOP3.LUT R3, R7, 0x80000000, RZ, 0xc0, !PT ;  /* 0x8000000007037812 */ /* 0x000fc800078ec0ff */
[----:B------:R-:W-:-:S04]  /*5a70*/  SHF.R.U32.HI R3, RZ, 0x18, R3 ;  /* 0x00000018ff037819 */ /* 0x000fc80000011603 */
[----:B------:R-:W-:-:S05]  /*5a80*/  LOP3.LUT R3, R0, R3, RZ, 0xfc, !PT ;  /* 0x0000000300037212 */ /* 0x000fca00078efcff */
[----:B------:R0:W-:Y:S01]  /*5a90*/  STG.E.U8 desc[UR36][R4.64], R3 ;  /* 0x0000000304007986 */ /* 0x0001e2000c101124 */
[----:B------:R-:W-:Y:S05]  /*5aa0*/  BRA `(.L_x_17366) ;  /* 0x00000004009c7947 */ /* 0x000fea0003800000 */
.L_x_17376:
[----:B-----5:R-:W-:-:S04]  /*5ab0*/  I2FP.F32.S32 R0, R24 ;  /* 0x0000001800007245 */ /* 0x020fc80000201400 */
[----:B------:R-:W-:-:S05]  /*5ac0*/  F2FP.BF16.F32.PACK_AB R0, RZ, R0 ;  /* 0x00000000ff00723e */ /* 0x000fca00000010ff */
[----:B------:R0:W-:Y:S01]  /*5ad0*/  STG.E.U16 desc[UR36][R4.64], R0 ;  /* 0x0000000004007986 */ /* 0x0001e2000c101524 */
[----:B------:R-:W-:Y:S05]  /*5ae0*/  BRA `(.L_x_17366) ;  /* 0x00000004008c7947 */ /* 0x000fea0003800000 */
.L_x_17373:
        /* <DEDUP_REMOVED lines=10> */
.L_x_17385:
        /* <DEDUP_REMOVED lines=17> */
.L_x_17388:
[----:B------:R-:W-:-:S04]  /*5ca0*/  LOP3.LUT R0, R7, 0x80000000, RZ, 0xc0, !PT ;  /* 0x8000000007007812 */ /* 0x000fc800078ec0ff */
[----:B------:R-:W-:-:S04]  /*5cb0*/  SHF.R.U32.HI R0, RZ, 0x18, R0 ;  /* 0x00000018ff007819 */ /* 0x000fc80000011600 */
[----:B------:R-:W-:-:S07]  /*5cc0*/  LOP3.LUT R0, R3, R0, RZ, 0xfc, !PT ;  /* 0x0000000003007212 */ /* 0x000fce00078efcff */
.L_x_17387:
[----:B------:R-:W-:Y:S05]  /*5cd0*/  BSYNC B0 ;  /* 0x0000000000007941 */ /* 0x000fea0003800000 */
.L_x_17386:
[----:B------:R0:W-:Y:S01]  /*5ce0*/  STG.E.U8 desc[UR36][R4.64], R0 ;  /* 0x0000000004007986 */ /* 0x0001e2000c101124 */
[----:B------:R-:W-:Y:S05]  /*5cf0*/  BRA `(.L_x_17366) ;  /* 0x0000000400087947 */ /* 0x000fea0003800000 */
.L_x_17384:
        /* <DEDUP_REMOVED lines=17> */
.L_x_17391:
[----:B------:R-:W-:-:S04]  /*5e10*/  LOP3.LUT R0, R7, 0x80000000, RZ, 0xc0, !PT ;  /* 0x8000000007007812 */ /* 0x000fc800078ec0ff */
[----:B------:R-:W-:-:S04]  /*5e20*/  SHF.R.U32.HI R0, RZ, 0x18, R0 ;  /* 0x00000018ff007819 */ /* 0x000fc80000011600 */
[----:B------:R-:W-:-:S07]  /*5e30*/  LOP3.LUT R0, R3, R0, RZ, 0xfc, !PT ;  /* 0x0000000003007212 */ /* 0x000fce00078efcff */
.L_x_17390:
[----:B------:R-:W-:Y:S05]  /*5e40*/  BSYNC B0 ;  /* 0x0000000000007941 */ /* 0x000fea0003800000 */
.L_x_17389:
[----:B------:R0:W-:Y:S01]  /*5e50*/  STG.E.U8 desc[UR36][R4.64], R0 ;  /* 0x0000000004007986 */ /* 0x0001e2000c101124 */
[----:B------:R-:W-:Y:S05]  /*5e60*/  BRA `(.L_x_17366) ;  /* 0x0000000000ac7947 */ /* 0x000fea0003800000 */
.L_x_17383:
        /* <DEDUP_REMOVED lines=22> */
.L_x_17365:
        /* <DEDUP_REMOVED lines=16> */
.L_x_17394:
[----:B------:R-:W-:Y:S05]  /*60d0*/  BRA `(.L_x_17366) ;  /* 0x0000000000107947 */ /* 0x000fea0003800000 */
.L_x_17393:
[----:B-----5:R-:W-:-:S05]  /*60e0*/  SHF.R.S32.HI R25, RZ, 0x1f, R24 ;  /* 0x0000001fff197819 */ /* 0x020fca0000011418 */
[----:B------:R0:W-:Y:S01]  /*60f0*/  STG.E.64 desc[UR36][R4.64], R24 ;  /* 0x0000001804007986 */ /* 0x0001e2000c101b24 */
[----:B------:R-:W-:Y:S05]  /*6100*/  BRA `(.L_x_17366) ;  /* 0x0000000000047947 */ /* 0x000fea0003800000 */
.L_x_17392:
[----:B-----5:R0:W-:Y:S02]  /*6110*/  STG.E desc[UR36][R4.64], R24 ;  /* 0x0000001804007986 */ /* 0x0201e4000c101924 */
.L_x_17366:
[----:B------:R-:W-:-:S05]  /*6120*/  VIADD R23, R23, 0x80 ;  /* 0x0000008017177836 */ /* 0x000fca0000000000 */
[----:B------:R-:W-:-:S13]  /*6130*/  ISETP.GE.AND P0, PT, R23, R16, PT ;  /* 0x000000101700720c */ /* 0x000fda0003f06270 */
[----:B------:R-:W-:Y:S05]  /*6140*/  @P0 BRA `(.L_x_17360) ;  /* 0x0000000c00ac0947 */ /* 0x000fea0003800000 */
[----:B------:R-:W5:Y:S01]  /*6150*/  LDC.64 R8, c[0x0][0x220] ;  /* 0x00008800ff087b82 */ /* 0x000f620000000a00 */
[----:B0-----:R-:W-:Y:S01]  /*6160*/  IMAD R0, R2, 0x200, R23 ;  /* 0x0000020002007824 */ /* 0x001fe200078e0217 */
[----:B-1234-:R-:W-:Y:S01]  /*6170*/  PRMT R4, R17, 0x9910, RZ ;  /* 0x0000991011047816 */ /* 0x01efe200000000ff */
        /* <DEDUP_REMOVED lines=17> */
.L_x_17398:
[----:B------:R0:W-:Y:S01]  /*6290*/  STG.E.U8 desc[UR36][R8.64], R18 ;  /* 0x0000001208007986 */ /* 0x0001e2000c101124 */
[----:B------:R-:W-:Y:S05]  /*62a0*/  BRA `(.L_x_17400) ;  /* 0x0000000c00507947 */ /* 0x000fea0003800000 */
.L_x_17397:
        /* <DEDUP_REMOVED lines=9> */
.L_x_17402:
[----:B------:R0:W-:Y:S01]  /*6340*/  STG.E desc[UR36][R8.64], R18 ;  /* 0x0000001208007986 */ /* 0x0001e2000c101924 */
[----:B------:R-:W-:Y:S05]  /*6350*/  BRA `(.L_x_17400) ;  /* 0x0000000c00247947 */ /* 0x000fea0003800000 */
.L_x_17401:
[----:B------:R0:W-:Y:S01]  /*6360*/  STG.E.U16 desc[UR36][R8.64], R18 ;  /* 0x0000001208007986 */ /* 0x0001e2000c101524 */
[----:B------:R-:W-:Y:S05]  /*6370*/  BRA `(.L_x_17400) ;  /* 0x0000000c001c7947 */ /* 0x000fea0003800000 */
.L_x_17396:
        /* <DEDUP_REMOVED lines=9> */
.L_x_17404:
[----:B------:R-:W-:-:S04]  /*6410*/  I2FP.F32.S32 R0, R18 ;  /* 0x0000001200007245 */ /* 0x000fc80000201400 */
[----:B------:R-:W-:-:S05]  /*6420*/  F2FP.F16.F32.PACK_AB R0, RZ, R0 ;  /* 0x00000000ff00723e */ /* 0x000fca00000000ff */
[----:B------:R0:W-:Y:S01]  /*6430*/  STG.E.U16 desc[UR36][R8.64], R0 ;  /* 0x0000000008007986 */ /* 0x0001e2000c101524 */
[----:B------:R-:W-:Y:S05]  /*6440*/  BRA `(.L_x_17400) ;  /* 0x0000000800e87947 */ /* 0x000fea0003800000 */
.L_x_17403:
        /* <DEDUP_REMOVED lines=10> */
.L_x_17406:
[----:B------:R-:W-:-:S04]  /*64f0*/  I2FP.F32.S32 R18, R18 ;  /* 0x0000001200127245 */ /* 0x000fc80000201400 */
[----:B------:R-:W-:-:S04]  /*6500*/  F2FP.F16.F32.PACK_AB R3, RZ, R18 ;  /* 0x00000012ff03723e */ /* 0x000fc800000000ff */
[----:B------:R-:W-:-:S05]  /*6510*/  PRMT R3, R3, 0x5410, RZ ;  /* 0x0000541003037816 */ /* 0x000fca00000000ff */
[----:B------:R0:W-:Y:S01]  /*6520*/  STG.E desc[UR36][R8.64], R3 ;  /* 0x0000000308007986 */ /* 0x0001e2000c101924 */
[----:B------:R-:W-:Y:S05]  /*6530*/  BRA `(.L_x_17400) ;  /* 0x0000000800ac7947 */ /* 0x000fea0003800000 */
.L_x_17405:
[----:B------:R-:W0:Y:S02]  /*6540*/  I2F.F64 R18, R18 ;  /* 0x0000001200127312 */ /* 0x000e240000201c00 */
[----:B0-----:R0:W-:Y:S01]  /*6550*/  STG.E.64 desc[UR36][R8.64], R18 ;  /* 0x0000001208007986 */ /* 0x0011e2000c101b24 */
[----:B------:R-:W-:Y:S05]  /*6560*/  BRA `(.L_x_17400) ;  /* 0x0000000800a07947 */ /* 0x000fea0003800000 */
.L_x_17395:
        /* <DEDUP_REMOVED lines=12> */
.L_x_17409:
[----:B------:R-:W0:Y:S01]  /*6630*/  I2F.F64 R4, R18 ;  /* 0x0000001200047312 */ /* 0x000e220000201c00 */
[----:B------:R-:W-:-:S05]  /*6640*/  CS2R R6, SRZ ;  /* 0x0000000000067805 */ /* 0x000fca000001ff00 */
[----:B0-----:R0:W-:Y:S01]  /*6650*/  STG.E.128 desc[UR36][R8.64], R4 ;  /* 0x0000000408007986 */ /* 0x0011e2000c101d24 */
[----:B------:R-:W-:Y:S05]  /*6660*/  BRA `(.L_x_17400) ;  /* 0x0000000800607947 */ /* 0x000fea0003800000 */
.L_x_17408:
        /* <DEDUP_REMOVED lines=21> */
.L_x_17413:
[----:B------:R-:W-:Y:S05]  /*67c0*/  BSYNC B0 ;  /* 0x0000000000007941 */ /* 0x000fea0003800000 */
.L_x_17412:
[----:B------:R-:W-:-:S05]  /*67d0*/  LOP3.LUT R5, R0, R5, RZ, 0xfc, !PT ;  /* 0x0000000500057212 */ /* 0x000fca00078efcff */
[----:B------:R0:W-:Y:S01]  /*67e0*/  STG.E.U8 desc[UR36][R8.64], R5 ;  /* 0x0000000508007986 */ /* 0x0001e2000c101124 */
[----:B------:R-:W-:Y:S05]  /*67f0*/  BRA `(.L_x_17400) ;  /* 0x0000000400fc7947 */ /* 0x000fea0003800000 */
.L_x_17411:
        /* <DEDUP_REMOVED lines=13> */
.L_x_17415:
[----:B------:R-:W-:Y:S01]  /*68d0*/  IMAD.MOV.U32 R0, RZ, RZ, 0x7f ;  /* 0x0000007fff007424 */ /* 0x000fe200078e00ff */
[----:B------:R-:W-:-:S04]  /*68e0*/  ISETP.GT.U32.AND P0, PT, R3, 0x7f800000, PT ;  /* 0x7f8000000300780c */ /* 0x000fc80003f04070 */
[----:B------:R-:W-:-:S09]  /*68f0*/  SEL R0, R0, 0x7c, P0 ;  /* 0x0000007c00007807 */ /* 0x000fd20000000000 */
.L_x_17416:
[----:B------:R-:W-:Y:S05]  /*6900*/  BSYNC B0 ;  /* 0x0000000000007941 */ /* 0x000fea0003800000 */
.L_x_17414:
[----:B------:R-:W-:-:S04]  /*6910*/  LOP3.LUT R3, R5, 0x80000000, RZ, 0xc0, !PT ;  /* 0x8000000005037812 */ /* 0x000fc800078ec0ff */
[----:B------:R-:W-:-:S04]  /*6920*/  SHF.R.U32.HI R3, RZ, 0x18, R3 ;  /* 0x00000018ff037819 */ /* 0x000fc80000011603 */
[----:B------:R-:W-:-:S05]  /*6930*/  LOP3.LUT R3, R0, R3, RZ, 0xfc, !PT ;  /* 0x0000000300037212 */ /* 0x000fca00078efcff */
[----:B------:R0:W-:Y:S01]  /*6940*/  STG.E.U8 desc[UR36][R8.64], R3 ;  /* 0x0000000308007986 */ /* 0x0001e2000c101124 */
[----:B------:R-:W-:Y:S05]  /*6950*/  BRA `(.L_x_17400) ;  /* 0x0000000400a47947 */ /* 0x000fea0003800000 */
.L_x_17410:
[----:B------:R-:W-:-:S04]  /*6960*/  I2FP.F32.S32 R0, R18 ;  /* 0x0000001200007245 */ /* 0x000fc80000201400 */
[----:B------:R-:W-:-:S05]  /*6970*/  F2FP.BF16.F32.PACK_AB R0, RZ, R0 ;  /* 0x00000000ff00723e */ /* 0x000fca00000010ff */
[----:B------:R0:W-:Y:S01]  /*6980*/  STG.E.U16 desc[UR36][R8.64], R0 ;  /* 0x0000000008007986 */ /* 0x0001e2000c101524 */
[----:B------:R-:W-:Y:S05]  /*6990*/  BRA `(.L_x_17400) ;  /* 0x0000000400947947 */ /* 0x000fea0003800000 */
.L_x_17407:
        /* <DEDUP_REMOVED lines=10> */
.L_x_17419:
        /* <DEDUP_REMOVED lines=17> */
.L_x_17422:
[----:B------:R-:W-:-:S04]  /*6b50*/  LOP3.LUT R3, R5, 0x80000000, RZ, 0xc0, !PT ;  /* 0x8000000005037812 */ /* 0x000fc800078ec0ff */
[----:B------:R-:W-:-:S04]  /*6b60*/  SHF.R.U32.HI R3, RZ, 0x18, R3 ;  /* 0x00000018ff037819 */ /* 0x000fc80000011603 */
[----:B------:R-:W-:-:S04]  /*6b70*/  LOP3.LUT R0, R0, R3, RZ, 0xfc, !PT ;  /* 0x0000000300007212 */ /* 0x000fc800078efcff */
[----:B------:R-:W-:-:S07]  /*6b80*/  PRMT R4, R0, 0x7610, R4 ;  /* 0x0000761000047816 */ /* 0x000fce0000000004 */
.L_x_17421:
[----:B------:R-:W-:Y:S05]  /*6b90*/  BSYNC B0 ;  /* 0x0000000000007941 */ /* 0x000fea0003800000 */
.L_x_17420:
[----:B------:R3:W-:Y:S01]  /*6ba0*/  STG.E.U8 desc[UR36][R8.64], R4 ;  /* 0x0000000408007986 */ /* 0x0007e2000c101124 */
[----:B------:R-:W-:Y:S05]  /*6bb0*/  BRA `(.L_x_17400) ;  /* 0x00000004000c7947 */ /* 0x000fea0003800000 */
.L_x_17418:
        /* <DEDUP_REMOVED lines=17> */
.L_x_17425:
[----:B------:R-:W-:-:S04]  /*6cd0*/  LOP3.LUT R3, R5, 0x80000000, RZ, 0xc0, !PT ;  /* 0x8000000005037812 */ /* 0x000fc800078ec0ff */
[----:B------:R-:W-:-:S04]  /*6ce0*/  SHF.R.U32.HI R3, RZ, 0x18, R3 ;  /* 0x00000018ff037819 */ /* 0x000fc80000011603 */
[----:B------:R-:W-:-:S04]  /*6cf0*/  LOP3.LUT R0, R0, R3, RZ, 0xfc, !PT ;  /* 0x0000000300007212 */ /* 0x000fc800078efcff */
[----:B------:R-:W-:-:S07]  /*6d00*/  PRMT R4, R0, 0x7610, R4 ;  /* 0x0000761000047816 */ /* 0x000fce0000000004 */
.L_x_17424:
[----:B------:R-:W-:Y:S05]  /*6d10*/  BSYNC B0 ;  /* 0x0000000000007941 */ /* 0x000fea0003800000 */
.L_x_17423:
[----:B------:R0:W-:Y:S01]  /*6d20*/  STG.E.U8 desc[UR36][R8.64], R4 ;  /* 0x0000000408007986 */ /* 0x0001e2000c101124 */
[----:B------:R-:W-:Y:S05]  /*6d30*/  BRA `(.L_x_17400) ;  /* 0x0000000000ac7947 */ /* 0x000fea0003800000 */
.L_x_17417:
        /* <DEDUP_REMOVED lines=22> */
.L_x_17399:
        /* <DEDUP_REMOVED lines=16> */
.L_x_17428:
[----:B------:R-:W-:Y:S05]  /*6fa0*/  BRA `(.L_x_17400) ;  /* 0x0000000000107947 */ /* 0x000fea0003800000 */
.L_x_17427:
[----:B------:R-:W-:-:S05]  /*6fb0*/  SHF.R.S32.HI R19, RZ, 0x1f, R18 ;  /* 0x0000001fff137819 */ /* 0x000fca0000011412 */
[----:B------:R1:W-:Y:S01]  /*6fc0*/  STG.E.64 desc[UR36][R8.64], R18 ;  /* 0x0000001208007986 */ /* 0x0003e2000c101b24 */
[----:B------:R-:W-:Y:S05]  /*6fd0*/  BRA `(.L_x_17400) ;  /* 0x0000000000047947 */ /* 0x000fea0003800000 */
.L_x_17426:
[----:B------:R2:W-:Y:S02]  /*6fe0*/  STG.E desc[UR36][R8.64], R18 ;  /* 0x0000001208007986 */ /* 0x0005e4000c101924 */
.L_x_17400:
[----:B------:R-:W-:-:S07]  /*6ff0*/  VIADD R23, R23, 0x80 ;  /* 0x0000008017177836 */ /* 0x000fce0000000000 */
.L_x_17360:
[----:B------:R-:W-:Y:S05]  /*7000*/  BSYNC B6 ;  /* 0x0000000000067941 */ /* 0x000fea0003800000 */
.L_x_17359:
        /* <DEDUP_REMOVED lines=21> */
.L_x_17432:
[----:B-----5:R-:W-:Y:S01]  /*7160*/  STG.E.U8 desc[UR36][R2.64], R22 ;  /* 0x0000001602007986 */ /* 0x020fe2000c101124 */
[----:B------:R-:W-:Y:S05]  /*7170*/  EXIT ;  /* 0x000000000000794d */ /* 0x000fea0003800000 */
.L_x_17431:
        /* <DEDUP_REMOVED lines=9> */
.L_x_17435:
[----:B-----5:R-:W-:Y:S01]  /*7210*/  STG.E desc[UR36][R2.64], R22 ;  /* 0x0000001602007986 */ /* 0x020fe2000c101924 */
[----:B------:R-:W-:Y:S05]  /*7220*/  EXIT ;  /* 0x000000000000794d */ /* 0x000fea0003800000 */
.L_x_17434:
[----:B-----5:R-:W-:Y:S01]  /*7230*/  STG.E.U16 desc[UR36][R2.64], R22 ;  /* 0x0000001602007986 */ /* 0x020fe2000c101524 */
[----:B------:R-:W-:Y:S05]  /*7240*/  EXIT ;  /* 0x000000000000794d */ /* 0x000fea0003800000 */
.L_x_17430:
        /* <DEDUP_REMOVED lines=9> */
.L_x_17437:
[----:B-----5:R-:W-:-:S04]  /*72e0*/  I2FP.F32.S32 R0, R22 ;  /* 0x0000001600007245 */ /* 0x020fc80000201400 */
[----:B------:R-:W-:-:S05]  /*72f0*/  F2FP.F16.F32.PACK_AB R0, RZ, R0 ;  /* 0x00000000ff00723e */ /* 0x000fca00000000ff */
[----:B------:R-:W-:Y:S01]  /*7300*/  STG.E.U16 desc[UR36][R2.64], R0 ;  /* 0x0000000002007986 */ /* 0x000fe2000c101524 */
[----:B------:R-:W-:Y:S05]  /*7310*/  EXIT ;  /* 0x000000000000794d */ /* 0x000fea0003800000 */
.L_x_17436:
        /* <DEDUP_REMOVED lines=10> */
.L_x_17439:
[----:B-----5:R-:W-:-:S04]  /*73c0*/  I2FP.F32.S32 R22, R22 ;  /* 0x0000001600167245 */ /* 0x020fc80000201400 */
[----:B------:R-:W-:-:S04]  /*73d0*/  F2FP.F16.F32.PACK_AB R5, RZ, R22 ;  /* 0x00000016ff05723e */ /* 0x000fc800000000ff */
[----:B------:R-:W-:-:S05]  /*73e0*/  PRMT R5, R5, 0x5410, RZ ;  /* 0x0000541005057816 */ /* 0x000fca00000000ff */
[----:B------:R-:W-:Y:S01]  /*73f0*/  STG.E desc[UR36][R2.64], R5 ;  /* 0x0000000502007986 */ /* 0x000fe2000c101924 */
[----:B------:R-:W-:Y:S05]  /*7400*/  EXIT ;  /* 0x000000000000794d */ /* 0x000fea0003800000 */
.L_x_17438:
[----:B-----5:R-:W0:Y:S02]  /*7410*/  I2F.F64 R22, R22 ;  /* 0x0000001600167312 */ /* 0x020e240000201c00 */
[----:B0-----:R-:W-:Y:S01]  /*7420*/  STG.E.64 desc[UR36][R2.64], R22 ;  /* 0x0000001602007986 */ /* 0x001fe2000c101b24 */
[----:B------:R-:W-:Y:S05]  /*7430*/  EXIT ;  /* 0x000000000000794d */ /* 0x000fea0003800000 */
.L_x_17429:
        /* <DEDUP_REMOVED lines=12> */
.L_x_17442:
[----:B-----5:R-:W0:Y:S01]  /*7500*/  I2F.F64 R4, R22 ;  /* 0x0000001600047312 */ /* 0x020e220000201c00 */
[----:B------:R-:W-:-:S05]  /*7510*/  CS2R R6, SRZ ;  /* 0x0000000000067805 */ /* 0x000fca000001ff00 */
[----:B0-----:R-:W-:Y:S01]  /*7520*/  STG.E.128 desc[UR36][R2.64], R4 ;  /* 0x0000000402007986 */ /* 0x001fe2000c101d24 */
[----:B------:R-:W-:Y:S05]  /*7530*/  EXIT ;  /* 0x000000000000794d */ /* 0x000fea0003800000 */
.L_x_17441:
        /* <DEDUP_REMOVED lines=21> */
.L_x_17446:
[----:B------:R-:W-:Y:S05]  /*7690*/  BSYNC B0 ;  /* 0x0000000000007941 */ /* 0x000fea0003800000 */
.L_x_17445:
[----:B------:R-:W-:-:S05]  /*76a0*/  LOP3.LUT R5, R0, R5, RZ, 0xfc, !PT ;  /* 0x0000000500057212 */ /* 0x000fca00078efcff */
[----:B------:R-:W-:Y:S01]  /*76b0*/  STG.E.U8 desc[UR36][R2.64], R5 ;  /* 0x0000000502007986 */ /* 0x000fe2000c101124 */
[----:B------:R-:W-:Y:S05]  /*76c0*/  EXIT ;  /* 0x000000000000794d */ /* 0x000fea0003800000 */
.L_x_17444:
        /* <DEDUP_REMOVED lines=13> */
.L_x_17448:
[----:B------:R-:W-:Y:S01]  /*77a0*/  IMAD.MOV.U32 R0, RZ, RZ, 0x7f ;  /* 0x0000007fff007424 */ /* 0x000fe200078e00ff */
[----:B------:R-:W-:-:S04]  /*77b0*/  ISETP.GT.U32.AND P0, PT, R4, 0x7f800000, PT ;  /* 0x7f8000000400780c */ /* 0x000fc80003f04070 */
[----:B------:R-:W-:-:S09]  /*77c0*/  SEL R0, R0, 0x7c, P0 ;  /* 0x0000007c00007807 */ /* 0x000fd20000000000 */
.L_x_17449:
[----:B------:R-:W-:Y:S05]  /*77d0*/  BSYNC B0 ;  /* 0x0000000000007941 */ /* 0x000fea0003800000 */
.L_x_17447:
[----:B------:R-:W-:-:S04]  /*77e0*/  LOP3.LUT R4, R5, 0x80000000, RZ, 0xc0, !PT ;  /* 0x8000000005047812 */ /* 0x000fc800078ec0ff */
[----:B------:R-:W-:-:S04]  /*77f0*/  SHF.R.U32.HI R5, RZ, 0x18, R4 ;  /* 0x00000018ff057819 */ /* 0x000fc80000011604 */
[----:B------:R-:W-:-:S05]  /*7800*/  LOP3.LUT R5, R0, R5, RZ, 0xfc, !PT ;  /* 0x0000000500057212 */ /* 0x000fca00078efcff */
[----:B------:R-:W-:Y:S01]  /*7810*/  STG.E.U8 desc[UR36][R2.64], R5 ;  /* 0x0000000502007986 */ /* 0x000fe2000c101124 */
[----:B------:R-:W-:Y:S05]  /*7820*/  EXIT ;  /* 0x000000000000794d */ /* 0x000fea0003800000 */
.L_x_17443:
[----:B-----5:R-:W-:-:S04]  /*7830*/  I2FP.F32.S32 R0, R22 ;  /* 0x0000001600007245 */ /* 0x020fc80000201400 */
[----:B------:R-:W-:-:S05]  /*7840*/  F2FP.BF16.F32.PACK_AB R0, RZ, R0 ;  /* 0x00000000ff00723e */ /* 0x000fca00000010ff */
[----:B------:R-:W-:Y:S01]  /*7850*/  STG.E.U16 desc[UR36][R2.64], R0 ;  /* 0x0000000002007986 */ /* 0x000fe2000c101524 */
[----:B------:R-:W-:Y:S05]  /*7860*/  EXIT ;  /* 0x000000000000794d */ /* 0x000fea0003800000 */
.L_x_17440:
        /* <DEDUP_REMOVED lines=10> */
.L_x_17452:
        /* <DEDUP_REMOVED lines=17> */
.L_x_17455:
[----:B------:R-:W-:-:S04]  /*7a20*/  LOP3.LUT R0, R7, 0x80000000, RZ, 0xc0, !PT ;  /* 0x8000000007007812 */ /* 0x000fc800078ec0ff */
[----:B------:R-:W-:-:S04]  /*7a30*/  SHF.R.U32.HI R5, RZ, 0x18, R0 ;  /* 0x00000018ff057819 */ /* 0x000fc80000011600 */
[----:B------:R-:W-:-:S04]  /*7a40*/  LOP3.LUT R4, R4, R5, RZ, 0xfc, !PT ;  /* 0x0000000504047212 */ /* 0x000fc800078efcff */
[----:B------:R-:W-:-:S07]  /*7a50*/  PRMT R0, R4, 0x7610, R0 ;  /* 0x0000761004007816 */ /* 0x000fce0000000000 */
.L_x_17454:
[----:B------:R-:W-:Y:S05]  /*7a60*/  BSYNC B0 ;  /* 0x0000000000007941 */ /* 0x000fea0003800000 */
.L_x_17453:
[----:B------:R-:W-:Y:S01]  /*7a70*/  STG.E.U8 desc[UR36][R2.64], R0 ;  /* 0x0000000002007986 */ /* 0x000fe2000c101124 */
[----:B------:R-:W-:Y:S05]  /*7a80*/  EXIT ;  /* 0x000000000000794d */ /* 0x000fea0003800000 */
.L_x_17451:
        /* <DEDUP_REMOVED lines=17> */
.L_x_17458:
[----:B------:R-:W-:-:S04]  /*7ba0*/  LOP3.LUT R0, R7, 0x80000000, RZ, 0xc0, !PT ;  /* 0x8000000007007812 */ /* 0x000fc800078ec0ff */
[----:B------:R-:W-:-:S04]  /*7bb0*/  SHF.R.U32.HI R5, RZ, 0x18, R0 ;  /* 0x00000018ff057819 */ /* 0x000fc80000011600 */
[----:B------:R-:W-:-:S04]  /*7bc0*/  LOP3.LUT R4, R4, R5, RZ, 0xfc, !PT ;  /* 0x0000000504047212 */ /* 0x000fc800078efcff */
[----:B------:R-:W-:-:S07]  /*7bd0*/  PRMT R0, R4, 0x7610, R0 ;  /* 0x0000761004007816 */ /* 0x000fce0000000000 */
.L_x_17457:
[----:B------:R-:W-:Y:S05]  /*7be0*/  BSYNC B0 ;  /* 0x0000000000007941 */ /* 0x000fea0003800000 */
.L_x_17456:
[----:B------:R-:W-:Y:S01]  /*7bf0*/  STG.E.U8 desc[UR36][R2.64], R0 ;  /* 0x0000000002007986 */ /* 0x000fe2000c101124 */
[----:B------:R-:W-:Y:S05]  /*7c00*/  EXIT ;  /* 0x000000000000794d */ /* 0x000fea0003800000 */
.L_x_17450:
        /* <DEDUP_REMOVED lines=22> */
.L_x_17433:
        /* <DEDUP_REMOVED lines=16> */
.L_x_17461:
[----:B------:R-:W-:Y:S05]  /*7e70*/  EXIT ;  /* 0x000000000000794d */ /* 0x000fea0003800000 */
.L_x_17460:
[----:B-----5:R-:W-:-:S05]  /*7e80*/  SHF.R.S32.HI R23, RZ, 0x1f, R22 ;  /* 0x0000001fff177819 */ /* 0x020fca0000011416 */
[----:B------:R-:W-:Y:S01]  /*7e90*/  STG.E.64 desc[UR36][R2.64], R22 ;  /* 0x0000001602007986 */ /* 0x000fe2000c101b24 */
[----:B------:R-:W-:Y:S05]  /*7ea0*/  EXIT ;  /* 0x000000000000794d */ /* 0x000fea0003800000 */
.L_x_17459:
[----:B-----5:R-:W-:Y:S01]  /*7eb0*/  STG.E desc[UR36][R2.64], R22 ;  /* 0x0000001602007986 */ /* 0x020fe2000c101924 */
[----:B------:R-:W-:Y:S05]  /*7ec0*/  EXIT ;  /* 0x000000000000794d */ /* 0x000fea0003800000 */
.L_x_17462:
        /* <DEDUP_REMOVED lines=11> */
.L_x_22922:


//--------------------- .text._ZN2at6native18elementwise_kernelILi128ELi2EZNS0_22gpu_kernel_impl_nocastINS0_13BUnaryFunctorIiiiZZZNS0_15binary_internal21div_trunc_kernel_cudaERNS_18TensorIteratorBaseEENKUlvE_clEvENKUlvE1_clEvEUliiE_EEEEvS6_RKT_EUliE_EEviT1_ --------------------------
	.section	.text._ZN2at6native18elementwise_kernelILi128ELi2EZNS0_22gpu_kernel_impl_nocastINS0_13BUnaryFunctorIiiiZZZNS0_15binary_internal21div_trunc_kernel_cudaERNS_18TensorIteratorBaseEENKUlvE_clEvENKUlvE1_clEvEUliiE_EEEEvS6_RKT_EUliE_EEviT1_,"ax",@progbits
	.align	128
        .global         _ZN2at6native18elementwise_kernelILi128ELi2EZNS0_22gpu_kernel_impl_nocastINS0_13BUnaryFunctorIiiiZZZNS0_15binary_internal21div_trunc_kernel_cudaERNS_18TensorIteratorBaseEENKUlvE_clEvENKUlvE1_clEvEUliiE_EEEEvS6_RKT_EUliE_EEviT1_
        .type           _ZN2at6native18elementwise_kernelILi128ELi2EZNS0_22gpu_kernel_impl_nocastINS0_13BUnaryFunctorIiiiZZZNS0_15binary_internal21div_trunc_kernel_cudaERNS_18TensorIteratorBaseEENKUlvE_clEvENKUlvE1_clEvEUliiE_EEEEvS6_RKT_EUliE_EEviT1_,@function
        .size           _ZN2at6native18elementwise_kernelILi128ELi2EZNS0_22gpu_kernel_impl_nocastINS0_13BUnaryFunctorIiiiZZZNS0_15binary_internal21div_trunc_kernel_cudaERNS_18TensorIteratorBaseEENKUlvE_clEvENKUlvE1_clEvEUliiE_EEEEvS6_RKT_EUliE_EEviT1_,(.L_x_22923 - _ZN2at6native18elementwise_kernelILi128ELi2EZNS0_22gpu_kernel_impl_nocastINS0_13BUnaryFunctorIiiiZZZNS0_15binary_internal21div_trunc_kernel_cudaERNS_18TensorIteratorBaseEENKUlvE_clEvENKUlvE1_clEvEUliiE_EEEEvS6_RKT_EUliE_EEviT1_)
        .other          _ZN2at6native18elementwise_kernelILi128ELi2EZNS0_22gpu_kernel_impl_nocastINS0_13BUnaryFunctorIiiiZZZNS0_15binary_internal21div_trunc_kernel_cudaERNS_18TensorIteratorBaseEENKUlvE_clEvENKUlvE1_clEvEUliiE_EEEEvS6_RKT_EUliE_EEviT1_,@"STO_CUDA_ENTRY STV_DEFAULT"
_ZN2at6native18elementwise_kernelILi128ELi2EZNS0_22gpu_kernel_impl_nocastINS0_13BUnaryFunctorIiiiZZZNS0_15binary_internal21div_trunc_kernel_cudaERNS_18TensorIteratorBaseEENKUlvE_clEvENKUlvE1_clEvEUliiE_EEEEvS6_RKT_EUliE_EEviT1_:
.text._ZN2at6native18elementwise_kernelILi128ELi2EZNS0_22gpu_kernel_impl_nocastINS0_13BUnaryFunctorIiiiZZZNS0_15binary_internal21div_trunc_kernel_cudaERNS_18TensorIteratorBaseEENKUlvE_clEvENKUlvE1_clEvEUliiE_EEEEvS6_RKT_EUliE_EEviT1_:
        /* <DEDUP_REMOVED lines=312> */
.L_x_17465:
[----:B------:R-:W-:Y:S01]  /*1380*/  ULDC.64 UR8, c[0x0][0x418] ;  /* 0x0001060000087ab9 */ /* 0x000fe20000000a00 */
[----:B------:R-:W0:Y:S01]  /*1390*/  LDC R11, c[0x0][0x424] ;  /* 0x00010900ff0b7b82 */ /* 0x000e220000000800 */
[----:B------:R-:W-:-:S04]  /*13a0*/  IADD3 R4, P0, R2, UR8, RZ ;  /* 0x0000000802047c10 */ /* 0x000fc8000ff1e0ff */
[----:B------:R-:W-:Y:S01]  /*13b0*/  IADD3.X R5, RZ, UR9, RZ, P0, !PT ;  /* 0x00000009ff057c10 */ /* 0x000fe200087fe4ff */
[----:B------:R-:W-:-:S04]  /*13c0*/  ULDC.64 UR8, c[0x0][0x410] ;  /* 0x0001040000087ab9 */ /* 0x000fc80000000a00 */
[----:B------:R-:W2:Y:S01]  /*13d0*/  LDG.E R4, desc[UR4][R4.64] ;  /* 0x0000000404047981 */ /* 0x000ea2000c1e1900 */
[----:B0-----:R-:W-:-:S04]  /*13e0*/  IABS R9, R11 ;  /* 0x0000000b00097213 */ /* 0x001fc80000000000 */
[----:B------:R-:W0:Y:S08]  /*13f0*/  I2F.RP R2, R9 ;  /* 0x0000000900027306 */ /* 0x000e300000209400 */
[----:B0-----:R-:W0:Y:S02]  /*1400*/  MUFU.RCP R2, R2 ;  /* 0x0000000200027308 */ /* 0x001e240000001000 */
[----:B0-----:R-:W-:-:S06]  /*1410*/  IADD3 R6, R2, 0xffffffe, RZ ;  /* 0x0ffffffe02067810 */ /* 0x001fcc0007ffe0ff */
[----:B------:R0:W1:Y:S02]  /*1420*/  F2I.FTZ.U32.TRUNC.NTZ R7, R6 ;  /* 0x0000000600077305 */ /* 0x000064000021f000 */
[----:B0-----:R-:W-:Y:S01]  /*1430*/  IMAD.MOV.U32 R6, RZ, RZ, RZ ;  /* 0x000000ffff067224 */ /* 0x001fe200078e00ff */
[----:B-1----:R-:W-:-:S05]  /*1440*/  IADD3 R8, RZ, -R7, RZ ;  /* 0x80000007ff087210 */ /* 0x002fca0007ffe0ff */
[----:B------:R-:W-:-:S04]  /*1450*/  IMAD R13, R8, R9, RZ ;  /* 0x00000009080d7224 */ /* 0x000fc800078e02ff */
[----:B------:R-:W-:Y:S01]  /*1460*/  IMAD.HI.U32 R7, R7, R13, R6 ;  /* 0x0000000d07077227 */ /* 0x000fe200078e0006 */
[----:B--2---:R-:W-:Y:S02]  /*1470*/  IABS R8, R4 ;  /* 0x0000000400087213 */ /* 0x004fe40000000000 */
[----:B------:R-:W-:-:S03]  /*1480*/  LOP3.LUT R4, R4, R11, RZ, 0x3c, !PT ;  /* 0x0000000b04047212 */ /* 0x000fc600078e3cff */
[----:B------:R-:W-:Y:S01]  /*1490*/  IMAD.HI.U32 R7, R7, R8, RZ ;  /* 0x0000000807077227 */ /* 0x000fe200078e00ff */
[----:B------:R-:W-:-:S04]  /*14a0*/  ISETP.GE.AND P1, PT, R4, RZ, PT ;  /* 0x000000ff0400720c */ /* 0x000fc80003f26270 */
[----:B------:R-:W-:-:S05]  /*14b0*/  IADD3 R2, -R7, RZ, RZ ;  /* 0x000000ff07027210 */ /* 0x000fca0007ffe1ff */
        /* <DEDUP_REMOVED lines=10> */
[----:B------:R-:W-:Y:S01]  /*1560*/  IADD3 R7, R0, 0x80, RZ ;  /* 0x0000008000077810 */ /* 0x000fe20007ffe0ff */
[----:B------:R-:W-:Y:S01]  /*1570*/  @!P1 IMAD.MOV R5, RZ, RZ, -R5 ;  /* 0x000000ffff059224 */ /* 0x000fe200078e0a05 */
[----:B------:R-:W-:-:S05]  /*1580*/  @!P2 LOP3.LUT R5, RZ, R11, RZ, 0x33, !PT ;  /* 0x0000000bff05a212 */ /* 0x000fca00078e33ff */
[----:B------:R0:W-:Y:S02]  /*1590*/  STG.E desc[UR4][R2.64], R5 ;  /* 0x0000000502007986 */ /* 0x0001e4000c101904 */
.L_x_17464:
[----:B------:R-:W-:Y:S05]  /*15a0*/  BSYNC B0 ;  /* 0x0000000000007941 */ /* 0x000fea0003800000 */
.L_x_17463:
        /* <DEDUP_REMOVED lines=8> */
[----:B------:R-:W-:Y:S01]  /*1630*/  IMAD.MOV.U32 R3, RZ, RZ, R7 ;  /* 0x000000ffff037224 */ /* 0x000fe200078e0007 */
        /* <DEDUP_REMOVED lines=285> */
[----:B------:R-:W-:-:S04]  /*2810*/  IMAD.MOV R4, RZ, RZ, -R7 ;  /* 0x000000ffff047224 */ /* 0x000fc800078e0a07 */
[----:B------:R-:W-:-:S03]  /*2820*/  IMAD R4, R4, UR8, R5 ;  /* 0x0000000804047c24 */ /* 0x000fc6000f8e0205 */
        /* <DEDUP_REMOVED lines=9> */
.L_x_17466:
        /* <DEDUP_REMOVED lines=11> */
[----:B0-----:R-:W-:Y:S02]  /*2970*/  MOV R6, RZ ;  /* 0x000000ff00067202 */ /* 0x001fe40000000f00 */
[----:B-1----:R-:W-:-:S05]  /*2980*/  IADD3 R0, RZ, -R7, RZ ;  /* 0x80000007ff007210 */ /* 0x002fca0007ffe0ff */
[----:B------:R-:W-:-:S04]  /*2990*/  IMAD R13, R0, R11, RZ ;  /* 0x0000000b000d7224 */ /* 0x000fc800078e02ff */
[----:B------:R-:W-:Y:S01]  /*29a0*/  IMAD.HI.U32 R13, R7, R13, R6 ;  /* 0x0000000d070d7227 */ /* 0x000fe200078e0006 */
[----:B--2---:R-:W-:Y:S02]  /*29b0*/  IABS R2, R4 ;  /* 0x0000000400027213 */ /* 0x004fe40000000000 */
[----:B------:R-:W-:-:S03]  /*29c0*/  LOP3.LUT R4, R4, R9, RZ, 0x3c, !PT ;  /* 0x0000000904047212 */ /* 0x000fc600078e3cff */
[----:B------:R-:W-:Y:S01]  /*29d0*/  IMAD.HI.U32 R0, R13, R2, RZ ;  /* 0x000000020d007227 */ /* 0x000fe200078e00ff */
[----:B------:R-:W-:-:S03]  /*29e0*/  ISETP.GE.AND P1, PT, R4, RZ, PT ;  /* 0x000000ff0400720c */ /* 0x000fc60003f26270 */
[----:B------:R-:W-:-:S04]  /*29f0*/  IMAD.MOV R5, RZ, RZ, -R0 ;  /* 0x000000ffff057224 */ /* 0x000fc800078e0a00 */
        /* <DEDUP_REMOVED lines=13> */
.L_x_17467:
        /* <DEDUP_REMOVED lines=11> */
.L_x_22923:


//--------------------- .text._ZN2at6native27unrolled_elementwise_kernelINS0_13BUnaryFunctorIiiiZZZNS0_15binary_internal21div_trunc_kernel_cudaERNS_18TensorIteratorBaseEENKUlvE_clEvENKUlvE1_clEvEUliiE_EESt5arrayIPcLm2EELi4E23TrivialOffsetCalculatorILi1EjESE_NS0_6memory15LoadWithoutCastENSF_16StoreWithoutCastEEEviT_T0_T2_T3_T4_T5_ --------------------------
	.section	.text._ZN2at6native27unrolled_elementwise_kernelINS0_13BUnaryFunctorIiiiZZZNS0_15binary_internal21div_trunc_kernel_cudaERNS_18TensorIteratorBaseEENKUlvE_clEvENKUlvE1_clEvEUliiE_EESt5arrayIPcLm2EELi4E23TrivialOffsetCalculatorILi1EjESE_NS0_6memory15LoadWithoutCastENSF_16StoreWithoutCastEEEviT_T0_T2_T3_T4_T5_,"ax",@progbits
	.align	128
        .global         _ZN2at6native27unrolled_elementwise_kernelINS0_13BUnaryFunctorIiiiZZZNS0_15binary_internal21div_trunc_kernel_cudaERNS_18TensorIteratorBaseEENKUlvE_clEvENKUlvE1_clEvEUliiE_EESt5arrayIPcLm2EELi4E23TrivialOffsetCalculatorILi1EjESE_NS0_6memory15LoadWithoutCastENSF_16StoreWithoutCastEEEviT_T0_T2_T3_T4_T5_
        .type           _ZN2at6native27unrolled_elementwise_kernelINS0_13BUnaryFunctorIiiiZZZNS0_15binary_internal21div_trunc_kernel_cudaERNS_18TensorIteratorBaseEENKUlvE_clEvENKUlvE1_clEvEUliiE_EESt5arrayIPcLm2EELi4E23TrivialOffsetCalculatorILi1EjESE_NS0_6memory15LoadWithoutCastENSF_16StoreWithoutCastEEEviT_T0_T2_T3_T4_T5_,@function
        .size           _ZN2at6native27unrolled_elementwise_kernelINS0_13BUnaryFunctorIiiiZZZNS0_15binary_internal21div_trunc_kernel_cudaERNS_18TensorIteratorBaseEENKUlvE_clEvENKUlvE1_clEvEUliiE_EESt5arrayIPcLm2EELi4E23TrivialOffsetCalculatorILi1EjESE_NS0_6memory15LoadWithoutCastENSF_16StoreWithoutCastEEEviT_T0_T2_T3_T4_T5_,(.L_x_22924 - _ZN2at6native27unrolled_elementwise_kernelINS0_13BUnaryFunctorIiiiZZZNS0_15binary_internal21div_trunc_kernel_cudaERNS_18TensorIteratorBaseEENKUlvE_clEvENKUlvE1_clEvEUliiE_EESt5arrayIPcLm2EELi4E23TrivialOffsetCalculatorILi1EjESE_NS0_6memory15LoadWithoutCastENSF_16StoreWithoutCastEEEviT_T0_T2_T3_T4_T5_)
        .other          _ZN2at6native27unrolled_elementwise_kernelINS0_13BUnaryFunctorIiiiZZZNS0_15binary_internal21div_trunc_kernel_cudaERNS_18TensorIteratorBaseEENKUlvE_clEvENKUlvE1_clEvEUliiE_EESt5arrayIPcLm2EELi4E23TrivialOffsetCalculatorILi1EjESE_NS0_6memory15LoadWithoutCastENSF_16StoreWithoutCastEEEviT_T0_T2_T3_T4_T5_,@"STO_CUDA_ENTRY STV_DEFAULT"
_ZN2at6native27unrolled_elementwise_kernelINS0_13BUnaryFunctorIiiiZZZNS0_15binary_internal21div_trunc_kernel_cudaERNS_18TensorIteratorBaseEENKUlvE_clEvENKUlvE1_clEvEUliiE_EESt5arrayIPcLm2EELi4E23TrivialOffsetCalculatorILi1EjESE_NS0_6memory15LoadWithoutCastENSF_16StoreWithoutCastEEEviT_T0_T2_T3_T4_T5_:
.text._ZN2at6native27unrolled_elementwise_kernelINS0_13BUnaryFunctorIiiiZZZNS0_15binary_internal21div_trunc_kernel_cudaERNS_18TensorIteratorBaseEENKUlvE_clEvENKUlvE1_clEvEUliiE_EESt5arrayIPcLm2EELi4E23TrivialOffsetCalculatorILi1EjESE_NS0_6memory15LoadWithoutCastENSF_16StoreWithoutCastEEEviT_T0_T2_T3_T4_T5_:
[----:B------:R-:W-:Y:S01]  /*0000*/  LDC R1, c[0x0][0x28] ;  /* 0x00000a00ff017b82 */ /* 0x000fe20000000800 */
[----:B------:R-:W0:Y:S07]  /*0010*/  S2R R0, SR_CTAID.X ;  /* 0x0000000000007919 */ /* 0x000e2e0000002500 */
[----:B------:R-:W0:Y:S01]  /*0020*/  LDC R3, c[0x0][0x210] ;  /* 0x00008400ff037b82 */ /* 0x000e220000000800 */
[----:B------:R-:W-:Y:S01]  /*0030*/  ULDC.64 UR4, c[0x0][0x208] ;  /* 0x0000820000047ab9 */ /* 0x000fe20000000a00 */
[----:B------:R-:W-:Y:S01]  /*0040*/  IMAD.MOV.U32 R6, RZ, RZ, RZ ;  /* 0x000000ffff067224 */ /* 0x000fe200078e00ff */
        /* <DEDUP_REMOVED lines=9> */
[----:B------:R-:W-:Y:S01]  /*00e0*/  MOV R12, RZ ;  /* 0x000000ff000c7202 */ /* 0x000fe20000000f00 */
[----:B------:R-:W-:Y:S01]  /*00f0*/  @!P1 VIADD R5, R5, 0x80 ;  /* 0x0000008005059836 */ /* 0x000fe20000000000 */
[----:B------:R-:W1:Y:S04]  /*0100*/  @!P1 LDC.64 R2, c[0x0][0x228] ;  /* 0x00008a00ff029b82 */ /* 0x000e680000000a00 */
[----:B------:R-:W-:-:S13]  /*0110*/  ISETP.GE.AND P3, PT, R5, R4, PT ;  /* 0x000000040500720c */ /* 0x000fda0003f66270 */
[----:B------:R-:W-:Y:S01]  /*0120*/  @!P3 LEA R19, R0, R5, 0x9 ;  /* 0x000000050013b211 */ /* 0x000fe200078e48ff */
[----:B------:R-:W-:Y:S01]  /*0130*/  @!P3 VIADD R5, R5, 0x80 ;  /* 0x000000800505b836 */ /* 0x000fe20000000000 */
[----:B------:R-:W2:Y:S04]  /*0140*/  @!P3 LDC.64 R8, c[0x0][0x228] ;  /* 0x00008a00ff08bb82 */ /* 0x000ea80000000a00 */
[----:B------:R-:W-:Y:S01]  /*0150*/  ISETP.GE.AND P2, PT, R5, R4, PT ;  /* 0x000000040500720c */ /* 0x000fe20003f46270 */
[----:B0-----:R-:W-:-:S04]  /*0160*/  @!P0 IMAD.WIDE.U32 R10, R13, 0x4, R10 ;  /* 0x000000040d0a8825 */ /* 0x001fc800078e000a */
[----:B-1----:R-:W-:Y:S01]  /*0170*/  @!P1 IMAD.WIDE.U32 R16, R17, 0x4, R2 ;  /* 0x0000000411109825 */ /* 0x002fe200078e0002 */
[----:B------:R0:W5:Y:S01]  /*0180*/  @!P0 LDG.E R12, desc[UR4][R10.64] ;  /* 0x000000040a0c8981 */ /* 0x000162000c1e1900 */
[----:B------:R-:W1:Y:S06]  /*0190*/  @!P0 LDC.64 R2, c[0x0][0x220] ;  /* 0x00008800ff028b82 */ /* 0x000e6c0000000a00 */
[----:B------:R-:W-:Y:S02]  /*01a0*/  @!P2 IMAD R5, R0, 0x200, R5 ;  /* 0x000002000005a824 */ /* 0x000fe400078e0205 */
[----:B------:R-:W3:Y:S01]  /*01b0*/  @!P2 LDC.64 R14, c[0x0][0x228] ;  /* 0x00008a00ff0eab82 */ /* 0x000ee20000000a00 */
[----:B--2---:R-:W-:Y:S01]  /*01c0*/  @!P3 IMAD.WIDE.U32 R18, R19, 0x4, R8 ;  /* 0x000000041312b825 */ /* 0x004fe200078e0008 */
[----:B------:R-:W-:-:S03]  /*01d0*/  HFMA2.MMA R8, -RZ, RZ, 0, 0 ;  /* 0x00000000ff087435 */ /* 0x000fc600000001ff */
[----:B---3--:R-:W-:Y:S01]  /*01e0*/  @!P2 IMAD.WIDE.U32 R14, R5, 0x4, R14 ;  /* 0x00000004050ea825 */ /* 0x008fe200078e000e */
[----:B------:R-:W-:Y:S01]  /*01f0*/  BSSY B0, `(.L_x_17468) ;  /* 0x0000024000007945 */ /* 0x000fe20003800000 */
[----:B------:R0:W5:Y:S02]  /*0200*/  @!P3 LDG.E R6, desc[UR4][R18.64] ;  /* 0x000000041206b981 */ /* 0x000164000c1e1900 */
[----:B------:R-:W-:Y:S02]  /*0210*/  IMAD.MOV.U32 R5, RZ, RZ, RZ ;  /* 0x000000ffff057224 */ /* 0x000fe400078e00ff */
[----:B------:R-:W-:Y:S01]  /*0220*/  IMAD.MOV.U32 R9, RZ, RZ, R7 ;  /* 0x000000ffff097224 */ /* 0x000fe200078e0007 */
[----:B------:R0:W5:Y:S04]  /*0230*/  @!P1 LDG.E R8, desc[UR4][R16.64] ;  /* 0x0000000410089981 */ /* 0x000168000c1e1900 */
[----:B------:R0:W5:Y:S01]  /*0240*/  @!P2 LDG.E R5, desc[UR4][R14.64] ;  /* 0x000000040e05a981 */ /* 0x000162000c1e1900 */
[C---:B------:R-:W-:Y:S01]  /*0250*/  VIADD R13, R9.reuse, 0x80 ;  /* 0x00000080090d7836 */ /* 0x040fe20000000000 */
[----:B------:R-:W-:-:S04]  /*0260*/  IADD3 R21, R9, 0x100, RZ ;  /* 0x0000010009157810 */ /* 0x000fc80007ffe0ff */
[-C--:B------:R-:W-:Y:S01]  /*0270*/  ISETP.GE.AND P3, PT, R13, R4.reuse, PT ;  /* 0x000000040d00720c */ /* 0x080fe20003f66270 */
[----:B------:R-:W-:Y:S01]  /*0280*/  VIADD R13, R9, 0x180 ;  /* 0x00000180090d7836 */ /* 0x000fe20000000000 */
[----:B------:R-:W-:Y:S01]  /*0290*/  ISETP.GE.AND P1, PT, R21, R4, PT ;  /* 0x000000041500720c */ /* 0x000fe20003f26270 */
[----:B-1----:R-:W-:-:S12]  /*02a0*/  @P0 BRA `(.L_x_17469) ;  /* 0x0000000000600947 */ /* 0x002fd80003800000 */
[----:B0-----:R-:W0:Y:S02]  /*02b0*/  LDC R15, c[0x0][0x218] ;  /* 0x00008600ff0f7b82 */ /* 0x001e240000000800 */
[----:B0-----:R-:W-:-:S04]  /*02c0*/  IABS R17, R15 ;  /* 0x0000000f00117213 */ /* 0x001fc80000000000 */
[----:B------:R-:W0:Y:S08]  /*02d0*/  I2F.RP R14, R17 ;  /* 0x00000011000e7306 */ /* 0x000e300000209400 */
[----:B0-----:R-:W0:Y:S02]  /*02e0*/  MUFU.RCP R14, R14 ;  /* 0x0000000e000e7308 */ /* 0x001e240000001000 */
[----:B0-----:R-:W-:-:S06]  /*02f0*/  VIADD R10, R14, 0xffffffe ;  /* 0x0ffffffe0e0a7836 */ /* 0x001fcc0000000000 */
[----:B------:R0:W1:Y:S02]  /*0300*/  F2I.FTZ.U32.TRUNC.NTZ R11, R10 ;  /* 0x0000000a000b7305 */ /* 0x000064000021f000 */
[----:B0-----:R-:W-:Y:S01]  /*0310*/  IMAD.MOV.U32 R10, RZ, RZ, RZ ;  /* 0x000000ffff0a7224 */ /* 0x001fe200078e00ff */
[----:B-1----:R-:W-:-:S05]  /*0320*/  IADD3 R16, RZ, -R11, RZ ;  /* 0x8000000bff107210 */ /* 0x002fca0007ffe0ff */
        /* <DEDUP_REMOVED lines=16> */
.L_x_17469:
[----:B------:R-:W-:Y:S05]  /*0430*/  BSYNC B0 ;  /* 0x0000000000007941 */ /* 0x000fea0003800000 */
.L_x_17468:
[----:B------:R-:W-:Y:S01]  /*0440*/  BSSY B0, `(.L_x_17470) ;  /* 0x000001e000007945 */ /* 0x000fe20003800000 */
[----:B------:R-:W-:Y:S01]  /*0450*/  ISETP.GE.AND P2, PT, R13, R4, PT ;  /* 0x000000040d00720c */ /* 0x000fe20003f46270 */
[----:B------:R-:W-:Y:S02]  /*0460*/  @!P0 VIADD R9, R7, 0x80 ;  /* 0x0000008007098836 */ /* 0x000fe40000000000 */
[----:B------:R-:W-:Y:S10]  /*0470*/  @P3 BRA `(.L_x_17471) ;  /* 0x0000000000683947 */ /* 0x000ff40003800000 */
[----:B0-----:R-:W0:Y:S01]  /*0480*/  LDC R15, c[0x0][0x218] ;  /* 0x00008600ff0f7b82 */ /* 0x001e220000000800 */
[----:B-----5:R-:W-:Y:S01]  /*0490*/  IMAD.MOV.U32 R12, RZ, RZ, RZ ;  /* 0x000000ffff0c7224 */ /* 0x020fe200078e00ff */
[----:B0-----:R-:W-:-:S04]  /*04a0*/  IABS R17, R15 ;  /* 0x0000000f00117213 */ /* 0x001fc80000000000 */
[----:B------:R-:W0:Y:S08]  /*04b0*/  I2F.RP R14, R17 ;  /* 0x00000011000e7306 */ /* 0x000e300000209400 */
[----:B0-----:R-:W0:Y:S02]  /*04c0*/  MUFU.RCP R14, R14 ;  /* 0x0000000e000e7308 */ /* 0x001e240000001000 */
[----:B0-----:R-:W-:-:S06]  /*04d0*/  VIADD R16, R14, 0xffffffe ;  /* 0x0ffffffe0e107836 */ /* 0x001fcc0000000000 */
[----:B------:R-:W0:Y:S02]  /*04e0*/  F2I.FTZ.U32.TRUNC.NTZ R13, R16 ;  /* 0x00000010000d7305 */ /* 0x000e24000021f000 */
[----:B0-----:R-:W-:-:S05]  /*04f0*/  IADD3 R10, RZ, -R13, RZ ;  /* 0x8000000dff0a7210 */ /* 0x001fca0007ffe0ff */
[----:B------:R-:W-:Y:S01]  /*0500*/  IMAD R19, R10, R17, RZ ;  /* 0x000000110a137224 */ /* 0x000fe200078e02ff */
[----:B------:R-:W-:Y:S02]  /*0510*/  IABS R10, R8 ;  /* 0x00000008000a7213 */ /* 0x000fe40000000000 */
[----:B------:R-:W-:Y:S01]  /*0520*/  LOP3.LUT R8, R8, R15, RZ, 0x3c, !PT ;  /* 0x0000000f08087212 */ /* 0x000fe200078e3cff */
[----:B------:R-:W-:-:S03]  /*0530*/  IMAD.HI.U32 R19, R13, R19, R12 ;  /* 0x000000130d137227 */ /* 0x000fc600078e000c */
[----:B------:R-:W-:Y:S01]  /*0540*/  ISETP.GE.AND P3, PT, R8, RZ, PT ;  /* 0x000000ff0800720c */ /* 0x000fe20003f66270 */
[----:B------:R-:W-:-:S04]  /*0550*/  IMAD.MOV.U32 R12, RZ, RZ, R10 ;  /* 0x000000ffff0c7224 */ /* 0x000fc800078e000a */
[----:B------:R-:W-:-:S05]  /*0560*/  IMAD.HI.U32 R10, R19, R12, RZ ;  /* 0x0000000c130a7227 */ /* 0x000fca00078e00ff */
[----:B------:R-:W-:-:S05]  /*0570*/  IADD3 R13, -R10, RZ, RZ ;  /* 0x000000ff0a0d7210 */ /* 0x000fca0007ffe1ff */
        /* <DEDUP_REMOVED lines=10> */
.L_x_17471:
[----:B------:R-:W-:Y:S05]  /*0620*/  BSYNC B0 ;  /* 0x0000000000007941 */ /* 0x000fea0003800000 */
.L_x_17470:
[----:B------:R-:W-:Y:S01]  /*0630*/  @!P0 LEA R7, R0, R7, 0x9 ;  /* 0x0000000700078211 */ /* 0x000fe200078e48ff */
[----:B------:R-:W-:Y:S01]  /*0640*/  BSSY B0, `(.L_x_17472) ;  /* 0x000001d000007945 */ /* 0x000fe20003800000 */
[----:B------:R-:W-:-:S03]  /*0650*/  ISETP.GE.AND P3, PT, R9, R4, PT ;  /* 0x000000040900720c */ /* 0x000fc60003f66270 */
[----:B------:R-:W-:Y:S01]  /*0660*/  @!P0 IMAD.WIDE.U32 R2, R7, 0x4, R2 ;  /* 0x0000000407028825 */ /* 0x000fe200078e0002 */
[----:B------:R-:W-:Y:S09]  /*0670*/  @P1 BRA `(.L_x_17473) ;  /* 0x0000000000641947 */ /* 0x000ff20003800000 */
[----:B0-----:R-:W0:Y:S02]  /*0680*/  LDC R15, c[0x0][0x218] ;  /* 0x00008600ff0f7b82 */ /* 0x001e240000000800 */
[----:B0-----:R-:W-:-:S04]  /*0690*/  IABS R17, R15 ;  /* 0x0000000f00117213 */ /* 0x001fc80000000000 */
[----:B------:R-:W0:Y:S08]  /*06a0*/  I2F.RP R14, R17 ;  /* 0x00000011000e7306 */ /* 0x000e300000209400 */
[----:B0-----:R-:W0:Y:S02]  /*06b0*/  MUFU.RCP R14, R14 ;  /* 0x0000000e000e7308 */ /* 0x001e240000001000 */
[----:B0----5:R-:W-:-:S06]  /*06c0*/  VIADD R12, R14, 0xffffffe ;  /* 0x0ffffffe0e0c7836 */ /* 0x021fcc0000000000 */
[----:B------:R0:W1:Y:S02]  /*06d0*/  F2I.FTZ.U32.TRUNC.NTZ R13, R12 ;  /* 0x0000000c000d7305 */ /* 0x000064000021f000 */
[----:B0-----:R-:W-:Y:S01]  /*06e0*/  HFMA2.MMA R12, -RZ, RZ, 0, 0 ;  /* 0x00000000ff0c7435 */ /* 0x001fe200000001ff */
[----:B-1----:R-:W-:-:S04]  /*06f0*/  IMAD.MOV R10, RZ, RZ, -R13 ;  /* 0x000000ffff0a7224 */ /* 0x002fc800078e0a0d */
[----:B------:R-:W-:Y:S01]  /*0700*/  IMAD R7, R10, R17, RZ ;  /* 0x000000110a077224 */ /* 0x000fe200078e02ff */
[----:B------:R-:W-:Y:S02]  /*0710*/  IABS R10, R6 ;  /* 0x00000006000a7213 */ /* 0x000fe40000000000 */
[----:B------:R-:W-:Y:S02]  /*0720*/  LOP3.LUT R6, R6, R15, RZ, 0x3c, !PT ;  /* 0x0000000f06067212 */ /* 0x000fe400078e3cff */
[----:B------:R-:W-:Y:S02]  /*0730*/  IMAD.HI.U32 R7, R13, R7, R12 ;  /* 0x000000070d077227 */ /* 0x000fe400078e000c */
[----:B------:R-:W-:-:S04]  /*0740*/  ISETP.GE.AND P1, PT, R6, RZ, PT ;  /* 0x000000ff0600720c */ /* 0x000fc80003f26270 */
[----:B------:R-:W-:-:S04]  /*0750*/  IMAD.HI.U32 R7, R7, R10, RZ ;  /* 0x0000000a07077227 */ /* 0x000fc800078e00ff */
[----:B------:R-:W-:-:S04]  /*0760*/  IMAD.MOV R13, RZ, RZ, -R7 ;  /* 0x000000ffff0d7224 */ /* 0x000fc800078e0a07 */
        /* <DEDUP_REMOVED lines=10> */
.L_x_17473:
[----:B------:R-:W-:Y:S05]  /*0810*/  BSYNC B0 ;  /* 0x0000000000007941 */ /* 0x000fea0003800000 */
.L_x_17472:
[----:B------:R-:W-:Y:S04]  /*0820*/  BSSY B0, `(.L_x_17474) ;  /* 0x000001a000007945 */ /* 0x000fe80003800000 */
[----:B------:R-:W-:Y:S05]  /*0830*/  @P2 BRA `(.L_x_17475) ;  /* 0x0000000000602947 */ /* 0x000fea0003800000 */
[----:B0-----:R-:W0:Y:S02]  /*0840*/  LDC R14, c[0x0][0x218] ;  /* 0x00008600ff0e7b82 */ /* 0x001e240000000800 */
[----:B0-----:R-:W-:-:S04]  /*0850*/  IABS R15, R14 ;  /* 0x0000000e000f7213 */ /* 0x001fc80000000000 */
[----:B------:R-:W0:Y:S08]  /*0860*/  I2F.RP R16, R15 ;  /* 0x0000000f00107306 */ /* 0x000e300000209400 */
[----:B0-----:R-:W0:Y:S02]  /*0870*/  MUFU.RCP R16, R16 ;  /* 0x0000001000107308 */ /* 0x001e240000001000 */
[----:B0----5:R-:W-:-:S06]  /*0880*/  IADD3 R12, R16, 0xffffffe, RZ ;  /* 0x0ffffffe100c7810 */ /* 0x021fcc0007ffe0ff */
        /* <DEDUP_REMOVED lines=16> */
[----:B------:R-:W-:-:S05]  /*0990*/  @P1 IADD3 R7, R7, 0x1, RZ ;  /* 0x0000000107071810 */ /* 0x000fca0007ffe0ff */
[----:B------:R-:W-:Y:S01]  /*09a0*/  @!P4 IMAD.MOV R7, RZ, RZ, -R7 ;  /* 0x000000ffff07c224 */ /* 0x000fe200078e0a07 */
[----:B------:R-:W-:-:S07]  /*09b0*/  @!P2 LOP3.LUT R7, RZ, R14, RZ, 0x33, !PT ;  /* 0x0000000eff07a212 */ /* 0x000fce00078e33ff */
.L_x_17475:
[----:B------:R-:W-:Y:S05]  /*09c0*/  BSYNC B0 ;  /* 0x0000000000007941 */ /* 0x000fea0003800000 */
.L_x_17474:
[----:B------:R1:W-:Y:S01]  /*09d0*/  @!P0 STG.E desc[UR4][R2.64], R11 ;  /* 0x0000000b02008986 */ /* 0x0003e2000c101904 */
[----:B------:R-:W-:Y:S04]  /*09e0*/  BSSY B0, `(.L_x_17476) ;  /* 0x000000c000007945 */ /* 0x000fe80003800000 */
[----:B------:R-:W-:Y:S05]  /*09f0*/  @P3 BRA `(.L_x_17477) ;  /* 0x0000000000283947 */ /* 0x000fea0003800000 */
[----:B01----:R-:W0:Y:S01]  /*0a00*/  LDC.64 R10, c[0x0][0x220] ;  /* 0x00008800ff0a7b82 */ /* 0x003e220000000a00 */
[----:B------:R-:W-:Y:S01]  /*0a10*/  LEA R3, R0, R9, 0x9 ;  /* 0x0000000900037211 */ /* 0x000fe200078e48ff */
[----:B------:R-:W-:-:S05]  /*0a20*/  VIADD R9, R9, 0x80 ;  /* 0x0000008009097836 */ /* 0x000fca0000000000 */
[----:B------:R-:W-:-:S13]  /*0a30*/  ISETP.GE.AND P0, PT, R9, R4, PT ;  /* 0x000000040900720c */ /* 0x000fda0003f06270 */
[----:B-----5:R-:W-:Y:S01]  /*0a40*/  @!P0 LEA R5, R0, R9, 0x9 ;  /* 0x0000000900058211 */ /* 0x020fe200078e48ff */
[----:B------:R-:W-:Y:S02]  /*0a50*/  @!P0 VIADD R9, R9, 0x80 ;  /* 0x0000008009098836 */ /* 0x000fe40000000000 */
[----:B0-----:R-:W-:-:S04]  /*0a60*/  IMAD.WIDE.U32 R2, R3, 0x4, R10 ;  /* 0x0000000403027825 */ /* 0x001fc800078e000a */
[----:B------:R-:W-:Y:S01]  /*0a70*/  @!P0 IMAD.WIDE.U32 R10, R5, 0x4, R10 ;  /* 0x00000004050a8825 */ /* 0x000fe200078e000a */
[----:B------:R2:W-:Y:S04]  /*0a80*/  STG.E desc[UR4][R2.64], R8 ;  /* 0x0000000802007986 */ /* 0x0005e8000c101904 */
[----:B------:R2:W-:Y:S02]  /*0a90*/  @!P0 STG.E desc[UR4][R10.64], R6 ;  /* 0x000000060a008986 */ /* 0x0005e4000c101904 */
.L_x_17477:
[----:B------:R-:W-:Y:S05]  /*0aa0*/  BSYNC B0 ;  /* 0x0000000000007941 */ /* 0x000fea0003800000 */
.L_x_17476:
[----:B------:R-:W-:-:S13]  /*0ab0*/  ISETP.GE.AND P0, PT, R9, R4, PT ;  /* 0x000000040900720c */ /* 0x000fda0003f06270 */
[----:B------:R-:W-:Y:S05]  /*0ac0*/  @P0 EXIT ;  /* 0x000000000000094d */ /* 0x000fea0003800000 */
[----:B-12---:R-:W1:Y:S01]  /*0ad0*/  LDC.64 R2, c[0x0][0x220] ;  /* 0x00008800ff027b82 */ /* 0x006e620000000a00 */
[----:B------:R-:W-:-:S05]  /*0ae0*/  LEA R9, R0, R9, 0x9 ;  /* 0x0000000900097211 */ /* 0x000fca00078e48ff */
[----:B-1----:R-:W-:-:S05]  /*0af0*/  IMAD.WIDE.U32 R2, R9, 0x4, R2 ;  /* 0x0000000409027825 */ /* 0x002fca00078e0002 */
[----:B------:R-:W-:Y:S01]  /*0b00*/  STG.E desc[UR4][R2.64], R7 ;  /* 0x0000000702007986 */ /* 0x000fe2000c101904 */
[----:B------:R-:W-:Y:S05]  /*0b10*/  EXIT ;  /* 0x000000000000794d */ /* 0x000fea0003800000 */
.L_x_17478:
        /* <DEDUP_REMOVED lines=14> */
.L_x_22924:


//--------------------- .text._ZN2at6native29vectorized_elementwise_kernelILi2ENS0_13BUnaryFunctorIiiiZZZNS0_15binary_internal21div_trunc_kernel_cudaERNS_18TensorIteratorBaseEENKUlvE_clEvENKUlvE1_clEvEUliiE_EESt5arrayIPcLm2EEEEviT0_T1_ --------------------------
	.section	.text._ZN2at6native29vectorized_elementwise_kernelILi2ENS0_13BUnaryFunctorIiiiZZZNS0_15binary_internal21div_trunc_kernel_cudaERNS_18TensorIteratorBaseEENKUlvE_clEvENKUlvE1_clEvEUliiE_EESt5arrayIPcLm2EEEEviT0_T1_,"ax",@progbits
	.align	128
        .global         _ZN2at6native29vectorized_elementwise_kernelILi2ENS0_13BUnaryFunctorIiiiZZZNS0_15binary_internal21div_trunc_kernel_cudaERNS_18TensorIteratorBaseEENKUlvE_clEvENKUlvE1_clEvEUliiE_EESt5arrayIPcLm2EEEEviT0_T1_
        .type           _ZN2at6native29vectorized_elementwise_kernelILi2ENS0_13BUnaryFunctorIiiiZZZNS0_15binary_internal21div_trunc_kernel_cudaERNS_18TensorIteratorBaseEENKUlvE_clEvENKUlvE1_clEvEUliiE_EESt5arrayIPcLm2EEEEviT0_T1_,@function
        .size           _ZN2at6native29vectorized_elementwise_kernelILi2ENS0_13BUnaryFunctorIiiiZZZNS0_15binary_internal21div_trunc_kernel_cudaERNS_18TensorIteratorBaseEENKUlvE_clEvENKUlvE1_clEvEUliiE_EESt5arrayIPcLm2EEEEviT0_T1_,(.L_x_22925 - _ZN2at6native29vectorized_elementwise_kernelILi2ENS0_13BUnaryFunctorIiiiZZZNS0_15binary_internal21div_trunc_kernel_cudaERNS_18TensorIteratorBaseEENKUlvE_clEvENKUlvE1_clEvEUliiE_EESt5arrayIPcLm2EEEEviT0_T1_)
        .other          _ZN2at6native29vectorized_elementwise_kernelILi2ENS0_13BUnaryFunctorIiiiZZZNS0_15binary_internal21div_trunc_kernel_cudaERNS_18TensorIteratorBaseEENKUlvE_clEvENKUlvE1_clEvEUliiE_EESt5arrayIPcLm2EEEEviT0_T1_,@"STO_CUDA_ENTRY STV_DEFAULT"
_ZN2at6native29vectorized_elementwise_kernelILi2ENS0_13BUnaryFunctorIiiiZZZNS0_15binary_internal21div_trunc_kernel_cudaERNS_18TensorIteratorBaseEENKUlvE_clEvENKUlvE1_clEvEUliiE_EESt5arrayIPcLm2EEEEviT0_T1_:
.text._ZN2at6native29vectorized_elementwise_kernelILi2ENS0_13BUnaryFunctorIiiiZZZNS0_15binary_internal21div_trunc_kernel_cudaERNS_18TensorIteratorBaseEENKUlvE_clEvENKUlvE1_clEvEUliiE_EESt5arrayIPcLm2EEEEviT0_T1_:
        /* <DEDUP_REMOVED lines=10> */
[----:B------:R-:W2:Y:S01]  /*00a0*/  LDC R16, c[0x0][0x218] ;  /* 0x00008600ff107b82 */ /* 0x000ea20000000800 */
[----:B-1----:R-:W-:-:S04]  /*00b0*/  IMAD.WIDE R2, R0, 0x4, R2 ;  /* 0x0000000400027825 */ /* 0x002fc800078e0202 */
[----:B0-----:R-:W-:-:S05]  /*00c0*/  IMAD.WIDE.U32 R10, R20, 0x8, R2 ;  /* 0x00000008140a7825 */ /* 0x001fca00078e0002 */
[----:B------:R-:W3:Y:S04]  /*00d0*/  LDG.E.64 R6, desc[UR4][R10.64] ;  /* 0x000000040a067981 */ /* 0x000ee8000c1e1b00 */
[----:B------:R-:W4:Y:S04]  /*00e0*/  LDG.E.64 R4, desc[UR4][R10.64+0x400] ;  /* 0x000400040a047981 */ /* 0x000f28000c1e1b00 */
[----:B------:R-:W5:Y:S04]  /*00f0*/  LDG.E.64 R2, desc[UR4][R10.64+0x800] ;  /* 0x000800040a027981 */ /* 0x000f68000c1e1b00 */
[----:B------:R3:W5:Y:S01]  /*0100*/  LDG.E.64 R8, desc[UR4][R10.64+0xc00] ;  /* 0x000c00040a087981 */ /* 0x000762000c1e1b00 */
[----:B--2---:R-:W-:-:S04]  /*0110*/  IABS R19, R16 ;  /* 0x0000001000137213 */ /* 0x004fc80000000000 */
        /* <DEDUP_REMOVED lines=8> */
[----:B---3--:R-:W-:Y:S02]  /*01a0*/  IABS R10, R7 ;  /* 0x00000007000a7213 */ /* 0x008fe40000000000 */
[----:B------:R-:W-:Y:S02]  /*01b0*/  IABS R22, R6 ;  /* 0x0000000600167213 */ /* 0x000fe40000000000 */
[----:B----4-:R-:W-:Y:S01]  /*01c0*/  IABS R12, R5 ;  /* 0x00000005000c7213 */ /* 0x010fe20000000000 */
[C---:B------:R-:W-:Y:S01]  /*01d0*/  IMAD.HI.U32 R21, R18.reuse, R10, RZ ;  /* 0x0000000a12157227 */ /* 0x040fe200078e00ff */
[----:B------:R-:W-:Y:S02]  /*01e0*/  LOP3.LUT R7, R7, R16, RZ, 0x3c, !PT ;  /* 0x0000001007077212 */ /* 0x000fe400078e3cff */
[----:B-----5:R-:W-:Y:S01]  /*01f0*/  IABS R24, R3 ;  /* 0x0000000300187213 */ /* 0x020fe20000000000 */
[----:B------:R-:W-:Y:S01]  /*0200*/  IMAD.MOV R11, RZ, RZ, -R21 ;  /* 0x000000ffff0b7224 */ /* 0x000fe200078e0a15 */
[----:B------:R-:W-:Y:S01]  /*0210*/  ISETP.GE.AND P0, PT, R7, RZ, PT ;  /* 0x000000ff0700720c */ /* 0x000fe20003f06270 */
[----:B------:R-:W-:Y:S01]  /*0220*/  IMAD.HI.U32 R17, R18, R22, RZ ;  /* 0x0000001612117227 */ /* 0x000fe200078e00ff */
[----:B------:R-:W-:-:S02]  /*0230*/  IABS R7, R2 ;  /* 0x0000000200077213 */ /* 0x000fc40000000000 */
[----:B------:R-:W-:Y:S01]  /*0240*/  IABS R26, R8 ;  /* 0x00000008001a7213 */ /* 0x000fe20000000000 */
[----:B------:R-:W-:Y:S01]  /*0250*/  IMAD R10, R19, R11, R10 ;  /* 0x0000000b130a7224 */ /* 0x000fe200078e020a */
[-C--:B------:R-:W-:Y:S01]  /*0260*/  LOP3.LUT R6, R6, R16.reuse, RZ, 0x3c, !PT ;  /* 0x0000001006067212 */ /* 0x080fe200078e3cff */
[----:B------:R-:W-:Y:S01]  /*0270*/  IMAD.MOV R11, RZ, RZ, -R17 ;  /* 0x000000ffff0b7224 */ /* 0x000fe200078e0a11 */
[----:B------:R-:W-:Y:S01]  /*0280*/  LOP3.LUT R3, R3, R16, RZ, 0x3c, !PT ;  /* 0x0000001003037212 */ /* 0x000fe200078e3cff */
[----:B------:R-:W-:Y:S01]  /*0290*/  IMAD.HI.U32 R15, R18, R12, RZ ;  /* 0x0000000c120f7227 */ /* 0x000fe200078e00ff */
[C---:B------:R-:W-:Y:S02]  /*02a0*/  ISETP.GT.U32.AND P5, PT, R19.reuse, R10, PT ;  /* 0x0000000a1300720c */ /* 0x040fe40003fa4070 */
[----:B------:R-:W-:Y:S01]  /*02b0*/  LOP3.LUT R2, R2, R16, RZ, 0x3c, !PT ;  /* 0x0000001002027212 */ /* 0x000fe200078e3cff */
[----:B------:R-:W-:Y:S01]  /*02c0*/  IMAD R22, R19, R11, R22 ;  /* 0x0000000b13167224 */ /* 0x000fe200078e0216 */
[----:B------:R-:W-:Y:S01]  /*02d0*/  IABS R11, R4 ;  /* 0x00000004000b7213 */ /* 0x000fe20000000000 */
[----:B------:R-:W-:Y:S01]  /*02e0*/  IMAD.MOV R13, RZ, RZ, -R15 ;  /* 0x000000ffff0d7224 */ /* 0x000fe200078e0a0f */
[----:B------:R-:W-:-:S02]  /*02f0*/  LOP3.LUT R4, R4, R16, RZ, 0x3c, !PT ;  /* 0x0000001004047212 */ /* 0x000fc400078e3cff */
[C---:B------:R-:W-:Y:S01]  /*0300*/  ISETP.GT.U32.AND P6, PT, R19.reuse, R22, PT ;  /* 0x000000161300720c */ /* 0x040fe20003fc4070 */
[----:B------:R-:W-:Y:S01]  /*0310*/  IMAD R12, R19, R13, R12 ;  /* 0x0000000d130c7224 */ /* 0x000fe200078e020c */
[-C--:B------:R-:W-:Y:S01]  /*0320*/  LOP3.LUT R8, R8, R16.reuse, RZ, 0x3c, !PT ;  /* 0x0000001008087212 */ /* 0x080fe200078e3cff */
[C---:B------:R-:W-:Y:S01]  /*0330*/  IMAD.HI.U32 R14, R18.reuse, R11, RZ ;  /* 0x0000000b120e7227 */ /* 0x040fe200078e00ff */
[----:B------:R-:W-:Y:S02]  /*0340*/  LOP3.LUT R5, R5, R16, RZ, 0x3c, !PT ;  /* 0x0000001005057212 */ /* 0x000fe400078e3cff */
[----:B------:R-:W-:Y:S01]  /*0350*/  ISETP.GT.U32.AND P3, PT, R19, R12, PT ;  /* 0x0000000c1300720c */ /* 0x000fe20003f64070 */
[----:B------:R-:W-:Y:S01]  /*0360*/  IMAD.HI.U32 R13, R18, R24, RZ ;  /* 0x00000018120d7227 */ /* 0x000fe200078e00ff */
[----:B------:R-:W-:-:S03]  /*0370*/  @!P5 IADD3 R10, R10, -R19, RZ ;  /* 0x800000130a0ad210 */ /* 0x000fc60007ffe0ff */
[----:B------:R-:W-:Y:S01]  /*0380*/  @!P5 VIADD R21, R21, 0x1 ;  /* 0x000000011515d836 */ /* 0x000fe20000000000 */
[-C--:B------:R-:W-:Y:S01]  /*0390*/  ISETP.GE.U32.AND P1, PT, R10, R19.reuse, PT ;  /* 0x000000130a00720c */ /* 0x080fe20003f26070 */
[--C-:B------:R-:W-:Y:S02]  /*03a0*/  @!P6 IMAD.IADD R22, R22, 0x1, -R19.reuse ;  /* 0x000000011616e824 */ /* 0x100fe400078e0a13 */
[----:B------:R-:W-:Y:S02]  /*03b0*/  IMAD.MOV R10, RZ, RZ, -R14 ;  /* 0x000000ffff0a7224 */ /* 0x000fe400078e0a0e */
[----:B------:R-:W-:Y:S01]  /*03c0*/  @!P6 VIADD R17, R17, 0x1 ;  /* 0x000000011111e836 */ /* 0x000fe20000000000 */
[----:B------:R-:W-:Y:S01]  /*03d0*/  ISETP.GE.U32.AND P2, PT, R22, R19, PT ;  /* 0x000000131600720c */ /* 0x000fe20003f46070 */
[----:B------:R-:W-:Y:S01]  /*03e0*/  @!P3 IMAD.IADD R12, R12, 0x1, -R19 ;  /* 0x000000010c0cb824 */ /* 0x000fe200078e0a13 */
[----:B------:R-:W-:Y:S01]  /*03f0*/  MOV R22, R7 ;  /* 0x0000000700167202 */ /* 0x000fe20000000f00 */
[C---:B------:R-:W-:Y:S01]  /*0400*/  IMAD R10, R19.reuse, R10, R11 ;  /* 0x0000000a130a7224 */ /* 0x040fe200078e020b */
[----:B------:R-:W-:Y:S01]  /*0410*/  IABS R11, R9 ;  /* 0x00000009000b7213 */ /* 0x000fe20000000000 */
[----:B------:R-:W-:Y:S01]  /*0420*/  IMAD.MOV R7, RZ, RZ, -R13 ;  /* 0x000000ffff077224 */ /* 0x000fe200078e0a0d */
[----:B------:R-:W-:Y:S01]  /*0430*/  ISETP.GE.U32.AND P4, PT, R12, R19, PT ;  /* 0x000000130c00720c */ /* 0x000fe20003f86070 */
[----:B------:R-:W-:Y:S01]  /*0440*/  IMAD.HI.U32 R12, R18, R22, RZ ;  /* 0x00000016120c7227 */ /* 0x000fe200078e00ff */
[----:B------:R-:W-:-:S02]  /*0450*/  ISETP.GT.U32.AND P5, PT, R19, R10, PT ;  /* 0x0000000a1300720c */ /* 0x000fc40003fa4070 */
[----:B------:R-:W-:Y:S01]  /*0460*/  @P1 IADD3 R21, R21, 0x1, RZ ;  /* 0x0000000115151810 */ /* 0x000fe20007ffe0ff */
[----:B------:R-:W-:Y:S01]  /*0470*/  IMAD.MOV R23, RZ, RZ, -R12 ;  /* 0x000000ffff177224 */ /* 0x000fe200078e0a0c */
[----:B------:R-:W-:Y:S01]  /*0480*/  @!P3 IADD3 R15, R15, 0x1, RZ ;  /* 0x000000010f0fb810 */ /* 0x000fe20007ffe0ff */
[----:B------:R-:W-:Y:S01]  /*0490*/  IMAD R24, R19, R7, R24 ;  /* 0x0000000713187224 */ /* 0x000fe200078e0218 */
[----:B------:R-:W-:Y:S01]  /*04a0*/  LOP3.LUT R9, R9, R16, RZ, 0x3c, !PT ;  /* 0x0000001009097212 */ /* 0x000fe200078e3cff */
[----:B------:R-:W-:-:S03]  /*04b0*/  IMAD.HI.U32 R7, R18, R11, RZ ;  /* 0x0000000b12077227 */ /* 0x000fc600078e00ff */
[C---:B------:R-:W-:Y:S01]  /*04c0*/  ISETP.GT.U32.AND P1, PT, R19.reuse, R24, PT ;  /* 0x000000181300720c */ /* 0x040fe20003f24070 */
[----:B------:R-:W-:Y:S02]  /*04d0*/  IMAD R22, R19, R23, R22 ;  /* 0x0000001713167224 */ /* 0x000fe400078e0216 */
[----:B------:R-:W-:Y:S02]  /*04e0*/  IMAD.MOV R28, RZ, RZ, -R7 ;  /* 0x000000ffff1c7224 */ /* 0x000fe400078e0a07 */
[----:B------:R-:W-:-:S04]  /*04f0*/  IMAD.HI.U32 R18, R18, R26, RZ ;  /* 0x0000001a12127227 */ /* 0x000fc800078e00ff */
[----:B------:R-:W-:Y:S01]  /*0500*/  @!P0 IMAD.MOV R21, RZ, RZ, -R21 ;  /* 0x000000ffff158224 */ /* 0x000fe200078e0a15 */
[C---:B------:R-:W-:Y:S01]  /*0510*/  ISETP.GT.U32.AND P0, PT, R19.reuse, R22, PT ;  /* 0x000000161300720c */ /* 0x040fe20003f04070 */
[----:B------:R-:W-:Y:S01]  /*0520*/  IMAD R28, R19, R28, R11 ;  /* 0x0000001c131c7224 */ /* 0x000fe200078e020b */
[----:B------:R-:W-:Y:S01]  /*0530*/  IADD3 R11, -R18, RZ, RZ ;  /* 0x000000ff120b7210 */ /* 0x000fe20007ffe1ff */
[--C-:B------:R-:W-:Y:S02]  /*0540*/  @!P5 IMAD.IADD R10, R10, 0x1, -R19.reuse ;  /* 0x000000010a0ad824 */ /* 0x100fe400078e0a13 */
[----:B------:R-:W-:Y:S01]  /*0550*/  @P2 VIADD R17, R17, 0x1 ;  /* 0x0000000111112836 */ /* 0x000fe20000000000 */
[C---:B------:R-:W-:Y:S01]  /*0560*/  ISETP.GT.U32.AND P2, PT, R19.reuse, R28, PT ;  /* 0x0000001c1300720c */ /* 0x040fe20003f44070 */
[----:B------:R-:W-:Y:S01]  /*0570*/  IMAD R26, R19, R11, R26 ;  /* 0x0000000b131a7224 */ /* 0x000fe200078e021a */
[-C--:B------:R-:W-:Y:S01]  /*0580*/  ISETP.GE.U32.AND P6, PT, R10, R19.reuse, PT ;  /* 0x000000130a00720c */ /* 0x080fe20003fc6070 */
[----:B------:R-:W-:Y:S01]  /*0590*/  @P4 VIADD R15, R15, 0x1 ;  /* 0x000000010f0f4836 */ /* 0x000fe20000000000 */
[----:B------:R-:W0:Y:S01]  /*05a0*/  LDC.64 R10, c[0x0][0x220] ;  /* 0x00008800ff0a7b82 */ /* 0x000e220000000a00 */
[----:B------:R-:W-:Y:S01]  /*05b0*/  @!P5 VIADD R14, R14, 0x1 ;  /* 0x000000010e0ed836 */ /* 0x000fe20000000000 */
[----:B------:R-:W-:Y:S01]  /*05c0*/  ISETP.GT.U32.AND P4, PT, R19, R26, PT ;  /* 0x0000001a1300720c */ /* 0x000fe20003f84070 */
[--C-:B------:R-:W-:Y:S01]  /*05d0*/  @!P0 IMAD.IADD R22, R22, 0x1, -R19.reuse ;  /* 0x0000000116168824 */ /* 0x100fe200078e0a13 */
[----:B------:R-:W-:Y:S01]  /*05e0*/  @!P0 IADD3 R12, R12, 0x1, RZ ;  /* 0x000000010c0c8810 */ /* 0x000fe20007ffe0ff */
[----:B------:R-:W-:Y:S01]  /*05f0*/  @!P1 IMAD.IADD R24, R24, 0x1, -R19 ;  /* 0x0000000118189824 */ /* 0x000fe200078e0a13 */
[----:B------:R-:W-:Y:S01]  /*0600*/  ISETP.GE.AND P0, PT, R4, RZ, PT ;  /* 0x000000ff0400720c */ /* 0x000fe20003f06270 */
[----:B------:R-:W-:Y:S01]  /*0610*/  @!P1 VIADD R13, R13, 0x1 ;  /* 0x000000010d0d9836 */ /* 0x000fe20000000000 */
[-C--:B------:R-:W-:Y:S01]  /*0620*/  ISETP.GE.U32.AND P5, PT, R22, R19.reuse, PT ;  /* 0x000000131600720c */ /* 0x080fe20003fa6070 */
[----:B------:R-:W-:Y:S01]  /*0630*/  @!P2 VIADD R7, R7, 0x1 ;  /* 0x000000010707a836 */ /* 0x000fe20000000000 */
[-C--:B------:R-:W-:Y:S01]  /*0640*/  @!P2 IADD3 R28, R28, -R19.reuse, RZ ;  /* 0x800000131c1ca210 */ /* 0x080fe20007ffe0ff */
[----:B------:R-:W-:Y:S01]  /*0650*/  @P6 VIADD R14, R14, 0x1 ;  /* 0x000000010e0e6836 */ /* 0x000fe20000000000 */
[----:B------:R-:W-:-:S02]  /*0660*/  ISETP.GE.U32.AND P3, PT, R24, R19, PT ;  /* 0x000000131800720c */ /* 0x000fc40003f66070 */
[-C--:B------:R-:W-:Y:S01]  /*0670*/  ISETP.GE.U32.AND P1, PT, R28, R19.reuse, PT ;  /* 0x000000131c00720c */ /* 0x080fe20003f26070 */
[----:B------:R-:W-:Y:S01]  /*0680*/  @!P4 IMAD.IADD R26, R26, 0x1, -R19 ;  /* 0x000000011a1ac824 */ /* 0x000fe200078e0a13 */
[----:B------:R-:W-:Y:S01]  /*0690*/  ISETP.GE.AND P6, PT, R6, RZ, PT ;  /* 0x000000ff0600720c */ /* 0x000fe20003fc6270 */
[----:B------:R-:W-:Y:S01]  /*06a0*/  @!P4 VIADD R18, R18, 0x1 ;  /* 0x000000011212c836 */ /* 0x000fe20000000000 */
[----:B------:R-:W-:Y:S01]  /*06b0*/  ISETP.GE.AND P2, PT, R3, RZ, PT ;  /* 0x000000ff0300720c */ /* 0x000fe20003f46270 */
[----:B------:R-:W-:Y:S01]  /*06c0*/  @!P0 IMAD.MOV R14, RZ, RZ, -R14 ;  /* 0x000000ffff0e8224 */ /* 0x000fe200078e0a0e */
[----:B------:R-:W-:Y:S01]  /*06d0*/  ISETP.GE.AND P4, PT, R8, RZ, PT ;  /* 0x000000ff0800720c */ /* 0x000fe20003f86270 */
[----:B------:R-:W-:Y:S01]  /*06e0*/  @P5 VIADD R12, R12, 0x1 ;  /* 0x000000010c0c5836 */ /* 0x000fe20000000000 */
[----:B------:R-:W-:Y:S01]  /*06f0*/  ISETP.GE.U32.AND P5, PT, R26, R19, PT ;  /* 0x000000131a00720c */ /* 0x000fe20003fa6070 */
[----:B0-----:R-:W-:-:S04]  /*0700*/  IMAD.WIDE.U32 R10, R0, 0x4, R10 ;  /* 0x00000004000a7825 */ /* 0x001fc800078e000a */
[----:B------:R-:W-:Y:S01]  /*0710*/  @P1 IADD3 R7, R7, 0x1, RZ ;  /* 0x0000000107071810 */ /* 0x000fe20007ffe0ff */
[----:B------:R-:W-:Y:S01]  /*0720*/  @P3 VIADD R13, R13, 0x1 ;  /* 0x000000010d0d3836 */ /* 0x000fe20000000000 */
[----:B------:R-:W-:Y:S01]  /*0730*/  ISETP.GE.AND P1, PT, R2, RZ, PT ;  /* 0x000000ff0200720c */ /* 0x000fe20003f26270 */
[----:B------:R-:W-:Y:S01]  /*0740*/  @!P6 IMAD.MOV R17, RZ, RZ, -R17 ;  /* 0x000000ffff11e224 */ /* 0x000fe200078e0a11 */
[----:B------:R-:W-:Y:S01]  /*0750*/  ISETP.GE.AND P3, PT, R5, RZ, PT ;  /* 0x000000ff0500720c */ /* 0x000fe20003f66270 */
[----:B------:R-:W-:Y:S01]  /*0760*/  @!P2 IMAD.MOV R13, RZ, RZ, -R13 ;  /* 0x000000ffff0da224 */ /* 0x000fe200078e0a0d */
[----:B------:R-:W-:Y:S01]  /*0770*/  ISETP.GE.AND P6, PT, R9, RZ, PT ;  /* 0x000000ff0900720c */ /* 0x000fe20003fc6270 */
[----:B------:R-:W-:-:S04]  /*0780*/  IMAD.WIDE R10, R20, 0x8, R10 ;  /* 0x00000008140a7825 */ /* 0x000fc800078e020a */
[----:B------:R-:W-:Y:S01]  /*0790*/  @P5 VIADD R18, R18, 0x1 ;  /* 0x0000000112125836 */ /* 0x000fe20000000000 */
[----:B------:R-:W-:Y:S02]  /*07a0*/  ISETP.NE.AND P5, PT, R16, RZ, PT ;  /* 0x000000ff1000720c */ /* 0x000fe40003fa5270 */
[----:B------:R-:W-:Y:S01]  /*07b0*/  LOP3.LUT R16, RZ, R16, RZ, 0x33, !PT ;  /* 0x00000010ff107212 */ /* 0x000fe200078e33ff */
[----:B------:R-:W-:Y:S02]  /*07c0*/  @!P1 IMAD.MOV R12, RZ, RZ, -R12 ;  /* 0x000000ffff0c9224 */ /* 0x000fe400078e0a0c */
[----:B------:R-:W-:Y:S01]  /*07d0*/  @!P4 IMAD.MOV R18, RZ, RZ, -R18 ;  /* 0x000000ffff12c224 */ /* 0x000fe200078e0a12 */
[----:B------:R-:W-:Y:S02]  /*07e0*/  @!P3 IADD3 R15, -R15, RZ, RZ ;  /* 0x000000ff0f0fb210 */ /* 0x000fe40007ffe1ff */
[----:B------:R-:W-:Y:S02]  /*07f0*/  @!P6 IADD3 R7, -R7, RZ, RZ ;  /* 0x000000ff0707e210 */ /* 0x000fe40007ffe1ff */
[----:B------:R-:W-:-:S02]  /*0800*/  SEL R21, R16, R21, !P5 ;  /* 0x0000001510157207 */ /* 0x000fc40006800000 */
[C---:B------:R-:W-:Y:S02]  /*0810*/  SEL R20, R16.reuse, R17, !P5 ;  /* 0x0000001110147207 */ /* 0x040fe40006800000 */
[C---:B------:R-:W-:Y:S02]  /*0820*/  SEL R15, R16.reuse, R15, !P5 ;  /* 0x0000000f100f7207 */ /* 0x040fe40006800000 */
[C---:B------:R-:W-:Y:S01]  /*0830*/  SEL R14, R16.reuse, R14, !P5 ;  /* 0x0000000e100e7207 */ /* 0x040fe20006800000 */
[----:B------:R-:W-:Y:S01]  /*0840*/  STG.E.64 desc[UR4][R10.64], R20 ;  /* 0x000000140a007986 */ /* 0x000fe2000c101b04 */
[C---:B------:R-:W-:Y:S02]  /*0850*/  SEL R13, R16.reuse, R13, !P5 ;  /* 0x0000000d100d7207 */ /* 0x040fe40006800000 */
[C---:B------:R-:W-:Y:S01]  /*0860*/  SEL R12, R16.reuse, R12, !P5 ;  /* 0x0000000c100c7207 */ /* 0x040fe20006800000 */
[----:B------:R-:W-:Y:S01]  /*0870*/  STG.E.64 desc[UR4][R10.64+0x400], R14 ;  /* 0x0004000e0a007986 */ /* 0x000fe2000c101b04 */
[----:B------:R-:W-:-:S02]  /*0880*/  SEL R7, R16, R7, !P5 ;  /* 0x0000000710077207 */ /* 0x000fc40006800000 */
[----:B------:R-:W-:Y:S01]  /*0890*/  SEL R6, R16, R18, !P5 ;  /* 0x0000001210067207 */ /* 0x000fe20006800000 */
[----:B------:R-:W-:Y:S04]  /*08a0*/  STG.E.64 desc[UR4][R10.64+0x800], R12 ;  /* 0x0008000c0a007986 */ /* 0x000fe8000c101b04 */
[----:B------:R-:W-:Y:S01]  /*08b0*/  STG.E.64 desc[UR4][R10.64+0xc00], R6 ;  /* 0x000c00060a007986 */ /* 0x000fe2000c101b04 */
[----:B------:R-:W-:Y:S05]  /*08c0*/  EXIT ;  /* 0x000000000000794d */ /* 0x000fea0003800000 */
.L_x_17479:
[----:B------:R-:W0:Y:S02]  /*08d0*/  S2R R5, SR_TID.X ;  /* 0x0000000000057919 */ /* 0x000e240000002100 */
[----:B0-----:R-:W-:Y:S01]  /*08e0*/  ISETP.GE.AND P0, PT, R5, R4, PT ;  /* 0x000000040500720c */ /* 0x001fe20003f06270 */
[----:B------:R-:W-:-:S12]  /*08f0*/  IMAD.MOV.U32 R7, RZ, RZ, R5 ;  /* 0x000000ffff077224 */ /* 0x000fd800078e0005 */
[----:B------:R-:W-:Y:S01]  /*0900*/  @!P0 IMAD.IADD R10, R0, 0x1, R7 ;  /* 0x00000001000a8824 */ /* 0x000fe200078e0207 */
[----:B------:R-:W-:-:S04]  /*0910*/  @!P0 IADD3 R7, R7, 0x80, RZ ;  /* 0x0000008007078810 */ /* 0x000fc80007ffe0ff */
        /* <DEDUP_REMOVED lines=9> */
[----:B0-----:R-:W-:-:S04]  /*09b0*/  @!P6 IMAD.WIDE.U32 R8, R11, 0x4, R8 ;  /* 0x000000040b08e825 */ /* 0x001fc800078e0008 */
[----:B------:R-:W-:-:S06]  /*09c0*/  IMAD.MOV.U32 R11, RZ, RZ, RZ ;  /* 0x000000ffff0b7224 */ /* 0x000fcc00078e00ff */
[----:B------:R0:W5:Y:S02]  /*09d0*/  @!P6 LDG.E R11, desc[UR4][R8.64] ;  /* 0x00000004080be981 */ /* 0x000164000c1e1900 */
        /* <DEDUP_REMOVED lines=11> */
[----:B------:R-:W-:Y:S01]  /*0a90*/  @!P1 IADD3 R19, R0, R7, RZ ;  /* 0x0000000700139210 */ /* 0x000fe20007ffe0ff */
[----:B------:R-:W-:-:S05]  /*0aa0*/  @!P1 VIADD R7, R7, 0x80 ;  /* 0x0000008007079836 */ /* 0x000fca0000000000 */
[----:B------:R-:W-:Y:S01]  /*0ab0*/  ISETP.GE.AND P6, PT, R7, R4, PT ;  /* 0x000000040700720c */ /* 0x000fe20003fc6270 */
[----:B-1----:R-:W-:Y:S01]  /*0ac0*/  @!P5 IMAD.WIDE.U32 R16, R13, 0x4, R16 ;  /* 0x000000040d10d825 */ /* 0x002fe200078e0010 */
[----:B------:R-:W-:-:S03]  /*0ad0*/  CS2R R12, SRZ ;  /* 0x00000000000c7805 */ /* 0x000fc6000001ff00 */
[----:B--2---:R-:W-:Y:S02]  /*0ae0*/  @!P4 IMAD.WIDE.U32 R20, R15, 0x4, R20 ;  /* 0x000000040f14c825 */ /* 0x004fe400078e0014 */
[----:B------:R-:W1:Y:S01]  /*0af0*/  @!P1 LDC.64 R14, c[0x0][0x228] ;  /* 0x00008a00ff0e9b82 */ /* 0x000e620000000a00 */
[----:B------:R2:W5:Y:S01]  /*0b00*/  @!P5 LDG.E R13, desc[UR4][R16.64] ;  /* 0x00000004100dd981 */ /* 0x000562000c1e1900 */
[----:B---3--:R-:W-:-:S03]  /*0b10*/  @!P3 IMAD.WIDE.U32 R22, R23, 0x4, R2 ;  /* 0x000000041716b825 */ /* 0x008fc600078e0002 */
[----:B------:R3:W5:Y:S03]  /*0b20*/  @!P4 LDG.E R12, desc[UR4][R20.64] ;  /* 0x00000004140cc981 */ /* 0x000766000c1e1900 */
[----:B------:R-:W4:Y:S08]  /*0b30*/  @!P2 LDC.64 R2, c[0x0][0x228] ;  /* 0x00008a00ff02ab82 */ /* 0x000f300000000a00 */
[----:B0-----:R-:W0:Y:S08]  /*0b40*/  @!P6 LDC.64 R8, c[0x0][0x228] ;  /* 0x00008a00ff08eb82 */ /* 0x001e300000000a00 */
[----:B--2---:R-:W2:Y:S01]  /*0b50*/  @!P0 LDC.64 R16, c[0x0][0x228] ;  /* 0x00008a00ff108b82 */ /* 0x004ea20000000a00 */
[----:B------:R-:W-:-:S02]  /*0b60*/  @!P6 IMAD.IADD R7, R0, 0x1, R7 ;  /* 0x000000010007e824 */ /* 0x000fc400078e0207 */
[----:B-1----:R-:W-:-:S04]  /*0b70*/  @!P1 IMAD.WIDE.U32 R14, R19, 0x4, R14 ;  /* 0x00000004130e9825 */ /* 0x002fc800078e000e */
[----:B----4-:R-:W-:-:S04]  /*0b80*/  @!P2 IMAD.WIDE.U32 R2, R18, 0x4, R2 ;  /* 0x000000041202a825 */ /* 0x010fc800078e0002 */
[----:B0-----:R-:W-:Y:S01]  /*0b90*/  @!P6 IMAD.WIDE.U32 R18, R7, 0x4, R8 ;  /* 0x000000040712e825 */ /* 0x001fe200078e0008 */
[----:B------:R-:W-:Y:S01]  /*0ba0*/  HFMA2.MMA R7, -RZ, RZ, 0, 0 ;  /* 0x00000000ff077435 */ /* 0x000fe200000001ff */
[----:B------:R-:W-:Y:S02]  /*0bb0*/  CS2R R8, SRZ ;  /* 0x0000000000087805 */ /* 0x000fe4000001ff00 */
[----:B------:R-:W-:Y:S02]  /*0bc0*/  IMAD.MOV.U32 R6, RZ, RZ, RZ ;  /* 0x000000ffff067224 */ /* 0x000fe400078e00ff */
[----:B--2---:R-:W-:Y:S02]  /*0bd0*/  @!P0 IMAD.WIDE.U32 R16, R10, 0x4, R16 ;  /* 0x000000040a108825 */ /* 0x004fe400078e0010 */
[----:B------:R0:W5:Y:S02]  /*0be0*/  @!P2 LDG.E R9, desc[UR4][R2.64] ;  /* 0x000000040209a981 */ /* 0x000164000c1e1900 */
[----:B------:R-:W-:-:S02]  /*0bf0*/  IMAD.MOV.U32 R10, RZ, RZ, RZ ;  /* 0x000000ffff0a7224 */ /* 0x000fc400078e00ff */
[----:B------:R0:W5:Y:S04]  /*0c00*/  @!P3 LDG.E R6, desc[UR4][R22.64] ;  /* 0x000000041606b981 */ /* 0x000168000c1e1900 */
[----:B------:R0:W5:Y:S04]  /*0c10*/  @!P1 LDG.E R7, desc[UR4][R14.64] ;  /* 0x000000040e079981 */ /* 0x000168000c1e1900 */
[----:B------:R0:W5:Y:S04]  /*0c20*/  @!P6 LDG.E R8, desc[UR4][R18.64] ;  /* 0x000000041208e981 */ /* 0x000168000c1e1900 */
[----:B------:R0:W5:Y:S01]  /*0c30*/  @!P0 LDG.E R10, desc[UR4][R16.64] ;  /* 0x00000004100a8981 */ /* 0x000162000c1e1900 */
[----:B---3--:R-:W-:Y:S01]  /*0c40*/  VIADD R21, R5, 0x80 ;  /* 0x0000008005157836 */ /* 0x008fe20000000000 */
[----:B------:R-:W-:Y:S04]  /*0c50*/  BSSY B0, `(.L_x_17480) ;  /* 0x000001d000007945 */ /* 0x000fe80003800000 */
[----:B------:R-:W-:Y:S01]  /*0c60*/  ISETP.GE.AND P4, PT, R21, R4, PT ;  /* 0x000000041500720c */ /* 0x000fe20003f86270 */
[----:B------:R-:W-:-:S12]  /*0c70*/  @P0 BRA `(.L_x_17481) ;  /* 0x0000000000680947 */ /* 0x000fd80003800000 */
[----:B0-----:R-:W0:Y:S01]  /*0c80*/  LDC R15, c[0x0][0x218] ;  /* 0x00008600ff0f7b82 */ /* 0x001e220000000800 */
[----:B------:R-:W-:Y:S01]  /*0c90*/  IMAD.MOV.U32 R2, RZ, RZ, RZ ;  /* 0x000000ffff027224 */ /* 0x000fe200078e00ff */
[----:B-----5:R-:W-:Y:S02]  /*0ca0*/  IABS R18, R10 ;  /* 0x0000000a00127213 */ /* 0x020fe40000000000 */
[-C--:B0-----:R-:W-:Y:S02]  /*0cb0*/  IABS R16, R15.reuse ;  /* 0x0000000f00107213 */ /* 0x081fe40000000000 */
[----:B------:R-:W-:Y:S02]  /*0cc0*/  LOP3.LUT R10, R10, R15, RZ, 0x3c, !PT ;  /* 0x0000000f0a0a7212 */ /* 0x000fe400078e3cff */
[----:B------:R-:W0:Y:S02]  /*0cd0*/  I2F.RP R14, R16 ;  /* 0x00000010000e7306 */ /* 0x000e240000209400 */
[----:B------:R-:W-:-:S06]  /*0ce0*/  ISETP.GE.AND P3, PT, R10, RZ, PT ;  /* 0x000000ff0a00720c */ /* 0x000fcc0003f66270 */
[----:B0-----:R-:W0:Y:S02]  /*0cf0*/  MUFU.RCP R14, R14 ;  /* 0x0000000e000e7308 */ /* 0x001e240000001000 */
[----:B0-----:R-:W-:-:S06]  /*0d00*/  VIADD R17, R14, 0xffffffe ;  /* 0x0ffffffe0e117836 */ /* 0x001fcc0000000000 */
[----:B------:R-:W0:Y:S02]  /*0d10*/  F2I.FTZ.U32.TRUNC.NTZ R3, R17 ;  /* 0x0000001100037305 */ /* 0x000e24000021f000 */
[----:B0-----:R-:W-:-:S05]  /*0d20*/  IADD3 R19, RZ, -R3, RZ ;  /* 0x80000003ff137210 */ /* 0x001fca0007ffe0ff */
[----:B------:R-:W-:-:S04]  /*0d30*/  IMAD R19, R19, R16, RZ ;  /* 0x0000001013137224 */ /* 0x000fc800078e02ff */
[----:B------:R-:W-:-:S04]  /*0d40*/  IMAD.HI.U32 R2, R3, R19, R2 ;  /* 0x0000001303027227 */ /* 0x000fc800078e0002 */
[----:B------:R-:W-:-:S04]  /*0d50*/  IMAD.MOV.U32 R3, RZ, RZ, R18 ;  /* 0x000000ffff037224 */ /* 0x000fc800078e0012 */
        /* <DEDUP_REMOVED lines=12> */
.L_x_17481:
[----:B------:R-:W-:Y:S05]  /*0e20*/  BSYNC B0 ;  /* 0x0000000000007941 */ /* 0x000fea0003800000 */
.L_x_17480:
[----:B------:R-:W-:Y:S04]  /*0e30*/  BSSY B0, `(.L_x_17482) ;  /* 0x000001c000007945 */ /* 0x000fe80003800000 */
[----:B------:R-:W-:Y:S05]  /*0e40*/  @P4 BRA `(.L_x_17483) ;  /* 0x0000000000684947 */ /* 0x000fea0003800000 */
[----:B0-----:R-:W0:Y:S01]  /*0e50*/  LDC R14, c[0x0][0x218] ;  /* 0x00008600ff0e7b82 */ /* 0x001e220000000800 */
[----:B------:R-:W-:Y:S02]  /*0e60*/  MOV R2, RZ ;  /* 0x000000ff00027202 */ /* 0x000fe40000000f00 */
        /* <DEDUP_REMOVED lines=8> */
[----:B0-----:R-:W-:-:S04]  /*0ef0*/  IMAD.MOV R19, RZ, RZ, -R3 ;  /* 0x000000ffff137224 */ /* 0x001fc800078e0a03 */
        /* <DEDUP_REMOVED lines=15> */
.L_x_17483:
[----:B------:R-:W-:Y:S05]  /*0ff0*/  BSYNC B0 ;  /* 0x0000000000007941 */ /* 0x000fea0003800000 */
.L_x_17482:
[----:B0-----:R-:W0:Y:S01]  /*1000*/  @!P0 LDC.64 R2, c[0x0][0x220] ;  /* 0x00008800ff028b82 */ /* 0x001e220000000a00 */
[----:B------:R-:W-:Y:S01]  /*1010*/  VIADD R15, R5, 0x100 ;  /* 0x00000100050f7836 */ /* 0x000fe20000000000 */
[----:B------:R-:W-:Y:S04]  /*1020*/  BSSY B0, `(.L_x_17484) ;  /* 0x000001c000007945 */ /* 0x000fe80003800000 */
[----:B------:R-:W-:-:S13]  /*1030*/  ISETP.GE.AND P1, PT, R15, R4, PT ;  /* 0x000000040f00720c */ /* 0x000fda0003f26270 */
[----:B------:R-:W-:Y:S05]  /*1040*/  @P1 BRA `(.L_x_17485) ;  /* 0x0000000000641947 */ /* 0x000fea0003800000 */
[----:B------:R-:W1:Y:S01]  /*1050*/  LDC R16, c[0x0][0x218] ;  /* 0x00008600ff107b82 */ /* 0x000e620000000800 */
[----:B-----5:R-:W-:Y:S02]  /*1060*/  IABS R18, R13 ;  /* 0x0000000d00127213 */ /* 0x020fe40000000000 */
[-C--:B-1----:R-:W-:Y:S02]  /*1070*/  IABS R17, R16.reuse ;  /* 0x0000001000117213 */ /* 0x082fe40000000000 */
[----:B------:R-:W-:Y:S02]  /*1080*/  LOP3.LUT R13, R13, R16, RZ, 0x3c, !PT ;  /* 0x000000100d0d7212 */ /* 0x000fe400078e3cff */
[----:B------:R-:W1:Y:S02]  /*1090*/  I2F.RP R19, R17 ;  /* 0x0000001100137306 */ /* 0x000e640000209400 */
[----:B------:R-:W-:-:S06]  /*10a0*/  ISETP.GE.AND P3, PT, R13, RZ, PT ;  /* 0x000000ff0d00720c */ /* 0x000fcc0003f66270 */
[----:B-1----:R-:W1:Y:S02]  /*10b0*/  MUFU.RCP R19, R19 ;  /* 0x0000001300137308 */ /* 0x002e640000001000 */
[----:B-1----:R-:W-:-:S06]  /*10c0*/  IADD3 R20, R19, 0xffffffe, RZ ;  /* 0x0ffffffe13147810 */ /* 0x002fcc0007ffe0ff */
[----:B------:R-:W1:Y:S02]  /*10d0*/  F2I.FTZ.U32.TRUNC.NTZ R15, R20 ;  /* 0x00000014000f7305 */ /* 0x000e64000021f000 */
[----:B-1----:R-:W-:-:S04]  /*10e0*/  IMAD.MOV R14, RZ, RZ, -R15 ;  /* 0x000000ffff0e7224 */ /* 0x002fc800078e0a0f */
[----:B------:R-:W-:Y:S02]  /*10f0*/  IMAD R21, R14, R17, RZ ;  /* 0x000000110e157224 */ /* 0x000fe400078e02ff */
[----:B------:R-:W-:-:S04]  /*1100*/  IMAD.MOV.U32 R14, RZ, RZ, RZ ;  /* 0x000000ffff0e7224 */ /* 0x000fc800078e00ff */
[----:B------:R-:W-:-:S06]  /*1110*/  IMAD.HI.U32 R21, R15, R21, R14 ;  /* 0x000000150f157227 */ /* 0x000fcc00078e000e */
        /* <DEDUP_REMOVED lines=12> */
.L_x_17485:
[----:B------:R-:W-:Y:S05]  /*11e0*/  BSYNC B0 ;  /* 0x0000000000007941 */ /* 0x000fea0003800000 */
.L_x_17484:
[C---:B------:R-:W-:Y:S01]  /*11f0*/  IADD3 R15, R5.reuse, 0x180, RZ ;  /* 0x00000180050f7810 */ /* 0x040fe20007ffe0ff */
[C---:B------:R-:W-:Y:S01]  /*1200*/  VIADD R17, R5.reuse, 0x200 ;  /* 0x0000020005117836 */ /* 0x040fe20000000000 */
[----:B------:R-:W-:Y:S01]  /*1210*/  BSSY B0, `(.L_x_17486) ;  /* 0x0000021000007945 */ /* 0x000fe20003800000 */
[----:B------:R-:W-:Y:S01]  /*1220*/  VIADD R19, R5, 0x280 ;  /* 0x0000028005137836 */ /* 0x000fe20000000000 */
[-C--:B------:R-:W-:Y:S02]  /*1230*/  ISETP.GE.AND P3, PT, R15, R4.reuse, PT ;  /* 0x000000040f00720c */ /* 0x080fe40003f66270 */
[-C--:B------:R-:W-:Y:S02]  /*1240*/  ISETP.GE.AND P2, PT, R17, R4.reuse, PT ;  /* 0x000000041100720c */ /* 0x080fe40003f46270 */
[----:B------:R-:W-:Y:S02]  /*1250*/  ISETP.GE.AND P1, PT, R19, R4, PT ;  /* 0x000000041300720c */ /* 0x000fe40003f26270 */
[----:B------:R-:W-:-:S07]  /*1260*/  IADD3 R17, R5, 0x300, RZ ;  /* 0x0000030005117810 */ /* 0x000fce0007ffe0ff */
[----:B------:R-:W-:Y:S05]  /*1270*/  @P3 BRA `(.L_x_17487) ;  /* 0x0000000000683947 */ /* 0x000fea0003800000 */
[----:B------:R-:W1:Y:S01]  /*1280*/  LDC R19, c[0x0][0x218] ;  /* 0x00008600ff137b82 */ /* 0x000e620000000800 */
[----:B------:R-:W-:Y:S01]  /*1290*/  HFMA2.MMA R14, -RZ, RZ, 0, 0 ;  /* 0x00000000ff0e7435 */ /* 0x000fe200000001ff */
[----:B-----5:R-:W-:Y:S02]  /*12a0*/  IABS R22, R12 ;  /* 0x0000000c00167213 */ /* 0x020fe40000000000 */
[-C--:B-1----:R-:W-:Y:S02]  /*12b0*/  IABS R16, R19.reuse ;  /* 0x0000001300107213 */ /* 0x082fe40000000000 */
[----:B------:R-:W-:Y:S02]  /*12c0*/  LOP3.LUT R12, R12, R19, RZ, 0x3c, !PT ;  /* 0x000000130c0c7212 */ /* 0x000fe400078e3cff */
[----:B------:R-:W1:Y:S02]  /*12d0*/  I2F.RP R18, R16 ;  /* 0x0000001000127306 */ /* 0x000e640000209400 */
[----:B------:R-:W-:-:S06]  /*12e0*/  ISETP.GE.AND P5, PT, R12, RZ, PT ;  /* 0x000000ff0c00720c */ /* 0x000fcc0003fa6270 */
[----:B-1----:R-:W1:Y:S02]  /*12f0*/  MUFU.RCP R18, R18 ;  /* 0x0000001200127308 */ /* 0x002e640000001000 */
[----:B-1----:R-:W-:-:S06]  /*1300*/  VIADD R20, R18, 0xffffffe ;  /* 0x0ffffffe12147836 */ /* 0x002fcc0000000000 */
[----:B------:R-:W1:Y:S02]  /*1310*/  F2I.FTZ.U32.TRUNC.NTZ R15, R20 ;  /* 0x00000014000f7305 */ /* 0x000e64000021f000 */
        /* <DEDUP_REMOVED lines=16> */
.L_x_17487:
[----:B------:R-:W-:Y:S05]  /*1420*/  BSYNC B0 ;  /* 0x0000000000007941 */ /* 0x000fea0003800000 */
.L_x_17486:
[----:B------:R-:W-:Y:S01]  /*1430*/  BSSY B0, `(.L_x_17488) ;  /* 0x000001e000007945 */ /* 0x000fe20003800000 */
[----:B------:R-:W-:Y:S01]  /*1440*/  ISETP.GE.AND P3, PT, R17, R4, PT ;  /* 0x000000041100720c */ /* 0x000fe20003f66270 */
[----:B------:R-:W-:Y:S02]  /*1450*/  VIADD R17, R5, 0x380 ;  /* 0x0000038005117836 */ /* 0x000fe40000000000 */
[----:B------:R-:W-:Y:S10]  /*1460*/  @P2 BRA `(.L_x_17489) ;  /* 0x0000000000682947 */ /* 0x000ff40003800000 */
[----:B------:R-:W1:Y:S01]  /*1470*/  LDC R19, c[0x0][0x218] ;  /* 0x00008600ff137b82 */ /* 0x000e620000000800 */
[----:B------:R-:W-:Y:S01]  /*1480*/  IMAD.MOV.U32 R14, RZ, RZ, RZ ;  /* 0x000000ffff0e7224 */ /* 0x000fe200078e00ff */
        /* <DEDUP_REMOVED lines=9> */
[----:B------:R-:W-:-:S04]  /*1520*/  IMAD R21, R21, R16, RZ ;  /* 0x0000001015157224 */ /* 0x000fc800078e02ff */
[----:B------:R-:W-:Y:S01]  /*1530*/  IMAD.HI.U32 R14, R15, R21, R14 ;  /* 0x000000150f0e7227 */ /* 0x000fe200078e000e */
[----:B------:R-:W-:-:S05]  /*1540*/  MOV R15, R22 ;  /* 0x00000016000f7202 */ /* 0x000fca0000000f00 */
        /* <DEDUP_REMOVED lines=12> */
.L_x_17489:
[----:B------:R-:W-:Y:S05]  /*1610*/  BSYNC B0 ;  /* 0x0000000000007941 */ /* 0x000fea0003800000 */
.L_x_17488:
[----:B------:R-:W-:Y:S01]  /*1620*/  @!P0 IMAD.IADD R15, R0, 0x1, R5 ;  /* 0x00000001000f8824 */ /* 0x000fe200078e0205 */
[----:B------:R-:W-:Y:S01]  /*1630*/  BSSY B0, `(.L_x_17490) ;  /* 0x000001d000007945 */ /* 0x000fe20003800000 */
[----:B------:R-:W-:Y:S02]  /*1640*/  ISETP.GE.AND P2, PT, R17, R4, PT ;  /* 0x000000041100720c */ /* 0x000fe40003f46270 */
[----:B0-----:R-:W-:Y:S01]  /*1650*/  @!P0 IMAD.WIDE.U32 R2, R15, 0x4, R2 ;  /* 0x000000040f028825 */ /* 0x001fe200078e0002 */
[----:B------:R-:W-:Y:S10]  /*1660*/  @P1 BRA `(.L_x_17491) ;  /* 0x0000000000641947 */ /* 0x000ff40003800000 */
[----:B------:R-:W0:Y:S01]  /*1670*/  LDC R16, c[0x0][0x218] ;  /* 0x00008600ff107b82 */ /* 0x000e220000000800 */
        /* <DEDUP_REMOVED lines=9> */
[----:B------:R-:W-:Y:S02]  /*1710*/  IMAD R21, R14, R17, RZ ;  /* 0x000000110e157224 */ /* 0x000fe400078e02ff */
[----:B------:R-:W-:-:S04]  /*1720*/  IMAD.MOV.U32 R14, RZ, RZ, RZ ;  /* 0x000000ffff0e7224 */ /* 0x000fc800078e00ff */
[----:B------:R-:W-:-:S06]  /*1730*/  IMAD.HI.U32 R21, R15, R21, R14 ;  /* 0x000000150f157227 */ /* 0x000fcc00078e000e */
        /* <DEDUP_REMOVED lines=12> */
.L_x_17491:
[----:B------:R-:W-:Y:S05]  /*1800*/  BSYNC B0 ;  /* 0x0000000000007941 */ /* 0x000fea0003800000 */
.L_x_17490:
[----:B------:R-:W-:Y:S04]  /*1810*/  BSSY B0, `(.L_x_17492) ;  /* 0x000001b000007945 */ /* 0x000fe80003800000 */
[----:B------:R-:W-:Y:S05]  /*1820*/  @P3 BRA `(.L_x_17493) ;  /* 0x0000000000643947 */ /* 0x000fea0003800000 */
        /* <DEDUP_REMOVED lines=25> */
.L_x_17493:
[----:B------:R-:W-:Y:S05]  /*19c0*/  BSYNC B0 ;  /* 0x0000000000007941 */ /* 0x000fea0003800000 */
.L_x_17492:
[----:B------:R-:W-:Y:S04]  /*19d0*/  BSSY B0, `(.L_x_17494) ;  /* 0x000001c000007945 */ /* 0x000fe80003800000 */
[----:B------:R-:W-:Y:S05]  /*19e0*/  @P2 BRA `(.L_x_17495) ;  /* 0x0000000000682947 */ /* 0x000fea0003800000 */
[----:B------:R-:W0:Y:S01]  /*19f0*/  LDC R17, c[0x0][0x218] ;  /* 0x00008600ff117b82 */ /* 0x000e220000000800 */
        /* <DEDUP_REMOVED lines=25> */
.L_x_17495:
[----:B------:R-:W-:Y:S05]  /*1b90*/  BSYNC B0 ;  /* 0x0000000000007941 */ /* 0x000fea0003800000 */
.L_x_17494:
[----:B------:R-:W-:Y:S01]  /*1ba0*/  @!P0 IADD3 R5, R5, 0x80, RZ ;  /* 0x0000008005058810 */ /* 0x000fe20007ffe0ff */
[----:B-----5:R0:W-:Y:S01]  /*1bb0*/  @!P0 STG.E desc[UR4][R2.64], R10 ;  /* 0x0000000a02008986 */ /* 0x0201e2000c101904 */
        /* <DEDUP_REMOVED lines=16> */
.L_x_17498:
[----:B------:R-:W-:-:S13]  /*1cc0*/  ISETP.GE.AND P0, PT, R5, R4, PT ;  /* 0x000000040500720c */ /* 0x000fda0003f06270 */
[----:B------:R-:W-:Y:S05]  /*1cd0*/  @P0 BRA `(.L_x_17500) ;  /* 0x0000000000300947 */ /* 0x000fea0003800000 */
[----:B0-----:R-:W0:Y:S01]  /*1ce0*/  LDC.64 R2, c[0x0][0x220] ;  /* 0x00008800ff027b82 */ /* 0x001e220000000a00 */
[----:B------:R-:W-:Y:S01]  /*1cf0*/  IMAD.IADD R11, R0, 0x1, R5 ;  /* 0x00000001000b7824 */ /* 0x000fe200078e0205 */
[----:B------:R-:W-:-:S03]  /*1d00*/  IADD3 R5, R5, 0x80, RZ ;  /* 0x0000008005057810 */ /* 0x000fc60007ffe0ff */
[----:B0-----:R-:W-:-:S05]  /*1d10*/  IMAD.WIDE.U32 R2, R11, 0x4, R2 ;  /* 0x000000040b027825 */ /* 0x001fca00078e0002 */
[----:B------:R1:W-:Y:S02]  /*1d20*/  STG.E desc[UR4][R2.64], R12 ;  /* 0x0000000c02007986 */ /* 0x0003e4000c101904 */
.L_x_17499:
[----:B------:R-:W-:-:S13]  /*1d30*/  ISETP.GE.AND P0, PT, R5, R4, PT ;  /* 0x000000040500720c */ /* 0x000fda0003f06270 */
[----:B------:R-:W-:Y:S05]  /*1d40*/  @P0 BRA `(.L_x_17501) ;  /* 0x0000000000340947 */ /* 0x000fea0003800000 */
[----:B01----:R-:W0:Y:S01]  /*1d50*/  LDC.64 R2, c[0x0][0x220] ;  /* 0x00008800ff027b82 */ /* 0x003e220000000a00 */
[----:B------:R-:W-:Y:S02]  /*1d60*/  IMAD.IADD R11, R0, 0x1, R5 ;  /* 0x00000001000b7824 */ /* 0x000fe400078e0205 */
[----:B------:R-:W-:Y:S02]  /*1d70*/  VIADD R5, R5, 0x80 ;  /* 0x0000008005057836 */ /* 0x000fe40000000000 */
[----:B0-----:R-:W-:-:S05]  /*1d80*/  IMAD.WIDE.U32 R2, R11, 0x4, R2 ;  /* 0x000000040b027825 */ /* 0x001fca00078e0002 */
[----:B------:R1:W-:Y:S02]  /*1d90*/  STG.E desc[UR4][R2.64], R6 ;  /* 0x0000000602007986 */ /* 0x0003e4000c101904 */
.L_x_17500:
        /* <DEDUP_REMOVED lines=8> */
.L_x_17501:
[----:B------:R-:W-:Y:S05]  /*1e20*/  BSYNC B1 ;  /* 0x0000000000017941 */ /* 0x000fea0003800000 */
.L_x_17497:
[----:B------:R-:W-:-:S13]  /*1e30*/  ISETP.GE.AND P0, PT, R5, R4, PT ;  /* 0x000000040500720c */ /* 0x000fda0003f06270 */
[----:B012---:R-:W0:Y:S01]  /*1e40*/  @!P0 LDC.64 R2, c[0x0][0x220] ;  /* 0x00008800ff028b82 */ /* 0x007e220000000a00 */
[----:B------:R-:W-:Y:S01]  /*1e50*/  @!P0 IMAD.IADD R9, R0, 0x1, R5 ;  /* 0x0000000100098824 */ /* 0x000fe200078e0205 */
[----:B------:R-:W-:-:S03]  /*1e60*/  @!P0 IADD3 R5, R5, 0x80, RZ ;  /* 0x0000008005058810 */ /* 0x000fc60007ffe0ff */
[----:B0-----:R-:W-:-:S05]  /*1e70*/  @!P0 IMAD.WIDE.U32 R2, R9, 0x4, R2 ;  /* 0x0000000409028825 */ /* 0x001fca00078e0002 */
[----:B------:R2:W-:Y:S02]  /*1e80*/  @!P0 STG.E desc[UR4][R2.64], R7 ;  /* 0x0000000702008986 */ /* 0x0005e4000c101904 */
.L_x_17502:
[----:B------:R-:W-:Y:S05]  /*1e90*/  BSYNC B0 ;  /* 0x0000000000007941 */ /* 0x000fea0003800000 */
.L_x_17496:
        /* <DEDUP_REMOVED lines=8> */
.L_x_17503:
        /* <DEDUP_REMOVED lines=14> */
.L_x_22925:


//--------------------- .text._ZN2at6native29vectorized_elementwise_kernelILi4ENS0_13BUnaryFunctorIiiiZZZNS0_15binary_internal21div_trunc_kernel_cudaERNS_18TensorIteratorBaseEENKUlvE_clEvENKUlvE1_clEvEUliiE_EESt5arrayIPcLm2EEEEviT0_T1_ --------------------------
	.section	.text._ZN2at6native29vectorized_elementwise_kernelILi4ENS0_13BUnaryFunctorIiiiZZZNS0_15binary_internal21div_trunc_kernel_cudaERNS_18TensorIteratorBaseEENKUlvE_clEvENKUlvE1_clEvEUliiE_EESt5arrayIPcLm2EEEEviT0_T1_,"ax",@progbits
	.align	128
        .global         _ZN2at6native29vectorized_elementwise_kernelILi4ENS0_13BUnaryFunctorIiiiZZZNS0_15binary_internal21div_trunc_kernel_cudaERNS_18TensorIteratorBaseEENKUlvE_clEvENKUlvE1_clEvEUliiE_EESt5arrayIPcLm2EEEEviT0_T1_
        .type           _ZN2at6native29vectorized_elementwise_kernelILi4ENS0_13BUnaryFunctorIiiiZZZNS0_15binary_internal21div_trunc_kernel_cudaERNS_18TensorIteratorBaseEENKUlvE_clEvENKUlvE1_clEvEUliiE_EESt5arrayIPcLm2EEEEviT0_T1_,@function
        .size           _ZN2at6native29vectorized_elementwise_kernelILi4ENS0_13BUnaryFunctorIiiiZZZNS0_15binary_internal21div_trunc_kernel_cudaERNS_18TensorIteratorBaseEENKUlvE_clEvENKUlvE1_clEvEUliiE_EESt5arrayIPcLm2EEEEviT0_T1_,(.L_x_22926 - _ZN2at6native29vectorized_elementwise_kernelILi4ENS0_13BUnaryFunctorIiiiZZZNS0_15binary_internal21div_trunc_kernel_cudaERNS_18TensorIteratorBaseEENKUlvE_clEvENKUlvE1_clEvEUliiE_EESt5arrayIPcLm2EEEEviT0_T1_)
        .other          _ZN2at6native29vectorized_elementwise_kernelILi4ENS0_13BUnaryFunctorIiiiZZZNS0_15binary_internal21div_trunc_kernel_cudaERNS_18TensorIteratorBaseEENKUlvE_clEvENKUlvE1_clEvEUliiE_EESt5arrayIPcLm2EEEEviT0_T1_,@"STO_CUDA_ENTRY STV_DEFAULT"
_ZN2at6native29vectorized_elementwise_kernelILi4ENS0_13BUnaryFunctorIiiiZZZNS0_15binary_internal21div_trunc_kernel_cudaERNS_18TensorIteratorBaseEENKUlvE_clEvENKUlvE1_clEvEUliiE_EESt5arrayIPcLm2EEEEviT0_T1_:
.text._ZN2at6native29vectorized_elementwise_kernelILi4ENS0_13BUnaryFunctorIiiiZZZNS0_15binary_internal21div_trunc_kernel_cudaERNS_18TensorIteratorBaseEENKUlvE_clEvENKUlvE1_clEvEUliiE_EESt5arrayIPcLm2EEEEviT0_T1_:
        /* <DEDUP_REMOVED lines=13> */
[----:B------:R-:W3:Y:S04]  /*00d0*/  LDG.E.128 R4, desc[UR4][R2.64] ;  /* 0x0000000402047981 */ /* 0x000ee8000c1e1d00 */
[----:B------:R-:W4:Y:S01]  /*00e0*/  LDG.E.128 R8, desc[UR4][R2.64+0x800] ;  /* 0x0008000402087981 */ /* 0x000f22000c1e1d00 */
[----:B--2---:R-:W-:Y:S01]  /*00f0*/  IABS R12, R14 ;  /* 0x0000000e000c7213 */ /* 0x004fe20000000000 */
[----:B------:R-:W-:-:S03]  /*0100*/  HFMA2.MMA R22, -RZ, RZ, 0, 0 ;  /* 0x00000000ff167435 */ /* 0x000fc600000001ff */
[----:B------:R-:W0:Y:S08]  /*0110*/  I2F.RP R13, R12 ;  /* 0x0000000c000d7306 */ /* 0x000e300000209400 */
[----:B0-----:R-:W0:Y:S02]  /*0120*/  MUFU.RCP R13, R13 ;  /* 0x0000000d000d7308 */ /* 0x001e240000001000 */
[----:B0-----:R-:W-:-:S06]  /*0130*/  VIADD R23, R13, 0xffffffe ;  /* 0x0ffffffe0d177836 */ /* 0x001fcc0000000000 */
[----:B------:R-:W0:Y:S02]  /*0140*/  F2I.FTZ.U32.TRUNC.NTZ R23, R23 ;  /* 0x0000001700177305 */ /* 0x000e24000021f000 */
[----:B0-----:R-:W-:-:S04]  /*0150*/  IMAD.MOV R15, RZ, RZ, -R23 ;  /* 0x000000ffff0f7224 */ /* 0x001fc800078e0a17 */
[----:B------:R-:W-:-:S04]  /*0160*/  IMAD R15, R15, R12, RZ ;  /* 0x0000000c0f0f7224 */ /* 0x000fc800078e02ff */
[----:B------:R-:W-:Y:S01]  /*0170*/  IMAD.HI.U32 R22, R23, R15, R22 ;  /* 0x0000000f17167227 */ /* 0x000fe200078e0016 */
[----:B---3--:R-:W-:Y:S02]  /*0180*/  IABS R17, R7 ;  /* 0x0000000700117213 */ /* 0x008fe40000000000 */
[----:B------:R-:W-:Y:S02]  /*0190*/  IABS R25, R6 ;  /* 0x0000000600197213 */ /* 0x000fe40000000000 */
[----:B------:R-:W-:Y:S01]  /*01a0*/  IABS R21, R5 ;  /* 0x0000000500157213 */ /* 0x000fe20000000000 */
[C---:B------:R-:W-:Y:S01]  /*01b0*/  IMAD.HI.U32 R19, R22.reuse, R17, RZ ;  /* 0x0000001116137227 */ /* 0x040fe200078e00ff */
[----:B------:R-:W-:Y:S02]  /*01c0*/  IABS R29, R4 ;  /* 0x00000004001d7213 */ /* 0x000fe40000000000 */
[----:B----4-:R-:W-:Y:S01]  /*01d0*/  IABS R27, R11 ;  /* 0x0000000b001b7213 */ /* 0x010fe20000000000 */
[----:B------:R-:W-:Y:S01]  /*01e0*/  IMAD.HI.U32 R15, R22, R25, RZ ;  /* 0x00000019160f7227 */ /* 0x000fe200078e00ff */
[----:B------:R-:W-:-:S02]  /*01f0*/  IABS R23, R10 ;  /* 0x0000000a00177213 */ /* 0x000fc40000000000 */
[-C--:B------:R-:W-:Y:S01]  /*0200*/  LOP3.LUT R6, R6, R14.reuse, RZ, 0x3c, !PT ;  /* 0x0000000e06067212 */ /* 0x080fe200078e3cff */
[----:B------:R-:W-:Y:S01]  /*0210*/  IMAD.MOV R2, RZ, RZ, -R19 ;  /* 0x000000ffff027224 */ /* 0x000fe200078e0a13 */
[-C--:B------:R-:W-:Y:S01]  /*0220*/  LOP3.LUT R4, R4, R14.reuse, RZ, 0x3c, !PT ;  /* 0x0000000e04047212 */ /* 0x080fe200078e3cff */
[----:B------:R-:W-:Y:S01]  /*0230*/  IMAD.MOV R3, RZ, RZ, -R15 ;  /* 0x000000ffff037224 */ /* 0x000fe200078e0a0f */
[----:B------:R-:W-:Y:S01]  /*0240*/  LOP3.LUT R5, R5, R14, RZ, 0x3c, !PT ;  /* 0x0000000e05057212 */ /* 0x000fe200078e3cff */
[----:B------:R-:W-:Y:S01]  /*0250*/  IMAD R17, R12, R2, R17 ;  /* 0x000000020c117224 */ /* 0x000fe200078e0211 */
[-C--:B------:R-:W-:Y:S01]  /*0260*/  LOP3.LUT R2, R7, R14.reuse, RZ, 0x3c, !PT ;  /* 0x0000000e07027212 */ /* 0x080fe200078e3cff */
[----:B------:R-:W-:Y:S01]  /*0270*/  IMAD.HI.U32 R13, R22, R21, RZ ;  /* 0x00000015160d7227 */ /* 0x000fe200078e00ff */
[-C--:B------:R-:W-:Y:S02]  /*0280*/  LOP3.LUT R11, R11, R14.reuse, RZ, 0x3c, !PT ;  /* 0x0000000e0b0b7212 */ /* 0x080fe400078e3cff */
[C---:B------:R-:W-:Y:S01]  /*0290*/  ISETP.GT.U32.AND P4, PT, R12.reuse, R17, PT ;  /* 0x000000110c00720c */ /* 0x040fe20003f84070 */
[----:B------:R-:W-:Y:S01]  /*02a0*/  IMAD R25, R12, R3, R25 ;  /* 0x000000030c197224 */ /* 0x000fe200078e0219 */
[----:B------:R-:W-:Y:S01]  /*02b0*/  ISETP.GE.AND P6, PT, R2, RZ, PT ;  /* 0x000000ff0200720c */ /* 0x000fe20003fc6270 */
[----:B------:R-:W-:Y:S01]  /*02c0*/  IMAD.MOV R3, RZ, RZ, -R13 ;  /* 0x000000ffff037224 */ /* 0x000fe200078e0a0d */
[----:B------:R-:W-:Y:S01]  /*02d0*/  LOP3.LUT R10, R10, R14, RZ, 0x3c, !PT ;  /* 0x0000000e0a0a7212 */ /* 0x000fe200078e3cff */
[----:B------:R-:W-:Y:S01]  /*02e0*/  IMAD.HI.U32 R7, R22, R29, RZ ;  /* 0x0000001d16077227 */ /* 0x000fe200078e00ff */
[----:B------:R-:W-:-:S03]  /*02f0*/  ISETP.GT.U32.AND P1, PT, R12, R25, PT ;  /* 0x000000190c00720c */ /* 0x000fc60003f24070 */
[----:B------:R-:W-:Y:S01]  /*0300*/  IMAD R21, R12, R3, R21 ;  /* 0x000000030c157224 */ /* 0x000fe200078e0215 */
[----:B------:R-:W-:Y:S01]  /*0310*/  IADD3 R3, -R7, RZ, RZ ;  /* 0x000000ff07037210 */ /* 0x000fe20007ffe1ff */
[----:B------:R-:W-:-:S03]  /*0320*/  IMAD.HI.U32 R16, R22, R27, RZ ;  /* 0x0000001b16107227 */ /* 0x000fc600078e00ff */
[----:B------:R-:W-:Y:S01]  /*0330*/  ISETP.GT.U32.AND P3, PT, R12, R21, PT ;  /* 0x000000150c00720c */ /* 0x000fe20003f64070 */
[----:B------:R-:W-:Y:S02]  /*0340*/  @!P4 IMAD.IADD R17, R17, 0x1, -R12 ;  /* 0x000000011111c824 */ /* 0x000fe400078e0a0c */
[----:B------:R-:W-:Y:S02]  /*0350*/  IMAD.MOV R2, RZ, RZ, -R16 ;  /* 0x000000ffff027224 */ /* 0x000fe400078e0a10 */
[----:B------:R-:W-:Y:S01]  /*0360*/  @!P1 IMAD.IADD R25, R25, 0x1, -R12 ;  /* 0x0000000119199824 */ /* 0x000fe200078e0a0c */
[----:B------:R-:W-:Y:S01]  /*0370*/  ISETP.GE.U32.AND P0, PT, R17, R12, PT ;  /* 0x0000000c1100720c */ /* 0x000fe20003f06070 */
[----:B------:R-:W-:-:S03]  /*0380*/  IMAD.HI.U32 R17, R22, R23, RZ ;  /* 0x0000001716117227 */ /* 0x000fc600078e00ff */
[-C--:B------:R-:W-:Y:S01]  /*0390*/  ISETP.GE.U32.AND P2, PT, R25, R12.reuse, PT ;  /* 0x0000000c1900720c */ /* 0x080fe20003f46070 */
[----:B------:R-:W-:Y:S01]  /*03a0*/  @!P4 VIADD R19, R19, 0x1 ;  /* 0x000000011313c836 */ /* 0x000fe20000000000 */
[----:B------:R-:W-:Y:S01]  /*03b0*/  IABS R25, R9 ;  /* 0x0000000900197213 */ /* 0x000fe20000000000 */
[C---:B------:R-:W-:Y:S01]  /*03c0*/  IMAD R3, R12.reuse, R3, R29 ;  /* 0x000000030c037224 */ /* 0x040fe200078e021d */
[----:B------:R-:W-:Y:S01]  /*03d0*/  @!P3 IADD3 R21, R21, -R12, RZ ;  /* 0x8000000c1515b210 */ /* 0x000fe20007ffe0ff */
[----:B------:R-:W-:Y:S01]  /*03e0*/  IMAD.MOV R18, RZ, RZ, -R17 ;  /* 0x000000ffff127224 */ /* 0x000fe200078e0a11 */
[----:B------:R-:W-:Y:S01]  /*03f0*/  LOP3.LUT R9, R9, R14, RZ, 0x3c, !PT ;  /* 0x0000000e09097212 */ /* 0x000fe200078e3cff */
[----:B------:R-:W-:Y:S01]  /*0400*/  @!P1 VIADD R15, R15, 0x1 ;  /* 0x000000010f0f9836 */ /* 0x000fe20000000000 */
[----:B------:R-:W-:Y:S01]  /*0410*/  ISETP.GE.U32.AND P4, PT, R21, R12, PT ;  /* 0x0000000c1500720c */ /* 0x000fe20003f86070 */
[C---:B------:R-:W-:Y:S01]  /*0420*/  IMAD R21, R12.reuse, R2, R27 ;  /* 0x000000020c157224 */ /* 0x040fe200078e021b */
[C---:B------:R-:W-:Y:S01]  /*0430*/  ISETP.GT.U32.AND P5, PT, R12.reuse, R3, PT ;  /* 0x000000030c00720c */ /* 0x040fe20003fa4070 */
[C---:B------:R-:W-:Y:S01]  /*0440*/  IMAD R23, R12.reuse, R18, R23 ;  /* 0x000000120c177224 */ /* 0x040fe200078e0217 */
[----:B------:R-:W-:Y:S01]  /*0450*/  IABS R27, R8 ;  /* 0x00000008001b7213 */ /* 0x000fe20000000000 */
[----:B------:R-:W-:Y:S01]  /*0460*/  @P0 VIADD R19, R19, 0x1 ;  /* 0x0000000113130836 */ /* 0x000fe20000000000 */
[----:B------:R-:W-:Y:S01]  /*0470*/  ISETP.GT.U32.AND P0, PT, R12, R21, PT ;  /* 0x000000150c00720c */ /* 0x000fe20003f04070 */
[----:B------:R-:W-:Y:S01]  /*0480*/  IMAD.HI.U32 R18, R22, R25, RZ ;  /* 0x0000001916127227 */ /* 0x000fe200078e00ff */
[----:B------:R-:W-:-:S02]  /*0490*/  ISETP.GT.U32.AND P1, PT, R12, R23, PT ;  /* 0x000000170c00720c */ /* 0x000fc40003f24070 */
[----:B------:R-:W-:Y:S01]  /*04a0*/  LOP3.LUT R8, R8, R14, RZ, 0x3c, !PT ;  /* 0x0000000e08087212 */ /* 0x000fe200078e3cff */
[----:B------:R-:W-:Y:S02]  /*04b0*/  IMAD.MOV R2, RZ, RZ, -R18 ;  /* 0x000000ffff027224 */ /* 0x000fe400078e0a12 */
[----:B------:R-:W-:Y:S02]  /*04c0*/  IMAD.HI.U32 R22, R22, R27, RZ ;  /* 0x0000001b16167227 */ /* 0x000fe400078e00ff */
[----:B------:R-:W-:Y:S02]  /*04d0*/  @!P5 IADD3 R3, R3, -R12, RZ ;  /* 0x8000000c0303d210 */ /* 0x000fe40007ffe0ff */
[C---:B------:R-:W-:Y:S02]  /*04e0*/  IMAD R25, R12.reuse, R2, R25 ;  /* 0x000000020c197224 */ /* 0x040fe400078e0219 */
[----:B------:R-:W-:Y:S01]  /*04f0*/  @!P3 VIADD R13, R13, 0x1 ;  /* 0x000000010d0db836 */ /* 0x000fe20000000000 */
[-C--:B------:R-:W-:Y:S01]  /*0500*/  @!P0 IADD3 R21, R21, -R12.reuse, RZ ;  /* 0x8000000c15158210 */ /* 0x080fe20007ffe0ff */
[----:B------:R-:W-:Y:S01]  /*0510*/  @!P6 IMAD.MOV R19, RZ, RZ, -R19 ;  /* 0x000000ffff13e224 */ /* 0x000fe200078e0a13 */
[C---:B------:R-:W-:Y:S01]  /*0520*/  ISETP.GT.U32.AND P3, PT, R12.reuse, R25, PT ;  /* 0x000000190c00720c */ /* 0x040fe20003f64070 */
[----:B------:R-:W-:Y:S01]  /*0530*/  IMAD.MOV R24, RZ, RZ, -R22 ;  /* 0x000000ffff187224 */ /* 0x000fe200078e0a16 */
[-C--:B------:R-:W-:Y:S01]  /*0540*/  ISETP.GE.U32.AND P6, PT, R3, R12.reuse, PT ;  /* 0x0000000c0300720c */ /* 0x080fe20003fc6070 */
[----:B------:R-:W-:Y:S01]  /*0550*/  @P2 VIADD R15, R15, 0x1 ;  /* 0x000000010f0f2836 */ /* 0x000fe20000000000 */
[----:B------:R-:W-:Y:S01]  /*0560*/  ISETP.GE.U32.AND P2, PT, R21, R12, PT ;  /* 0x0000000c1500720c */ /* 0x000fe20003f46070 */
[----:B------:R-:W-:Y:S01]  /*0570*/  IMAD R21, R12, R24, R27 ;  /* 0x000000180c157224 */ /* 0x000fe200078e021b */
[----:B------:R-:W-:Y:S01]  /*0580*/  @P4 IADD3 R13, R13, 0x1, RZ ;  /* 0x000000010d0d4810 */ /* 0x000fe20007ffe0ff */
[--C-:B------:R-:W-:Y:S01]  /*0590*/  @!P1 IMAD.IADD R23, R23, 0x1, -R12.reuse ;  /* 0x0000000117179824 */ /* 0x100fe200078e0a0c */
[----:B------:R-:W-:Y:S01]  /*05a0*/  @!P0 IADD3 R16, R16, 0x1, RZ ;  /* 0x0000000110108810 */ /* 0x000fe20007ffe0ff */
[----:B------:R-:W-:Y:S01]  /*05b0*/  @!P5 VIADD R7, R7, 0x1 ;  /* 0x000000010707d836 */ /* 0x000fe20000000000 */
[----:B------:R-:W-:Y:S01]  /*05c0*/  ISETP.GT.U32.AND P4, PT, R12, R21, PT ;  /* 0x000000150c00720c */ /* 0x000fe20003f84070 */
[----:B------:R-:W0:Y:S01]  /*05d0*/  LDC.64 R2, c[0x0][0x220] ;  /* 0x00008800ff027b82 */ /* 0x000e220000000a00 */
[-C--:B------:R-:W-:Y:S01]  /*05e0*/  ISETP.GE.U32.AND P5, PT, R23, R12.reuse, PT ;  /* 0x0000000c1700720c */ /* 0x080fe20003fa6070 */
[----:B------:R-:W-:Y:S01]  /*05f0*/  @!P3 IMAD.IADD R25, R25, 0x1, -R12 ;  /* 0x000000011919b824 */ /* 0x000fe200078e0a0c */
[----:B------:R-:W-:Y:S01]  /*0600*/  ISETP.GE.AND P0, PT, R5, RZ, PT ;  /* 0x000000ff0500720c */ /* 0x000fe20003f06270 */
[----:B------:R-:W-:Y:S01]  /*0610*/  @P6 VIADD R7, R7, 0x1 ;  /* 0x0000000107076836 */ /* 0x000fe20000000000 */
[----:B------:R-:W-:Y:S01]  /*0620*/  ISETP.GE.AND P6, PT, R6, RZ, PT ;  /* 0x000000ff0600720c */ /* 0x000fe20003fc6270 */
[----:B------:R-:W-:Y:S01]  /*0630*/  @P2 VIADD R16, R16, 0x1 ;  /* 0x0000000110102836 */ /* 0x000fe20000000000 */
[-C--:B------:R-:W-:Y:S01]  /*0640*/  ISETP.GE.U32.AND P2, PT, R25, R12.reuse, PT ;  /* 0x0000000c1900720c */ /* 0x080fe20003f46070 */
[----:B------:R-:W-:Y:S01]  /*0650*/  @!P1 VIADD R17, R17, 0x1 ;  /* 0x0000000111119836 */ /* 0x000fe20000000000 */
[----:B------:R-:W-:Y:S01]  /*0660*/  ISETP.GE.AND P1, PT, R4, RZ, PT ;  /* 0x000000ff0400720c */ /* 0x000fe20003f26270 */
[----:B------:R-:W-:Y:S01]  /*0670*/  @!P3 VIADD R18, R18, 0x1 ;  /* 0x000000011212b836 */ /* 0x000fe20000000000 */
[----:B------:R-:W-:Y:S01]  /*0680*/  ISETP.GE.AND P3, PT, R11, RZ, PT ;  /* 0x000000ff0b00720c */ /* 0x000fe20003f66270 */
[----:B------:R-:W-:Y:S01]  /*0690*/  IMAD.MOV.U32 R5, RZ, RZ, R16 ;  /* 0x000000ffff057224 */ /* 0x000fe200078e0010 */
[-C--:B------:R-:W-:Y:S01]  /*06a0*/  @!P4 IADD3 R21, R21, -R12.reuse, RZ ;  /* 0x8000000c1515c210 */ /* 0x080fe20007ffe0ff */
[----:B------:R-:W-:Y:S01]  /*06b0*/  @P5 VIADD R17, R17, 0x1 ;  /* 0x0000000111115836 */ /* 0x000fe20000000000 */
[----:B------:R-:W-:Y:S01]  /*06c0*/  @!P4 IADD3 R22, R22, 0x1, RZ ;  /* 0x000000011616c810 */ /* 0x000fe20007ffe0ff */
[----:B------:R-:W-:Y:S01]  /*06d0*/  @!P0 IMAD.MOV R13, RZ, RZ, -R13 ;  /* 0x000000ffff0d8224 */ /* 0x000fe200078e0a0d */
[----:B------:R-:W-:Y:S01]  /*06e0*/  ISETP.GE.U32.AND P5, PT, R21, R12, PT ;  /* 0x0000000c1500720c */ /* 0x000fe20003fa6070 */
[----:B------:R-:W-:Y:S01]  /*06f0*/  @!P6 IMAD.MOV R15, RZ, RZ, -R15 ;  /* 0x000000ffff0fe224 */ /* 0x000fe200078e0a0f */
[----:B------:R-:W-:Y:S01]  /*0700*/  ISETP.GE.AND P6, PT, R9, RZ, PT ;  /* 0x000000ff0900720c */ /* 0x000fe20003fc6270 */
[----:B------:R-:W-:Y:S01]  /*0710*/  @P2 VIADD R18, R18, 0x1 ;  /* 0x0000000112122836 */ /* 0x000fe20000000000 */
[----:B------:R-:W-:Y:S01]  /*0720*/  ISETP.GE.AND P2, PT, R10, RZ, PT ;  /* 0x000000ff0a00720c */ /* 0x000fe20003f46270 */
[----:B------:R-:W-:Y:S01]  /*0730*/  @!P1 IMAD.MOV R7, RZ, RZ, -R7 ;  /* 0x000000ffff079224 */ /* 0x000fe200078e0a07 */
[----:B------:R-:W-:Y:S01]  /*0740*/  ISETP.GE.AND P4, PT, R8, RZ, PT ;  /* 0x000000ff0800720c */ /* 0x000fe20003f86270 */
[----:B------:R-:W-:Y:S01]  /*0750*/  IMAD.MOV.U32 R11, RZ, RZ, R18 ;  /* 0x000000ffff0b7224 */ /* 0x000fe200078e0012 */
[----:B------:R-:W-:Y:S01]  /*0760*/  MOV R9, R17 ;  /* 0x0000001100097202 */ /* 0x000fe20000000f00 */
[----:B0-----:R-:W-:Y:S01]  /*0770*/  IMAD.WIDE.U32 R2, R0, 0x4, R2 ;  /* 0x0000000400027825 */ /* 0x001fe200078e0002 */
[----:B------:R-:W-:-:S02]  /*0780*/  LOP3.LUT R4, RZ, R14, RZ, 0x33, !PT ;  /* 0x0000000eff047212 */ /* 0x000fc400078e33ff */
[----:B------:R-:W-:Y:S01]  /*0790*/  @!P3 IADD3 R5, -R5, RZ, RZ ;  /* 0x000000ff0505b210 */ /* 0x000fe20007ffe1ff */
        /* <DEDUP_REMOVED lines=8> */
[----:B------:R-:W-:-:S02]  /*0820*/  SEL R19, R4, R19, !P5 ;  /* 0x0000001304137207 */ /* 0x000fc40006800000 */
[C---:B------:R-:W-:Y:S02]  /*0830*/  SEL R18, R4.reuse, R15, !P5 ;  /* 0x0000000f04127207 */ /* 0x040fe40006800000 */
[C---:B------:R-:W-:Y:S02]  /*0840*/  SEL R17, R4.reuse, R13, !P5 ;  /* 0x0000000d04117207 */ /* 0x040fe40006800000 */
[C---:B------:R-:W-:Y:S02]  /*0850*/  SEL R6, R4.reuse, R9, !P5 ;  /* 0x0000000904067207 */ /* 0x040fe40006800000 */
[C---:B------:R-:W-:Y:S01]  /*0860*/  SEL R5, R4.reuse, R11, !P5 ;  /* 0x0000000b04057207 */ /* 0x040fe20006800000 */
[----:B------:R-:W-:Y:S01]  /*0870*/  STG.E.128 desc[UR4][R2.64], R16 ;  /* 0x0000001002007986 */ /* 0x000fe2000c101d04 */
[----:B------:R-:W-:-:S05]  /*0880*/  SEL R4, R4, R22, !P5 ;  /* 0x0000001604047207 */ /* 0x000fca0006800000 */
[----:B------:R-:W-:Y:S01]  /*0890*/  STG.E.128 desc[UR4][R2.64+0x800], R4 ;  /* 0x0008000402007986 */ /* 0x000fe2000c101d04 */
[----:B------:R-:W-:Y:S05]  /*08a0*/  EXIT ;  /* 0x000000000000794d */ /* 0x000fea0003800000 */
.L_x_17504:
[----:B------:R-:W0:Y:S02]  /*08b0*/  S2R R5, SR_TID.X ;  /* 0x0000000000057919 */ /* 0x000e240000002100 */
        /* <DEDUP_REMOVED lines=13> */
[----:B0-----:R-:W-:-:S04]  /*0990*/  @!P6 IMAD.WIDE.U32 R8, R11, 0x4, R8 ;  /* 0x000000040b08e825 */ /* 0x001fc800078e0008 */
[----:B------:R-:W-:-:S06]  /*09a0*/  IMAD.MOV.U32 R11, RZ, RZ, RZ ;  /* 0x000000ffff0b7224 */ /* 0x000fcc00078e00ff */
[----:B------:R0:W5:Y:S02]  /*09b0*/  @!P6 LDG.E R11, desc[UR4][R8.64] ;  /* 0x00000004080be981 */ /* 0x000164000c1e1900 */
[----:B------:R-:W-:Y:S01]  /*09c0*/  @!P4 IMAD.IADD R15, R0, 0x1, R7 ;  /* 0x00000001000fc824 */ /* 0x000fe200078e0207 */
[----:B------:R-:W-:Y:S01]  /*09d0*/  @!P4 IADD3 R7, R7, 0x80, RZ ;  /* 0x000000800707c810 */ /* 0x000fe20007ffe0ff */
[----:B------:R-:W2:Y:S03]  /*09e0*/  @!P4 LDC.64 R20, c[0x0][0x228] ;  /* 0x00008a00ff14cb82 */ /* 0x000ea60000000a00 */
[----:B------:R-:W-:-:S13]  /*09f0*/  ISETP.GE.AND P3, PT, R7, R4, PT ;  /* 0x000000040700720c */ /* 0x000fda0003f66270 */
[----:B------:R-:W-:Y:S01]  /*0a00*/  @!P3 IMAD.IADD R23, R0, 0x1, R7 ;  /* 0x000000010017b824 */ /* 0x000fe200078e0207 */
[----:B------:R-:W3:Y:S01]  /*0a10*/  @!P3 LDC.64 R2, c[0x0][0x228] ;  /* 0x00008a00ff02bb82 */ /* 0x000ee20000000a00 */
[----:B------:R-:W-:-:S05]  /*0a20*/  @!P3 VIADD R7, R7, 0x80 ;  /* 0x000000800707b836 */ /* 0x000fca0000000000 */
[----:B------:R-:W-:-:S13]  /*0a30*/  ISETP.GE.AND P2, PT, R7, R4, PT ;  /* 0x000000040700720c */ /* 0x000fda0003f46270 */
[----:B------:R-:W-:Y:S01]  /*0a40*/  @!P2 IMAD.IADD R18, R0, 0x1, R7 ;  /* 0x000000010012a824 */ /* 0x000fe200078e0207 */
[----:B------:R-:W-:-:S04]  /*0a50*/  @!P2 IADD3 R7, R7, 0x80, RZ ;  /* 0x000000800707a810 */ /* 0x000fc80007ffe0ff */
[----:B------:R-:W-:Y:S01]  /*0a60*/  ISETP.GE.AND P1, PT, R7, R4, PT ;  /* 0x000000040700720c */ /* 0x000fe20003f26270 */
[----:B-1----:R-:W-:-:S12]  /*0a70*/  @!P5 IMAD.WIDE.U32 R16, R13, 0x4, R16 ;  /* 0x000000040d10d825 */ /* 0x002fd800078e0010 */
[----:B------:R-:W-:Y:S02]  /*0a80*/  @!P1 IMAD.IADD R19, R0, 0x1, R7 ;  /* 0x0000000100139824 */ /* 0x000fe400078e0207 */
[----:B------:R-:W-:-:S05]  /*0a90*/  @!P1 VIADD R7, R7, 0x80 ;  /* 0x0000008007079836 */ /* 0x000fca0000000000 */
[----:B------:R-:W-:Y:S02]  /*0aa0*/  ISETP.GE.AND P6, PT, R7, R4, PT ;  /* 0x000000040700720c */ /* 0x000fe40003fc6270 */
[----:B------:R-:W-:Y:S01]  /*0ab0*/  CS2R R12, SRZ ;  /* 0x00000000000c7805 */ /* 0x000fe2000001ff00 */
[----:B--2---:R-:W-:Y:S02]  /*0ac0*/  @!P4 IMAD.WIDE.U32 R20, R15, 0x4, R20 ;  /* 0x000000040f14c825 */ /* 0x004fe400078e0014 */
[----:B------:R-:W1:Y:S02]  /*0ad0*/  @!P1 LDC.64 R14, c[0x0][0x228] ;  /* 0x00008a00ff0e9b82 */ /* 0x000e640000000a00 */
[----:B---3--:R-:W-:Y:S01]  /*0ae0*/  @!P3 IMAD.WIDE.U32 R22, R23, 0x4, R2 ;  /* 0x000000041716b825 */ /* 0x008fe200078e0002 */
[----:B------:R2:W5:Y:S01]  /*0af0*/  @!P5 LDG.E R13, desc[UR4][R16.64] ;  /* 0x00000004100dd981 */ /* 0x000562000c1e1900 */
[----:B------:R-:W-:Y:S01]  /*0b00*/  HFMA2.MMA R6, -RZ, RZ, 0, 0 ;  /* 0x00000000ff067435 */ /* 0x000fe200000001ff */
[----:B------:R-:W-:Y:S02]  /*0b10*/  BSSY B0, `(.L_x_17505) ;  /* 0x000002f000007945 */ /* 0x000fe40003800000 */
[----:B------:R3:W5:Y:S01]  /*0b20*/  @!P4 LDG.E R12, desc[UR4][R20.64] ;  /* 0x00000004140cc981 */ /* 0x000762000c1e1900 */
[----:B------:R-:W4:Y:S01]  /*0b30*/  @!P2 LDC.64 R2, c[0x0][0x228] ;  /* 0x00008a00ff02ab82 */ /* 0x000f220000000a00 */
[----:B------:R-:W-:-:S05]  /*0b40*/  @!P6 IMAD.IADD R7, R0, 0x1, R7 ;  /* 0x000000010007e824 */ /* 0x000fca00078e0207 */
[----:B------:R1:W5:Y:S02]  /*0b50*/  @!P3 LDG.E R6, desc[UR4][R22.64] ;  /* 0x000000041606b981 */ /* 0x000364000c1e1900 */
[----:B0-----:R-:W0:Y:S08]  /*0b60*/  @!P6 LDC.64 R8, c[0x0][0x228] ;  /* 0x00008a00ff08eb82 */ /* 0x001e300000000a00 */
[----:B--2---:R-:W2:Y:S01]  /*0b70*/  @!P0 LDC.64 R16, c[0x0][0x228] ;  /* 0x00008a00ff108b82 */ /* 0x004ea20000000a00 */
[----:B-1----:R-:W-:-:S04]  /*0b80*/  @!P1 IMAD.WIDE.U32 R14, R19, 0x4, R14 ;  /* 0x00000004130e9825 */ /* 0x002fc800078e000e */
[----:B----4-:R-:W-:-:S04]  /*0b90*/  @!P2 IMAD.WIDE.U32 R2, R18, 0x4, R2 ;  /* 0x000000041202a825 */ /* 0x010fc800078e0002 */
[----:B0-----:R-:W-:Y:S01]  /*0ba0*/  @!P6 IMAD.WIDE.U32 R18, R7, 0x4, R8 ;  /* 0x000000040712e825 */ /* 0x001fe200078e0008 */
[----:B------:R-:W-:-:S03]  /*0bb0*/  CS2R R8, SRZ ;  /* 0x0000000000087805 */ /* 0x000fc6000001ff00 */
[----:B------:R-:W-:-:S03]  /*0bc0*/  IMAD.MOV.U32 R7, RZ, RZ, RZ ;  /* 0x000000ffff077224 */ /* 0x000fc600078e00ff */
[----:B------:R0:W5:Y:S01]  /*0bd0*/  @!P2 LDG.E R9, desc[UR4][R2.64] ;  /* 0x000000040209a981 */ /* 0x000162000c1e1900 */
[----:B--2---:R-:W-:-:S03]  /*0be0*/  @!P0 IMAD.WIDE.U32 R16, R10, 0x4, R16 ;  /* 0x000000040a108825 */ /* 0x004fc600078e0010 */
[----:B------:R0:W5:Y:S01]  /*0bf0*/  @!P1 LDG.E R7, desc[UR4][R14.64] ;  /* 0x000000040e079981 */ /* 0x000162000c1e1900 */
[----:B------:R-:W-:-:S03]  /*0c00*/  IMAD.MOV.U32 R10, RZ, RZ, RZ ;  /* 0x000000ffff0a7224 */ /* 0x000fc600078e00ff */
[----:B------:R0:W5:Y:S04]  /*0c10*/  @!P6 LDG.E R8, desc[UR4][R18.64] ;  /* 0x000000041208e981 */ /* 0x000168000c1e1900 */
[----:B------:R0:W5:Y:S01]  /*0c20*/  @!P0 LDG.E R10, desc[UR4][R16.64] ;  /* 0x00000004100a8981 */ /* 0x000162000c1e1900 */
[----:B---3--:R-:W-:-:S04]  /*0c30*/  IADD3 R21, R5, 0x80, RZ ;  /* 0x0000008005157810 */ /* 0x008fc80007ffe0ff */
        /* <DEDUP_REMOVED lines=28> */
.L_x_17506:
[----:B------:R-:W-:Y:S05]  /*0e00*/  BSYNC B0 ;  /* 0x0000000000007941 */ /* 0x000fea0003800000 */
.L_x_17505:
        /* <DEDUP_REMOVED lines=28> */
.L_x_17508:
[----:B------:R-:W-:Y:S05]  /*0fd0*/  BSYNC B0 ;  /* 0x0000000000007941 */ /* 0x000fea0003800000 */
.L_x_17507:
        /* <DEDUP_REMOVED lines=30> */
.L_x_17510:
[----:B------:R-:W-:Y:S05]  /*11c0*/  BSYNC B0 ;  /* 0x0000000000007941 */ /* 0x000fea0003800000 */
.L_x_17509:
        /* <DEDUP_REMOVED lines=35> */
.L_x_17512:
[----:B------:R-:W-:Y:S05]  /*1400*/  BSYNC B0 ;  /* 0x0000000000007941 */ /* 0x000fea0003800000 */
.L_x_17511:
        /* <DEDUP_REMOVED lines=30> */
.L_x_17514:
[----:B------:R-:W-:Y:S05]  /*15f0*/  BSYNC B0 ;  /* 0x0000000000007941 */ /* 0x000fea0003800000 */
.L_x_17513:
        /* <DEDUP_REMOVED lines=30> */
.L_x_17516:
[----:B------:R-:W-:Y:S05]  /*17e0*/  BSYNC B0 ;  /* 0x0000000000007941 */ /* 0x000fea0003800000 */
.L_x_17515:
        /* <DEDUP_REMOVED lines=27> */
.L_x_17518:
[----:B------:R-:W-:Y:S05]  /*19a0*/  BSYNC B0 ;  /* 0x0000000000007941 */ /* 0x000fea0003800000 */
.L_x_17517:
        /* <DEDUP_REMOVED lines=28> */
.L_x_17520:
[----:B------:R-:W-:Y:S05]  /*1b70*/  BSYNC B0 ;  /* 0x0000000000007941 */ /* 0x000fea0003800000 */
.L_x_17519:
        /* <DEDUP_REMOVED lines=18> */
.L_x_17523:
[----:B------:R-:W-:-:S13]  /*1ca0*/  ISETP.GE.AND P0, PT, R5, R4, PT ;  /* 0x000000040500720c */ /* 0x000fda0003f06270 */
[----:B------:R-:W-:Y:S05]  /*1cb0*/  @P0 BRA `(.L_x_17525) ;  /* 0x0000000000300947 */ /* 0x000fea0003800000 */
[----:B0-----:R-:W0:Y:S01]  /*1cc0*/  LDC.64 R2, c[0x0][0x220] ;  /* 0x00008800ff027b82 */ /* 0x001e220000000a00 */
[----:B------:R-:W-:Y:S01]  /*1cd0*/  IMAD.IADD R11, R0, 0x1, R5 ;  /* 0x00000001000b7824 */ /* 0x000fe200078e0205 */
[----:B------:R-:W-:-:S03]  /*1ce0*/  IADD3 R5, R5, 0x80, RZ ;  /* 0x0000008005057810 */ /* 0x000fc60007ffe0ff */
[----:B0-----:R-:W-:-:S05]  /*1cf0*/  IMAD.WIDE.U32 R2, R11, 0x4, R2 ;  /* 0x000000040b027825 */ /* 0x001fca00078e0002 */
[----:B------:R1:W-:Y:S02]  /*1d00*/  STG.E desc[UR4][R2.64], R12 ;  /* 0x0000000c02007986 */ /* 0x0003e4000c101904 */
.L_x_17524:
[----:B------:R-:W-:-:S13]  /*1d10*/  ISETP.GE.AND P0, PT, R5, R4, PT ;  /* 0x000000040500720c */ /* 0x000fda0003f06270 */
[----:B------:R-:W-:Y:S05]  /*1d20*/  @P0 BRA `(.L_x_17526) ;  /* 0x0000000000340947 */ /* 0x000fea0003800000 */
[----:B01----:R-:W0:Y:S01]  /*1d30*/  LDC.64 R2, c[0x0][0x220] ;  /* 0x00008800ff027b82 */ /* 0x003e220000000a00 */
[----:B------:R-:W-:Y:S02]  /*1d40*/  IMAD.IADD R11, R0, 0x1, R5 ;  /* 0x00000001000b7824 */ /* 0x000fe400078e0205 */
[----:B------:R-:W-:Y:S02]  /*1d50*/  VIADD R5, R5, 0x80 ;  /* 0x0000008005057836 */ /* 0x000fe40000000000 */
[----:B0-----:R-:W-:-:S05]  /*1d60*/  IMAD.WIDE.U32 R2, R11, 0x4, R2 ;  /* 0x000000040b027825 */ /* 0x001fca00078e0002 */
[----:B------:R1:W-:Y:S02]  /*1d70*/  STG.E desc[UR4][R2.64], R6 ;  /* 0x0000000602007986 */ /* 0x0003e4000c101904 */
.L_x_17525:
        /* <DEDUP_REMOVED lines=8> */
.L_x_17526:
[----:B------:R-:W-:Y:S05]  /*1e00*/  BSYNC B1 ;  /* 0x0000000000017941 */ /* 0x000fea0003800000 */
.L_x_17522:
[----:B------:R-:W-:-:S13]  /*1e10*/  ISETP.GE.AND P0, PT, R5, R4, PT ;  /* 0x000000040500720c */ /* 0x000fda0003f06270 */
[----:B012---:R-:W0:Y:S01]  /*1e20*/  @!P0 LDC.64 R2, c[0x0][0x220] ;  /* 0x00008800ff028b82 */ /* 0x007e220000000a00 */
[----:B------:R-:W-:Y:S01]  /*1e30*/  @!P0 IMAD.IADD R9, R0, 0x1, R5 ;  /* 0x0000000100098824 */ /* 0x000fe200078e0205 */
[----:B------:R-:W-:-:S03]  /*1e40*/  @!P0 IADD3 R5, R5, 0x80, RZ ;  /* 0x0000008005058810 */ /* 0x000fc60007ffe0ff */
[----:B0-----:R-:W-:-:S05]  /*1e50*/  @!P0 IMAD.WIDE.U32 R2, R9, 0x4, R2 ;  /* 0x0000000409028825 */ /* 0x001fca00078e0002 */
[----:B------:R2:W-:Y:S02]  /*1e60*/  @!P0 STG.E desc[UR4][R2.64], R7 ;  /* 0x0000000702008986 */ /* 0x0005e4000c101904 */
.L_x_17527:
[----:B------:R-:W-:Y:S05]  /*1e70*/  BSYNC B0 ;  /* 0x0000000000007941 */ /* 0x000fea0003800000 */
.L_x_17521:
        /* <DEDUP_REMOVED lines=8> */
.L_x_17528:
        /* <DEDUP_REMOVED lines=16> */
.L_x_22926:


//--------------------- .text._ZN2at6native29vectorized_elementwise_kernelILi8ENS0_13BUnaryFunctorIiiiZZZNS0_15binary_internal21div_trunc_kernel_cudaERNS_18TensorIteratorBaseEENKUlvE_clEvENKUlvE1_clEvEUliiE_EESt5arrayIPcLm2EEEEviT0_T1_ --------------------------
	.section	.text._ZN2at6native29vectorized_elementwise_kernelILi8ENS0_13BUnaryFunctorIiiiZZZNS0_15binary_internal21div_trunc_kernel_cudaERNS_18TensorIteratorBaseEENKUlvE_clEvENKUlvE1_clEvEUliiE_EESt5arrayIPcLm2EEEEviT0_T1_,"ax",@progbits
	.align	128
        .global         _ZN2at6native29vectorized_elementwise_kernelILi8ENS0_13BUnaryFunctorIiiiZZZNS0_15binary_internal21div_trunc_kernel_cudaERNS_18TensorIteratorBaseEENKUlvE_clEvENKUlvE1_clEvEUliiE_EESt5arrayIPcLm2EEEEviT0_T1_
        .type           _ZN2at6native29vectorized_elementwise_kernelILi8ENS0_13BUnaryFunctorIiiiZZZNS0_15binary_internal21div_trunc_kernel_cudaERNS_18TensorIteratorBaseEENKUlvE_clEvENKUlvE1_clEvEUliiE_EESt5arrayIPcLm2EEEEviT0_T1_,@function
        .size           _ZN2at6native29vectorized_elementwise_kernelILi8ENS0_13BUnaryFunctorIiiiZZZNS0_15binary_internal21div_trunc_kernel_cudaERNS_18TensorIteratorBaseEENKUlvE_clEvENKUlvE1_clEvEUliiE_EESt5arrayIPcLm2EEEEviT0_T1_,(.L_x_22927 - _ZN2at6native29vectorized_elementwise_kernelILi8ENS0_13BUnaryFunctorIiiiZZZNS0_15binary_internal21div_trunc_kernel_cudaERNS_18TensorIteratorBaseEENKUlvE_clEvENKUlvE1_clEvEUliiE_EESt5arrayIPcLm2EEEEviT0_T1_)
        .other          _ZN2at6native29vectorized_elementwise_kernelILi8ENS0_13BUnaryFunctorIiiiZZZNS0_15binary_internal21div_trunc_kernel_cudaERNS_18TensorIteratorBaseEENKUlvE_clEvENKUlvE1_clEvEUliiE_EESt5arrayIPcLm2EEEEviT0_T1_,@"STO_CUDA_ENTRY STV_DEFAULT"
_ZN2at6native29vectorized_elementwise_kernelILi8ENS0_13BUnaryFunctorIiiiZZZNS0_15binary_internal21div_trunc_kernel_cudaERNS_18TensorIteratorBaseEENKUlvE_clEvENKUlvE1_clEvEUliiE_EESt5arrayIPcLm2EEEEviT0_T1_:
.text._ZN2at6native29vectorized_elementwise_kernelILi8ENS0_13BUnaryFunctorIiiiZZZNS0_15binary_internal21div_trunc_kernel_cudaERNS_18TensorIteratorBaseEENKUlvE_clEvENKUlvE1_clEvEUliiE_EESt5arrayIPcLm2EEEEviT0_T1_:
        /* <DEDUP_REMOVED lines=139> */
.L_x_17529:
        /* <DEDUP_REMOVED lines=85> */
.L_x_17531:
[----:B------:R-:W-:Y:S05]  /*0e00*/  BSYNC B0 ;  /* 0x0000000000007941 */ /* 0x000fea0003800000 */
.L_x_17530:
        /* <DEDUP_REMOVED lines=28> */
.L_x_17533:
[----:B------:R-:W-:Y:S05]  /*0fd0*/  BSYNC B0 ;  /* 0x0000000000007941 */ /* 0x000fea0003800000 */
.L_x_17532:
        /* <DEDUP_REMOVED lines=30> */
.L_x_17535:
[----:B------:R-:W-:Y:S05]  /*11c0*/  BSYNC B0 ;  /* 0x0000000000007941 */ /* 0x000fea0003800000 */
.L_x_17534:
        /* <DEDUP_REMOVED lines=35> */
.L_x_17537:
[----:B------:R-:W-:Y:S05]  /*1400*/  BSYNC B0 ;  /* 0x0000000000007941 */ /* 0x000fea0003800000 */
.L_x_17536:
        /* <DEDUP_REMOVED lines=30> */
.L_x_17539:
[----:B------:R-:W-:Y:S05]  /*15f0*/  BSYNC B0 ;  /* 0x0000000000007941 */ /* 0x000fea0003800000 */
.L_x_17538:
        /* <DEDUP_REMOVED lines=30> */
.L_x_17541:
[----:B------:R-:W-:Y:S05]  /*17e0*/  BSYNC B0 ;  /* 0x0000000000007941 */ /* 0x000fea0003800000 */
.L_x_17540:
        /* <DEDUP_REMOVED lines=27> */
.L_x_17543:
[----:B------:R-:W-:Y:S05]  /*19a0*/  BSYNC B0 ;  /* 0x0000000000007941 */ /* 0x000fea0003800000 */
.L_x_17542:
        /* <DEDUP_REMOVED lines=28> */
.L_x_17545:
[----:B------:R-:W-:Y:S05]  /*1b70*/  BSYNC B0 ;  /* 0x0000000000007941 */ /* 0x000fea0003800000 */
.L_x_17544:
        /* <DEDUP_REMOVED lines=18> */
.L_x_17548:
[----:B------:R-:W-:-:S13]  /*1ca0*/  ISETP.GE.AND P0, PT, R5, R4, PT ;  /* 0x000000040500720c */ /* 0x000fda0003f06270 */
[----:B------:R-:W-:Y:S05]  /*1cb0*/  @P0 BRA `(.L_x_17550) ;  /* 0x0000000000300947 */ /* 0x000fea0003800000 */
[----:B0-----:R-:W0:Y:S01]  /*1cc0*/  LDC.64 R2, c[0x0][0x220] ;  /* 0x00008800ff027b82 */ /* 0x001e220000000a00 */
[----:B------:R-:W-:Y:S01]  /*1cd0*/  IMAD.IADD R11, R0, 0x1, R5 ;  /* 0x00000001000b7824 */ /* 0x000fe200078e0205 */
[----:B------:R-:W-:-:S03]  /*1ce0*/  IADD3 R5, R5, 0x80, RZ ;  /* 0x0000008005057810 */ /* 0x000fc60007ffe0ff */
[----:B0-----:R-:W-:-:S05]  /*1cf0*/  IMAD.WIDE.U32 R2, R11, 0x4, R2 ;  /* 0x000000040b027825 */ /* 0x001fca00078e0002 */
[----:B------:R1:W-:Y:S02]  /*1d00*/  STG.E desc[UR4][R2.64], R12 ;  /* 0x0000000c02007986 */ /* 0x0003e4000c101904 */
.L_x_17549:
[----:B------:R-:W-:-:S13]  /*1d10*/  ISETP.GE.AND P0, PT, R5, R4, PT ;  /* 0x000000040500720c */ /* 0x000fda0003f06270 */
[----:B------:R-:W-:Y:S05]  /*1d20*/  @P0 BRA `(.L_x_17551) ;  /* 0x0000000000340947 */ /* 0x000fea0003800000 */
[----:B01----:R-:W0:Y:S01]  /*1d30*/  LDC.64 R2, c[0x0][0x220] ;  /* 0x00008800ff027b82 */ /* 0x003e220000000a00 */
[----:B------:R-:W-:Y:S02]  /*1d40*/  IMAD.IADD R11, R0, 0x1, R5 ;  /* 0x00000001000b7824 */ /* 0x000fe400078e0205 */
[----:B------:R-:W-:Y:S02]  /*1d50*/  VIADD R5, R5, 0x80 ;  /* 0x0000008005057836 */ /* 0x000fe40000000000 */
[----:B0-----:R-:W-:-:S05]  /*1d60*/  IMAD.WIDE.U32 R2, R11, 0x4, R2 ;  /* 0x000000040b027825 */ /* 0x001fca00078e0002 */
[----:B------:R1:W-:Y:S02]  /*1d70*/  STG.E desc[UR4][R2.64], R6 ;  /* 0x0000000602007986 */ /* 0x0003e4000c101904 */
.L_x_17550:
        /* <DEDUP_REMOVED lines=8> */
.L_x_17551:
[----:B------:R-:W-:Y:S05]  /*1e00*/  BSYNC B1 ;  /* 0x0000000000017941 */ /* 0x000fea0003800000 */
.L_x_17547:
[----:B------:R-:W-:-:S13]  /*1e10*/  ISETP.GE.AND P0, PT, R5, R4, PT ;  /* 0x000000040500720c */ /* 0x000fda0003f06270 */
[----:B012---:R-:W0:Y:S01]  /*1e20*/  @!P0 LDC.64 R2, c[0x0][0x220] ;  /* 0x00008800ff028b82 */ /* 0x007e220000000a00 */
[----:B------:R-:W-:Y:S01]  /*1e30*/  @!P0 IMAD.IADD R9, R0, 0x1, R5 ;  /* 0x0000000100098824 */ /* 0x000fe200078e0205 */
[----:B------:R-:W-:-:S03]  /*1e40*/  @!P0 IADD3 R5, R5, 0x80, RZ ;  /* 0x0000008005058810 */ /* 0x000fc60007ffe0ff */
[----:B0-----:R-:W-:-:S05]  /*1e50*/  @!P0 IMAD.WIDE.U32 R2, R9, 0x4, R2 ;  /* 0x0000000409028825 */ /* 0x001fca00078e0002 */
[----:B------:R2:W-:Y:S02]  /*1e60*/  @!P0 STG.E desc[UR4][R2.64], R7 ;  /* 0x0000000702008986 */ /* 0x0005e4000c101904 */
.L_x_17552:
[----:B------:R-:W-:Y:S05]  /*1e70*/  BSYNC B0 ;  /* 0x0000000000007941 */ /* 0x000fea0003800000 */
.L_x_17546:
        /* <DEDUP_REMOVED lines=8> */
.L_x_17553:
        /* <DEDUP_REMOVED lines=16> */
.L_x_22927:


//--------------------- .text._ZN2at6native18elementwise_kernelILi128ELi4EZNS0_15gpu_kernel_implINS0_13AUnaryFunctorIiiiZZZNS0_15binary_internal21div_trunc_kernel_cudaERNS_18TensorIteratorBaseEENKUlvE_clEvENKUlvE1_clEvEUliiE_EEEEvS6_RKT_EUliE_EEviT1_ --------------------------
	.section	.text._ZN2at6native18elementwise_kernelILi128ELi4EZNS0_15gpu_kernel_implINS0_13AUnaryFunctorIiiiZZZNS0_15binary_internal21div_trunc_kernel_cudaERNS_18TensorIteratorBaseEENKUlvE_clEvENKUlvE1_clEvEUliiE_EEEEvS6_RKT_EUliE_EEviT1_,"ax",@progbits
	.align	128
        .global         _ZN2at6native18elementwise_kernelILi128ELi4EZNS0_15gpu_kernel_implINS0_13AUnaryFunctorIiiiZZZNS0_15binary_internal21div_trunc_kernel_cudaERNS_18TensorIteratorBaseEENKUlvE_clEvENKUlvE1_clEvEUliiE_EEEEvS6_RKT_EUliE_EEviT1_
        .type           _ZN2at6native18elementwise_kernelILi128ELi4EZNS0_15gpu_kernel_implINS0_13AUnaryFunctorIiiiZZZNS0_15binary_internal21div_trunc_kernel_cudaERNS_18TensorIteratorBaseEENKUlvE_clEvENKUlvE1_clEvEUliiE_EEEEvS6_RKT_EUliE_EEviT1_,@function
        .size           _ZN2at6native18elementwise_kernelILi128ELi4EZNS0_15gpu_kernel_implINS0_13AUnaryFunctorIiiiZZZNS0_15binary_internal21div_trunc_kernel_cudaERNS_18TensorIteratorBaseEENKUlvE_clEvENKUlvE1_clEvEUliiE_EEEEvS6_RKT_EUliE_EEviT1_,(.L_x_22928 - _ZN2at6native18elementwise_kernelILi128ELi4EZNS0_15gpu_kernel_implINS0_13AUnaryFunctorIiiiZZZNS0_15binary_internal21div_trunc_kernel_cudaERNS_18TensorIteratorBaseEENKUlvE_clEvENKUlvE1_clEvEUliiE_EEEEvS6_RKT_EUliE_EEviT1_)
        .other          _ZN2at6native18elementwise_kernelILi128ELi4EZNS0_15gpu_kernel_implINS0_13AUnaryFunctorIiiiZZZNS0_15binary_internal21div_trunc_kernel_cudaERNS_18TensorIteratorBaseEENKUlvE_clEvENKUlvE1_clEvEUliiE_EEEEvS6_RKT_EUliE_EEviT1_,@"STO_CUDA_ENTRY STV_DEFAULT"
_ZN2at6native18elementwise_kernelILi128ELi4EZNS0_15gpu_kernel_implINS0_13AUnaryFunctorIiiiZZZNS0_15binary_internal21div_trunc_kernel_cudaERNS_18TensorIteratorBaseEENKUlvE_clEvENKUlvE1_clEvEUliiE_EEEEvS6_RKT_EUliE_EEviT1_:
.text._ZN2at6native18elementwise_kernelILi128ELi4EZNS0_15gpu_kernel_implINS0_13AUnaryFunctorIiiiZZZNS0_15binary_internal21div_trunc_kernel_cudaERNS_18TensorIteratorBaseEENKUlvE_clEvENKUlvE1_clEvEUliiE_EEEEvS6_RKT_EUliE_EEviT1_:
        /* <DEDUP_REMOVED lines=314> */
.L_x_17556:
        /* <DEDUP_REMOVED lines=20> */
.L_x_17560:
[----:B------:R0:W5:Y:S01]  /*14e0*/  LDG.E.U8 R19, desc[UR36][R2.64] ;  /* 0x0000002402137981 */ /* 0x000162000c1e1100 */
[----:B------:R-:W-:Y:S05]  /*14f0*/  BRA `(.L_x_17562) ;  /* 0x0000000c00347947 */ /* 0x000fea0003800000 */
.L_x_17559:
        /* <DEDUP_REMOVED lines=8> */
.L_x_17564:
[----:B------:R0:W5:Y:S01]  /*1580*/  LDG.E R19, desc[UR36][R2.64] ;  /* 0x0000002402137981 */ /* 0x000162000c1e1900 */
[----:B------:R-:W-:Y:S05]  /*1590*/  BRA `(.L_x_17562) ;  /* 0x0000000c000c7947 */ /* 0x000fea0003800000 */
.L_x_17563:
[----:B------:R0:W5:Y:S01]  /*15a0*/  LDG.E.S16 R19, desc[UR36][R2.64] ;  /* 0x0000002402137981 */ /* 0x000162000c1e1700 */
[----:B------:R-:W-:Y:S05]  /*15b0*/  BRA `(.L_x_17562) ;  /* 0x0000000c00047947 */ /* 0x000fea0003800000 */
.L_x_17558:
        /* <DEDUP_REMOVED lines=9> */
.L_x_17566:
[----:B------:R-:W2:Y:S02]  /*1650*/  LDG.E.U16 R2, desc[UR36][R2.64] ;  /* 0x0000002402027981 */ /* 0x000ea4000c1e1500 */
[----:B--2---:R-:W-:-:S06]  /*1660*/  HADD2.F32 R19, -RZ, R2.H0_H0 ;  /* 0x20000002ff137230 */ /* 0x004fcc0000004100 */
[----:B------:R-:W0:Y:S01]  /*1670*/  F2I.FTZ.TRUNC.NTZ R19, R19 ;  /* 0x0000001300137305 */ /* 0x000e22000021f100 */
[----:B------:R-:W-:Y:S05]  /*1680*/  BRA `(.L_x_17562) ;  /* 0x0000000800d07947 */ /* 0x000fea0003800000 */
.L_x_17565:
        /* <DEDUP_REMOVED lines=9> */
.L_x_17568:
[----:B------:R-:W2:Y:S02]  /*1720*/  LDG.E.U16 R2, desc[UR36][R2.64] ;  /* 0x0000002402027981 */ /* 0x000ea4000c1e1500 */
[----:B--2---:R-:W-:-:S06]  /*1730*/  HADD2.F32 R19, -RZ, R2.H0_H0 ;  /* 0x20000002ff137230 */ /* 0x004fcc0000004100 */
[----:B------:R-:W0:Y:S01]  /*1740*/  F2I.FTZ.TRUNC.NTZ R19, R19 ;  /* 0x0000001300137305 */ /* 0x000e22000021f100 */
[----:B------:R-:W-:Y:S05]  /*1750*/  BRA `(.L_x_17562) ;  /* 0x00000008009c7947 */ /* 0x000fea0003800000 */
.L_x_17567:
[----:B------:R-:W2:Y:S02]  /*1760*/  LDG.E.64 R2, desc[UR36][R2.64] ;  /* 0x0000002402027981 */ /* 0x000ea4000c1e1b00 */
[----:B--2---:R0:W1:Y:S01]  /*1770*/  F2I.F64.TRUNC R19, R2 ;  /* 0x0000000200137311 */ /* 0x004062000030d100 */
[----:B------:R-:W-:Y:S05]  /*1780*/  BRA `(.L_x_17562) ;  /* 0x0000000800907947 */ /* 0x000fea0003800000 */
.L_x_17557:
        /* <DEDUP_REMOVED lines=12> */
.L_x_17571:
[----:B------:R-:W2:Y:S02]  /*1850*/  LDG.E.64 R2, desc[UR36][R2.64] ;  /* 0x0000002402027981 */ /* 0x000ea4000c1e1b00 */
[----:B--2---:R0:W1:Y:S01]  /*1860*/  F2I.F64.TRUNC R19, R2 ;  /* 0x0000000200137311 */ /* 0x004062000030d100 */
[----:B------:R-:W-:Y:S05]  /*1870*/  BRA `(.L_x_17562) ;  /* 0x0000000800547947 */ /* 0x000fea0003800000 */
.L_x_17570:
        /* <DEDUP_REMOVED lines=27> */
.L_x_17573:
        /* <DEDUP_REMOVED lines=14> */
.L_x_17572:
[----:B------:R-:W2:Y:S02]  /*1b10*/  LDG.E.U16 R19, desc[UR36][R2.64] ;  /* 0x0000002402137981 */ /* 0x000ea4000c1e1500 */
[----:B--2---:R-:W-:-:S06]  /*1b20*/  IMAD.U32 R19, R19, 0x10000, RZ ;  /* 0x0001000013137824 */ /* 0x004fcc00078e00ff */
[----:B------:R-:W0:Y:S01]  /*1b30*/  F2I.FTZ.TRUNC.NTZ R19, R19 ;  /* 0x0000001300137305 */ /* 0x000e22000021f100 */
[----:B------:R-:W-:Y:S05]  /*1b40*/  BRA `(.L_x_17562) ;  /* 0x0000000400a07947 */ /* 0x000fea0003800000 */
.L_x_17569:
        /* <DEDUP_REMOVED lines=10> */
.L_x_17576:
        /* <DEDUP_REMOVED lines=21> */
.L_x_17580:
[----:B------:R-:W-:Y:S05]  /*1d40*/  BSYNC B1 ;  /* 0x0000000000017941 */ /* 0x000fea0003800000 */
.L_x_17579:
[----:B------:R-:W-:Y:S01]  /*1d50*/  IMAD.SHL.U32 R2, R2, 0x100000, RZ ;  /* 0x0010000002027824 */ /* 0x000fe200078e00ff */
[----:B------:R-:W-:-:S04]  /*1d60*/  LEA R0, R0, 0x3b800000, 0x17 ;  /* 0x3b80000000007811 */ /* 0x000fc800078eb8ff */
[----:B------:R-:W-:-:S07]  /*1d70*/  LOP3.LUT R19, R0, R2, R19, 0xfe, !PT ;  /* 0x0000000200137212 */ /* 0x000fce00078efe13 */
.L_x_17578:
[----:B------:R-:W-:Y:S05]  /*1d80*/  BSYNC B0 ;  /* 0x0000000000007941 */ /* 0x000fea0003800000 */
.L_x_17577:
[----:B------:R-:W1:Y:S01]  /*1d90*/  F2I.FTZ.TRUNC.NTZ R19, R19 ;  /* 0x0000001300137305 */ /* 0x000e62000021f100 */
[----:B------:R-:W-:Y:S05]  /*1da0*/  BRA `(.L_x_17562) ;  /* 0x0000000400087947 */ /* 0x000fea0003800000 */
.L_x_17575:
        /* <DEDUP_REMOVED lines=21> */
.L_x_17584:
[----:B------:R-:W-:Y:S05]  /*1f00*/  BSYNC B1 ;  /* 0x0000000000017941 */ /* 0x000fea0003800000 */
.L_x_17583:
[----:B------:R-:W-:Y:S01]  /*1f10*/  IMAD.SHL.U32 R2, R2, 0x200000, RZ ;  /* 0x0020000002027824 */ /* 0x000fe200078e00ff */
[----:B------:R-:W-:-:S04]  /*1f20*/  LEA R0, R0, 0x37800000, 0x17 ;  /* 0x3780000000007811 */ /* 0x000fc800078eb8ff */
[----:B------:R-:W-:-:S07]  /*1f30*/  LOP3.LUT R19, R0, R2, R19, 0xfe, !PT ;  /* 0x0000000200137212 */ /* 0x000fce00078efe13 */
.L_x_17582:
[----:B------:R-:W-:Y:S05]  /*1f40*/  BSYNC B0 ;  /* 0x0000000000007941 */ /* 0x000fea0003800000 */
.L_x_17581:
[----:B------:R-:W2:Y:S01]  /*1f50*/  F2I.FTZ.TRUNC.NTZ R19, R19 ;  /* 0x0000001300137305 */ /* 0x000ea2000021f100 */
[----:B------:R-:W-:Y:S05]  /*1f60*/  BRA `(.L_x_17562) ;  /* 0x0000000000987947 */ /* 0x000fea0003800000 */
.L_x_17574:
        /* <DEDUP_REMOVED lines=14> */
.L_x_17588:
[----:B------:R-:W-:Y:S05]  /*2050*/  BSYNC B0 ;  /* 0x0000000000007941 */ /* 0x000fea0003800000 */
.L_x_17587:
[----:B------:R-:W4:Y:S01]  /*2060*/  F2I.FTZ.TRUNC.NTZ R19, R19 ;  /* 0x0000001300137305 */ /* 0x000f22000021f100 */
[----:B------:R-:W-:Y:S05]  /*2070*/  BRA `(.L_x_17562) ;  /* 0x0000000000547947 */ /* 0x000fea0003800000 */
.L_x_17561:
        /* <DEDUP_REMOVED lines=17> */
.L_x_17589:
[----:B------:R-:W-:Y:S05]  /*2190*/  BRA `(.L_x_17562) ;  /* 0x00000000000c7947 */ /* 0x000fea0003800000 */
.L_x_17586:
[----:B------:R0:W5:Y:S01]  /*21a0*/  LDG.E R19, desc[UR36][R2.64] ;  /* 0x0000002402137981 */ /* 0x000162000c1e1900 */
[----:B------:R-:W-:Y:S05]  /*21b0*/  BRA `(.L_x_17562) ;  /* 0x0000000000047947 */ /* 0x000fea0003800000 */
.L_x_17585:
[----:B------:R3:W5:Y:S02]  /*21c0*/  LDG.E R19, desc[UR36][R2.64] ;  /* 0x0000002402137981 */ /* 0x000764000c1e1900 */
.L_x_17562:
[-C--:B012-45:R-:W-:Y:S01]  /*21d0*/  IABS R5, R19.reuse ;  /* 0x0000001300057213 */ /* 0x0b7fe20000000000 */
[----:B------:R-:W0:Y:S01]  /*21e0*/  LDC R4, c[0x0][0x424] ;  /* 0x00010900ff047b82 */ /* 0x000e220000000800 */
[----:B------:R-:W-:Y:S02]  /*21f0*/  IABS R8, R19 ;  /* 0x0000001300087213 */ /* 0x000fe40000000000 */
[----:B------:R-:W1:Y:S03]  /*2200*/  I2F.RP R0, R5 ;  /* 0x0000000500007306 */ /* 0x000e660000209400 */
[----:B------:R-:W-:-:S05]  /*2210*/  IMAD.MOV R8, RZ, RZ, -R8 ;  /* 0x000000ffff087224 */ /* 0x000fca00078e0a08 */
[----:B-1----:R-:W3:Y:S02]  /*2220*/  MUFU.RCP R0, R0 ;  /* 0x0000000000007308 */ /* 0x002ee40000001000 */
[----:B---3--:R-:W-:Y:S01]  /*2230*/  VIADD R2, R0, 0xffffffe ;  /* 0x0ffffffe00027836 */ /* 0x008fe20000000000 */
[----:B0-----:R-:W-:-:S05]  /*2240*/  IABS R0, R4 ;  /* 0x0000000400007213 */ /* 0x001fca0000000000 */
[----:B------:R0:W1:Y:S02]  /*2250*/  F2I.FTZ.U32.TRUNC.NTZ R3, R2 ;  /* 0x0000000200037305 */ /* 0x000064000021f000 */
[----:B0-----:R-:W-:Y:S02]  /*2260*/  IMAD.MOV.U32 R2, RZ, RZ, RZ ;  /* 0x000000ffff027224 */ /* 0x001fe400078e00ff */
[----:B-1----:R-:W-:-:S04]  /*2270*/  IMAD.MOV R6, RZ, RZ, -R3 ;  /* 0x000000ffff067224 */ /* 0x002fc800078e0a03 */
[----:B------:R-:W-:Y:S02]  /*2280*/  IMAD R7, R6, R5, RZ ;  /* 0x0000000506077224 */ /* 0x000fe400078e02ff */
[----:B------:R-:W0:Y:S02]  /*2290*/  LDC.U8 R6, c[0x0][0x428] ;  /* 0x00010a00ff067b82 */ /* 0x000e240000000000 */
[----:B------:R-:W-:-:S04]  /*22a0*/  IMAD.HI.U32 R3, R3, R7, R2 ;  /* 0x0000000703037227 */ /* 0x000fc800078e0002 */
[----:B------:R-:W-:Y:S02]  /*22b0*/  IMAD.MOV.U32 R2, RZ, RZ, R8 ;  /* 0x000000ffff027224 */ /* 0x000fe400078e0008 */
[----:B------:R-:W-:-:S04]  /*22c0*/  IMAD.HI.U32 R3, R3, R0, RZ ;  /* 0x0000000003037227 */ /* 0x000fc800078e00ff */
[----:B------:R-:W-:-:S05]  /*22d0*/  IMAD R0, R3, R2, R0 ;  /* 0x0000000203007224 */ /* 0x000fca00078e0200 */
[----:B------:R-:W-:-:S13]  /*22e0*/  ISETP.GT.U32.AND P2, PT, R5, R0, PT ;  /* 0x000000000500720c */ /* 0x000fda0003f44070 */
[----:B------:R-:W-:Y:S02]  /*22f0*/  @!P2 IMAD.IADD R0, R0, 0x1, -R5 ;  /* 0x000000010000a824 */ /* 0x000fe400078e0a05 */
[----:B------:R-:W-:Y:S01]  /*2300*/  @!P2 VIADD R3, R3, 0x1 ;  /* 0x000000010303a836 */ /* 0x000fe20000000000 */
[C---:B------:R-:W-:Y:S02]  /*2310*/  ISETP.NE.AND P2, PT, R19.reuse, RZ, PT ;  /* 0x000000ff1300720c */ /* 0x040fe40003f45270 */
[----:B------:R-:W-:Y:S02]  /*2320*/  ISETP.GE.U32.AND P0, PT, R0, R5, PT ;  /* 0x000000050000720c */ /* 0x000fe40003f06070 */
[----:B------:R-:W-:-:S04]  /*2330*/  LOP3.LUT R0, R19, R4, RZ, 0x3c, !PT ;  /* 0x0000000413007212 */ /* 0x000fc800078e3cff */
[----:B------:R-:W-:Y:S02]  /*2340*/  ISETP.GE.AND P1, PT, R0, RZ, PT ;  /* 0x000000ff0000720c */ /* 0x000fe40003f26270 */
[----:B0-----:R-:W-:-:S05]  /*2350*/  PRMT R0, R6, 0x9910, RZ ;  /* 0x0000991006007816 */ /* 0x001fca00000000ff */
        /* <DEDUP_REMOVED lines=16> */
.L_x_17593:
[----:B------:R3:W-:Y:S01]  /*2460*/  STG.E.U8 desc[UR36][R16.64], R2 ;  /* 0x0000000210007986 */ /* 0x0007e2000c101124 */
[----:B------:R-:W-:Y:S05]  /*2470*/  BRA `(.L_x_17595) ;  /* 0x0000000c00507947 */ /* 0x000fea0003800000 */
.L_x_17592:
        /* <DEDUP_REMOVED lines=9> */
.L_x_17597:
[----:B------:R1:W-:Y:S01]  /*2510*/  STG.E desc[UR36][R16.64], R2 ;  /* 0x0000000210007986 */ /* 0x0003e2000c101924 */
[----:B------:R-:W-:Y:S05]  /*2520*/  BRA `(.L_x_17595) ;  /* 0x0000000c00247947 */ /* 0x000fea0003800000 */
.L_x_17596:
[----:B------:R2:W-:Y:S01]  /*2530*/  STG.E.U16 desc[UR36][R16.64], R2 ;  /* 0x0000000210007986 */ /* 0x0005e2000c101524 */
[----:B------:R-:W-:Y:S05]  /*2540*/  BRA `(.L_x_17595) ;  /* 0x0000000c001c7947 */ /* 0x000fea0003800000 */
.L_x_17591:
        /* <DEDUP_REMOVED lines=9> */
.L_x_17599:
[----:B------:R-:W-:-:S04]  /*25e0*/  I2FP.F32.S32 R0, R2 ;  /* 0x0000000200007245 */ /* 0x000fc80000201400 */
[----:B------:R-:W-:-:S05]  /*25f0*/  F2FP.F16.F32.PACK_AB R0, RZ, R0 ;  /* 0x00000000ff00723e */ /* 0x000fca00000000ff */
[----:B------:R0:W-:Y:S01]  /*2600*/  STG.E.U16 desc[UR36][R16.64], R0 ;  /* 0x0000000010007986 */ /* 0x0001e2000c101524 */
[----:B------:R-:W-:Y:S05]  /*2610*/  BRA `(.L_x_17595) ;  /* 0x0000000800e87947 */ /* 0x000fea0003800000 */
.L_x_17598:
        /* <DEDUP_REMOVED lines=10> */
.L_x_17601:
[----:B------:R-:W-:-:S04]  /*26c0*/  I2FP.F32.S32 R2, R2 ;  /* 0x0000000200027245 */ /* 0x000fc80000201400 */
[----:B------:R-:W-:-:S04]  /*26d0*/  F2FP.F16.F32.PACK_AB R3, RZ, R2 ;  /* 0x00000002ff03723e */ /* 0x000fc800000000ff */
[----:B------:R-:W-:-:S05]  /*26e0*/  PRMT R3, R3, 0x5410, RZ ;  /* 0x0000541003037816 */ /* 0x000fca00000000ff */
[----:B------:R0:W-:Y:S01]  /*26f0*/  STG.E desc[UR36][R16.64], R3 ;  /* 0x0000000310007986 */ /* 0x0001e2000c101924 */
[----:B------:R-:W-:Y:S05]  /*2700*/  BRA `(.L_x_17595) ;  /* 0x0000000800ac7947 */ /* 0x000fea0003800000 */
.L_x_17600:
[----:B------:R-:W0:Y:S02]  /*2710*/  I2F.F64 R2, R2 ;  /* 0x0000000200027312 */ /* 0x000e240000201c00 */
[----:B0-----:R0:W-:Y:S01]  /*2720*/  STG.E.64 desc[UR36][R16.64], R2 ;  /* 0x0000000210007986 */ /* 0x0011e2000c101b24 */
[----:B------:R-:W-:Y:S05]  /*2730*/  BRA `(.L_x_17595) ;  /* 0x0000000800a07947 */ /* 0x000fea0003800000 */
.L_x_17590:
        /* <DEDUP_REMOVED lines=12> */
.L_x_17604:
[----:B------:R-:W0:Y:S01]  /*2800*/  I2F.F64 R4, R2 ;  /* 0x0000000200047312 */ /* 0x000e220000201c00 */
[----:B------:R-:W-:-:S05]  /*2810*/  CS2R R6, SRZ ;  /* 0x0000000000067805 */ /* 0x000fca000001ff00 */
[----:B0-----:R0:W-:Y:S01]  /*2820*/  STG.E.128 desc[UR36][R16.64], R4 ;  /* 0x0000000410007986 */ /* 0x0011e2000c101d24 */
[----:B------:R-:W-:Y:S05]  /*2830*/  BRA `(.L_x_17595) ;  /* 0x0000000800607947 */ /* 0x000fea0003800000 */
.L_x_17603:
        /* <DEDUP_REMOVED lines=21> */
.L_x_17608:
[----:B------:R-:W-:Y:S05]  /*2990*/  BSYNC B0 ;  /* 0x0000000000007941 */ /* 0x000fea0003800000 */
.L_x_17607:
[----:B------:R-:W-:-:S05]  /*29a0*/  LOP3.LUT R3, R0, R3, RZ, 0xfc, !PT ;  /* 0x0000000300037212 */ /* 0x000fca00078efcff */
[----:B------:R0:W-:Y:S01]  /*29b0*/  STG.E.U8 desc[UR36][R16.64], R3 ;  /* 0x0000000310007986 */ /* 0x0001e2000c101124 */
[----:B------:R-:W-:Y:S05]  /*29c0*/  BRA `(.L_x_17595) ;  /* 0x0000000400fc7947 */ /* 0x000fea0003800000 */
.L_x_17606:
        /* <DEDUP_REMOVED lines=13> */
.L_x_17610:
[----:B------:R-:W-:Y:S01]  /*2aa0*/  IMAD.MOV.U32 R0, RZ, RZ, 0x7f ;  /* 0x0000007fff007424 */ /* 0x000fe200078e00ff */
[----:B------:R-:W-:-:S04]  /*2ab0*/  ISETP.GT.U32.AND P0, PT, R2, 0x7f800000, PT ;  /* 0x7f8000000200780c */ /* 0x000fc80003f04070 */
[----:B------:R-:W-:-:S09]  /*2ac0*/  SEL R0, R0, 0x7c, P0 ;  /* 0x0000007c00007807 */ /* 0x000fd20000000000 */
.L_x_17611:
[----:B------:R-:W-:Y:S05]  /*2ad0*/  BSYNC B0 ;  /* 0x0000000000007941 */ /* 0x000fea0003800000 */
.L_x_17609:
[----:B------:R-:W-:-:S04]  /*2ae0*/  LOP3.LUT R2, R3, 0x80000000, RZ, 0xc0, !PT ;  /* 0x8000000003027812 */ /* 0x000fc800078ec0ff */
[----:B------:R-:W-:-:S04]  /*2af0*/  SHF.R.U32.HI R3, RZ, 0x18, R2 ;  /* 0x00000018ff037819 */ /* 0x000fc80000011602 */
[----:B------:R-:W-:-:S05]  /*2b00*/  LOP3.LUT R3, R0, R3, RZ, 0xfc, !PT ;  /* 0x0000000300037212 */ /* 0x000fca00078efcff */
[----:B------:R0:W-:Y:S01]  /*2b10*/  STG.E.U8 desc[UR36][R16.64], R3 ;  /* 0x0000000310007986 */ /* 0x0001e2000c101124 */
[----:B------:R-:W-:Y:S05]  /*2b20*/  BRA `(.L_x_17595) ;  /* 0x0000000400a47947 */ /* 0x000fea0003800000 */
.L_x_17605:
[----:B------:R-:W-:-:S04]  /*2b30*/  I2FP.F32.S32 R0, R2 ;  /* 0x0000000200007245 */ /* 0x000fc80000201400 */
[----:B------:R-:W-:-:S05]  /*2b40*/  F2FP.BF16.F32.PACK_AB R0, RZ, R0 ;  /* 0x00000000ff00723e */ /* 0x000fca00000010ff */
[----:B------:R0:W-:Y:S01]  /*2b50*/  STG.E.U16 desc[UR36][R16.64], R0 ;  /* 0x0000000010007986 */ /* 0x0001e2000c101524 */
[----:B------:R-:W-:Y:S05]  /*2b60*/  BRA `(.L_x_17595) ;  /* 0x0000000400947947 */ /* 0x000fea0003800000 */
.L_x_17602:
        /* <DEDUP_REMOVED lines=10> */
.L_x_17614:
        /* <DEDUP_REMOVED lines=17> */
.L_x_17617:
[----:B------:R-:W-:-:S04]  /*2d20*/  LOP3.LUT R2, R3, 0x80000000, RZ, 0xc0, !PT ;  /* 0x8000000003027812 */ /* 0x000fc800078ec0ff */
[----:B------:R-:W-:-:S04]  /*2d30*/  SHF.R.U32.HI R3, RZ, 0x18, R2 ;  /* 0x00000018ff037819 */ /* 0x000fc80000011602 */
[----:B------:R-:W-:-:S04]  /*2d40*/  LOP3.LUT R0, R0, R3, RZ, 0xfc, !PT ;  /* 0x0000000300007212 */ /* 0x000fc800078efcff */
[----:B------:R-:W-:-:S07]  /*2d50*/  PRMT R8, R0, 0x7610, R8 ;  /* 0x0000761000087816 */ /* 0x000fce0000000008 */
.L_x_17616:
[----:B------:R-:W-:Y:S05]  /*2d60*/  BSYNC B0 ;  /* 0x0000000000007941 */ /* 0x000fea0003800000 */
.L_x_17615:
[----:B------:R0:W-:Y:S01]  /*2d70*/  STG.E.U8 desc[UR36][R16.64], R8 ;  /* 0x0000000810007986 */ /* 0x0001e2000c101124 */
[----:B------:R-:W-:Y:S05]  /*2d80*/  BRA `(.L_x_17595) ;  /* 0x00000004000c7947 */ /* 0x000fea0003800000 */
.L_x_17613:
        /* <DEDUP_REMOVED lines=17> */
.L_x_17620:
[----:B------:R-:W-:-:S04]  /*2ea0*/  LOP3.LUT R2, R3, 0x80000000, RZ, 0xc0, !PT ;  /* 0x8000000003027812 */ /* 0x000fc800078ec0ff */
[----:B------:R-:W-:-:S04]  /*2eb0*/  SHF.R.U32.HI R3, RZ, 0x18, R2 ;  /* 0x00000018ff037819 */ /* 0x000fc80000011602 */
[----:B------:R-:W-:-:S04]  /*2ec0*/  LOP3.LUT R0, R0, R3, RZ, 0xfc, !PT ;  /* 0x0000000300007212 */ /* 0x000fc800078efcff */
[----:B------:R-:W-:-:S07]  /*2ed0*/  PRMT R8, R0, 0x7610, R8 ;  /* 0x0000761000087816 */ /* 0x000fce0000000008 */
.L_x_17619:
[----:B------:R-:W-:Y:S05]  /*2ee0*/  BSYNC B0 ;  /* 0x0000000000007941 */ /* 0x000fea0003800000 */
.L_x_17618:
[----:B------:R0:W-:Y:S01]  /*2ef0*/  STG.E.U8 desc[UR36][R16.64], R8 ;  /* 0x0000000810007986 */ /* 0x0001e2000c101124 */
[----:B------:R-:W-:Y:S05]  /*2f00*/  BRA `(.L_x_17595) ;  /* 0x0000000000ac7947 */ /* 0x000fea0003800000 */
.L_x_17612:
        /* <DEDUP_REMOVED lines=22> */
.L_x_17594:
        /* <DEDUP_REMOVED lines=16> */
.L_x_17623:
[----:B------:R-:W-:Y:S05]  /*3170*/  BRA `(.L_x_17595) ;  /* 0x0000000000107947 */ /* 0x000fea0003800000 */
.L_x_17622:
[----:B------:R-:W-:-:S05]  /*3180*/  SHF.R.S32.HI R3, RZ, 0x1f, R2 ;  /* 0x0000001fff037819 */ /* 0x000fca0000011402 */
[----:B------:R0:W-:Y:S01]  /*3190*/  STG.E.64 desc[UR36][R16.64], R2 ;  /* 0x0000000210007986 */ /* 0x0001e2000c101b24 */
[----:B------:R-:W-:Y:S05]  /*31a0*/  BRA `(.L_x_17595) ;  /* 0x0000000000047947 */ /* 0x000fea0003800000 */
.L_x_17621:
[----:B------:R0:W-:Y:S02]  /*31b0*/  STG.E desc[UR36][R16.64], R2 ;  /* 0x0000000210007986 */ /* 0x0001e4000c101924 */
.L_x_17595:
[----:B------:R-:W-:-:S04]  /*31c0*/  IMAD R18, R23, 0x200, R18 ;  /* 0x0000020017127824 */ /* 0x000fc800078e0212 */
[----:B------:R-:W-:-:S07]  /*31d0*/  VIADD R19, R18, 0x80 ;  /* 0x0000008012137836 */ /* 0x000fce0000000000 */
.L_x_17555:
[----:B------:R-:W-:Y:S05]  /*31e0*/  BSYNC B6 ;  /* 0x0000000000067941 */ /* 0x000fea0003800000 */
.L_x_17554:
        /* <DEDUP_REMOVED lines=307> */
.L_x_17626:
        /* <DEDUP_REMOVED lines=20> */
.L_x_17630:
[----:B------:R0:W5:Y:S01]  /*4660*/  LDG.E.U8 R18, desc[UR36][R2.64] ;  /* 0x0000002402127981 */ /* 0x000162000c1e1100 */
[----:B------:R-:W-:Y:S05]  /*4670*/  BRA `(.L_x_17632) ;  /* 0x0000000c00347947 */ /* 0x000fea0003800000 */
.L_x_17629:
        /* <DEDUP_REMOVED lines=8> */
.L_x_17634:
[----:B------:R0:W5:Y:S01]  /*4700*/  LDG.E R18, desc[UR36][R2.64] ;  /* 0x0000002402127981 */ /* 0x000162000c1e1900 */
[----:B------:R-:W-:Y:S05]  /*4710*/  BRA `(.L_x_17632) ;  /* 0x0000000c000c7947 */ /* 0x000fea0003800000 */
.L_x_17633:
[----:B------:R0:W5:Y:S01]  /*4720*/  LDG.E.S16 R18, desc[UR36][R2.64] ;  /* 0x0000002402127981 */ /* 0x000162000c1e1700 */
[----:B------:R-:W-:Y:S05]  /*4730*/  BRA `(.L_x_17632) ;  /* 0x0000000c00047947 */ /* 0x000fea0003800000 */
.L_x_17628:
        /* <DEDUP_REMOVED lines=9> */
.L_x_17636:
[----:B------:R-:W2:Y:S02]  /*47d0*/  LDG.E.U16 R2, desc[UR36][R2.64] ;  /* 0x0000002402027981 */ /* 0x000ea4000c1e1500 */
[----:B--2---:R-:W-:-:S06]  /*47e0*/  HADD2.F32 R18, -RZ, R2.H0_H0 ;  /* 0x20000002ff127230 */ /* 0x004fcc0000004100 */
[----:B------:R-:W0:Y:S01]  /*47f0*/  F2I.FTZ.TRUNC.NTZ R18, R18 ;  /* 0x0000001200127305 */ /* 0x000e22000021f100 */
[----:B------:R-:W-:Y:S05]  /*4800*/  BRA `(.L_x_17632) ;  /* 0x0000000800d07947 */ /* 0x000fea0003800000 */
.L_x_17635:
        /* <DEDUP_REMOVED lines=9> */
.L_x_17638:
[----:B------:R-:W2:Y:S02]  /*48a0*/  LDG.E.U16 R2, desc[UR36][R2.64] ;  /* 0x0000002402027981 */ /* 0x000ea4000c1e1500 */
[----:B--2---:R-:W-:-:S06]  /*48b0*/  HADD2.F32 R18, -RZ, R2.H0_H0 ;  /* 0x20000002ff127230 */ /* 0x004fcc0000004100 */
[----:B------:R-:W0:Y:S01]  /*48c0*/  F2I.FTZ.TRUNC.NTZ R18, R18 ;  /* 0x0000001200127305 */ /* 0x000e22000021f100 */
[----:B------:R-:W-:Y:S05]  /*48d0*/  BRA `(.L_x_17632) ;  /* 0x00000008009c7947 */ /* 0x000fea0003800000 */
.L_x_17637:
[----:B------:R-:W2:Y:S02]  /*48e0*/  LDG.E.64 R2, desc[UR36][R2.64] ;  /* 0x0000002402027981 */ /* 0x000ea4000c1e1b00 */
[----:B--2---:R0:W1:Y:S01]  /*48f0*/  F2I.F64.TRUNC R18, R2 ;  /* 0x0000000200127311 */ /* 0x004062000030d100 */
[----:B------:R-:W-:Y:S05]  /*4900*/  BRA `(.L_x_17632) ;  /* 0x0000000800907947 */ /* 0x000fea0003800000 */
.L_x_17627:
        /* <DEDUP_REMOVED lines=12> */
.L_x_17641:
[----:B------:R-:W2:Y:S02]  /*49d0*/  LDG.E.64 R2, desc[UR36][R2.64] ;  /* 0x0000002402027981 */ /* 0x000ea4000c1e1b00 */
[----:B--2---:R0:W1:Y:S01]  /*49e0*/  F2I.F64.TRUNC R18, R2 ;  /* 0x0000000200127311 */ /* 0x004062000030d100 */
[----:B------:R-:W-:Y:S05]  /*49f0*/  BRA `(.L_x_17632) ;  /* 0x0000000800547947 */ /* 0x000fea0003800000 */
.L_x_17640:
        /* <DEDUP_REMOVED lines=27> */
.L_x_17643:
        /* <DEDUP_REMOVED lines=14> */
.L_x_17642:
[----:B------:R-:W2:Y:S02]  /*4c90*/  LDG.E.U16 R18, desc[UR36][R2.64] ;  /* 0x0000002402127981 */ /* 0x000ea4000c1e1500 */
[----:B--2---:R-:W-:-:S06]  /*4ca0*/  IMAD.U32 R18, R18, 0x10000, RZ ;  /* 0x0001000012127824 */ /* 0x004fcc00078e00ff */
[----:B------:R-:W0:Y:S01]  /*4cb0*/  F2I.FTZ.TRUNC.NTZ R18, R18 ;  /* 0x0000001200127305 */ /* 0x000e22000021f100 */
[----:B------:R-:W-:Y:S05]  /*4cc0*/  BRA `(.L_x_17632) ;  /* 0x0000000400a07947 */ /* 0x000fea0003800000 */
.L_x_17639:
        /* <DEDUP_REMOVED lines=10> */
.L_x_17646:
        /* <DEDUP_REMOVED lines=21> */
.L_x_17650:
[----:B------:R-:W-:Y:S05]  /*4ec0*/  BSYNC B1 ;  /* 0x0000000000017941 */ /* 0x000fea0003800000 */
.L_x_17649:
[----:B------:R-:W-:Y:S01]  /*4ed0*/  IMAD.SHL.U32 R2, R2, 0x100000, RZ ;  /* 0x0010000002027824 */ /* 0x000fe200078e00ff */
[----:B------:R-:W-:-:S04]  /*4ee0*/  LEA R3, R0, 0x3b800000, 0x17 ;  /* 0x3b80000000037811 */ /* 0x000fc800078eb8ff */
[----:B------:R-:W-:-:S07]  /*4ef0*/  LOP3.LUT R18, R3, R2, R18, 0xfe, !PT ;  /* 0x0000000203127212 */ /* 0x000fce00078efe12 */
.L_x_17648:
[----:B------:R-:W-:Y:S05]  /*4f00*/  BSYNC B0 ;  /* 0x0000000000007941 */ /* 0x000fea0003800000 */
.L_x_17647:
[----:B------:R-:W1:Y:S01]  /*4f10*/  F2I.FTZ.TRUNC.NTZ R18, R18 ;  /* 0x0000001200127305 */ /* 0x000e62000021f100 */
[----:B------:R-:W-:Y:S05]  /*4f20*/  BRA `(.L_x_17632) ;  /* 0x0000000400087947 */ /* 0x000fea0003800000 */
.L_x_17645:
        /* <DEDUP_REMOVED lines=21> */
.L_x_17654:
[----:B------:R-:W-:Y:S05]  /*5080*/  BSYNC B1 ;  /* 0x0000000000017941 */ /* 0x000fea0003800000 */
.L_x_17653:
[----:B------:R-:W-:Y:S01]  /*5090*/  IMAD.SHL.U32 R2, R2, 0x200000, RZ ;  /* 0x0020000002027824 */ /* 0x000fe200078e00ff */
[----:B------:R-:W-:-:S04]  /*50a0*/  LEA R3, R0, 0x37800000, 0x17 ;  /* 0x3780000000037811 */ /* 0x000fc800078eb8ff */
[----:B------:R-:W-:-:S07]  /*50b0*/  LOP3.LUT R18, R3, R2, R18, 0xfe, !PT ;  /* 0x0000000203127212 */ /* 0x000fce00078efe12 */
.L_x_17652:
[----:B------:R-:W-:Y:S05]  /*50c0*/  BSYNC B0 ;  /* 0x0000000000007941 */ /* 0x000fea0003800000 */
.L_x_17651:
[----:B------:R-:W2:Y:S01]  /*50d0*/  F2I.FTZ.TRUNC.NTZ R18, R18 ;  /* 0x0000001200127305 */ /* 0x000ea2000021f100 */
[----:B------:R-:W-:Y:S05]  /*50e0*/  BRA `(.L_x_17632) ;  /* 0x0000000000987947 */ /* 0x000fea0003800000 */
.L_x_17644:
        /* <DEDUP_REMOVED lines=14> */
.L_x_17658:
[----:B------:R-:W-:Y:S05]  /*51d0*/  BSYNC B0 ;  /* 0x0000000000007941 */ /* 0x000fea0003800000 */
.L_x_17657:
[----:B------:R-:W0:Y:S01]  /*51e0*/  F2I.FTZ.TRUNC.NTZ R18, R18 ;  /* 0x0000001200127305 */ /* 0x000e22000021f100 */
[----:B------:R-:W-:Y:S05]  /*51f0*/  BRA `(.L_x_17632) ;  /* 0x0000000000547947 */ /* 0x000fea0003800000 */
.L_x_17631:
        /* <DEDUP_REMOVED lines=17> */
.L_x_17659:
[----:B------:R-:W-:Y:S05]  /*5310*/  BRA `(.L_x_17632) ;  /* 0x00000000000c7947 */ /* 0x000fea0003800000 */
.L_x_17656:
[----:B------:R4:W5:Y:S01]  /*5320*/  LDG.E R18, desc[UR36][R2.64] ;  /* 0x0000002402127981 */ /* 0x000962000c1e1900 */
[----:B------:R-:W-:Y:S05]  /*5330*/  BRA `(.L_x_17632) ;  /* 0x0000000000047947 */ /* 0x000fea0003800000 */
.L_x_17655:
[----:B------:R3:W5:Y:S02]  /*5340*/  LDG.E R18, desc[UR36][R2.64] ;  /* 0x0000002402127981 */ /* 0x000764000c1e1900 */
.L_x_17632:
[-C--:B012--5:R-:W-:Y:S01]  /*5350*/  IABS R5, R18.reuse ;  /* 0x0000001200057213 */ /* 0x0a7fe20000000000 */
[----:B------:R-:W0:Y:S01]  /*5360*/  LDC R9, c[0x0][0x424] ;  /* 0x00010900ff097b82 */ /* 0x000e220000000800 */
[----:B------:R-:W-:Y:S02]  /*5370*/  IABS R6, R18 ;  /* 0x0000001200067213 */ /* 0x000fe40000000000 */
[----:B------:R-:W1:Y:S08]  /*5380*/  I2F.RP R0, R5 ;  /* 0x0000000500007306 */ /* 0x000e700000209400 */
[----:B-1----:R-:W3:Y:S02]  /*5390*/  MUFU.RCP R0, R0 ;  /* 0x0000000000007308 */ /* 0x002ee40000001000 */
[----:B---34-:R-:W-:-:S02]  /*53a0*/  VIADD R2, R0, 0xffffffe ;  /* 0x0ffffffe00027836 */ /* 0x018fc40000000000 */
[----:B------:R-:W-:-:S04]  /*53b0*/  IMAD.MOV R0, RZ, RZ, -R6 ;  /* 0x000000ffff007224 */ /* 0x000fc800078e0a06 */
[----:B------:R1:W2:Y:S02]  /*53c0*/  F2I.FTZ.U32.TRUNC.NTZ R3, R2 ;  /* 0x0000000200037305 */ /* 0x0002a4000021f000 */
[----:B-1----:R-:W-:Y:S02]  /*53d0*/  IMAD.MOV.U32 R2, RZ, RZ, RZ ;  /* 0x000000ffff027224 */ /* 0x002fe400078e00ff */
[----:B--2---:R-:W-:-:S04]  /*53e0*/  IMAD.MOV R4, RZ, RZ, -R3 ;  /* 0x000000ffff047224 */ /* 0x004fc800078e0a03 */
[----:B------:R-:W-:Y:S01]  /*53f0*/  IMAD R7, R4, R5, RZ ;  /* 0x0000000504077224 */ /* 0x000fe200078e02ff */
[----:B0-----:R-:W-:-:S03]  /*5400*/  IABS R4, R9 ;  /* 0x0000000900047213 */ /* 0x001fc60000000000 */
        /* <DEDUP_REMOVED lines=28> */
.L_x_17663:
[----:B------:R0:W-:Y:S01]  /*55d0*/  STG.E.U8 desc[UR36][R16.64], R2 ;  /* 0x0000000210007986 */ /* 0x0001e2000c101124 */
[----:B------:R-:W-:Y:S05]  /*55e0*/  BRA `(.L_x_17665) ;  /* 0x0000000c00507947 */ /* 0x000fea0003800000 */
.L_x_17662:
        /* <DEDUP_REMOVED lines=9> */
.L_x_17667:
[----:B------:R0:W-:Y:S01]  /*5680*/  STG.E desc[UR36][R16.64], R2 ;  /* 0x0000000210007986 */ /* 0x0001e2000c101924 */
[----:B------:R-:W-:Y:S05]  /*5690*/  BRA `(.L_x_17665) ;  /* 0x0000000c00247947 */ /* 0x000fea0003800000 */
.L_x_17666:
[----:B------:R0:W-:Y:S01]  /*56a0*/  STG.E.U16 desc[UR36][R16.64], R2 ;  /* 0x0000000210007986 */ /* 0x0001e2000c101524 */
[----:B------:R-:W-:Y:S05]  /*56b0*/  BRA `(.L_x_17665) ;  /* 0x0000000c001c7947 */ /* 0x000fea0003800000 */
.L_x_17661:
        /* <DEDUP_REMOVED lines=9> */
.L_x_17669:
[----:B------:R-:W-:-:S04]  /*5750*/  I2FP.F32.S32 R0, R2 ;  /* 0x0000000200007245 */ /* 0x000fc80000201400 */
[----:B------:R-:W-:-:S05]  /*5760*/  F2FP.F16.F32.PACK_AB R0, RZ, R0 ;  /* 0x00000000ff00723e */ /* 0x000fca00000000ff */
[----:B------:R0:W-:Y:S01]  /*5770*/  STG.E.U16 desc[UR36][R16.64], R0 ;  /* 0x0000000010007986 */ /* 0x0001e2000c101524 */
[----:B------:R-:W-:Y:S05]  /*5780*/  BRA `(.L_x_17665) ;  /* 0x0000000800e87947 */ /* 0x000fea0003800000 */
.L_x_17668:
        /* <DEDUP_REMOVED lines=10> */
.L_x_17671:
[----:B------:R-:W-:-:S04]  /*5830*/  I2FP.F32.S32 R2, R2 ;  /* 0x0000000200027245 */ /* 0x000fc80000201400 */
[----:B------:R-:W-:-:S04]  /*5840*/  F2FP.F16.F32.PACK_AB R3, RZ, R2 ;  /* 0x00000002ff03723e */ /* 0x000fc800000000ff */
[----:B------:R-:W-:-:S05]  /*5850*/  PRMT R3, R3, 0x5410, RZ ;  /* 0x0000541003037816 */ /* 0x000fca00000000ff */
[----:B------:R0:W-:Y:S01]  /*5860*/  STG.E desc[UR36][R16.64], R3 ;  /* 0x0000000310007986 */ /* 0x0001e2000c101924 */
[----:B------:R-:W-:Y:S05]  /*5870*/  BRA `(.L_x_17665) ;  /* 0x0000000800ac7947 */ /* 0x000fea0003800000 */
.L_x_17670:
[----:B------:R-:W0:Y:S02]  /*5880*/  I2F.F64 R2, R2 ;  /* 0x0000000200027312 */ /* 0x000e240000201c00 */
[----:B0-----:R0:W-:Y:S01]  /*5890*/  STG.E.64 desc[UR36][R16.64], R2 ;  /* 0x0000000210007986 */ /* 0x0011e2000c101b24 */
[----:B------:R-:W-:Y:S05]  /*58a0*/  BRA `(.L_x_17665) ;  /* 0x0000000800a07947 */ /* 0x000fea0003800000 */
.L_x_17660:
        /* <DEDUP_REMOVED lines=12> */
.L_x_17674:
[----:B------:R-:W0:Y:S01]  /*5970*/  I2F.F64 R4, R2 ;  /* 0x0000000200047312 */ /* 0x000e220000201c00 */
[----:B------:R-:W-:-:S05]  /*5980*/  CS2R R6, SRZ ;  /* 0x0000000000067805 */ /* 0x000fca000001ff00 */
[----:B0-----:R0:W-:Y:S01]  /*5990*/  STG.E.128 desc[UR36][R16.64], R4 ;  /* 0x0000000410007986 */ /* 0x0011e2000c101d24 */
[----:B------:R-:W-:Y:S05]  /*59a0*/  BRA `(.L_x_17665) ;  /* 0x0000000800607947 */ /* 0x000fea0003800000 */
.L_x_17673:
        /* <DEDUP_REMOVED lines=21> */
.L_x_17678:
[----:B------:R-:W-:Y:S05]  /*5b00*/  BSYNC B0 ;  /* 0x0000000000007941 */ /* 0x000fea0003800000 */
.L_x_17677:
[----:B------:R-:W-:-:S05]  /*5b10*/  LOP3.LUT R3, R0, R3, RZ, 0xfc, !PT ;  /* 0x0000000300037212 */ /* 0x000fca00078efcff */
[----:B------:R0:W-:Y:S01]  /*5b20*/  STG.E.U8 desc[UR36][R16.64], R3 ;  /* 0x0000000310007986 */ /* 0x0001e2000c101124 */
[----:B------:R-:W-:Y:S05]  /*5b30*/  BRA `(.L_x_17665) ;  /* 0x0000000400fc7947 */ /* 0x000fea0003800000 */
.L_x_17676:
        /* <DEDUP_REMOVED lines=13> */
.L_x_17680:
[----:B------:R-:W-:Y:S01]  /*5c10*/  IMAD.MOV.U32 R0, RZ, RZ, 0x7f ;  /* 0x0000007fff007424 */ /* 0x000fe200078e00ff */
[----:B------:R-:W-:-:S04]  /*5c20*/  ISETP.GT.U32.AND P0, PT, R2, 0x7f800000, PT ;  /* 0x7f8000000200780c */ /* 0x000fc80003f04070 */
[----:B------:R-:W-:-:S09]  /*5c30*/  SEL R0, R0, 0x7c, P0 ;  /* 0x0000007c00007807 */ /* 0x000fd20000000000 */
.L_x_17681:
[----:B------:R-:W-:Y:S05]  /*5c40*/  BSYNC B0 ;  /* 0x0000000000007941 */ /* 0x000fea0003800000 */
.L_x_17679:
[----:B------:R-:W-:-:S04]  /*5c50*/  LOP3.LUT R2, R3, 0x80000000, RZ, 0xc0, !PT ;  /* 0x8000000003027812 */ /* 0x000fc800078ec0ff */
[----:B------:R-:W-:-:S04]  /*5c60*/  SHF.R.U32.HI R3, RZ, 0x18, R2 ;  /* 0x00000018ff037819 */ /* 0x000fc80000011602 */
[----:B------:R-:W-:-:S05]  /*5c70*/  LOP3.LUT R3, R0, R3, RZ, 0xfc, !PT ;  /* 0x0000000300037212 */ /* 0x000fca00078efcff */
[----:B------:R0:W-:Y:S01]  /*5c80*/  STG.E.U8 desc[UR36][R16.64], R3 ;  /* 0x0000000310007986 */ /* 0x0001e2000c101124 */
[----:B------:R-:W-:Y:S05]  /*5c90*/  BRA `(.L_x_17665) ;  /* 0x0000000400a47947 */ /* 0x000fea0003800000 */
.L_x_17675:
[----:B------:R-:W-:-:S04]  /*5ca0*/  I2FP.F32.S32 R0, R2 ;  /* 0x0000000200007245 */ /* 0x000fc80000201400 */
[----:B------:R-:W-:-:S05]  /*5cb0*/  F2FP.BF16.F32.PACK_AB R0, RZ, R0 ;  /* 0x00000000ff00723e */ /* 0x000fca00000010ff */
[----:B------:R0:W-:Y:S01]  /*5cc0*/  STG.E.U16 desc[UR36][R16.64], R0 ;  /* 0x0000000010007986 */ /* 0x0001e2000c101524 */
[----:B------:R-:W-:Y:S05]  /*5cd0*/  BRA `(.L_x_17665) ;  /* 0x0000000400947947 */ /* 0x000fea0003800000 */
.L_x_17672:
        /* <DEDUP_REMOVED lines=10> */
.L_x_17684:
        /* <DEDUP_REMOVED lines=17> */
.L_x_17687:
[----:B------:R-:W-:-:S04]  /*5e90*/  LOP3.LUT R2, R3, 0x80000000, RZ, 0xc0, !PT ;  /* 0x8000000003027812 */ /* 0x000fc800078ec0ff */
[----:B------:R-:W-:-:S04]  /*5ea0*/  SHF.R.U32.HI R3, RZ, 0x18, R2 ;  /* 0x00000018ff037819 */ /* 0x000fc80000011602 */
[----:B------:R-:W-:-:S04]  /*5eb0*/  LOP3.LUT R0, R0, R3, RZ, 0xfc, !PT ;  /* 0x0000000300007212 */ /* 0x000fc800078efcff */
[----:B------:R-:W-:-:S07]  /*5ec0*/  PRMT R8, R0, 0x7610, R8 ;  /* 0x0000761000087816 */ /* 0x000fce0000000008 */
.L_x_17686:
[----:B------:R-:W-:Y:S05]  /*5ed0*/  BSYNC B0 ;  /* 0x0000000000007941 */ /* 0x000fea0003800000 */
.L_x_17685:
[----:B------:R3:W-:Y:S01]  /*5ee0*/  STG.E.U8 desc[UR36][R16.64], R8 ;  /* 0x0000000810007986 */ /* 0x0007e2000c101124 */
[----:B------:R-:W-:Y:S05]  /*5ef0*/  BRA `(.L_x_17665) ;  /* 0x00000004000c7947 */ /* 0x000fea0003800000 */
.L_x_17683:
        /* <DEDUP_REMOVED lines=17> */
.L_x_17690:
[----:B------:R-:W-:-:S04]  /*6010*/  LOP3.LUT R2, R3, 0x80000000, RZ, 0xc0, !PT ;  /* 0x8000000003027812 */ /* 0x000fc800078ec0ff */
[----:B------:R-:W-:-:S04]  /*6020*/  SHF.R.U32.HI R3, RZ, 0x18, R2 ;  /* 0x00000018ff037819 */ /* 0x000fc80000011602 */
[----:B------:R-:W-:-:S04]  /*6030*/  LOP3.LUT R0, R0, R3, RZ, 0xfc, !PT ;  /* 0x0000000300007212 */ /* 0x000fc800078efcff */
[----:B------:R-:W-:-:S07]  /*6040*/  PRMT R8, R0, 0x7610, R8 ;  /* 0x0000761000087816 */ /* 0x000fce0000000008 */
.L_x_17689:
[----:B------:R-:W-:Y:S05]  /*6050*/  BSYNC B0 ;  /* 0x0000000000007941 */ /* 0x000fea0003800000 */
.L_x_17688:
[----:B------:R0:W-:Y:S01]  /*6060*/  STG.E.U8 desc[UR36][R16.64], R8 ;  /* 0x0000000810007986 */ /* 0x0001e2000c101124 */
[----:B------:R-:W-:Y:S05]  /*6070*/  BRA `(.L_x_17665) ;  /* 0x0000000000ac7947 */ /* 0x000fea0003800000 */
.L_x_17682:
        /* <DEDUP_REMOVED lines=22> */
.L_x_17664:
        /* <DEDUP_REMOVED lines=16> */
.L_x_17693:
[----:B------:R-:W-:Y:S05]  /*62e0*/  BRA `(.L_x_17665) ;  /* 0x0000000000107947 */ /* 0x000fea0003800000 */
.L_x_17692:
[----:B------:R-:W-:-:S05]  /*62f0*/  SHF.R.S32.HI R3, RZ, 0x1f, R2 ;  /* 0x0000001fff037819 */ /* 0x000fca0000011402 */
[----:B------:R2:W-:Y:S01]  /*6300*/  STG.E.64 desc[UR36][R16.64], R2 ;  /* 0x0000000210007986 */ /* 0x0005e2000c101b24 */
[----:B------:R-:W-:Y:S05]  /*6310*/  BRA `(.L_x_17665) ;  /* 0x0000000000047947 */ /* 0x000fea0003800000 */
.L_x_17691:
[----:B------:R0:W-:Y:S02]  /*6320*/  STG.E desc[UR36][R16.64], R2 ;  /* 0x0000000210007986 */ /* 0x0001e4000c101924 */
.L_x_17665:
[----:B------:R-:W-:-:S07]  /*6330*/  VIADD R19, R19, 0x80 ;  /* 0x0000008013137836 */ /* 0x000fce0000000000 */
.L_x_17625:
[----:B------:R-:W-:Y:S05]  /*6340*/  BSYNC B6 ;  /* 0x0000000000067941 */ /* 0x000fea0003800000 */
.L_x_17624:
        /* <DEDUP_REMOVED lines=307> */
.L_x_17696:
        /* <DEDUP_REMOVED lines=20> */
.L_x_17700:
[----:B------:R0:W5:Y:S01]  /*77c0*/  LDG.E.U8 R18, desc[UR36][R2.64] ;  /* 0x0000002402127981 */ /* 0x000162000c1e1100 */
[----:B------:R-:W-:Y:S05]  /*77d0*/  BRA `(.L_x_17702) ;  /* 0x0000000c00347947 */ /* 0x000fea0003800000 */
.L_x_17699:
        /* <DEDUP_REMOVED lines=8> */
.L_x_17704:
[----:B------:R0:W5:Y:S01]  /*7860*/  LDG.E R18, desc[UR36][R2.64] ;  /* 0x0000002402127981 */ /* 0x000162000c1e1900 */
[----:B------:R-:W-:Y:S05]  /*7870*/  BRA `(.L_x_17702) ;  /* 0x0000000c000c7947 */ /* 0x000fea0003800000 */
.L_x_17703:
[----:B------:R0:W5:Y:S01]  /*7880*/  LDG.E.S16 R18, desc[UR36][R2.64] ;  /* 0x0000002402127981 */ /* 0x000162000c1e1700 */
[----:B------:R-:W-:Y:S05]  /*7890*/  BRA `(.L_x_17702) ;  /* 0x0000000c00047947 */ /* 0x000fea0003800000 */
.L_x_17698:
        /* <DEDUP_REMOVED lines=9> */
.L_x_17706:
[----:B------:R-:W2:Y:S02]  /*7930*/  LDG.E.U16 R2, desc[UR36][R2.64] ;  /* 0x0000002402027981 */ /* 0x000ea4000c1e1500 */
[----:B--2---:R-:W-:-:S06]  /*7940*/  HADD2.F32 R18, -RZ, R2.H0_H0 ;  /* 0x20000002ff127230 */ /* 0x004fcc0000004100 */
[----:B------:R-:W0:Y:S01]  /*7950*/  F2I.FTZ.TRUNC.NTZ R18, R18 ;  /* 0x0000001200127305 */ /* 0x000e22000021f100 */
[----:B------:R-:W-:Y:S05]  /*7960*/  BRA `(.L_x_17702) ;  /* 0x0000000800d07947 */ /* 0x000fea0003800000 */
.L_x_17705:
        /* <DEDUP_REMOVED lines=9> */
.L_x_17708:
[----:B------:R-:W2:Y:S02]  /*7a00*/  LDG.E.U16 R2, desc[UR36][R2.64] ;  /* 0x0000002402027981 */ /* 0x000ea4000c1e1500 */
[----:B--2---:R-:W-:-:S06]  /*7a10*/  HADD2.F32 R18, -RZ, R2.H0_H0 ;  /* 0x20000002ff127230 */ /* 0x004fcc0000004100 */
[----:B------:R-:W0:Y:S01]  /*7a20*/  F2I.FTZ.TRUNC.NTZ R18, R18 ;  /* 0x0000001200127305 */ /* 0x000e22000021f100 */
[----:B------:R-:W-:Y:S05]  /*7a30*/  BRA `(.L_x_17702) ;  /* 0x00000008009c7947 */ /* 0x000fea0003800000 */
.L_x_17707:
[----:B------:R-:W2:Y:S02]  /*7a40*/  LDG.E.64 R2, desc[UR36][R2.64] ;  /* 0x0000002402027981 */ /* 0x000ea4000c1e1b00 */
[----:B--2---:R0:W1:Y:S01]  /*7a50*/  F2I.F64.TRUNC R18, R2 ;  /* 0x0000000200127311 */ /* 0x004062000030d100 */
[----:B------:R-:W-:Y:S05]  /*7a60*/  BRA `(.L_x_17702) ;  /* 0x0000000800907947 */ /* 0x000fea0003800000 */
.L_x_17697:
        /* <DEDUP_REMOVED lines=12> */
.L_x_17711:
[----:B------:R-:W2:Y:S02]  /*7b30*/  LDG.E.64 R2, desc[UR36][R2.64] ;  /* 0x0000002402027981 */ /* 0x000ea4000c1e1b00 */
[----:B--2---:R0:W1:Y:S01]  /*7b40*/  F2I.F64.TRUNC R18, R2 ;  /* 0x0000000200127311 */ /* 0x004062000030d100 */
[----:B------:R-:W-:Y:S05]  /*7b50*/  BRA `(.L_x_17702) ;  /* 0x0000000800547947 */ /* 0x000fea0003800000 */
.L_x_17710:
        /* <DEDUP_REMOVED lines=27> */
.L_x_17713:
        /* <DEDUP_REMOVED lines=14> */
.L_x_17712:
[----:B------:R-:W2:Y:S02]  /*7df0*/  LDG.E.U16 R18, desc[UR36][R2.64] ;  /* 0x0000002402127981 */ /* 0x000ea4000c1e1500 */
[----:B--2---:R-:W-:-:S06]  /*7e00*/  IMAD.U32 R18, R18, 0x10000, RZ ;  /* 0x0001000012127824 */ /* 0x004fcc00078e00ff */
[----:B------:R-:W0:Y:S01]  /*7e10*/  F2I.FTZ.TRUNC.NTZ R18, R18 ;  /* 0x0000001200127305 */ /* 0x000e22000021f100 */
[----:B------:R-:W-:Y:S05]  /*7e20*/  BRA `(.L_x_17702) ;  /* 0x0000000400a07947 */ /* 0x000fea0003800000 */
.L_x_17709:
        /* <DEDUP_REMOVED lines=10> */
.L_x_17716:
        /* <DEDUP_REMOVED lines=21> */
.L_x_17720:
[----:B------:R-:W-:Y:S05]  /*8020*/  BSYNC B1 ;  /* 0x0000000000017941 */ /* 0x000fea0003800000 */
.L_x_17719:
[----:B------:R-:W-:Y:S01]  /*8030*/  IMAD.SHL.U32 R2, R2, 0x100000, RZ ;  /* 0x0010000002027824 */ /* 0x000fe200078e00ff */
[----:B------:R-:W-:-:S04]  /*8040*/  LEA R3, R0, 0x3b800000, 0x17 ;  /* 0x3b80000000037811 */ /* 0x000fc800078eb8ff */
[----:B------:R-:W-:-:S07]  /*8050*/  LOP3.LUT R18, R3, R2, R18, 0xfe, !PT ;  /* 0x0000000203127212 */ /* 0x000fce00078efe12 */
.L_x_17718:
[----:B------:R-:W-:Y:S05]  /*8060*/  BSYNC B0 ;  /* 0x0000000000007941 */ /* 0x000fea0003800000 */
.L_x_17717:
[----:B------:R-:W1:Y:S01]  /*8070*/  F2I.FTZ.TRUNC.NTZ R18, R18 ;  /* 0x0000001200127305 */ /* 0x000e62000021f100 */
[----:B------:R-:W-:Y:S05]  /*8080*/  BRA `(.L_x_17702) ;  /* 0x0000000400087947 */ /* 0x000fea0003800000 */
.L_x_17715:
        /* <DEDUP_REMOVED lines=21> */
.L_x_17724:
[----:B------:R-:W-:Y:S05]  /*81e0*/  BSYNC B1 ;  /* 0x0000000000017941 */ /* 0x000fea0003800000 */
.L_x_17723:
[----:B------:R-:W-:Y:S01]  /*81f0*/  IMAD.SHL.U32 R2, R2, 0x200000, RZ ;  /* 0x0020000002027824 */ /* 0x000fe200078e00ff */
[----:B------:R-:W-:-:S04]  /*8200*/  LEA R3, R0, 0x37800000, 0x17 ;  /* 0x3780000000037811 */ /* 0x000fc800078eb8ff */
[----:B------:R-:W-:-:S07]  /*8210*/  LOP3.LUT R18, R3, R2, R18, 0xfe, !PT ;  /* 0x0000000203127212 */ /* 0x000fce00078efe12 */
.L_x_17722:
[----:B------:R-:W-:Y:S05]  /*8220*/  BSYNC B0 ;  /* 0x0000000000007941 */ /* 0x000fea0003800000 */
.L_x_17721:
[----:B------:R-:W2:Y:S01]  /*8230*/  F2I.FTZ.TRUNC.NTZ R18, R18 ;  /* 0x0000001200127305 */ /* 0x000ea2000021f100 */
[----:B------:R-:W-:Y:S05]  /*8240*/  BRA `(.L_x_17702) ;  /* 0x0000000000987947 */ /* 0x000fea0003800000 */
.L_x_17714:
        /* <DEDUP_REMOVED lines=14> */
.L_x_17728:
[----:B------:R-:W-:Y:S05]  /*8330*/  BSYNC B0 ;  /* 0x0000000000007941 */ /* 0x000fea0003800000 */
.L_x_17727:
[----:B------:R-:W4:Y:S01]  /*8340*/  F2I.FTZ.TRUNC.NTZ R18, R18 ;  /* 0x0000001200127305 */ /* 0x000f22000021f100 */
[----:B------:R-:W-:Y:S05]  /*8350*/  BRA `(.L_x_17702) ;  /* 0x0000000000547947 */ /* 0x000fea0003800000 */
.L_x_17701:
        /* <DEDUP_REMOVED lines=17> */
.L_x_17729:
[----:B------:R-:W-:Y:S05]  /*8470*/  BRA `(.L_x_17702) ;  /* 0x00000000000c7947 */ /* 0x000fea0003800000 */
.L_x_17726:
[----:B------:R3:W5:Y:S01]  /*8480*/  LDG.E R18, desc[UR36][R2.64] ;  /* 0x0000002402127981 */ /* 0x000762000c1e1900 */
[----:B------:R-:W-:Y:S05]  /*8490*/  BRA `(.L_x_17702) ;  /* 0x0000000000047947 */ /* 0x000fea0003800000 */
.L_x_17725:
[----:B------:R0:W5:Y:S02]  /*84a0*/  LDG.E R18, desc[UR36][R2.64] ;  /* 0x0000002402127981 */ /* 0x000164000c1e1900 */
.L_x_17702:
[-C--:B012-45:R-:W-:Y:S01]  /*84b0*/  IABS R5, R18.reuse ;  /* 0x0000001200057213 */ /* 0x0b7fe20000000000 */
[----:B------:R-:W0:Y:S01]  /*84c0*/  LDC R9, c[0x0][0x424] ;  /* 0x00010900ff097b82 */ /* 0x000e220000000800 */
[----:B------:R-:W-:Y:S02]  /*84d0*/  IABS R6, R18 ;  /* 0x0000001200067213 */ /* 0x000fe40000000000 */
[----:B------:R-:W1:Y:S08]  /*84e0*/  I2F.RP R0, R5 ;  /* 0x0000000500007306 */ /* 0x000e700000209400 */
[----:B-1----:R-:W3:Y:S02]  /*84f0*/  MUFU.RCP R0, R0 ;  /* 0x0000000000007308 */ /* 0x002ee40000001000 */
[----:B---3--:R-:W-:-:S02]  /*8500*/  VIADD R2, R0, 0xffffffe ;  /* 0x0ffffffe00027836 */ /* 0x008fc40000000000 */
        /* <DEDUP_REMOVED lines=34> */
.L_x_17733:
[----:B------:R3:W-:Y:S01]  /*8730*/  STG.E.U8 desc[UR36][R16.64], R2 ;  /* 0x0000000210007986 */ /* 0x0007e2000c101124 */
[----:B------:R-:W-:Y:S05]  /*8740*/  BRA `(.L_x_17735) ;  /* 0x0000000c00507947 */ /* 0x000fea0003800000 */
.L_x_17732:
        /* <DEDUP_REMOVED lines=9> */
.L_x_17737:
[----:B------:R2:W-:Y:S01]  /*87e0*/  STG.E desc[UR36][R16.64], R2 ;  /* 0x0000000210007986 */ /* 0x0005e2000c101924 */
[----:B------:R-:W-:Y:S05]  /*87f0*/  BRA `(.L_x_17735) ;  /* 0x0000000c00247947 */ /* 0x000fea0003800000 */
.L_x_17736:
[----:B------:R0:W-:Y:S01]  /*8800*/  STG.E.U16 desc[UR36][R16.64], R2 ;  /* 0x0000000210007986 */ /* 0x0001e2000c101524 */
[----:B------:R-:W-:Y:S05]  /*8810*/  BRA `(.L_x_17735) ;  /* 0x0000000c001c7947 */ /* 0x000fea0003800000 */
.L_x_17731:
        /* <DEDUP_REMOVED lines=9> */
.L_x_17739:
[----:B------:R-:W-:-:S04]  /*88b0*/  I2FP.F32.S32 R0, R2 ;  /* 0x0000000200007245 */ /* 0x000fc80000201400 */
[----:B------:R-:W-:-:S05]  /*88c0*/  F2FP.F16.F32.PACK_AB R0, RZ, R0 ;  /* 0x00000000ff00723e */ /* 0x000fca00000000ff */
[----:B------:R0:W-:Y:S01]  /*88d0*/  STG.E.U16 desc[UR36][R16.64], R0 ;  /* 0x0000000010007986 */ /* 0x0001e2000c101524 */
[----:B------:R-:W-:Y:S05]  /*88e0*/  BRA `(.L_x_17735) ;  /* 0x0000000800e87947 */ /* 0x000fea0003800000 */
.L_x_17738:
        /* <DEDUP_REMOVED lines=10> */
.L_x_17741:
[----:B------:R-:W-:-:S04]  /*8990*/  I2FP.F32.S32 R2, R2 ;  /* 0x0000000200027245 */ /* 0x000fc80000201400 */
[----:B------:R-:W-:-:S04]  /*89a0*/  F2FP.F16.F32.PACK_AB R3, RZ, R2 ;  /* 0x00000002ff03723e */ /* 0x000fc800000000ff */
[----:B------:R-:W-:-:S05]  /*89b0*/  PRMT R3, R3, 0x5410, RZ ;  /* 0x0000541003037816 */ /* 0x000fca00000000ff */
[----:B------:R0:W-:Y:S01]  /*89c0*/  STG.E desc[UR36][R16.64], R3 ;  /* 0x0000000310007986 */ /* 0x0001e2000c101924 */
[----:B------:R-:W-:Y:S05]  /*89d0*/  BRA `(.L_x_17735) ;  /* 0x0000000800ac7947 */ /* 0x000fea0003800000 */
.L_x_17740:
[----:B------:R-:W0:Y:S02]  /*89e0*/  I2F.F64 R2, R2 ;  /* 0x0000000200027312 */ /* 0x000e240000201c00 */
[----:B0-----:R0:W-:Y:S01]  /*89f0*/  STG.E.64 desc[UR36][R16.64], R2 ;  /* 0x0000000210007986 */ /* 0x0011e2000c101b24 */
[----:B------:R-:W-:Y:S05]  /*8a00*/  BRA `(.L_x_17735) ;  /* 0x0000000800a07947 */ /* 0x000fea0003800000 */
.L_x_17730:
        /* <DEDUP_REMOVED lines=12> */
.L_x_17744:
[----:B------:R-:W0:Y:S01]  /*8ad0*/  I2F.F64 R4, R2 ;  /* 0x0000000200047312 */ /* 0x000e220000201c00 */
[----:B------:R-:W-:-:S05]  /*8ae0*/  CS2R R6, SRZ ;  /* 0x0000000000067805 */ /* 0x000fca000001ff00 */
[----:B0-----:R0:W-:Y:S01]  /*8af0*/  STG.E.128 desc[UR36][R16.64], R4 ;  /* 0x0000000410007986 */ /* 0x0011e2000c101d24 */
[----:B------:R-:W-:Y:S05]  /*8b00*/  BRA `(.L_x_17735) ;  /* 0x0000000800607947 */ /* 0x000fea0003800000 */
.L_x_17743:
        /* <DEDUP_REMOVED lines=21> */
.L_x_17748:
[----:B------:R-:W-:Y:S05]  /*8c60*/  BSYNC B0 ;  /* 0x0000000000007941 */ /* 0x000fea0003800000 */
.L_x_17747:
[----:B------:R-:W-:-:S05]  /*8c70*/  LOP3.LUT R3, R0, R3, RZ, 0xfc, !PT ;  /* 0x0000000300037212 */ /* 0x000fca00078efcff */
[----:B------:R0:W-:Y:S01]  /*8c80*/  STG.E.U8 desc[UR36][R16.64], R3 ;  /* 0x0000000310007986 */ /* 0x0001e2000c101124 */
[----:B------:R-:W-:Y:S05]  /*8c90*/  BRA `(.L_x_17735) ;  /* 0x0000000400fc7947 */ /* 0x000fea0003800000 */
.L_x_17746:
        /* <DEDUP_REMOVED lines=13> */
.L_x_17750:
[----:B------:R-:W-:Y:S01]  /*8d70*/  IMAD.MOV.U32 R0, RZ, RZ, 0x7f ;  /* 0x0000007fff007424 */ /* 0x000fe200078e00ff */
[----:B------:R-:W-:-:S04]  /*8d80*/  ISETP.GT.U32.AND P0, PT, R2, 0x7f800000, PT ;  /* 0x7f8000000200780c */ /* 0x000fc80003f04070 */
[----:B------:R-:W-:-:S09]  /*8d90*/  SEL R0, R0, 0x7c, P0 ;  /* 0x0000007c00007807 */ /* 0x000fd20000000000 */
.L_x_17751:
[----:B------:R-:W-:Y:S05]  /*8da0*/  BSYNC B0 ;  /* 0x0000000000007941 */ /* 0x000fea0003800000 */
.L_x_17749:
[----:B------:R-:W-:-:S04]  /*8db0*/  LOP3.LUT R2, R3, 0x80000000, RZ, 0xc0, !PT ;  /* 0x8000000003027812 */ /* 0x000fc800078ec0ff */
[----:B------:R-:W-:-:S04]  /*8dc0*/  SHF.R.U32.HI R3, RZ, 0x18, R2 ;  /* 0x00000018ff037819 */ /* 0x000fc80000011602 */
[----:B------:R-:W-:-:S05]  /*8dd0*/  LOP3.LUT R3, R0, R3, RZ, 0xfc, !PT ;  /* 0x0000000300037212 */ /* 0x000fca00078efcff */
[----:B------:R0:W-:Y:S01]  /*8de0*/  STG.E.U8 desc[UR36][R16.64], R3 ;  /* 0x0000000310007986 */ /* 0x0001e2000c101124 */
[----:B------:R-:W-:Y:S05]  /*8df0*/  BRA `(.L_x_17735) ;  /* 0x0000000400a47947 */ /* 0x000fea0003800000 */
.L_x_17745:
[----:B------:R-:W-:-:S04]  /*8e00*/  I2FP.F32.S32 R0, R2 ;  /* 0x0000000200007245 */ /* 0x000fc80000201400 */
[----:B------:R-:W-:-:S05]  /*8e10*/  F2FP.BF16.F32.PACK_AB R0, RZ, R0 ;  /* 0x00000000ff00723e */ /* 0x000fca00000010ff */
[----:B------:R0:W-:Y:S01]  /*8e20*/  STG.E.U16 desc[UR36][R16.64], R0 ;  /* 0x0000000010007986 */ /* 0x0001e2000c101524 */
[----:B------:R-:W-:Y:S05]  /*8e30*/  BRA `(.L_x_17735) ;  /* 0x0000000400947947 */ /* 0x000fea0003800000 */
.L_x_17742:
        /* <DEDUP_REMOVED lines=10> */
.L_x_17754:
        /* <DEDUP_REMOVED lines=17> */
.L_x_17757:
[----:B------:R-:W-:-:S04]  /*8ff0*/  LOP3.LUT R2, R3, 0x80000000, RZ, 0xc0, !PT ;  /* 0x8000000003027812 */ /* 0x000fc800078ec0ff */
[----:B------:R-:W-:-:S04]  /*9000*/  SHF.R.U32.HI R3, RZ, 0x18, R2 ;  /* 0x00000018ff037819 */ /* 0x000fc80000011602 */
[----:B------:R-:W-:-:S04]  /*9010*/  LOP3.LUT R0, R0, R3, RZ, 0xfc, !PT ;  /* 0x0000000300007212 */ /* 0x000fc800078efcff */
[----:B------:R-:W-:-:S07]  /*9020*/  PRMT R8, R0, 0x7610, R8 ;  /* 0x0000761000087816 */ /* 0x000fce0000000008 */
.L_x_17756:
[----:B------:R-:W-:Y:S05]  /*9030*/  BSYNC B0 ;  /* 0x0000000000007941 */ /* 0x000fea0003800000 */
.L_x_17755:
[----:B------:R0:W-:Y:S01]  /*9040*/  STG.E.U8 desc[UR36][R16.64], R8 ;  /* 0x0000000810007986 */ /* 0x0001e2000c101124 */
[----:B------:R-:W-:Y:S05]  /*9050*/  BRA `(.L_x_17735) ;  /* 0x00000004000c7947 */ /* 0x000fea0003800000 */
.L_x_17753:
        /* <DEDUP_REMOVED lines=17> */
.L_x_17760:
[----:B------:R-:W-:-:S04]  /*9170*/  LOP3.LUT R2, R3, 0x80000000, RZ, 0xc0, !PT ;  /* 0x8000000003027812 */ /* 0x000fc800078ec0ff */
[----:B------:R-:W-:-:S04]  /*9180*/  SHF.R.U32.HI R3, RZ, 0x18, R2 ;  /* 0x00000018ff037819 */ /* 0x000fc80000011602 */
[----:B------:R-:W-:-:S04]  /*9190*/  LOP3.LUT R0, R0, R3, RZ, 0xfc, !PT ;  /* 0x0000000300007212 */ /* 0x000fc800078efcff */
[----:B------:R-:W-:-:S07]  /*91a0*/  PRMT R8, R0, 0x7610, R8 ;  /* 0x0000761000087816 */ /* 0x000fce0000000008 */
.L_x_17759:
[----:B------:R-:W-:Y:S05]  /*91b0*/  BSYNC B0 ;  /* 0x0000000000007941 */ /* 0x000fea0003800000 */
.L_x_17758:
[----:B------:R0:W-:Y:S01]  /*91c0*/  STG.E.U8 desc[UR36][R16.64], R8 ;  /* 0x0000000810007986 */ /* 0x0001e2000c101124 */
[----:B------:R-:W-:Y:S05]  /*91d0*/  BRA `(.L_x_17735) ;  /* 0x0000000000ac7947 */ /* 0x000fea0003800000 */
.L_x_17752:
        /* <DEDUP_REMOVED lines=22> */
.L_x_17734:
        /* <DEDUP_REMOVED lines=16> */
.L_x_17763:
[----:B------:R-:W-:Y:S05]  /*9440*/  BRA `(.L_x_17735) ;  /* 0x0000000000107947 */ /* 0x000fea0003800000 */
.L_x_17762:
[----:B------:R-:W-:-:S05]  /*9450*/  SHF.R.S32.HI R3, RZ, 0x1f, R2 ;  /* 0x0000001fff037819 */ /* 0x000fca0000011402 */
[----:B------:R0:W-:Y:S01]  /*9460*/  STG.E.64 desc[UR36][R16.64], R2 ;  /* 0x0000000210007986 */ /* 0x0001e2000c101b24 */
[----:B------:R-:W-:Y:S05]  /*9470*/  BRA `(.L_x_17735) ;  /* 0x0000000000047947 */ /* 0x000fea0003800000 */
.L_x_17761:
[----:B------:R0:W-:Y:S02]  /*9480*/  STG.E desc[UR36][R16.64], R2 ;  /* 0x0000000210007986 */ /* 0x0001e4000c101924 */
.L_x_17735:
[----:B------:R-:W-:-:S07]  /*9490*/  VIADD R19, R19, 0x80 ;  /* 0x0000008013137836 */ /* 0x000fce0000000000 */
.L_x_17695:
[----:B------:R-:W-:Y:S05]  /*94a0*/  BSYNC B6 ;  /* 0x0000000000067941 */ /* 0x000fea0003800000 */
.L_x_17694:
        /* <DEDUP_REMOVED lines=306> */
.L_x_17764:
        /* <DEDUP_REMOVED lines=20> */
.L_x_17768:
[----:B------:R4:W5:Y:S01]  /*a910*/  LDG.E.U8 R18, desc[UR36][R2.64] ;  /* 0x0000002402127981 */ /* 0x000962000c1e1100 */
[----:B------:R-:W-:Y:S05]  /*a920*/  BRA `(.L_x_17770) ;  /* 0x0000000c00347947 */ /* 0x000fea0003800000 */
.L_x_17767:
        /* <DEDUP_REMOVED lines=8> */
.L_x_17772:
[----:B------:R2:W5:Y:S01]  /*a9b0*/  LDG.E R18, desc[UR36][R2.64] ;  /* 0x0000002402127981 */ /* 0x000562000c1e1900 */
[----:B------:R-:W-:Y:S05]  /*a9c0*/  BRA `(.L_x_17770) ;  /* 0x0000000c000c7947 */ /* 0x000fea0003800000 */
.L_x_17771:
[----:B------:R0:W5:Y:S01]  /*a9d0*/  LDG.E.S16 R18, desc[UR36][R2.64] ;  /* 0x0000002402127981 */ /* 0x000162000c1e1700 */
[----:B------:R-:W-:Y:S05]  /*a9e0*/  BRA `(.L_x_17770) ;  /* 0x0000000c00047947 */ /* 0x000fea0003800000 */
.L_x_17766:
        /* <DEDUP_REMOVED lines=9> */
.L_x_17774:
[----:B------:R-:W2:Y:S02]  /*aa80*/  LDG.E.U16 R2, desc[UR36][R2.64] ;  /* 0x0000002402027981 */ /* 0x000ea4000c1e1500 */
[----:B--2---:R-:W-:-:S06]  /*aa90*/  HADD2.F32 R18, -RZ, R2.H0_H0 ;  /* 0x20000002ff127230 */ /* 0x004fcc0000004100 */
[----:B------:R-:W0:Y:S01]  /*aaa0*/  F2I.FTZ.TRUNC.NTZ R18, R18 ;  /* 0x0000001200127305 */ /* 0x000e22000021f100 */
[----:B------:R-:W-:Y:S05]  /*aab0*/  BRA `(.L_x_17770) ;  /* 0x0000000800d07947 */ /* 0x000fea0003800000 */
.L_x_17773:
        /* <DEDUP_REMOVED lines=9> */
.L_x_17776:
[----:B------:R-:W2:Y:S02]  /*ab50*/  LDG.E.U16 R2, desc[UR36][R2.64] ;  /* 0x0000002402027981 */ /* 0x000ea4000c1e1500 */
[----:B--2---:R-:W-:-:S06]  /*ab60*/  HADD2.F32 R18, -RZ, R2.H0_H0 ;  /* 0x20000002ff127230 */ /* 0x004fcc0000004100 */
[----:B------:R-:W0:Y:S01]  /*ab70*/  F2I.FTZ.TRUNC.NTZ R18, R18 ;  /* 0x0000001200127305 */ /* 0x000e22000021f100 */
[----:B------:R-:W-:Y:S05]  /*ab80*/  BRA `(.L_x_17770) ;  /* 0x00000008009c7947 */ /* 0x000fea0003800000 */
.L_x_17775:
[----:B------:R-:W2:Y:S02]  /*ab90*/  LDG.E.64 R18, desc[UR36][R2.64] ;  /* 0x0000002402127981 */ /* 0x000ea4000c1e1b00 */
[----:B--2---:R0:W1:Y:S01]  /*aba0*/  F2I.F64.TRUNC R18, R18 ;  /* 0x0000001200127311 */ /* 0x004062000030d100 */
[----:B------:R-:W-:Y:S05]  /*abb0*/  BRA `(.L_x_17770) ;  /* 0x0000000800907947 */ /* 0x000fea0003800000 */
.L_x_17765:
        /* <DEDUP_REMOVED lines=12> */
.L_x_17779:
[----:B------:R-:W2:Y:S02]  /*ac80*/  LDG.E.64 R2, desc[UR36][R2.64] ;  /* 0x0000002402027981 */ /* 0x000ea4000c1e1b00 */
[----:B--2---:R0:W1:Y:S01]  /*ac90*/  F2I.F64.TRUNC R18, R2 ;  /* 0x0000000200127311 */ /* 0x004062000030d100 */
[----:B------:R-:W-:Y:S05]  /*aca0*/  BRA `(.L_x_17770) ;  /* 0x0000000800547947 */ /* 0x000fea0003800000 */
.L_x_17778:
        /* <DEDUP_REMOVED lines=27> */
.L_x_17781:
        /* <DEDUP_REMOVED lines=14> */
.L_x_17780:
[----:B------:R-:W2:Y:S02]  /*af40*/  LDG.E.U16 R18, desc[UR36][R2.64] ;  /* 0x0000002402127981 */ /* 0x000ea4000c1e1500 */
[----:B--2---:R-:W-:-:S06]  /*af50*/  IMAD.U32 R18, R18, 0x10000, RZ ;  /* 0x0001000012127824 */ /* 0x004fcc00078e00ff */
[----:B------:R-:W0:Y:S01]  /*af60*/  F2I.FTZ.TRUNC.NTZ R18, R18 ;  /* 0x0000001200127305 */ /* 0x000e22000021f100 */
[----:B------:R-:W-:Y:S05]  /*af70*/  BRA `(.L_x_17770) ;  /* 0x0000000400a07947 */ /* 0x000fea0003800000 */
.L_x_17777:
        /* <DEDUP_REMOVED lines=10> */
.L_x_17784:
        /* <DEDUP_REMOVED lines=21> */
.L_x_17788:
[----:B------:R-:W-:Y:S05]  /*b170*/  BSYNC B1 ;  /* 0x0000000000017941 */ /* 0x000fea0003800000 */
.L_x_17787:
[----:B------:R-:W-:Y:S01]  /*b180*/  IMAD.SHL.U32 R2, R2, 0x100000, RZ ;  /* 0x0010000002027824 */ /* 0x000fe200078e00ff */
[----:B------:R-:W-:-:S04]  /*b190*/  LEA R3, R0, 0x3b800000, 0x17 ;  /* 0x3b80000000037811 */ /* 0x000fc800078eb8ff */
[----:B------:R-:W-:-:S07]  /*b1a0*/  LOP3.LUT R18, R3, R2, R18, 0xfe, !PT ;  /* 0x0000000203127212 */ /* 0x000fce00078efe12 */
.L_x_17786:
[----:B------:R-:W-:Y:S05]  /*b1b0*/  BSYNC B0 ;  /* 0x0000000000007941 */ /* 0x000fea0003800000 */
.L_x_17785:
[----:B------:R-:W0:Y:S01]  /*b1c0*/  F2I.FTZ.TRUNC.NTZ R18, R18 ;  /* 0x0000001200127305 */ /* 0x000e22000021f100 */
[----:B------:R-:W-:Y:S05]  /*b1d0*/  BRA `(.L_x_17770) ;  /* 0x0000000400087947 */ /* 0x000fea0003800000 */
.L_x_17783:
        /* <DEDUP_REMOVED lines=21> */
.L_x_17792:
[----:B------:R-:W-:Y:S05]  /*b330*/  BSYNC B1 ;  /* 0x0000000000017941 */ /* 0x000fea0003800000 */
.L_x_17791:
[----:B------:R-:W-:Y:S01]  /*b340*/  IMAD.SHL.U32 R2, R2, 0x200000, RZ ;  /* 0x0020000002027824 */ /* 0x000fe200078e00ff */
[----:B------:R-:W-:-:S04]  /*b350*/  LEA R3, R0, 0x37800000, 0x17 ;  /* 0x3780000000037811 */ /* 0x000fc800078eb8ff */
[----:B------:R-:W-:-:S07]  /*b360*/  LOP3.LUT R18, R3, R2, R18, 0xfe, !PT ;  /* 0x0000000203127212 */ /* 0x000fce00078efe12 */
.L_x_17790:
[----:B------:R-:W-:Y:S05]  /*b370*/  BSYNC B0 ;  /* 0x0000000000007941 */ /* 0x000fea0003800000 */
.L_x_17789:
[----:B------:R-:W0:Y:S01]  /*b380*/  F2I.FTZ.TRUNC.NTZ R18, R18 ;  /* 0x0000001200127305 */ /* 0x000e22000021f100 */
[----:B------:R-:W-:Y:S05]  /*b390*/  BRA `(.L_x_17770) ;  /* 0x0000000000987947 */ /* 0x000fea0003800000 */
.L_x_17782:
        /* <DEDUP_REMOVED lines=14> */
.L_x_17796:
[----:B------:R-:W-:Y:S05]  /*b480*/  BSYNC B0 ;  /* 0x0000000000007941 */ /* 0x000fea0003800000 */
.L_x_17795:
[----:B------:R-:W0:Y:S01]  /*b490*/  F2I.FTZ.TRUNC.NTZ R18, R18 ;  /* 0x0000001200127305 */ /* 0x000e22000021f100 */
[----:B------:R-:W-:Y:S05]  /*b4a0*/  BRA `(.L_x_17770) ;  /* 0x0000000000547947 */ /* 0x000fea0003800000 */
.L_x_17769:
        /* <DEDUP_REMOVED lines=17> */
.L_x_17797:
[----:B------:R-:W-:Y:S05]  /*b5c0*/  BRA `(.L_x_17770) ;  /* 0x00000000000c7947 */ /* 0x000fea0003800000 */
.L_x_17794:
[----:B------:R0:W5:Y:S01]  /*b5d0*/  LDG.E R18, desc[UR36][R2.64] ;  /* 0x0000002402127981 */ /* 0x000162000c1e1900 */
[----:B------:R-:W-:Y:S05]  /*b5e0*/  BRA `(.L_x_17770) ;  /* 0x0000000000047947 */ /* 0x000fea0003800000 */
.L_x_17793:
[----:B------:R0:W5:Y:S02]  /*b5f0*/  LDG.E R18, desc[UR36][R2.64] ;  /* 0x0000002402127981 */ /* 0x000164000c1e1900 */
.L_x_17770:
[-C--:B01---5:R-:W-:Y:S01]  /*b600*/  IABS R5, R18.reuse ;  /* 0x0000001200057213 */ /* 0x0a3fe20000000000 */
[----:B------:R-:W0:Y:S01]  /*b610*/  LDC R9, c[0x0][0x424] ;  /* 0x00010900ff097b82 */ /* 0x000e220000000800 */
[----:B------:R-:W-:Y:S02]  /*b620*/  IABS R6, R18 ;  /* 0x0000001200067213 */ /* 0x000fe40000000000 */
[----:B------:R-:W1:Y:S08]  /*b630*/  I2F.RP R0, R5 ;  /* 0x0000000500007306 */ /* 0x000e700000209400 */
[----:B-1----:R-:W2:Y:S02]  /*b640*/  MUFU.RCP R0, R0 ;  /* 0x0000000000007308 */ /* 0x002ea40000001000 */
[----:B--234-:R-:W-:-:S02]  /*b650*/  VIADD R2, R0, 0xffffffe ;  /* 0x0ffffffe00027836 */ /* 0x01cfc40000000000 */
        /* <DEDUP_REMOVED lines=34> */
.L_x_17801:
[----:B------:R-:W-:Y:S01]  /*b880*/  STG.E.U8 desc[UR36][R16.64], R2 ;  /* 0x0000000210007986 */ /* 0x000fe2000c101124 */
[----:B------:R-:W-:Y:S05]  /*b890*/  EXIT ;  /* 0x000000000000794d */ /* 0x000fea0003800000 */
.L_x_17800:
        /* <DEDUP_REMOVED lines=9> */
.L_x_17804:
[----:B------:R-:W-:Y:S01]  /*b930*/  STG.E desc[UR36][R16.64], R2 ;  /* 0x0000000210007986 */ /* 0x000fe2000c101924 */
[----:B------:R-:W-:Y:S05]  /*b940*/  EXIT ;  /* 0x000000000000794d */ /* 0x000fea0003800000 */
.L_x_17803:
[----:B------:R-:W-:Y:S01]  /*b950*/  STG.E.U16 desc[UR36][R16.64], R2 ;  /* 0x0000000210007986 */ /* 0x000fe2000c101524 */
[----:B------:R-:W-:Y:S05]  /*b960*/  EXIT ;  /* 0x000000000000794d */ /* 0x000fea0003800000 */
.L_x_17799:
        /* <DEDUP_REMOVED lines=9> */
.L_x_17806:
[----:B------:R-:W-:-:S04]  /*ba00*/  I2FP.F32.S32 R0, R2 ;  /* 0x0000000200007245 */ /* 0x000fc80000201400 */
[----:B------:R-:W-:-:S05]  /*ba10*/  F2FP.F16.F32.PACK_AB R0, RZ, R0 ;  /* 0x00000000ff00723e */ /* 0x000fca00000000ff */
[----:B------:R-:W-:Y:S01]  /*ba20*/  STG.E.U16 desc[UR36][R16.64], R0 ;  /* 0x0000000010007986 */ /* 0x000fe2000c101524 */
[----:B------:R-:W-:Y:S05]  /*ba30*/  EXIT ;  /* 0x000000000000794d */ /* 0x000fea0003800000 */
.L_x_17805:
        /* <DEDUP_REMOVED lines=10> */
.L_x_17808:
[----:B------:R-:W-:-:S04]  /*bae0*/  I2FP.F32.S32 R2, R2 ;  /* 0x0000000200027245 */ /* 0x000fc80000201400 */
[----:B------:R-:W-:-:S04]  /*baf0*/  F2FP.F16.F32.PACK_AB R3, RZ, R2 ;  /* 0x00000002ff03723e */ /* 0x000fc800000000ff */
[----:B------:R-:W-:-:S05]  /*bb00*/  PRMT R3, R3, 0x5410, RZ ;  /* 0x0000541003037816 */ /* 0x000fca00000000ff */
[----:B------:R-:W-:Y:S01]  /*bb10*/  STG.E desc[UR36][R16.64], R3 ;  /* 0x0000000310007986 */ /* 0x000fe2000c101924 */
[----:B------:R-:W-:Y:S05]  /*bb20*/  EXIT ;  /* 0x000000000000794d */ /* 0x000fea0003800000 */
.L_x_17807:
[----:B------:R-:W0:Y:S02]  /*bb30*/  I2F.F64 R2, R2 ;  /* 0x0000000200027312 */ /* 0x000e240000201c00 */
[----:B0-----:R-:W-:Y:S01]  /*bb40*/  STG.E.64 desc[UR36][R16.64], R2 ;  /* 0x0000000210007986 */ /* 0x001fe2000c101b24 */
[----:B------:R-:W-:Y:S05]  /*bb50*/  EXIT ;  /* 0x000000000000794d */ /* 0x000fea0003800000 */
.L_x_17798:
        /* <DEDUP_REMOVED lines=12> */
.L_x_17811:
[----:B------:R-:W0:Y:S01]  /*bc20*/  I2F.F64 R4, R2 ;  /* 0x0000000200047312 */ /* 0x000e220000201c00 */
[----:B------:R-:W-:-:S05]  /*bc30*/  CS2R R6, SRZ ;  /* 0x0000000000067805 */ /* 0x000fca000001ff00 */
[----:B0-----:R-:W-:Y:S01]  /*bc40*/  STG.E.128 desc[UR36][R16.64], R4 ;  /* 0x0000000410007986 */ /* 0x001fe2000c101d24 */
[----:B------:R-:W-:Y:S05]  /*bc50*/  EXIT ;  /* 0x000000000000794d */ /* 0x000fea0003800000 */
.L_x_17810:
        /* <DEDUP_REMOVED lines=21> */
.L_x_17815:
[----:B------:R-:W-:Y:S05]  /*bdb0*/  BSYNC B0 ;  /* 0x0000000000007941 */ /* 0x000fea0003800000 */
.L_x_17814:
[----:B------:R-:W-:-:S05]  /*bdc0*/  LOP3.LUT R3, R0, R3, RZ, 0xfc, !PT ;  /* 0x0000000300037212 */ /* 0x000fca00078efcff */
[----:B------:R-:W-:Y:S01]  /*bdd0*/  STG.E.U8 desc[UR36][R16.64], R3 ;  /* 0x0000000310007986 */ /* 0x000fe2000c101124 */
[----:B------:R-:W-:Y:S05]  /*bde0*/  EXIT ;  /* 0x000000000000794d */ /* 0x000fea0003800000 */
.L_x_17813:
        /* <DEDUP_REMOVED lines=13> */
.L_x_17817:
[----:B------:R-:W-:Y:S01]  /*bec0*/  IMAD.MOV.U32 R0, RZ, RZ, 0x7f ;  /* 0x0000007fff007424 */ /* 0x000fe200078e00ff */
[----:B------:R-:W-:-:S04]  /*bed0*/  ISETP.GT.U32.AND P0, PT, R2, 0x7f800000, PT ;  /* 0x7f8000000200780c */ /* 0x000fc80003f04070 */
[----:B------:R-:W-:-:S09]  /*bee0*/  SEL R0, R0, 0x7c, P0 ;  /* 0x0000007c00007807 */ /* 0x000fd20000000000 */
.L_x_17818:
[----:B------:R-:W-:Y:S05]  /*bef0*/  BSYNC B0 ;  /* 0x0000000000007941 */ /* 0x000fea0003800000 */
.L_x_17816:
[----:B------:R-:W-:-:S04]  /*bf00*/  LOP3.LUT R2, R3, 0x80000000, RZ, 0xc0, !PT ;  /* 0x8000000003027812 */ /* 0x000fc800078ec0ff */
[----:B------:R-:W-:-:S04]  /*bf10*/  SHF.R.U32.HI R3, RZ, 0x18, R2 ;  /* 0x00000018ff037819 */ /* 0x000fc80000011602 */
[----:B------:R-:W-:-:S05]  /*bf20*/  LOP3.LUT R3, R0, R3, RZ, 0xfc, !PT ;  /* 0x0000000300037212 */ /* 0x000fca00078efcff */
[----:B------:R-:W-:Y:S01]  /*bf30*/  STG.E.U8 desc[UR36][R16.64], R3 ;  /* 0x0000000310007986 */ /* 0x000fe2000c101124 */
[----:B------:R-:W-:Y:S05]  /*bf40*/  EXIT ;  /* 0x000000000000794d */ /* 0x000fea0003800000 */
.L_x_17812:
[----:B------:R-:W-:-:S04]  /*bf50*/  I2FP.F32.S32 R0, R2 ;  /* 0x0000000200007245 */ /* 0x000fc80000201400 */
[----:B------:R-:W-:-:S05]  /*bf60*/  F2FP.BF16.F32.PACK_AB R0, RZ, R0 ;  /* 0x00000000ff00723e */ /* 0x000fca00000010ff */
[----:B------:R-:W-:Y:S01]  /*bf70*/  STG.E.U16 desc[UR36][R16.64], R0 ;  /* 0x0000000010007986 */ /* 0x000fe2000c101524 */
[----:B------:R-:W-:Y:S05]  /*bf80*/  EXIT ;  /* 0x000000000000794d */ /* 0x000fea0003800000 */
.L_x_17809:
        /* <DEDUP_REMOVED lines=10> */
.L_x_17821:
        /* <DEDUP_REMOVED lines=17> */
.L_x_17824:
[----:B------:R-:W-:-:S04]  /*c140*/  LOP3.LUT R2, R3, 0x80000000, RZ, 0xc0, !PT ;  /* 0x8000000003027812 */ /* 0x000fc800078ec0ff */
[----:B------:R-:W-:-:S04]  /*c150*/  SHF.R.U32.HI R3, RZ, 0x18, R2 ;  /* 0x00000018ff037819 */ /* 0x000fc80000011602 */
[----:B------:R-:W-:-:S04]  /*c160*/  LOP3.LUT R0, R0, R3, RZ, 0xfc, !PT ;  /* 0x0000000300007212 */ /* 0x000fc800078efcff */
[----:B------:R-:W-:-:S07]  /*c170*/  PRMT R8, R0, 0x7610, R8 ;  /* 0x0000761000087816 */ /* 0x000fce0000000008 */
.L_x_17823:
[----:B------:R-:W-:Y:S05]  /*c180*/  BSYNC B0 ;  /* 0x0000000000007941 */ /* 0x000fea0003800000 */
.L_x_17822:
[----:B------:R-:W-:Y:S01]  /*c190*/  STG.E.U8 desc[UR36][R16.64], R8 ;  /* 0x0000000810007986 */ /* 0x000fe2000c101124 */
[----:B------:R-:W-:Y:S05]  /*c1a0*/  EXIT ;  /* 0x000000000000794d */ /* 0x000fea0003800000 */
.L_x_17820:
        /* <DEDUP_REMOVED lines=17> */
.L_x_17827:
[----:B------:R-:W-:-:S04]  /*c2c0*/  LOP3.LUT R2, R3, 0x80000000, RZ, 0xc0, !PT ;  /* 0x8000000003027812 */ /* 0x000fc800078ec0ff */
[----:B------:R-:W-:-:S04]  /*c2d0*/  SHF.R.U32.HI R3, RZ, 0x18, R2 ;  /* 0x00000018ff037819 */ /* 0x000fc80000011602 */
[----:B------:R-:W-:-:S04]  /*c2e0*/  LOP3.LUT R0, R0, R3, RZ, 0xfc, !PT ;  /* 0x0000000300007212 */ /* 0x000fc800078efcff */
[----:B------:R-:W-:-:S07]  /*c2f0*/  PRMT R8, R0, 0x7610, R8 ;  /* 0x0000761000087816 */ /* 0x000fce0000000008 */
.L_x_17826:
[----:B------:R-:W-:Y:S05]  /*c300*/  BSYNC B0 ;  /* 0x0000000000007941 */ /* 0x000fea0003800000 */
.L_x_17825:
[----:B------:R-:W-:Y:S01]  /*c310*/  STG.E.U8 desc[UR36][R16.64], R8 ;  /* 0x0000000810007986 */ /* 0x000fe2000c101124 */
[----:B------:R-:W-:Y:S05]  /*c320*/  EXIT ;  /* 0x000000000000794d */ /* 0x000fea0003800000 */
.L_x_17819:
        /* <DEDUP_REMOVED lines=22> */
.L_x_17802:
        /* <DEDUP_REMOVED lines=16> */
.L_x_17830:
[----:B------:R-:W-:Y:S05]  /*c590*/  EXIT ;  /* 0x000000000000794d */ /* 0x000fea0003800000 */
.L_x_17829:
[----:B------:R-:W-:-:S05]  /*c5a0*/  SHF.R.S32.HI R3, RZ, 0x1f, R2 ;  /* 0x0000001fff037819 */ /* 0x000fca0000011402 */
[----:B------:R-:W-:Y:S01]  /*c5b0*/  STG.E.64 desc[UR36][R16.64], R2 ;  /* 0x0000000210007986 */ /* 0x000fe2000c101b24 */
[----:B------:R-:W-:Y:S05]  /*c5c0*/  EXIT ;  /* 0x000000000000794d */ /* 0x000fea0003800000 */
.L_x_17828:
[----:B------:R-:W-:Y:S01]  /*c5d0*/  STG.E desc[UR36][R16.64], R2 ;  /* 0x0000000210007986 */ /* 0x000fe2000c101924 */
[----:B------:R-:W-:Y:S05]  /*c5e0*/  EXIT ;  /* 0x000000000000794d */ /* 0x000fea0003800000 */
.L_x_17831:
        /* <DEDUP_REMOVED lines=9> */
.L_x_22928:


//--------------------- .text._ZN2at6native27unrolled_elementwise_kernelINS0_13AUnaryFunctorIiiiZZZNS0_15binary_internal21div_trunc_kernel_cudaERNS_18TensorIteratorBaseEENKUlvE_clEvENKUlvE1_clEvEUliiE_EESt5arrayIPcLm2EELi4E23TrivialOffsetCalculatorILi1EjESE_NS0_6memory12LoadWithCastILi1EEENSF_13StoreWithCastILi1EEEEEviT_T0_T2_T3_T4_T5_ --------------------------
	.section	.text._ZN2at6native27unrolled_elementwise_kernelINS0_13AUnaryFunctorIiiiZZZNS0_15binary_internal21div_trunc_kernel_cudaERNS_18TensorIteratorBaseEENKUlvE_clEvENKUlvE1_clEvEUliiE_EESt5arrayIPcLm2EELi4E23TrivialOffsetCalculatorILi1EjESE_NS0_6memory12LoadWithCastILi1EEENSF_13StoreWithCastILi1EEEEEviT_T0_T2_T3_T4_T5_,"ax",@progbits
	.align	128
        .global         _ZN2at6native27unrolled_elementwise_kernelINS0_13AUnaryFunctorIiiiZZZNS0_15binary_internal21div_trunc_kernel_cudaERNS_18TensorIteratorBaseEENKUlvE_clEvENKUlvE1_clEvEUliiE_EESt5arrayIPcLm2EELi4E23TrivialOffsetCalculatorILi1EjESE_NS0_6memory12LoadWithCastILi1EEENSF_13StoreWithCastILi1EEEEEviT_T0_T2_T3_T4_T5_
        .type           _ZN2at6native27unrolled_elementwise_kernelINS0_13AUnaryFunctorIiiiZZZNS0_15binary_internal21div_trunc_kernel_cudaERNS_18TensorIteratorBaseEENKUlvE_clEvENKUlvE1_clEvEUliiE_EESt5arrayIPcLm2EELi4E23TrivialOffsetCalculatorILi1EjESE_NS0_6memory12LoadWithCastILi1EEENSF_13StoreWithCastILi1EEEEEviT_T0_T2_T3_T4_T5_,@function
        .size           _ZN2at6native27unrolled_elementwise_kernelINS0_13AUnaryFunctorIiiiZZZNS0_15binary_internal21div_trunc_kernel_cudaERNS_18TensorIteratorBaseEENKUlvE_clEvENKUlvE1_clEvEUliiE_EESt5arrayIPcLm2EELi4E23TrivialOffsetCalculatorILi1EjESE_NS0_6memory12LoadWithCastILi1EEENSF_13StoreWithCastILi1EEEEEviT_T0_T2_T3_T4_T5_,(.L_x_22929 - _ZN2at6native27unrolled_elementwise_kernelINS0_13AUnaryFunctorIiiiZZZNS0_15binary_internal21div_trunc_kernel_cudaERNS_18TensorIteratorBaseEENKUlvE_clEvENKUlvE1_clEvEUliiE_EESt5arrayIPcLm2EELi4E23TrivialOffsetCalculatorILi1EjESE_NS0_6memory12LoadWithCastILi1EEENSF_13StoreWithCastILi1EEEEEviT_T0_T2_T3_T4_T5_)
        .other          _ZN2at6native27unrolled_elementwise_kernelINS0_13AUnaryFunctorIiiiZZZNS0_15binary_internal21div_trunc_kernel_cudaERNS_18TensorIteratorBaseEENKUlvE_clEvENKUlvE1_clEvEUliiE_EESt5arrayIPcLm2EELi4E23TrivialOffsetCalculatorILi1EjESE_NS0_6memory12LoadWithCastILi1EEENSF_13StoreWithCastILi1EEEEEviT_T0_T2_T3_T4_T5_,@"STO_CUDA_ENTRY STV_DEFAULT"
_ZN2at6native27unrolled_elementwise_kernelINS0_13AUnaryFunctorIiiiZZZNS0_15binary_internal21div_trunc_kernel_cudaERNS_18TensorIteratorBaseEENKUlvE_clEvENKUlvE1_clEvEUliiE_EESt5arrayIPcLm2EELi4E23TrivialOffsetCalculatorILi1EjESE_NS0_6memory12LoadWithCastILi1EEENSF_13StoreWithCastILi1EEEEEviT_T0_T2_T3_T4_T5_:
.text._ZN2at6native27unrolled_elementwise_kernelINS0_13AUnaryFunctorIiiiZZZNS0_15binary_internal21div_trunc_kernel_cudaERNS_18TensorIteratorBaseEENKUlvE_clEvENKUlvE1_clEvEUliiE_EESt5arrayIPcLm2EELi4E23TrivialOffsetCalculatorILi1EjESE_NS0_6memory12LoadWithCastILi1EEENSF_13StoreWithCastILi1EEEEEviT_T0_T2_T3_T4_T5_:
        /* <DEDUP_REMOVED lines=31> */
.L_x_17837:
[----:B------:R3:W5:Y:S01]  /*01f0*/  LDG.E.U8 R24, desc[UR36][R4.64] ;  /* 0x0000002404187981 */ /* 0x000762000c1e1100 */
[----:B------:R-:W-:Y:S05]  /*0200*/  BRA `(.L_x_17839) ;  /* 0x0000000c00387947 */ /* 0x000fea0003800000 */
.L_x_17836:
        /* <DEDUP_REMOVED lines=8> */
.L_x_17841:
[----:B------:R1:W5:Y:S01]  /*0290*/  LDG.E R24, desc[UR36][R4.64] ;  /* 0x0000002404187981 */ /* 0x000362000c1e1900 */
[----:B------:R-:W-:Y:S05]  /*02a0*/  BRA `(.L_x_17839) ;  /* 0x0000000c00107947 */ /* 0x000fea0003800000 */
.L_x_17840:
[----:B------:R2:W5:Y:S01]  /*02b0*/  LDG.E.S16 R24, desc[UR36][R4.64] ;  /* 0x0000002404187981 */ /* 0x000562000c1e1700 */
[----:B------:R-:W-:Y:S05]  /*02c0*/  BRA `(.L_x_17839) ;  /* 0x0000000c00087947 */ /* 0x000fea0003800000 */
.L_x_17835:
        /* <DEDUP_REMOVED lines=9> */
.L_x_17843:
[----:B------:R-:W2:Y:S02]  /*0360*/  LDG.E.U16 R4, desc[UR36][R4.64] ;  /* 0x0000002404047981 */ /* 0x000ea4000c1e1500 */
[----:B--2---:R-:W-:-:S06]  /*0370*/  HADD2.F32 R24, -RZ, R4.H0_H0 ;  /* 0x20000004ff187230 */ /* 0x004fcc0000004100 */
[----:B------:R-:W0:Y:S01]  /*0380*/  F2I.FTZ.TRUNC.NTZ R24, R24 ;  /* 0x0000001800187305 */ /* 0x000e22000021f100 */
[----:B------:R-:W-:Y:S05]  /*0390*/  BRA `(.L_x_17839) ;  /* 0x0000000800d47947 */ /* 0x000fea0003800000 */
.L_x_17842:
        /* <DEDUP_REMOVED lines=9> */
.L_x_17845:
[----:B------:R-:W2:Y:S02]  /*0430*/  LDG.E.U16 R4, desc[UR36][R4.64] ;  /* 0x0000002404047981 */ /* 0x000ea4000c1e1500 */
[----:B--2---:R-:W-:-:S06]  /*0440*/  HADD2.F32 R24, -RZ, R4.H0_H0 ;  /* 0x20000004ff187230 */ /* 0x004fcc0000004100 */
[----:B------:R-:W0:Y:S01]  /*0450*/  F2I.FTZ.TRUNC.NTZ R24, R24 ;  /* 0x0000001800187305 */ /* 0x000e22000021f100 */
[----:B------:R-:W-:Y:S05]  /*0460*/  BRA `(.L_x_17839) ;  /* 0x0000000800a07947 */ /* 0x000fea0003800000 */
.L_x_17844:
[----:B------:R-:W2:Y:S02]  /*0470*/  LDG.E.64 R24, desc[UR36][R4.64] ;  /* 0x0000002404187981 */ /* 0x000ea4000c1e1b00 */
[----:B--2---:R0:W1:Y:S01]  /*0480*/  F2I.F64.TRUNC R24, R24 ;  /* 0x0000001800187311 */ /* 0x004062000030d100 */
[----:B------:R-:W-:Y:S05]  /*0490*/  BRA `(.L_x_17839) ;  /* 0x0000000800947947 */ /* 0x000fea0003800000 */
.L_x_17834:
        /* <DEDUP_REMOVED lines=12> */
.L_x_17848:
[----:B------:R-:W2:Y:S02]  /*0560*/  LDG.E.64 R4, desc[UR36][R4.64] ;  /* 0x0000002404047981 */ /* 0x000ea4000c1e1b00 */
[----:B--2---:R0:W1:Y:S01]  /*0570*/  F2I.F64.TRUNC R24, R4 ;  /* 0x0000000400187311 */ /* 0x004062000030d100 */
[----:B------:R-:W-:Y:S05]  /*0580*/  BRA `(.L_x_17839) ;  /* 0x0000000800587947 */ /* 0x000fea0003800000 */
.L_x_17847:
        /* <DEDUP_REMOVED lines=27> */
.L_x_17850:
        /* <DEDUP_REMOVED lines=15> */
.L_x_17849:
[----:B------:R-:W2:Y:S02]  /*0830*/  LDG.E.U16 R24, desc[UR36][R4.64] ;  /* 0x0000002404187981 */ /* 0x000ea4000c1e1500 */
[----:B--2---:R-:W-:-:S06]  /*0840*/  IMAD.U32 R24, R24, 0x10000, RZ ;  /* 0x0001000018187824 */ /* 0x004fcc00078e00ff */
[----:B------:R-:W0:Y:S01]  /*0850*/  F2I.FTZ.TRUNC.NTZ R24, R24 ;  /* 0x0000001800187305 */ /* 0x000e22000021f100 */
[----:B------:R-:W-:Y:S05]  /*0860*/  BRA `(.L_x_17839) ;  /* 0x0000000400a07947 */ /* 0x000fea0003800000 */
.L_x_17846:
        /* <DEDUP_REMOVED lines=10> */
.L_x_17853:
        /* <DEDUP_REMOVED lines=21> */
.L_x_17857:
[----:B------:R-:W-:Y:S05]  /*0a60*/  BSYNC B1 ;  /* 0x0000000000017941 */ /* 0x000fea0003800000 */
.L_x_17856:
[----:B------:R-:W-:Y:S01]  /*0a70*/  IMAD.SHL.U32 R3, R3, 0x100000, RZ ;  /* 0x0010000003037824 */ /* 0x000fe200078e00ff */
[----:B------:R-:W-:-:S04]  /*0a80*/  LEA R5, R0, 0x3b800000, 0x17 ;  /* 0x3b80000000057811 */ /* 0x000fc800078eb8ff */
[----:B------:R-:W-:-:S07]  /*0a90*/  LOP3.LUT R24, R5, R3, R24, 0xfe, !PT ;  /* 0x0000000305187212 */ /* 0x000fce00078efe18 */
.L_x_17855:
[----:B------:R-:W-:Y:S05]  /*0aa0*/  BSYNC B0 ;  /* 0x0000000000007941 */ /* 0x000fea0003800000 */
.L_x_17854:
[----:B------:R-:W0:Y:S01]  /*0ab0*/  F2I.FTZ.TRUNC.NTZ R24, R24 ;  /* 0x0000001800187305 */ /* 0x000e22000021f100 */
[----:B------:R-:W-:Y:S05]  /*0ac0*/  BRA `(.L_x_17839) ;  /* 0x0000000400087947 */ /* 0x000fea0003800000 */
.L_x_17852:
        /* <DEDUP_REMOVED lines=21> */
.L_x_17861:
[----:B------:R-:W-:Y:S05]  /*0c20*/  BSYNC B1 ;  /* 0x0000000000017941 */ /* 0x000fea0003800000 */
.L_x_17860:
[----:B------:R-:W-:Y:S01]  /*0c30*/  IMAD.SHL.U32 R3, R3, 0x200000, RZ ;  /* 0x0020000003037824 */ /* 0x000fe200078e00ff */
[----:B------:R-:W-:-:S04]  /*0c40*/  LEA R5, R0, 0x37800000, 0x17 ;  /* 0x3780000000057811 */ /* 0x000fc800078eb8ff */
[----:B------:R-:W-:-:S07]  /*0c50*/  LOP3.LUT R24, R5, R3, R24, 0xfe, !PT ;  /* 0x0000000305187212 */ /* 0x000fce00078efe18 */
.L_x_17859:
[----:B------:R-:W-:Y:S05]  /*0c60*/  BSYNC B0 ;  /* 0x0000000000007941 */ /* 0x000fea0003800000 */
.L_x_17858:
[----:B------:R-:W0:Y:S01]  /*0c70*/  F2I.FTZ.TRUNC.NTZ R24, R24 ;  /* 0x0000001800187305 */ /* 0x000e22000021f100 */
[----:B------:R-:W-:Y:S05]  /*0c80*/  BRA `(.L_x_17839) ;  /* 0x0000000000987947 */ /* 0x000fea0003800000 */
.L_x_17851:
        /* <DEDUP_REMOVED lines=14> */
.L_x_17865:
[----:B------:R-:W-:Y:S05]  /*0d70*/  BSYNC B0 ;  /* 0x0000000000007941 */ /* 0x000fea0003800000 */
.L_x_17864:
[----:B------:R-:W0:Y:S01]  /*0d80*/  F2I.FTZ.TRUNC.NTZ R24, R24 ;  /* 0x0000001800187305 */ /* 0x000e22000021f100 */
[----:B------:R-:W-:Y:S05]  /*0d90*/  BRA `(.L_x_17839) ;  /* 0x0000000000547947 */ /* 0x000fea0003800000 */
.L_x_17838:
        /* <DEDUP_REMOVED lines=17> */
.L_x_17866:
[----:B------:R-:W-:Y:S05]  /*0eb0*/  BRA `(.L_x_17839) ;  /* 0x00000000000c7947 */ /* 0x000fea0003800000 */
.L_x_17863:
[----:B------:R0:W5:Y:S01]  /*0ec0*/  LDG.E R24, desc[UR36][R4.64] ;  /* 0x0000002404187981 */ /* 0x000162000c1e1900 */
[----:B------:R-:W-:Y:S05]  /*0ed0*/  BRA `(.L_x_17839) ;  /* 0x0000000000047947 */ /* 0x000fea0003800000 */
.L_x_17862:
[----:B------:R0:W5:Y:S02]  /*0ee0*/  LDG.E R24, desc[UR36][R4.64] ;  /* 0x0000002404187981 */ /* 0x000164000c1e1900 */
.L_x_17839:
[----:B------:R-:W2:Y:S02]  /*0ef0*/  S2R R17, SR_TID.X ;  /* 0x0000000000117919 */ /* 0x000ea40000002100 */
[----:B--2---:R-:W-:-:S07]  /*0f00*/  VIADD R17, R17, 0x80 ;  /* 0x0000008011117836 */ /* 0x004fce0000000000 */
.L_x_17833:
[----:B------:R-:W-:Y:S05]  /*0f10*/  BSYNC B6 ;  /* 0x0000000000067941 */ /* 0x000fea0003800000 */
.L_x_17832:
        /* <DEDUP_REMOVED lines=23> */
.L_x_17872:
[----:B------:R0:W5:Y:S01]  /*1090*/  LDG.E.U8 R18, desc[UR36][R4.64] ;  /* 0x0000002404127981 */ /* 0x000162000c1e1100 */
[----:B------:R-:W-:Y:S05]  /*10a0*/  BRA `(.L_x_17874) ;  /* 0x0000000c00347947 */ /* 0x000fea0003800000 */
.L_x_17871:
        /* <DEDUP_REMOVED lines=8> */
.L_x_17876:
[----:B------:R0:W5:Y:S01]  /*1130*/  LDG.E R18, desc[UR36][R4.64] ;  /* 0x0000002404127981 */ /* 0x000162000c1e1900 */
[----:B------:R-:W-:Y:S05]  /*1140*/  BRA `(.L_x_17874) ;  /* 0x0000000c000c7947 */ /* 0x000fea0003800000 */
.L_x_17875:
[----:B------:R0:W5:Y:S01]  /*1150*/  LDG.E.S16 R18, desc[UR36][R4.64] ;  /* 0x0000002404127981 */ /* 0x000162000c1e1700 */
[----:B------:R-:W-:Y:S05]  /*1160*/  BRA `(.L_x_17874) ;  /* 0x0000000c00047947 */ /* 0x000fea0003800000 */
.L_x_17870:
        /* <DEDUP_REMOVED lines=9> */
.L_x_17878:
[----:B------:R-:W2:Y:S02]  /*1200*/  LDG.E.U16 R4, desc[UR36][R4.64] ;  /* 0x0000002404047981 */ /* 0x000ea4000c1e1500 */
[----:B--2---:R-:W-:-:S06]  /*1210*/  HADD2.F32 R18, -RZ, R4.H0_H0 ;  /* 0x20000004ff127230 */ /* 0x004fcc0000004100 */
[----:B------:R-:W0:Y:S01]  /*1220*/  F2I.FTZ.TRUNC.NTZ R18, R18 ;  /* 0x0000001200127305 */ /* 0x000e22000021f100 */
[----:B------:R-:W-:Y:S05]  /*1230*/  BRA `(.L_x_17874) ;  /* 0x0000000800d07947 */ /* 0x000fea0003800000 */
.L_x_17877:
        /* <DEDUP_REMOVED lines=9> */
.L_x_17880:
[----:B------:R-:W2:Y:S02]  /*12d0*/  LDG.E.U16 R4, desc[UR36][R4.64] ;  /* 0x0000002404047981 */ /* 0x000ea4000c1e1500 */
[----:B--2---:R-:W-:-:S06]  /*12e0*/  HADD2.F32 R18, -RZ, R4.H0_H0 ;  /* 0x20000004ff127230 */ /* 0x004fcc0000004100 */
[----:B------:R-:W0:Y:S01]  /*12f0*/  F2I.FTZ.TRUNC.NTZ R18, R18 ;  /* 0x0000001200127305 */ /* 0x000e22000021f100 */
[----:B------:R-:W-:Y:S05]  /*1300*/  BRA `(.L_x_17874) ;  /* 0x00000008009c7947 */ /* 0x000fea0003800000 */
.L_x_17879:
[----:B------:R-:W2:Y:S02]  /*1310*/  LDG.E.64 R4, desc[UR36][R4.64] ;  /* 0x0000002404047981 */ /* 0x000ea4000c1e1b00 */
[----:B--2---:R0:W1:Y:S01]  /*1320*/  F2I.F64.TRUNC R18, R4 ;  /* 0x0000000400127311 */ /* 0x004062000030d100 */
[----:B------:R-:W-:Y:S05]  /*1330*/  BRA `(.L_x_17874) ;  /* 0x0000000800907947 */ /* 0x000fea0003800000 */
.L_x_17869:
        /* <DEDUP_REMOVED lines=12> */
.L_x_17883:
[----:B------:R-:W2:Y:S02]  /*1400*/  LDG.E.64 R4, desc[UR36][R4.64] ;  /* 0x0000002404047981 */ /* 0x000ea4000c1e1b00 */
[----:B--2---:R0:W1:Y:S01]  /*1410*/  F2I.F64.TRUNC R18, R4 ;  /* 0x0000000400127311 */ /* 0x004062000030d100 */
[----:B------:R-:W-:Y:S05]  /*1420*/  BRA `(.L_x_17874) ;  /* 0x0000000800547947 */ /* 0x000fea0003800000 */
.L_x_17882:
        /* <DEDUP_REMOVED lines=27> */
.L_x_17885:
        /* <DEDUP_REMOVED lines=14> */
.L_x_17884:
[----:B------:R-:W2:Y:S02]  /*16c0*/  LDG.E.U16 R18, desc[UR36][R4.64] ;  /* 0x0000002404127981 */ /* 0x000ea4000c1e1500 */
[----:B--2---:R-:W-:-:S06]  /*16d0*/  IMAD.U32 R18, R18, 0x10000, RZ ;  /* 0x0001000012127824 */ /* 0x004fcc00078e00ff */
[----:B------:R-:W4:Y:S01]  /*16e0*/  F2I.FTZ.TRUNC.NTZ R18, R18 ;  /* 0x0000001200127305 */ /* 0x000f22000021f100 */
[----:B------:R-:W-:Y:S05]  /*16f0*/  BRA `(.L_x_17874) ;  /* 0x0000000400a07947 */ /* 0x000fea0003800000 */
.L_x_17881:
        /* <DEDUP_REMOVED lines=10> */
.L_x_17888:
        /* <DEDUP_REMOVED lines=21> */
.L_x_17892:
[----:B------:R-:W-:Y:S05]  /*18f0*/  BSYNC B1 ;  /* 0x0000000000017941 */ /* 0x000fea0003800000 */
.L_x_17891:
[----:B------:R-:W-:Y:S01]  /*1900*/  IMAD.SHL.U32 R3, R3, 0x100000, RZ ;  /* 0x0010000003037824 */ /* 0x000fe200078e00ff */
[----:B------:R-:W-:-:S04]  /*1910*/  LEA R5, R0, 0x3b800000, 0x17 ;  /* 0x3b80000000057811 */ /* 0x000fc800078eb8ff */
[----:B------:R-:W-:-:S07]  /*1920*/  LOP3.LUT R18, R5, R3, R18, 0xfe, !PT ;  /* 0x0000000305127212 */ /* 0x000fce00078efe12 */
.L_x_17890:
[----:B------:R-:W-:Y:S05]  /*1930*/  BSYNC B0 ;  /* 0x0000000000007941 */ /* 0x000fea0003800000 */
.L_x_17889:
[----:B------:R-:W0:Y:S01]  /*1940*/  F2I.FTZ.TRUNC.NTZ R18, R18 ;  /* 0x0000001200127305 */ /* 0x000e22000021f100 */
[----:B------:R-:W-:Y:S05]  /*1950*/  BRA `(.L_x_17874) ;  /* 0x0000000400087947 */ /* 0x000fea0003800000 */
.L_x_17887:
        /* <DEDUP_REMOVED lines=21> */
.L_x_17896:
[----:B------:R-:W-:Y:S05]  /*1ab0*/  BSYNC B1 ;  /* 0x0000000000017941 */ /* 0x000fea0003800000 */
.L_x_17895:
[----:B------:R-:W-:Y:S01]  /*1ac0*/  IMAD.SHL.U32 R3, R3, 0x200000, RZ ;  /* 0x0020000003037824 */ /* 0x000fe200078e00ff */
[----:B------:R-:W-:-:S04]  /*1ad0*/  LEA R5, R0, 0x37800000, 0x17 ;  /* 0x3780000000057811 */ /* 0x000fc800078eb8ff */
[----:B------:R-:W-:-:S07]  /*1ae0*/  LOP3.LUT R18, R5, R3, R18, 0xfe, !PT ;  /* 0x0000000305127212 */ /* 0x000fce00078efe12 */
.L_x_17894:
[----:B------:R-:W-:Y:S05]  /*1af0*/  BSYNC B0 ;  /* 0x0000000000007941 */ /* 0x000fea0003800000 */
.L_x_17893:
[----:B------:R-:W0:Y:S01]  /*1b00*/  F2I.FTZ.TRUNC.NTZ R18, R18 ;  /* 0x0000001200127305 */ /* 0x000e22000021f100 */
[----:B------:R-:W-:Y:S05]  /*1b10*/  BRA `(.L_x_17874) ;  /* 0x0000000000987947 */ /* 0x000fea0003800000 */
.L_x_17886:
        /* <DEDUP_REMOVED lines=14> */
.L_x_17900:
[----:B------:R-:W-:Y:S05]  /*1c00*/  BSYNC B0 ;  /* 0x0000000000007941 */ /* 0x000fea0003800000 */
.L_x_17899:
[----:B------:R-:W0:Y:S01]  /*1c10*/  F2I.FTZ.TRUNC.NTZ R18, R18 ;  /* 0x0000001200127305 */ /* 0x000e22000021f100 */
[----:B------:R-:W-:Y:S05]  /*1c20*/  BRA `(.L_x_17874) ;  /* 0x0000000000547947 */ /* 0x000fea0003800000 */
.L_x_17873:
        /* <DEDUP_REMOVED lines=17> */
.L_x_17901:
[----:B------:R-:W-:Y:S05]  /*1d40*/  BRA `(.L_x_17874) ;  /* 0x00000000000c7947 */ /* 0x000fea0003800000 */
.L_x_17898:
[----:B------:R0:W5:Y:S01]  /*1d50*/  LDG.E R18, desc[UR36][R4.64] ;  /* 0x0000002404127981 */ /* 0x000162000c1e1900 */
[----:B------:R-:W-:Y:S05]  /*1d60*/  BRA `(.L_x_17874) ;  /* 0x0000000000047947 */ /* 0x000fea0003800000 */
.L_x_17897:
[----:B------:R0:W5:Y:S02]  /*1d70*/  LDG.E R18, desc[UR36][R4.64] ;  /* 0x0000002404127981 */ /* 0x000164000c1e1900 */
.L_x_17874:
[----:B------:R-:W-:-:S07]  /*1d80*/  VIADD R17, R17, 0x80 ;  /* 0x0000008011117836 */ /* 0x000fce0000000000 */
.L_x_17868:
[----:B------:R-:W-:Y:S05]  /*1d90*/  BSYNC B6 ;  /* 0x0000000000067941 */ /* 0x000fea0003800000 */
.L_x_17867:
[----:B------:R-:W-:Y:S01]  /*1da0*/  ISETP.GE.AND P0, PT, R17, R16, PT ;  /* 0x000000101100720c */ /* 0x000fe20003f06270 */
[----:B------:R-:W-:Y:S01]  /*1db0*/  BSSY B6, `(.L_x_17902) ;  /* 0x00000e8000067945 */ /* 0x000fe20003800000 */
[----:B0-----:R-:W-:Y:S02]  /*1dc0*/  IMAD.MOV.U32 R25, RZ, RZ, RZ ;  /* 0x000000ffff197224 */ /* 0x001fe400078e00ff */
[----:B------:R-:W-:-:S09]  /*1dd0*/  IMAD.MOV.U32 R22, RZ, RZ, RZ ;  /* 0x000000ffff167224 */ /* 0x000fd200078e00ff */
[----:B------:R-:W-:Y:S05]  /*1de0*/  @P0 BRA `(.L_x_17903) ;  /* 0x0000000c00900947 */ /* 0x000fea0003800000 */
[----:B-1-34-:R-:W0:Y:S01]  /*1df0*/  LDC.64 R4, c[0x0][0x228] ;  /* 0x00008a00ff047b82 */ /* 0x01ae220000000a00 */
        /* <DEDUP_REMOVED lines=19> */
.L_x_17907:
[----:B------:R0:W5:Y:S01]  /*1f30*/  LDG.E.U8 R22, desc[UR36][R4.64] ;  /* 0x0000002404167981 */ /* 0x000162000c1e1100 */
[----:B------:R-:W-:Y:S05]  /*1f40*/  BRA `(.L_x_17909) ;  /* 0x0000000c00347947 */ /* 0x000fea0003800000 */
.L_x_17906:
        /* <DEDUP_REMOVED lines=8> */
.L_x_17911:
[----:B------:R0:W5:Y:S01]  /*1fd0*/  LDG.E R22, desc[UR36][R4.64] ;  /* 0x0000002404167981 */ /* 0x000162000c1e1900 */
[----:B------:R-:W-:Y:S05]  /*1fe0*/  BRA `(.L_x_17909) ;  /* 0x0000000c000c7947 */ /* 0x000fea0003800000 */
.L_x_17910:
[----:B------:R0:W5:Y:S01]  /*1ff0*/  LDG.E.S16 R22, desc[UR36][R4.64] ;  /* 0x0000002404167981 */ /* 0x000162000c1e1700 */
[----:B------:R-:W-:Y:S05]  /*2000*/  BRA `(.L_x_17909) ;  /* 0x0000000c00047947 */ /* 0x000fea0003800000 */
.L_x_17905:
        /* <DEDUP_REMOVED lines=9> */
.L_x_17913:
[----:B------:R-:W2:Y:S02]  /*20a0*/  LDG.E.U16 R4, desc[UR36][R4.64] ;  /* 0x0000002404047981 */ /* 0x000ea4000c1e1500 */
[----:B--2---:R-:W-:-:S06]  /*20b0*/  HADD2.F32 R22, -RZ, R4.H0_H0 ;  /* 0x20000004ff167230 */ /* 0x004fcc0000004100 */
[----:B------:R-:W0:Y:S01]  /*20c0*/  F2I.FTZ.TRUNC.NTZ R22, R22 ;  /* 0x0000001600167305 */ /* 0x000e22000021f100 */
[----:B------:R-:W-:Y:S05]  /*20d0*/  BRA `(.L_x_17909) ;  /* 0x0000000800d07947 */ /* 0x000fea0003800000 */
.L_x_17912:
        /* <DEDUP_REMOVED lines=9> */
.L_x_17915:
[----:B------:R-:W2:Y:S02]  /*2170*/  LDG.E.U16 R4, desc[UR36][R4.64] ;  /* 0x0000002404047981 */ /* 0x000ea4000c1e1500 */
[----:B--2---:R-:W-:-:S06]  /*2180*/  HADD2.F32 R22, -RZ, R4.H0_H0 ;  /* 0x20000004ff167230 */ /* 0x004fcc0000004100 */
[----:B------:R-:W0:Y:S01]  /*2190*/  F2I.FTZ.TRUNC.NTZ R22, R22 ;  /* 0x0000001600167305 */ /* 0x000e22000021f100 */
[----:B------:R-:W-:Y:S05]  /*21a0*/  BRA `(.L_x_17909) ;  /* 0x00000008009c7947 */ /* 0x000fea0003800000 */
.L_x_17914:
[----:B------:R-:W2:Y:S02]  /*21b0*/  LDG.E.64 R22, desc[UR36][R4.64] ;  /* 0x0000002404167981 */ /* 0x000ea4000c1e1b00 */
[----:B--2---:R0:W1:Y:S01]  /*21c0*/  F2I.F64.TRUNC R22, R22 ;  /* 0x0000001600167311 */ /* 0x004062000030d100 */
[----:B------:R-:W-:Y:S05]  /*21d0*/  BRA `(.L_x_17909) ;  /* 0x0000000800907947 */ /* 0x000fea0003800000 */
.L_x_17904:
        /* <DEDUP_REMOVED lines=12> */
.L_x_17918:
[----:B------:R-:W2:Y:S02]  /*22a0*/  LDG.E.64 R4, desc[UR36][R4.64] ;  /* 0x0000002404047981 */ /* 0x000ea4000c1e1b00 */
[----:B--2---:R0:W1:Y:S01]  /*22b0*/  F2I.F64.TRUNC R22, R4 ;  /* 0x0000000400167311 */ /* 0x004062000030d100 */
[----:B------:R-:W-:Y:S05]  /*22c0*/  BRA `(.L_x_17909) ;  /* 0x0000000800547947 */ /* 0x000fea0003800000 */
.L_x_17917:
        /* <DEDUP_REMOVED lines=27> */
.L_x_17920:
        /* <DEDUP_REMOVED lines=14> */
.L_x_17919:
[----:B------:R-:W2:Y:S02]  /*2560*/  LDG.E.U16 R22, desc[UR36][R4.64] ;  /* 0x0000002404167981 */ /* 0x000ea4000c1e1500 */
[----:B--2---:R-:W-:-:S06]  /*2570*/  IMAD.U32 R22, R22, 0x10000, RZ ;  /* 0x0001000016167824 */ /* 0x004fcc00078e00ff */
[----:B------:R-:W0:Y:S01]  /*2580*/  F2I.FTZ.TRUNC.NTZ R22, R22 ;  /* 0x0000001600167305 */ /* 0x000e22000021f100 */
[----:B------:R-:W-:Y:S05]  /*2590*/  BRA `(.L_x_17909) ;  /* 0x0000000400a07947 */ /* 0x000fea0003800000 */
.L_x_17916:
        /* <DEDUP_REMOVED lines=10> */
.L_x_17923:
        /* <DEDUP_REMOVED lines=21> */
.L_x_17927:
[----:B------:R-:W-:Y:S05]  /*2790*/  BSYNC B1 ;  /* 0x0000000000017941 */ /* 0x000fea0003800000 */
.L_x_17926:
[----:B------:R-:W-:Y:S01]  /*27a0*/  IMAD.SHL.U32 R3, R3, 0x100000, RZ ;  /* 0x0010000003037824 */ /* 0x000fe200078e00ff */
[----:B------:R-:W-:-:S04]  /*27b0*/  LEA R5, R0, 0x3b800000, 0x17 ;  /* 0x3b80000000057811 */ /* 0x000fc800078eb8ff */
[----:B------:R-:W-:-:S07]  /*27c0*/  LOP3.LUT R22, R5, R3, R22, 0xfe, !PT ;  /* 0x0000000305167212 */ /* 0x000fce00078efe16 */
.L_x_17925:
[----:B------:R-:W-:Y:S05]  /*27d0*/  BSYNC B0 ;  /* 0x0000000000007941 */ /* 0x000fea0003800000 */
.L_x_17924:
[----:B------:R-:W1:Y:S01]  /*27e0*/  F2I.FTZ.TRUNC.NTZ R22, R22 ;  /* 0x0000001600167305 */ /* 0x000e62000021f100 */
[----:B------:R-:W-:Y:S05]  /*27f0*/  BRA `(.L_x_17909) ;  /* 0x0000000400087947 */ /* 0x000fea0003800000 */
.L_x_17922:
        /* <DEDUP_REMOVED lines=21> */
.L_x_17931:
[----:B------:R-:W-:Y:S05]  /*2950*/  BSYNC B1 ;  /* 0x0000000000017941 */ /* 0x000fea0003800000 */
.L_x_17930:
[----:B------:R-:W-:Y:S01]  /*2960*/  IMAD.SHL.U32 R3, R3, 0x200000, RZ ;  /* 0x0020000003037824 */ /* 0x000fe200078e00ff */
[----:B------:R-:W-:-:S04]  /*2970*/  LEA R5, R0, 0x37800000, 0x17 ;  /* 0x3780000000057811 */ /* 0x000fc800078eb8ff */
[----:B------:R-:W-:-:S07]  /*2980*/  LOP3.LUT R22, R5, R3, R22, 0xfe, !PT ;  /* 0x0000000305167212 */ /* 0x000fce00078efe16 */
.L_x_17929:
[----:B------:R-:W-:Y:S05]  /*2990*/  BSYNC B0 ;  /* 0x0000000000007941 */ /* 0x000fea0003800000 */
.L_x_17928:
[----:B------:R-:W2:Y:S01]  /*29a0*/  F2I.FTZ.TRUNC.NTZ R22, R22 ;  /* 0x0000001600167305 */ /* 0x000ea2000021f100 */
[----:B------:R-:W-:Y:S05]  /*29b0*/  BRA `(.L_x_17909) ;  /* 0x0000000000987947 */ /* 0x000fea0003800000 */
.L_x_17921:
        /* <DEDUP_REMOVED lines=14> */
.L_x_17935:
[----:B------:R-:W-:Y:S05]  /*2aa0*/  BSYNC B0 ;  /* 0x0000000000007941 */ /* 0x000fea0003800000 */
.L_x_17934:
[----:B------:R-:W4:Y:S01]  /*2ab0*/  F2I.FTZ.TRUNC.NTZ R22, R22 ;  /* 0x0000001600167305 */ /* 0x000f22000021f100 */
[----:B------:R-:W-:Y:S05]  /*2ac0*/  BRA `(.L_x_17909) ;  /* 0x0000000000547947 */ /* 0x000fea0003800000 */
.L_x_17908:
        /* <DEDUP_REMOVED lines=17> */
.L_x_17936:
[----:B------:R-:W-:Y:S05]  /*2be0*/  BRA `(.L_x_17909) ;  /* 0x00000000000c7947 */ /* 0x000fea0003800000 */
.L_x_17933:
[----:B------:R0:W5:Y:S01]  /*2bf0*/  LDG.E R22, desc[UR36][R4.64] ;  /* 0x0000002404167981 */ /* 0x000162000c1e1900 */
[----:B------:R-:W-:Y:S05]  /*2c00*/  BRA `(.L_x_17909) ;  /* 0x0000000000047947 */ /* 0x000fea0003800000 */
.L_x_17932:
[----:B------:R3:W5:Y:S02]  /*2c10*/  LDG.E R22, desc[UR36][R4.64] ;  /* 0x0000002404167981 */ /* 0x000764000c1e1900 */
.L_x_17909:
[----:B------:R-:W-:-:S07]  /*2c20*/  VIADD R17, R17, 0x80 ;  /* 0x0000008011117836 */ /* 0x000fce0000000000 */
.L_x_17903:
[----:B------:R-:W-:Y:S05]  /*2c30*/  BSYNC B6 ;  /* 0x0000000000067941 */ /* 0x000fea0003800000 */
.L_x_17902:
        /* <DEDUP_REMOVED lines=22> */
.L_x_17942:
[----:B------:R0:W5:Y:S01]  /*2da0*/  LDG.E.U8 R25, desc[UR36][R4.64] ;  /* 0x0000002404197981 */ /* 0x000162000c1e1100 */
[----:B------:R-:W-:Y:S05]  /*2db0*/  BRA `(.L_x_17938) ;  /* 0x0000000c00307947 */ /* 0x000fea0003800000 */
.L_x_17941:
        /* <DEDUP_REMOVED lines=8> */
.L_x_17945:
[----:B------:R0:W5:Y:S01]  /*2e40*/  LDG.E R25, desc[UR36][R4.64] ;  /* 0x0000002404197981 */ /* 0x000162000c1e1900 */
[----:B------:R-:W-:Y:S05]  /*2e50*/  BRA `(.L_x_17938) ;  /* 0x0000000c00087947 */ /* 0x000fea0003800000 */
.L_x_17944:
[----:B------:R0:W5:Y:S01]  /*2e60*/  LDG.E.S16 R25, desc[UR36][R4.64] ;  /* 0x0000002404197981 */ /* 0x000162000c1e1700 */
[----:B------:R-:W-:Y:S05]  /*2e70*/  BRA `(.L_x_17938) ;  /* 0x0000000c00007947 */ /* 0x000fea0003800000 */
.L_x_17940:
        /* <DEDUP_REMOVED lines=9> */
.L_x_17947:
[----:B------:R-:W2:Y:S02]  /*2f10*/  LDG.E.U16 R4, desc[UR36][R4.64] ;  /* 0x0000002404047981 */ /* 0x000ea4000c1e1500 */
[----:B--2---:R-:W-:-:S06]  /*2f20*/  HADD2.F32 R25, -RZ, R4.H0_H0 ;  /* 0x20000004ff197230 */ /* 0x004fcc0000004100 */
[----:B------:R-:W0:Y:S01]  /*2f30*/  F2I.FTZ.TRUNC.NTZ R25, R25 ;  /* 0x0000001900197305 */ /* 0x000e22000021f100 */
[----:B------:R-:W-:Y:S05]  /*2f40*/  BRA `(.L_x_17938) ;  /* 0x0000000800cc7947 */ /* 0x000fea0003800000 */
.L_x_17946:
        /* <DEDUP_REMOVED lines=9> */
.L_x_17949:
[----:B------:R-:W2:Y:S02]  /*2fe0*/  LDG.E.U16 R4, desc[UR36][R4.64] ;  /* 0x0000002404047981 */ /* 0x000ea4000c1e1500 */
[----:B--2---:R-:W-:-:S06]  /*2ff0*/  HADD2.F32 R25, -RZ, R4.H0_H0 ;  /* 0x20000004ff197230 */ /* 0x004fcc0000004100 */
[----:B------:R-:W0:Y:S01]  /*3000*/  F2I.FTZ.TRUNC.NTZ R25, R25 ;  /* 0x0000001900197305 */ /* 0x000e22000021f100 */
[----:B------:R-:W-:Y:S05]  /*3010*/  BRA `(.L_x_17938) ;  /* 0x0000000800987947 */ /* 0x000fea0003800000 */
.L_x_17948:
[----:B------:R-:W2:Y:S02]  /*3020*/  LDG.E.64 R4, desc[UR36][R4.64] ;  /* 0x0000002404047981 */ /* 0x000ea4000c1e1b00 */
[----:B--2---:R0:W1:Y:S01]  /*3030*/  F2I.F64.TRUNC R25, R4 ;  /* 0x0000000400197311 */ /* 0x004062000030d100 */
[----:B------:R-:W-:Y:S05]  /*3040*/  BRA `(.L_x_17938) ;  /* 0x00000008008c7947 */ /* 0x000fea0003800000 */
.L_x_17939:
        /* <DEDUP_REMOVED lines=12> */
.L_x_17952:
[----:B------:R-:W2:Y:S02]  /*3110*/  LDG.E.64 R4, desc[UR36][R4.64] ;  /* 0x0000002404047981 */ /* 0x000ea4000c1e1b00 */
[----:B--2---:R0:W1:Y:S01]  /*3120*/  F2I.F64.TRUNC R25, R4 ;  /* 0x0000000400197311 */ /* 0x004062000030d100 */
[----:B------:R-:W-:Y:S05]  /*3130*/  BRA `(.L_x_17938) ;  /* 0x0000000800507947 */ /* 0x000fea0003800000 */
.L_x_17951:
        /* <DEDUP_REMOVED lines=27> */
.L_x_17954:
        /* <DEDUP_REMOVED lines=14> */
.L_x_17953:
[----:B------:R-:W2:Y:S02]  /*33d0*/  LDG.E.U16 R25, desc[UR36][R4.64] ;  /* 0x0000002404197981 */ /* 0x000ea4000c1e1500 */
[----:B--2---:R-:W-:-:S06]  /*33e0*/  IMAD.U32 R25, R25, 0x10000, RZ ;  /* 0x0001000019197824 */ /* 0x004fcc00078e00ff */
[----:B------:R-:W0:Y:S01]  /*33f0*/  F2I.FTZ.TRUNC.NTZ R25, R25 ;  /* 0x0000001900197305 */ /* 0x000e22000021f100 */
[----:B------:R-:W-:Y:S05]  /*3400*/  BRA `(.L_x_17938) ;  /* 0x00000004009c7947 */ /* 0x000fea0003800000 */
.L_x_17950:
        /* <DEDUP_REMOVED lines=10> */
.L_x_17957:
        /* <DEDUP_REMOVED lines=21> */
.L_x_17961:
[----:B------:R-:W-:Y:S05]  /*3600*/  BSYNC B1 ;  /* 0x0000000000017941 */ /* 0x000fea0003800000 */
.L_x_17960:
[----:B------:R-:W-:Y:S01]  /*3610*/  IMAD.SHL.U32 R3, R3, 0x100000, RZ ;  /* 0x0010000003037824 */ /* 0x000fe200078e00ff */
[----:B------:R-:W-:-:S04]  /*3620*/  LEA R0, R0, 0x3b800000, 0x17 ;  /* 0x3b80000000007811 */ /* 0x000fc800078eb8ff */
[----:B------:R-:W-:-:S07]  /*3630*/  LOP3.LUT R25, R0, R3, R25, 0xfe, !PT ;  /* 0x0000000300197212 */ /* 0x000fce00078efe19 */
.L_x_17959:
[----:B------:R-:W-:Y:S05]  /*3640*/  BSYNC B0 ;  /* 0x0000000000007941 */ /* 0x000fea0003800000 */
.L_x_17958:
[----:B------:R-:W0:Y:S01]  /*3650*/  F2I.FTZ.TRUNC.NTZ R25, R25 ;  /* 0x0000001900197305 */ /* 0x000e22000021f100 */
[----:B------:R-:W-:Y:S05]  /*3660*/  BRA `(.L_x_17938) ;  /* 0x0000000400047947 */ /* 0x000fea0003800000 */
.L_x_17956:
        /* <DEDUP_REMOVED lines=21> */
.L_x_17965:
[----:B------:R-:W-:Y:S05]  /*37c0*/  BSYNC B1 ;  /* 0x0000000000017941 */ /* 0x000fea0003800000 */
.L_x_17964:
[----:B------:R-:W-:Y:S01]  /*37d0*/  IMAD.SHL.U32 R3, R3, 0x200000, RZ ;  /* 0x0020000003037824 */ /* 0x000fe200078e00ff */
[----:B------:R-:W-:-:S04]  /*37e0*/  LEA R0, R0, 0x37800000, 0x17 ;  /* 0x3780000000007811 */ /* 0x000fc800078eb8ff */
[----:B------:R-:W-:-:S07]  /*37f0*/  LOP3.LUT R25, R0, R3, R25, 0xfe, !PT ;  /* 0x0000000300197212 */ /* 0x000fce00078efe19 */
.L_x_17963:
[----:B------:R-:W-:Y:S05]  /*3800*/  BSYNC B0 ;  /* 0x0000000000007941 */ /* 0x000fea0003800000 */
.L_x_17962:
[----:B------:R-:W0:Y:S01]  /*3810*/  F2I.FTZ.TRUNC.NTZ R25, R25 ;  /* 0x0000001900197305 */ /* 0x000e22000021f100 */
[----:B------:R-:W-:Y:S05]  /*3820*/  BRA `(.L_x_17938) ;  /* 0x0000000000947947 */ /* 0x000fea0003800000 */
.L_x_17955:
        /* <DEDUP_REMOVED lines=14> */
.L_x_17969:
[----:B------:R-:W-:Y:S05]  /*3910*/  BSYNC B0 ;  /* 0x0000000000007941 */ /* 0x000fea0003800000 */
.L_x_17968:
[----:B------:R-:W0:Y:S01]  /*3920*/  F2I.FTZ.TRUNC.NTZ R25, R25 ;  /* 0x0000001900197305 */ /* 0x000e22000021f100 */
[----:B------:R-:W-:Y:S05]  /*3930*/  BRA `(.L_x_17938) ;  /* 0x0000000000507947 */ /* 0x000fea0003800000 */
.L_x_17943:
        /* <DEDUP_REMOVED lines=16> */
.L_x_17970:
[----:B------:R-:W-:Y:S05]  /*3a40*/  BRA `(.L_x_17938) ;  /* 0x00000000000c7947 */ /* 0x000fea0003800000 */
.L_x_17967:
[----:B------:R0:W5:Y:S01]  /*3a50*/  LDG.E R25, desc[UR36][R4.64] ;  /* 0x0000002404197981 */ /* 0x000162000c1e1900 */
[----:B------:R-:W-:Y:S05]  /*3a60*/  BRA `(.L_x_17938) ;  /* 0x0000000000047947 */ /* 0x000fea0003800000 */
.L_x_17966:
[----:B------:R0:W5:Y:S02]  /*3a70*/  LDG.E R25, desc[UR36][R4.64] ;  /* 0x0000002404197981 */ /* 0x000164000c1e1900 */
.L_x_17938:
[----:B------:R-:W-:Y:S05]  /*3a80*/  BSYNC B6 ;  /* 0x0000000000067941 */ /* 0x000fea0003800000 */
.L_x_17937:
        /* <DEDUP_REMOVED lines=11> */
[-C--:B-----5:R-:W-:Y:S01]  /*3b40*/  IABS R3, R24.reuse ;  /* 0x0000001800037213 */ /* 0x0a0fe20000000000 */
[----:B------:R-:W0:Y:S01]  /*3b50*/  LDC R9, c[0x0][0x218] ;  /* 0x00008600ff097b82 */ /* 0x000e220000000800 */
[----:B------:R-:W-:Y:S02]  /*3b60*/  IABS R8, R24 ;  /* 0x0000001800087213 */ /* 0x000fe40000000000 */
[----:B--2---:R-:W1:Y:S03]  /*3b70*/  I2F.RP R0, R3 ;  /* 0x0000000300007306 */ /* 0x004e660000209400 */
[----:B------:R-:W-:-:S05]  /*3b80*/  IMAD.MOV R8, RZ, RZ, -R8 ;  /* 0x000000ffff087224 */ /* 0x000fca00078e0a08 */
[----:B-1----:R-:W1:Y:S02]  /*3b90*/  MUFU.RCP R0, R0 ;  /* 0x0000000000007308 */ /* 0x002e640000001000 */
[----:B-1----:R-:W-:Y:S01]  /*3ba0*/  VIADD R4, R0, 0xffffffe ;  /* 0x0ffffffe00047836 */ /* 0x002fe20000000000 */
[----:B0-----:R-:W-:-:S05]  /*3bb0*/  IABS R0, R9 ;  /* 0x0000000900007213 */ /* 0x001fca0000000000 */
[----:B------:R0:W1:Y:S02]  /*3bc0*/  F2I.FTZ.U32.TRUNC.NTZ R5, R4 ;  /* 0x0000000400057305 */ /* 0x000064000021f000 */
        /* <DEDUP_REMOVED lines=17> */
.L_x_17972:
[----:B------:R-:W-:Y:S05]  /*3ce0*/  BSYNC B0 ;  /* 0x0000000000007941 */ /* 0x000fea0003800000 */
.L_x_17971:
[----:B------:R-:W-:Y:S04]  /*3cf0*/  BSSY B0, `(.L_x_17973) ;  /* 0x000001c000007945 */ /* 0x000fe80003800000 */
[----:B------:R-:W-:Y:S05]  /*3d00*/  @P3 BRA `(.L_x_17974) ;  /* 0x0000000000683947 */ /* 0x000fea0003800000 */
        /* <DEDUP_REMOVED lines=26> */
.L_x_17974:
[----:B------:R-:W-:Y:S05]  /*3eb0*/  BSYNC B0 ;  /* 0x0000000000007941 */ /* 0x000fea0003800000 */
.L_x_17973:
[----:B------:R-:W-:Y:S04]  /*3ec0*/  BSSY B0, `(.L_x_17975) ;  /* 0x000001c000007945 */ /* 0x000fe80003800000 */
[----:B------:R-:W-:Y:S05]  /*3ed0*/  @P0 BRA `(.L_x_17976) ;  /* 0x0000000000680947 */ /* 0x000fea0003800000 */
[-C--:B--2--5:R-:W-:Y:S01]  /*3ee0*/  IABS R3, R22.reuse ;  /* 0x0000001600037213 */ /* 0x0a4fe20000000000 */
[----:B------:R-:W0:Y:S01]  /*3ef0*/  LDC R11, c[0x0][0x218] ;  /* 0x00008600ff0b7b82 */ /* 0x000e220000000800 */
[----:B------:R-:W-:Y:S02]  /*3f00*/  IABS R8, R22 ;  /* 0x0000001600087213 */ /* 0x000fe40000000000 */
[----:B------:R-:W1:Y:S03]  /*3f10*/  I2F.RP R0, R3 ;  /* 0x0000000300007306 */ /* 0x000e660000209400 */
        /* <DEDUP_REMOVED lines=22> */
.L_x_17976:
[----:B------:R-:W-:Y:S05]  /*4080*/  BSYNC B0 ;  /* 0x0000000000007941 */ /* 0x000fea0003800000 */
.L_x_17975:
        /* <DEDUP_REMOVED lines=24> */
[----:B------:R-:W-:-:S07]  /*4210*/  ISETP.GE.AND P3, PT, R0, RZ, PT ;  /* 0x000000ff0000720c */ /* 0x000fce0003f66270 */
[----:B------:R-:W-:-:S06]  /*4220*/  @P0 VIADD R22, R22, 0x1 ;  /* 0x0000000116160836 */ /* 0x000fcc0000000000 */
[----:B------:R-:W-:Y:S01]  /*4230*/  @!P3 IMAD.MOV R22, RZ, RZ, -R22 ;  /* 0x000000ffff16b224 */ /* 0x000fe200078e0a16 */
[----:B------:R-:W-:-:S07]  /*4240*/  @!P1 LOP3.LUT R22, RZ, R25, RZ, 0x33, !PT ;  /* 0x00000019ff169212 */ /* 0x000fce00078e33ff */
.L_x_17978:
[----:B------:R-:W-:Y:S05]  /*4250*/  BSYNC B0 ;  /* 0x0000000000007941 */ /* 0x000fea0003800000 */
.L_x_17977:
        /* <DEDUP_REMOVED lines=22> */
.L_x_17984:
[----:B------:R0:W-:Y:S01]  /*43c0*/  STG.E.U8 desc[UR36][R8.64], R5 ;  /* 0x0000000508007986 */ /* 0x0001e2000c101124 */
[----:B------:R-:W-:Y:S01]  /*43d0*/  IMAD.MOV.U32 R23, RZ, RZ, R19 ;  /* 0x000000ffff177224 */ /* 0x000fe200078e0013 */
[----:B------:R-:W-:Y:S06]  /*43e0*/  BRA `(.L_x_17980) ;  /* 0x0000000c00a87947 */ /* 0x000fec0003800000 */
.L_x_17983:
        /* <DEDUP_REMOVED lines=11> */
.L_x_17987:
[----:B------:R3:W-:Y:S01]  /*44a0*/  STG.E desc[UR36][R8.64], R5 ;  /* 0x0000000508007986 */ /* 0x0007e2000c101924 */
[----:B------:R-:W-:Y:S01]  /*44b0*/  IMAD.MOV.U32 R23, RZ, RZ, R19 ;  /* 0x000000ffff177224 */ /* 0x000fe200078e0013 */
[----:B------:R-:W-:Y:S06]  /*44c0*/  BRA `(.L_x_17980) ;  /* 0x0000000c00707947 */ /* 0x000fec0003800000 */
.L_x_17986:
[----:B------:R0:W-:Y:S01]  /*44d0*/  STG.E.U16 desc[UR36][R8.64], R5 ;  /* 0x0000000508007986 */ /* 0x0001e2000c101524 */
[----:B------:R-:W-:Y:S01]  /*44e0*/  IMAD.MOV.U32 R23, RZ, RZ, R19 ;  /* 0x000000ffff177224 */ /* 0x000fe200078e0013 */
[----:B------:R-:W-:Y:S06]  /*44f0*/  BRA `(.L_x_17980) ;  /* 0x0000000c00647947 */ /* 0x000fec0003800000 */
.L_x_17982:
        /* <DEDUP_REMOVED lines=10> */
.L_x_17989:
[----:B------:R-:W-:Y:S01]  /*45a0*/  I2FP.F32.S32 R0, R5 ;  /* 0x0000000500007245 */ /* 0x000fe20000201400 */
[----:B------:R-:W-:-:S03]  /*45b0*/  IMAD.MOV.U32 R23, RZ, RZ, R19 ;  /* 0x000000ffff177224 */ /* 0x000fc600078e0013 */
[----:B------:R-:W-:-:S05]  /*45c0*/  F2FP.F16.F32.PACK_AB R0, RZ, R0 ;  /* 0x00000000ff00723e */ /* 0x000fca00000000ff */
[----:B------:R0:W-:Y:S01]  /*45d0*/  STG.E.U16 desc[UR36][R8.64], R0 ;  /* 0x0000000008007986 */ /* 0x0001e2000c101524 */
[----:B------:R-:W-:Y:S05]  /*45e0*/  BRA `(.L_x_17980) ;  /* 0x0000000c00287947 */ /* 0x000fea0003800000 */
.L_x_17988:
        /* <DEDUP_REMOVED lines=11> */
.L_x_17991:
[----:B------:R-:W-:Y:S01]  /*46a0*/  I2FP.F32.S32 R5, R5 ;  /* 0x0000000500057245 */ /* 0x000fe20000201400 */
[----:B------:R-:W-:-:S03]  /*46b0*/  IMAD.MOV.U32 R23, RZ, RZ, R19 ;  /* 0x000000ffff177224 */ /* 0x000fc600078e0013 */
[----:B------:R-:W-:-:S04]  /*46c0*/  F2FP.F16.F32.PACK_AB R3, RZ, R5 ;  /* 0x00000005ff03723e */ /* 0x000fc800000000ff */
[----:B------:R-:W-:-:S05]  /*46d0*/  PRMT R3, R3, 0x5410, RZ ;  /* 0x0000541003037816 */ /* 0x000fca00000000ff */
[----:B------:R0:W-:Y:S01]  /*46e0*/  STG.E desc[UR36][R8.64], R3 ;  /* 0x0000000308007986 */ /* 0x0001e2000c101924 */
[----:B------:R-:W-:Y:S05]  /*46f0*/  BRA `(.L_x_17980) ;  /* 0x0000000800e47947 */ /* 0x000fea0003800000 */
.L_x_17990:
[----:B------:R-:W0:Y:S01]  /*4700*/  I2F.F64 R4, R5 ;  /* 0x0000000500047312 */ /* 0x000e220000201c00 */
[----:B------:R-:W-:Y:S01]  /*4710*/  IMAD.MOV.U32 R23, RZ, RZ, R19 ;  /* 0x000000ffff177224 */ /* 0x000fe200078e0013 */
[----:B0-----:R0:W-:Y:S01]  /*4720*/  STG.E.64 desc[UR36][R8.64], R4 ;  /* 0x0000000408007986 */ /* 0x0011e2000c101b24 */
[----:B------:R-:W-:Y:S05]  /*4730*/  BRA `(.L_x_17980) ;  /* 0x0000000800d47947 */ /* 0x000fea0003800000 */
.L_x_17981:
        /* <DEDUP_REMOVED lines=13> */
.L_x_17994:
[----:B------:R-:W0:Y:S01]  /*4810*/  I2F.F64 R4, R5 ;  /* 0x0000000500047312 */ /* 0x000e220000201c00 */
[----:B------:R-:W-:Y:S01]  /*4820*/  CS2R R6, SRZ ;  /* 0x0000000000067805 */ /* 0x000fe2000001ff00 */
[----:B------:R-:W-:-:S04]  /*4830*/  IMAD.MOV.U32 R23, RZ, RZ, R19 ;  /* 0x000000ffff177224 */ /* 0x000fc800078e0013 */
[----:B0-----:R0:W-:Y:S01]  /*4840*/  STG.E.128 desc[UR36][R8.64], R4 ;  /* 0x0000000408007986 */ /* 0x0011e2000c101d24 */
[----:B------:R-:W-:Y:S05]  /*4850*/  BRA `(.L_x_17980) ;  /* 0x00000008008c7947 */ /* 0x000fea0003800000 */
.L_x_17993:
        /* <DEDUP_REMOVED lines=21> */
.L_x_17998:
[----:B------:R-:W-:Y:S05]  /*49b0*/  BSYNC B0 ;  /* 0x0000000000007941 */ /* 0x000fea0003800000 */
.L_x_17997:
[----:B------:R-:W-:Y:S01]  /*49c0*/  LOP3.LUT R5, R0, R5, RZ, 0xfc, !PT ;  /* 0x0000000500057212 */ /* 0x000fe200078efcff */
[----:B------:R-:W-:-:S04]  /*49d0*/  IMAD.MOV.U32 R23, RZ, RZ, R19 ;  /* 0x000000ffff177224 */ /* 0x000fc800078e0013 */
[----:B------:R0:W-:Y:S01]  /*49e0*/  STG.E.U8 desc[UR36][R8.64], R5 ;  /* 0x0000000508007986 */ /* 0x0001e2000c101124 */
[----:B------:R-:W-:Y:S05]  /*49f0*/  BRA `(.L_x_17980) ;  /* 0x0000000800247947 */ /* 0x000fea0003800000 */
.L_x_17996:
        /* <DEDUP_REMOVED lines=13> */
.L_x_18000:
[----:B------:R-:W-:Y:S01]  /*4ad0*/  IMAD.MOV.U32 R0, RZ, RZ, 0x7f ;  /* 0x0000007fff007424 */ /* 0x000fe200078e00ff */
[----:B------:R-:W-:-:S04]  /*4ae0*/  ISETP.GT.U32.AND P0, PT, R3, 0x7f800000, PT ;  /* 0x7f8000000300780c */ /* 0x000fc80003f04070 */
[----:B------:R-:W-:-:S09]  /*4af0*/  SEL R0, R0, 0x7c, P0 ;  /* 0x0000007c00007807 */ /* 0x000fd20000000000 */
.L_x_18001:
[----:B------:R-:W-:Y:S05]  /*4b00*/  BSYNC B0 ;  /* 0x0000000000007941 */ /* 0x000fea0003800000 */
.L_x_17999:
[----:B------:R-:W-:Y:S01]  /*4b10*/  LOP3.LUT R3, R5, 0x80000000, RZ, 0xc0, !PT ;  /* 0x8000000005037812 */ /* 0x000fe200078ec0ff */
[----:B------:R-:W-:-:S03]  /*4b20*/  IMAD.MOV.U32 R23, RZ, RZ, R19 ;  /* 0x000000ffff177224 */ /* 0x000fc600078e0013 */
[----:B------:R-:W-:-:S04]  /*4b30*/  SHF.R.U32.HI R3, RZ, 0x18, R3 ;  /* 0x00000018ff037819 */ /* 0x000fc80000011603 */
[----:B------:R-:W-:-:S05]  /*4b40*/  LOP3.LUT R3, R0, R3, RZ, 0xfc, !PT ;  /* 0x0000000300037212 */ /* 0x000fca00078efcff */
[----:B------:R0:W-:Y:S01]  /*4b50*/  STG.E.U8 desc[UR36][R8.64], R3 ;  /* 0x0000000308007986 */ /* 0x0001e2000c101124 */
[----:B------:R-:W-:Y:S05]  /*4b60*/  BRA `(.L_x_17980) ;  /* 0x0000000400c87947 */ /* 0x000fea0003800000 */
.L_x_17995:
[----:B------:R-:W-:Y:S01]  /*4b70*/  I2FP.F32.S32 R0, R5 ;  /* 0x0000000500007245 */ /* 0x000fe20000201400 */
[----:B------:R-:W-:-:S03]  /*4b80*/  IMAD.MOV.U32 R23, RZ, RZ, R19 ;  /* 0x000000ffff177224 */ /* 0x000fc600078e0013 */
[----:B------:R-:W-:-:S05]  /*4b90*/  F2FP.BF16.F32.PACK_AB R0, RZ, R0 ;  /* 0x00000000ff00723e */ /* 0x000fca00000010ff */
[----:B------:R0:W-:Y:S01]  /*4ba0*/  STG.E.U16 desc[UR36][R8.64], R0 ;  /* 0x0000000008007986 */ /* 0x0001e2000c101524 */
[----:B------:R-:W-:Y:S05]  /*4bb0*/  BRA `(.L_x_17980) ;  /* 0x0000000400b47947 */ /* 0x000fea0003800000 */
.L_x_17992:
        /* <DEDUP_REMOVED lines=11> */
.L_x_18004:
        /* <DEDUP_REMOVED lines=17> */
.L_x_18007:
[----:B------:R-:W-:-:S04]  /*4d80*/  LOP3.LUT R3, R5, 0x80000000, RZ, 0xc0, !PT ;  /* 0x8000000005037812 */ /* 0x000fc800078ec0ff */
[----:B------:R-:W-:-:S04]  /*4d90*/  SHF.R.U32.HI R3, RZ, 0x18, R3 ;  /* 0x00000018ff037819 */ /* 0x000fc80000011603 */
[----:B------:R-:W-:-:S04]  /*4da0*/  LOP3.LUT R0, R0, R3, RZ, 0xfc, !PT ;  /* 0x0000000300007212 */ /* 0x000fc800078efcff */
[----:B------:R-:W-:-:S07]  /*4db0*/  PRMT R4, R0, 0x7610, R4 ;  /* 0x0000761000047816 */ /* 0x000fce0000000004 */
.L_x_18006:
[----:B------:R-:W-:Y:S05]  /*4dc0*/  BSYNC B0 ;  /* 0x0000000000007941 */ /* 0x000fea0003800000 */
.L_x_18005:
[----:B------:R0:W-:Y:S01]  /*4dd0*/  STG.E.U8 desc[UR36][R8.64], R4 ;  /* 0x0000000408007986 */ /* 0x0001e2000c101124 */
[----:B------:R-:W-:Y:S01]  /*4de0*/  IMAD.MOV.U32 R23, RZ, RZ, R19 ;  /* 0x000000ffff177224 */ /* 0x000fe200078e0013 */
[----:B------:R-:W-:Y:S06]  /*4df0*/  BRA `(.L_x_17980) ;  /* 0x0000000400247947 */ /* 0x000fec0003800000 */
.L_x_18003:
        /* <DEDUP_REMOVED lines=17> */
.L_x_18010:
[----:B------:R-:W-:-:S04]  /*4f10*/  LOP3.LUT R3, R5, 0x80000000, RZ, 0xc0, !PT ;  /* 0x8000000005037812 */ /* 0x000fc800078ec0ff */
[----:B------:R-:W-:-:S04]  /*4f20*/  SHF.R.U32.HI R3, RZ, 0x18, R3 ;  /* 0x00000018ff037819 */ /* 0x000fc80000011603 */
[----:B------:R-:W-:-:S04]  /*4f30*/  LOP3.LUT R0, R0, R3, RZ, 0xfc, !PT ;  /* 0x0000000300007212 */ /* 0x000fc800078efcff */
[----:B------:R-:W-:-:S07]  /*4f40*/  PRMT R4, R0, 0x7610, R4 ;  /* 0x0000761000047816 */ /* 0x000fce0000000004 */
.L_x_18009:
[----:B------:R-:W-:Y:S05]  /*4f50*/  BSYNC B0 ;  /* 0x0000000000007941 */ /* 0x000fea0003800000 */
.L_x_18008:
[----:B------:R0:W-:Y:S01]  /*4f60*/  STG.E.U8 desc[UR36][R8.64], R4 ;  /* 0x0000000408007986 */ /* 0x0001e2000c101124 */
[----:B------:R-:W-:Y:S01]  /*4f70*/  IMAD.MOV.U32 R23, RZ, RZ, R19 ;  /* 0x000000ffff177224 */ /* 0x000fe200078e0013 */
[----:B------:R-:W-:Y:S06]  /*4f80*/  BRA `(.L_x_17980) ;  /* 0x0000000000c07947 */ /* 0x000fec0003800000 */
.L_x_18002:
        /* <DEDUP_REMOVED lines=23> */
.L_x_17985:
        /* <DEDUP_REMOVED lines=16> */
.L_x_18013:
[----:B------:R-:W-:Y:S01]  /*5200*/  IMAD.MOV.U32 R23, RZ, RZ, R19 ;  /* 0x000000ffff177224 */ /* 0x000fe200078e0013 */
[----:B------:R-:W-:Y:S06]  /*5210*/  BRA `(.L_x_17980) ;  /* 0x00000000001c7947 */ /* 0x000fec0003800000 */
.L_x_18012:
[--C-:B------:R-:W-:Y:S01]  /*5220*/  SHF.R.S32.HI R7, RZ, 0x1f, R5.reuse ;  /* 0x0000001fff077819 */ /* 0x100fe20000011405 */
[----:B------:R-:W-:Y:S02]  /*5230*/  IMAD.MOV.U32 R6, RZ, RZ, R5 ;  /* 0x000000ffff067224 */ /* 0x000fe400078e0005 */
[----:B------:R-:W-:-:S03]  /*5240*/  IMAD.MOV.U32 R23, RZ, RZ, R19 ;  /* 0x000000ffff177224 */ /* 0x000fc600078e0013 */
[----:B------:R0:W-:Y:S01]  /*5250*/  STG.E.64 desc[UR36][R8.64], R6 ;  /* 0x0000000608007986 */ /* 0x0001e2000c101b24 */
[----:B------:R-:W-:Y:S05]  /*5260*/  BRA `(.L_x_17980) ;  /* 0x0000000000087947 */ /* 0x000fea0003800000 */
.L_x_18011:
[----:B------:R0:W-:Y:S01]  /*5270*/  STG.E desc[UR36][R8.64], R5 ;  /* 0x0000000508007986 */ /* 0x0001e2000c101924 */
[----:B------:R-:W-:-:S07]  /*5280*/  IMAD.MOV.U32 R23, RZ, RZ, R19 ;  /* 0x000000ffff177224 */ /* 0x000fce00078e0013 */
.L_x_17980:
[----:B------:R-:W-:Y:S05]  /*5290*/  BSYNC B6 ;  /* 0x0000000000067941 */ /* 0x000fea0003800000 */
.L_x_17979:
[----:B------:R-:W-:Y:S01]  /*52a0*/  ISETP.GE.AND P0, PT, R23, R16, PT ;  /* 0x000000101700720c */ /* 0x000fe20003f06270 */
[----:B------:R-:W-:-:S12]  /*52b0*/  BSSY B6, `(.L_x_18014) ;  /* 0x00001d8000067945 */ /* 0x000fd80003800000 */
[----:B------:R-:W-:Y:S05]  /*52c0*/  @P0 BRA `(.L_x_18015) ;  /* 0x0000001c00580947 */ /* 0x000fea0003800000 */
[----:B0--34-:R-:W0:Y:S01]  /*52d0*/  LDC.64 R4, c[0x0][0x220] ;  /* 0x00008800ff047b82 */ /* 0x019e220000000a00 */
[----:B--2---:R-:W-:Y:S01]  /*52e0*/  IMAD R0, R2, 0x200, R23 ;  /* 0x0000020002007824 */ /* 0x004fe200078e0217 */
[----:B-1----:R-:W-:Y:S01]  /*52f0*/  PRMT R6, R17, 0x9910, RZ ;  /* 0x0000991011067816 */ /* 0x002fe200000000ff */
        /* <DEDUP_REMOVED lines=17> */
.L_x_18019:
[----:B-----5:R4:W-:Y:S01]  /*5410*/  STG.E.U8 desc[UR36][R4.64], R24 ;  /* 0x0000001804007986 */ /* 0x0209e2000c101124 */
[----:B------:R-:W-:Y:S05]  /*5420*/  BRA `(.L_x_18021) ;  /* 0x0000000c00487947 */ /* 0x000fea0003800000 */
.L_x_18018:
        /* <DEDUP_REMOVED lines=9> */
.L_x_18023:
[----:B-----5:R2:W-:Y:S01]  /*54c0*/  STG.E desc[UR36][R4.64], R24 ;  /* 0x0000001804007986 */ /* 0x0205e2000c101924 */
[----:B------:R-:W-:Y:S05]  /*54d0*/  BRA `(.L_x_18021) ;  /* 0x0000000c001c7947 */ /* 0x000fea0003800000 */
.L_x_18022:
[----:B-----5:R0:W-:Y:S01]  /*54e0*/  STG.E.U16 desc[UR36][R4.64], R24 ;  /* 0x0000001804007986 */ /* 0x0201e2000c101524 */
[----:B------:R-:W-:Y:S05]  /*54f0*/  BRA `(.L_x_18021) ;  /* 0x0000000c00147947 */ /* 0x000fea0003800000 */
.L_x_18017:
        /* <DEDUP_REMOVED lines=9> */
.L_x_18025:
[----:B-----5:R-:W-:-:S04]  /*5590*/  I2FP.F32.S32 R0, R24 ;  /* 0x0000001800007245 */ /* 0x020fc80000201400 */
[----:B------:R-:W-:-:S05]  /*55a0*/  F2FP.F16.F32.PACK_AB R0, RZ, R0 ;  /* 0x00000000ff00723e */ /* 0x000fca00000000ff */
[----:B------:R0:W-:Y:S01]  /*55b0*/  STG.E.U16 desc[UR36][R4.64], R0 ;  /* 0x0000000004007986 */ /* 0x0001e2000c101524 */
[----:B------:R-:W-:Y:S05]  /*55c0*/  BRA `(.L_x_18021) ;  /* 0x0000000800e07947 */ /* 0x000fea0003800000 */
.L_x_18024:
        /* <DEDUP_REMOVED lines=10> */
.L_x_18027:
[----:B-----5:R-:W-:-:S04]  /*5670*/  I2FP.F32.S32 R24, R24 ;  /* 0x0000001800187245 */ /* 0x020fc80000201400 */
[----:B------:R-:W-:-:S04]  /*5680*/  F2FP.F16.F32.PACK_AB R3, RZ, R24 ;  /* 0x00000018ff03723e */ /* 0x000fc800000000ff */
[----:B------:R-:W-:-:S05]  /*5690*/  PRMT R3, R3, 0x5410, RZ ;  /* 0x0000541003037816 */ /* 0x000fca00000000ff */
[----:B------:R0:W-:Y:S01]  /*56a0*/  STG.E desc[UR36][R4.64], R3 ;  /* 0x0000000304007986 */ /* 0x0001e2000c101924 */
[----:B------:R-:W-:Y:S05]  /*56b0*/  BRA `(.L_x_18021) ;  /* 0x0000000800a47947 */ /* 0x000fea0003800000 */
.L_x_18026:
[----:B-----5:R-:W0:Y:S02]  /*56c0*/  I2F.F64 R24, R24 ;  /* 0x0000001800187312 */ /* 0x020e240000201c00 */
[----:B0-----:R0:W-:Y:S01]  /*56d0*/  STG.E.64 desc[UR36][R4.64], R24 ;  /* 0x0000001804007986 */ /* 0x0011e2000c101b24 */
[----:B------:R-:W-:Y:S05]  /*56e0*/  BRA `(.L_x_18021) ;  /* 0x0000000800987947 */ /* 0x000fea0003800000 */
.L_x_18016:
        /* <DEDUP_REMOVED lines=12> */
.L_x_18030:
[----:B-----5:R-:W0:Y:S01]  /*57b0*/  I2F.F64 R24, R24 ;  /* 0x0000001800187312 */ /* 0x020e220000201c00 */
[----:B------:R-:W-:-:S05]  /*57c0*/  CS2R R26, SRZ ;  /* 0x00000000001a7805 */ /* 0x000fca000001ff00 */
[----:B0-----:R0:W-:Y:S01]  /*57d0*/  STG.E.128 desc[UR36][R4.64], R24 ;  /* 0x0000001804007986 */ /* 0x0011e2000c101d24 */
[----:B------:R-:W-:Y:S05]  /*57e0*/  BRA `(.L_x_18021) ;  /* 0x0000000800587947 */ /* 0x000fea0003800000 */
.L_x_18029:
        /* <DEDUP_REMOVED lines=21> */
.L_x_18034:
[----:B------:R-:W-:Y:S05]  /*5940*/  BSYNC B0 ;  /* 0x0000000000007941 */ /* 0x000fea0003800000 */
.L_x_18033:
[----:B------:R-:W-:-:S05]  /*5950*/  LOP3.LUT R7, R0, R7, RZ, 0xfc, !PT ;  /* 0x0000000700077212 */ /* 0x000fca00078efcff */
[----:B------:R0:W-:Y:S01]  /*5960*/  STG.E.U8 desc[UR36][R4.64], R7 ;  /* 0x0000000704007986 */ /* 0x0001e2000c101124 */
[----:B------:R-:W-:Y:S05]  /*5970*/  BRA `(.L_x_18021) ;  /* 0x0000000400f47947 */ /* 0x000fea0003800000 */
.L_x_18032:
        /* <DEDUP_REMOVED lines=13> */
.L_x_18036:
[----:B------:R-:W-:Y:S01]  /*5a50*/  IMAD.MOV.U32 R0, RZ, RZ, 0x7f ;  /* 0x0000007fff007424 */ /* 0x000fe200078e00ff */
[----:B------:R-:W-:-:S04]  /*5a60*/  ISETP.GT.U32.AND P0, PT, R3, 0x7f800000, PT ;  /* 0x7f8000000300780c */ /* 0x000fc80003f04070 */
[----:B------:R-:W-:-:S09]  /*5a70*/  SEL R0, R0, 0x7c, P0 ;  /* 0x0000007c00007807 */ /* 0x000fd20000000000 */
.L_x_18037:
[----:B------:R-:W-:Y:S05]  /*5a80*/  BSYNC B0 ;  /* 0x0000000000007941 */ /* 0x000fea0003800000 */
.L_x_18035:
[----:B------:R-:W-:-:S04]  /*5a90*/  LOP3.LUT R3, R7, 0x80000000, RZ, 0xc0, !PT ;  /* 0x8000000007037812 */ /* 0x000fc800078ec0ff */
[----:B------:R-:W-:-:S04]  /*5aa0*/  SHF.R.U32.HI R3, RZ, 0x18, R3 ;  /* 0x00000018ff037819 */ /* 0x000fc80000011603 */
[----:B------:R-:W-:-:S05]  /*5ab0*/  LOP3.LUT R3, R0, R3, RZ, 0xfc, !PT ;  /* 0x0000000300037212 */ /* 0x000fca00078efcff */
[----:B------:R0:W-:Y:S01]  /*5ac0*/  STG.E.U8 desc[UR36][R4.64], R3 ;  /* 0x0000000304007986 */ /* 0x0001e2000c101124 */
[----:B------:R-:W-:Y:S05]  /*5ad0*/  BRA `(.L_x_18021) ;  /* 0x00000004009c7947 */ /* 0x000fea0003800000 */
.L_x_18031:
[----:B-----5:R-:W-:-:S04]  /*5ae0*/  I2FP.F32.S32 R0, R24 ;  /* 0x0000001800007245 */ /* 0x020fc80000201400 */
[----:B------:R-:W-:-:S05]  /*5af0*/  F2FP.BF16.F32.PACK_AB R0, RZ, R0 ;  /* 0x00000000ff00723e */ /* 0x000fca00000010ff */
[----:B------:R0:W-:Y:S01]  /*5b00*/  STG.E.U16 desc[UR36][R4.64], R0 ;  /* 0x0000000004007986 */ /* 0x0001e2000c101524 */
[----:B------:R-:W-:Y:S05]  /*5b10*/  BRA `(.L_x_18021) ;  /* 0x00000004008c7947 */ /* 0x000fea0003800000 */
.L_x_18028:
        /* <DEDUP_REMOVED lines=10> */
.L_x_18040:
        /* <DEDUP_REMOVED lines=17> */
.L_x_18043:
[----:B------:R-:W-:-:S04]  /*5cd0*/  LOP3.LUT R0, R7, 0x80000000, RZ, 0xc0, !PT ;  /* 0x8000000007007812 */ /* 0x000fc800078ec0ff */
[----:B------:R-:W-:-:S04]  /*5ce0*/  SHF.R.U32.HI R0, RZ, 0x18, R0 ;  /* 0x00000018ff007819 */ /* 0x000fc80000011600 */
[----:B------:R-:W-:-:S07]  /*5cf0*/  LOP3.LUT R0, R3, R0, RZ, 0xfc, !PT ;  /* 0x0000000003007212 */ /* 0x000fce00078efcff */
.L_x_18042:
[----:B------:R-:W-:Y:S05]  /*5d00*/  BSYNC B0 ;  /* 0x0000000000007941 */ /* 0x000fea0003800000 */
.L_x_18041:
[----:B------:R0:W-:Y:S01]  /*5d10*/  STG.E.U8 desc[UR36][R4.64], R0 ;  /* 0x0000000004007986 */ /* 0x0001e2000c101124 */
[----:B------:R-:W-:Y:S05]  /*5d20*/  BRA `(.L_x_18021) ;  /* 0x0000000400087947 */ /* 0x000fea0003800000 */
.L_x_18039:
        /* <DEDUP_REMOVED lines=17> */
.L_x_18046:
[----:B------:R-:W-:-:S04]  /*5e40*/  LOP3.LUT R0, R7, 0x80000000, RZ, 0xc0, !PT ;  /* 0x8000000007007812 */ /* 0x000fc800078ec0ff */
[----:B------:R-:W-:-:S04]  /*5e50*/  SHF.R.U32.HI R0, RZ, 0x18, R0 ;  /* 0x00000018ff007819 */ /* 0x000fc80000011600 */
[----:B------:R-:W-:-:S07]  /*5e60*/  LOP3.LUT R0, R3, R0, RZ, 0xfc, !PT ;  /* 0x0000000003007212 */ /* 0x000fce00078efcff */
.L_x_18045:
[----:B------:R-:W-:Y:S05]  /*5e70*/  BSYNC B0 ;  /* 0x0000000000007941 */ /* 0x000fea0003800000 */
.L_x_18044:
[----:B------:R0:W-:Y:S01]  /*5e80*/  STG.E.U8 desc[UR36][R4.64], R0 ;  /* 0x0000000004007986 */ /* 0x0001e2000c101124 */
[----:B------:R-:W-:Y:S05]  /*5e90*/  BRA `(.L_x_18021) ;  /* 0x0000000000ac7947 */ /* 0x000fea0003800000 */
.L_x_18038:
        /* <DEDUP_REMOVED lines=22> */
.L_x_18020:
        /* <DEDUP_REMOVED lines=16> */
.L_x_18049:
[----:B------:R-:W-:Y:S05]  /*6100*/  BRA `(.L_x_18021) ;  /* 0x0000000000107947 */ /* 0x000fea0003800000 */
.L_x_18048:
[----:B-----5:R-:W-:-:S05]  /*6110*/  SHF.R.S32.HI R25, RZ, 0x1f, R24 ;  /* 0x0000001fff197819 */ /* 0x020fca0000011418 */
[----:B------:R0:W-:Y:S01]  /*6120*/  STG.E.64 desc[UR36][R4.64], R24 ;  /* 0x0000001804007986 */ /* 0x0001e2000c101b24 */
[----:B------:R-:W-:Y:S05]  /*6130*/  BRA `(.L_x_18021) ;  /* 0x0000000000047947 */ /* 0x000fea0003800000 */
.L_x_18047:
[----:B-----5:R0:W-:Y:S02]  /*6140*/  STG.E desc[UR36][R4.64], R24 ;  /* 0x0000001804007986 */ /* 0x0201e4000c101924 */
.L_x_18021:
        /* <DEDUP_REMOVED lines=23> */
.L_x_18053:
[----:B------:R0:W-:Y:S01]  /*62c0*/  STG.E.U8 desc[UR36][R8.64], R18 ;  /* 0x0000001208007986 */ /* 0x0001e2000c101124 */
[----:B------:R-:W-:Y:S05]  /*62d0*/  BRA `(.L_x_18055) ;  /* 0x0000000c00507947 */ /* 0x000fea0003800000 */
.L_x_18052:
        /* <DEDUP_REMOVED lines=9> */
.L_x_18057:
[----:B------:R0:W-:Y:S01]  /*6370*/  STG.E desc[UR36][R8.64], R18 ;  /* 0x0000001208007986 */ /* 0x0001e2000c101924 */
[----:B------:R-:W-:Y:S05]  /*6380*/  BRA `(.L_x_18055) ;  /* 0x0000000c00247947 */ /* 0x000fea0003800000 */
.L_x_18056:
[----:B------:R0:W-:Y:S01]  /*6390*/  STG.E.U16 desc[UR36][R8.64], R18 ;  /* 0x0000001208007986 */ /* 0x0001e2000c101524 */
[----:B------:R-:W-:Y:S05]  /*63a0*/  BRA `(.L_x_18055) ;  /* 0x0000000c001c7947 */ /* 0x000fea0003800000 */
.L_x_18051:
        /* <DEDUP_REMOVED lines=9> */
.L_x_18059:
[----:B------:R-:W-:-:S04]  /*6440*/  I2FP.F32.S32 R0, R18 ;  /* 0x0000001200007245 */ /* 0x000fc80000201400 */
[----:B------:R-:W-:-:S05]  /*6450*/  F2FP.F16.F32.PACK_AB R0, RZ, R0 ;  /* 0x00000000ff00723e */ /* 0x000fca00000000ff */
[----:B------:R0:W-:Y:S01]  /*6460*/  STG.E.U16 desc[UR36][R8.64], R0 ;  /* 0x0000000008007986 */ /* 0x0001e2000c101524 */
[----:B------:R-:W-:Y:S05]  /*6470*/  BRA `(.L_x_18055) ;  /* 0x0000000800e87947 */ /* 0x000fea0003800000 */
.L_x_18058:
        /* <DEDUP_REMOVED lines=10> */
.L_x_18061:
[----:B------:R-:W-:-:S04]  /*6520*/  I2FP.F32.S32 R18, R18 ;  /* 0x0000001200127245 */ /* 0x000fc80000201400 */
[----:B------:R-:W-:-:S04]  /*6530*/  F2FP.F16.F32.PACK_AB R3, RZ, R18 ;  /* 0x00000012ff03723e */ /* 0x000fc800000000ff */
[----:B------:R-:W-:-:S05]  /*6540*/  PRMT R3, R3, 0x5410, RZ ;  /* 0x0000541003037816 */ /* 0x000fca00000000ff */
[----:B------:R0:W-:Y:S01]  /*6550*/  STG.E desc[UR36][R8.64], R3 ;  /* 0x0000000308007986 */ /* 0x0001e2000c101924 */
[----:B------:R-:W-:Y:S05]  /*6560*/  BRA `(.L_x_18055) ;  /* 0x0000000800ac7947 */ /* 0x000fea0003800000 */
.L_x_18060:
[----:B------:R-:W0:Y:S02]  /*6570*/  I2F.F64 R18, R18 ;  /* 0x0000001200127312 */ /* 0x000e240000201c00 */
[----:B0-----:R0:W-:Y:S01]  /*6580*/  STG.E.64 desc[UR36][R8.64], R18 ;  /* 0x0000001208007986 */ /* 0x0011e2000c101b24 */
[----:B------:R-:W-:Y:S05]  /*6590*/  BRA `(.L_x_18055) ;  /* 0x0000000800a07947 */ /* 0x000fea0003800000 */
.L_x_18050:
        /* <DEDUP_REMOVED lines=12> */
.L_x_18064:
[----:B------:R-:W0:Y:S01]  /*6660*/  I2F.F64 R4, R18 ;  /* 0x0000001200047312 */ /* 0x000e220000201c00 */
[----:B------:R-:W-:-:S05]  /*6670*/  CS2R R6, SRZ ;  /* 0x0000000000067805 */ /* 0x000fca000001ff00 */
[----:B0-----:R0:W-:Y:S01]  /*6680*/  STG.E.128 desc[UR36][R8.64], R4 ;  /* 0x0000000408007986 */ /* 0x0011e2000c101d24 */
[----:B------:R-:W-:Y:S05]  /*6690*/  BRA `(.L_x_18055) ;  /* 0x0000000800607947 */ /* 0x000fea0003800000 */
.L_x_18063:
        /* <DEDUP_REMOVED lines=21> */
.L_x_18068:
[----:B------:R-:W-:Y:S05]  /*67f0*/  BSYNC B0 ;  /* 0x0000000000007941 */ /* 0x000fea0003800000 */
.L_x_18067:
[----:B------:R-:W-:-:S05]  /*6800*/  LOP3.LUT R5, R0, R5, RZ, 0xfc, !PT ;  /* 0x0000000500057212 */ /* 0x000fca00078efcff */
[----:B------:R0:W-:Y:S01]  /*6810*/  STG.E.U8 desc[UR36][R8.64], R5 ;  /* 0x0000000508007986 */ /* 0x0001e2000c101124 */
[----:B------:R-:W-:Y:S05]  /*6820*/  BRA `(.L_x_18055) ;  /* 0x0000000400fc7947 */ /* 0x000fea0003800000 */
.L_x_18066:
        /* <DEDUP_REMOVED lines=13> */
.L_x_18070:
[----:B------:R-:W-:Y:S01]  /*6900*/  IMAD.MOV.U32 R0, RZ, RZ, 0x7f ;  /* 0x0000007fff007424 */ /* 0x000fe200078e00ff */
[----:B------:R-:W-:-:S04]  /*6910*/  ISETP.GT.U32.AND P0, PT, R3, 0x7f800000, PT ;  /* 0x7f8000000300780c */ /* 0x000fc80003f04070 */
[----:B------:R-:W-:-:S09]  /*6920*/  SEL R0, R0, 0x7c, P0 ;  /* 0x0000007c00007807 */ /* 0x000fd20000000000 */
.L_x_18071:
[----:B------:R-:W-:Y:S05]  /*6930*/  BSYNC B0 ;  /* 0x0000000000007941 */ /* 0x000fea0003800000 */
.L_x_18069:
[----:B------:R-:W-:-:S04]  /*6940*/  LOP3.LUT R3, R5, 0x80000000, RZ, 0xc0, !PT ;  /* 0x8000000005037812 */ /* 0x000fc800078ec0ff */
[----:B------:R-:W-:-:S04]  /*6950*/  SHF.R.U32.HI R3, RZ, 0x18, R3 ;  /* 0x00000018ff037819 */ /* 0x000fc80000011603 */
[----:B------:R-:W-:-:S05]  /*6960*/  LOP3.LUT R3, R0, R3, RZ, 0xfc, !PT ;  /* 0x0000000300037212 */ /* 0x000fca00078efcff */
[----:B------:R0:W-:Y:S01]  /*6970*/  STG.E.U8 desc[UR36][R8.64], R3 ;  /* 0x0000000308007986 */ /* 0x0001e2000c101124 */
[----:B------:R-:W-:Y:S05]  /*6980*/  BRA `(.L_x_18055) ;  /* 0x0000000400a47947 */ /* 0x000fea0003800000 */
.L_x_18065:
[----:B------:R-:W-:-:S04]  /*6990*/  I2FP.F32.S32 R0, R18 ;  /* 0x0000001200007245 */ /* 0x000fc80000201400 */
[----:B------:R-:W-:-:S05]  /*69a0*/  F2FP.BF16.F32.PACK_AB R0, RZ, R0 ;  /* 0x00000000ff00723e */ /* 0x000fca00000010ff */
[----:B------:R0:W-:Y:S01]  /*69b0*/  STG.E.U16 desc[UR36][R8.64], R0 ;  /* 0x0000000008007986 */ /* 0x0001e2000c101524 */
[----:B------:R-:W-:Y:S05]  /*69c0*/  BRA `(.L_x_18055) ;  /* 0x0000000400947947 */ /* 0x000fea0003800000 */
.L_x_18062:
        /* <DEDUP_REMOVED lines=10> */
.L_x_18074:
        /* <DEDUP_REMOVED lines=17> */
.L_x_18077:
[----:B------:R-:W-:-:S04]  /*6b80*/  LOP3.LUT R3, R5, 0x80000000, RZ, 0xc0, !PT ;  /* 0x8000000005037812 */ /* 0x000fc800078ec0ff */
[----:B------:R-:W-:-:S04]  /*6b90*/  SHF.R.U32.HI R3, RZ, 0x18, R3 ;  /* 0x00000018ff037819 */ /* 0x000fc80000011603 */
[----:B------:R-:W-:-:S04]  /*6ba0*/  LOP3.LUT R0, R0, R3, RZ, 0xfc, !PT ;  /* 0x0000000300007212 */ /* 0x000fc800078efcff */
[----:B------:R-:W-:-:S07]  /*6bb0*/  PRMT R4, R0, 0x7610, R4 ;  /* 0x0000761000047816 */ /* 0x000fce0000000004 */
.L_x_18076:
[----:B------:R-:W-:Y:S05]  /*6bc0*/  BSYNC B0 ;  /* 0x0000000000007941 */ /* 0x000fea0003800000 */
.L_x_18075:
[----:B------:R3:W-:Y:S01]  /*6bd0*/  STG.E.U8 desc[UR36][R8.64], R4 ;  /* 0x0000000408007986 */ /* 0x0007e2000c101124 */
[----:B------:R-:W-:Y:S05]  /*6be0*/  BRA `(.L_x_18055) ;  /* 0x00000004000c7947 */ /* 0x000fea0003800000 */
.L_x_18073:
        /* <DEDUP_REMOVED lines=17> */
.L_x_18080:
[----:B------:R-:W-:-:S04]  /*6d00*/  LOP3.LUT R3, R5, 0x80000000, RZ, 0xc0, !PT ;  /* 0x8000000005037812 */ /* 0x000fc800078ec0ff */
[----:B------:R-:W-:-:S04]  /*6d10*/  SHF.R.U32.HI R3, RZ, 0x18, R3 ;  /* 0x00000018ff037819 */ /* 0x000fc80000011603 */
[----:B------:R-:W-:-:S04]  /*6d20*/  LOP3.LUT R0, R0, R3, RZ, 0xfc, !PT ;  /* 0x0000000300007212 */ /* 0x000fc800078efcff */
[----:B------:R-:W-:-:S07]  /*6d30*/  PRMT R4, R0, 0x7610, R4 ;  /* 0x0000761000047816 */ /* 0x000fce0000000004 */
.L_x_18079:
[----:B------:R-:W-:Y:S05]  /*6d40*/  BSYNC B0 ;  /* 0x0000000000007941 */ /* 0x000fea0003800000 */
.L_x_18078:
[----:B------:R0:W-:Y:S01]  /*6d50*/  STG.E.U8 desc[UR36][R8.64], R4 ;  /* 0x0000000408007986 */ /* 0x0001e2000c101124 */
[----:B------:R-:W-:Y:S05]  /*6d60*/  BRA `(.L_x_18055) ;  /* 0x0000000000ac7947 */ /* 0x000fea0003800000 */
.L_x_18072:
        /* <DEDUP_REMOVED lines=22> */
.L_x_18054:
        /* <DEDUP_REMOVED lines=16> */
.L_x_18083:
[----:B------:R-:W-:Y:S05]  /*6fd0*/  BRA `(.L_x_18055) ;  /* 0x0000000000107947 */ /* 0x000fea0003800000 */
.L_x_18082:
[----:B------:R-:W-:-:S05]  /*6fe0*/  SHF.R.S32.HI R19, RZ, 0x1f, R18 ;  /* 0x0000001fff137819 */ /* 0x000fca0000011412 */
[----:B------:R1:W-:Y:S01]  /*6ff0*/  STG.E.64 desc[UR36][R8.64], R18 ;  /* 0x0000001208007986 */ /* 0x0003e2000c101b24 */
[----:B------:R-:W-:Y:S05]  /*7000*/  BRA `(.L_x_18055) ;  /* 0x0000000000047947 */ /* 0x000fea0003800000 */
.L_x_18081:
[----:B------:R2:W-:Y:S02]  /*7010*/  STG.E desc[UR36][R8.64], R18 ;  /* 0x0000001208007986 */ /* 0x0005e4000c101924 */
.L_x_18055:
[----:B------:R-:W-:-:S07]  /*7020*/  VIADD R23, R23, 0x80 ;  /* 0x0000008017177836 */ /* 0x000fce0000000000 */
.L_x_18015:
[----:B------:R-:W-:Y:S05]  /*7030*/  BSYNC B6 ;  /* 0x0000000000067941 */ /* 0x000fea0003800000 */
.L_x_18014:
        /* <DEDUP_REMOVED lines=21> */
.L_x_18087:
[----:B-----5:R-:W-:Y:S01]  /*7190*/  STG.E.U8 desc[UR36][R2.64], R22 ;  /* 0x0000001602007986 */ /* 0x020fe2000c101124 */
[----:B------:R-:W-:Y:S05]  /*71a0*/  EXIT ;  /* 0x000000000000794d */ /* 0x000fea0003800000 */
.L_x_18086:
        /* <DEDUP_REMOVED lines=9> */
.L_x_18090:
[----:B-----5:R-:W-:Y:S01]  /*7240*/  STG.E desc[UR36][R2.64], R22 ;  /* 0x0000001602007986 */ /* 0x020fe2000c101924 */
[----:B------:R-:W-:Y:S05]  /*7250*/  EXIT ;  /* 0x000000000000794d */ /* 0x000fea0003800000 */
.L_x_18089:
[----:B-----5:R-:W-:Y:S01]  /*7260*/  STG.E.U16 desc[UR36][R2.64], R22 ;  /* 0x0000001602007986 */ /* 0x020fe2000c101524 */
[----:B------:R-:W-:Y:S05]  /*7270*/  EXIT ;  /* 0x000000000000794d */ /* 0x000fea0003800000 */
.L_x_18085:
        /* <DEDUP_REMOVED lines=9> */
.L_x_18092:
[----:B-----5:R-:W-:-:S04]  /*7310*/  I2FP.F32.S32 R0, R22 ;  /* 0x0000001600007245 */ /* 0x020fc80000201400 */
[----:B------:R-:W-:-:S05]  /*7320*/  F2FP.F16.F32.PACK_AB R0, RZ, R0 ;  /* 0x00000000ff00723e */ /* 0x000fca00000000ff */
[----:B------:R-:W-:Y:S01]  /*7330*/  STG.E.U16 desc[UR36][R2.64], R0 ;  /* 0x0000000002007986 */ /* 0x000fe2000c101524 */
[----:B------:R-:W-:Y:S05]  /*7340*/  EXIT ;  /* 0x000000000000794d */ /* 0x000fea0003800000 */
.L_x_18091:
        /* <DEDUP_REMOVED lines=10> */
.L_x_18094:
[----:B-----5:R-:W-:-:S04]  /*73f0*/  I2FP.F32.S32 R22, R22 ;  /* 0x0000001600167245 */ /* 0x020fc80000201400 */
[----:B------:R-:W-:-:S04]  /*7400*/  F2FP.F16.F32.PACK_AB R5, RZ, R22 ;  /* 0x00000016ff05723e */ /* 0x000fc800000000ff */
[----:B------:R-:W-:-:S05]  /*7410*/  PRMT R5, R5, 0x5410, RZ ;  /* 0x0000541005057816 */ /* 0x000fca00000000ff */
[----:B------:R-:W-:Y:S01]  /*7420*/  STG.E desc[UR36][R2.64], R5 ;  /* 0x0000000502007986 */ /* 0x000fe2000c101924 */
[----:B------:R-:W-:Y:S05]  /*7430*/  EXIT ;  /* 0x000000000000794d */ /* 0x000fea0003800000 */
.L_x_18093:
[----:B-----5:R-:W0:Y:S02]  /*7440*/  I2F.F64 R22, R22 ;  /* 0x0000001600167312 */ /* 0x020e240000201c00 */
[----:B0-----:R-:W-:Y:S01]  /*7450*/  STG.E.64 desc[UR36][R2.64], R22 ;  /* 0x0000001602007986 */ /* 0x001fe2000c101b24 */
[----:B------:R-:W-:Y:S05]  /*7460*/  EXIT ;  /* 0x000000000000794d */ /* 0x000fea0003800000 */
.L_x_18084:
        /* <DEDUP_REMOVED lines=12> */
.L_x_18097:
[----:B-----5:R-:W0:Y:S01]  /*7530*/  I2F.F64 R4, R22 ;  /* 0x0000001600047312 */ /* 0x020e220000201c00 */
[----:B------:R-:W-:-:S05]  /*7540*/  CS2R R6, SRZ ;  /* 0x0000000000067805 */ /* 0x000fca000001ff00 */
[----:B0-----:R-:W-:Y:S01]  /*7550*/  STG.E.128 desc[UR36][R2.64], R4 ;  /* 0x0000000402007986 */ /* 0x001fe2000c101d24 */
[----:B------:R-:W-:Y:S05]  /*7560*/  EXIT ;  /* 0x000000000000794d */ /* 0x000fea0003800000 */
.L_x_18096:
        /* <DEDUP_REMOVED lines=21> */
.L_x_18101:
[----:B------:R-:W-:Y:S05]  /*76c0*/  BSYNC B0 ;  /* 0x0000000000007941 */ /* 0x000fea0003800000 */
.L_x_18100:
[----:B------:R-:W-:-:S05]  /*76d0*/  LOP3.LUT R5, R0, R5, RZ, 0xfc, !PT ;  /* 0x0000000500057212 */ /* 0x000fca00078efcff */
[----:B------:R-:W-:Y:S01]  /*76e0*/  STG.E.U8 desc[UR36][R2.64], R5 ;  /* 0x0000000502007986 */ /* 0x000fe2000c101124 */
[----:B------:R-:W-:Y:S05]  /*76f0*/  EXIT ;  /* 0x000000000000794d */ /* 0x000fea0003800000 */
.L_x_18099:
        /* <DEDUP_REMOVED lines=13> */
.L_x_18103:
[----:B------:R-:W-:Y:S01]  /*77d0*/  IMAD.MOV.U32 R0, RZ, RZ, 0x7f ;  /* 0x0000007fff007424 */ /* 0x000fe200078e00ff */
[----:B------:R-:W-:-:S04]  /*77e0*/  ISETP.GT.U32.AND P0, PT, R4, 0x7f800000, PT ;  /* 0x7f8000000400780c */ /* 0x000fc80003f04070 */
[----:B------:R-:W-:-:S09]  /*77f0*/  SEL R0, R0, 0x7c, P0 ;  /* 0x0000007c00007807 */ /* 0x000fd20000000000 */
.L_x_18104:
[----:B------:R-:W-:Y:S05]  /*7800*/  BSYNC B0 ;  /* 0x0000000000007941 */ /* 0x000fea0003800000 */
.L_x_18102:
[----:B------:R-:W-:-:S04]  /*7810*/  LOP3.LUT R4, R5, 0x80000000, RZ, 0xc0, !PT ;  /* 0x8000000005047812 */ /* 0x000fc800078ec0ff */
[----:B------:R-:W-:-:S04]  /*7820*/  SHF.R.U32.HI R5, RZ, 0x18, R4 ;  /* 0x00000018ff057819 */ /* 0x000fc80000011604 */
[----:B------:R-:W-:-:S05]  /*7830*/  LOP3.LUT R5, R0, R5, RZ, 0xfc, !PT ;  /* 0x0000000500057212 */ /* 0x000fca00078efcff */
[----:B------:R-:W-:Y:S01]  /*7840*/  STG.E.U8 desc[UR36][R2.64], R5 ;  /* 0x0000000502007986 */ /* 0x000fe2000c101124 */
[----:B------:R-:W-:Y:S05]  /*7850*/  EXIT ;  /* 0x000000000000794d */ /* 0x000fea0003800000 */
.L_x_18098:
[----:B-----5:R-:W-:-:S04]  /*7860*/  I2FP.F32.S32 R0, R22 ;  /* 0x0000001600007245 */ /* 0x020fc80000201400 */
[----:B------:R-:W-:-:S05]  /*7870*/  F2FP.BF16.F32.PACK_AB R0, RZ, R0 ;  /* 0x00000000ff00723e */ /* 0x000fca00000010ff */
[----:B------:R-:W-:Y:S01]  /*7880*/  STG.E.U16 desc[UR36][R2.64], R0 ;  /* 0x0000000002007986 */ /* 0x000fe2000c101524 */
[----:B------:R-:W-:Y:S05]  /*7890*/  EXIT ;  /* 0x000000000000794d */ /* 0x000fea0003800000 */
.L_x_18095:
        /* <DEDUP_REMOVED lines=10> */
.L_x_18107:
        /* <DEDUP_REMOVED lines=17> */
.L_x_18110:
[----:B------:R-:W-:-:S04]  /*7a50*/  LOP3.LUT R0, R7, 0x80000000, RZ, 0xc0, !PT ;  /* 0x8000000007007812 */ /* 0x000fc800078ec0ff */
[----:B------:R-:W-:-:S04]  /*7a60*/  SHF.R.U32.HI R5, RZ, 0x18, R0 ;  /* 0x00000018ff057819 */ /* 0x000fc80000011600 */
[----:B------:R-:W-:-:S04]  /*7a70*/  LOP3.LUT R4, R4, R5, RZ, 0xfc, !PT ;  /* 0x0000000504047212 */ /* 0x000fc800078efcff */
[----:B------:R-:W-:-:S07]  /*7a80*/  PRMT R0, R4, 0x7610, R0 ;  /* 0x0000761004007816 */ /* 0x000fce0000000000 */
.L_x_18109:
[----:B------:R-:W-:Y:S05]  /*7a90*/  BSYNC B0 ;  /* 0x0000000000007941 */ /* 0x000fea0003800000 */
.L_x_18108:
[----:B------:R-:W-:Y:S01]  /*7aa0*/  STG.E.U8 desc[UR36][R2.64], R0 ;  /* 0x0000000002007986 */ /* 0x000fe2000c101124 */
[----:B------:R-:W-:Y:S05]  /*7ab0*/  EXIT ;  /* 0x000000000000794d */ /* 0x000fea0003800000 */
.L_x_18106:
        /* <DEDUP_REMOVED lines=17> */
.L_x_18113:
[----:B------:R-:W-:-:S04]  /*7bd0*/  LOP3.LUT R0, R7, 0x80000000, RZ, 0xc0, !PT ;  /* 0x8000000007007812 */ /* 0x000fc800078ec0ff */
[----:B------:R-:W-:-:S04]  /*7be0*/  SHF.R.U32.HI R5, RZ, 0x18, R0 ;  /* 0x00000018ff057819 */ /* 0x000fc80000011600 */
[----:B------:R-:W-:-:S04]  /*7bf0*/  LOP3.LUT R4, R4, R5, RZ, 0xfc, !PT ;  /* 0x0000000504047212 */ /* 0x000fc800078efcff */
[----:B------:R-:W-:-:S07]  /*7c00*/  PRMT R0, R4, 0x7610, R0 ;  /* 0x0000761004007816 */ /* 0x000fce0000000000 */
.L_x_18112:
[----:B------:R-:W-:Y:S05]  /*7c10*/  BSYNC B0 ;  /* 0x0000000000007941 */ /* 0x000fea0003800000 */
.L_x_18111:
[----:B------:R-:W-:Y:S01]  /*7c20*/  STG.E.U8 desc[UR36][R2.64], R0 ;  /* 0x0000000002007986 */ /* 0x000fe2000c101124 */
[----:B------:R-:W-:Y:S05]  /*7c30*/  EXIT ;  /* 0x000000000000794d */ /* 0x000fea0003800000 */
.L_x_18105:
        /* <DEDUP_REMOVED lines=22> */
.L_x_18088:
        /* <DEDUP_REMOVED lines=16> */
.L_x_18116:
[----:B------:R-:W-:Y:S05]  /*7ea0*/  EXIT ;  /* 0x000000000000794d */ /* 0x000fea0003800000 */
.L_x_18115:
[----:B-----5:R-:W-:-:S05]  /*7eb0*/  SHF.R.S32.HI R23, RZ, 0x1f, R22 ;  /* 0x0000001fff177819 */ /* 0x020fca0000011416 */
[----:B------:R-:W-:Y:S01]  /*7ec0*/  STG.E.64 desc[UR36][R2.64], R22 ;  /* 0x0000001602007986 */ /* 0x000fe2000c101b24 */
[----:B------:R-:W-:Y:S05]  /*7ed0*/  EXIT ;  /* 0x000000000000794d */ /* 0x000fea0003800000 */
.L_x_18114:
[----:B-----5:R-:W-:Y:S01]  /*7ee0*/  STG.E desc[UR36][R2.64], R22 ;  /* 0x0000001602007986 */ /* 0x020fe2000c101924 */
[----:B------:R-:W-:Y:S05]  /*7ef0*/  EXIT ;  /* 0x000000000000794d */ /* 0x000fea0003800000 */
.L_x_18117:
        /* <DEDUP_REMOVED lines=16> */
.L_x_22929:


//--------------------- .text._ZN2at6native18elementwise_kernelILi128ELi2EZNS0_22gpu_kernel_impl_nocastINS0_13AUnaryFunctorIiiiZZZNS0_15binary_internal21div_trunc_kernel_cudaERNS_18TensorIteratorBaseEENKUlvE_clEvENKUlvE1_clEvEUliiE_EEEEvS6_RKT_EUliE_EEviT1_ --------------------------
	.section	.text._ZN2at6native18elementwise_kernelILi128ELi2EZNS0_22gpu_kernel_impl_nocastINS0_13AUnaryFunctorIiiiZZZNS0_15binary_internal21div_trunc_kernel_cudaERNS_18TensorIteratorBaseEENKUlvE_clEvENKUlvE1_clEvEUliiE_EEEEvS6_RKT_EUliE_EEviT1_,"ax",@progbits
	.align	128
        .global         _ZN2at6native18elementwise_kernelILi128ELi2EZNS0_22gpu_kernel_impl_nocastINS0_13AUnaryFunctorIiiiZZZNS0_15binary_internal21div_trunc_kernel_cudaERNS_18TensorIteratorBaseEENKUlvE_clEvENKUlvE1_clEvEUliiE_EEEEvS6_RKT_EUliE_EEviT1_
        .type           _ZN2at6native18elementwise_kernelILi128ELi2EZNS0_22gpu_kernel_impl_nocastINS0_13AUnaryFunctorIiiiZZZNS0_15binary_internal21div_trunc_kernel_cudaERNS_18TensorIteratorBaseEENKUlvE_clEvENKUlvE1_clEvEUliiE_EEEEvS6_RKT_EUliE_EEviT1_,@function
        .size           _ZN2at6native18elementwise_kernelILi128ELi2EZNS0_22gpu_kernel_impl_nocastINS0_13AUnaryFunctorIiiiZZZNS0_15binary_internal21div_trunc_kernel_cudaERNS_18TensorIteratorBaseEENKUlvE_clEvENKUlvE1_clEvEUliiE_EEEEvS6_RKT_EUliE_EEviT1_,(.L_x_22930 - _ZN2at6native18elementwise_kernelILi128ELi2EZNS0_22gpu_kernel_impl_nocastINS0_13AUnaryFunctorIiiiZZZNS0_15binary_internal21div_trunc_kernel_cudaERNS_18TensorIteratorBaseEENKUlvE_clEvENKUlvE1_clEvEUliiE_EEEEvS6_RKT_EUliE_EEviT1_)
        .other          _ZN2at6native18elementwise_kernelILi128ELi2EZNS0_22gpu_kernel_impl_nocastINS0_13AUnaryFunctorIiiiZZZNS0_15binary_internal21div_trunc_kernel_cudaERNS_18TensorIteratorBaseEENKUlvE_clEvENKUlvE1_clEvEUliiE_EEEEvS6_RKT_EUliE_EEviT1_,@"STO_CUDA_ENTRY STV_DEFAULT"
_ZN2at6native18elementwise_kernelILi128ELi2EZNS0_22gpu_kernel_impl_nocastINS0_13AUnaryFunctorIiiiZZZNS0_15binary_internal21div_trunc_kernel_cudaERNS_18TensorIteratorBaseEENKUlvE_clEvENKUlvE1_clEvEUliiE_EEEEvS6_RKT_EUliE_EEviT1_:
.text._ZN2at6native18elementwise_kernelILi128ELi2EZNS0_22gpu_kernel_impl_nocastINS0_13AUnaryFunctorIiiiZZZNS0_15binary_internal21div_trunc_kernel_cudaERNS_18TensorIteratorBaseEENKUlvE_clEvENKUlvE1_clEvEUliiE_EEEEvS6_RKT_EUliE_EEviT1_:
        /* <DEDUP_REMOVED lines=312> */
.L_x_18120:
[----:B------:R-:W-:Y:S01]  /*1380*/  ULDC.64 UR8, c[0x0][0x418] ;  /* 0x0001060000087ab9 */ /* 0x000fe20000000a00 */
[----:B------:R-:W0:Y:S01]  /*1390*/  LDC R8, c[0x0][0x424] ;  /* 0x00010900ff087b82 */ /* 0x000e220000000800 */
[----:B------:R-:W-:-:S04]  /*13a0*/  IADD3 R4, P0, R2, UR8, RZ ;  /* 0x0000000802047c10 */ /* 0x000fc8000ff1e0ff */
[----:B------:R-:W-:Y:S01]  /*13b0*/  IADD3.X R5, RZ, UR9, RZ, P0, !PT ;  /* 0x00000009ff057c10 */ /* 0x000fe200087fe4ff */
[----:B------:R-:W-:-:S04]  /*13c0*/  ULDC.64 UR8, c[0x0][0x410] ;  /* 0x0001040000087ab9 */ /* 0x000fc80000000a00 */
[----:B------:R0:W2:Y:S02]  /*13d0*/  LDG.E R11, desc[UR4][R4.64] ;  /* 0x00000004040b7981 */ /* 0x0000a4000c1e1900 */
[----:B0-----:R-:W-:Y:S02]  /*13e0*/  IABS R4, R8 ;  /* 0x0000000800047213 */ /* 0x001fe40000000000 */
[----:B--2---:R-:W-:-:S04]  /*13f0*/  IABS R9, R11 ;  /* 0x0000000b00097213 */ /* 0x004fc80000000000 */
[----:B------:R-:W0:Y:S08]  /*1400*/  I2F.RP R2, R9 ;  /* 0x0000000900027306 */ /* 0x000e300000209400 */
[----:B0-----:R-:W0:Y:S02]  /*1410*/  MUFU.RCP R2, R2 ;  /* 0x0000000200027308 */ /* 0x001e240000001000 */
[----:B0-----:R-:W-:-:S06]  /*1420*/  VIADD R6, R2, 0xffffffe ;  /* 0x0ffffffe02067836 */ /* 0x001fcc0000000000 */
[----:B------:R0:W1:Y:S02]  /*1430*/  F2I.FTZ.U32.TRUNC.NTZ R7, R6 ;  /* 0x0000000600077305 */ /* 0x000064000021f000 */
[----:B0-----:R-:W-:Y:S02]  /*1440*/  MOV R6, RZ ;  /* 0x000000ff00067202 */ /* 0x001fe40000000f00 */
[----:B-1----:R-:W-:-:S05]  /*1450*/  IADD3 R10, RZ, -R7, RZ ;  /* 0x80000007ff0a7210 */ /* 0x002fca0007ffe0ff */
[----:B------:R-:W-:Y:S01]  /*1460*/  IMAD R5, R10, R9, RZ ;  /* 0x000000090a057224 */ /* 0x000fe200078e02ff */
[----:B------:R-:W-:-:S03]  /*1470*/  IABS R10, R11 ;  /* 0x0000000b000a7213 */ /* 0x000fc60000000000 */
[----:B------:R-:W-:Y:S01]  /*1480*/  IMAD.HI.U32 R7, R7, R5, R6 ;  /* 0x0000000507077227 */ /* 0x000fe200078e0006 */
[----:B------:R-:W-:-:S05]  /*1490*/  IADD3 R2, RZ, -R10, RZ ;  /* 0x8000000aff027210 */ /* 0x000fca0007ffe0ff */
[----:B------:R-:W-:-:S04]  /*14a0*/  IMAD.HI.U32 R7, R7, R4, RZ ;  /* 0x0000000407077227 */ /* 0x000fc800078e00ff */
[----:B------:R-:W-:-:S05]  /*14b0*/  IMAD R2, R7, R2, R4 ;  /* 0x0000000207027224 */ /* 0x000fca00078e0204 */
[----:B------:R-:W-:-:S13]  /*14c0*/  ISETP.GT.U32.AND P2, PT, R9, R2, PT ;  /* 0x000000020900720c */ /* 0x000fda0003f44070 */
[-C--:B------:R-:W-:Y:S01]  /*14d0*/  @!P2 IADD3 R2, R2, -R9.reuse, RZ ;  /* 0x800000090202a210 */ /* 0x080fe20007ffe0ff */
[----:B------:R-:W-:Y:S01]  /*14e0*/  @!P2 VIADD R7, R7, 0x1 ;  /* 0x000000010707a836 */ /* 0x000fe20000000000 */
[C---:B------:R-:W-:Y:S02]  /*14f0*/  ISETP.NE.AND P2, PT, R11.reuse, RZ, PT ;  /* 0x000000ff0b00720c */ /* 0x040fe40003f45270 */
[----:B------:R-:W-:Y:S02]  /*1500*/  ISETP.GE.U32.AND P0, PT, R2, R9, PT ;  /* 0x000000090200720c */ /* 0x000fe40003f06070 */
[----:B------:R-:W-:-:S04]  /*1510*/  LOP3.LUT R2, R11, R8, RZ, 0x3c, !PT ;  /* 0x000000080b027212 */ /* 0x000fc800078e3cff */
[----:B------:R-:W-:-:S07]  /*1520*/  ISETP.GE.AND P1, PT, R2, RZ, PT ;  /* 0x000000ff0200720c */ /* 0x000fce0003f26270 */
[----:B------:R-:W-:Y:S02]  /*1530*/  @P0 IADD3 R7, R7, 0x1, RZ ;  /* 0x0000000107070810 */ /* 0x000fe40007ffe0ff */
[----:B------:R-:W-:Y:S02]  /*1540*/  IADD3 R2, P0, R3, UR8, RZ ;  /* 0x0000000803027c10 */ /* 0x000fe4000ff1e0ff */
[----:B------:R-:W-:Y:S01]  /*1550*/  MOV R5, R7 ;  /* 0x0000000700057202 */ /* 0x000fe20000000f00 */
[----:B------:R-:W-:Y:S01]  /*1560*/  VIADD R7, R0, 0x80 ;  /* 0x0000008000077836 */ /* 0x000fe20000000000 */
[----:B------:R-:W-:Y:S02]  /*1570*/  IADD3.X R3, RZ, UR9, RZ, P0, !PT ;  /* 0x00000009ff037c10 */ /* 0x000fe400087fe4ff */
[----:B------:R-:W-:Y:S02]  /*1580*/  @!P1 IADD3 R5, -R5, RZ, RZ ;  /* 0x000000ff05059210 */ /* 0x000fe40007ffe1ff */
[----:B------:R-:W-:-:S05]  /*1590*/  @!P2 LOP3.LUT R5, RZ, R11, RZ, 0x33, !PT ;  /* 0x0000000bff05a212 */ /* 0x000fca00078e33ff */
[----:B------:R0:W-:Y:S02]  /*15a0*/  STG.E desc[UR4][R2.64], R5 ;  /* 0x0000000502007986 */ /* 0x0001e4000c101904 */
.L_x_18119:
[----:B------:R-:W-:Y:S05]  /*15b0*/  BSYNC B0 ;  /* 0x0000000000007941 */ /* 0x000fea0003800000 */
.L_x_18118:
        /* <DEDUP_REMOVED lines=300> */
[----:B------:R-:W-:-:S05]  /*2880*/  @P0 SHF.R.U32.HI R2, RZ, R9, R2 ;  /* 0x00000009ff020219 */ /* 0x000fca0000011602 */
[----:B------:R-:W-:-:S04]  /*2890*/  @P0 IMAD.MOV R6, RZ, RZ, -R2 ;  /* 0x000000ffff060224 */ /* 0x000fc800078e0a02 */
[----:B-1----:R-:W-:-:S04]  /*28a0*/  @P0 IMAD R6, R11, R6, R7 ;  /* 0x000000060b060224 */ /* 0x002fc800078e0207 */
[C---:B--2---:R-:W-:Y:S02]  /*28b0*/  @P0 IMAD R3, R6.reuse, R12, R3 ;  /* 0x0000000c06030224 */ /* 0x044fe400078e0203 */
[----:B------:R-:W-:-:S07]  /*28c0*/  @P0 IMAD R0, R6, R13, R0 ;  /* 0x0000000d06000224 */ /* 0x000fce00078e0200 */
.L_x_18121:
[----:B------:R-:W-:Y:S01]  /*28d0*/  ULDC.64 UR6, c[0x0][0x418] ;  /* 0x0001060000067ab9 */ /* 0x000fe20000000a00 */
[----:B------:R-:W0:Y:S01]  /*28e0*/  LDC R11, c[0x0][0x424] ;  /* 0x00010900ff0b7b82 */ /* 0x000e220000000800 */
[----:B------:R-:W-:-:S04]  /*28f0*/  IADD3 R4, P0, R0, UR6, RZ ;  /* 0x0000000600047c10 */ /* 0x000fc8000ff1e0ff */
[----:B------:R-:W-:Y:S01]  /*2900*/  IADD3.X R5, RZ, UR7, RZ, P0, !PT ;  /* 0x00000007ff057c10 */ /* 0x000fe200087fe4ff */
[----:B------:R-:W-:-:S04]  /*2910*/  ULDC.64 UR6, c[0x0][0x410] ;  /* 0x0001040000067ab9 */ /* 0x000fc80000000a00 */
[----:B------:R-:W2:Y:S01]  /*2920*/  LDG.E R4, desc[UR4][R4.64] ;  /* 0x0000000404047981 */ /* 0x000ea2000c1e1900 */
[----:B0-----:R-:W-:Y:S02]  /*2930*/  IABS R8, R11 ;  /* 0x0000000b00087213 */ /* 0x001fe40000000000 */
        /* <DEDUP_REMOVED lines=18> */
[C---:B------:R-:W-:Y:S02]  /*2a60*/  LOP3.LUT R0, R4.reuse, R11, RZ, 0x3c, !PT ;  /* 0x0000000b04007212 */ /* 0x040fe400078e3cff */
[----:B------:R-:W-:Y:S02]  /*2a70*/  ISETP.NE.AND P2, PT, R4, RZ, PT ;  /* 0x000000ff0400720c */ /* 0x000fe40003f45270 */
[----:B------:R-:W-:-:S07]  /*2a80*/  ISETP.GE.AND P1, PT, R0, RZ, PT ;  /* 0x000000ff0000720c */ /* 0x000fce0003f26270 */
[----:B------:R-:W-:Y:S02]  /*2a90*/  @P0 IADD3 R7, R7, 0x1, RZ ;  /* 0x0000000107070810 */ /* 0x000fe40007ffe0ff */
[----:B------:R-:W-:-:S04]  /*2aa0*/  IADD3 R2, P0, R3, UR6, RZ ;  /* 0x0000000603027c10 */ /* 0x000fc8000ff1e0ff */
[----:B------:R-:W-:Y:S02]  /*2ab0*/  @!P1 IADD3 R7, -R7, RZ, RZ ;  /* 0x000000ff07079210 */ /* 0x000fe40007ffe1ff */
[----:B------:R-:W-:Y:S02]  /*2ac0*/  IADD3.X R3, RZ, UR7, RZ, P0, !PT ;  /* 0x00000007ff037c10 */ /* 0x000fe400087fe4ff */
[----:B------:R-:W-:-:S05]  /*2ad0*/  @!P2 LOP3.LUT R7, RZ, R4, RZ, 0x33, !PT ;  /* 0x00000004ff07a212 */ /* 0x000fca00078e33ff */
[----:B------:R-:W-:Y:S01]  /*2ae0*/  STG.E desc[UR4][R2.64], R7 ;  /* 0x0000000702007986 */ /* 0x000fe2000c101904 */
[----:B------:R-:W-:Y:S05]  /*2af0*/  EXIT ;  /* 0x000000000000794d */ /* 0x000fea0003800000 */
.L_x_18122:
        /* <DEDUP_REMOVED lines=16> */
.L_x_22930:


//--------------------- .text._ZN2at6native27unrolled_elementwise_kernelINS0_13AUnaryFunctorIiiiZZZNS0_15binary_internal21div_trunc_kernel_cudaERNS_18TensorIteratorBaseEENKUlvE_clEvENKUlvE1_clEvEUliiE_EESt5arrayIPcLm2EELi4E23TrivialOffsetCalculatorILi1EjESE_NS0_6memory15LoadWithoutCastENSF_16StoreWithoutCastEEEviT_T0_T2_T3_T4_T5_ --------------------------
	.section	.text._ZN2at6native27unrolled_elementwise_kernelINS0_13AUnaryFunctorIiiiZZZNS0_15binary_internal21div_trunc_kernel_cudaERNS_18TensorIteratorBaseEENKUlvE_clEvENKUlvE1_clEvEUliiE_EESt5arrayIPcLm2EELi4E23TrivialOffsetCalculatorILi1EjESE_NS0_6memory15LoadWithoutCastENSF_16StoreWithoutCastEEEviT_T0_T2_T3_T4_T5_,"ax",@progbits
	.align	128
        .global         _ZN2at6native27unrolled_elementwise_kernelINS0_13AUnaryFunctorIiiiZZZNS0_15binary_internal21div_trunc_kernel_cudaERNS_18TensorIteratorBaseEENKUlvE_clEvENKUlvE1_clEvEUliiE_EESt5arrayIPcLm2EELi4E23TrivialOffsetCalculatorILi1EjESE_NS0_6memory15LoadWithoutCastENSF_16StoreWithoutCastEEEviT_T0_T2_T3_T4_T5_
        .type           _ZN2at6native27unrolled_elementwise_kernelINS0_13AUnaryFunctorIiiiZZZNS0_15binary_internal21div_trunc_kernel_cudaERNS_18TensorIteratorBaseEENKUlvE_clEvENKUlvE1_clEvEUliiE_EESt5arrayIPcLm2EELi4E23TrivialOffsetCalculatorILi1EjESE_NS0_6memory15LoadWithoutCastENSF_16StoreWithoutCastEEEviT_T0_T2_T3_T4_T5_,@function
        .size           _ZN2at6native27unrolled_elementwise_kernelINS0_13AUnaryFunctorIiiiZZZNS0_15binary_internal21div_trunc_kernel_cudaERNS_18TensorIteratorBaseEENKUlvE_clEvENKUlvE1_clEvEUliiE_EESt5arrayIPcLm2EELi4E23TrivialOffsetCalculatorILi1EjESE_NS0_6memory15LoadWithoutCastENSF_16StoreWithoutCastEEEviT_T0_T2_T3_T4_T5_,(.L_x_22931 - _ZN2at6native27unrolled_elementwise_kernelINS0_13AUnaryFunctorIiiiZZZNS0_15binary_internal21div_trunc_kernel_cudaERNS_18TensorIteratorBaseEENKUlvE_clEvENKUlvE1_clEvEUliiE_EESt5arrayIPcLm2EELi4E23TrivialOffsetCalculatorILi1EjESE_NS0_6memory15LoadWithoutCastENSF_16StoreWithoutCastEEEviT_T0_T2_T3_T4_T5_)
        .other          _ZN2at6native27unrolled_elementwise_kernelINS0_13AUnaryFunctorIiiiZZZNS0_15binary_internal21div_trunc_kernel_cudaERNS_18TensorIteratorBaseEENKUlvE_clEvENKUlvE1_clEvEUliiE_EESt5arrayIPcLm2EELi4E23TrivialOffsetCalculatorILi1EjESE_NS0_6memory15LoadWithoutCastENSF_16StoreWithoutCastEEEviT_T0_T2_T3_T4_T5_,@"STO_CUDA_ENTRY STV_DEFAULT"
_ZN2at6native27unrolled_elementwise_kernelINS0_13AUnaryFunctorIiiiZZZNS0_15binary_internal21div_trunc_kernel_cudaERNS_18TensorIteratorBaseEENKUlvE_clEvENKUlvE1_clEvEUliiE_EESt5arrayIPcLm2EELi4E23TrivialOffsetCalculatorILi1EjESE_NS0_6memory15LoadWithoutCastENSF_16StoreWithoutCastEEEviT_T0_T2_T3_T4_T5_:
.text._ZN2at6native27unrolled_elementwise_kernelINS0_13AUnaryFunctorIiiiZZZNS0_15binary_internal21div_trunc_kernel_cudaERNS_18TensorIteratorBaseEENKUlvE_clEvENKUlvE1_clEvEUliiE_EESt5arrayIPcLm2EELi4E23TrivialOffsetCalculatorILi1EjESE_NS0_6memory15LoadWithoutCastENSF_16StoreWithoutCastEEEviT_T0_T2_T3_T4_T5_:
        /* <DEDUP_REMOVED lines=13> */
[----:B------:R-:W1:-:S12]  /*00d0*/  @!P0 LDC.64 R16, c[0x0][0x220] ;  /* 0x00008800ff108b82 */ /* 0x000e580000000a00 */
[----:B------:R-:W-:Y:S01]  /*00e0*/  @!P1 IMAD R19, R0, 0x200, R5 ;  /* 0x0000020000139824 */ /* 0x000fe200078e0205 */
[----:B------:R-:W2:Y:S01]  /*00f0*/  @!P1 LDC.64 R6, c[0x0][0x228] ;  /* 0x00008a00ff069b82 */ /* 0x000ea20000000a00 */
[----:B------:R-:W-:Y:S02]  /*0100*/  @!P1 VIADD R5, R5, 0x80 ;  /* 0x0000008005059836 */ /* 0x000fe40000000000 */
[----:B0-----:R-:W-:-:S03]  /*0110*/  @!P0 IMAD.WIDE.U32 R12, R11, 0x4, R12 ;  /* 0x000000040b0c8825 */ /* 0x001fc600078e000c */
[C---:B------:R-:W-:Y:S02]  /*0120*/  ISETP.GE.AND P3, PT, R5.reuse, R4, PT ;  /* 0x000000040500720c */ /* 0x040fe40003f66270 */
[----:B------:R-:W5:Y:S11]  /*0130*/  @!P0 LDG.E R10, desc[UR4][R12.64] ;  /* 0x000000040c0a8981 */ /* 0x000f76000c1e1900 */
[----:B------:R-:W-:Y:S01]  /*0140*/  @!P3 LEA R21, R0, R5, 0x9 ;  /* 0x000000050015b211 */ /* 0x000fe200078e48ff */
[----:B------:R-:W-:Y:S01]  /*0150*/  @!P3 VIADD R5, R5, 0x80 ;  /* 0x000000800505b836 */ /* 0x000fe20000000000 */
[----:B------:R-:W0:Y:S01]  /*0160*/  @!P3 LDC.64 R8, c[0x0][0x228] ;  /* 0x00008a00ff08bb82 */ /* 0x000e220000000a00 */
[----:B--2---:R-:W-:-:S03]  /*0170*/  @!P1 IMAD.WIDE.U32 R18, R19, 0x4, R6 ;  /* 0x0000000413129825 */ /* 0x004fc600078e0006 */
[----:B------:R-:W-:Y:S01]  /*0180*/  ISETP.GE.AND P2, PT, R5, R4, PT ;  /* 0x000000040500720c */ /* 0x000fe20003f46270 */
[----:B------:R-:W-:Y:S02]  /*0190*/  IMAD.MOV.U32 R7, RZ, RZ, R3 ;  /* 0x000000ffff077224 */ /* 0x000fe400078e0003 */
[----:B------:R-:W-:-:S10]  /*01a0*/  IMAD.MOV.U32 R6, RZ, RZ, RZ ;  /* 0x000000ffff067224 */ /* 0x000fd400078e00ff */
[----:B------:R-:W2:Y:S01]  /*01b0*/  @!P2 LDC.64 R14, c[0x0][0x228] ;  /* 0x00008a00ff0eab82 */ /* 0x000ea20000000a00 */
[----:B------:R-:W-:Y:S02]  /*01c0*/  @!P2 IMAD R5, R0, 0x200, R5 ;  /* 0x000002000005a824 */ /* 0x000fe400078e0205 */
[----:B0-----:R-:W-:Y:S01]  /*01d0*/  @!P3 IMAD.WIDE.U32 R20, R21, 0x4, R8 ;  /* 0x000000041514b825 */ /* 0x001fe200078e0008 */
[----:B------:R-:W-:Y:S01]  /*01e0*/  HFMA2.MMA R8, -RZ, RZ, 0, 0 ;  /* 0x00000000ff087435 */ /* 0x000fe200000001ff */
[C---:B------:R-:W-:Y:S02]  /*01f0*/  IADD3 R11, R7.reuse, 0x100, RZ ;  /* 0x00000100070b7810 */ /* 0x040fe40007ffe0ff */
[----:B------:R-:W-:Y:S01]  /*0200*/  VIADD R9, R7, 0x80 ;  /* 0x0000008007097836 */ /* 0x000fe20000000000 */
[----:B------:R-:W-:Y:S01]  /*0210*/  BSSY B0, `(.L_x_18123) ;  /* 0x0000029000007945 */ /* 0x000fe20003800000 */
[----:B------:R-:W5:Y:S05]  /*0220*/  @!P3 LDG.E R6, desc[UR4][R20.64] ;  /* 0x000000041406b981 */ /* 0x000f6a000c1e1900 */
[----:B------:R0:W5:Y:S01]  /*0230*/  @!P1 LDG.E R8, desc[UR4][R18.64] ;  /* 0x0000000412089981 */ /* 0x000162000c1e1900 */
[----:B--2---:R-:W-:-:S04]  /*0240*/  @!P2 IMAD.WIDE.U32 R14, R5, 0x4, R14 ;  /* 0x00000004050ea825 */ /* 0x004fc800078e000e */
[----:B------:R-:W-:Y:S02]  /*0250*/  IMAD.MOV.U32 R5, RZ, RZ, RZ ;  /* 0x000000ffff057224 */ /* 0x000fe400078e00ff */
[----:B0-----:R-:W-:Y:S02]  /*0260*/  VIADD R19, R7, 0x180 ;  /* 0x0000018007137836 */ /* 0x001fe40000000000 */
[----:B------:R-:W-:Y:S01]  /*0270*/  @!P0 VIADD R7, R3, 0x80 ;  /* 0x0000008003078836 */ /* 0x000fe20000000000 */
[----:B------:R-:W-:Y:S01]  /*0280*/  @!P0 LEA R3, R0, R3, 0x9 ;  /* 0x0000000300038211 */ /* 0x000fe200078e48ff */
[----:B------:R0:W5:Y:S01]  /*0290*/  @!P2 LDG.E R5, desc[UR4][R14.64] ;  /* 0x000000040e05a981 */ /* 0x000162000c1e1900 */
[-C--:B------:R-:W-:Y:S02]  /*02a0*/  ISETP.GE.AND P4, PT, R9, R4.reuse, PT ;  /* 0x000000040900720c */ /* 0x080fe40003f86270 */
[-C--:B------:R-:W-:Y:S01]  /*02b0*/  ISETP.GE.AND P1, PT, R11, R4.reuse, PT ;  /* 0x000000040b00720c */ /* 0x080fe20003f26270 */
[----:B-1----:R-:W-:Y:S01]  /*02c0*/  @!P0 IMAD.WIDE.U32 R2, R3, 0x4, R16 ;  /* 0x0000000403028825 */ /* 0x002fe200078e0010 */
[----:B------:R-:W-:-:S02]  /*02d0*/  ISETP.GE.AND P2, PT, R19, R4, PT ;  /* 0x000000041300720c */ /* 0x000fc40003f46270 */
[----:B------:R-:W-:Y:S01]  /*02e0*/  ISETP.GE.AND P3, PT, R7, R4, PT ;  /* 0x000000040700720c */ /* 0x000fe20003f66270 */
[----:B------:R-:W-:-:S12]  /*02f0*/  @P0 BRA `(.L_x_18124) ;  /* 0x0000000000680947 */ /* 0x000fd80003800000 */
[-C--:B0----5:R-:W-:Y:S01]  /*0300*/  IABS R14, R10.reuse ;  /* 0x0000000a000e7213 */ /* 0x0a1fe20000000000 */
[----:B------:R-:W0:Y:S01]  /*0310*/  LDC R15, c[0x0][0x218] ;  /* 0x00008600ff0f7b82 */ /* 0x000e220000000800 */
[----:B------:R-:W-:Y:S02]  /*0320*/  IABS R17, R10 ;  /* 0x0000000a00117213 */ /* 0x000fe40000000000 */
[----:B------:R-:W1:Y:S02]  /*0330*/  I2F.RP R9, R14 ;  /* 0x0000000e00097306 */ /* 0x000e640000209400 */
[----:B------:R-:W-:-:S06]  /*0340*/  IADD3 R17, RZ, -R17, RZ ;  /* 0x80000011ff117210 */ /* 0x000fcc0007ffe0ff */
[----:B-1----:R-:W1:Y:S01]  /*0350*/  MUFU.RCP R9, R9 ;  /* 0x0000000900097308 */ /* 0x002e620000001000 */
[----:B0-----:R-:W-:Y:S01]  /*0360*/  IABS R16, R15 ;  /* 0x0000000f00107213 */ /* 0x001fe20000000000 */
[----:B-1----:R-:W-:-:S06]  /*0370*/  VIADD R12, R9, 0xffffffe ;  /* 0x0ffffffe090c7836 */ /* 0x002fcc0000000000 */
        /* <DEDUP_REMOVED lines=9> */
[----:B------:R-:W-:Y:S01]  /*0410*/  @!P5 IADD3 R11, R11, -R14, RZ ;  /* 0x8000000e0b0bd210 */ /* 0x000fe20007ffe0ff */
[----:B------:R-:W-:-:S03]  /*0420*/  @!P5 VIADD R9, R9, 0x1 ;  /* 0x000000010909d836 */ /* 0x000fc60000000000 */
[----:B------:R-:W-:Y:S02]  /*0430*/  ISETP.GE.U32.AND P6, PT, R11, R14, PT ;  /* 0x0000000e0b00720c */ /* 0x000fe40003fc6070 */
[----:B------:R-:W-:-:S04]  /*0440*/  LOP3.LUT R11, R10, R15, RZ, 0x3c, !PT ;  /* 0x0000000f0a0b7212 */ /* 0x000fc800078e3cff */
[----:B------:R-:W-:-:S07]  /*0450*/  ISETP.GE.AND P5, PT, R11, RZ, PT ;  /* 0x000000ff0b00720c */ /* 0x000fce0003fa6270 */
[----:B------:R-:W-:Y:S01]  /*0460*/  @P6 VIADD R9, R9, 0x1 ;  /* 0x0000000109096836 */ /* 0x000fe20000000000 */
[----:B------:R-:W-:-:S05]  /*0470*/  ISETP.NE.AND P6, PT, R10, RZ, PT ;  /* 0x000000ff0a00720c */ /* 0x000fca0003fc5270 */
[----:B------:R-:W-:-:S08]  /*0480*/  @!P5 IADD3 R9, -R9, RZ, RZ ;  /* 0x000000ff0909d210 */ /* 0x000fd00007ffe1ff */
[----:B------:R-:W-:-:S07]  /*0490*/  @!P6 LOP3.LUT R9, RZ, R10, RZ, 0x33, !PT ;  /* 0x0000000aff09e212 */ /* 0x000fce00078e33ff */
.L_x_18124:
[----:B------:R-:W-:Y:S05]  /*04a0*/  BSYNC B0 ;  /* 0x0000000000007941 */ /* 0x000fea0003800000 */
.L_x_18123:
[----:B------:R-:W-:Y:S04]  /*04b0*/  BSSY B0, `(.L_x_18125) ;  /* 0x000001c000007945 */ /* 0x000fe80003800000 */
[----:B------:R-:W-:Y:S05]  /*04c0*/  @P4 BRA `(.L_x_18126) ;  /* 0x0000000000684947 */ /* 0x000fea0003800000 */
[-C--:B0----5:R-:W-:Y:S01]  /*04d0*/  IABS R14, R8.reuse ;  /* 0x00000008000e7213 */ /* 0x0a1fe20000000000 */
[----:B------:R-:W0:Y:S01]  /*04e0*/  LDC R15, c[0x0][0x218] ;  /* 0x00008600ff0f7b82 */ /* 0x000e220000000800 */
[----:B------:R-:W-:Y:S02]  /*04f0*/  IABS R16, R8 ;  /* 0x0000000800107213 */ /* 0x000fe40000000000 */
[----:B------:R-:W1:Y:S02]  /*0500*/  I2F.RP R12, R14 ;  /* 0x0000000e000c7306 */ /* 0x000e640000209400 */
[----:B------:R-:W-:-:S06]  /*0510*/  IADD3 R16, RZ, -R16, RZ ;  /* 0x80000010ff107210 */ /* 0x000fcc0007ffe0ff */
        /* <DEDUP_REMOVED lines=18> */
[----:B------:R-:W-:-:S06]  /*0640*/  @P4 VIADD R10, R10, 0x1 ;  /* 0x000000010a0a4836 */ /* 0x000fcc0000000000 */
[----:B------:R-:W-:Y:S02]  /*0650*/  @!P5 IADD3 R10, -R10, RZ, RZ ;  /* 0x000000ff0a0ad210 */ /* 0x000fe40007ffe1ff */
[----:B------:R-:W-:-:S07]  /*0660*/  @!P6 LOP3.LUT R10, RZ, R8, RZ, 0x33, !PT ;  /* 0x00000008ff0ae212 */ /* 0x000fce00078e33ff */
.L_x_18126:
[----:B------:R-:W-:Y:S05]  /*0670*/  BSYNC B0 ;  /* 0x0000000000007941 */ /* 0x000fea0003800000 */
.L_x_18125:
[----:B------:R-:W-:Y:S04]  /*0680*/  BSSY B0, `(.L_x_18127) ;  /* 0x000001c000007945 */ /* 0x000fe80003800000 */
[----:B------:R-:W-:Y:S05]  /*0690*/  @P1 BRA `(.L_x_18128) ;  /* 0x0000000000681947 */ /* 0x000fea0003800000 */
        /* <DEDUP_REMOVED lines=26> */
.L_x_18128:
[----:B------:R-:W-:Y:S05]  /*0840*/  BSYNC B0 ;  /* 0x0000000000007941 */ /* 0x000fea0003800000 */
.L_x_18127:
[----:B------:R-:W-:Y:S04]  /*0850*/  BSSY B0, `(.L_x_18129) ;  /* 0x000001c000007945 */ /* 0x000fe80003800000 */
[----:B------:R-:W-:Y:S05]  /*0860*/  @P2 BRA `(.L_x_18130) ;  /* 0x0000000000682947 */ /* 0x000fea0003800000 */
[-C--:B-----5:R-:W-:Y:S01]  /*0870*/  IABS R11, R5.reuse ;  /* 0x00000005000b7213 */ /* 0x0a0fe20000000000 */
[----:B0-----:R-:W0:Y:S01]  /*0880*/  LDC R14, c[0x0][0x218] ;  /* 0x00008600ff0e7b82 */ /* 0x001e220000000800 */
[----:B------:R-:W-:Y:S02]  /*0890*/  IABS R17, R5 ;  /* 0x0000000500117213 */ /* 0x000fe40000000000 */
[----:B------:R-:W1:Y:S08]  /*08a0*/  I2F.RP R6, R11 ;  /* 0x0000000b00067306 */ /* 0x000e700000209400 */
[----:B-1----:R-:W1:Y:S02]  /*08b0*/  MUFU.RCP R6, R6 ;  /* 0x0000000600067308 */ /* 0x002e640000001000 */
[----:B-1----:R-:W-:Y:S01]  /*08c0*/  VIADD R12, R6, 0xffffffe ;  /* 0x0ffffffe060c7836 */ /* 0x002fe20000000000 */
[----:B------:R-:W-:-:S05]  /*08d0*/  IADD3 R6, RZ, -R17, RZ ;  /* 0x80000011ff067210 */ /* 0x000fca0007ffe0ff */
[----:B------:R1:W2:Y:S02]  /*08e0*/  F2I.FTZ.U32.TRUNC.NTZ R13, R12 ;  /* 0x0000000c000d7305 */ /* 0x0002a4000021f000 */
[----:B-1----:R-:W-:Y:S02]  /*08f0*/  IMAD.MOV.U32 R12, RZ, RZ, RZ ;  /* 0x000000ffff0c7224 */ /* 0x002fe400078e00ff */
[----:B--2---:R-:W-:-:S04]  /*0900*/  IMAD.MOV R16, RZ, RZ, -R13 ;  /* 0x000000ffff107224 */ /* 0x004fc800078e0a0d */
[----:B------:R-:W-:Y:S01]  /*0910*/  IMAD R15, R16, R11, RZ ;  /* 0x0000000b100f7224 */ /* 0x000fe200078e02ff */
[----:B0-----:R-:W-:-:S03]  /*0920*/  IABS R16, R14 ;  /* 0x0000000e00107213 */ /* 0x001fc60000000000 */
[----:B------:R-:W-:-:S06]  /*0930*/  IMAD.HI.U32 R13, R13, R15, R12 ;  /* 0x0000000f0d0d7227 */ /* 0x000fcc00078e000c */
[----:B------:R-:W-:-:S04]  /*0940*/  IMAD.HI.U32 R13, R13, R16, RZ ;  /* 0x000000100d0d7227 */ /* 0x000fc800078e00ff */
[----:B------:R-:W-:-:S05]  /*0950*/  IMAD R6, R13, R6, R16 ;  /* 0x000000060d067224 */ /* 0x000fca00078e0210 */
[----:B------:R-:W-:-:S13]  /*0960*/  ISETP.GT.U32.AND P2, PT, R11, R6, PT ;  /* 0x000000060b00720c */ /* 0x000fda0003f44070 */
[----:B------:R-:W-:Y:S01]  /*0970*/  @!P2 IMAD.IADD R6, R6, 0x1, -R11 ;  /* 0x000000010606a824 */ /* 0x000fe200078e0a0b */
[----:B------:R-:W-:Y:S02]  /*0980*/  @!P2 IADD3 R13, R13, 0x1, RZ ;  /* 0x000000010d0da810 */ /* 0x000fe40007ffe0ff */
[C---:B------:R-:W-:Y:S02]  /*0990*/  ISETP.NE.AND P2, PT, R5.reuse, RZ, PT ;  /* 0x000000ff0500720c */ /* 0x040fe40003f45270 */
[----:B------:R-:W-:Y:S02]  /*09a0*/  ISETP.GE.U32.AND P1, PT, R6, R11, PT ;  /* 0x0000000b0600720c */ /* 0x000fe40003f26070 */
[----:B------:R-:W-:-:S04]  /*09b0*/  LOP3.LUT R6, R5, R14, RZ, 0x3c, !PT ;  /* 0x0000000e05067212 */ /* 0x000fc800078e3cff */
[----:B------:R-:W-:-:S07]  /*09c0*/  ISETP.GE.AND P4, PT, R6, RZ, PT ;  /* 0x000000ff0600720c */ /* 0x000fce0003f86270 */
[----:B------:R-:W-:-:S04]  /*09d0*/  @P1 VIADD R13, R13, 0x1 ;  /* 0x000000010d0d1836 */ /* 0x000fc80000000000 */
[----:B------:R-:W-:-:S05]  /*09e0*/  IMAD.MOV.U32 R11, RZ, RZ, R13 ;  /* 0x000000ffff0b7224 */ /* 0x000fca00078e000d */
[----:B------:R-:W-:Y:S02]  /*09f0*/  @!P4 IADD3 R11, -R11, RZ, RZ ;  /* 0x000000ff0b0bc210 */ /* 0x000fe40007ffe1ff */
[----:B------:R-:W-:-:S07]  /*0a00*/  @!P2 LOP3.LUT R11, RZ, R5, RZ, 0x33, !PT ;  /* 0x00000005ff0ba212 */ /* 0x000fce00078e33ff */
.L_x_18130:
[----:B------:R-:W-:Y:S05]  /*0a10*/  BSYNC B0 ;  /* 0x0000000000007941 */ /* 0x000fea0003800000 */
.L_x_18129:
[----:B------:R1:W-:Y:S01]  /*0a20*/  @!P0 STG.E desc[UR4][R2.64], R9 ;  /* 0x0000000902008986 */ /* 0x0003e2000c101904 */
        /* <DEDUP_REMOVED lines=10> */
[----:B------:R2:W-:Y:S04]  /*0ad0*/  STG.E desc[UR4][R2.64], R10 ;  /* 0x0000000a02007986 */ /* 0x0005e8000c101904 */
[----:B------:R2:W-:Y:S02]  /*0ae0*/  @!P0 STG.E desc[UR4][R12.64], R8 ;  /* 0x000000080c008986 */ /* 0x0005e4000c101904 */
.L_x_18132:
[----:B------:R-:W-:Y:S05]  /*0af0*/  BSYNC B0 ;  /* 0x0000000000007941 */ /* 0x000fea0003800000 */
.L_x_18131:
[----:B------:R-:W-:-:S13]  /*0b00*/  ISETP.GE.AND P0, PT, R7, R4, PT ;  /* 0x000000040700720c */ /* 0x000fda0003f06270 */
[----:B------:R-:W-:Y:S05]  /*0b10*/  @P0 EXIT ;  /* 0x000000000000094d */ /* 0x000fea0003800000 */
[----:B-12---:R-:W1:Y:S01]  /*0b20*/  LDC.64 R2, c[0x0][0x220] ;  /* 0x00008800ff027b82 */ /* 0x006e620000000a00 */
[----:B------:R-:W-:-:S05]  /*0b30*/  LEA R7, R0, R7, 0x9 ;  /* 0x0000000700077211 */ /* 0x000fca00078e48ff */
[----:B-1----:R-:W-:-:S05]  /*0b40*/  IMAD.WIDE.U32 R2, R7, 0x4, R2 ;  /* 0x0000000407027825 */ /* 0x002fca00078e0002 */
[----:B------:R-:W-:Y:S01]  /*0b50*/  STG.E desc[UR4][R2.64], R11 ;  /* 0x0000000b02007986 */ /* 0x000fe2000c101904 */
[----:B------:R-:W-:Y:S05]  /*0b60*/  EXIT ;  /* 0x000000000000794d */ /* 0x000fea0003800000 */
.L_x_18133:
        /* <DEDUP_REMOVED lines=9> */
.L_x_22931:


//--------------------- .text._ZN2at6native29vectorized_elementwise_kernelILi2ENS0_13AUnaryFunctorIiiiZZZNS0_15binary_internal21div_trunc_kernel_cudaERNS_18TensorIteratorBaseEENKUlvE_clEvENKUlvE1_clEvEUliiE_EESt5arrayIPcLm2EEEEviT0_T1_ --------------------------
	.section	.text._ZN2at6native29vectorized_elementwise_kernelILi2ENS0_13AUnaryFunctorIiiiZZZNS0_15binary_internal21div_trunc_kernel_cudaERNS_18TensorIteratorBaseEENKUlvE_clEvENKUlvE1_clEvEUliiE_EESt5arrayIPcLm2EEEEviT0_T1_,"ax",@progbits
	.align	128
        .global         _ZN2at6native29vectorized_elementwise_kernelILi2ENS0_13AUnaryFunctorIiiiZZZNS0_15binary_internal21div_trunc_kernel_cudaERNS_18TensorIteratorBaseEENKUlvE_clEvENKUlvE1_clEvEUliiE_EESt5arrayIPcLm2EEEEviT0_T1_
        .type           _ZN2at6native29vectorized_elementwise_kernelILi2ENS0_13AUnaryFunctorIiiiZZZNS0_15binary_internal21div_trunc_kernel_cudaERNS_18TensorIteratorBaseEENKUlvE_clEvENKUlvE1_clEvEUliiE_EESt5arrayIPcLm2EEEEviT0_T1_,@function
        .size           _ZN2at6native29vectorized_elementwise_kernelILi2ENS0_13AUnaryFunctorIiiiZZZNS0_15binary_internal21div_trunc_kernel_cudaERNS_18TensorIteratorBaseEENKUlvE_clEvENKUlvE1_clEvEUliiE_EESt5arrayIPcLm2EEEEviT0_T1_,(.L_x_22932 - _ZN2at6native29vectorized_elementwise_kernelILi2ENS0_13AUnaryFunctorIiiiZZZNS0_15binary_internal21div_trunc_kernel_cudaERNS_18TensorIteratorBaseEENKUlvE_clEvENKUlvE1_clEvEUliiE_EESt5arrayIPcLm2EEEEviT0_T1_)
        .other          _ZN2at6native29vectorized_elementwise_kernelILi2ENS0_13AUnaryFunctorIiiiZZZNS0_15binary_internal21div_trunc_kernel_cudaERNS_18TensorIteratorBaseEENKUlvE_clEvENKUlvE1_clEvEUliiE_EESt5arrayIPcLm2EEEEviT0_T1_,@"STO_CUDA_ENTRY STV_DEFAULT"
_ZN2at6native29vectorized_elementwise_kernelILi2ENS0_13AUnaryFunctorIiiiZZZNS0_15binary_internal21div_trunc_kernel_cudaERNS_18TensorIteratorBaseEENKUlvE_clEvENKUlvE1_clEvEUliiE_EESt5arrayIPcLm2EEEEviT0_T1_:
.text._ZN2at6native29vectorized_elementwise_kernelILi2ENS0_13AUnaryFunctorIiiiZZZNS0_15binary_internal21div_trunc_kernel_cudaERNS_18TensorIteratorBaseEENKUlvE_clEvENKUlvE1_clEvEUliiE_EESt5arrayIPcLm2EEEEviT0_T1_:
        /* <DEDUP_REMOVED lines=13> */
[----:B------:R-:W3:Y:S04]  /*00d0*/  LDG.E.64 R8, desc[UR4][R12.64+0x400] ;  /* 0x000400040c087981 */ /* 0x000ee8000c1e1b00 */
[----:B------:R-:W4:Y:S04]  /*00e0*/  LDG.E.64 R4, desc[UR4][R12.64+0x800] ;  /* 0x000800040c047981 */ /* 0x000f28000c1e1b00 */
[----:B------:R0:W5:Y:S01]  /*00f0*/  LDG.E.64 R2, desc[UR4][R12.64+0xc00] ;  /* 0x000c00040c027981 */ /* 0x000162000c1e1b00 */
[----:B--2---:R-:W-:-:S02]  /*0100*/  IABS R24, R7 ;  /* 0x0000000700187213 */ /* 0x004fc40000000000 */
[----:B------:R-:W-:Y:S02]  /*0110*/  IABS R22, R6 ;  /* 0x0000000600167213 */ /* 0x000fe40000000000 */
[----:B------:R-:W1:Y:S01]  /*0120*/  I2F.RP R16, R24 ;  /* 0x0000001800107306 */ /* 0x000e620000209400 */
[----:B---3--:R-:W-:Y:S02]  /*0130*/  IABS R23, R9 ;  /* 0x0000000900177213 */ /* 0x008fe40000000000 */
[----:B------:R-:W-:-:S05]  /*0140*/  IABS R11, R8 ;  /* 0x00000008000b7213 */ /* 0x000fca0000000000 */
[----:B------:R-:W2:Y:S01]  /*0150*/  I2F.RP R18, R22 ;  /* 0x0000001600127306 */ /* 0x000ea20000209400 */
[----:B0-----:R-:W-:Y:S01]  /*0160*/  IMAD.MOV.U32 R13, RZ, RZ, R11 ;  /* 0x000000ffff0d7224 */ /* 0x001fe200078e000b */
[----:B----4-:R-:W-:-:S06]  /*0170*/  IABS R11, R5 ;  /* 0x00000005000b7213 */ /* 0x010fcc0000000000 */
[----:B-1----:R-:W0:Y:S08]  /*0180*/  MUFU.RCP R16, R16 ;  /* 0x0000001000107308 */ /* 0x002e300000001000 */
[----:B------:R-:W-:Y:S08]  /*0190*/  I2F.RP R19, R23 ;  /* 0x0000001700137306 */ /* 0x000ff00000209400 */
[----:B--2---:R-:W1:Y:S01]  /*01a0*/  MUFU.RCP R18, R18 ;  /* 0x0000001200127308 */ /* 0x004e620000001000 */
[----:B0-----:R-:W-:-:S07]  /*01b0*/  VIADD R20, R16, 0xffffffe ;  /* 0x0ffffffe10147836 */ /* 0x001fce0000000000 */
[----:B------:R-:W0:Y:S08]  /*01c0*/  I2F.RP R12, R11 ;  /* 0x0000000b000c7306 */ /* 0x000e300000209400 */
[----:B------:R-:W-:Y:S01]  /*01d0*/  I2F.RP R25, R13 ;  /* 0x0000000d00197306 */ /* 0x000fe20000209400 */
[----:B-1----:R-:W-:-:S07]  /*01e0*/  IADD3 R15, R18, 0xffffffe, RZ ;  /* 0x0ffffffe120f7810 */ /* 0x002fce0007ffe0ff */
[----:B------:R-:W1:Y:S08]  /*01f0*/  MUFU.RCP R19, R19 ;  /* 0x0000001300137308 */ /* 0x000e700000001000 */
[----:B------:R2:W3:Y:S08]  /*0200*/  F2I.FTZ.U32.TRUNC.NTZ R21, R20 ;  /* 0x0000001400157305 */ /* 0x0004f0000021f000 */
[----:B0-----:R-:W0:Y:S01]  /*0210*/  MUFU.RCP R12, R12 ;  /* 0x0000000c000c7308 */ /* 0x001e220000001000 */
[----:B-1----:R-:W-:-:S02]  /*0220*/  VIADD R16, R19, 0xffffffe ;  /* 0x0ffffffe13107836 */ /* 0x002fc40000000000 */
[----:B--2---:R-:W-:Y:S02]  /*0230*/  IMAD.MOV.U32 R20, RZ, RZ, RZ ;  /* 0x000000ffff147224 */ /* 0x004fe400078e00ff */
[----:B---3--:R-:W-:-:S03]  /*0240*/  IMAD.MOV R27, RZ, RZ, -R21 ;  /* 0x000000ffff1b7224 */ /* 0x008fc600078e0a15 */
[----:B------:R1:W2:Y:S08]  /*0250*/  MUFU.RCP R14, R25 ;  /* 0x00000019000e7308 */ /* 0x0002b00000001000 */
[----:B------:R-:W3:Y:S01]  /*0260*/  F2I.FTZ.U32.TRUNC.NTZ R15, R15 ;  /* 0x0000000f000f7305 */ /* 0x000ee2000021f000 */
[----:B-1----:R-:W-:Y:S01]  /*0270*/  IMAD R25, R27, R24, RZ ;  /* 0x000000181b197224 */ /* 0x002fe200078e02ff */
[----:B0-----:R-:W-:-:S03]  /*0280*/  IADD3 R18, R12, 0xffffffe, RZ ;  /* 0x0ffffffe0c127810 */ /* 0x001fc60007ffe0ff */
[----:B------:R-:W-:-:S03]  /*0290*/  IMAD.HI.U32 R28, R21, R25, R20 ;  /* 0x00000019151c7227 */ /* 0x000fc600078e0014 */
[----:B------:R-:W0:Y:S01]  /*02a0*/  F2I.FTZ.U32.TRUNC.NTZ R17, R16 ;  /* 0x0000001000117305 */ /* 0x000e22000021f000 */
[----:B--2---:R-:W-:Y:S02]  /*02b0*/  VIADD R14, R14, 0xffffffe ;  /* 0x0ffffffe0e0e7836 */ /* 0x004fe40000000000 */
[----:B---3--:R-:W-:-:S05]  /*02c0*/  IMAD.MOV R12, RZ, RZ, -R15 ;  /* 0x000000ffff0c7224 */ /* 0x008fca00078e0a0f */
[----:B------:R-:W1:Y:S01]  /*02d0*/  F2I.FTZ.U32.TRUNC.NTZ R21, R18 ;  /* 0x0000001200157305 */ /* 0x000e62000021f000 */
[----:B------:R-:W-:Y:S02]  /*02e0*/  MOV R25, R12 ;  /* 0x0000000c00197202 */ /* 0x000fe40000000f00 */
[----:B------:R-:W2:Y:S01]  /*02f0*/  LDC R12, c[0x0][0x218] ;  /* 0x00008600ff0c7b82 */ /* 0x000ea20000000800 */
[----:B0-----:R-:W-:-:S04]  /*0300*/  IMAD.MOV R16, RZ, RZ, -R17 ;  /* 0x000000ffff107224 */ /* 0x001fc800078e0a11 */
[----:B------:R0:W3:Y:S01]  /*0310*/  F2I.FTZ.U32.TRUNC.NTZ R19, R14 ;  /* 0x0000000e00137305 */ /* 0x0000e2000021f000 */
[----:B------:R-:W-:Y:S02]  /*0320*/  IMAD R25, R25, R22, RZ ;  /* 0x0000001619197224 */ /* 0x000fe400078e02ff */
[----:B------:R-:W-:Y:S02]  /*0330*/  IMAD R27, R16, R23, RZ ;  /* 0x00000017101b7224 */ /* 0x000fe400078e02ff */
[----:B------:R-:W-:Y:S01]  /*0340*/  IMAD.MOV.U32 R16, RZ, RZ, RZ ;  /* 0x000000ffff107224 */ /* 0x000fe200078e00ff */
[----:B-1----:R-:W-:Y:S01]  /*0350*/  IADD3 R18, RZ, -R21, RZ ;  /* 0x80000015ff127210 */ /* 0x002fe20007ffe0ff */
[----:B0-----:R-:W-:Y:S02]  /*0360*/  IMAD.MOV.U32 R14, RZ, RZ, RZ ;  /* 0x000000ffff0e7224 */ /* 0x001fe400078e00ff */
[----:B------:R-:W-:-:S04]  /*0370*/  IMAD.HI.U32 R17, R17, R27, R16 ;  /* 0x0000001b11117227 */ /* 0x000fc800078e0010 */
[----:B---3--:R-:W-:Y:S02]  /*0380*/  IMAD.MOV R16, RZ, RZ, -R19 ;  /* 0x000000ffff107224 */ /* 0x008fe400078e0a13 */
[----:B------:R-:W-:-:S04]  /*0390*/  IMAD.HI.U32 R14, R15, R25, R14 ;  /* 0x000000190f0e7227 */ /* 0x000fc800078e000e */
[----:B------:R-:W-:Y:S02]  /*03a0*/  IMAD R25, R18, R11, RZ ;  /* 0x0000000b12197224 */ /* 0x000fe400078e02ff */
[----:B------:R-:W-:Y:S02]  /*03b0*/  IMAD R15, R16, R13, RZ ;  /* 0x0000000d100f7224 */ /* 0x000fe400078e02ff */
[----:B------:R-:W-:Y:S02]  /*03c0*/  IMAD.MOV.U32 R18, RZ, RZ, RZ ;  /* 0x000000ffff127224 */ /* 0x000fe400078e00ff */
[----:B------:R-:W-:Y:S01]  /*03d0*/  IMAD.HI.U32 R16, R21, R25, R20 ;  /* 0x0000001915107227 */ /* 0x000fe200078e0014 */
[----:B--2---:R-:W-:Y:S02]  /*03e0*/  IABS R21, R12 ;  /* 0x0000000c00157213 */ /* 0x004fe40000000000 */
[----:B------:R-:W-:Y:S01]  /*03f0*/  IABS R20, R4 ;  /* 0x0000000400147213 */ /* 0x000fe20000000000 */
[----:B------:R-:W-:Y:S01]  /*0400*/  IMAD.HI.U32 R26, R19, R15, R18 ;  /* 0x0000000f131a7227 */ /* 0x000fe200078e0012 */
[----:B------:R-:W-:-:S02]  /*0410*/  IABS R15, R7 ;  /* 0x00000007000f7213 */ /* 0x000fc40000000000 */
[----:B------:R-:W0:Y:S01]  /*0420*/  I2F.RP R27, R20 ;  /* 0x00000014001b7306 */ /* 0x000e220000209400 */
[----:B------:R-:W-:Y:S01]  /*0430*/  IMAD.HI.U32 R28, R28, R21, RZ ;  /* 0x000000151c1c7227 */ /* 0x000fe200078e00ff */
[----:B------:R-:W-:Y:S02]  /*0440*/  IABS R18, R6 ;  /* 0x0000000600127213 */ /* 0x000fe40000000000 */
[----:B------:R-:W-:Y:S01]  /*0450*/  IABS R19, R9 ;  /* 0x0000000900137213 */ /* 0x000fe20000000000 */
[----:B------:R-:W-:Y:S01]  /*0460*/  IMAD.MOV R15, RZ, RZ, -R15 ;  /* 0x000000ffff0f7224 */ /* 0x000fe200078e0a0f */
[----:B------:R-:W-:Y:S01]  /*0470*/  IADD3 R25, RZ, -R18, RZ ;  /* 0x80000012ff197210 */ /* 0x000fe20007ffe0ff */
[----:B------:R-:W-:-:S04]  /*0480*/  IMAD.HI.U32 R18, R14, R21, RZ ;  /* 0x000000150e127227 */ /* 0x000fc800078e00ff */
[----:B------:R-:W-:Y:S02]  /*0490*/  IMAD R15, R28, R15, R21 ;  /* 0x0000000f1c0f7224 */ /* 0x000fe400078e0215 */
[----:B------:R-:W-:Y:S02]  /*04a0*/  IMAD.MOV R14, RZ, RZ, -R19 ;  /* 0x000000ffff0e7224 */ /* 0x000fe400078e0a13 */
[----:B------:R-:W-:Y:S01]  /*04b0*/  IMAD.HI.U32 R19, R17, R21, RZ ;  /* 0x0000001511137227 */ /* 0x000fe200078e00ff */
[----:B------:R-:W-:-:S03]  /*04c0*/  ISETP.GT.U32.AND P1, PT, R24, R15, PT ;  /* 0x0000000f1800720c */ /* 0x000fc60003f24070 */
[--C-:B------:R-:W-:Y:S02]  /*04d0*/  IMAD R14, R19, R14, R21.reuse ;  /* 0x0000000e130e7224 */ /* 0x100fe400078e0215 */
[----:B------:R-:W-:Y:S02]  /*04e0*/  IMAD R25, R18, R25, R21 ;  /* 0x0000001912197224 */ /* 0x000fe400078e0215 */
[----:B------:R-:W-:Y:S01]  /*04f0*/  IMAD.HI.U32 R26, R26, R21, RZ ;  /* 0x000000151a1a7227 */ /* 0x000fe200078e00ff */
[----:B------:R-:W-:Y:S02]  /*0500*/  ISETP.GT.U32.AND P5, PT, R23, R14, PT ;  /* 0x0000000e1700720c */ /* 0x000fe40003fa4070 */
[----:B------:R-:W-:-:S03]  /*0510*/  ISETP.GT.U32.AND P3, PT, R22, R25, PT ;  /* 0x000000191600720c */ /* 0x000fc60003f64070 */
[----:B------:R-:W-:Y:S02]  /*0520*/  @!P1 IMAD.IADD R15, R15, 0x1, -R24 ;  /* 0x000000010f0f9824 */ /* 0x000fe400078e0a18 */
[----:B------:R-:W-:-:S03]  /*0530*/  @!P1 VIADD R28, R28, 0x1 ;  /* 0x000000011c1c9836 */ /* 0x000fc60000000000 */
[----:B------:R-:W-:Y:S02]  /*0540*/  ISETP.GE.U32.AND P6, PT, R15, R24, PT ;  /* 0x000000180f00720c */ /* 0x000fe40003fc6070 */
[----:B0-----:R-:W0:Y:S01]  /*0550*/  MUFU.RCP R15, R27 ;  /* 0x0000001b000f7308 */ /* 0x001e220000001000 */
[----:B------:R-:W-:Y:S01]  /*0560*/  @!P5 IMAD.IADD R14, R14, 0x1, -R23 ;  /* 0x000000010e0ed824 */ /* 0x000fe200078e0a17 */
[----:B-----5:R-:W-:Y:S01]  /*0570*/  IABS R24, R2 ;  /* 0x0000000200187213 */ /* 0x020fe20000000000 */
[----:B------:R-:W-:Y:S01]  /*0580*/  @!P3 IMAD.IADD R25, R25, 0x1, -R22 ;  /* 0x000000011919b824 */ /* 0x000fe200078e0a16 */
[----:B------:R-:W-:Y:S01]  /*0590*/  @!P5 IADD3 R19, R19, 0x1, RZ ;  /* 0x000000011313d810 */ /* 0x000fe20007ffe0ff */
[----:B------:R-:W-:Y:S01]  /*05a0*/  @!P3 VIADD R18, R18, 0x1 ;  /* 0x000000011212b836 */ /* 0x000fe20000000000 */
[----:B------:R-:W-:Y:S02]  /*05b0*/  ISETP.GE.U32.AND P0, PT, R14, R23, PT ;  /* 0x000000170e00720c */ /* 0x000fe40003f06070 */
[----:B------:R-:W-:-:S02]  /*05c0*/  IABS R14, R8 ;  /* 0x00000008000e7213 */ /* 0x000fc40000000000 */
[----:B------:R-:W-:Y:S01]  /*05d0*/  ISETP.GE.U32.AND P4, PT, R25, R22, PT ;  /* 0x000000161900720c */ /* 0x000fe20003f86070 */
[----:B------:R-:W-:Y:S01]  /*05e0*/  @P6 VIADD R28, R28, 0x1 ;  /* 0x000000011c1c6836 */ /* 0x000fe20000000000 */
[----:B------:R-:W-:Y:S01]  /*05f0*/  I2F.RP R25, R24 ;  /* 0x0000001800197306 */ /* 0x000fe20000209400 */
[----:B------:R-:W-:Y:S01]  /*0600*/  IMAD.MOV R23, RZ, RZ, -R14 ;  /* 0x000000ffff177224 */ /* 0x000fe200078e0a0e */
[----:B------:R-:W-:Y:S01]  /*0610*/  ISETP.NE.AND P6, PT, R7, RZ, PT ;  /* 0x000000ff0700720c */ /* 0x000fe20003fc5270 */
[----:B------:R-:W-:Y:S01]  /*0620*/  IMAD.MOV.U32 R14, RZ, RZ, RZ ;  /* 0x000000ffff0e7224 */ /* 0x000fe200078e00ff */
[----:B------:R-:W-:Y:S01]  /*0630*/  ISETP.NE.AND P5, PT, R9, RZ, PT ;  /* 0x000000ff0900720c */ /* 0x000fe20003fa5270 */
[----:B0-----:R-:W-:Y:S02]  /*0640*/  VIADD R15, R15, 0xffffffe ;  /* 0x0ffffffe0f0f7836 */ /* 0x001fe40000000000 */
[----:B------:R-:W-:-:S04]  /*0650*/  @P0 VIADD R19, R19, 0x1 ;  /* 0x0000000113130836 */ /* 0x000fc80000000000 */
[----:B------:R-:W0:Y:S01]  /*0660*/  F2I.FTZ.U32.TRUNC.NTZ R15, R15 ;  /* 0x0000000f000f7305 */ /* 0x000e22000021f000 */
[----:B------:R-:W-:Y:S01]  /*0670*/  @P4 VIADD R18, R18, 0x1 ;  /* 0x0000000112124836 */ /* 0x000fe20000000000 */
[----:B------:R-:W-:Y:S02]  /*0680*/  ISETP.NE.AND P4, PT, R6, RZ, PT ;  /* 0x000000ff0600720c */ /* 0x000fe40003f85270 */
[----:B0-----:R-:W-:-:S05]  /*0690*/  IADD3 R17, RZ, -R15, RZ ;  /* 0x8000000fff117210 */ /* 0x001fca0007ffe0ff */
[----:B------:R-:W-:-:S04]  /*06a0*/  IMAD R17, R17, R20, RZ ;  /* 0x0000001411117224 */ /* 0x000fc800078e02ff */
[----:B------:R-:W-:Y:S01]  /*06b0*/  IMAD.HI.U32 R22, R15, R17, R14 ;  /* 0x000000110f167227 */ /* 0x000fe200078e000e */
[----:B------:R-:W-:Y:S02]  /*06c0*/  MOV R17, R23 ;  /* 0x0000001700117202 */ /* 0x000fe40000000f00 */
[----:B------:R-:W-:Y:S02]  /*06d0*/  IABS R14, R3 ;  /* 0x00000003000e7213 */ /* 0x000fe40000000000 */
[----:B------:R-:W-:Y:S01]  /*06e0*/  LOP3.LUT R15, R7, R12, RZ, 0x3c, !PT ;  /* 0x0000000c070f7212 */ /* 0x000fe200078e3cff */
[----:B------:R-:W-:Y:S02]  /*06f0*/  IMAD R17, R26, R17, R21 ;  /* 0x000000111a117224 */ /* 0x000fe400078e0215 */
[----:B------:R-:W-:Y:S01]  /*0700*/  IMAD.MOV.U32 R23, RZ, RZ, R14 ;  /* 0x000000ffff177224 */ /* 0x000fe200078e000e */
[----:B------:R-:W-:Y:S01]  /*0710*/  ISETP.GE.AND P2, PT, R15, RZ, PT ;  /* 0x000000ff0f00720c */ /* 0x000fe20003f46270 */
[----:B------:R-:W-:Y:S01]  /*0720*/  IMAD.HI.U32 R22, R22, R21, RZ ;  /* 0x0000001516167227 */ /* 0x000fe200078e00ff */
[----:B------:R-:W-:Y:S01]  /*0730*/  ISETP.GT.U32.AND P1, PT, R13, R17, PT ;  /* 0x000000110d00720c */ /* 0x000fe20003f24070 */
[----:B------:R-:W0:Y:S01]  /*0740*/  I2F.RP R14, R23 ;  /* 0x00000017000e7306 */ /* 0x000e220000209400 */
[----:B------:R-:W-:Y:S01]  /*0750*/  MOV R15, R28 ;  /* 0x0000001c000f7202 */ /* 0x000fe20000000f00 */
[----:B------:R-:W-:-:S08]  /*0760*/  IMAD.HI.U32 R28, R16, R21, RZ ;  /* 0x00000015101c7227 */ /* 0x000fd000078e00ff */
[----:B------:R-:W-:Y:S01]  /*0770*/  @!P2 IMAD.MOV R15, RZ, RZ, -R15 ;  /* 0x000000ffff0fa224 */ /* 0x000fe200078e0a0f */
[----:B------:R-:W-:Y:S01]  /*0780*/  @!P6 LOP3.LUT R15, RZ, R7, RZ, 0x33, !PT ;  /* 0x00000007ff0fe212 */ /* 0x000fe200078e33ff */
[----:B------:R-:W-:Y:S01]  /*0790*/  @!P1 IMAD.IADD R17, R17, 0x1, -R13 ;  /* 0x0000000111119824 */ /* 0x000fe200078e0a0d */
[----:B------:R-:W-:Y:S01]  /*07a0*/  LOP3.LUT R7, R6, R12, RZ, 0x3c, !PT ;  /* 0x0000000c06077212 */ /* 0x000fe200078e3cff */
[----:B------:R-:W-:Y:S01]  /*07b0*/  @!P1 VIADD R26, R26, 0x1 ;  /* 0x000000011a1a9836 */ /* 0x000fe20000000000 */
[----:B0-----:R-:W0:Y:S01]  /*07c0*/  MUFU.RCP R14, R14 ;  /* 0x0000000e000e7308 */ /* 0x001e220000001000 */
[----:B------:R-:W-:Y:S02]  /*07d0*/  ISETP.NE.AND P1, PT, R8, RZ, PT ;  /* 0x000000ff0800720c */ /* 0x000fe40003f25270 */
[----:B------:R-:W-:Y:S02]  /*07e0*/  ISETP.GE.U32.AND P2, PT, R17, R13, PT ;  /* 0x0000000d1100720c */ /* 0x000fe40003f46070 */
[----:B------:R-:W-:-:S02]  /*07f0*/  IABS R17, R5 ;  /* 0x0000000500117213 */ /* 0x000fc40000000000 */
[----:B------:R-:W-:Y:S01]  /*0800*/  ISETP.GE.AND P6, PT, R7, RZ, PT ;  /* 0x000000ff0700720c */ /* 0x000fe20003fc6270 */
[----:B------:R-:W1:Y:S01]  /*0810*/  MUFU.RCP R13, R25 ;  /* 0x00000019000d7308 */ /* 0x000e620000001000 */
[----:B------:R-:W-:Y:S02]  /*0820*/  LOP3.LUT R7, R9, R12, RZ, 0x3c, !PT ;  /* 0x0000000c09077212 */ /* 0x000fe400078e3cff */
[----:B------:R-:W-:Y:S02]  /*0830*/  IADD3 R17, RZ, -R17, RZ ;  /* 0x80000011ff117210 */ /* 0x000fe40007ffe0ff */
[----:B------:R-:W-:-:S03]  /*0840*/  ISETP.GE.AND P3, PT, R7, RZ, PT ;  /* 0x000000ff0700720c */ /* 0x000fc60003f66270 */
[----:B------:R-:W-:Y:S02]  /*0850*/  @P2 VIADD R26, R26, 0x1 ;  /* 0x000000011a1a2836 */ /* 0x000fe40000000000 */
[----:B0-----:R-:W-:Y:S02]  /*0860*/  VIADD R7, R14, 0xffffffe ;  /* 0x0ffffffe0e077836 */ /* 0x001fe40000000000 */
[----:B------:R-:W-:-:S04]  /*0870*/  IMAD.MOV.U32 R14, RZ, RZ, R17 ;  /* 0x000000ffff0e7224 */ /* 0x000fc800078e0011 */
[----:B------:R-:W0:Y:S01]  /*0880*/  F2I.FTZ.U32.TRUNC.NTZ R7, R7 ;  /* 0x0000000700077305 */ /* 0x000e22000021f000 */
[----:B-1----:R-:W-:Y:S01]  /*0890*/  VIADD R17, R13, 0xffffffe ;  /* 0x0ffffffe0d117836 */ /* 0x002fe20000000000 */
[----:B------:R-:W-:Y:S01]  /*08a0*/  LOP3.LUT R13, R8, R12, RZ, 0x3c, !PT ;  /* 0x0000000c080d7212 */ /* 0x000fe200078e3cff */
[----:B------:R-:W-:Y:S02]  /*08b0*/  IMAD R16, R28, R14, R21 ;  /* 0x0000000e1c107224 */ /* 0x000fe400078e0215 */
[----:B------:R-:W-:Y:S02]  /*08c0*/  IMAD.MOV.U32 R14, RZ, RZ, R18 ;  /* 0x000000ffff0e7224 */ /* 0x000fe400078e0012 */
[----:B------:R-:W-:Y:S01]  /*08d0*/  IMAD.MOV.U32 R18, RZ, RZ, R26 ;  /* 0x000000ffff127224 */ /* 0x000fe200078e001a */
[----:B------:R-:W1:Y:S01]  /*08e0*/  F2I.FTZ.U32.TRUNC.NTZ R17, R17 ;  /* 0x0000001100117305 */ /* 0x000e62000021f000 */
[----:B------:R-:W-:Y:S01]  /*08f0*/  ISETP.GT.U32.AND P0, PT, R11, R16, PT ;  /* 0x000000100b00720c */ /* 0x000fe20003f04070 */
[----:B------:R-:W-:Y:S01]  /*0900*/  @!P3 IMAD.MOV R19, RZ, RZ, -R19 ;  /* 0x000000ffff13b224 */ /* 0x000fe200078e0a13 */
[----:B------:R-:W-:-:S02]  /*0910*/  @!P6 IADD3 R14, -R14, RZ, RZ ;  /* 0x000000ff0e0ee210 */ /* 0x000fc40007ffe1ff */
[----:B------:R-:W-:Y:S02]  /*0920*/  ISETP.GE.AND P6, PT, R13, RZ, PT ;  /* 0x000000ff0d00720c */ /* 0x000fe40003fc6270 */
[----:B------:R-:W-:Y:S02]  /*0930*/  @!P4 LOP3.LUT R14, RZ, R6, RZ, 0x33, !PT ;  /* 0x00000006ff0ec212 */ /* 0x000fe400078e33ff */
[----:B0-----:R-:W-:Y:S02]  /*0940*/  IADD3 R6, RZ, -R7, RZ ;  /* 0x80000007ff067210 */ /* 0x001fe40007ffe0ff */
[----:B------:R-:W-:-:S03]  /*0950*/  @!P5 LOP3.LUT R19, RZ, R9, RZ, 0x33, !PT ;  /* 0x00000009ff13d212 */ /* 0x000fc600078e33ff */
[----:B------:R-:W-:Y:S01]  /*0960*/  @!P0 IADD3 R16, R16, -R11, RZ ;  /* 0x8000000b10108210 */ /* 0x000fe20007ffe0ff */
[----:B-1----:R-:W-:Y:S01]  /*0970*/  IMAD.MOV R13, RZ, RZ, -R17 ;  /* 0x000000ffff0d7224 */ /* 0x002fe200078e0a11 */
[----:B------:R-:W-:Y:S01]  /*0980*/  @!P0 IADD3 R28, R28, 0x1, RZ ;  /* 0x000000011c1c8810 */ /* 0x000fe20007ffe0ff */
[----:B------:R-:W-:Y:S02]  /*0990*/  IMAD R9, R6, R23, RZ ;  /* 0x0000001706097224 */ /* 0x000fe400078e02ff */
[----:B------:R-:W-:Y:S01]  /*09a0*/  @!P6 IMAD.MOV R18, RZ, RZ, -R18 ;  /* 0x000000ffff12e224 */ /* 0x000fe200078e0a12 */
[----:B------:R-:W-:Y:S01]  /*09b0*/  ISETP.GE.U32.AND P6, PT, R16, R11, PT ;  /* 0x0000000b1000720c */ /* 0x000fe20003fc6070 */
[----:B------:R-:W-:Y:S01]  /*09c0*/  IMAD.MOV.U32 R6, RZ, RZ, RZ ;  /* 0x000000ffff067224 */ /* 0x000fe200078e00ff */
[----:B------:R-:W-:Y:S01]  /*09d0*/  @!P1 LOP3.LUT R18, RZ, R8, RZ, 0x33, !PT ;  /* 0x00000008ff129212 */ /* 0x000fe200078e33ff */
[----:B------:R-:W-:Y:S01]  /*09e0*/  IMAD R11, R13, R24, RZ ;  /* 0x000000180d0b7224 */ /* 0x000fe200078e02ff */
[----:B------:R-:W-:Y:S01]  /*09f0*/  IABS R13, R2 ;  /* 0x00000002000d7213 */ /* 0x000fe20000000000 */
[----:B------:R-:W-:-:S02]  /*0a00*/  IMAD.MOV.U32 R16, RZ, RZ, RZ ;  /* 0x000000ffff107224 */ /* 0x000fc400078e00ff */
[----:B------:R-:W-:Y:S01]  /*0a10*/  IMAD.HI.U32 R8, R7, R9, R6 ;  /* 0x0000000907087227 */ /* 0x000fe200078e0006 */
[----:B------:R-:W-:-:S03]  /*0a20*/  IABS R6, R4 ;  /* 0x0000000400067213 */ /* 0x000fc60000000000 */
[----:B------:R-:W-:Y:S01]  /*0a30*/  IMAD.HI.U32 R16, R17, R11, R16 ;  /* 0x0000000b11107227 */ /* 0x000fe200078e0010 */
[----:B------:R-:W-:-:S03]  /*0a40*/  IABS R11, R3 ;  /* 0x00000003000b7213 */ /* 0x000fc60000000000 */
[----:B------:R-:W-:Y:S01]  /*0a50*/  IMAD.MOV R9, RZ, RZ, -R6 ;  /* 0x000000ffff097224 */ /* 0x000fe200078e0a06 */
[----:B------:R-:W-:Y:S01]  /*0a60*/  IADD3 R26, RZ, -R11, RZ ;  /* 0x8000000bff1a7210 */ /* 0x000fe20007ffe0ff */
[----:B------:R-:W0:Y:S01]  /*0a70*/  LDC.64 R6, c[0x0][0x220] ;  /* 0x00008800ff067b82 */ /* 0x000e220000000a00 */
[----:B------:R-:W-:-:S04]  /*0a80*/  IMAD.HI.U32 R8, R8, R21, RZ ;  /* 0x0000001508087227 */ /* 0x000fc800078e00ff */
[----:B------:R-:W-:Y:S02]  /*0a90*/  IMAD.MOV R11, RZ, RZ, -R13 ;  /* 0x000000ffff0b7224 */ /* 0x000fe400078e0a0d */
[----:B------:R-:W-:-:S04]  /*0aa0*/  IMAD.HI.U32 R16, R16, R21, RZ ;  /* 0x0000001510107227 */ /* 0x000fc800078e00ff */
[--C-:B------:R-:W-:Y:S02]  /*0ab0*/  IMAD R9, R22, R9, R21.reuse ;  /* 0x0000000916097224 */ /* 0x100fe400078e0215 */
[--C-:B------:R-:W-:Y:S02]  /*0ac0*/  IMAD R26, R8, R26, R21.reuse ;  /* 0x0000001a081a7224 */ /* 0x100fe400078e0215 */
[----:B------:R-:W-:Y:S01]  /*0ad0*/  IMAD R21, R16, R11, R21 ;  /* 0x0000000b10157224 */ /* 0x000fe200078e0215 */
[----:B------:R-:W-:Y:S01]  /*0ae0*/  ISETP.GT.U32.AND P1, PT, R20, R9, PT ;  /* 0x000000091400720c */ /* 0x000fe20003f24070 */
[----:B------:R-:W-:Y:S01]  /*0af0*/  @P6 VIADD R28, R28, 0x1 ;  /* 0x000000011c1c6836 */ /* 0x000fe20000000000 */
[----:B------:R-:W-:Y:S02]  /*0b00*/  ISETP.GT.U32.AND P2, PT, R23, R26, PT ;  /* 0x0000001a1700720c */ /* 0x000fe40003f44070 */
[----:B------:R-:W-:Y:S01]  /*0b10*/  ISETP.GT.U32.AND P4, PT, R24, R21, PT ;  /* 0x000000151800720c */ /* 0x000fe20003f84070 */
[----:B0-----:R-:W-:Y:S01]  /*0b20*/  IMAD.WIDE.U32 R6, R0, 0x4, R6 ;  /* 0x0000000400067825 */ /* 0x001fe200078e0006 */
[----:B------:R-:W-:-:S07]  /*0b30*/  LOP3.LUT R0, R5, R12, RZ, 0x3c, !PT ;  /* 0x0000000c05007212 */ /* 0x000fce00078e3cff */
[----:B------:R-:W-:Y:S01]  /*0b40*/  @!P1 IMAD.IADD R9, R9, 0x1, -R20 ;  /* 0x0000000109099824 */ /* 0x000fe200078e0a14 */
[----:B------:R-:W-:Y:S01]  /*0b50*/  ISETP.GE.AND P3, PT, R0, RZ, PT ;  /* 0x000000ff0000720c */ /* 0x000fe20003f66270 */
[----:B------:R-:W-:Y:S01]  /*0b60*/  @!P2 IMAD.IADD R26, R26, 0x1, -R23 ;  /* 0x000000011a1aa824 */ /* 0x000fe200078e0a17 */
[----:B------:R-:W-:Y:S01]  /*0b70*/  LOP3.LUT R0, R4, R12, RZ, 0x3c, !PT ;  /* 0x0000000c04007212 */ /* 0x000fe200078e3cff */
[----:B------:R-:W-:Y:S01]  /*0b80*/  @!P4 IMAD.IADD R21, R21, 0x1, -R24 ;  /* 0x000000011515c824 */ /* 0x000fe200078e0a18 */
[----:B------:R-:W-:Y:S01]  /*0b90*/  ISETP.GE.U32.AND P5, PT, R9, R20, PT ;  /* 0x000000140900720c */ /* 0x000fe20003fa6070 */
[----:B------:R-:W-:Y:S01]  /*0ba0*/  @!P1 VIADD R22, R22, 0x1 ;  /* 0x0000000116169836 */ /* 0x000fe20000000000 */
[----:B------:R-:W-:Y:S01]  /*0bb0*/  ISETP.GE.U32.AND P0, PT, R26, R23, PT ;  /* 0x000000171a00720c */ /* 0x000fe20003f06070 */
[----:B------:R-:W-:Y:S01]  /*0bc0*/  IMAD.MOV.U32 R23, RZ, RZ, R28 ;  /* 0x000000ffff177224 */ /* 0x000fe200078e001c */
[----:B------:R-:W-:Y:S01]  /*0bd0*/  ISETP.GE.U32.AND P1, PT, R21, R24, PT ;  /* 0x000000181500720c */ /* 0x000fe20003f26070 */
[----:B------:R-:W-:Y:S01]  /*0be0*/  IMAD.WIDE R6, R10, 0x8, R6 ;  /* 0x000000080a067825 */ /* 0x000fe200078e0206 */
[----:B------:R-:W-:-:S02]  /*0bf0*/  ISETP.GE.AND P6, PT, R0, RZ, PT ;  /* 0x000000ff0000720c */ /* 0x000fc40003fc6270 */
[-C--:B------:R-:W-:Y:S01]  /*0c00*/  LOP3.LUT R0, R3, R12.reuse, RZ, 0x3c, !PT ;  /* 0x0000000c03007212 */ /* 0x080fe200078e3cff */
[----:B------:R-:W-:Y:S01]  /*0c10*/  @!P3 IMAD.MOV R23, RZ, RZ, -R23 ;  /* 0x000000ffff17b224 */ /* 0x000fe200078e0a17 */
[----:B------:R-:W-:Y:S01]  /*0c20*/  @!P2 IADD3 R8, R8, 0x1, RZ ;  /* 0x000000010808a810 */ /* 0x000fe20007ffe0ff */
[----:B------:R-:W-:Y:S01]  /*0c30*/  STG.E.64 desc[UR4][R6.64], R14 ;  /* 0x0000000e06007986 */ /* 0x000fe2000c101b04 */
[----:B------:R-:W-:Y:S01]  /*0c40*/  @!P4 IADD3 R16, R16, 0x1, RZ ;  /* 0x000000011010c810 */ /* 0x000fe20007ffe0ff */
[----:B------:R-:W-:Y:S01]  /*0c50*/  @P5 VIADD R22, R22, 0x1 ;  /* 0x0000000116165836 */ /* 0x000fe20000000000 */
[----:B------:R-:W-:Y:S01]  /*0c60*/  LOP3.LUT R12, R2, R12, RZ, 0x3c, !PT ;  /* 0x0000000c020c7212 */ /* 0x000fe200078e3cff */
[----:B------:R-:W-:Y:S01]  /*0c70*/  @P0 VIADD R8, R8, 0x1 ;  /* 0x0000000108080836 */ /* 0x000fe20000000000 */
[----:B------:R-:W-:Y:S01]  /*0c80*/  ISETP.GE.AND P2, PT, R0, RZ, PT ;  /* 0x000000ff0000720c */ /* 0x000fe20003f46270 */
[----:B------:R-:W-:Y:S01]  /*0c90*/  @P1 VIADD R16, R16, 0x1 ;  /* 0x0000000110101836 */ /* 0x000fe20000000000 */
[----:B------:R-:W-:Y:S01]  /*0ca0*/  ISETP.GE.AND P5, PT, R12, RZ, PT ;  /* 0x000000ff0c00720c */ /* 0x000fe20003fa6270 */
[----:B------:R-:W-:Y:S01]  /*0cb0*/  IMAD.MOV.U32 R17, RZ, RZ, R8 ;  /* 0x000000ffff117224 */ /* 0x000fe200078e0008 */
[----:B------:R-:W-:Y:S01]  /*0cc0*/  ISETP.NE.AND P0, PT, R5, RZ, PT ;  /* 0x000000ff0500720c */ /* 0x000fe20003f05270 */
[----:B------:R-:W-:Y:S01]  /*0cd0*/  STG.E.64 desc[UR4][R6.64+0x400], R18 ;  /* 0x0004001206007986 */ /* 0x000fe2000c101b04 */
[----:B------:R-:W-:-:S02]  /*0ce0*/  ISETP.NE.AND P4, PT, R4, RZ, PT ;  /* 0x000000ff0400720c */ /* 0x000fc40003f85270 */
[----:B------:R-:W-:Y:S02]  /*0cf0*/  ISETP.NE.AND P3, PT, R3, RZ, PT ;  /* 0x000000ff0300720c */ /* 0x000fe40003f65270 */
[----:B------:R-:W-:Y:S02]  /*0d00*/  ISETP.NE.AND P1, PT, R2, RZ, PT ;  /* 0x000000ff0200720c */ /* 0x000fe40003f25270 */
[----:B------:R-:W-:Y:S01]  /*0d10*/  @!P6 IADD3 R22, -R22, RZ, RZ ;  /* 0x000000ff1616e210 */ /* 0x000fe20007ffe1ff */
[----:B------:R-:W-:Y:S02]  /*0d20*/  @!P2 IMAD.MOV R17, RZ, RZ, -R17 ;  /* 0x000000ffff11a224 */ /* 0x000fe400078e0a11 */
[----:B------:R-:W-:Y:S02]  /*0d30*/  @!P5 IMAD.MOV R16, RZ, RZ, -R16 ;  /* 0x000000ffff10d224 */ /* 0x000fe400078e0a10 */
[----:B------:R-:W-:Y:S02]  /*0d40*/  @!P0 LOP3.LUT R23, RZ, R5, RZ, 0x33, !PT ;  /* 0x00000005ff178212 */ /* 0x000fe400078e33ff */
[----:B------:R-:W-:-:S02]  /*0d50*/  @!P4 LOP3.LUT R22, RZ, R4, RZ, 0x33, !PT ;  /* 0x00000004ff16c212 */ /* 0x000fc400078e33ff */
[----:B------:R-:W-:Y:S02]  /*0d60*/  @!P3 LOP3.LUT R17, RZ, R3, RZ, 0x33, !PT ;  /* 0x00000003ff11b212 */ /* 0x000fe400078e33ff */
[----:B------:R-:W-:Y:S01]  /*0d70*/  @!P1 LOP3.LUT R16, RZ, R2, RZ, 0x33, !PT ;  /* 0x00000002ff109212 */ /* 0x000fe200078e33ff */
[----:B------:R-:W-:Y:S04]  /*0d80*/  STG.E.64 desc[UR4][R6.64+0x800], R22 ;  /* 0x0008001606007986 */ /* 0x000fe8000c101b04 */
[----:B------:R-:W-:Y:S01]  /*0d90*/  STG.E.64 desc[UR4][R6.64+0xc00], R16 ;  /* 0x000c001006007986 */ /* 0x000fe2000c101b04 */
[----:B------:R-:W-:Y:S05]  /*0da0*/  EXIT ;  /* 0x000000000000794d */ /* 0x000fea0003800000 */
.L_x_18134:
        /* <DEDUP_REMOVED lines=15> */
[CC--:B------:R-:W-:Y:S02]  /*0ea0*/  ISETP.GE.AND P4, PT, R9.reuse, R4.reuse, PT ;  /* 0x000000040900720c */ /* 0x0c0fe40003f86270 */
[----:B------:R0:W5:Y:S11]  /*0eb0*/  @!P6 LDG.E R14, desc[UR4][R10.64] ;  /* 0x000000040a0ee981 */ /* 0x000176000c1e1900 */
[----:B------:R-:W-:Y:S01]  /*0ec0*/  @!P4 IMAD.IADD R23, R0, 0x1, R9 ;  /* 0x000000010017c824 */ /* 0x000fe200078e0209 */
[----:B------:R-:W-:Y:S01]  /*0ed0*/  @!P4 IADD3 R9, R9, 0x80, RZ ;  /* 0x000000800909c810 */ /* 0x000fe20007ffe0ff */
[----:B------:R-:W-:Y:S01]  /*0ee0*/  IMAD.MOV.U32 R8, RZ, RZ, RZ ;  /* 0x000000ffff087224 */ /* 0x000fe200078e00ff */
[----:B------:R-:W2:Y:S02]  /*0ef0*/  @!P4 LDC.64 R20, c[0x0][0x228] ;  /* 0x00008a00ff14cb82 */ /* 0x000ea40000000a00 */
        /* <DEDUP_REMOVED lines=8> */
[----:B------:R-:W-:Y:S01]  /*0f80*/  @!P1 IADD3 R15, R0, R9, RZ ;  /* 0x00000009000f9210 */ /* 0x000fe20007ffe0ff */
[----:B------:R-:W-:-:S05]  /*0f90*/  @!P1 VIADD R9, R9, 0x80 ;  /* 0x0000008009099836 */ /* 0x000fca0000000000 */
[----:B------:R-:W-:Y:S01]  /*0fa0*/  ISETP.GE.AND P6, PT, R9, R4, PT ;  /* 0x000000040900720c */ /* 0x000fe20003fc6270 */
[----:B-1----:R-:W-:Y:S02]  /*0fb0*/  @!P5 IMAD.WIDE.U32 R18, R17, 0x4, R18 ;  /* 0x000000041112d825 */ /* 0x002fe400078e0012 */
[----:B------:R-:W1:Y:S03]  /*0fc0*/  @!P1 LDC.64 R16, c[0x0][0x228] ;  /* 0x00008a00ff109b82 */ /* 0x000e660000000a00 */
[----:B------:R4:W5:Y:S01]  /*0fd0*/  @!P5 LDG.E R8, desc[UR4][R18.64] ;  /* 0x000000041208d981 */ /* 0x000962000c1e1900 */
[----:B---3--:R-:W-:-:S04]  /*0fe0*/  @!P3 IMAD.WIDE.U32 R24, R25, 0x4, R2 ;  /* 0x000000041918b825 */ /* 0x008fc800078e0002 */
[----:B------:R-:W3:Y:S08]  /*0ff0*/  @!P2 LDC.64 R2, c[0x0][0x228] ;  /* 0x00008a00ff02ab82 */ /* 0x000ef00000000a00 */
[----:B0-----:R-:W0:Y:S08]  /*1000*/  @!P6 LDC.64 R10, c[0x0][0x228] ;  /* 0x00008a00ff0aeb82 */ /* 0x001e300000000a00 */
[----:B----4-:R-:W4:Y:S01]  /*1010*/  @!P0 LDC.64 R18, c[0x0][0x228] ;  /* 0x00008a00ff128b82 */ /* 0x010f220000000a00 */
[----:B--2---:R-:W-:Y:S01]  /*1020*/  @!P4 IMAD.WIDE.U32 R20, R23, 0x4, R20 ;  /* 0x000000041714c825 */ /* 0x004fe200078e0014 */
[----:B------:R-:W-:-:S02]  /*1030*/  @!P6 IADD3 R23, R0, R9, RZ ;  /* 0x000000090017e210 */ /* 0x000fc40007ffe0ff */
[----:B------:R-:W-:Y:S01]  /*1040*/  CS2R R6, SRZ ;  /* 0x0000000000067805 */ /* 0x000fe2000001ff00 */
[----:B------:R-:W-:Y:S02]  /*1050*/  IMAD.MOV.U32 R9, RZ, RZ, RZ ;  /* 0x000000ffff097224 */ /* 0x000fe400078e00ff */
[----:B-1----:R-:W-:-:S03]  /*1060*/  @!P1 IMAD.WIDE.U32 R16, R15, 0x4, R16 ;  /* 0x000000040f109825 */ /* 0x002fc600078e0010 */
[----:B------:R1:W5:Y:S01]  /*1070*/  @!P4 LDG.E R6, desc[UR4][R20.64] ;  /* 0x000000041406c981 */ /* 0x000362000c1e1900 */
[----:B---3--:R-:W-:-:S03]  /*1080*/  @!P2 IMAD.WIDE.U32 R2, R13, 0x4, R2 ;  /* 0x000000040d02a825 */ /* 0x008fc600078e0002 */
[----:B------:R1:W5:Y:S01]  /*1090*/  @!P3 LDG.E R7, desc[UR4][R24.64] ;  /* 0x000000041807b981 */ /* 0x000362000c1e1900 */
[----:B0-----:R-:W-:Y:S01]  /*10a0*/  @!P6 IMAD.WIDE.U32 R22, R23, 0x4, R10 ;  /* 0x000000041716e825 */ /* 0x001fe200078e000a */
[----:B------:R-:W-:Y:S02]  /*10b0*/  CS2R R10, SRZ ;  /* 0x00000000000a7805 */ /* 0x000fe4000001ff00 */
[----:B------:R1:W5:Y:S04]  /*10c0*/  @!P1 LDG.E R9, desc[UR4][R16.64] ;  /* 0x0000000410099981 */ /* 0x000368000c1e1900 */
[----:B------:R1:W5:Y:S01]  /*10d0*/  @!P2 LDG.E R11, desc[UR4][R2.64] ;  /* 0x00000004020ba981 */ /* 0x000362000c1e1900 */
[----:B----4-:R-:W-:-:S03]  /*10e0*/  @!P0 IMAD.WIDE.U32 R18, R12, 0x4, R18 ;  /* 0x000000040c128825 */ /* 0x010fc600078e0012 */
[----:B------:R1:W5:Y:S01]  /*10f0*/  @!P6 LDG.E R10, desc[UR4][R22.64] ;  /* 0x00000004160ae981 */ /* 0x000362000c1e1900 */
[----:B------:R-:W-:-:S06]  /*1100*/  IMAD.MOV.U32 R12, RZ, RZ, RZ ;  /* 0x000000ffff0c7224 */ /* 0x000fcc00078e00ff */
[----:B------:R1:W5:Y:S01]  /*1110*/  @!P0 LDG.E R12, desc[UR4][R18.64] ;  /* 0x00000004120c8981 */ /* 0x000362000c1e1900 */
[----:B------:R-:W-:Y:S04]  /*1120*/  BSSY B0, `(.L_x_18135) ;  /* 0x000001b000007945 */ /* 0x000fe80003800000 */
[----:B------:R-:W-:Y:S05]  /*1130*/  @P0 BRA `(.L_x_18136) ;  /* 0x0000000000640947 */ /* 0x000fea0003800000 */
[----:B-----5:R-:W-:Y:S01]  /*1140*/  IABS R15, R12 ;  /* 0x0000000c000f7213 */ /* 0x020fe20000000000 */
[----:B-1----:R-:W0:Y:S03]  /*1150*/  LDC R19, c[0x0][0x218] ;  /* 0x00008600ff137b82 */ /* 0x002e260000000800 */
[----:B------:R-:W1:Y:S08]  /*1160*/  I2F.RP R13, R15 ;  /* 0x0000000f000d7306 */ /* 0x000e700000209400 */
[----:B-1----:R-:W1:Y:S02]  /*1170*/  MUFU.RCP R13, R13 ;  /* 0x0000000d000d7308 */ /* 0x002e640000001000 */
[----:B-1----:R-:W-:-:S06]  /*1180*/  IADD3 R2, R13, 0xffffffe, RZ ;  /* 0x0ffffffe0d027810 */ /* 0x002fcc0007ffe0ff */
[----:B------:R1:W2:Y:S02]  /*1190*/  F2I.FTZ.U32.TRUNC.NTZ R3, R2 ;  /* 0x0000000200037305 */ /* 0x0002a4000021f000 */
[----:B-1----:R-:W-:Y:S02]  /*11a0*/  IMAD.MOV.U32 R2, RZ, RZ, RZ ;  /* 0x000000ffff027224 */ /* 0x002fe400078e00ff */
[----:B--2---:R-:W-:-:S04]  /*11b0*/  IMAD.MOV R16, RZ, RZ, -R3 ;  /* 0x000000ffff107224 */ /* 0x004fc800078e0a03 */
[----:B------:R-:W-:Y:S01]  /*11c0*/  IMAD R17, R16, R15, RZ ;  /* 0x0000000f10117224 */ /* 0x000fe200078e02ff */
[----:B0-----:R-:W-:-:S03]  /*11d0*/  IABS R16, R19 ;  /* 0x0000001300107213 */ /* 0x001fc60000000000 */
        /* <DEDUP_REMOVED lines=12> */
[----:B------:R-:W-:-:S06]  /*12a0*/  @P1 IADD3 R13, R13, 0x1, RZ ;  /* 0x000000010d0d1810 */ /* 0x000fcc0007ffe0ff */
[----:B------:R-:W-:Y:S01]  /*12b0*/  @!P3 IMAD.MOV R13, RZ, RZ, -R13 ;  /* 0x000000ffff0db224 */ /* 0x000fe200078e0a0d */
[----:B------:R-:W-:-:S07]  /*12c0*/  @!P2 LOP3.LUT R13, RZ, R12, RZ, 0x33, !PT ;  /* 0x0000000cff0da212 */ /* 0x000fce00078e33ff */
.L_x_18136:
[----:B------:R-:W-:Y:S05]  /*12d0*/  BSYNC B0 ;  /* 0x0000000000007941 */ /* 0x000fea0003800000 */
.L_x_18135:
[----:B-1----:R-:W0:Y:S01]  /*12e0*/  @!P0 LDC.64 R2, c[0x0][0x220] ;  /* 0x00008800ff028b82 */ /* 0x002e220000000a00 */
        /* <DEDUP_REMOVED lines=8> */
[-C--:B-----5:R-:W-:Y:S01]  /*1370*/  IABS R12, R14.reuse ;  /* 0x0000000e000c7213 */ /* 0x0a0fe20000000000 */
[----:B------:R-:W1:Y:S01]  /*1380*/  LDC R21, c[0x0][0x218] ;  /* 0x00008600ff157b82 */ /* 0x000e620000000800 */
[----:B------:R-:W-:Y:S02]  /*1390*/  IABS R20, R14 ;  /* 0x0000000e00147213 */ /* 0x000fe40000000000 */
[----:B------:R-:W2:Y:S03]  /*13a0*/  I2F.RP R15, R12 ;  /* 0x0000000c000f7306 */ /* 0x000ea60000209400 */
[----:B------:R-:W-:-:S05]  /*13b0*/  IMAD.MOV R20, RZ, RZ, -R20 ;  /* 0x000000ffff147224 */ /* 0x000fca00078e0a14 */
[----:B--2---:R-:W2:Y:S01]  /*13c0*/  MUFU.RCP R15, R15 ;  /* 0x0000000f000f7308 */ /* 0x004ea20000001000 */
[----:B-1----:R-:W-:Y:S01]  /*13d0*/  IABS R18, R21 ;  /* 0x0000001500127213 */ /* 0x002fe20000000000 */
[----:B--2---:R-:W-:-:S06]  /*13e0*/  VIADD R16, R15, 0xffffffe ;  /* 0x0ffffffe0f107836 */ /* 0x004fcc0000000000 */
[----:B------:R1:W2:Y:S02]  /*13f0*/  F2I.FTZ.U32.TRUNC.NTZ R17, R16 ;  /* 0x0000001000117305 */ /* 0x0002a4000021f000 */
[----:B-1----:R-:W-:Y:S01]  /*1400*/  IMAD.MOV.U32 R16, RZ, RZ, RZ ;  /* 0x000000ffff107224 */ /* 0x002fe200078e00ff */
[----:B--2---:R-:W-:-:S05]  /*1410*/  IADD3 R19, RZ, -R17, RZ ;  /* 0x80000011ff137210 */ /* 0x004fca0007ffe0ff */
[----:B------:R-:W-:-:S04]  /*1420*/  IMAD R19, R19, R12, RZ ;  /* 0x0000000c13137224 */ /* 0x000fc800078e02ff */
[----:B------:R-:W-:Y:S01]  /*1430*/  IMAD.HI.U32 R17, R17, R19, R16 ;  /* 0x0000001311117227 */ /* 0x000fe200078e0010 */
[----:B------:R-:W-:-:S05]  /*1440*/  MOV R16, R20 ;  /* 0x0000001400107202 */ /* 0x000fca0000000f00 */
        /* <DEDUP_REMOVED lines=9> */
[----:B------:R-:W-:-:S05]  /*14e0*/  @P1 IADD3 R17, R17, 0x1, RZ ;  /* 0x0000000111111810 */ /* 0x000fca0007ffe0ff */
[----:B------:R-:W-:-:S04]  /*14f0*/  IMAD.MOV.U32 R12, RZ, RZ, R17 ;  /* 0x000000ffff0c7224 */ /* 0x000fc800078e0011 */
[----:B------:R-:W-:Y:S01]  /*1500*/  @!P3 IMAD.MOV R12, RZ, RZ, -R12 ;  /* 0x000000ffff0cb224 */ /* 0x000fe200078e0a0c */
[----:B------:R-:W-:-:S07]  /*1510*/  @!P2 LOP3.LUT R12, RZ, R14, RZ, 0x33, !PT ;  /* 0x0000000eff0ca212 */ /* 0x000fce00078e33ff */
.L_x_18138:
[----:B------:R-:W-:Y:S05]  /*1520*/  BSYNC B0 ;  /* 0x0000000000007941 */ /* 0x000fea0003800000 */
.L_x_18137:
[C---:B------:R-:W-:Y:S01]  /*1530*/  IADD3 R15, R5.reuse, 0x200, RZ ;  /* 0x00000200050f7810 */ /* 0x040fe20007ffe0ff */
[C---:B------:R-:W-:Y:S01]  /*1540*/  VIADD R17, R5.reuse, 0x280 ;  /* 0x0000028005117836 */ /* 0x040fe20000000000 */
[C---:B------:R-:W-:Y:S01]  /*1550*/  IADD3 R21, R5.reuse, 0x380, RZ ;  /* 0x0000038005157810 */ /* 0x040fe20007ffe0ff */
[----:B------:R-:W-:Y:S01]  /*1560*/  VIADD R19, R5, 0x300 ;  /* 0x0000030005137836 */ /* 0x000fe20000000000 */
[-C--:B------:R-:W-:Y:S01]  /*1570*/  ISETP.GE.AND P1, PT, R15, R4.reuse, PT ;  /* 0x000000040f00720c */ /* 0x080fe20003f26270 */
[----:B------:R-:W-:Y:S01]  /*1580*/  @!P0 IMAD.IADD R15, R0, 0x1, R5 ;  /* 0x00000001000f8824 */ /* 0x000fe200078e0205 */
[----:B------:R-:W-:Y:S01]  /*1590*/  BSSY B0, `(.L_x_18139) ;  /* 0x000001f000007945 */ /* 0x000fe20003800000 */
[-C--:B------:R-:W-:Y:S02]  /*15a0*/  ISETP.GE.AND P2, PT, R17, R4.reuse, PT ;  /* 0x000000041100720c */ /* 0x080fe40003f46270 */
[-C--:B------:R-:W-:Y:S01]  /*15b0*/  ISETP.GE.AND P3, PT, R19, R4.reuse, PT ;  /* 0x000000041300720c */ /* 0x080fe20003f66270 */
[----:B0-----:R-:W-:Y:S01]  /*15c0*/  @!P0 IMAD.WIDE.U32 R2, R15, 0x4, R2 ;  /* 0x000000040f028825 */ /* 0x001fe200078e0002 */
[----:B------:R-:W-:Y:S01]  /*15d0*/  ISETP.GE.AND P4, PT, R21, R4, PT ;  /* 0x000000041500720c */ /* 0x000fe20003f86270 */
[----:B------:R-:W-:-:S12]  /*15e0*/  @P5 BRA `(.L_x_18140) ;  /* 0x0000000000645947 */ /* 0x000fd80003800000 */
[-C--:B-----5:R-:W-:Y:S01]  /*15f0*/  IABS R16, R8.reuse ;  /* 0x0000000800107213 */ /* 0x0a0fe20000000000 */
[----:B------:R-:W0:Y:S01]  /*1600*/  LDC R21, c[0x0][0x218] ;  /* 0x00008600ff157b82 */ /* 0x000e220000000800 */
[----:B------:R-:W-:Y:S02]  /*1610*/  IABS R20, R8 ;  /* 0x0000000800147213 */ /* 0x000fe40000000000 */
[----:B------:R-:W1:Y:S08]  /*1620*/  I2F.RP R17, R16 ;  /* 0x0000001000117306 */ /* 0x000e700000209400 */
[----:B-1----:R-:W1:Y:S01]  /*1630*/  MUFU.RCP R17, R17 ;  /* 0x0000001100117308 */ /* 0x002e620000001000 */
[----:B0-----:R-:W-:Y:S01]  /*1640*/  IABS R18, R21 ;  /* 0x0000001500127213 */ /* 0x001fe20000000000 */
[----:B-1----:R-:W-:-:S02]  /*1650*/  VIADD R14, R17, 0xffffffe ;  /* 0x0ffffffe110e7836 */ /* 0x002fc40000000000 */
        /* <DEDUP_REMOVED lines=10> */
[----:B------:R-:W-:-:S04]  /*1700*/  @!P5 IADD3 R14, R14, 0x1, RZ ;  /* 0x000000010e0ed810 */ /* 0x000fc80007ffe0ff */
[----:B------:R-:W-:Y:S02]  /*1710*/  ISETP.GE.U32.AND P5, PT, R15, R16, PT ;  /* 0x000000100f00720c */ /* 0x000fe40003fa6070 */
[----:B------:R-:W-:-:S11]  /*1720*/  LOP3.LUT R15, R8, R21, RZ, 0x3c, !PT ;  /* 0x00000015080f7212 */ /* 0x000fd600078e3cff */
[----:B------:R-:W-:Y:S01]  /*1730*/  @P5 VIADD R14, R14, 0x1 ;  /* 0x000000010e0e5836 */ /* 0x000fe20000000000 */
[----:B------:R-:W-:-:S13]  /*1740*/  ISETP.GE.AND P5, PT, R15, RZ, PT ;  /* 0x000000ff0f00720c */ /* 0x000fda0003fa6270 */
[----:B------:R-:W-:Y:S02]  /*1750*/  @!P5 IADD3 R14, -R14, RZ, RZ ;  /* 0x000000ff0e0ed210 */ /* 0x000fe40007ffe1ff */
[----:B------:R-:W-:-:S13]  /*1760*/  ISETP.NE.AND P5, PT, R8, RZ, PT ;  /* 0x000000ff0800720c */ /* 0x000fda0003fa5270 */
[----:B------:R-:W-:-:S07]  /*1770*/  @!P5 LOP3.LUT R14, RZ, R8, RZ, 0x33, !PT ;  /* 0x00000008ff0ed212 */ /* 0x000fce00078e33ff */
.L_x_18140:
[----:B------:R-:W-:Y:S05]  /*1780*/  BSYNC B0 ;  /* 0x0000000000007941 */ /* 0x000fea0003800000 */
.L_x_18139:
[----:B------:R-:W-:Y:S04]  /*1790*/  BSSY B0, `(.L_x_18141) ;  /* 0x000001d000007945 */ /* 0x000fe80003800000 */
[----:B------:R-:W-:Y:S05]  /*17a0*/  @P6 BRA `(.L_x_18142) ;  /* 0x00000000006c6947 */ /* 0x000fea0003800000 */
[-C--:B-----5:R-:W-:Y:S01]  /*17b0*/  IABS R8, R6.reuse ;  /* 0x0000000600087213 */ /* 0x0a0fe20000000000 */
        /* <DEDUP_REMOVED lines=26> */
.L_x_18142:
[----:B------:R-:W-:Y:S05]  /*1960*/  BSYNC B0 ;  /* 0x0000000000007941 */ /* 0x000fea0003800000 */
.L_x_18141:
[----:B------:R-:W-:Y:S04]  /*1970*/  BSSY B0, `(.L_x_18143) ;  /* 0x000001c000007945 */ /* 0x000fe80003800000 */
[----:B------:R-:W-:Y:S05]  /*1980*/  @P1 BRA `(.L_x_18144) ;  /* 0x0000000000681947 */ /* 0x000fea0003800000 */
[-C--:B-----5:R-:W-:Y:S01]  /*1990*/  IABS R6, R7.reuse ;  /* 0x0000000700067213 */ /* 0x0a0fe20000000000 */
[----:B------:R-:W0:Y:S01]  /*19a0*/  LDC R18, c[0x0][0x218] ;  /* 0x00008600ff127b82 */ /* 0x000e220000000800 */
[----:B------:R-:W-:Y:S02]  /*19b0*/  IABS R21, R7 ;  /* 0x0000000700157213 */ /* 0x000fe40000000000 */
[----:B------:R-:W1:Y:S03]  /*19c0*/  I2F.RP R15, R6 ;  /* 0x00000006000f7306 */ /* 0x000e660000209400 */
[----:B------:R-:W-:-:S05]  /*19d0*/  IMAD.MOV R21, RZ, RZ, -R21 ;  /* 0x000000ffff157224 */ /* 0x000fca00078e0a15 */
[----:B-1----:R-:W1:Y:S01]  /*19e0*/  MUFU.RCP R15, R15 ;  /* 0x0000000f000f7308 */ /* 0x002e620000001000 */
[----:B0-----:R-:W-:Y:S01]  /*19f0*/  IABS R20, R18 ;  /* 0x0000001200147213 */ /* 0x001fe20000000000 */
[----:B-1----:R-:W-:-:S06]  /*1a00*/  VIADD R16, R15, 0xffffffe ;  /* 0x0ffffffe0f107836 */ /* 0x002fcc0000000000 */
[----:B------:R0:W1:Y:S02]  /*1a10*/  F2I.FTZ.U32.TRUNC.NTZ R17, R16 ;  /* 0x0000001000117305 */ /* 0x000064000021f000 */
[----:B0-----:R-:W-:Y:S01]  /*1a20*/  IMAD.MOV.U32 R16, RZ, RZ, RZ ;  /* 0x000000ffff107224 */ /* 0x001fe200078e00ff */
[----:B-1----:R-:W-:-:S05]  /*1a30*/  IADD3 R19, RZ, -R17, RZ ;  /* 0x80000011ff137210 */ /* 0x002fca0007ffe0ff */
        /* <DEDUP_REMOVED lines=15> */
.L_x_18144:
[----:B------:R-:W-:Y:S05]  /*1b30*/  BSYNC B0 ;  /* 0x0000000000007941 */ /* 0x000fea0003800000 */
.L_x_18143:
        /* <DEDUP_REMOVED lines=17> */
[----:B------:R-:W-:Y:S01]  /*1c50*/  IMAD R17, R7, R6, R20 ;  /* 0x0000000607117224 */ /* 0x000fe200078e0214 */
[----:B------:R-:W-:-:S04]  /*1c60*/  LOP3.LUT R6, R11, R18, RZ, 0x3c, !PT ;  /* 0x000000120b067212 */ /* 0x000fc800078e3cff */
[----:B------:R-:W-:Y:S02]  /*1c70*/  ISETP.GT.U32.AND P2, PT, R16, R17, PT ;  /* 0x000000111000720c */ /* 0x000fe40003f44070 */
[----:B------:R-:W-:-:S11]  /*1c80*/  ISETP.GE.AND P5, PT, R6, RZ, PT ;  /* 0x000000ff0600720c */ /* 0x000fd60003fa6270 */
        /* <DEDUP_REMOVED lines=8> */
.L_x_18146:
[----:B------:R-:W-:Y:S05]  /*1d10*/  BSYNC B0 ;  /* 0x0000000000007941 */ /* 0x000fea0003800000 */
.L_x_18145:
[----:B------:R-:W-:Y:S04]  /*1d20*/  BSSY B0, `(.L_x_18147) ;  /* 0x000001d000007945 */ /* 0x000fe80003800000 */
[----:B------:R-:W-:Y:S05]  /*1d30*/  @P3 BRA `(.L_x_18148) ;  /* 0x00000000006c3947 */ /* 0x000fea0003800000 */
[-C--:B-----5:R-:W-:Y:S01]  /*1d40*/  IABS R11, R9.reuse ;  /* 0x00000009000b7213 */ /* 0x0a0fe20000000000 */
[----:B------:R-:W0:Y:S01]  /*1d50*/  LDC R18, c[0x0][0x218] ;  /* 0x00008600ff127b82 */ /* 0x000e220000000800 */
[----:B------:R-:W-:Y:S02]  /*1d60*/  IABS R21, R9 ;  /* 0x0000000900157213 */ /* 0x000fe40000000000 */
[----:B------:R-:W1:Y:S03]  /*1d70*/  I2F.RP R17, R11 ;  /* 0x0000000b00117306 */ /* 0x000e660000209400 */
[----:B------:R-:W-:-:S05]  /*1d80*/  IMAD.MOV R21, RZ, RZ, -R21 ;  /* 0x000000ffff157224 */ /* 0x000fca00078e0a15 */
[----:B-1----:R-:W1:Y:S02]  /*1d90*/  MUFU.RCP R17, R17 ;  /* 0x0000001100117308 */ /* 0x002e640000001000 */
[----:B-1----:R-:W-:-:S06]  /*1da0*/  IADD3 R6, R17, 0xffffffe, RZ ;  /* 0x0ffffffe11067810 */ /* 0x002fcc0007ffe0ff */
[----:B------:R1:W2:Y:S02]  /*1db0*/  F2I.FTZ.U32.TRUNC.NTZ R7, R6 ;  /* 0x0000000600077305 */ /* 0x0002a4000021f000 */
[----:B-1----:R-:W-:Y:S01]  /*1dc0*/  HFMA2.MMA R6, -RZ, RZ, 0, 0 ;  /* 0x00000000ff067435 */ /* 0x002fe200000001ff */
[----:B--2---:R-:W-:-:S04]  /*1dd0*/  IMAD.MOV R20, RZ, RZ, -R7 ;  /* 0x000000ffff147224 */ /* 0x004fc800078e0a07 */
[----:B------:R-:W-:Y:S01]  /*1de0*/  IMAD R19, R20, R11, RZ ;  /* 0x0000000b14137224 */ /* 0x000fe200078e02ff */
[----:B0-----:R-:W-:-:S04]  /*1df0*/  IABS R20, R18 ;  /* 0x0000001200147213 */ /* 0x001fc80000000000 */
[----:B------:R-:W-:-:S04]  /*1e00*/  IMAD.HI.U32 R7, R7, R19, R6 ;  /* 0x0000001307077227 */ /* 0x000fc800078e0006 */
[----:B------:R-:W-:Y:S02]  /*1e10*/  IMAD.MOV.U32 R6, RZ, RZ, R21 ;  /* 0x000000ffff067224 */ /* 0x000fe400078e0015 */
        /* <DEDUP_REMOVED lines=13> */
.L_x_18148:
[----:B------:R-:W-:Y:S05]  /*1ef0*/  BSYNC B0 ;  /* 0x0000000000007941 */ /* 0x000fea0003800000 */
.L_x_18147:
[----:B------:R-:W-:Y:S04]  /*1f00*/  BSSY B0, `(.L_x_18149) ;  /* 0x000001b000007945 */ /* 0x000fe80003800000 */
[----:B------:R-:W-:Y:S05]  /*1f10*/  @P4 BRA `(.L_x_18150) ;  /* 0x0000000000644947 */ /* 0x000fea0003800000 */
[-C--:B-----5:R-:W-:Y:S01]  /*1f20*/  IABS R9, R10.reuse ;  /* 0x0000000a00097213 */ /* 0x0a0fe20000000000 */
[----:B------:R-:W0:Y:S01]  /*1f30*/  LDC R21, c[0x0][0x218] ;  /* 0x00008600ff157b82 */ /* 0x000e220000000800 */
        /* <DEDUP_REMOVED lines=11> */
[----:B------:R-:W-:Y:S01]  /*1ff0*/  IMAD.HI.U32 R6, R7, R18, RZ ;  /* 0x0000001207067227 */ /* 0x000fe200078e00ff */
[----:B------:R-:W-:-:S03]  /*2000*/  LOP3.LUT R7, R10, R21, RZ, 0x3c, !PT ;  /* 0x000000150a077212 */ /* 0x000fc600078e3cff */
[----:B------:R-:W-:Y:S01]  /*2010*/  IMAD R18, R6, R17, R18 ;  /* 0x0000001106127224 */ /* 0x000fe200078e0212 */
[----:B------:R-:W-:-:S04]  /*2020*/  ISETP.GE.AND P3, PT, R7, RZ, PT ;  /* 0x000000ff0700720c */ /* 0x000fc80003f66270 */
        /* <DEDUP_REMOVED lines=8> */
.L_x_18150:
[----:B------:R-:W-:Y:S05]  /*20b0*/  BSYNC B0 ;  /* 0x0000000000007941 */ /* 0x000fea0003800000 */
.L_x_18149:
[----:B------:R-:W-:Y:S01]  /*20c0*/  @!P0 IADD3 R5, R5, 0x80, RZ ;  /* 0x0000008005058810 */ /* 0x000fe20007ffe0ff */
[----:B------:R0:W-:Y:S01]  /*20d0*/  @!P0 STG.E desc[UR4][R2.64], R13 ;  /* 0x0000000d02008986 */ /* 0x0001e2000c101904 */
[----:B------:R-:W-:Y:S04]  /*20e0*/  BSSY B0, `(.L_x_18151) ;  /* 0x000002d000007945 */ /* 0x000fe80003800000 */
[----:B------:R-:W-:Y:S01]  /*20f0*/  BSSY B1, `(.L_x_18152) ;  /* 0x0000025000017945 */ /* 0x000fe20003800000 */
[----:B------:R-:W-:-:S13]  /*2100*/  ISETP.GE.AND P0, PT, R5, R4, PT ;  /* 0x000000040500720c */ /* 0x000fda0003f06270 */
[----:B0-----:R-:W-:Y:S05]  /*2110*/  @P0 BRA `(.L_x_18153) ;  /* 0x0000000000300947 */ /* 0x001fea0003800000 */
[----:B------:R-:W0:Y:S01]  /*2120*/  LDC.64 R2, c[0x0][0x220] ;  /* 0x00008800ff027b82 */ /* 0x000e220000000a00 */
[----:B-----5:R-:W-:Y:S02]  /*2130*/  IMAD.IADD R7, R0, 0x1, R5 ;  /* 0x0000000100077824 */ /* 0x020fe400078e0205 */
        /* <DEDUP_REMOVED lines=10> */
.L_x_18153:
[----:B------:R-:W-:-:S13]  /*21e0*/  ISETP.GE.AND P0, PT, R5, R4, PT ;  /* 0x000000040500720c */ /* 0x000fda0003f06270 */
[----:B------:R-:W-:Y:S05]  /*21f0*/  @P0 BRA `(.L_x_18155) ;  /* 0x0000000000300947 */ /* 0x000fea0003800000 */
[----:B0-----:R-:W0:Y:S01]  /*2200*/  LDC.64 R2, c[0x0][0x220] ;  /* 0x00008800ff027b82 */ /* 0x001e220000000a00 */
[----:B-----5:R-:W-:Y:S01]  /*2210*/  IMAD.IADD R7, R0, 0x1, R5 ;  /* 0x0000000100077824 */ /* 0x020fe200078e0205 */
[----:B------:R-:W-:-:S03]  /*2220*/  IADD3 R5, R5, 0x80, RZ ;  /* 0x0000008005057810 */ /* 0x000fc60007ffe0ff */
[----:B0-----:R-:W-:-:S05]  /*2230*/  IMAD.WIDE.U32 R2, R7, 0x4, R2 ;  /* 0x0000000407027825 */ /* 0x001fca00078e0002 */
[----:B------:R1:W-:Y:S02]  /*2240*/  STG.E desc[UR4][R2.64], R8 ;  /* 0x0000000802007986 */ /* 0x0003e4000c101904 */
.L_x_18154:
[----:B------:R-:W-:-:S13]  /*2250*/  ISETP.GE.AND P0, PT, R5, R4, PT ;  /* 0x000000040500720c */ /* 0x000fda0003f06270 */
[----:B------:R-:W-:Y:S05]  /*2260*/  @P0 BRA `(.L_x_18156) ;  /* 0x0000000000340947 */ /* 0x000fea0003800000 */
[----:B01----:R-:W0:Y:S01]  /*2270*/  LDC.64 R2, c[0x0][0x220] ;  /* 0x00008800ff027b82 */ /* 0x003e220000000a00 */
[----:B------:R-:W-:Y:S02]  /*2280*/  IMAD.IADD R7, R0, 0x1, R5 ;  /* 0x0000000100077824 */ /* 0x000fe400078e0205 */
[----:B------:R-:W-:Y:S02]  /*2290*/  VIADD R5, R5, 0x80 ;  /* 0x0000008005057836 */ /* 0x000fe40000000000 */
[----:B0-----:R-:W-:-:S05]  /*22a0*/  IMAD.WIDE.U32 R2, R7, 0x4, R2 ;  /* 0x0000000407027825 */ /* 0x001fca00078e0002 */
[----:B------:R1:W-:Y:S02]  /*22b0*/  STG.E desc[UR4][R2.64], R15 ;  /* 0x0000000f02007986 */ /* 0x0003e4000c101904 */
.L_x_18155:
[----:B------:R-:W-:-:S13]  /*22c0*/  ISETP.GE.AND P0, PT, R5, R4, PT ;  /* 0x000000040500720c */ /* 0x000fda0003f06270 */
[----:B------:R-:W-:Y:S05]  /*22d0*/  @P0 BREAK B1 ;  /* 0x0000000000010942 */ /* 0x000fea0003800000 */
[----:B------:R-:W-:Y:S05]  /*22e0*/  @P0 BRA `(.L_x_18157) ;  /* 0x0000000000300947 */ /* 0x000fea0003800000 */
[----:B01----:R-:W0:Y:S01]  /*22f0*/  LDC.64 R2, c[0x0][0x220] ;  /* 0x00008800ff027b82 */ /* 0x003e220000000a00 */
[----:B-----5:R-:W-:Y:S01]  /*2300*/  IADD3 R7, R0, R5, RZ ;  /* 0x0000000500077210 */ /* 0x020fe20007ffe0ff */
[----:B------:R-:W-:-:S04]  /*2310*/  VIADD R5, R5, 0x80 ;  /* 0x0000008005057836 */ /* 0x000fc80000000000 */
[----:B0-----:R-:W-:-:S05]  /*2320*/  IMAD.WIDE.U32 R2, R7, 0x4, R2 ;  /* 0x0000000407027825 */ /* 0x001fca00078e0002 */
[----:B------:R2:W-:Y:S02]  /*2330*/  STG.E desc[UR4][R2.64], R16 ;  /* 0x0000001002007986 */ /* 0x0005e4000c101904 */
.L_x_18156:
[----:B------:R-:W-:Y:S05]  /*2340*/  BSYNC B1 ;  /* 0x0000000000017941 */ /* 0x000fea0003800000 */
.L_x_18152:
[----:B------:R-:W-:-:S13]  /*2350*/  ISETP.GE.AND P0, PT, R5, R4, PT ;  /* 0x000000040500720c */ /* 0x000fda0003f06270 */
[----:B012---:R-:W0:Y:S01]  /*2360*/  @!P0 LDC.64 R2, c[0x0][0x220] ;  /* 0x00008800ff028b82 */ /* 0x007e220000000a00 */
[----:B------:R-:W-:Y:S01]  /*2370*/  @!P0 IMAD.IADD R7, R0, 0x1, R5 ;  /* 0x0000000100078824 */ /* 0x000fe200078e0205 */
[----:B------:R-:W-:-:S03]  /*2380*/  @!P0 IADD3 R5, R5, 0x80, RZ ;  /* 0x0000008005058810 */ /* 0x000fc60007ffe0ff */
[----:B0-----:R-:W-:-:S05]  /*2390*/  @!P0 IMAD.WIDE.U32 R2, R7, 0x4, R2 ;  /* 0x0000000407028825 */ /* 0x001fca00078e0002 */
[----:B------:R2:W-:Y:S02]  /*23a0*/  @!P0 STG.E desc[UR4][R2.64], R11 ;  /* 0x0000000b02008986 */ /* 0x0005e4000c101904 */
.L_x_18157:
[----:B------:R-:W-:Y:S05]  /*23b0*/  BSYNC B0 ;  /* 0x0000000000007941 */ /* 0x000fea0003800000 */
.L_x_18151:
[----:B------:R-:W-:Y:S05]  /*23c0*/  WARPSYNC.ALL ;  /* 0x0000000000007948 */ /* 0x000fea0003800000 */
[----:B------:R-:W-:-:S13]  /*23d0*/  ISETP.GE.AND P0, PT, R5, R4, PT ;  /* 0x000000040500720c */ /* 0x000fda0003f06270 */
[----:B------:R-:W-:Y:S05]  /*23e0*/  @P0 EXIT ;  /* 0x000000000000094d */ /* 0x000fea0003800000 */
[----:B012---:R-:W0:Y:S01]  /*23f0*/  LDC.64 R2, c[0x0][0x220] ;  /* 0x00008800ff027b82 */ /* 0x007e220000000a00 */
[----:B------:R-:W-:-:S04]  /*2400*/  IMAD.IADD R5, R0, 0x1, R5 ;  /* 0x0000000100057824 */ /* 0x000fc800078e0205 */
[----:B0-----:R-:W-:-:S05]  /*2410*/  IMAD.WIDE.U32 R2, R5, 0x4, R2 ;  /* 0x0000000405027825 */ /* 0x001fca00078e0002 */
[----:B-----5:R-:W-:Y:S01]  /*2420*/  STG.E desc[UR4][R2.64], R6 ;  /* 0x0000000602007986 */ /* 0x020fe2000c101904 */
[----:B------:R-:W-:Y:S05]  /*2430*/  EXIT ;  /* 0x000000000000794d */ /* 0x000fea0003800000 */
.L_x_18158:
        /* <DEDUP_REMOVED lines=12> */
.L_x_22932:


//--------------------- .text._ZN2at6native29vectorized_elementwise_kernelILi4ENS0_13AUnaryFunctorIiiiZZZNS0_15binary_internal21div_trunc_kernel_cudaERNS_18TensorIteratorBaseEENKUlvE_clEvENKUlvE1_clEvEUliiE_EESt5arrayIPcLm2EEEEviT0_T1_ --------------------------
	.section	.text._ZN2at6native29vectorized_elementwise_kernelILi4ENS0_13AUnaryFunctorIiiiZZZNS0_15binary_internal21div_trunc_kernel_cudaERNS_18TensorIteratorBaseEENKUlvE_clEvENKUlvE1_clEvEUliiE_EESt5arrayIPcLm2EEEEviT0_T1_,"ax",@progbits
	.align	128
        .global         _ZN2at6native29vectorized_elementwise_kernelILi4ENS0_13AUnaryFunctorIiiiZZZNS0_15binary_internal21div_trunc_kernel_cudaERNS_18TensorIteratorBaseEENKUlvE_clEvENKUlvE1_clEvEUliiE_EESt5arrayIPcLm2EEEEviT0_T1_
        .type           _ZN2at6native29vectorized_elementwise_kernelILi4ENS0_13AUnaryFunctorIiiiZZZNS0_15binary_internal21div_trunc_kernel_cudaERNS_18TensorIteratorBaseEENKUlvE_clEvENKUlvE1_clEvEUliiE_EESt5arrayIPcLm2EEEEviT0_T1_,@function
        .size           _ZN2at6native29vectorized_elementwise_kernelILi4ENS0_13AUnaryFunctorIiiiZZZNS0_15binary_internal21div_trunc_kernel_cudaERNS_18TensorIteratorBaseEENKUlvE_clEvENKUlvE1_clEvEUliiE_EESt5arrayIPcLm2EEEEviT0_T1_,(.L_x_22933 - _ZN2at6native29vectorized_elementwise_kernelILi4ENS0_13AUnaryFunctorIiiiZZZNS0_15binary_internal21div_trunc_kernel_cudaERNS_18TensorIteratorBaseEENKUlvE_clEvENKUlvE1_clEvEUliiE_EESt5arrayIPcLm2EEEEviT0_T1_)
        .other          _ZN2at6native29vectorized_elementwise_kernelILi4ENS0_13AUnaryFunctorIiiiZZZNS0_15binary_internal21div_trunc_kernel_cudaERNS_18TensorIteratorBaseEENKUlvE_clEvENKUlvE1_clEvEUliiE_EESt5arrayIPcLm2EEEEviT0_T1_,@"STO_CUDA_ENTRY STV_DEFAULT"
_ZN2at6native29vectorized_elementwise_kernelILi4ENS0_13AUnaryFunctorIiiiZZZNS0_15binary_internal21div_trunc_kernel_cudaERNS_18TensorIteratorBaseEENKUlvE_clEvENKUlvE1_clEvEUliiE_EESt5arrayIPcLm2EEEEviT0_T1_:
.text._ZN2at6native29vectorized_elementwise_kernelILi4ENS0_13AUnaryFunctorIiiiZZZNS0_15binary_internal21div_trunc_kernel_cudaERNS_18TensorIteratorBaseEENKUlvE_clEvENKUlvE1_clEvEUliiE_EESt5arrayIPcLm2EEEEviT0_T1_:
        /* <DEDUP_REMOVED lines=12> */
[----:B------:R-:W2:Y:S04]  /*00c0*/  LDG.E.128 R12, desc[UR4][R6.64] ;  /* 0x00000004060c7981 */ /* 0x000ea8000c1e1d00 */
[----:B------:R-:W3:Y:S01]  /*00d0*/  LDG.E.128 R8, desc[UR4][R6.64+0x800] ;  /* 0x0008000406087981 */ /* 0x000ee2000c1e1d00 */
[----:B--2---:R-:W-:Y:S02]  /*00e0*/  IABS R25, R15 ;  /* 0x0000000f00197213 */ /* 0x004fe40000000000 */
[----:B------:R-:W-:Y:S02]  /*00f0*/  IABS R17, R14 ;  /* 0x0000000e00117213 */ /* 0x000fe40000000000 */
[----:B------:R-:W0:Y:S01]  /*0100*/  I2F.RP R18, R25 ;  /* 0x0000001900127306 */ /* 0x000e220000209400 */
[----:B------:R-:W-:-:S02]  /*0110*/  IABS R5, R13 ;  /* 0x0000000d00057213 */ /* 0x000fc40000000000 */
[----:B------:R-:W-:Y:S02]  /*0120*/  IABS R4, R12 ;  /* 0x0000000c00047213 */ /* 0x000fe40000000000 */
[----:B---3--:R-:W-:-:S03]  /*0130*/  IABS R2, R11 ;  /* 0x0000000b00027213 */ /* 0x008fc60000000000 */
[----:B------:R-:W-:Y:S08]  /*0140*/  I2F.RP R20, R17 ;  /* 0x0000001100147306 */ /* 0x000ff00000209400 */
[----:B------:R-:W-:Y:S08]  /*0150*/  I2F.RP R21, R5 ;  /* 0x0000000500157306 */ /* 0x000ff00000209400 */
[----:B0-----:R-:W0:Y:S08]  /*0160*/  MUFU.RCP R18, R18 ;  /* 0x0000001200127308 */ /* 0x001e300000001000 */
[----:B------:R-:W-:Y:S08]  /*0170*/  I2F.RP R16, R4 ;  /* 0x0000000400107306 */ /* 0x000ff00000209400 */
[----:B------:R-:W-:Y:S01]  /*0180*/  I2F.RP R24, R2 ;  /* 0x0000000200187306 */ /* 0x000fe20000209400 */
[----:B0-----:R-:W-:-:S07]  /*0190*/  VIADD R22, R18, 0xffffffe ;  /* 0x0ffffffe12167836 */ /* 0x001fce0000000000 */
[----:B------:R-:W0:Y:S08]  /*01a0*/  MUFU.RCP R20, R20 ;  /* 0x0000001400147308 */ /* 0x000e300000001000 */
[----:B------:R-:W1:Y:S08]  /*01b0*/  MUFU.RCP R21, R21 ;  /* 0x0000001500157308 */ /* 0x000e700000001000 */
[----:B------:R2:W3:Y:S01]  /*01c0*/  F2I.FTZ.U32.TRUNC.NTZ R23, R22 ;  /* 0x0000001600177305 */ /* 0x0004e2000021f000 */
[----:B0-----:R-:W-:-:S07]  /*01d0*/  VIADD R7, R20, 0xffffffe ;  /* 0x0ffffffe14077836 */ /* 0x001fce0000000000 */
[----:B------:R-:W0:Y:S01]  /*01e0*/  MUFU.RCP R16, R16 ;  /* 0x0000001000107308 */ /* 0x000e220000001000 */
[----:B-1----:R-:W-:Y:S01]  /*01f0*/  IADD3 R18, R21, 0xffffffe, RZ ;  /* 0x0ffffffe15127810 */ /* 0x002fe20007ffe0ff */
[----:B--2---:R-:W-:Y:S02]  /*0200*/  IMAD.MOV.U32 R22, RZ, RZ, RZ ;  /* 0x000000ffff167224 */ /* 0x004fe400078e00ff */
[----:B---3--:R-:W-:-:S04]  /*0210*/  IMAD.MOV R26, RZ, RZ, -R23 ;  /* 0x000000ffff1a7224 */ /* 0x008fc800078e0a17 */
[----:B------:R1:W2:Y:S01]  /*0220*/  MUFU.RCP R6, R24 ;  /* 0x0000001800067308 */ /* 0x0002a20000001000 */
[----:B------:R-:W-:-:S07]  /*0230*/  IMAD R29, R26, R25, RZ ;  /* 0x000000191a1d7224 */ /* 0x000fce00078e02ff */
[----:B------:R-:W3:Y:S01]  /*0240*/  F2I.FTZ.U32.TRUNC.NTZ R7, R7 ;  /* 0x0000000700077305 */ /* 0x000ee2000021f000 */
[----:B0-----:R-:W-:Y:S02]  /*0250*/  VIADD R20, R16, 0xffffffe ;  /* 0x0ffffffe10147836 */ /* 0x001fe40000000000 */
[----:B-1----:R-:W-:Y:S01]  /*0260*/  IMAD.HI.U32 R24, R23, R29, R22 ;  /* 0x0000001d17187227 */ /* 0x002fe200078e0016 */
[----:B------:R-:W0:Y:S04]  /*0270*/  LDC R16, c[0x0][0x218] ;  /* 0x00008600ff107b82 */ /* 0x000e280000000800 */
[----:B------:R1:W4:Y:S01]  /*0280*/  F2I.FTZ.U32.TRUNC.NTZ R19, R18 ;  /* 0x0000001200137305 */ /* 0x000322000021f000 */
[----:B--2---:R-:W-:Y:S01]  /*0290*/  VIADD R27, R6, 0xffffffe ;  /* 0x0ffffffe061b7836 */ /* 0x004fe20000000000 */
[----:B---3--:R-:W-:-:S06]  /*02a0*/  IADD3 R6, RZ, -R7, RZ ;  /* 0x80000007ff067210 */ /* 0x008fcc0007ffe0ff */
[----:B------:R-:W2:Y:S01]  /*02b0*/  F2I.FTZ.U32.TRUNC.NTZ R21, R20 ;  /* 0x0000001400157305 */ /* 0x000ea2000021f000 */
[----:B-1----:R-:W-:Y:S01]  /*02c0*/  HFMA2.MMA R18, -RZ, RZ, 0, 0 ;  /* 0x00000000ff127435 */ /* 0x002fe200000001ff */
[----:B------:R-:W-:Y:S02]  /*02d0*/  IMAD R29, R6, R17, RZ ;  /* 0x00000011061d7224 */ /* 0x000fe400078e02ff */
[----:B------:R-:W-:-:S04]  /*02e0*/  IMAD.MOV.U32 R6, RZ, RZ, RZ ;  /* 0x000000ffff067224 */ /* 0x000fc800078e00ff */
[----:B------:R-:W1:Y:S01]  /*02f0*/  F2I.FTZ.U32.TRUNC.NTZ R23, R27 ;  /* 0x0000001b00177305 */ /* 0x000e62000021f000 */
[----:B----4-:R-:W-:Y:S02]  /*0300*/  IMAD.MOV R26, RZ, RZ, -R19 ;  /* 0x000000ffff1a7224 */ /* 0x010fe400078e0a13 */
[----:B------:R-:W-:-:S04]  /*0310*/  IMAD.HI.U32 R6, R7, R29, R6 ;  /* 0x0000001d07067227 */ /* 0x000fc800078e0006 */
[----:B------:R-:W-:Y:S02]  /*0320*/  IMAD R26, R26, R5, RZ ;  /* 0x000000051a1a7224 */ /* 0x000fe400078e02ff */
[----:B--2---:R-:W-:Y:S02]  /*0330*/  IMAD.MOV R7, RZ, RZ, -R21 ;  /* 0x000000ffff077224 */ /* 0x004fe400078e0a15 */
[----:B------:R-:W-:Y:S01]  /*0340*/  IMAD.HI.U32 R26, R19, R26, R18 ;  /* 0x0000001a131a7227 */ /* 0x000fe200078e0012 */
[----:B------:R-:W-:-:S03]  /*0350*/  IABS R18, R10 ;  /* 0x0000000a00127213 */ /* 0x000fc60000000000 */
[--C-:B-1----:R-:W-:Y:S02]  /*0360*/  IMAD.MOV R19, RZ, RZ, -R23.reuse ;  /* 0x000000ffff137224 */ /* 0x102fe400078e0a17 */
[----:B------:R-:W-:Y:S02]  /*0370*/  IMAD R7, R7, R4, RZ ;  /* 0x0000000407077224 */ /* 0x000fe400078e02ff */
[----:B------:R-:W-:Y:S02]  /*0380*/  IMAD R19, R19, R2, RZ ;  /* 0x0000000213137224 */ /* 0x000fe400078e02ff */
[----:B------:R-:W-:Y:S02]  /*0390*/  IMAD.MOV.U32 R20, RZ, RZ, RZ ;  /* 0x000000ffff147224 */ /* 0x000fe400078e00ff */
[----:B------:R-:W-:Y:S01]  /*03a0*/  IMAD.HI.U32 R22, R23, R19, R22 ;  /* 0x0000001317167227 */ /* 0x000fe200078e0016 */
[----:B0-----:R-:W-:Y:S01]  /*03b0*/  IABS R19, R16 ;  /* 0x0000001000137213 */ /* 0x001fe20000000000 */
[----:B------:R-:W0:Y:S02]  /*03c0*/  I2F.RP R23, R18 ;  /* 0x0000001200177306 */ /* 0x000e240000209400 */
[----:B------:R-:W-:Y:S01]  /*03d0*/  IMAD.HI.U32 R20, R21, R7, R20 ;  /* 0x0000000715147227 */ /* 0x000fe200078e0014 */
[----:B------:R-:W-:-:S03]  /*03e0*/  IABS R7, R15 ;  /* 0x0000000f00077213 */ /* 0x000fc60000000000 */
[----:B------:R-:W-:Y:S01]  /*03f0*/  IMAD.HI.U32 R24, R24, R19, RZ ;  /* 0x0000001318187227 */ /* 0x000fe200078e00ff */
[----:B------:R-:W-:Y:S02]  /*0400*/  IADD3 R28, RZ, -R7, RZ ;  /* 0x80000007ff1c7210 */ /* 0x000fe40007ffe0ff */
[----:B------:R-:W-:Y:S01]  /*0410*/  IABS R7, R14 ;  /* 0x0000000e00077213 */ /* 0x000fe20000000000 */
[----:B------:R-:W-:-:S04]  /*0420*/  IMAD.HI.U32 R21, R6, R19, RZ ;  /* 0x0000001306157227 */ /* 0x000fc800078e00ff */
[----:B------:R-:W-:Y:S01]  /*0430*/  IMAD R28, R24, R28, R19 ;  /* 0x0000001c181c7224 */ /* 0x000fe200078e0213 */
[----:B0-----:R-:W0:Y:S01]  /*0440*/  MUFU.RCP R23, R23 ;  /* 0x0000001700177308 */ /* 0x001e220000001000 */
[----:B------:R-:W-:-:S03]  /*0450*/  IMAD.HI.U32 R26, R26, R19, RZ ;  /* 0x000000131a1a7227 */ /* 0x000fc600078e00ff */
[----:B------:R-:W-:Y:S01]  /*0460*/  ISETP.GT.U32.AND P1, PT, R25, R28, PT ;  /* 0x0000001c1900720c */ /* 0x000fe20003f24070 */
[----:B------:R-:W-:-:S04]  /*0470*/  IMAD.HI.U32 R20, R20, R19, RZ ;  /* 0x0000001314147227 */ /* 0x000fc800078e00ff */
[----:B------:R-:W-:-:S08]  /*0480*/  IMAD.HI.U32 R22, R22, R19, RZ ;  /* 0x0000001316167227 */ /* 0x000fd000078e00ff */
[----:B------:R-:W-:Y:S02]  /*0490*/  @!P1 IMAD.IADD R28, R28, 0x1, -R25 ;  /* 0x000000011c1c9824 */ /* 0x000fe400078e0a19 */
[----:B------:R-:W-:-:S03]  /*04a0*/  @!P1 VIADD R24, R24, 0x1 ;  /* 0x0000000118189836 */ /* 0x000fc60000000000 */
[----:B------:R-:W-:Y:S01]  /*04b0*/  ISETP.GE.U32.AND P4, PT, R28, R25, PT ;  /* 0x000000191c00720c */ /* 0x000fe20003f86070 */
[----:B------:R-:W-:Y:S01]  /*04c0*/  IMAD.MOV R28, RZ, RZ, -R7 ;  /* 0x000000ffff1c7224 */ /* 0x000fe200078e0a07 */
[----:B------:R-:W-:Y:S01]  /*04d0*/  IABS R25, R8 ;  /* 0x0000000800197213 */ /* 0x000fe20000000000 */
[----:B0-----:R-:W-:Y:S02]  /*04e0*/  VIADD R7, R23, 0xffffffe ;  /* 0x0ffffffe17077836 */ /* 0x001fe40000000000 */
[----:B------:R-:W-:-:S04]  /*04f0*/  IMAD R6, R21, R28, R19 ;  /* 0x0000001c15067224 */ /* 0x000fc800078e0213 */
[----:B------:R-:W0:Y:S01]  /*0500*/  F2I.FTZ.U32.TRUNC.NTZ R7, R7 ;  /* 0x0000000700077305 */ /* 0x000e22000021f000 */
[----:B------:R-:W-:-:S03]  /*0510*/  ISETP.GT.U32.AND P6, PT, R17, R6, PT ;  /* 0x000000061100720c */ /* 0x000fc60003fc4070 */
[----:B------:R-:W-:-:S10]  /*0520*/  @P4 VIADD R24, R24, 0x1 ;  /* 0x0000000118184836 */ /* 0x000fd40000000000 */
[----:B------:R-:W-:Y:S01]  /*0530*/  @!P6 IMAD.IADD R6, R6, 0x1, -R17 ;  /* 0x000000010606e824 */ /* 0x000fe200078e0a11 */
[----:B0-----:R-:W-:Y:S01]  /*0540*/  IADD3 R23, RZ, -R7, RZ ;  /* 0x80000007ff177210 */ /* 0x001fe20007ffe0ff */
[----:B------:R-:W-:Y:S01]  /*0550*/  @!P6 VIADD R21, R21, 0x1 ;  /* 0x000000011515e836 */ /* 0x000fe20000000000 */
[----:B------:R-:W-:Y:S02]  /*0560*/  ISETP.NE.AND P6, PT, R14, RZ, PT ;  /* 0x000000ff0e00720c */ /* 0x000fe40003fc5270 */
[----:B------:R-:W-:Y:S01]  /*0570*/  ISETP.GE.U32.AND P3, PT, R6, R17, PT ;  /* 0x000000110600720c */ /* 0x000fe20003f66070 */
[----:B------:R-:W-:Y:S01]  /*0580*/  IMAD R23, R23, R18, RZ ;  /* 0x0000001217177224 */ /* 0x000fe200078e02ff */
[----:B------:R-:W-:Y:S01]  /*0590*/  IABS R17, R9 ;  /* 0x0000000900117213 */ /* 0x000fe20000000000 */
[----:B------:R-:W-:-:S04]  /*05a0*/  IMAD.MOV.U32 R6, RZ, RZ, RZ ;  /* 0x000000ffff067224 */ /* 0x000fc800078e00ff */
[----:B------:R-:W-:Y:S01]  /*05b0*/  IMAD.HI.U32 R28, R7, R23, R6 ;  /* 0x00000017071c7227 */ /* 0x000fe200078e0006 */
[----:B------:R-:W-:Y:S01]  /*05c0*/  IABS R6, R13 ;  /* 0x0000000d00067213 */ /* 0x000fe20000000000 */
[----:B------:R-:W0:Y:S04]  /*05d0*/  I2F.RP R23, R17 ;  /* 0x0000001100177306 */ /* 0x000e280000209400 */
[----:B------:R-:W-:Y:S02]  /*05e0*/  IMAD.MOV R6, RZ, RZ, -R6 ;  /* 0x000000ffff067224 */ /* 0x000fe400078e0a06 */
[----:B------:R-:W-:Y:S02]  /*05f0*/  @P3 VIADD R21, R21, 0x1 ;  /* 0x0000000115153836 */ /* 0x000fe40000000000 */
[----:B------:R-:W-:-:S05]  /*0600*/  IMAD R6, R26, R6, R19 ;  /* 0x000000061a067224 */ /* 0x000fca00078e0213 */
[----:B------:R-:W-:Y:S01]  /*0610*/  ISETP.GT.U32.AND P5, PT, R5, R6, PT ;  /* 0x000000060500720c */ /* 0x000fe20003fa4070 */
[----:B0-----:R-:W0:-:S12]  /*0620*/  MUFU.RCP R23, R23 ;  /* 0x0000001700177308 */ /* 0x001e180000001000 */
[----:B------:R-:W-:Y:S01]  /*0630*/  @!P5 IADD3 R6, R6, -R5, RZ ;  /* 0x800000050606d210 */ /* 0x000fe20007ffe0ff */
[----:B------:R-:W-:-:S03]  /*0640*/  @!P5 VIADD R26, R26, 0x1 ;  /* 0x000000011a1ad836 */ /* 0x000fc60000000000 */
[----:B------:R-:W-:Y:S02]  /*0650*/  ISETP.GE.U32.AND P2, PT, R6, R5, PT ;  /* 0x000000050600720c */ /* 0x000fe40003f46070 */
[----:B------:R-:W-:-:S05]  /*0660*/  IABS R5, R12 ;  /* 0x0000000c00057213 */ /* 0x000fca0000000000 */
[----:B------:R-:W-:Y:S02]  /*0670*/  IMAD.MOV R7, RZ, RZ, -R5 ;  /* 0x000000ffff077224 */ /* 0x000fe400078e0a05 */
[----:B0-----:R-:W-:Y:S02]  /*0680*/  VIADD R5, R23, 0xffffffe ;  /* 0x0ffffffe17057836 */ /* 0x001fe40000000000 */
[----:B------:R-:W-:Y:S02]  /*0690*/  IMAD R7, R20, R7, R19 ;  /* 0x0000000714077224 */ /* 0x000fe400078e0213 */
[----:B------:R-:W-:Y:S02]  /*06a0*/  @P2 IADD3 R26, R26, 0x1, RZ ;  /* 0x000000011a1a2810 */ /* 0x000fe40007ffe0ff */
[----:B------:R-:W0:Y:S01]  /*06b0*/  F2I.FTZ.U32.TRUNC.NTZ R5, R5 ;  /* 0x0000000500057305 */ /* 0x000e22000021f000 */
[----:B------:R-:W-:Y:S02]  /*06c0*/  ISETP.GT.U32.AND P0, PT, R4, R7, PT ;  /* 0x000000070400720c */ /* 0x000fe40003f04070 */
[----:B------:R-:W-:-:S11]  /*06d0*/  ISETP.NE.AND P2, PT, R12, RZ, PT ;  /* 0x000000ff0c00720c */ /* 0x000fd60003f45270 */
[-C--:B------:R-:W-:Y:S01]  /*06e0*/  @!P0 IADD3 R7, R7, -R4.reuse, RZ ;  /* 0x8000000407078210 */ /* 0x080fe20007ffe0ff */
[--C-:B0-----:R-:W-:Y:S02]  /*06f0*/  IMAD.MOV R6, RZ, RZ, -R5.reuse ;  /* 0x000000ffff067224 */ /* 0x101fe400078e0a05 */
[----:B------:R-:W-:Y:S01]  /*0700*/  @!P0 VIADD R20, R20, 0x1 ;  /* 0x0000000114148836 */ /* 0x000fe20000000000 */
[----:B------:R-:W-:Y:S01]  /*0710*/  ISETP.GE.U32.AND P1, PT, R7, R4, PT ;  /* 0x000000040700720c */ /* 0x000fe20003f26070 */
[----:B------:R-:W-:Y:S01]  /*0720*/  IMAD R23, R6, R17, RZ ;  /* 0x0000001106177224 */ /* 0x000fe200078e02ff */
[----:B------:R-:W-:Y:S01]  /*0730*/  MOV R7, R24 ;  /* 0x0000001800077202 */ /* 0x000fe20000000f00 */
[----:B------:R-:W-:Y:S01]  /*0740*/  IMAD.MOV.U32 R4, RZ, RZ, RZ ;  /* 0x000000ffff047224 */ /* 0x000fe200078e00ff */
[----:B------:R-:W0:Y:S01]  /*0750*/  I2F.RP R6, R25 ;  /* 0x0000001900067306 */ /* 0x000e220000209400 */
[----:B------:R-:W-:Y:S02]  /*0760*/  ISETP.NE.AND P0, PT, R13, RZ, PT ;  /* 0x000000ff0d00720c */ /* 0x000fe40003f05270 */
[----:B------:R-:W-:Y:S01]  /*0770*/  IMAD.HI.U32 R23, R5, R23, R4 ;  /* 0x0000001705177227 */ /* 0x000fe200078e0004 */
[----:B------:R-:W-:-:S04]  /*0780*/  LOP3.LUT R4, R15, R16, RZ, 0x3c, !PT ;  /* 0x000000100f047212 */ /* 0x000fc800078e3cff */
[----:B------:R-:W-:Y:S01]  /*0790*/  ISETP.GE.AND P4, PT, R4, RZ, PT ;  /* 0x000000ff0400720c */ /* 0x000fe20003f86270 */
[----:B------:R-:W-:Y:S01]  /*07a0*/  @P1 VIADD R20, R20, 0x1 ;  /* 0x0000000114141836 */ /* 0x000fe20000000000 */
[----:B------:R-:W-:Y:S01]  /*07b0*/  LOP3.LUT R4, R14, R16, RZ, 0x3c, !PT ;  /* 0x000000100e047212 */ /* 0x000fe200078e3cff */
[----:B0-----:R-:W0:Y:S10]  /*07c0*/  MUFU.RCP R6, R6 ;  /* 0x0000000600067308 */ /* 0x001e340000001000 */
[----:B------:R-:W-:Y:S01]  /*07d0*/  @!P4 IMAD.MOV R7, RZ, RZ, -R7 ;  /* 0x000000ffff07c224 */ /* 0x000fe200078e0a07 */
[----:B------:R-:W-:Y:S01]  /*07e0*/  ISETP.NE.AND P4, PT, R15, RZ, PT ;  /* 0x000000ff0f00720c */ /* 0x000fe20003f85270 */
[----:B0-----:R-:W-:-:S02]  /*07f0*/  VIADD R5, R6, 0xffffffe ;  /* 0x0ffffffe06057836 */ /* 0x001fc40000000000 */
[----:B------:R-:W-:-:S10]  /*0800*/  IMAD.MOV.U32 R6, RZ, RZ, R21 ;  /* 0x000000ffff067224 */ /* 0x000fd400078e0015 */
[----:B------:R-:W-:Y:S02]  /*0810*/  @!P4 LOP3.LUT R7, RZ, R15, RZ, 0x33, !PT ;  /* 0x0000000fff07c212 */ /* 0x000fe400078e33ff */
[----:B------:R-:W-:Y:S01]  /*0820*/  ISETP.GE.AND P4, PT, R4, RZ, PT ;  /* 0x000000ff0400720c */ /* 0x000fe20003f86270 */
[----:B------:R-:W0:Y:S01]  /*0830*/  F2I.FTZ.U32.TRUNC.NTZ R5, R5 ;  /* 0x0000000500057305 */ /* 0x000e22000021f000 */
[----:B------:R-:W-:-:S04]  /*0840*/  LOP3.LUT R4, R13, R16, RZ, 0x3c, !PT ;  /* 0x000000100d047212 */ /* 0x000fc800078e3cff */
[----:B------:R-:W-:Y:S02]  /*0850*/  ISETP.GE.AND P3, PT, R4, RZ, PT ;  /* 0x000000ff0400720c */ /* 0x000fe40003f66270 */
[----:B------:R-:W-:-:S05]  /*0860*/  LOP3.LUT R4, R12, R16, RZ, 0x3c, !PT ;  /* 0x000000100c047212 */ /* 0x000fca00078e3cff */
[----:B------:R-:W-:Y:S01]  /*0870*/  @!P4 IMAD.MOV R6, RZ, RZ, -R6 ;  /* 0x000000ffff06c224 */ /* 0x000fe200078e0a06 */
[----:B------:R-:W-:Y:S01]  /*0880*/  ISETP.GE.AND P4, PT, R4, RZ, PT ;  /* 0x000000ff0400720c */ /* 0x000fe20003f86270 */
[----:B------:R-:W-:Y:S01]  /*0890*/  HFMA2.MMA R4, -RZ, RZ, 0, 0 ;  /* 0x00000000ff047435 */ /* 0x000fe200000001ff */
[----:B0-----:R-:W-:Y:S02]  /*08a0*/  IADD3 R24, RZ, -R5, RZ ;  /* 0x80000005ff187210 */ /* 0x001fe40007ffe0ff */
[----:B------:R-:W-:Y:S01]  /*08b0*/  @!P6 LOP3.LUT R6, RZ, R14, RZ, 0x33, !PT ;  /* 0x0000000eff06e212 */ /* 0x000fe200078e33ff */
[----:B------:R-:W-:-:S04]  /*08c0*/  IMAD.HI.U32 R14, R28, R19, RZ ;  /* 0x000000131c0e7227 */ /* 0x000fc800078e00ff */
[----:B------:R-:W-:-:S04]  /*08d0*/  IMAD R15, R24, R25, RZ ;  /* 0x00000019180f7224 */ /* 0x000fc800078e02ff */
[----:B------:R-:W-:Y:S01]  /*08e0*/  IMAD.HI.U32 R24, R5, R15, R4 ;  /* 0x0000000f05187227 */ /* 0x000fe200078e0004 */
[----:B------:R-:W-:-:S03]  /*08f0*/  IABS R4, R11 ;  /* 0x0000000b00047213 */ /* 0x000fc60000000000 */
[----:B------:R-:W-:Y:S02]  /*0900*/  IMAD.MOV.U32 R5, RZ, RZ, R26 ;  /* 0x000000ffff057224 */ /* 0x000fe400078e001a */
[----:B------:R-:W-:Y:S02]  /*0910*/  IMAD.MOV R15, RZ, RZ, -R4 ;  /* 0x000000ffff0f7224 */ /* 0x000fe400078e0a04 */
[----:B------:R-:W-:Y:S01]  /*0920*/  IMAD.MOV.U32 R4, RZ, RZ, R20 ;  /* 0x000000ffff047224 */ /* 0x000fe200078e0014 */
[----:B------:R-:W-:Y:S01]  /*0930*/  @!P3 IADD3 R5, -R5, RZ, RZ ;  /* 0x000000ff0505b210 */ /* 0x000fe20007ffe1ff */
[----:B------:R-:W-:Y:S01]  /*0940*/  IMAD R15, R22, R15, R19 ;  /* 0x0000000f160f7224 */ /* 0x000fe200078e0213 */
[----:B------:R-:W-:Y:S01]  /*0950*/  @!P0 LOP3.LUT R5, RZ, R13, RZ, 0x33, !PT ;  /* 0x0000000dff058212 */ /* 0x000fe200078e33ff */
[----:B------:R-:W-:Y:S01]  /*0960*/  @!P4 IMAD.MOV R4, RZ, RZ, -R4 ;  /* 0x000000ffff04c224 */ /* 0x000fe200078e0a04 */
[----:B------:R-:W-:Y:S01]  /*0970*/  IABS R13, R10 ;  /* 0x0000000a000d7213 */ /* 0x000fe20000000000 */
[----:B------:R-:W-:Y:S01]  /*0980*/  IMAD.HI.U32 R24, R24, R19, RZ ;  /* 0x0000001318187227 */ /* 0x000fe200078e00ff */
[----:B------:R-:W-:-:S02]  /*0990*/  ISETP.GT.U32.AND P6, PT, R2, R15, PT ;  /* 0x0000000f0200720c */ /* 0x000fc40003fc4070 */
[----:B------:R-:W-:Y:S02]  /*09a0*/  IABS R20, R8 ;  /* 0x0000000800147213 */ /* 0x000fe40000000000 */
[----:B------:R-:W-:-:S03]  /*09b0*/  @!P2 LOP3.LUT R4, RZ, R12, RZ, 0x33, !PT ;  /* 0x0000000cff04a212 */ /* 0x000fc600078e33ff */
[----:B------:R-:W-:-:S04]  /*09c0*/  IMAD.MOV R28, RZ, RZ, -R20 ;  /* 0x000000ffff1c7224 */ /* 0x000fc800078e0a14 */
[----:B------:R-:W-:Y:S02]  /*09d0*/  IMAD R28, R24, R28, R19 ;  /* 0x0000001c181c7224 */ /* 0x000fe400078e0213 */
[----:B------:R-:W-:Y:S01]  /*09e0*/  @!P6 IMAD.IADD R15, R15, 0x1, -R2 ;  /* 0x000000010f0fe824 */ /* 0x000fe200078e0a02 */
[----:B------:R-:W-:Y:S02]  /*09f0*/  @!P6 IADD3 R22, R22, 0x1, RZ ;  /* 0x000000011616e810 */ /* 0x000fe40007ffe0ff */
[----:B------:R-:W-:Y:S02]  /*0a00*/  ISETP.GT.U32.AND P3, PT, R25, R28, PT ;  /* 0x0000001c1900720c */ /* 0x000fe40003f64070 */
[----:B------:R-:W-:Y:S01]  /*0a10*/  ISETP.GE.U32.AND P5, PT, R15, R2, PT ;  /* 0x000000020f00720c */ /* 0x000fe20003fa6070 */
[----:B------:R-:W-:Y:S01]  /*0a20*/  IMAD.MOV R15, RZ, RZ, -R13 ;  /* 0x000000ffff0f7224 */ /* 0x000fe200078e0a0d */
[----:B------:R-:W-:Y:S01]  /*0a30*/  IABS R2, R9 ;  /* 0x0000000900027213 */ /* 0x000fe20000000000 */
[----:B------:R-:W0:Y:S02]  /*0a40*/  LDC.64 R12, c[0x0][0x220] ;  /* 0x00008800ff0c7b82 */ /* 0x000e240000000a00 */
[----:B------:R-:W-:Y:S01]  /*0a50*/  IMAD R15, R14, R15, R19 ;  /* 0x0000000f0e0f7224 */ /* 0x000fe200078e0213 */
[----:B------:R-:W-:Y:S01]  /*0a60*/  IADD3 R26, RZ, -R2, RZ ;  /* 0x80000002ff1a7210 */ /* 0x000fe20007ffe0ff */
[----:B------:R-:W-:-:S03]  /*0a70*/  IMAD.HI.U32 R2, R23, R19, RZ ;  /* 0x0000001317027227 */ /* 0x000fc600078e00ff */
[----:B------:R-:W-:Y:S01]  /*0a80*/  ISETP.GT.U32.AND P0, PT, R18, R15, PT ;  /* 0x0000000f1200720c */ /* 0x000fe20003f04070 */
[----:B------:R-:W-:Y:S01]  /*0a90*/  IMAD R26, R2, R26, R19 ;  /* 0x0000001a021a7224 */ /* 0x000fe200078e0213 */
[----:B------:R-:W-:Y:S01]  /*0aa0*/  @!P3 IADD3 R24, R24, 0x1, RZ ;  /* 0x000000011818b810 */ /* 0x000fe20007ffe0ff */
[----:B------:R-:W-:Y:S01]  /*0ab0*/  @!P3 IMAD.IADD R28, R28, 0x1, -R25 ;  /* 0x000000011c1cb824 */ /* 0x000fe200078e0a19 */
[----:B------:R-:W-:Y:S01]  /*0ac0*/  ISETP.NE.AND P3, PT, R10, RZ, PT ;  /* 0x000000ff0a00720c */ /* 0x000fe20003f65270 */
[----:B------:R-:W-:Y:S01]  /*0ad0*/  @P5 VIADD R22, R22, 0x1 ;  /* 0x0000000116165836 */ /* 0x000fe20000000000 */
[----:B------:R-:W-:-:S07]  /*0ae0*/  ISETP.GT.U32.AND P1, PT, R17, R26, PT ;  /* 0x0000001a1100720c */ /* 0x000fce0003f24070 */
[----:B------:R-:W-:Y:S02]  /*0af0*/  @!P0 IMAD.IADD R15, R15, 0x1, -R18 ;  /* 0x000000010f0f8824 */ /* 0x000fe400078e0a12 */
[----:B------:R-:W-:Y:S01]  /*0b00*/  @!P0 VIADD R14, R14, 0x1 ;  /* 0x000000010e0e8836 */ /* 0x000fe20000000000 */
[----:B------:R-:W-:Y:S01]  /*0b10*/  ISETP.GE.U32.AND P0, PT, R28, R25, PT ;  /* 0x000000191c00720c */ /* 0x000fe20003f06070 */
[----:B0-----:R-:W-:Y:S01]  /*0b20*/  IMAD.WIDE.U32 R20, R0, 0x4, R12 ;  /* 0x0000000400147825 */ /* 0x001fe200078e000c */
[----:B------:R-:W-:Y:S02]  /*0b30*/  LOP3.LUT R0, R11, R16, RZ, 0x3c, !PT ;  /* 0x000000100b007212 */ /* 0x000fe400078e3cff */
[----:B------:R-:W-:Y:S01]  /*0b40*/  ISETP.GE.U32.AND P4, PT, R15, R18, PT ;  /* 0x000000120f00720c */ /* 0x000fe20003f86070 */
[----:B------:R-:W-:Y:S01]  /*0b50*/  @!P1 IMAD.IADD R26, R26, 0x1, -R17 ;  /* 0x000000011a1a9824 */ /* 0x000fe200078e0a11 */
[----:B------:R-:W-:Y:S01]  /*0b60*/  ISETP.GE.AND P2, PT, R0, RZ, PT ;  /* 0x000000ff0000720c */ /* 0x000fe20003f46270 */
[----:B------:R-:W-:Y:S01]  /*0b70*/  IMAD.MOV.U32 R15, RZ, RZ, R22 ;  /* 0x000000ffff0f7224 */ /* 0x000fe200078e0016 */
[----:B------:R-:W-:Y:S01]  /*0b80*/  LOP3.LUT R0, R10, R16, RZ, 0x3c, !PT ;  /* 0x000000100a007212 */ /* 0x000fe200078e3cff */
[----:B------:R-:W-:Y:S01]  /*0b90*/  IMAD.WIDE R20, R3, 0x10, R20 ;  /* 0x0000001003147825 */ /* 0x000fe200078e0214 */
[----:B------:R-:W-:-:S02]  /*0ba0*/  ISETP.GE.U32.AND P6, PT, R26, R17, PT ;  /* 0x000000111a00720c */ /* 0x000fc40003fc6070 */
[----:B------:R-:W-:Y:S01]  /*0bb0*/  ISETP.GE.AND P5, PT, R0, RZ, PT ;  /* 0x000000ff0000720c */ /* 0x000fe20003fa6270 */
[----:B------:R-:W-:Y:S01]  /*0bc0*/  @P0 VIADD R24, R24, 0x1 ;  /* 0x0000000118180836 */ /* 0x000fe20000000000 */
[-C--:B------:R-:W-:Y:S01]  /*0bd0*/  LOP3.LUT R0, R9, R16.reuse, RZ, 0x3c, !PT ;  /* 0x0000001009007212 */ /* 0x080fe200078e3cff */
[----:B------:R-:W-:Y:S01]  /*0be0*/  STG.E.128 desc[UR4][R20.64], R4 ;  /* 0x0000000414007986 */ /* 0x000fe2000c101d04 */
[----:B------:R-:W-:Y:S01]  /*0bf0*/  @!P1 IADD3 R2, R2, 0x1, RZ ;  /* 0x0000000102029810 */ /* 0x000fe20007ffe0ff */
[----:B------:R-:W-:Y:S01]  /*0c00*/  @P4 VIADD R14, R14, 0x1 ;  /* 0x000000010e0e4836 */ /* 0x000fe20000000000 */
[----:B------:R-:W-:Y:S01]  /*0c10*/  LOP3.LUT R16, R8, R16, RZ, 0x3c, !PT ;  /* 0x0000001008107212 */ /* 0x000fe200078e3cff */
[----:B------:R-:W-:Y:S01]  /*0c20*/  @!P2 IMAD.MOV R15, RZ, RZ, -R15 ;  /* 0x000000ffff0fa224 */ /* 0x000fe200078e0a0f */
[----:B------:R-:W-:Y:S02]  /*0c30*/  ISETP.GE.AND P1, PT, R0, RZ, PT ;  /* 0x000000ff0000720c */ /* 0x000fe40003f26270 */
[----:B------:R-:W-:Y:S01]  /*0c40*/  ISETP.GE.AND P4, PT, R16, RZ, PT ;  /* 0x000000ff1000720c */ /* 0x000fe20003f86270 */
[----:B------:R-:W-:Y:S01]  /*0c50*/  @P6 VIADD R2, R2, 0x1 ;  /* 0x0000000102026836 */ /* 0x000fe20000000000 */
[----:B------:R-:W-:Y:S01]  /*0c60*/  ISETP.NE.AND P6, PT, R11, RZ, PT ;  /* 0x000000ff0b00720c */ /* 0x000fe20003fc5270 */
[----:B------:R-:W-:Y:S01]  /*0c70*/  @!P5 IMAD.MOV R14, RZ, RZ, -R14 ;  /* 0x000000ffff0ed224 */ /* 0x000fe200078e0a0e */
[----:B------:R-:W-:Y:S01]  /*0c80*/  ISETP.NE.AND P2, PT, R9, RZ, PT ;  /* 0x000000ff0900720c */ /* 0x000fe20003f45270 */
[----:B------:R-:W-:Y:S01]  /*0c90*/  IMAD.MOV.U32 R13, RZ, RZ, R2 ;  /* 0x000000ffff0d7224 */ /* 0x000fe200078e0002 */
[----:B------:R-:W-:-:S02]  /*0ca0*/  ISETP.NE.AND P0, PT, R8, RZ, PT ;  /* 0x000000ff0800720c */ /* 0x000fc40003f05270 */
[----:B------:R-:W-:Y:S02]  /*0cb0*/  MOV R12, R24 ;  /* 0x00000018000c7202 */ /* 0x000fe40000000f00 */
[----:B------:R-:W-:Y:S01]  /*0cc0*/  @!P3 LOP3.LUT R14, RZ, R10, RZ, 0x33, !PT ;  /* 0x0000000aff0eb212 */ /* 0x000fe200078e33ff */
[----:B------:R-:W-:Y:S02]  /*0cd0*/  @!P1 IMAD.MOV R13, RZ, RZ, -R13 ;  /* 0x000000ffff0d9224 */ /* 0x000fe400078e0a0d */
[----:B------:R-:W-:Y:S02]  /*0ce0*/  @!P4 IMAD.MOV R12, RZ, RZ, -R12 ;  /* 0x000000ffff0cc224 */ /* 0x000fe400078e0a0c */
[----:B------:R-:W-:Y:S02]  /*0cf0*/  @!P6 LOP3.LUT R15, RZ, R11, RZ, 0x33, !PT ;  /* 0x0000000bff0fe212 */ /* 0x000fe400078e33ff */
[----:B------:R-:W-:Y:S02]  /*0d00*/  @!P2 LOP3.LUT R13, RZ, R9, RZ, 0x33, !PT ;  /* 0x00000009ff0da212 */ /* 0x000fe400078e33ff */
[----:B------:R-:W-:-:S05]  /*0d10*/  @!P0 LOP3.LUT R12, RZ, R8, RZ, 0x33, !PT ;  /* 0x00000008ff0c8212 */ /* 0x000fca00078e33ff */
[----:B------:R-:W-:Y:S01]  /*0d20*/  STG.E.128 desc[UR4][R20.64+0x800], R12 ;  /* 0x0008000c14007986 */ /* 0x000fe2000c101d04 */
[----:B------:R-:W-:Y:S05]  /*0d30*/  EXIT ;  /* 0x000000000000794d */ /* 0x000fea0003800000 */
.L_x_18159:
        /* <DEDUP_REMOVED lines=16> */
[----:B------:R0:W5:Y:S07]  /*0e40*/  @!P6 LDG.E R14, desc[UR4][R10.64] ;  /* 0x000000040a0ee981 */ /* 0x00016e000c1e1900 */
        /* <DEDUP_REMOVED lines=65> */
.L_x_18161:
[----:B------:R-:W-:Y:S05]  /*1260*/  BSYNC B0 ;  /* 0x0000000000007941 */ /* 0x000fea0003800000 */
.L_x_18160:
        /* <DEDUP_REMOVED lines=36> */
.L_x_18163:
[----:B------:R-:W-:Y:S05]  /*14b0*/  BSYNC B0 ;  /* 0x0000000000007941 */ /* 0x000fea0003800000 */
.L_x_18162:
        /* <DEDUP_REMOVED lines=37> */
.L_x_18165:
[----:B------:R-:W-:Y:S05]  /*1710*/  BSYNC B0 ;  /* 0x0000000000007941 */ /* 0x000fea0003800000 */
.L_x_18164:
        /* <DEDUP_REMOVED lines=29> */
.L_x_18167:
[----:B------:R-:W-:Y:S05]  /*18f0*/  BSYNC B0 ;  /* 0x0000000000007941 */ /* 0x000fea0003800000 */
.L_x_18166:
        /* <DEDUP_REMOVED lines=28> */
.L_x_18169:
[----:B------:R-:W-:Y:S05]  /*1ac0*/  BSYNC B0 ;  /* 0x0000000000007941 */ /* 0x000fea0003800000 */
.L_x_18168:
        /* <DEDUP_REMOVED lines=29> */
.L_x_18171:
[----:B------:R-:W-:Y:S05]  /*1ca0*/  BSYNC B0 ;  /* 0x0000000000007941 */ /* 0x000fea0003800000 */
.L_x_18170:
        /* <DEDUP_REMOVED lines=29> */
.L_x_18173:
[----:B------:R-:W-:Y:S05]  /*1e80*/  BSYNC B0 ;  /* 0x0000000000007941 */ /* 0x000fea0003800000 */
.L_x_18172:
        /* <DEDUP_REMOVED lines=27> */
.L_x_18175:
[----:B------:R-:W-:Y:S05]  /*2040*/  BSYNC B0 ;  /* 0x0000000000007941 */ /* 0x000fea0003800000 */
.L_x_18174:
        /* <DEDUP_REMOVED lines=18> */
.L_x_18178:
[----:B------:R-:W-:-:S13]  /*2170*/  ISETP.GE.AND P0, PT, R5, R4, PT ;  /* 0x000000040500720c */ /* 0x000fda0003f06270 */
[----:B------:R-:W-:Y:S05]  /*2180*/  @P0 BRA `(.L_x_18180) ;  /* 0x0000000000300947 */ /* 0x000fea0003800000 */
[----:B0-----:R-:W0:Y:S01]  /*2190*/  LDC.64 R2, c[0x0][0x220] ;  /* 0x00008800ff027b82 */ /* 0x001e220000000a00 */
[----:B-----5:R-:W-:Y:S01]  /*21a0*/  IMAD.IADD R7, R0, 0x1, R5 ;  /* 0x0000000100077824 */ /* 0x020fe200078e0205 */
[----:B------:R-:W-:-:S03]  /*21b0*/  IADD3 R5, R5, 0x80, RZ ;  /* 0x0000008005057810 */ /* 0x000fc60007ffe0ff */
[----:B0-----:R-:W-:-:S05]  /*21c0*/  IMAD.WIDE.U32 R2, R7, 0x4, R2 ;  /* 0x0000000407027825 */ /* 0x001fca00078e0002 */
[----:B------:R1:W-:Y:S02]  /*21d0*/  STG.E desc[UR4][R2.64], R8 ;  /* 0x0000000802007986 */ /* 0x0003e4000c101904 */
.L_x_18179:
[----:B------:R-:W-:-:S13]  /*21e0*/  ISETP.GE.AND P0, PT, R5, R4, PT ;  /* 0x000000040500720c */ /* 0x000fda0003f06270 */
[----:B------:R-:W-:Y:S05]  /*21f0*/  @P0 BRA `(.L_x_18181) ;  /* 0x0000000000340947 */ /* 0x000fea0003800000 */
[----:B01----:R-:W0:Y:S01]  /*2200*/  LDC.64 R2, c[0x0][0x220] ;  /* 0x00008800ff027b82 */ /* 0x003e220000000a00 */
[----:B------:R-:W-:Y:S02]  /*2210*/  IMAD.IADD R7, R0, 0x1, R5 ;  /* 0x0000000100077824 */ /* 0x000fe400078e0205 */
[----:B------:R-:W-:Y:S02]  /*2220*/  VIADD R5, R5, 0x80 ;  /* 0x0000008005057836 */ /* 0x000fe40000000000 */
[----:B0-----:R-:W-:-:S05]  /*2230*/  IMAD.WIDE.U32 R2, R7, 0x4, R2 ;  /* 0x0000000407027825 */ /* 0x001fca00078e0002 */
[----:B------:R1:W-:Y:S02]  /*2240*/  STG.E desc[UR4][R2.64], R15 ;  /* 0x0000000f02007986 */ /* 0x0003e4000c101904 */
.L_x_18180:
        /* <DEDUP_REMOVED lines=8> */
.L_x_18181:
[----:B------:R-:W-:Y:S05]  /*22d0*/  BSYNC B1 ;  /* 0x0000000000017941 */ /* 0x000fea0003800000 */
.L_x_18177:
[----:B------:R-:W-:-:S13]  /*22e0*/  ISETP.GE.AND P0, PT, R5, R4, PT ;  /* 0x000000040500720c */ /* 0x000fda0003f06270 */
[----:B012---:R-:W0:Y:S01]  /*22f0*/  @!P0 LDC.64 R2, c[0x0][0x220] ;  /* 0x00008800ff028b82 */ /* 0x007e220000000a00 */
[----:B------:R-:W-:Y:S01]  /*2300*/  @!P0 IMAD.IADD R7, R0, 0x1, R5 ;  /* 0x0000000100078824 */ /* 0x000fe200078e0205 */
[----:B------:R-:W-:-:S03]  /*2310*/  @!P0 IADD3 R5, R5, 0x80, RZ ;  /* 0x0000008005058810 */ /* 0x000fc60007ffe0ff */
[----:B0-----:R-:W-:-:S05]  /*2320*/  @!P0 IMAD.WIDE.U32 R2, R7, 0x4, R2 ;  /* 0x0000000407028825 */ /* 0x001fca00078e0002 */
[----:B------:R2:W-:Y:S02]  /*2330*/  @!P0 STG.E desc[UR4][R2.64], R11 ;  /* 0x0000000b02008986 */ /* 0x0005e4000c101904 */
.L_x_18182:
[----:B------:R-:W-:Y:S05]  /*2340*/  BSYNC B0 ;  /* 0x0000000000007941 */ /* 0x000fea0003800000 */
.L_x_18176:
        /* <DEDUP_REMOVED lines=8> */
.L_x_18183:
        /* <DEDUP_REMOVED lines=11> */
.L_x_22933:


//--------------------- .text._ZN2at6native29vectorized_elementwise_kernelILi8ENS0_13AUnaryFunctorIiiiZZZNS0_15binary_internal21div_trunc_kernel_cudaERNS_18TensorIteratorBaseEENKUlvE_clEvENKUlvE1_clEvEUliiE_EESt5arrayIPcLm2EEEEviT0_T1_ --------------------------
	.section	.text._ZN2at6native29vectorized_elementwise_kernelILi8ENS0_13AUnaryFunctorIiiiZZZNS0_15binary_internal21div_trunc_kernel_cudaERNS_18TensorIteratorBaseEENKUlvE_clEvENKUlvE1_clEvEUliiE_EESt5arrayIPcLm2EEEEviT0_T1_,"ax",@progbits
	.align	128
        .global         _ZN2at6native29vectorized_elementwise_kernelILi8ENS0_13AUnaryFunctorIiiiZZZNS0_15binary_internal21div_trunc_kernel_cudaERNS_18TensorIteratorBaseEENKUlvE_clEvENKUlvE1_clEvEUliiE_EESt5arrayIPcLm2EEEEviT0_T1_
        .type           _ZN2at6native29vectorized_elementwise_kernelILi8ENS0_13AUnaryFunctorIiiiZZZNS0_15binary_internal21div_trunc_kernel_cudaERNS_18TensorIteratorBaseEENKUlvE_clEvENKUlvE1_clEvEUliiE_EESt5arrayIPcLm2EEEEviT0_T1_,@function
        .size           _ZN2at6native29vectorized_elementwise_kernelILi8ENS0_13AUnaryFunctorIiiiZZZNS0_15binary_internal21div_trunc_kernel_cudaERNS_18TensorIteratorBaseEENKUlvE_clEvENKUlvE1_clEvEUliiE_EESt5arrayIPcLm2EEEEviT0_T1_,(.L_x_22934 - _ZN2at6native29vectorized_elementwise_kernelILi8ENS0_13AUnaryFunctorIiiiZZZNS0_15binary_internal21div_trunc_kernel_cudaERNS_18TensorIteratorBaseEENKUlvE_clEvENKUlvE1_clEvEUliiE_EESt5arrayIPcLm2EEEEviT0_T1_)
        .other          _ZN2at6native29vectorized_elementwise_kernelILi8ENS0_13AUnaryFunctorIiiiZZZNS0_15binary_internal21div_trunc_kernel_cudaERNS_18TensorIteratorBaseEENKUlvE_clEvENKUlvE1_clEvEUliiE_EESt5arrayIPcLm2EEEEviT0_T1_,@"STO_CUDA_ENTRY STV_DEFAULT"
_ZN2at6native29vectorized_elementwise_kernelILi8ENS0_13AUnaryFunctorIiiiZZZNS0_15binary_internal21div_trunc_kernel_cudaERNS_18TensorIteratorBaseEENKUlvE_clEvENKUlvE1_clEvEUliiE_EESt5arrayIPcLm2EEEEviT0_T1_:
.text._ZN2at6native29vectorized_elementwise_kernelILi8ENS0_13AUnaryFunctorIiiiZZZNS0_15binary_internal21div_trunc_kernel_cudaERNS_18TensorIteratorBaseEENKUlvE_clEvENKUlvE1_clEvEUliiE_EESt5arrayIPcLm2EEEEviT0_T1_:
        /* <DEDUP_REMOVED lines=212> */
.L_x_18184:
        /* <DEDUP_REMOVED lines=82> */
.L_x_18186:
[----:B------:R-:W-:Y:S05]  /*1260*/  BSYNC B0 ;  /* 0x0000000000007941 */ /* 0x000fea0003800000 */
.L_x_18185:
        /* <DEDUP_REMOVED lines=36> */
.L_x_18188:
[----:B------:R-:W-:Y:S05]  /*14b0*/  BSYNC B0 ;  /* 0x0000000000007941 */ /* 0x000fea0003800000 */
.L_x_18187:
        /* <DEDUP_REMOVED lines=37> */
.L_x_18190:
[----:B------:R-:W-:Y:S05]  /*1710*/  BSYNC B0 ;  /* 0x0000000000007941 */ /* 0x000fea0003800000 */
.L_x_18189:
        /* <DEDUP_REMOVED lines=29> */
.L_x_18192:
[----:B------:R-:W-:Y:S05]  /*18f0*/  BSYNC B0 ;  /* 0x0000000000007941 */ /* 0x000fea0003800000 */
.L_x_18191:
        /* <DEDUP_REMOVED lines=28> */
.L_x_18194:
[----:B------:R-:W-:Y:S05]  /*1ac0*/  BSYNC B0 ;  /* 0x0000000000007941 */ /* 0x000fea0003800000 */
.L_x_18193:
        /* <DEDUP_REMOVED lines=29> */
.L_x_18196:
[----:B------:R-:W-:Y:S05]  /*1ca0*/  BSYNC B0 ;  /* 0x0000000000007941 */ /* 0x000fea0003800000 */
.L_x_18195:
        /* <DEDUP_REMOVED lines=29> */
.L_x_18198:
[----:B------:R-:W-:Y:S05]  /*1e80*/  BSYNC B0 ;  /* 0x0000000000007941 */ /* 0x000fea0003800000 */
.L_x_18197:
        /* <DEDUP_REMOVED lines=27> */
.L_x_18200:
[----:B------:R-:W-:Y:S05]  /*2040*/  BSYNC B0 ;  /* 0x0000000000007941 */ /* 0x000fea0003800000 */
.L_x_18199:
        /* <DEDUP_REMOVED lines=18> */
.L_x_18203:
[----:B------:R-:W-:-:S13]  /*2170*/  ISETP.GE.AND P0, PT, R5, R4, PT ;  /* 0x000000040500720c */ /* 0x000fda0003f06270 */
[----:B------:R-:W-:Y:S05]  /*2180*/  @P0 BRA `(.L_x_18205) ;  /* 0x0000000000300947 */ /* 0x000fea0003800000 */
[----:B0-----:R-:W0:Y:S01]  /*2190*/  LDC.64 R2, c[0x0][0x220] ;  /* 0x00008800ff027b82 */ /* 0x001e220000000a00 */
[----:B-----5:R-:W-:Y:S01]  /*21a0*/  IMAD.IADD R7, R0, 0x1, R5 ;  /* 0x0000000100077824 */ /* 0x020fe200078e0205 */
[----:B------:R-:W-:-:S03]  /*21b0*/  IADD3 R5, R5, 0x80, RZ ;  /* 0x0000008005057810 */ /* 0x000fc60007ffe0ff */
[----:B0-----:R-:W-:-:S05]  /*21c0*/  IMAD.WIDE.U32 R2, R7, 0x4, R2 ;  /* 0x0000000407027825 */ /* 0x001fca00078e0002 */
[----:B------:R1:W-:Y:S02]  /*21d0*/  STG.E desc[UR4][R2.64], R8 ;  /* 0x0000000802007986 */ /* 0x0003e4000c101904 */
.L_x_18204:
[----:B------:R-:W-:-:S13]  /*21e0*/  ISETP.GE.AND P0, PT, R5, R4, PT ;  /* 0x000000040500720c */ /* 0x000fda0003f06270 */
[----:B------:R-:W-:Y:S05]  /*21f0*/  @P0 BRA `(.L_x_18206) ;  /* 0x0000000000340947 */ /* 0x000fea0003800000 */
[----:B01----:R-:W0:Y:S01]  /*2200*/  LDC.64 R2, c[0x0][0x220] ;  /* 0x00008800ff027b82 */ /* 0x003e220000000a00 */
[----:B------:R-:W-:Y:S02]  /*2210*/  IMAD.IADD R7, R0, 0x1, R5 ;  /* 0x0000000100077824 */ /* 0x000fe400078e0205 */
[----:B------:R-:W-:Y:S02]  /*2220*/  VIADD R5, R5, 0x80 ;  /* 0x0000008005057836 */ /* 0x000fe40000000000 */
[----:B0-----:R-:W-:-:S05]  /*2230*/  IMAD.WIDE.U32 R2, R7, 0x4, R2 ;  /* 0x0000000407027825 */ /* 0x001fca00078e0002 */
[----:B------:R1:W-:Y:S02]  /*2240*/  STG.E desc[UR4][R2.64], R15 ;  /* 0x0000000f02007986 */ /* 0x0003e4000c101904 */
.L_x_18205:
        /* <DEDUP_REMOVED lines=8> */
.L_x_18206:
[----:B------:R-:W-:Y:S05]  /*22d0*/  BSYNC B1 ;  /* 0x0000000000017941 */ /* 0x000fea0003800000 */
.L_x_18202:
[----:B------:R-:W-:-:S13]  /*22e0*/  ISETP.GE.AND P0, PT, R5, R4, PT ;  /* 0x000000040500720c */ /* 0x000fda0003f06270 */
[----:B012---:R-:W0:Y:S01]  /*22f0*/  @!P0 LDC.64 R2, c[0x0][0x220] ;  /* 0x00008800ff028b82 */ /* 0x007e220000000a00 */
[----:B------:R-:W-:Y:S01]  /*2300*/  @!P0 IMAD.IADD R7, R0, 0x1, R5 ;  /* 0x0000000100078824 */ /* 0x000fe200078e0205 */
[----:B------:R-:W-:-:S03]  /*2310*/  @!P0 IADD3 R5, R5, 0x80, RZ ;  /* 0x0000008005058810 */ /* 0x000fc60007ffe0ff */
[----:B0-----:R-:W-:-:S05]  /*2320*/  @!P0 IMAD.WIDE.U32 R2, R7, 0x4, R2 ;  /* 0x0000000407028825 */ /* 0x001fca00078e0002 */
[----:B------:R2:W-:Y:S02]  /*2330*/  @!P0 STG.E desc[UR4][R2.64], R11 ;  /* 0x0000000b02008986 */ /* 0x0005e4000c101904 */
.L_x_18207:
[----:B------:R-:W-:Y:S05]  /*2340*/  BSYNC B0 ;  /* 0x0000000000007941 */ /* 0x000fea0003800000 */
.L_x_18201:
        /* <DEDUP_REMOVED lines=8> */
.L_x_18208:
        /* <DEDUP_REMOVED lines=11> */
.L_x_22934:


//--------------------- .text._ZN2at6native18elementwise_kernelILi128ELi4EZNS0_15gpu_kernel_implINS0_13BinaryFunctorIaaaZZZNS0_15binary_internal21div_trunc_kernel_cudaERNS_18TensorIteratorBaseEENKUlvE_clEvENKUlvE0_clEvEUlaaE_EEEEvS6_RKT_EUliE_EEviT1_ --------------------------
	.section	.text._ZN2at6native18elementwise_kernelILi128ELi4EZNS0_15gpu_kernel_implINS0_13BinaryFunctorIaaaZZZNS0_15binary_internal21div_trunc_kernel_cudaERNS_18TensorIteratorBaseEENKUlvE_clEvENKUlvE0_clEvEUlaaE_EEEEvS6_RKT_EUliE_EEviT1_,"ax",@progbits
	.align	128
        .global         _ZN2at6native18elementwise_kernelILi128ELi4EZNS0_15gpu_kernel_implINS0_13BinaryFunctorIaaaZZZNS0_15binary_internal21div_trunc_kernel_cudaERNS_18TensorIteratorBaseEENKUlvE_clEvENKUlvE0_clEvEUlaaE_EEEEvS6_RKT_EUliE_EEviT1_
        .type           _ZN2at6native18elementwise_kernelILi128ELi4EZNS0_15gpu_kernel_implINS0_13BinaryFunctorIaaaZZZNS0_15binary_internal21div_trunc_kernel_cudaERNS_18TensorIteratorBaseEENKUlvE_clEvENKUlvE0_clEvEUlaaE_EEEEvS6_RKT_EUliE_EEviT1_,@function
        .size           _ZN2at6native18elementwise_kernelILi128ELi4EZNS0_15gpu_kernel_implINS0_13BinaryFunctorIaaaZZZNS0_15binary_internal21div_trunc_kernel_cudaERNS_18TensorIteratorBaseEENKUlvE_clEvENKUlvE0_clEvEUlaaE_EEEEvS6_RKT_EUliE_EEviT1_,(.L_x_22935 - _ZN2at6native18elementwise_kernelILi128ELi4EZNS0_15gpu_kernel_implINS0_13BinaryFunctorIaaaZZZNS0_15binary_internal21div_trunc_kernel_cudaERNS_18TensorIteratorBaseEENKUlvE_clEvENKUlvE0_clEvEUlaaE_EEEEvS6_RKT_EUliE_EEviT1_)
        .other          _ZN2at6native18elementwise_kernelILi128ELi4EZNS0_15gpu_kernel_implINS0_13BinaryFunctorIaaaZZZNS0_15binary_internal21div_trunc_kernel_cudaERNS_18TensorIteratorBaseEENKUlvE_clEvENKUlvE0_clEvEUlaaE_EEEEvS6_RKT_EUliE_EEviT1_,@"STO_CUDA_ENTRY STV_DEFAULT"
_ZN2at6native18elementwise_kernelILi128ELi4EZNS0_15gpu_kernel_implINS0_13BinaryFunctorIaaaZZZNS0_15binary_internal21div_trunc_kernel_cudaERNS_18TensorIteratorBaseEENKUlvE_clEvENKUlvE0_clEvEUlaaE_EEEEvS6_RKT_EUliE_EEviT1_:
.text._ZN2at6native18elementwise_kernelILi128ELi4EZNS0_15gpu_kernel_implINS0_13BinaryFunctorIaaaZZZNS0_15binary_internal21div_trunc_kernel_cudaERNS_18TensorIteratorBaseEENKUlvE_clEvENKUlvE0_clEvEUlaaE_EEEEvS6_RKT_EUliE_EEviT1_:
        /* <DEDUP_REMOVED lines=365> */
.L_x_18211:
        /* <DEDUP_REMOVED lines=18> */
[----:B------:R0:W5:Y:S01]  /*17f0*/  LDG.E.U8 R19, desc[UR36][R2.64] ;  /* 0x0000002402137981 */ /* 0x000162000c1e1100 */
[----:B------:R-:W-:Y:S05]  /*1800*/  BRA `(.L_x_18217) ;  /* 0x0000000c005c7947 */ /* 0x000fea0003800000 */
.L_x_18215:
[----:B------:R0:W5:Y:S01]  /*1810*/  LDG.E.U8 R19, desc[UR36][R2.64] ;  /* 0x0000002402137981 */ /* 0x000162000c1e1100 */
[----:B------:R-:W-:Y:S05]  /*1820*/  BRA `(.L_x_18217) ;  /* 0x0000000c00547947 */ /* 0x000fea0003800000 */
.L_x_18214:
[----:B------:R-:W-:-:S13]  /*1830*/  ISETP.NE.AND P0, PT, R4, 0x2, PT ;  /* 0x000000020400780c */ /* 0x000fda0003f05270 */
[----:B------:R-:W-:Y:S05]  /*1840*/  @!P0 BRA `(.L_x_18218) ;  /* 0x0000000000208947 */ /* 0x000fea0003800000 */
[----:B------:R-:W-:-:S13]  /*1850*/  ISETP.NE.AND P0, PT, R4, 0x3, PT ;  /* 0x000000030400780c */ /* 0x000fda0003f05270 */
[----:B------:R-:W-:Y:S05]  /*1860*/  @!P0 BRA `(.L_x_18219) ;  /* 0x0000000000108947 */ /* 0x000fea0003800000 */
[----:B------:R-:W-:-:S13]  /*1870*/  ISETP.NE.AND P0, PT, R4, 0x4, PT ;  /* 0x000000040400780c */ /* 0x000fda0003f05270 */
[----:B------:R-:W-:Y:S05]  /*1880*/  @P0 BRA `(.L_x_18216) ;  /* 0x0000000800e80947 */ /* 0x000fea0003800000 */
[----:B------:R0:W5:Y:S01]  /*1890*/  LDG.E.U8 R19, desc[UR36][R2.64] ;  /* 0x0000002402137981 */ /* 0x000162000c1e1100 */
[----:B------:R-:W-:Y:S05]  /*18a0*/  BRA `(.L_x_18217) ;  /* 0x0000000c00347947 */ /* 0x000fea0003800000 */
.L_x_18219:
[----:B------:R0:W5:Y:S01]  /*18b0*/  LDG.E.U8 R19, desc[UR36][R2.64] ;  /* 0x0000002402137981 */ /* 0x000162000c1e1100 */
[----:B------:R-:W-:Y:S05]  /*18c0*/  BRA `(.L_x_18217) ;  /* 0x0000000c002c7947 */ /* 0x000fea0003800000 */
.L_x_18218:
[----:B------:R0:W5:Y:S01]  /*18d0*/  LDG.E.U16 R19, desc[UR36][R2.64] ;  /* 0x0000002402137981 */ /* 0x000162000c1e1500 */
[----:B------:R-:W-:Y:S05]  /*18e0*/  BRA `(.L_x_18217) ;  /* 0x0000000c00247947 */ /* 0x000fea0003800000 */
.L_x_18213:
        /* <DEDUP_REMOVED lines=9> */
.L_x_18221:
[----:B------:R-:W2:Y:S02]  /*1980*/  LDG.E.U16 R0, desc[UR36][R2.64] ;  /* 0x0000002402007981 */ /* 0x000ea4000c1e1500 */
[----:B--2---:R-:W-:-:S06]  /*1990*/  HADD2.F32 R0, -RZ, R0.H0_H0 ;  /* 0x20000000ff007230 */ /* 0x004fcc0000004100 */
[----:B------:R-:W0:Y:S02]  /*19a0*/  F2I.FTZ.TRUNC.NTZ R0, R0 ;  /* 0x0000000000007305 */ /* 0x000e24000021f100 */
[----:B0-----:R-:W-:Y:S01]  /*19b0*/  PRMT R19, R0, 0x7610, R19 ;  /* 0x0000761000137816 */ /* 0x001fe20000000013 */
[----:B------:R-:W-:Y:S06]  /*19c0*/  BRA `(.L_x_18217) ;  /* 0x0000000800ec7947 */ /* 0x000fec0003800000 */
.L_x_18220:
        /* <DEDUP_REMOVED lines=9> */
.L_x_18223:
[----:B------:R-:W2:Y:S02]  /*1a60*/  LDG.E.U16 R2, desc[UR36][R2.64] ;  /* 0x0000002402027981 */ /* 0x000ea4000c1e1500 */
[----:B--2---:R-:W-:-:S06]  /*1a70*/  HADD2.F32 R0, -RZ, R2.H0_H0 ;  /* 0x20000002ff007230 */ /* 0x004fcc0000004100 */
[----:B------:R-:W0:Y:S02]  /*1a80*/  F2I.FTZ.TRUNC.NTZ R0, R0 ;  /* 0x0000000000007305 */ /* 0x000e24000021f100 */
[----:B0-----:R-:W-:Y:S01]  /*1a90*/  PRMT R19, R0, 0x7610, R19 ;  /* 0x0000761000137816 */ /* 0x001fe20000000013 */
[----:B------:R-:W-:Y:S06]  /*1aa0*/  BRA `(.L_x_18217) ;  /* 0x0000000800b47947 */ /* 0x000fec0003800000 */
.L_x_18222:
[----:B------:R-:W2:Y:S02]  /*1ab0*/  LDG.E.64 R2, desc[UR36][R2.64] ;  /* 0x0000002402027981 */ /* 0x000ea4000c1e1b00 */
[----:B--2---:R0:W1:Y:S01]  /*1ac0*/  F2I.F64.TRUNC R19, R2 ;  /* 0x0000000200137311 */ /* 0x004062000030d100 */
[----:B------:R-:W-:Y:S05]  /*1ad0*/  BRA `(.L_x_18217) ;  /* 0x0000000800a87947 */ /* 0x000fea0003800000 */
.L_x_18212:
        /* <DEDUP_REMOVED lines=12> */
.L_x_18226:
[----:B------:R-:W2:Y:S02]  /*1ba0*/  LDG.E.64 R2, desc[UR36][R2.64] ;  /* 0x0000002402027981 */ /* 0x000ea4000c1e1b00 */
[----:B--2---:R3:W4:Y:S01]  /*1bb0*/  F2I.F64.TRUNC R19, R2 ;  /* 0x0000000200137311 */ /* 0x004722000030d100 */
[----:B------:R-:W-:Y:S05]  /*1bc0*/  BRA `(.L_x_18217) ;  /* 0x00000008006c7947 */ /* 0x000fea0003800000 */
.L_x_18225:
        /* <DEDUP_REMOVED lines=28> */
.L_x_18228:
        /* <DEDUP_REMOVED lines=15> */
.L_x_18227:
[----:B------:R-:W2:Y:S02]  /*1e80*/  LDG.E.U16 R0, desc[UR36][R2.64] ;  /* 0x0000002402007981 */ /* 0x000ea4000c1e1500 */
[----:B--2---:R-:W-:-:S06]  /*1e90*/  IMAD.U32 R0, R0, 0x10000, RZ ;  /* 0x0001000000007824 */ /* 0x004fcc00078e00ff */
[----:B------:R-:W0:Y:S02]  /*1ea0*/  F2I.FTZ.TRUNC.NTZ R0, R0 ;  /* 0x0000000000007305 */ /* 0x000e24000021f100 */
[----:B0-----:R-:W-:Y:S01]  /*1eb0*/  PRMT R19, R0, 0x7610, R19 ;  /* 0x0000761000137816 */ /* 0x001fe20000000013 */
[----:B------:R-:W-:Y:S06]  /*1ec0*/  BRA `(.L_x_18217) ;  /* 0x0000000400ac7947 */ /* 0x000fec0003800000 */
.L_x_18224:
        /* <DEDUP_REMOVED lines=10> */
.L_x_18231:
        /* <DEDUP_REMOVED lines=21> */
.L_x_18235:
[----:B------:R-:W-:Y:S05]  /*20c0*/  BSYNC B1 ;  /* 0x0000000000017941 */ /* 0x000fea0003800000 */
.L_x_18234:
[----:B------:R-:W-:Y:S01]  /*20d0*/  LEA R3, R0, 0x3b800000, 0x17 ;  /* 0x3b80000000037811 */ /* 0x000fe200078eb8ff */
[----:B------:R-:W-:-:S05]  /*20e0*/  IMAD.SHL.U32 R0, R2, 0x100000, RZ ;  /* 0x0010000002007824 */ /* 0x000fca00078e00ff */
[----:B------:R-:W-:-:S07]  /*20f0*/  LOP3.LUT R0, R3, R0, R4, 0xfe, !PT ;  /* 0x0000000003007212 */ /* 0x000fce00078efe04 */
.L_x_18233:
[----:B------:R-:W-:Y:S05]  /*2100*/  BSYNC B0 ;  /* 0x0000000000007941 */ /* 0x000fea0003800000 */
.L_x_18232:
[----:B------:R-:W0:Y:S02]  /*2110*/  F2I.FTZ.TRUNC.NTZ R0, R0 ;  /* 0x0000000000007305 */ /* 0x000e24000021f100 */
[----:B0-----:R-:W-:Y:S01]  /*2120*/  PRMT R19, R0, 0x7610, R19 ;  /* 0x0000761000137816 */ /* 0x001fe20000000013 */
[----:B------:R-:W-:Y:S06]  /*2130*/  BRA `(.L_x_18217) ;  /* 0x0000000400107947 */ /* 0x000fec0003800000 */
.L_x_18230:
        /* <DEDUP_REMOVED lines=21> */
.L_x_18239:
[----:B------:R-:W-:Y:S05]  /*2290*/  BSYNC B1 ;  /* 0x0000000000017941 */ /* 0x000fea0003800000 */
.L_x_18238:
[----:B------:R-:W-:Y:S01]  /*22a0*/  LEA R3, R0, 0x37800000, 0x17 ;  /* 0x3780000000037811 */ /* 0x000fe200078eb8ff */
[----:B------:R-:W-:-:S05]  /*22b0*/  IMAD.SHL.U32 R0, R2, 0x200000, RZ ;  /* 0x0020000002007824 */ /* 0x000fca00078e00ff */
[----:B------:R-:W-:-:S07]  /*22c0*/  LOP3.LUT R0, R3, R0, R4, 0xfe, !PT ;  /* 0x0000000003007212 */ /* 0x000fce00078efe04 */
.L_x_18237:
[----:B------:R-:W-:Y:S05]  /*22d0*/  BSYNC B0 ;  /* 0x0000000000007941 */ /* 0x000fea0003800000 */
.L_x_18236:
[----:B------:R-:W0:Y:S02]  /*22e0*/  F2I.FTZ.TRUNC.NTZ R0, R0 ;  /* 0x0000000000007305 */ /* 0x000e24000021f100 */
[----:B0-----:R-:W-:Y:S01]  /*22f0*/  PRMT R19, R0, 0x7610, R19 ;  /* 0x0000761000137816 */ /* 0x001fe20000000013 */
[----:B------:R-:W-:Y:S06]  /*2300*/  BRA `(.L_x_18217) ;  /* 0x00000000009c7947 */ /* 0x000fec0003800000 */
.L_x_18229:
        /* <DEDUP_REMOVED lines=14> */
.L_x_18243:
[----:B------:R-:W-:Y:S05]  /*23f0*/  BSYNC B0 ;  /* 0x0000000000007941 */ /* 0x000fea0003800000 */
.L_x_18242:
[----:B------:R-:W0:Y:S02]  /*2400*/  F2I.FTZ.TRUNC.NTZ R0, R0 ;  /* 0x0000000000007305 */ /* 0x000e24000021f100 */
[----:B0-----:R-:W-:Y:S01]  /*2410*/  PRMT R19, R0, 0x7610, R19 ;  /* 0x0000761000137816 */ /* 0x001fe20000000013 */
[----:B------:R-:W-:Y:S06]  /*2420*/  BRA `(.L_x_18217) ;  /* 0x0000000000547947 */ /* 0x000fec0003800000 */
.L_x_18216:
        /* <DEDUP_REMOVED lines=16> */
.L_x_18244:
[----:B------:R-:W-:Y:S01]  /*2530*/  PRMT R19, RZ, 0x7610, R19 ;  /* 0x00007610ff137816 */ /* 0x000fe20000000013 */
[----:B------:R-:W-:Y:S06]  /*2540*/  BRA `(.L_x_18217) ;  /* 0x00000000000c7947 */ /* 0x000fec0003800000 */
.L_x_18241:
[----:B------:R2:W5:Y:S01]  /*2550*/  LDG.E.U8 R19, desc[UR36][R2.64] ;  /* 0x0000002402137981 */ /* 0x000562000c1e1100 */
[----:B------:R-:W-:Y:S05]  /*2560*/  BRA `(.L_x_18217) ;  /* 0x0000000000047947 */ /* 0x000fea0003800000 */
.L_x_18240:
[----:B------:R1:W5:Y:S02]  /*2570*/  LDG.E.U8 R19, desc[UR36][R2.64] ;  /* 0x0000002402137981 */ /* 0x000364000c1e1100 */
.L_x_18217:
        /* <DEDUP_REMOVED lines=17> */
.L_x_18248:
[----:B------:R3:W5:Y:S01]  /*2690*/  LDG.E.U8 R0, desc[UR36][R2.64] ;  /* 0x0000002402007981 */ /* 0x000762000c1e1100 */
[----:B------:R-:W-:Y:S05]  /*26a0*/  BRA `(.L_x_18250) ;  /* 0x0000000c00547947 */ /* 0x000fea0003800000 */
.L_x_18247:
        /* <DEDUP_REMOVED lines=8> */
.L_x_18252:
[----:B------:R1:W5:Y:S01]  /*2730*/  LDG.E.U8 R0, desc[UR36][R2.64] ;  /* 0x0000002402007981 */ /* 0x000362000c1e1100 */
[----:B------:R-:W-:Y:S05]  /*2740*/  BRA `(.L_x_18250) ;  /* 0x0000000c002c7947 */ /* 0x000fea0003800000 */
.L_x_18251:
[----:B------:R2:W5:Y:S01]  /*2750*/  LDG.E.U16 R0, desc[UR36][R2.64] ;  /* 0x0000002402007981 */ /* 0x000562000c1e1500 */
[----:B------:R-:W-:Y:S05]  /*2760*/  BRA `(.L_x_18250) ;  /* 0x0000000c00247947 */ /* 0x000fea0003800000 */
.L_x_18246:
        /* <DEDUP_REMOVED lines=9> */
.L_x_18254:
[----:B------:R-:W2:Y:S02]  /*2800*/  LDG.E.U16 R4, desc[UR36][R2.64] ;  /* 0x0000002402047981 */ /* 0x000ea4000c1e1500 */
[----:B--2---:R-:W-:-:S06]  /*2810*/  HADD2.F32 R4, -RZ, R4.H0_H0 ;  /* 0x20000004ff047230 */ /* 0x004fcc0000004100 */
[----:B------:R-:W0:Y:S02]  /*2820*/  F2I.FTZ.TRUNC.NTZ R4, R4 ;  /* 0x0000000400047305 */ /* 0x000e24000021f100 */
[----:B0-----:R-:W-:Y:S01]  /*2830*/  PRMT R0, R4, 0x7610, R0 ;  /* 0x0000761004007816 */ /* 0x001fe20000000000 */
[----:B------:R-:W-:Y:S06]  /*2840*/  BRA `(.L_x_18250) ;  /* 0x0000000800ec7947 */ /* 0x000fec0003800000 */
.L_x_18253:
        /* <DEDUP_REMOVED lines=9> */
.L_x_18256:
[----:B------:R-:W2:Y:S02]  /*28e0*/  LDG.E.U16 R2, desc[UR36][R2.64] ;  /* 0x0000002402027981 */ /* 0x000ea4000c1e1500 */
[----:B--2---:R-:W-:-:S06]  /*28f0*/  HADD2.F32 R4, -RZ, R2.H0_H0 ;  /* 0x20000002ff047230 */ /* 0x004fcc0000004100 */
[----:B------:R-:W0:Y:S02]  /*2900*/  F2I.FTZ.TRUNC.NTZ R4, R4 ;  /* 0x0000000400047305 */ /* 0x000e24000021f100 */
[----:B0-----:R-:W-:Y:S01]  /*2910*/  PRMT R0, R4, 0x7610, R0 ;  /* 0x0000761004007816 */ /* 0x001fe20000000000 */
[----:B------:R-:W-:Y:S06]  /*2920*/  BRA `(.L_x_18250) ;  /* 0x0000000800b47947 */ /* 0x000fec0003800000 */
.L_x_18255:
[----:B------:R-:W2:Y:S02]  /*2930*/  LDG.E.64 R2, desc[UR36][R2.64] ;  /* 0x0000002402027981 */ /* 0x000ea4000c1e1b00 */
[----:B--2---:R0:W1:Y:S01]  /*2940*/  F2I.F64.TRUNC R0, R2 ;  /* 0x0000000200007311 */ /* 0x004062000030d100 */
[----:B------:R-:W-:Y:S05]  /*2950*/  BRA `(.L_x_18250) ;  /* 0x0000000800a87947 */ /* 0x000fea0003800000 */
.L_x_18245:
        /* <DEDUP_REMOVED lines=12> */
.L_x_18259:
[----:B------:R-:W2:Y:S02]  /*2a20*/  LDG.E.64 R2, desc[UR36][R2.64] ;  /* 0x0000002402027981 */ /* 0x000ea4000c1e1b00 */
[----:B--2---:R0:W1:Y:S01]  /*2a30*/  F2I.F64.TRUNC R0, R2 ;  /* 0x0000000200007311 */ /* 0x004062000030d100 */
[----:B------:R-:W-:Y:S05]  /*2a40*/  BRA `(.L_x_18250) ;  /* 0x00000008006c7947 */ /* 0x000fea0003800000 */
.L_x_18258:
        /* <DEDUP_REMOVED lines=28> */
.L_x_18261:
        /* <DEDUP_REMOVED lines=15> */
.L_x_18260:
[----:B------:R-:W2:Y:S02]  /*2d00*/  LDG.E.U16 R4, desc[UR36][R2.64] ;  /* 0x0000002402047981 */ /* 0x000ea4000c1e1500 */
[----:B--2---:R-:W-:-:S06]  /*2d10*/  IMAD.U32 R4, R4, 0x10000, RZ ;  /* 0x0001000004047824 */ /* 0x004fcc00078e00ff */
[----:B------:R-:W0:Y:S02]  /*2d20*/  F2I.FTZ.TRUNC.NTZ R4, R4 ;  /* 0x0000000400047305 */ /* 0x000e24000021f100 */
[----:B0-----:R-:W-:Y:S01]  /*2d30*/  PRMT R0, R4, 0x7610, R0 ;  /* 0x0000761004007816 */ /* 0x001fe20000000000 */
[----:B------:R-:W-:Y:S06]  /*2d40*/  BRA `(.L_x_18250) ;  /* 0x0000000400ac7947 */ /* 0x000fec0003800000 */
.L_x_18257:
        /* <DEDUP_REMOVED lines=10> */
.L_x_18264:
        /* <DEDUP_REMOVED lines=21> */
.L_x_18268:
[----:B------:R-:W-:Y:S05]  /*2f40*/  BSYNC B1 ;  /* 0x0000000000017941 */ /* 0x000fea0003800000 */
.L_x_18267:
[----:B------:R-:W-:Y:S01]  /*2f50*/  IMAD.SHL.U32 R2, R2, 0x100000, RZ ;  /* 0x0010000002027824 */ /* 0x000fe200078e00ff */
[----:B------:R-:W-:-:S04]  /*2f60*/  LEA R3, R0, 0x3b800000, 0x17 ;  /* 0x3b80000000037811 */ /* 0x000fc800078eb8ff */
[----:B------:R-:W-:-:S07]  /*2f70*/  LOP3.LUT R4, R3, R2, R4, 0xfe, !PT ;  /* 0x0000000203047212 */ /* 0x000fce00078efe04 */
.L_x_18266:
[----:B------:R-:W-:Y:S05]  /*2f80*/  BSYNC B0 ;  /* 0x0000000000007941 */ /* 0x000fea0003800000 */
.L_x_18265:
[----:B------:R-:W0:Y:S02]  /*2f90*/  F2I.FTZ.TRUNC.NTZ R4, R4 ;  /* 0x0000000400047305 */ /* 0x000e24000021f100 */
[----:B0-----:R-:W-:Y:S01]  /*2fa0*/  PRMT R0, R4, 0x7610, R0 ;  /* 0x0000761004007816 */ /* 0x001fe20000000000 */
[----:B------:R-:W-:Y:S06]  /*2fb0*/  BRA `(.L_x_18250) ;  /* 0x0000000400107947 */ /* 0x000fec0003800000 */
.L_x_18263:
        /* <DEDUP_REMOVED lines=21> */
.L_x_18272:
[----:B------:R-:W-:Y:S05]  /*3110*/  BSYNC B1 ;  /* 0x0000000000017941 */ /* 0x000fea0003800000 */
.L_x_18271:
[----:B------:R-:W-:Y:S01]  /*3120*/  IMAD.SHL.U32 R2, R2, 0x200000, RZ ;  /* 0x0020000002027824 */ /* 0x000fe200078e00ff */
[----:B------:R-:W-:-:S04]  /*3130*/  LEA R3, R0, 0x37800000, 0x17 ;  /* 0x3780000000037811 */ /* 0x000fc800078eb8ff */
[----:B------:R-:W-:-:S07]  /*3140*/  LOP3.LUT R4, R3, R2, R4, 0xfe, !PT ;  /* 0x0000000203047212 */ /* 0x000fce00078efe04 */
.L_x_18270:
[----:B------:R-:W-:Y:S05]  /*3150*/  BSYNC B0 ;  /* 0x0000000000007941 */ /* 0x000fea0003800000 */
.L_x_18269:
[----:B------:R-:W0:Y:S02]  /*3160*/  F2I.FTZ.TRUNC.NTZ R4, R4 ;  /* 0x0000000400047305 */ /* 0x000e24000021f100 */
[----:B0-----:R-:W-:Y:S01]  /*3170*/  PRMT R0, R4, 0x7610, R0 ;  /* 0x0000761004007816 */ /* 0x001fe20000000000 */
[----:B------:R-:W-:Y:S06]  /*3180*/  BRA `(.L_x_18250) ;  /* 0x00000000009c7947 */ /* 0x000fec0003800000 */
.L_x_18262:
        /* <DEDUP_REMOVED lines=14> */
.L_x_18276:
[----:B------:R-:W-:Y:S05]  /*3270*/  BSYNC B0 ;  /* 0x0000000000007941 */ /* 0x000fea0003800000 */
.L_x_18275:
[----:B------:R-:W0:Y:S02]  /*3280*/  F2I.FTZ.TRUNC.NTZ R4, R4 ;  /* 0x0000000400047305 */ /* 0x000e24000021f100 */
[----:B0-----:R-:W-:Y:S01]  /*3290*/  PRMT R0, R4, 0x7610, R0 ;  /* 0x0000761004007816 */ /* 0x001fe20000000000 */
[----:B------:R-:W-:Y:S06]  /*32a0*/  BRA `(.L_x_18250) ;  /* 0x0000000000547947 */ /* 0x000fec0003800000 */
.L_x_18249:
        /* <DEDUP_REMOVED lines=16> */
.L_x_18277:
[----:B------:R-:W-:Y:S01]  /*33b0*/  PRMT R0, RZ, 0x7610, R0 ;  /* 0x00007610ff007816 */ /* 0x000fe20000000000 */
[----:B------:R-:W-:Y:S06]  /*33c0*/  BRA `(.L_x_18250) ;  /* 0x00000000000c7947 */ /* 0x000fec0003800000 */
.L_x_18274:
[----:B------:R0:W5:Y:S01]  /*33d0*/  LDG.E.U8 R0, desc[UR36][R2.64] ;  /* 0x0000002402007981 */ /* 0x000162000c1e1100 */
[----:B------:R-:W-:Y:S05]  /*33e0*/  BRA `(.L_x_18250) ;  /* 0x0000000000047947 */ /* 0x000fea0003800000 */
.L_x_18273:
[----:B------:R0:W5:Y:S02]  /*33f0*/  LDG.E.U8 R0, desc[UR36][R2.64] ;  /* 0x0000002402007981 */ /* 0x000164000c1e1100 */
.L_x_18250:
[----:B-1---5:R-:W-:Y:S02]  /*3400*/  LOP3.LUT R0, R0, 0xffff, RZ, 0xc0, !PT ;  /* 0x0000ffff00007812 */ /* 0x022fe400078ec0ff */
[----:B------:R-:W-:Y:S02]  /*3410*/  LOP3.LUT R19, R19, 0xffff, RZ, 0xc0, !PT ;  /* 0x0000ffff13137812 */ /* 0x000fe400078ec0ff */
[----:B------:R-:W-:Y:S02]  /*3420*/  PRMT R0, R0, 0x8880, RZ ;  /* 0x0000888000007816 */ /* 0x000fe400000000ff */
[----:B------:R-:W-:Y:S02]  /*3430*/  PRMT R5, R19, 0x8880, RZ ;  /* 0x0000888013057816 */ /* 0x000fe400000000ff */
[----:B------:R-:W-:Y:S02]  /*3440*/  IABS R6, R0 ;  /* 0x0000000000067213 */ /* 0x000fe40000000000 */
[----:B------:R-:W-:-:S02]  /*3450*/  IABS R9, R5 ;  /* 0x0000000500097213 */ /* 0x000fc40000000000 */
        /* <DEDUP_REMOVED lines=36> */
.L_x_18281:
[----:B------:R1:W-:Y:S01]  /*36a0*/  STG.E.U8 desc[UR36][R16.64], R2 ;  /* 0x0000000210007986 */ /* 0x0003e2000c101124 */
[----:B------:R-:W-:Y:S05]  /*36b0*/  BRA `(.L_x_18283) ;  /* 0x0000000c008c7947 */ /* 0x000fea0003800000 */
.L_x_18280:
[----:B------:R-:W-:-:S13]  /*36c0*/  ISETP.NE.AND P0, PT, R3, 0x2, PT ;  /* 0x000000020300780c */ /* 0x000fda0003f05270 */
[----:B------:R-:W-:Y:S05]  /*36d0*/  @!P0 BRA `(.L_x_18284) ;  /* 0x0000000000348947 */ /* 0x000fea0003800000 */
[----:B------:R-:W-:-:S13]  /*36e0*/  ISETP.NE.AND P0, PT, R3, 0x3, PT ;  /* 0x000000030300780c */ /* 0x000fda0003f05270 */
[----:B------:R-:W-:Y:S05]  /*36f0*/  @!P0 BRA `(.L_x_18285) ;  /* 0x0000000000208947 */ /* 0x000fea0003800000 */
[----:B------:R-:W-:-:S13]  /*3700*/  ISETP.NE.AND P0, PT, R3, 0x4, PT ;  /* 0x000000040300780c */ /* 0x000fda0003f05270 */
[----:B------:R-:W-:Y:S05]  /*3710*/  @P0 BRA `(.L_x_18282) ;  /* 0x0000000c00140947 */ /* 0x000fea0003800000 */
[----:B------:R-:W-:-:S04]  /*3720*/  LOP3.LUT R0, R2, 0xffff, RZ, 0xc0, !PT ;  /* 0x0000ffff02007812 */ /* 0x000fc800078ec0ff */
[----:B------:R-:W-:-:S05]  /*3730*/  PRMT R0, R0, 0x8880, RZ ;  /* 0x0000888000007816 */ /* 0x000fca00000000ff */
[----:B------:R-:W-:-:S05]  /*3740*/  IMAD.MOV.U32 R2, RZ, RZ, R0 ;  /* 0x000000ffff027224 */ /* 0x000fca00078e0000 */
[----:B------:R-:W-:-:S05]  /*3750*/  SHF.R.S32.HI R3, RZ, 0x1f, R2 ;  /* 0x0000001fff037819 */ /* 0x000fca0000011402 */
[----:B------:R4:W-:Y:S01]  /*3760*/  STG.E.64 desc[UR36][R16.64], R2 ;  /* 0x0000000210007986 */ /* 0x0009e2000c101b24 */
[----:B------:R-:W-:Y:S05]  /*3770*/  BRA `(.L_x_18283) ;  /* 0x0000000c005c7947 */ /* 0x000fea0003800000 */
.L_x_18285:
[----:B------:R-:W-:-:S05]  /*3780*/  PRMT R3, R2, 0x8880, RZ ;  /* 0x0000888002037816 */ /* 0x000fca00000000ff */
[----:B------:R3:W-:Y:S01]  /*3790*/  STG.E desc[UR36][R16.64], R3 ;  /* 0x0000000310007986 */ /* 0x0007e2000c101924 */
[----:B------:R-:W-:Y:S05]  /*37a0*/  BRA `(.L_x_18283) ;  /* 0x0000000c00507947 */ /* 0x000fea0003800000 */
.L_x_18284:
[----:B------:R-:W-:-:S04]  /*37b0*/  PRMT R3, R2, 0x8880, RZ ;  /* 0x0000888002037816 */ /* 0x000fc800000000ff */
[----:B------:R-:W-:-:S05]  /*37c0*/  PRMT R3, R3, 0x7710, RZ ;  /* 0x0000771003037816 */ /* 0x000fca00000000ff */
[----:B------:R2:W-:Y:S01]  /*37d0*/  STG.E.U16 desc[UR36][R16.64], R3 ;  /* 0x0000000310007986 */ /* 0x0005e2000c101524 */
[----:B------:R-:W-:Y:S05]  /*37e0*/  BRA `(.L_x_18283) ;  /* 0x0000000c00407947 */ /* 0x000fea0003800000 */
.L_x_18279:
[----:B------:R-:W-:-:S13]  /*37f0*/  ISETP.GT.AND P0, PT, R3, 0x6, PT ;  /* 0x000000060300780c */ /* 0x000fda0003f04270 */
[----:B------:R-:W-:Y:S05]  /*3800*/  @P0 BRA `(.L_x_18286) ;  /* 0x00000000002c0947 */ /* 0x000fea0003800000 */
[----:B------:R-:W-:-:S13]  /*3810*/  ISETP.NE.AND P0, PT, R3, 0x5, PT ;  /* 0x000000050300780c */ /* 0x000fda0003f05270 */
[----:B------:R-:W-:Y:S05]  /*3820*/  @!P0 BRA `(.L_x_18287) ;  /* 0x0000000000148947 */ /* 0x000fea0003800000 */
[----:B------:R-:W-:-:S13]  /*3830*/  ISETP.NE.AND P0, PT, R3, 0x6, PT ;  /* 0x000000060300780c */ /* 0x000fda0003f05270 */
[----:B------:R-:W-:Y:S05]  /*3840*/  @P0 BRA `(.L_x_18282) ;  /* 0x0000000800c80947 */ /* 0x000fea0003800000 */
[----:B------:R-:W0:Y:S02]  /*3850*/  I2F.S8 R3, R2 ;  /* 0x0000000200037306 */ /* 0x000e240000001400 */
[----:B0-----:R0:W-:Y:S01]  /*3860*/  STG.E desc[UR36][R16.64], R3 ;  /* 0x0000000310007986 */ /* 0x0011e2000c101924 */
[----:B------:R-:W-:Y:S05]  /*3870*/  BRA `(.L_x_18283) ;  /* 0x0000000c001c7947 */ /* 0x000fea0003800000 */
.L_x_18287:
[----:B------:R-:W0:Y:S02]  /*3880*/  I2F.S8 R0, R2 ;  /* 0x0000000200007306 */ /* 0x000e240000001400 */
[----:B0-----:R-:W-:-:S05]  /*3890*/  F2FP.F16.F32.PACK_AB R0, RZ, R0 ;  /* 0x00000000ff00723e */ /* 0x001fca00000000ff */
[----:B------:R0:W-:Y:S01]  /*38a0*/  STG.E.U16 desc[UR36][R16.64], R0 ;  /* 0x0000000010007986 */ /* 0x0001e2000c101524 */
[----:B------:R-:W-:Y:S05]  /*38b0*/  BRA `(.L_x_18283) ;  /* 0x0000000c000c7947 */ /* 0x000fea0003800000 */
.L_x_18286:
[----:B------:R-:W-:-:S13]  /*38c0*/  ISETP.NE.AND P0, PT, R3, 0x7, PT ;  /* 0x000000070300780c */ /* 0x000fda0003f05270 */
[----:B------:R-:W-:Y:S05]  /*38d0*/  @!P0 BRA `(.L_x_18288) ;  /* 0x0000000000348947 */ /* 0x000fea0003800000 */
[----:B------:R-:W-:-:S13]  /*38e0*/  ISETP.NE.AND P0, PT, R3, 0x8, PT ;  /* 0x000000080300780c */ /* 0x000fda0003f05270 */
[----:B------:R-:W-:Y:S05]  /*38f0*/  @!P0 BRA `(.L_x_18289) ;  /* 0x0000000000188947 */ /* 0x000fea0003800000 */
[----:B------:R-:W-:-:S13]  /*3900*/  ISETP.NE.AND P0, PT, R3, 0x9, PT ;  /* 0x000000090300780c */ /* 0x000fda0003f05270 */
[----:B------:R-:W-:Y:S05]  /*3910*/  @P0 BRA `(.L_x_18282) ;  /* 0x0000000800940947 */ /* 0x000fea0003800000 */
[----:B------:R-:W0:Y:S01]  /*3920*/  I2F.S8 R2, R2 ;  /* 0x0000000200027306 */ /* 0x000e220000001400 */
[----:B------:R-:W-:-:S05]  /*3930*/  IMAD.MOV.U32 R3, RZ, RZ, RZ ;  /* 0x000000ffff037224 */ /* 0x000fca00078e00ff */
[----:B0-----:R0:W-:Y:S01]  /*3940*/  STG.E.64 desc[UR36][R16.64], R2 ;  /* 0x0000000210007986 */ /* 0x0011e2000c101b24 */
[----:B------:R-:W-:Y:S05]  /*3950*/  BRA `(.L_x_18283) ;  /* 0x0000000800e47947 */ /* 0x000fea0003800000 */
.L_x_18289:
[----:B------:R-:W0:Y:S02]  /*3960*/  I2F.S8 R2, R2 ;  /* 0x0000000200027306 */ /* 0x000e240000001400 */
[----:B0-----:R-:W-:-:S04]  /*3970*/  F2FP.F16.F32.PACK_AB R3, RZ, R2 ;  /* 0x00000002ff03723e */ /* 0x001fc800000000ff */
[----:B------:R-:W-:-:S05]  /*3980*/  PRMT R3, R3, 0x5410, RZ ;  /* 0x0000541003037816 */ /* 0x000fca00000000ff */
[----:B------:R0:W-:Y:S01]  /*3990*/  STG.E desc[UR36][R16.64], R3 ;  /* 0x0000000310007986 */ /* 0x0001e2000c101924 */
[----:B------:R-:W-:Y:S05]  /*39a0*/  BRA `(.L_x_18283) ;  /* 0x0000000800d07947 */ /* 0x000fea0003800000 */
.L_x_18288:
[----:B------:R-:W-:-:S04]  /*39b0*/  PRMT R2, R2, 0x8880, RZ ;  /* 0x0000888002027816 */ /* 0x000fc800000000ff */
[----:B------:R-:W-:-:S06]  /*39c0*/  PRMT R2, R2, 0x7710, RZ ;  /* 0x0000771002027816 */ /* 0x000fcc00000000ff */
[----:B------:R-:W0:Y:S02]  /*39d0*/  I2F.F64.S16 R2, R2 ;  /* 0x0000000200027312 */ /* 0x000e240000101c00 */
[----:B0-----:R0:W-:Y:S01]  /*39e0*/  STG.E.64 desc[UR36][R16.64], R2 ;  /* 0x0000000210007986 */ /* 0x0011e2000c101b24 */
[----:B------:R-:W-:Y:S05]  /*39f0*/  BRA `(.L_x_18283) ;  /* 0x0000000800bc7947 */ /* 0x000fea0003800000 */
.L_x_18278:
        /* <DEDUP_REMOVED lines=8> */
[----:B------:R-:W-:-:S04]  /*3a80*/  LOP3.LUT P0, RZ, R2, 0xff, RZ, 0xc0, !PT ;  /* 0x000000ff02ff7812 */ /* 0x000fc8000780c0ff */
[----:B------:R-:W-:-:S05]  /*3a90*/  SEL R3, RZ, 0x1, !P0 ;  /* 0x00000001ff037807 */ /* 0x000fca0004000000 */
[----:B------:R0:W-:Y:S01]  /*3aa0*/  STG.E.U8 desc[UR36][R16.64], R3 ;  /* 0x0000000310007986 */ /* 0x0001e2000c101124 */
[----:B------:R-:W-:Y:S05]  /*3ab0*/  BRA `(.L_x_18283) ;  /* 0x00000008008c7947 */ /* 0x000fea0003800000 */
.L_x_18292:
[----:B------:R-:W-:Y:S02]  /*3ac0*/  PRMT R4, R2, 0x8880, RZ ;  /* 0x0000888002047816 */ /* 0x000fe400000000ff */
[----:B------:R-:W-:Y:S02]  /*3ad0*/  CS2R R6, SRZ ;  /* 0x0000000000067805 */ /* 0x000fe4000001ff00 */
[----:B------:R-:W-:-:S06]  /*3ae0*/  PRMT R4, R4, 0x7710, RZ ;  /* 0x0000771004047816 */ /* 0x000fcc00000000ff */
[----:B------:R-:W0:Y:S02]  /*3af0*/  I2F.F64.S16 R4, R4 ;  /* 0x0000000400047312 */ /* 0x000e240000101c00 */
[----:B0-----:R0:W-:Y:S01]  /*3b00*/  STG.E.128 desc[UR36][R16.64], R4 ;  /* 0x0000000410007986 */ /* 0x0011e2000c101d24 */
[----:B------:R-:W-:Y:S05]  /*3b10*/  BRA `(.L_x_18283) ;  /* 0x0000000800747947 */ /* 0x000fea0003800000 */
.L_x_18291:
[----:B------:R-:W-:-:S13]  /*3b20*/  ISETP.NE.AND P0, PT, R3, 0xf, PT ;  /* 0x0000000f0300780c */ /* 0x000fda0003f05270 */
[----:B------:R-:W-:Y:S05]  /*3b30*/  @!P0 BRA `(.L_x_18293) ;  /* 0x0000000000b48947 */ /* 0x000fea0003800000 */
[----:B------:R-:W-:-:S13]  /*3b40*/  ISETP.NE.AND P0, PT, R3, 0x17, PT ;  /* 0x000000170300780c */ /* 0x000fda0003f05270 */
[----:B------:R-:W-:Y:S05]  /*3b50*/  @!P0 BRA `(.L_x_18294) ;  /* 0x0000000000548947 */ /* 0x000fea0003800000 */
[----:B------:R-:W-:-:S13]  /*3b60*/  ISETP.NE.AND P0, PT, R3, 0x18, PT ;  /* 0x000000180300780c */ /* 0x000fda0003f05270 */
[----:B------:R-:W-:Y:S05]  /*3b70*/  @P0 BRA `(.L_x_18282) ;  /* 0x0000000400fc0947 */ /* 0x000fea0003800000 */
[----:B------:R-:W0:Y:S01]  /*3b80*/  I2F.S8 R5, R2 ;  /* 0x0000000200057306 */ /* 0x000e220000001400 */
        /* <DEDUP_REMOVED lines=14> */
.L_x_18296:
[----:B------:R-:W-:Y:S05]  /*3c70*/  BSYNC B0 ;  /* 0x0000000000007941 */ /* 0x000fea0003800000 */
.L_x_18295:
[----:B------:R-:W-:-:S05]  /*3c80*/  LOP3.LUT R3, R0, R3, RZ, 0xfc, !PT ;  /* 0x0000000300037212 */ /* 0x000fca00078efcff */
[----:B------:R0:W-:Y:S01]  /*3c90*/  STG.E.U8 desc[UR36][R16.64], R3 ;  /* 0x0000000310007986 */ /* 0x0001e2000c101124 */
[----:B------:R-:W-:Y:S05]  /*3ca0*/  BRA `(.L_x_18283) ;  /* 0x0000000800107947 */ /* 0x000fea0003800000 */
.L_x_18294:
[----:B------:R-:W0:Y:S01]  /*3cb0*/  I2F.S8 R5, R2 ;  /* 0x0000000200057306 */ /* 0x000e220000001400 */
        /* <DEDUP_REMOVED lines=12> */
.L_x_18298:
[----:B------:R-:W-:Y:S01]  /*3d80*/  IMAD.MOV.U32 R0, RZ, RZ, 0x7f ;  /* 0x0000007fff007424 */ /* 0x000fe200078e00ff */
[----:B------:R-:W-:-:S04]  /*3d90*/  ISETP.GT.U32.AND P0, PT, R3, 0x7f800000, PT ;  /* 0x7f8000000300780c */ /* 0x000fc80003f04070 */
[----:B------:R-:W-:-:S09]  /*3da0*/  SEL R0, R0, 0x7c, P0 ;  /* 0x0000007c00007807 */ /* 0x000fd20000000000 */
.L_x_18299:
[----:B------:R-:W-:Y:S05]  /*3db0*/  BSYNC B0 ;  /* 0x0000000000007941 */ /* 0x000fea0003800000 */
.L_x_18297:
[----:B------:R-:W-:-:S04]  /*3dc0*/  LOP3.LUT R2, R5, 0x80000000, RZ, 0xc0, !PT ;  /* 0x8000000005027812 */ /* 0x000fc800078ec0ff */
[----:B------:R-:W-:-:S04]  /*3dd0*/  SHF.R.U32.HI R3, RZ, 0x18, R2 ;  /* 0x00000018ff037819 */ /* 0x000fc80000011602 */
[----:B------:R-:W-:-:S05]  /*3de0*/  LOP3.LUT R3, R0, R3, RZ, 0xfc, !PT ;  /* 0x0000000300037212 */ /* 0x000fca00078efcff */
[----:B------:R0:W-:Y:S01]  /*3df0*/  STG.E.U8 desc[UR36][R16.64], R3 ;  /* 0x0000000310007986 */ /* 0x0001e2000c101124 */
[----:B------:R-:W-:Y:S05]  /*3e00*/  BRA `(.L_x_18283) ;  /* 0x0000000400b87947 */ /* 0x000fea0003800000 */
.L_x_18293:
[----:B------:R-:W0:Y:S02]  /*3e10*/  I2F.S8 R0, R2 ;  /* 0x0000000200007306 */ /* 0x000e240000001400 */
[----:B0-----:R-:W-:-:S05]  /*3e20*/  F2FP.BF16.F32.PACK_AB R0, RZ, R0 ;  /* 0x00000000ff00723e */ /* 0x001fca00000010ff */
[----:B------:R0:W-:Y:S01]  /*3e30*/  STG.E.U16 desc[UR36][R16.64], R0 ;  /* 0x0000000010007986 */ /* 0x0001e2000c101524 */
[----:B------:R-:W-:Y:S05]  /*3e40*/  BRA `(.L_x_18283) ;  /* 0x0000000400a87947 */ /* 0x000fea0003800000 */
.L_x_18290:
        /* <DEDUP_REMOVED lines=8> */
[----:B------:R-:W-:-:S04]  /*3ed0*/  PRMT R3, R2, 0x8880, RZ ;  /* 0x0000888002037816 */ /* 0x000fc800000000ff */
[----:B------:R-:W-:-:S05]  /*3ee0*/  PRMT R3, R3, 0x7710, RZ ;  /* 0x0000771003037816 */ /* 0x000fca00000000ff */
[----:B------:R0:W-:Y:S01]  /*3ef0*/  STG.E.U16 desc[UR36][R16.64], R3 ;  /* 0x0000000310007986 */ /* 0x0001e2000c101524 */
[----:B------:R-:W-:Y:S05]  /*3f00*/  BRA `(.L_x_18283) ;  /* 0x0000000400787947 */ /* 0x000fea0003800000 */
.L_x_18302:
[----:B------:R-:W0:Y:S01]  /*3f10*/  I2F.S8 R5, R2 ;  /* 0x0000000200057306 */ /* 0x000e220000001400 */
        /* <DEDUP_REMOVED lines=16> */
.L_x_18305:
[----:B------:R-:W-:-:S04]  /*4020*/  LOP3.LUT R2, R5, 0x80000000, RZ, 0xc0, !PT ;  /* 0x8000000005027812 */ /* 0x000fc800078ec0ff */
[----:B------:R-:W-:-:S04]  /*4030*/  SHF.R.U32.HI R3, RZ, 0x18, R2 ;  /* 0x00000018ff037819 */ /* 0x000fc80000011602 */
[----:B------:R-:W-:-:S04]  /*4040*/  LOP3.LUT R0, R0, R3, RZ, 0xfc, !PT ;  /* 0x0000000300007212 */ /* 0x000fc800078efcff */
[----:B------:R-:W-:-:S07]  /*4050*/  PRMT R8, R0, 0x7610, R8 ;  /* 0x0000761000087816 */ /* 0x000fce0000000008 */
.L_x_18304:
[----:B------:R-:W-:Y:S05]  /*4060*/  BSYNC B0 ;  /* 0x0000000000007941 */ /* 0x000fea0003800000 */
.L_x_18303:
[----:B------:R0:W-:Y:S01]  /*4070*/  STG.E.U8 desc[UR36][R16.64], R8 ;  /* 0x0000000810007986 */ /* 0x0001e2000c101124 */
[----:B------:R-:W-:Y:S05]  /*4080*/  BRA `(.L_x_18283) ;  /* 0x0000000400187947 */ /* 0x000fea0003800000 */
.L_x_18301:
        /* <DEDUP_REMOVED lines=17> */
.L_x_18308:
[----:B------:R-:W-:-:S04]  /*41a0*/  LOP3.LUT R2, R5, 0x80000000, RZ, 0xc0, !PT ;  /* 0x8000000005027812 */ /* 0x000fc800078ec0ff */
[----:B------:R-:W-:-:S04]  /*41b0*/  SHF.R.U32.HI R3, RZ, 0x18, R2 ;  /* 0x00000018ff037819 */ /* 0x000fc80000011602 */
[----:B------:R-:W-:-:S04]  /*41c0*/  LOP3.LUT R0, R0, R3, RZ, 0xfc, !PT ;  /* 0x0000000300007212 */ /* 0x000fc800078efcff */
[----:B------:R-:W-:-:S07]  /*41d0*/  PRMT R8, R0, 0x7610, R8 ;  /* 0x0000761000087816 */ /* 0x000fce0000000008 */
.L_x_18307:
[----:B------:R-:W-:Y:S05]  /*41e0*/  BSYNC B0 ;  /* 0x0000000000007941 */ /* 0x000fea0003800000 */
.L_x_18306:
[----:B------:R0:W-:Y:S01]  /*41f0*/  STG.E.U8 desc[UR36][R16.64], R8 ;  /* 0x0000000810007986 */ /* 0x0001e2000c101124 */
[----:B------:R-:W-:Y:S05]  /*4200*/  BRA `(.L_x_18283) ;  /* 0x0000000000b87947 */ /* 0x000fea0003800000 */
.L_x_18300:
[----:B------:R-:W-:-:S13]  /*4210*/  ISETP.NE.AND P0, PT, R3, 0x1c, PT ;  /* 0x0000001c0300780c */ /* 0x000fda0003f05270 */
[----:B------:R-:W-:Y:S05]  /*4220*/  @!P0 BRA `(.L_x_18309) ;  /* 0x0000000000a88947 */ /* 0x000fea0003800000 */
[----:B------:R-:W-:-:S13]  /*4230*/  ISETP.NE.AND P0, PT, R3, 0x1d, PT ;  /* 0x0000001d0300780c */ /* 0x000fda0003f05270 */
[----:B------:R-:W-:Y:S05]  /*4240*/  @!P0 BRA `(.L_x_18310) ;  /* 0x00000000008c8947 */ /* 0x000fea0003800000 */
[----:B------:R-:W-:-:S13]  /*4250*/  ISETP.NE.AND P0, PT, R3, 0x2c, PT ;  /* 0x0000002c0300780c */ /* 0x000fda0003f05270 */
[----:B------:R-:W-:Y:S05]  /*4260*/  @P0 BRA `(.L_x_18282) ;  /* 0x0000000000400947 */ /* 0x000fea0003800000 */
[----:B------:R-:W0:Y:S02]  /*4270*/  I2F.S8 R2, R2 ;  /* 0x0000000200027306 */ /* 0x000e240000001400 */
        /* <DEDUP_REMOVED lines=15> */
.L_x_18282:
        /* <DEDUP_REMOVED lines=16> */
.L_x_18311:
[----:B------:R-:W-:Y:S05]  /*4470*/  BRA `(.L_x_18283) ;  /* 0x00000000001c7947 */ /* 0x000fea0003800000 */
.L_x_18310:
[----:B------:R-:W-:-:S04]  /*4480*/  LOP3.LUT R2, R2, 0xffff, RZ, 0xc0, !PT ;  /* 0x0000ffff02027812 */ /* 0x000fc800078ec0ff */
[----:B------:R-:W-:-:S04]  /*4490*/  PRMT R2, R2, 0x8880, RZ ;  /* 0x0000888002027816 */ /* 0x000fc800000000ff */
[----:B------:R-:W-:-:S05]  /*44a0*/  SHF.R.S32.HI R3, RZ, 0x1f, R2 ;  /* 0x0000001fff037819 */ /* 0x000fca0000011402 */
[----:B------:R0:W-:Y:S01]  /*44b0*/  STG.E.64 desc[UR36][R16.64], R2 ;  /* 0x0000000210007986 */ /* 0x0001e2000c101b24 */
[----:B------:R-:W-:Y:S05]  /*44c0*/  BRA `(.L_x_18283) ;  /* 0x0000000000087947 */ /* 0x000fea0003800000 */
.L_x_18309:
[----:B------:R-:W-:-:S05]  /*44d0*/  PRMT R3, R2, 0x8880, RZ ;  /* 0x0000888002037816 */ /* 0x000fca00000000ff */
[----:B------:R0:W-:Y:S02]  /*44e0*/  STG.E desc[UR36][R16.64], R3 ;  /* 0x0000000310007986 */ /* 0x0001e4000c101924 */
.L_x_18283:
[----:B------:R-:W-:-:S04]  /*44f0*/  IMAD R18, R18, 0x200, R23 ;  /* 0x0000020012127824 */ /* 0x000fc800078e0217 */
[----:B------:R-:W-:-:S07]  /*4500*/  VIADD R19, R18, 0x80 ;  /* 0x0000008012137836 */ /* 0x000fce0000000000 */
.L_x_18210:
[----:B------:R-:W-:Y:S05]  /*4510*/  BSYNC B6 ;  /* 0x0000000000067941 */ /* 0x000fea0003800000 */
.L_x_18209:
        /* <DEDUP_REMOVED lines=358> */
.L_x_18314:
        /* <DEDUP_REMOVED lines=20> */
.L_x_18318:
[----:B------:R0:W5:Y:S01]  /*5cc0*/  LDG.E.U8 R22, desc[UR36][R2.64] ;  /* 0x0000002402167981 */ /* 0x000162000c1e1100 */
[----:B------:R-:W-:Y:S05]  /*5cd0*/  BRA `(.L_x_18320) ;  /* 0x0000000c00547947 */ /* 0x000fea0003800000 */
.L_x_18317:
        /* <DEDUP_REMOVED lines=8> */
.L_x_18322:
[----:B------:R0:W5:Y:S01]  /*5d60*/  LDG.E.U8 R22, desc[UR36][R2.64] ;  /* 0x0000002402167981 */ /* 0x000162000c1e1100 */
[----:B------:R-:W-:Y:S05]  /*5d70*/  BRA `(.L_x_18320) ;  /* 0x0000000c002c7947 */ /* 0x000fea0003800000 */
.L_x_18321:
[----:B------:R0:W5:Y:S01]  /*5d80*/  LDG.E.U16 R22, desc[UR36][R2.64] ;  /* 0x0000002402167981 */ /* 0x000162000c1e1500 */
[----:B------:R-:W-:Y:S05]  /*5d90*/  BRA `(.L_x_18320) ;  /* 0x0000000c00247947 */ /* 0x000fea0003800000 */
.L_x_18316:
        /* <DEDUP_REMOVED lines=9> */
.L_x_18324:
[----:B------:R-:W2:Y:S02]  /*5e30*/  LDG.E.U16 R0, desc[UR36][R2.64] ;  /* 0x0000002402007981 */ /* 0x000ea4000c1e1500 */
[----:B--2---:R-:W-:-:S06]  /*5e40*/  HADD2.F32 R0, -RZ, R0.H0_H0 ;  /* 0x20000000ff007230 */ /* 0x004fcc0000004100 */
[----:B------:R-:W0:Y:S02]  /*5e50*/  F2I.FTZ.TRUNC.NTZ R0, R0 ;  /* 0x0000000000007305 */ /* 0x000e24000021f100 */
[----:B0-----:R-:W-:Y:S01]  /*5e60*/  PRMT R22, R0, 0x7610, R22 ;  /* 0x0000761000167816 */ /* 0x001fe20000000016 */
[----:B------:R-:W-:Y:S06]  /*5e70*/  BRA `(.L_x_18320) ;  /* 0x0000000800ec7947 */ /* 0x000fec0003800000 */
.L_x_18323:
        /* <DEDUP_REMOVED lines=9> */
.L_x_18326:
[----:B------:R-:W2:Y:S02]  /*5f10*/  LDG.E.U16 R2, desc[UR36][R2.64] ;  /* 0x0000002402027981 */ /* 0x000ea4000c1e1500 */
[----:B--2---:R-:W-:-:S06]  /*5f20*/  HADD2.F32 R0, -RZ, R2.H0_H0 ;  /* 0x20000002ff007230 */ /* 0x004fcc0000004100 */
[----:B------:R-:W0:Y:S02]  /*5f30*/  F2I.FTZ.TRUNC.NTZ R0, R0 ;  /* 0x0000000000007305 */ /* 0x000e24000021f100 */
[----:B0-----:R-:W-:Y:S01]  /*5f40*/  PRMT R22, R0, 0x7610, R22 ;  /* 0x0000761000167816 */ /* 0x001fe20000000016 */
[----:B------:R-:W-:Y:S06]  /*5f50*/  BRA `(.L_x_18320) ;  /* 0x0000000800b47947 */ /* 0x000fec0003800000 */
.L_x_18325:
[----:B------:R-:W2:Y:S02]  /*5f60*/  LDG.E.64 R2, desc[UR36][R2.64] ;  /* 0x0000002402027981 */ /* 0x000ea4000c1e1b00 */
[----:B--2---:R0:W1:Y:S01]  /*5f70*/  F2I.F64.TRUNC R22, R2 ;  /* 0x0000000200167311 */ /* 0x004062000030d100 */
[----:B------:R-:W-:Y:S05]  /*5f80*/  BRA `(.L_x_18320) ;  /* 0x0000000800a87947 */ /* 0x000fea0003800000 */
.L_x_18315:
        /* <DEDUP_REMOVED lines=12> */
.L_x_18329:
[----:B------:R-:W2:Y:S02]  /*6050*/  LDG.E.64 R2, desc[UR36][R2.64] ;  /* 0x0000002402027981 */ /* 0x000ea4000c1e1b00 */
[----:B--2---:R0:W1:Y:S01]  /*6060*/  F2I.F64.TRUNC R22, R2 ;  /* 0x0000000200167311 */ /* 0x004062000030d100 */
[----:B------:R-:W-:Y:S05]  /*6070*/  BRA `(.L_x_18320) ;  /* 0x00000008006c7947 */ /* 0x000fea0003800000 */
.L_x_18328:
        /* <DEDUP_REMOVED lines=28> */
.L_x_18331:
        /* <DEDUP_REMOVED lines=15> */
.L_x_18330:
[----:B------:R-:W2:Y:S02]  /*6330*/  LDG.E.U16 R0, desc[UR36][R2.64] ;  /* 0x0000002402007981 */ /* 0x000ea4000c1e1500 */
[----:B--2---:R-:W-:-:S06]  /*6340*/  IMAD.U32 R0, R0, 0x10000, RZ ;  /* 0x0001000000007824 */ /* 0x004fcc00078e00ff */
[----:B------:R-:W0:Y:S02]  /*6350*/  F2I.FTZ.TRUNC.NTZ R0, R0 ;  /* 0x0000000000007305 */ /* 0x000e24000021f100 */
[----:B0-----:R-:W-:Y:S01]  /*6360*/  PRMT R22, R0, 0x7610, R22 ;  /* 0x0000761000167816 */ /* 0x001fe20000000016 */
[----:B------:R-:W-:Y:S06]  /*6370*/  BRA `(.L_x_18320) ;  /* 0x0000000400ac7947 */ /* 0x000fec0003800000 */
.L_x_18327:
        /* <DEDUP_REMOVED lines=10> */
.L_x_18334:
        /* <DEDUP_REMOVED lines=21> */
.L_x_18338:
[----:B------:R-:W-:Y:S05]  /*6570*/  BSYNC B1 ;  /* 0x0000000000017941 */ /* 0x000fea0003800000 */
.L_x_18337:
[----:B------:R-:W-:Y:S01]  /*6580*/  LEA R3, R0, 0x3b800000, 0x17 ;  /* 0x3b80000000037811 */ /* 0x000fe200078eb8ff */
[----:B------:R-:W-:-:S05]  /*6590*/  IMAD.SHL.U32 R0, R2, 0x100000, RZ ;  /* 0x0010000002007824 */ /* 0x000fca00078e00ff */
[----:B------:R-:W-:-:S07]  /*65a0*/  LOP3.LUT R0, R3, R0, R4, 0xfe, !PT ;  /* 0x0000000003007212 */ /* 0x000fce00078efe04 */
.L_x_18336:
[----:B------:R-:W-:Y:S05]  /*65b0*/  BSYNC B0 ;  /* 0x0000000000007941 */ /* 0x000fea0003800000 */
.L_x_18335:
[----:B------:R-:W0:Y:S02]  /*65c0*/  F2I.FTZ.TRUNC.NTZ R0, R0 ;  /* 0x0000000000007305 */ /* 0x000e24000021f100 */
[----:B0-----:R-:W-:Y:S01]  /*65d0*/  PRMT R22, R0, 0x7610, R22 ;  /* 0x0000761000167816 */ /* 0x001fe20000000016 */
[----:B------:R-:W-:Y:S06]  /*65e0*/  BRA `(.L_x_18320) ;  /* 0x0000000400107947 */ /* 0x000fec0003800000 */
.L_x_18333:
        /* <DEDUP_REMOVED lines=21> */
.L_x_18342:
[----:B------:R-:W-:Y:S05]  /*6740*/  BSYNC B1 ;  /* 0x0000000000017941 */ /* 0x000fea0003800000 */
.L_x_18341:
[----:B------:R-:W-:Y:S01]  /*6750*/  LEA R3, R0, 0x37800000, 0x17 ;  /* 0x3780000000037811 */ /* 0x000fe200078eb8ff */
[----:B------:R-:W-:-:S05]  /*6760*/  IMAD.SHL.U32 R0, R2, 0x200000, RZ ;  /* 0x0020000002007824 */ /* 0x000fca00078e00ff */
[----:B------:R-:W-:-:S07]  /*6770*/  LOP3.LUT R0, R3, R0, R4, 0xfe, !PT ;  /* 0x0000000003007212 */ /* 0x000fce00078efe04 */
.L_x_18340:
[----:B------:R-:W-:Y:S05]  /*6780*/  BSYNC B0 ;  /* 0x0000000000007941 */ /* 0x000fea0003800000 */
.L_x_18339:
[----:B------:R-:W0:Y:S02]  /*6790*/  F2I.FTZ.TRUNC.NTZ R0, R0 ;  /* 0x0000000000007305 */ /* 0x000e24000021f100 */
[----:B0-----:R-:W-:Y:S01]  /*67a0*/  PRMT R22, R0, 0x7610, R22 ;  /* 0x0000761000167816 */ /* 0x001fe20000000016 */
[----:B------:R-:W-:Y:S06]  /*67b0*/  BRA `(.L_x_18320) ;  /* 0x00000000009c7947 */ /* 0x000fec0003800000 */
.L_x_18332:
        /* <DEDUP_REMOVED lines=14> */
.L_x_18346:
[----:B------:R-:W-:Y:S05]  /*68a0*/  BSYNC B0 ;  /* 0x0000000000007941 */ /* 0x000fea0003800000 */
.L_x_18345:
[----:B------:R-:W0:Y:S02]  /*68b0*/  F2I.FTZ.TRUNC.NTZ R0, R0 ;  /* 0x0000000000007305 */ /* 0x000e24000021f100 */
[----:B0-----:R-:W-:Y:S01]  /*68c0*/  PRMT R22, R0, 0x7610, R22 ;  /* 0x0000761000167816 */ /* 0x001fe20000000016 */
[----:B------:R-:W-:Y:S06]  /*68d0*/  BRA `(.L_x_18320) ;  /* 0x0000000000547947 */ /* 0x000fec0003800000 */
.L_x_18319:
        /* <DEDUP_REMOVED lines=16> */
.L_x_18347:
[----:B------:R-:W-:Y:S01]  /*69e0*/  PRMT R22, RZ, 0x7610, R22 ;  /* 0x00007610ff167816 */ /* 0x000fe20000000016 */
[----:B------:R-:W-:Y:S06]  /*69f0*/  BRA `(.L_x_18320) ;  /* 0x00000000000c7947 */ /* 0x000fec0003800000 */
.L_x_18344:
[----:B------:R3:W5:Y:S01]  /*6a00*/  LDG.E.U8 R22, desc[UR36][R2.64] ;  /* 0x0000002402167981 */ /* 0x000762000c1e1100 */
[----:B------:R-:W-:Y:S05]  /*6a10*/  BRA `(.L_x_18320) ;  /* 0x0000000000047947 */ /* 0x000fea0003800000 */
.L_x_18343:
[----:B------:R4:W5:Y:S02]  /*6a20*/  LDG.E.U8 R22, desc[UR36][R2.64] ;  /* 0x0000002402167981 */ /* 0x000964000c1e1100 */
.L_x_18320:
        /* <DEDUP_REMOVED lines=17> */
.L_x_18351:
[----:B------:R4:W5:Y:S01]  /*6b40*/  LDG.E.U8 R0, desc[UR36][R2.64] ;  /* 0x0000002402007981 */ /* 0x000962000c1e1100 */
[----:B------:R-:W-:Y:S05]  /*6b50*/  BRA `(.L_x_18353) ;  /* 0x0000000c00547947 */ /* 0x000fea0003800000 */
.L_x_18350:
        /* <DEDUP_REMOVED lines=8> */
.L_x_18355:
[----:B------:R2:W5:Y:S01]  /*6be0*/  LDG.E.U8 R0, desc[UR36][R2.64] ;  /* 0x0000002402007981 */ /* 0x000562000c1e1100 */
[----:B------:R-:W-:Y:S05]  /*6bf0*/  BRA `(.L_x_18353) ;  /* 0x0000000c002c7947 */ /* 0x000fea0003800000 */
.L_x_18354:
[----:B------:R0:W5:Y:S01]  /*6c00*/  LDG.E.U16 R0, desc[UR36][R2.64] ;  /* 0x0000002402007981 */ /* 0x000162000c1e1500 */
[----:B------:R-:W-:Y:S05]  /*6c10*/  BRA `(.L_x_18353) ;  /* 0x0000000c00247947 */ /* 0x000fea0003800000 */
.L_x_18349:
        /* <DEDUP_REMOVED lines=9> */
.L_x_18357:
[----:B------:R-:W2:Y:S02]  /*6cb0*/  LDG.E.U16 R4, desc[UR36][R2.64] ;  /* 0x0000002402047981 */ /* 0x000ea4000c1e1500 */
[----:B--2---:R-:W-:-:S06]  /*6cc0*/  HADD2.F32 R4, -RZ, R4.H0_H0 ;  /* 0x20000004ff047230 */ /* 0x004fcc0000004100 */
[----:B------:R-:W0:Y:S02]  /*6cd0*/  F2I.FTZ.TRUNC.NTZ R4, R4 ;  /* 0x0000000400047305 */ /* 0x000e24000021f100 */
[----:B0-----:R-:W-:Y:S01]  /*6ce0*/  PRMT R0, R4, 0x7610, R0 ;  /* 0x0000761004007816 */ /* 0x001fe20000000000 */
[----:B------:R-:W-:Y:S06]  /*6cf0*/  BRA `(.L_x_18353) ;  /* 0x0000000800ec7947 */ /* 0x000fec0003800000 */
.L_x_18356:
        /* <DEDUP_REMOVED lines=9> */
.L_x_18359:
[----:B------:R-:W2:Y:S02]  /*6d90*/  LDG.E.U16 R2, desc[UR36][R2.64] ;  /* 0x0000002402027981 */ /* 0x000ea4000c1e1500 */
[----:B--2---:R-:W-:-:S06]  /*6da0*/  HADD2.F32 R4, -RZ, R2.H0_H0 ;  /* 0x20000002ff047230 */ /* 0x004fcc0000004100 */
[----:B------:R-:W0:Y:S02]  /*6db0*/  F2I.FTZ.TRUNC.NTZ R4, R4 ;  /* 0x0000000400047305 */ /* 0x000e24000021f100 */
[----:B0-----:R-:W-:Y:S01]  /*6dc0*/  PRMT R0, R4, 0x7610, R0 ;  /* 0x0000761004007816 */ /* 0x001fe20000000000 */
[----:B------:R-:W-:Y:S06]  /*6dd0*/  BRA `(.L_x_18353) ;  /* 0x0000000800b47947 */ /* 0x000fec0003800000 */
.L_x_18358:
[----:B------:R-:W2:Y:S02]  /*6de0*/  LDG.E.64 R2, desc[UR36][R2.64] ;  /* 0x0000002402027981 */ /* 0x000ea4000c1e1b00 */
[----:B--2---:R0:W1:Y:S01]  /*6df0*/  F2I.F64.TRUNC R0, R2 ;  /* 0x0000000200007311 */ /* 0x004062000030d100 */
[----:B------:R-:W-:Y:S05]  /*6e00*/  BRA `(.L_x_18353) ;  /* 0x0000000800a87947 */ /* 0x000fea0003800000 */
.L_x_18348:
        /* <DEDUP_REMOVED lines=12> */
.L_x_18362:
[----:B------:R-:W2:Y:S02]  /*6ed0*/  LDG.E.64 R2, desc[UR36][R2.64] ;  /* 0x0000002402027981 */ /* 0x000ea4000c1e1b00 */
[----:B--2---:R0:W1:Y:S01]  /*6ee0*/  F2I.F64.TRUNC R0, R2 ;  /* 0x0000000200007311 */ /* 0x004062000030d100 */
[----:B------:R-:W-:Y:S05]  /*6ef0*/  BRA `(.L_x_18353) ;  /* 0x00000008006c7947 */ /* 0x000fea0003800000 */
.L_x_18361:
        /* <DEDUP_REMOVED lines=28> */
.L_x_18364:
        /* <DEDUP_REMOVED lines=15> */
.L_x_18363:
[----:B------:R-:W2:Y:S02]  /*71b0*/  LDG.E.U16 R4, desc[UR36][R2.64] ;  /* 0x0000002402047981 */ /* 0x000ea4000c1e1500 */
[----:B--2---:R-:W-:-:S06]  /*71c0*/  IMAD.U32 R4, R4, 0x10000, RZ ;  /* 0x0001000004047824 */ /* 0x004fcc00078e00ff */
[----:B------:R-:W0:Y:S02]  /*71d0*/  F2I.FTZ.TRUNC.NTZ R4, R4 ;  /* 0x0000000400047305 */ /* 0x000e24000021f100 */
[----:B0-----:R-:W-:Y:S01]  /*71e0*/  PRMT R0, R4, 0x7610, R0 ;  /* 0x0000761004007816 */ /* 0x001fe20000000000 */
[----:B------:R-:W-:Y:S06]  /*71f0*/  BRA `(.L_x_18353) ;  /* 0x0000000400ac7947 */ /* 0x000fec0003800000 */
.L_x_18360:
        /* <DEDUP_REMOVED lines=10> */
.L_x_18367:
        /* <DEDUP_REMOVED lines=21> */
.L_x_18371:
[----:B------:R-:W-:Y:S05]  /*73f0*/  BSYNC B1 ;  /* 0x0000000000017941 */ /* 0x000fea0003800000 */
.L_x_18370:
[----:B------:R-:W-:Y:S01]  /*7400*/  IMAD.SHL.U32 R2, R2, 0x100000, RZ ;  /* 0x0010000002027824 */ /* 0x000fe200078e00ff */
[----:B------:R-:W-:-:S04]  /*7410*/  LEA R3, R0, 0x3b800000, 0x17 ;  /* 0x3b80000000037811 */ /* 0x000fc800078eb8ff */
[----:B------:R-:W-:-:S07]  /*7420*/  LOP3.LUT R4, R3, R2, R4, 0xfe, !PT ;  /* 0x0000000203047212 */ /* 0x000fce00078efe04 */
.L_x_18369:
[----:B------:R-:W-:Y:S05]  /*7430*/  BSYNC B0 ;  /* 0x0000000000007941 */ /* 0x000fea0003800000 */
.L_x_18368:
[----:B------:R-:W0:Y:S02]  /*7440*/  F2I.FTZ.TRUNC.NTZ R4, R4 ;  /* 0x0000000400047305 */ /* 0x000e24000021f100 */
[----:B0-----:R-:W-:Y:S01]  /*7450*/  PRMT R0, R4, 0x7610, R0 ;  /* 0x0000761004007816 */ /* 0x001fe20000000000 */
[----:B------:R-:W-:Y:S06]  /*7460*/  BRA `(.L_x_18353) ;  /* 0x0000000400107947 */ /* 0x000fec0003800000 */
.L_x_18366:
        /* <DEDUP_REMOVED lines=21> */
.L_x_18375:
[----:B------:R-:W-:Y:S05]  /*75c0*/  BSYNC B1 ;  /* 0x0000000000017941 */ /* 0x000fea0003800000 */
.L_x_18374:
[----:B------:R-:W-:Y:S01]  /*75d0*/  IMAD.SHL.U32 R2, R2, 0x200000, RZ ;  /* 0x0020000002027824 */ /* 0x000fe200078e00ff */
[----:B------:R-:W-:-:S04]  /*75e0*/  LEA R3, R0, 0x37800000, 0x17 ;  /* 0x3780000000037811 */ /* 0x000fc800078eb8ff */
[----:B------:R-:W-:-:S07]  /*75f0*/  LOP3.LUT R4, R3, R2, R4, 0xfe, !PT ;  /* 0x0000000203047212 */ /* 0x000fce00078efe04 */
.L_x_18373:
[----:B------:R-:W-:Y:S05]  /*7600*/  BSYNC B0 ;  /* 0x0000000000007941 */ /* 0x000fea0003800000 */
.L_x_18372:
[----:B------:R-:W0:Y:S02]  /*7610*/  F2I.FTZ.TRUNC.NTZ R4, R4 ;  /* 0x0000000400047305 */ /* 0x000e24000021f100 */
[----:B0-----:R-:W-:Y:S01]  /*7620*/  PRMT R0, R4, 0x7610, R0 ;  /* 0x0000761004007816 */ /* 0x001fe20000000000 */
[----:B------:R-:W-:Y:S06]  /*7630*/  BRA `(.L_x_18353) ;  /* 0x00000000009c7947 */ /* 0x000fec0003800000 */
.L_x_18365:
        /* <DEDUP_REMOVED lines=14> */
.L_x_18379:
[----:B------:R-:W-:Y:S05]  /*7720*/  BSYNC B0 ;  /* 0x0000000000007941 */ /* 0x000fea0003800000 */
.L_x_18378:
[----:B------:R-:W0:Y:S02]  /*7730*/  F2I.FTZ.TRUNC.NTZ R4, R4 ;  /* 0x0000000400047305 */ /* 0x000e24000021f100 */
[----:B0-----:R-:W-:Y:S01]  /*7740*/  PRMT R0, R4, 0x7610, R0 ;  /* 0x0000761004007816 */ /* 0x001fe20000000000 */
[----:B------:R-:W-:Y:S06]  /*7750*/  BRA `(.L_x_18353) ;  /* 0x0000000000547947 */ /* 0x000fec0003800000 */
.L_x_18352:
        /* <DEDUP_REMOVED lines=16> */
.L_x_18380:
[----:B------:R-:W-:Y:S01]  /*7860*/  PRMT R0, RZ, 0x7610, R0 ;  /* 0x00007610ff007816 */ /* 0x000fe20000000000 */
[----:B------:R-:W-:Y:S06]  /*7870*/  BRA `(.L_x_18353) ;  /* 0x00000000000c7947 */ /* 0x000fec0003800000 */
.L_x_18377:
[----:B------:R0:W5:Y:S01]  /*7880*/  LDG.E.U8 R0, desc[UR36][R2.64] ;  /* 0x0000002402007981 */ /* 0x000162000c1e1100 */
[----:B------:R-:W-:Y:S05]  /*7890*/  BRA `(.L_x_18353) ;  /* 0x0000000000047947 */ /* 0x000fea0003800000 */
.L_x_18376:
[----:B------:R0:W5:Y:S02]  /*78a0*/  LDG.E.U8 R0, desc[UR36][R2.64] ;  /* 0x0000002402007981 */ /* 0x000164000c1e1100 */
.L_x_18353:
        /* <DEDUP_REMOVED lines=42> */
.L_x_18384:
[----:B------:R0:W-:Y:S01]  /*7b50*/  STG.E.U8 desc[UR36][R16.64], R2 ;  /* 0x0000000210007986 */ /* 0x0001e2000c101124 */
[----:B------:R-:W-:Y:S05]  /*7b60*/  BRA `(.L_x_18386) ;  /* 0x0000000c008c7947 */ /* 0x000fea0003800000 */
.L_x_18383:
        /* <DEDUP_REMOVED lines=12> */
.L_x_18388:
[----:B------:R-:W-:-:S05]  /*7c30*/  PRMT R3, R2, 0x8880, RZ ;  /* 0x0000888002037816 */ /* 0x000fca00000000ff */
[----:B------:R3:W-:Y:S01]  /*7c40*/  STG.E desc[UR36][R16.64], R3 ;  /* 0x0000000310007986 */ /* 0x0007e2000c101924 */
[----:B------:R-:W-:Y:S05]  /*7c50*/  BRA `(.L_x_18386) ;  /* 0x0000000c00507947 */ /* 0x000fea0003800000 */
.L_x_18387:
[----:B------:R-:W-:-:S04]  /*7c60*/  PRMT R3, R2, 0x8880, RZ ;  /* 0x0000888002037816 */ /* 0x000fc800000000ff */
[----:B------:R-:W-:-:S05]  /*7c70*/  PRMT R3, R3, 0x7710, RZ ;  /* 0x0000771003037816 */ /* 0x000fca00000000ff */
[----:B------:R2:W-:Y:S01]  /*7c80*/  STG.E.U16 desc[UR36][R16.64], R3 ;  /* 0x0000000310007986 */ /* 0x0005e2000c101524 */
[----:B------:R-:W-:Y:S05]  /*7c90*/  BRA `(.L_x_18386) ;  /* 0x0000000c00407947 */ /* 0x000fea0003800000 */
.L_x_18382:
        /* <DEDUP_REMOVED lines=9> */
.L_x_18390:
[----:B------:R-:W0:Y:S02]  /*7d30*/  I2F.S8 R0, R2 ;  /* 0x0000000200007306 */ /* 0x000e240000001400 */
[----:B0-----:R-:W-:-:S05]  /*7d40*/  F2FP.F16.F32.PACK_AB R0, RZ, R0 ;  /* 0x00000000ff00723e */ /* 0x001fca00000000ff */
[----:B------:R0:W-:Y:S01]  /*7d50*/  STG.E.U16 desc[UR36][R16.64], R0 ;  /* 0x0000000010007986 */ /* 0x0001e2000c101524 */
[----:B------:R-:W-:Y:S05]  /*7d60*/  BRA `(.L_x_18386) ;  /* 0x0000000c000c7947 */ /* 0x000fea0003800000 */
.L_x_18389:
        /* <DEDUP_REMOVED lines=10> */
.L_x_18392:
[----:B------:R-:W0:Y:S02]  /*7e10*/  I2F.S8 R2, R2 ;  /* 0x0000000200027306 */ /* 0x000e240000001400 */
[----:B0-----:R-:W-:-:S04]  /*7e20*/  F2FP.F16.F32.PACK_AB R3, RZ, R2 ;  /* 0x00000002ff03723e */ /* 0x001fc800000000ff */
[----:B------:R-:W-:-:S05]  /*7e30*/  PRMT R3, R3, 0x5410, RZ ;  /* 0x0000541003037816 */ /* 0x000fca00000000ff */
[----:B------:R0:W-:Y:S01]  /*7e40*/  STG.E desc[UR36][R16.64], R3 ;  /* 0x0000000310007986 */ /* 0x0001e2000c101924 */
[----:B------:R-:W-:Y:S05]  /*7e50*/  BRA `(.L_x_18386) ;  /* 0x0000000800d07947 */ /* 0x000fea0003800000 */
.L_x_18391:
[----:B------:R-:W-:-:S04]  /*7e60*/  PRMT R2, R2, 0x8880, RZ ;  /* 0x0000888002027816 */ /* 0x000fc800000000ff */
[----:B------:R-:W-:-:S06]  /*7e70*/  PRMT R2, R2, 0x7710, RZ ;  /* 0x0000771002027816 */ /* 0x000fcc00000000ff */
[----:B------:R-:W0:Y:S02]  /*7e80*/  I2F.F64.S16 R2, R2 ;  /* 0x0000000200027312 */ /* 0x000e240000101c00 */
[----:B0-----:R0:W-:Y:S01]  /*7e90*/  STG.E.64 desc[UR36][R16.64], R2 ;  /* 0x0000000210007986 */ /* 0x0011e2000c101b24 */
[----:B------:R-:W-:Y:S05]  /*7ea0*/  BRA `(.L_x_18386) ;  /* 0x0000000800bc7947 */ /* 0x000fea0003800000 */
.L_x_18381:
        /* <DEDUP_REMOVED lines=12> */
.L_x_18395:
[----:B------:R-:W-:Y:S02]  /*7f70*/  PRMT R4, R2, 0x8880, RZ ;  /* 0x0000888002047816 */ /* 0x000fe400000000ff */
[----:B------:R-:W-:Y:S02]  /*7f80*/  CS2R R6, SRZ ;  /* 0x0000000000067805 */ /* 0x000fe4000001ff00 */
[----:B------:R-:W-:-:S06]  /*7f90*/  PRMT R4, R4, 0x7710, RZ ;  /* 0x0000771004047816 */ /* 0x000fcc00000000ff */
[----:B------:R-:W0:Y:S02]  /*7fa0*/  I2F.F64.S16 R4, R4 ;  /* 0x0000000400047312 */ /* 0x000e240000101c00 */
[----:B0-----:R0:W-:Y:S01]  /*7fb0*/  STG.E.128 desc[UR36][R16.64], R4 ;  /* 0x0000000410007986 */ /* 0x0011e2000c101d24 */
[----:B------:R-:W-:Y:S05]  /*7fc0*/  BRA `(.L_x_18386) ;  /* 0x0000000800747947 */ /* 0x000fea0003800000 */
.L_x_18394:
        /* <DEDUP_REMOVED lines=21> */
.L_x_18399:
[----:B------:R-:W-:Y:S05]  /*8120*/  BSYNC B0 ;  /* 0x0000000000007941 */ /* 0x000fea0003800000 */
.L_x_18398:
[----:B------:R-:W-:-:S05]  /*8130*/  LOP3.LUT R3, R0, R3, RZ, 0xfc, !PT ;  /* 0x0000000300037212 */ /* 0x000fca00078efcff */
[----:B------:R0:W-:Y:S01]  /*8140*/  STG.E.U8 desc[UR36][R16.64], R3 ;  /* 0x0000000310007986 */ /* 0x0001e2000c101124 */
[----:B------:R-:W-:Y:S05]  /*8150*/  BRA `(.L_x_18386) ;  /* 0x0000000800107947 */ /* 0x000fea0003800000 */
.L_x_18397:
        /* <DEDUP_REMOVED lines=13> */
.L_x_18401:
[----:B------:R-:W-:Y:S01]  /*8230*/  IMAD.MOV.U32 R0, RZ, RZ, 0x7f ;  /* 0x0000007fff007424 */ /* 0x000fe200078e00ff */
[----:B------:R-:W-:-:S04]  /*8240*/  ISETP.GT.U32.AND P0, PT, R3, 0x7f800000, PT ;  /* 0x7f8000000300780c */ /* 0x000fc80003f04070 */
[----:B------:R-:W-:-:S09]  /*8250*/  SEL R0, R0, 0x7c, P0 ;  /* 0x0000007c00007807 */ /* 0x000fd20000000000 */
.L_x_18402:
[----:B------:R-:W-:Y:S05]  /*8260*/  BSYNC B0 ;  /* 0x0000000000007941 */ /* 0x000fea0003800000 */
.L_x_18400:
[----:B------:R-:W-:-:S04]  /*8270*/  LOP3.LUT R2, R5, 0x80000000, RZ, 0xc0, !PT ;  /* 0x8000000005027812 */ /* 0x000fc800078ec0ff */
[----:B------:R-:W-:-:S04]  /*8280*/  SHF.R.U32.HI R3, RZ, 0x18, R2 ;  /* 0x00000018ff037819 */ /* 0x000fc80000011602 */
[----:B------:R-:W-:-:S05]  /*8290*/  LOP3.LUT R3, R0, R3, RZ, 0xfc, !PT ;  /* 0x0000000300037212 */ /* 0x000fca00078efcff */
[----:B------:R0:W-:Y:S01]  /*82a0*/  STG.E.U8 desc[UR36][R16.64], R3 ;  /* 0x0000000310007986 */ /* 0x0001e2000c101124 */
[----:B------:R-:W-:Y:S05]  /*82b0*/  BRA `(.L_x_18386) ;  /* 0x0000000400b87947 */ /* 0x000fea0003800000 */
.L_x_18396:
[----:B------:R-:W0:Y:S02]  /*82c0*/  I2F.S8 R0, R2 ;  /* 0x0000000200007306 */ /* 0x000e240000001400 */
[----:B0-----:R-:W-:-:S05]  /*82d0*/  F2FP.BF16.F32.PACK_AB R0, RZ, R0 ;  /* 0x00000000ff00723e */ /* 0x001fca00000010ff */
[----:B------:R0:W-:Y:S01]  /*82e0*/  STG.E.U16 desc[UR36][R16.64], R0 ;  /* 0x0000000010007986 */ /* 0x0001e2000c101524 */
[----:B------:R-:W-:Y:S05]  /*82f0*/  BRA `(.L_x_18386) ;  /* 0x0000000400a87947 */ /* 0x000fea0003800000 */
.L_x_18393:
        /* <DEDUP_REMOVED lines=12> */
.L_x_18405:
        /* <DEDUP_REMOVED lines=17> */
.L_x_18408:
[----:B------:R-:W-:-:S04]  /*84d0*/  LOP3.LUT R2, R5, 0x80000000, RZ, 0xc0, !PT ;  /* 0x8000000005027812 */ /* 0x000fc800078ec0ff */
[----:B------:R-:W-:-:S04]  /*84e0*/  SHF.R.U32.HI R3, RZ, 0x18, R2 ;  /* 0x00000018ff037819 */ /* 0x000fc80000011602 */
[----:B------:R-:W-:-:S04]  /*84f0*/  LOP3.LUT R0, R0, R3, RZ, 0xfc, !PT ;  /* 0x0000000300007212 */ /* 0x000fc800078efcff */
[----:B------:R-:W-:-:S07]  /*8500*/  PRMT R8, R0, 0x7610, R8 ;  /* 0x0000761000087816 */ /* 0x000fce0000000008 */
.L_x_18407:
[----:B------:R-:W-:Y:S05]  /*8510*/  BSYNC B0 ;  /* 0x0000000000007941 */ /* 0x000fea0003800000 */
.L_x_18406:
[----:B------:R0:W-:Y:S01]  /*8520*/  STG.E.U8 desc[UR36][R16.64], R8 ;  /* 0x0000000810007986 */ /* 0x0001e2000c101124 */
[----:B------:R-:W-:Y:S05]  /*8530*/  BRA `(.L_x_18386) ;  /* 0x0000000400187947 */ /* 0x000fea0003800000 */
.L_x_18404:
        /* <DEDUP_REMOVED lines=17> */
.L_x_18411:
[----:B------:R-:W-:-:S04]  /*8650*/  LOP3.LUT R2, R5, 0x80000000, RZ, 0xc0, !PT ;  /* 0x8000000005027812 */ /* 0x000fc800078ec0ff */
[----:B------:R-:W-:-:S04]  /*8660*/  SHF.R.U32.HI R3, RZ, 0x18, R2 ;  /* 0x00000018ff037819 */ /* 0x000fc80000011602 */
[----:B------:R-:W-:-:S04]  /*8670*/  LOP3.LUT R0, R0, R3, RZ, 0xfc, !PT ;  /* 0x0000000300007212 */ /* 0x000fc800078efcff */
[----:B------:R-:W-:-:S07]  /*8680*/  PRMT R8, R0, 0x7610, R8 ;  /* 0x0000761000087816 */ /* 0x000fce0000000008 */
.L_x_18410:
[----:B------:R-:W-:Y:S05]  /*8690*/  BSYNC B0 ;  /* 0x0000000000007941 */ /* 0x000fea0003800000 */
.L_x_18409:
[----:B------:R0:W-:Y:S01]  /*86a0*/  STG.E.U8 desc[UR36][R16.64], R8 ;  /* 0x0000000810007986 */ /* 0x0001e2000c101124 */
[----:B------:R-:W-:Y:S05]  /*86b0*/  BRA `(.L_x_18386) ;  /* 0x0000000000b87947 */ /* 0x000fea0003800000 */
.L_x_18403:
        /* <DEDUP_REMOVED lines=22> */
.L_x_18385:
        /* <DEDUP_REMOVED lines=16> */
.L_x_18414:
[----:B------:R-:W-:Y:S05]  /*8920*/  BRA `(.L_x_18386) ;  /* 0x00000000001c7947 */ /* 0x000fea0003800000 */
.L_x_18413:
[----:B------:R-:W-:-:S04]  /*8930*/  LOP3.LUT R2, R2, 0xffff, RZ, 0xc0, !PT ;  /* 0x0000ffff02027812 */ /* 0x000fc800078ec0ff */
[----:B------:R-:W-:-:S04]  /*8940*/  PRMT R2, R2, 0x8880, RZ ;  /* 0x0000888002027816 */ /* 0x000fc800000000ff */
[----:B------:R-:W-:-:S05]  /*8950*/  SHF.R.S32.HI R3, RZ, 0x1f, R2 ;  /* 0x0000001fff037819 */ /* 0x000fca0000011402 */
[----:B------:R0:W-:Y:S01]  /*8960*/  STG.E.64 desc[UR36][R16.64], R2 ;  /* 0x0000000210007986 */ /* 0x0001e2000c101b24 */
[----:B------:R-:W-:Y:S05]  /*8970*/  BRA `(.L_x_18386) ;  /* 0x0000000000087947 */ /* 0x000fea0003800000 */
.L_x_18412:
[----:B------:R-:W-:-:S05]  /*8980*/  PRMT R3, R2, 0x8880, RZ ;  /* 0x0000888002037816 */ /* 0x000fca00000000ff */
[----:B------:R0:W-:Y:S02]  /*8990*/  STG.E desc[UR36][R16.64], R3 ;  /* 0x0000000310007986 */ /* 0x0001e4000c101924 */
.L_x_18386:
[----:B------:R-:W-:-:S07]  /*89a0*/  VIADD R19, R19, 0x80 ;  /* 0x0000008013137836 */ /* 0x000fce0000000000 */
.L_x_18313:
[----:B------:R-:W-:Y:S05]  /*89b0*/  BSYNC B6 ;  /* 0x0000000000067941 */ /* 0x000fea0003800000 */
.L_x_18312:
        /* <DEDUP_REMOVED lines=358> */
.L_x_18417:
        /* <DEDUP_REMOVED lines=20> */
.L_x_18421:
[----:B------:R0:W5:Y:S01]  /*a160*/  LDG.E.U8 R22, desc[UR36][R2.64] ;  /* 0x0000002402167981 */ /* 0x000162000c1e1100 */
[----:B------:R-:W-:Y:S05]  /*a170*/  BRA `(.L_x_18423) ;  /* 0x0000000c00547947 */ /* 0x000fea0003800000 */
.L_x_18420:
        /* <DEDUP_REMOVED lines=8> */
.L_x_18425:
[----:B------:R0:W5:Y:S01]  /*a200*/  LDG.E.U8 R22, desc[UR36][R2.64] ;  /* 0x0000002402167981 */ /* 0x000162000c1e1100 */
[----:B------:R-:W-:Y:S05]  /*a210*/  BRA `(.L_x_18423) ;  /* 0x0000000c002c7947 */ /* 0x000fea0003800000 */
.L_x_18424:
[----:B------:R0:W5:Y:S01]  /*a220*/  LDG.E.U16 R22, desc[UR36][R2.64] ;  /* 0x0000002402167981 */ /* 0x000162000c1e1500 */
[----:B------:R-:W-:Y:S05]  /*a230*/  BRA `(.L_x_18423) ;  /* 0x0000000c00247947 */ /* 0x000fea0003800000 */
.L_x_18419:
        /* <DEDUP_REMOVED lines=9> */
.L_x_18427:
[----:B------:R-:W2:Y:S02]  /*a2d0*/  LDG.E.U16 R0, desc[UR36][R2.64] ;  /* 0x0000002402007981 */ /* 0x000ea4000c1e1500 */
[----:B--2---:R-:W-:-:S06]  /*a2e0*/  HADD2.F32 R0, -RZ, R0.H0_H0 ;  /* 0x20000000ff007230 */ /* 0x004fcc0000004100 */
[----:B------:R-:W0:Y:S02]  /*a2f0*/  F2I.FTZ.TRUNC.NTZ R0, R0 ;  /* 0x0000000000007305 */ /* 0x000e24000021f100 */
[----:B0-----:R-:W-:Y:S01]  /*a300*/  PRMT R22, R0, 0x7610, R22 ;  /* 0x0000761000167816 */ /* 0x001fe20000000016 */
[----:B------:R-:W-:Y:S06]  /*a310*/  BRA `(.L_x_18423) ;  /* 0x0000000800ec7947 */ /* 0x000fec0003800000 */
.L_x_18426:
        /* <DEDUP_REMOVED lines=9> */
.L_x_18429:
[----:B------:R-:W2:Y:S02]  /*a3b0*/  LDG.E.U16 R2, desc[UR36][R2.64] ;  /* 0x0000002402027981 */ /* 0x000ea4000c1e1500 */
[----:B--2---:R-:W-:-:S06]  /*a3c0*/  HADD2.F32 R0, -RZ, R2.H0_H0 ;  /* 0x20000002ff007230 */ /* 0x004fcc0000004100 */
[----:B------:R-:W0:Y:S02]  /*a3d0*/  F2I.FTZ.TRUNC.NTZ R0, R0 ;  /* 0x0000000000007305 */ /* 0x000e24000021f100 */
[----:B0-----:R-:W-:Y:S01]  /*a3e0*/  PRMT R22, R0, 0x7610, R22 ;  /* 0x0000761000167816 */ /* 0x001fe20000000016 */
[----:B------:R-:W-:Y:S06]  /*a3f0*/  BRA `(.L_x_18423) ;  /* 0x0000000800b47947 */ /* 0x000fec0003800000 */
.L_x_18428:
[----:B------:R-:W2:Y:S02]  /*a400*/  LDG.E.64 R2, desc[UR36][R2.64] ;  /* 0x0000002402027981 */ /* 0x000ea4000c1e1b00 */
[----:B--2---:R2:W3:Y:S01]  /*a410*/  F2I.F64.TRUNC R22, R2 ;  /* 0x0000000200167311 */ /* 0x0044e2000030d100 */
[----:B------:R-:W-:Y:S05]  /*a420*/  BRA `(.L_x_18423) ;  /* 0x0000000800a87947 */ /* 0x000fea0003800000 */
.L_x_18418:
        /* <DEDUP_REMOVED lines=12> */
.L_x_18432:
[----:B------:R-:W2:Y:S02]  /*a4f0*/  LDG.E.64 R2, desc[UR36][R2.64] ;  /* 0x0000002402027981 */ /* 0x000ea4000c1e1b00 */
[----:B--2---:R0:W1:Y:S01]  /*a500*/  F2I.F64.TRUNC R22, R2 ;  /* 0x0000000200167311 */ /* 0x004062000030d100 */
[----:B------:R-:W-:Y:S05]  /*a510*/  BRA `(.L_x_18423) ;  /* 0x00000008006c7947 */ /* 0x000fea0003800000 */
.L_x_18431:
        /* <DEDUP_REMOVED lines=28> */
.L_x_18434:
        /* <DEDUP_REMOVED lines=15> */
.L_x_18433:
[----:B------:R-:W2:Y:S02]  /*a7d0*/  LDG.E.U16 R0, desc[UR36][R2.64] ;  /* 0x0000002402007981 */ /* 0x000ea4000c1e1500 */
[----:B--2---:R-:W-:-:S06]  /*a7e0*/  IMAD.U32 R0, R0, 0x10000, RZ ;  /* 0x0001000000007824 */ /* 0x004fcc00078e00ff */
[----:B------:R-:W0:Y:S02]  /*a7f0*/  F2I.FTZ.TRUNC.NTZ R0, R0 ;  /* 0x0000000000007305 */ /* 0x000e24000021f100 */
[----:B0-----:R-:W-:Y:S01]  /*a800*/  PRMT R22, R0, 0x7610, R22 ;  /* 0x0000761000167816 */ /* 0x001fe20000000016 */
[----:B------:R-:W-:Y:S06]  /*a810*/  BRA `(.L_x_18423) ;  /* 0x0000000400ac7947 */ /* 0x000fec0003800000 */
.L_x_18430:
        /* <DEDUP_REMOVED lines=10> */
.L_x_18437:
        /* <DEDUP_REMOVED lines=21> */
.L_x_18441:
[----:B------:R-:W-:Y:S05]  /*aa10*/  BSYNC B1 ;  /* 0x0000000000017941 */ /* 0x000fea0003800000 */
.L_x_18440:
[----:B------:R-:W-:Y:S01]  /*aa20*/  LEA R3, R0, 0x3b800000, 0x17 ;  /* 0x3b80000000037811 */ /* 0x000fe200078eb8ff */
[----:B------:R-:W-:-:S05]  /*aa30*/  IMAD.SHL.U32 R0, R2, 0x100000, RZ ;  /* 0x0010000002007824 */ /* 0x000fca00078e00ff */
[----:B------:R-:W-:-:S07]  /*aa40*/  LOP3.LUT R0, R3, R0, R4, 0xfe, !PT ;  /* 0x0000000003007212 */ /* 0x000fce00078efe04 */
.L_x_18439:
[----:B------:R-:W-:Y:S05]  /*aa50*/  BSYNC B0 ;  /* 0x0000000000007941 */ /* 0x000fea0003800000 */
.L_x_18438:
[----:B------:R-:W0:Y:S02]  /*aa60*/  F2I.FTZ.TRUNC.NTZ R0, R0 ;  /* 0x0000000000007305 */ /* 0x000e24000021f100 */
[----:B0-----:R-:W-:Y:S01]  /*aa70*/  PRMT R22, R0, 0x7610, R22 ;  /* 0x0000761000167816 */ /* 0x001fe20000000016 */
[----:B------:R-:W-:Y:S06]  /*aa80*/  BRA `(.L_x_18423) ;  /* 0x0000000400107947 */ /* 0x000fec0003800000 */
.L_x_18436:
        /* <DEDUP_REMOVED lines=21> */
.L_x_18445:
[----:B------:R-:W-:Y:S05]  /*abe0*/  BSYNC B1 ;  /* 0x0000000000017941 */ /* 0x000fea0003800000 */
.L_x_18444:
[----:B------:R-:W-:Y:S01]  /*abf0*/  LEA R3, R0, 0x37800000, 0x17 ;  /* 0x3780000000037811 */ /* 0x000fe200078eb8ff */
[----:B------:R-:W-:-:S05]  /*ac00*/  IMAD.SHL.U32 R0, R2, 0x200000, RZ ;  /* 0x0020000002007824 */ /* 0x000fca00078e00ff */
[----:B------:R-:W-:-:S07]  /*ac10*/  LOP3.LUT R0, R3, R0, R4, 0xfe, !PT ;  /* 0x0000000003007212 */ /* 0x000fce00078efe04 */
.L_x_18443:
[----:B------:R-:W-:Y:S05]  /*ac20*/  BSYNC B0 ;  /* 0x0000000000007941 */ /* 0x000fea0003800000 */
.L_x_18442:
[----:B------:R-:W0:Y:S02]  /*ac30*/  F2I.FTZ.TRUNC.NTZ R0, R0 ;  /* 0x0000000000007305 */ /* 0x000e24000021f100 */
[----:B0-----:R-:W-:Y:S01]  /*ac40*/  PRMT R22, R0, 0x7610, R22 ;  /* 0x0000761000167816 */ /* 0x001fe20000000016 */
[----:B------:R-:W-:Y:S06]  /*ac50*/  BRA `(.L_x_18423) ;  /* 0x00000000009c7947 */ /* 0x000fec0003800000 */
.L_x_18435:
        /* <DEDUP_REMOVED lines=14> */
.L_x_18449:
[----:B------:R-:W-:Y:S05]  /*ad40*/  BSYNC B0 ;  /* 0x0000000000007941 */ /* 0x000fea0003800000 */
.L_x_18448:
[----:B------:R-:W0:Y:S02]  /*ad50*/  F2I.FTZ.TRUNC.NTZ R0, R0 ;  /* 0x0000000000007305 */ /* 0x000e24000021f100 */
[----:B0-----:R-:W-:Y:S01]  /*ad60*/  PRMT R22, R0, 0x7610, R22 ;  /* 0x0000761000167816 */ /* 0x001fe20000000016 */
[----:B------:R-:W-:Y:S06]  /*ad70*/  BRA `(.L_x_18423) ;  /* 0x0000000000547947 */ /* 0x000fec0003800000 */
.L_x_18422:
        /* <DEDUP_REMOVED lines=16> */
.L_x_18450:
[----:B------:R-:W-:Y:S01]  /*ae80*/  PRMT R22, RZ, 0x7610, R22 ;  /* 0x00007610ff167816 */ /* 0x000fe20000000016 */
[----:B------:R-:W-:Y:S06]  /*ae90*/  BRA `(.L_x_18423) ;  /* 0x00000000000c7947 */ /* 0x000fec0003800000 */
.L_x_18447:
[----:B------:R0:W5:Y:S01]  /*aea0*/  LDG.E.U8 R22, desc[UR36][R2.64] ;  /* 0x0000002402167981 */ /* 0x000162000c1e1100 */
[----:B------:R-:W-:Y:S05]  /*aeb0*/  BRA `(.L_x_18423) ;  /* 0x0000000000047947 */ /* 0x000fea0003800000 */
.L_x_18446:
[----:B------:R0:W5:Y:S02]  /*aec0*/  LDG.E.U8 R22, desc[UR36][R2.64] ;  /* 0x0000002402167981 */ /* 0x000164000c1e1100 */
.L_x_18423:
        /* <DEDUP_REMOVED lines=17> */
.L_x_18454:
[----:B------:R0:W5:Y:S01]  /*afe0*/  LDG.E.U8 R0, desc[UR36][R2.64] ;  /* 0x0000002402007981 */ /* 0x000162000c1e1100 */
[----:B------:R-:W-:Y:S05]  /*aff0*/  BRA `(.L_x_18456) ;  /* 0x0000000c00547947 */ /* 0x000fea0003800000 */
.L_x_18453:
        /* <DEDUP_REMOVED lines=8> */
.L_x_18458:
[----:B------:R0:W5:Y:S01]  /*b080*/  LDG.E.U8 R0, desc[UR36][R2.64] ;  /* 0x0000002402007981 */ /* 0x000162000c1e1100 */
[----:B------:R-:W-:Y:S05]  /*b090*/  BRA `(.L_x_18456) ;  /* 0x0000000c002c7947 */ /* 0x000fea0003800000 */
.L_x_18457:
[----:B------:R0:W5:Y:S01]  /*b0a0*/  LDG.E.U16 R0, desc[UR36][R2.64] ;  /* 0x0000002402007981 */ /* 0x000162000c1e1500 */
[----:B------:R-:W-:Y:S05]  /*b0b0*/  BRA `(.L_x_18456) ;  /* 0x0000000c00247947 */ /* 0x000fea0003800000 */
.L_x_18452:
        /* <DEDUP_REMOVED lines=9> */
.L_x_18460:
[----:B------:R-:W2:Y:S02]  /*b150*/  LDG.E.U16 R4, desc[UR36][R2.64] ;  /* 0x0000002402047981 */ /* 0x000ea4000c1e1500 */
[----:B--2---:R-:W-:-:S06]  /*b160*/  HADD2.F32 R4, -RZ, R4.H0_H0 ;  /* 0x20000004ff047230 */ /* 0x004fcc0000004100 */
[----:B------:R-:W0:Y:S02]  /*b170*/  F2I.FTZ.TRUNC.NTZ R4, R4 ;  /* 0x0000000400047305 */ /* 0x000e24000021f100 */
[----:B0-----:R-:W-:Y:S01]  /*b180*/  PRMT R0, R4, 0x7610, R0 ;  /* 0x0000761004007816 */ /* 0x001fe20000000000 */
[----:B------:R-:W-:Y:S06]  /*b190*/  BRA `(.L_x_18456) ;  /* 0x0000000800ec7947 */ /* 0x000fec0003800000 */
.L_x_18459:
        /* <DEDUP_REMOVED lines=9> */
.L_x_18462:
[----:B------:R-:W2:Y:S02]  /*b230*/  LDG.E.U16 R2, desc[UR36][R2.64] ;  /* 0x0000002402027981 */ /* 0x000ea4000c1e1500 */
[----:B--2---:R-:W-:-:S06]  /*b240*/  HADD2.F32 R4, -RZ, R2.H0_H0 ;  /* 0x20000002ff047230 */ /* 0x004fcc0000004100 */
[----:B------:R-:W0:Y:S02]  /*b250*/  F2I.FTZ.TRUNC.NTZ R4, R4 ;  /* 0x0000000400047305 */ /* 0x000e24000021f100 */
[----:B0-----:R-:W-:Y:S01]  /*b260*/  PRMT R0, R4, 0x7610, R0 ;  /* 0x0000761004007816 */ /* 0x001fe20000000000 */
[----:B------:R-:W-:Y:S06]  /*b270*/  BRA `(.L_x_18456) ;  /* 0x0000000800b47947 */ /* 0x000fec0003800000 */
.L_x_18461:
[----:B------:R-:W2:Y:S02]  /*b280*/  LDG.E.64 R2, desc[UR36][R2.64] ;  /* 0x0000002402027981 */ /* 0x000ea4000c1e1b00 */
[----:B--2---:R0:W1:Y:S01]  /*b290*/  F2I.F64.TRUNC R0, R2 ;  /* 0x0000000200007311 */ /* 0x004062000030d100 */
[----:B------:R-:W-:Y:S05]  /*b2a0*/  BRA `(.L_x_18456) ;  /* 0x0000000800a87947 */ /* 0x000fea0003800000 */
.L_x_18451:
        /* <DEDUP_REMOVED lines=12> */
.L_x_18465:
[----:B------:R-:W2:Y:S02]  /*b370*/  LDG.E.64 R2, desc[UR36][R2.64] ;  /* 0x0000002402027981 */ /* 0x000ea4000c1e1b00 */
[----:B--2---:R0:W1:Y:S01]  /*b380*/  F2I.F64.TRUNC R0, R2 ;  /* 0x0000000200007311 */ /* 0x004062000030d100 */
[----:B------:R-:W-:Y:S05]  /*b390*/  BRA `(.L_x_18456) ;  /* 0x00000008006c7947 */ /* 0x000fea0003800000 */
.L_x_18464:
        /* <DEDUP_REMOVED lines=28> */
.L_x_18467:
        /* <DEDUP_REMOVED lines=15> */
.L_x_18466:
[----:B------:R-:W2:Y:S02]  /*b650*/  LDG.E.U16 R4, desc[UR36][R2.64] ;  /* 0x0000002402047981 */ /* 0x000ea4000c1e1500 */
[----:B--2---:R-:W-:-:S06]  /*b660*/  IMAD.U32 R4, R4, 0x10000, RZ ;  /* 0x0001000004047824 */ /* 0x004fcc00078e00ff */
[----:B------:R-:W0:Y:S02]  /*b670*/  F2I.FTZ.TRUNC.NTZ R4, R4 ;  /* 0x0000000400047305 */ /* 0x000e24000021f100 */
[----:B0-----:R-:W-:Y:S01]  /*b680*/  PRMT R0, R4, 0x7610, R0 ;  /* 0x0000761004007816 */ /* 0x001fe20000000000 */
[----:B------:R-:W-:Y:S06]  /*b690*/  BRA `(.L_x_18456) ;  /* 0x0000000400ac7947 */ /* 0x000fec0003800000 */
.L_x_18463:
        /* <DEDUP_REMOVED lines=10> */
.L_x_18470:
        /* <DEDUP_REMOVED lines=21> */
.L_x_18474:
[----:B------:R-:W-:Y:S05]  /*b890*/  BSYNC B1 ;  /* 0x0000000000017941 */ /* 0x000fea0003800000 */
.L_x_18473:
[----:B------:R-:W-:Y:S01]  /*b8a0*/  IMAD.SHL.U32 R2, R2, 0x100000, RZ ;  /* 0x0010000002027824 */ /* 0x000fe200078e00ff */
[----:B------:R-:W-:-:S04]  /*b8b0*/  LEA R3, R0, 0x3b800000, 0x17 ;  /* 0x3b80000000037811 */ /* 0x000fc800078eb8ff */
[----:B------:R-:W-:-:S07]  /*b8c0*/  LOP3.LUT R4, R3, R2, R4, 0xfe, !PT ;  /* 0x0000000203047212 */ /* 0x000fce00078efe04 */
.L_x_18472:
[----:B------:R-:W-:Y:S05]  /*b8d0*/  BSYNC B0 ;  /* 0x0000000000007941 */ /* 0x000fea0003800000 */
.L_x_18471:
[----:B------:R-:W0:Y:S02]  /*b8e0*/  F2I.FTZ.TRUNC.NTZ R4, R4 ;  /* 0x0000000400047305 */ /* 0x000e24000021f100 */
[----:B0-----:R-:W-:Y:S01]  /*b8f0*/  PRMT R0, R4, 0x7610, R0 ;  /* 0x0000761004007816 */ /* 0x001fe20000000000 */
[----:B------:R-:W-:Y:S06]  /*b900*/  BRA `(.L_x_18456) ;  /* 0x0000000400107947 */ /* 0x000fec0003800000 */
.L_x_18469:
        /* <DEDUP_REMOVED lines=21> */
.L_x_18478:
[----:B------:R-:W-:Y:S05]  /*ba60*/  BSYNC B1 ;  /* 0x0000000000017941 */ /* 0x000fea0003800000 */
.L_x_18477:
[----:B------:R-:W-:Y:S01]  /*ba70*/  IMAD.SHL.U32 R2, R2, 0x200000, RZ ;  /* 0x0020000002027824 */ /* 0x000fe200078e00ff */
[----:B------:R-:W-:-:S04]  /*ba80*/  LEA R3, R0, 0x37800000, 0x17 ;  /* 0x3780000000037811 */ /* 0x000fc800078eb8ff */
[----:B------:R-:W-:-:S07]  /*ba90*/  LOP3.LUT R4, R3, R2, R4, 0xfe, !PT ;  /* 0x0000000203047212 */ /* 0x000fce00078efe04 */
.L_x_18476:
[----:B------:R-:W-:Y:S05]  /*baa0*/  BSYNC B0 ;  /* 0x0000000000007941 */ /* 0x000fea0003800000 */
.L_x_18475:
[----:B------:R-:W0:Y:S02]  /*bab0*/  F2I.FTZ.TRUNC.NTZ R4, R4 ;  /* 0x0000000400047305 */ /* 0x000e24000021f100 */
[----:B0-----:R-:W-:Y:S01]  /*bac0*/  PRMT R0, R4, 0x7610, R0 ;  /* 0x0000761004007816 */ /* 0x001fe20000000000 */
[----:B------:R-:W-:Y:S06]  /*bad0*/  BRA `(.L_x_18456) ;  /* 0x00000000009c7947 */ /* 0x000fec0003800000 */
.L_x_18468:
        /* <DEDUP_REMOVED lines=14> */
.L_x_18482:
[----:B------:R-:W-:Y:S05]  /*bbc0*/  BSYNC B0 ;  /* 0x0000000000007941 */ /* 0x000fea0003800000 */
.L_x_18481:
[----:B------:R-:W0:Y:S02]  /*bbd0*/  F2I.FTZ.TRUNC.NTZ R4, R4 ;  /* 0x0000000400047305 */ /* 0x000e24000021f100 */
[----:B0-----:R-:W-:Y:S01]  /*bbe0*/  PRMT R0, R4, 0x7610, R0 ;  /* 0x0000761004007816 */ /* 0x001fe20000000000 */
[----:B------:R-:W-:Y:S06]  /*bbf0*/  BRA `(.L_x_18456) ;  /* 0x0000000000547947 */ /* 0x000fec0003800000 */
.L_x_18455:
        /* <DEDUP_REMOVED lines=16> */
.L_x_18483:
[----:B------:R-:W-:Y:S01]  /*bd00*/  PRMT R0, RZ, 0x7610, R0 ;  /* 0x00007610ff007816 */ /* 0x000fe20000000000 */
[----:B------:R-:W-:Y:S06]  /*bd10*/  BRA `(.L_x_18456) ;  /* 0x00000000000c7947 */ /* 0x000fec0003800000 */
.L_x_18480:
[----:B------:R0:W5:Y:S01]  /*bd20*/  LDG.E.U8 R0, desc[UR36][R2.64] ;  /* 0x0000002402007981 */ /* 0x000162000c1e1100 */
[----:B------:R-:W-:Y:S05]  /*bd30*/  BRA `(.L_x_18456) ;  /* 0x0000000000047947 */ /* 0x000fea0003800000 */
.L_x_18479:
[----:B------:R0:W5:Y:S02]  /*bd40*/  LDG.E.U8 R0, desc[UR36][R2.64] ;  /* 0x0000002402007981 */ /* 0x000164000c1e1100 */
.L_x_18456:
[----:B-1--45:R-:W-:Y:S02]  /*bd50*/  LOP3.LUT R0, R0, 0xffff, RZ, 0xc0, !PT ;  /* 0x0000ffff00007812 */ /* 0x032fe400078ec0ff */
[----:B---3--:R-:W-:Y:S02]  /*bd60*/  LOP3.LUT R22, R22, 0xffff, RZ, 0xc0, !PT ;  /* 0x0000ffff16167812 */ /* 0x008fe400078ec0ff */
        /* <DEDUP_REMOVED lines=40> */
.L_x_18487:
[----:B------:R0:W-:Y:S01]  /*bff0*/  STG.E.U8 desc[UR36][R16.64], R2 ;  /* 0x0000000210007986 */ /* 0x0001e2000c101124 */
[----:B------:R-:W-:Y:S05]  /*c000*/  BRA `(.L_x_18489) ;  /* 0x0000000c008c7947 */ /* 0x000fea0003800000 */
.L_x_18486:
        /* <DEDUP_REMOVED lines=12> */
.L_x_18491:
[----:B------:R-:W-:-:S05]  /*c0d0*/  PRMT R3, R2, 0x8880, RZ ;  /* 0x0000888002037816 */ /* 0x000fca00000000ff */
[----:B------:R0:W-:Y:S01]  /*c0e0*/  STG.E desc[UR36][R16.64], R3 ;  /* 0x0000000310007986 */ /* 0x0001e2000c101924 */
[----:B------:R-:W-:Y:S05]  /*c0f0*/  BRA `(.L_x_18489) ;  /* 0x0000000c00507947 */ /* 0x000fea0003800000 */
.L_x_18490:
[----:B------:R-:W-:-:S04]  /*c100*/  PRMT R3, R2, 0x8880, RZ ;  /* 0x0000888002037816 */ /* 0x000fc800000000ff */
[----:B------:R-:W-:-:S05]  /*c110*/  PRMT R3, R3, 0x7710, RZ ;  /* 0x0000771003037816 */ /* 0x000fca00000000ff */
[----:B------:R0:W-:Y:S01]  /*c120*/  STG.E.U16 desc[UR36][R16.64], R3 ;  /* 0x0000000310007986 */ /* 0x0001e2000c101524 */
[----:B------:R-:W-:Y:S05]  /*c130*/  BRA `(.L_x_18489) ;  /* 0x0000000c00407947 */ /* 0x000fea0003800000 */
.L_x_18485:
        /* <DEDUP_REMOVED lines=9> */
.L_x_18493:
[----:B------:R-:W0:Y:S02]  /*c1d0*/  I2F.S8 R0, R2 ;  /* 0x0000000200007306 */ /* 0x000e240000001400 */
[----:B0-----:R-:W-:-:S05]  /*c1e0*/  F2FP.F16.F32.PACK_AB R0, RZ, R0 ;  /* 0x00000000ff00723e */ /* 0x001fca00000000ff */
[----:B------:R0:W-:Y:S01]  /*c1f0*/  STG.E.U16 desc[UR36][R16.64], R0 ;  /* 0x0000000010007986 */ /* 0x0001e2000c101524 */
[----:B------:R-:W-:Y:S05]  /*c200*/  BRA `(.L_x_18489) ;  /* 0x0000000c000c7947 */ /* 0x000fea0003800000 */
.L_x_18492:
        /* <DEDUP_REMOVED lines=10> */
.L_x_18495:
[----:B------:R-:W0:Y:S02]  /*c2b0*/  I2F.S8 R2, R2 ;  /* 0x0000000200027306 */ /* 0x000e240000001400 */
[----:B0-----:R-:W-:-:S04]  /*c2c0*/  F2FP.F16.F32.PACK_AB R3, RZ, R2 ;  /* 0x00000002ff03723e */ /* 0x001fc800000000ff */
[----:B------:R-:W-:-:S05]  /*c2d0*/  PRMT R3, R3, 0x5410, RZ ;  /* 0x0000541003037816 */ /* 0x000fca00000000ff */
[----:B------:R0:W-:Y:S01]  /*c2e0*/  STG.E desc[UR36][R16.64], R3 ;  /* 0x0000000310007986 */ /* 0x0001e2000c101924 */
[----:B------:R-:W-:Y:S05]  /*c2f0*/  BRA `(.L_x_18489) ;  /* 0x0000000800d07947 */ /* 0x000fea0003800000 */
.L_x_18494:
[----:B------:R-:W-:-:S04]  /*c300*/  PRMT R2, R2, 0x8880, RZ ;  /* 0x0000888002027816 */ /* 0x000fc800000000ff */
[----:B------:R-:W-:-:S06]  /*c310*/  PRMT R2, R2, 0x7710, RZ ;  /* 0x0000771002027816 */ /* 0x000fcc00000000ff */
[----:B------:R-:W0:Y:S02]  /*c320*/  I2F.F64.S16 R2, R2 ;  /* 0x0000000200027312 */ /* 0x000e240000101c00 */
[----:B0-----:R0:W-:Y:S01]  /*c330*/  STG.E.64 desc[UR36][R16.64], R2 ;  /* 0x0000000210007986 */ /* 0x0011e2000c101b24 */
[----:B------:R-:W-:Y:S05]  /*c340*/  BRA `(.L_x_18489) ;  /* 0x0000000800bc7947 */ /* 0x000fea0003800000 */
.L_x_18484:
        /* <DEDUP_REMOVED lines=12> */
.L_x_18498:
[----:B------:R-:W-:Y:S02]  /*c410*/  PRMT R4, R2, 0x8880, RZ ;  /* 0x0000888002047816 */ /* 0x000fe400000000ff */
[----:B------:R-:W-:Y:S02]  /*c420*/  CS2R R6, SRZ ;  /* 0x0000000000067805 */ /* 0x000fe4000001ff00 */
[----:B------:R-:W-:-:S06]  /*c430*/  PRMT R4, R4, 0x7710, RZ ;  /* 0x0000771004047816 */ /* 0x000fcc00000000ff */
[----:B------:R-:W0:Y:S02]  /*c440*/  I2F.F64.S16 R4, R4 ;  /* 0x0000000400047312 */ /* 0x000e240000101c00 */
[----:B0-----:R0:W-:Y:S01]  /*c450*/  STG.E.128 desc[UR36][R16.64], R4 ;  /* 0x0000000410007986 */ /* 0x0011e2000c101d24 */
[----:B------:R-:W-:Y:S05]  /*c460*/  BRA `(.L_x_18489) ;  /* 0x0000000800747947 */ /* 0x000fea0003800000 */
.L_x_18497:
        /* <DEDUP_REMOVED lines=21> */
.L_x_18502:
[----:B------:R-:W-:Y:S05]  /*c5c0*/  BSYNC B0 ;  /* 0x0000000000007941 */ /* 0x000fea0003800000 */
.L_x_18501:
[----:B------:R-:W-:-:S05]  /*c5d0*/  LOP3.LUT R3, R0, R3, RZ, 0xfc, !PT ;  /* 0x0000000300037212 */ /* 0x000fca00078efcff */
[----:B------:R0:W-:Y:S01]  /*c5e0*/  STG.E.U8 desc[UR36][R16.64], R3 ;  /* 0x0000000310007986 */ /* 0x0001e2000c101124 */
[----:B------:R-:W-:Y:S05]  /*c5f0*/  BRA `(.L_x_18489) ;  /* 0x0000000800107947 */ /* 0x000fea0003800000 */
.L_x_18500:
        /* <DEDUP_REMOVED lines=13> */
.L_x_18504:
[----:B------:R-:W-:Y:S01]  /*c6d0*/  IMAD.MOV.U32 R0, RZ, RZ, 0x7f ;  /* 0x0000007fff007424 */ /* 0x000fe200078e00ff */
[----:B------:R-:W-:-:S04]  /*c6e0*/  ISETP.GT.U32.AND P0, PT, R3, 0x7f800000, PT ;  /* 0x7f8000000300780c */ /* 0x000fc80003f04070 */
[----:B------:R-:W-:-:S09]  /*c6f0*/  SEL R0, R0, 0x7c, P0 ;  /* 0x0000007c00007807 */ /* 0x000fd20000000000 */
.L_x_18505:
[----:B------:R-:W-:Y:S05]  /*c700*/  BSYNC B0 ;  /* 0x0000000000007941 */ /* 0x000fea0003800000 */
.L_x_18503:
[----:B------:R-:W-:-:S04]  /*c710*/  LOP3.LUT R2, R5, 0x80000000, RZ, 0xc0, !PT ;  /* 0x8000000005027812 */ /* 0x000fc800078ec0ff */
[----:B------:R-:W-:-:S04]  /*c720*/  SHF.R.U32.HI R3, RZ, 0x18, R2 ;  /* 0x00000018ff037819 */ /* 0x000fc80000011602 */
[----:B------:R-:W-:-:S05]  /*c730*/  LOP3.LUT R3, R0, R3, RZ, 0xfc, !PT ;  /* 0x0000000300037212 */ /* 0x000fca00078efcff */
[----:B------:R0:W-:Y:S01]  /*c740*/  STG.E.U8 desc[UR36][R16.64], R3 ;  /* 0x0000000310007986 */ /* 0x0001e2000c101124 */
[----:B------:R-:W-:Y:S05]  /*c750*/  BRA `(.L_x_18489) ;  /* 0x0000000400b87947 */ /* 0x000fea0003800000 */
.L_x_18499:
[----:B------:R-:W0:Y:S02]  /*c760*/  I2F.S8 R0, R2 ;  /* 0x0000000200007306 */ /* 0x000e240000001400 */
[----:B0-----:R-:W-:-:S05]  /*c770*/  F2FP.BF16.F32.PACK_AB R0, RZ, R0 ;  /* 0x00000000ff00723e */ /* 0x001fca00000010ff */
[----:B------:R0:W-:Y:S01]  /*c780*/  STG.E.U16 desc[UR36][R16.64], R0 ;  /* 0x0000000010007986 */ /* 0x0001e2000c101524 */
[----:B------:R-:W-:Y:S05]  /*c790*/  BRA `(.L_x_18489) ;  /* 0x0000000400a87947 */ /* 0x000fea0003800000 */
.L_x_18496:
        /* <DEDUP_REMOVED lines=12> */
.L_x_18508:
        /* <DEDUP_REMOVED lines=17> */
.L_x_18511:
[----:B------:R-:W-:-:S04]  /*c970*/  LOP3.LUT R2, R5, 0x80000000, RZ, 0xc0, !PT ;  /* 0x8000000005027812 */ /* 0x000fc800078ec0ff */
[----:B------:R-:W-:-:S04]  /*c980*/  SHF.R.U32.HI R3, RZ, 0x18, R2 ;  /* 0x00000018ff037819 */ /* 0x000fc80000011602 */
[----:B------:R-:W-:-:S04]  /*c990*/  LOP3.LUT R0, R0, R3, RZ, 0xfc, !PT ;  /* 0x0000000300007212 */ /* 0x000fc800078efcff */
[----:B------:R-:W-:-:S07]  /*c9a0*/  PRMT R8, R0, 0x7610, R8 ;  /* 0x0000761000087816 */ /* 0x000fce0000000008 */
.L_x_18510:
[----:B------:R-:W-:Y:S05]  /*c9b0*/  BSYNC B0 ;  /* 0x0000000000007941 */ /* 0x000fea0003800000 */
.L_x_18509:
[----:B------:R3:W-:Y:S01]  /*c9c0*/  STG.E.U8 desc[UR36][R16.64], R8 ;  /* 0x0000000810007986 */ /* 0x0007e2000c101124 */
[----:B------:R-:W-:Y:S05]  /*c9d0*/  BRA `(.L_x_18489) ;  /* 0x0000000400187947 */ /* 0x000fea0003800000 */
.L_x_18507:
        /* <DEDUP_REMOVED lines=17> */
.L_x_18514:
[----:B------:R-:W-:-:S04]  /*caf0*/  LOP3.LUT R2, R5, 0x80000000, RZ, 0xc0, !PT ;  /* 0x8000000005027812 */ /* 0x000fc800078ec0ff */
[----:B------:R-:W-:-:S04]  /*cb00*/  SHF.R.U32.HI R3, RZ, 0x18, R2 ;  /* 0x00000018ff037819 */ /* 0x000fc80000011602 */
[----:B------:R-:W-:-:S04]  /*cb10*/  LOP3.LUT R0, R0, R3, RZ, 0xfc, !PT ;  /* 0x0000000300007212 */ /* 0x000fc800078efcff */
[----:B------:R-:W-:-:S07]  /*cb20*/  PRMT R8, R0, 0x7610, R8 ;  /* 0x0000761000087816 */ /* 0x000fce0000000008 */
.L_x_18513:
[----:B------:R-:W-:Y:S05]  /*cb30*/  BSYNC B0 ;  /* 0x0000000000007941 */ /* 0x000fea0003800000 */
.L_x_18512:
[----:B------:R0:W-:Y:S01]  /*cb40*/  STG.E.U8 desc[UR36][R16.64], R8 ;  /* 0x0000000810007986 */ /* 0x0001e2000c101124 */
[----:B------:R-:W-:Y:S05]  /*cb50*/  BRA `(.L_x_18489) ;  /* 0x0000000000b87947 */ /* 0x000fea0003800000 */
.L_x_18506:
        /* <DEDUP_REMOVED lines=22> */
.L_x_18488:
        /* <DEDUP_REMOVED lines=16> */
.L_x_18517:
[----:B------:R-:W-:Y:S05]  /*cdc0*/  BRA `(.L_x_18489) ;  /* 0x00000000001c7947 */ /* 0x000fea0003800000 */
.L_x_18516:
[----:B------:R-:W-:-:S04]  /*cdd0*/  LOP3.LUT R2, R2, 0xffff, RZ, 0xc0, !PT ;  /* 0x0000ffff02027812 */ /* 0x000fc800078ec0ff */
[----:B------:R-:W-:-:S04]  /*cde0*/  PRMT R2, R2, 0x8880, RZ ;  /* 0x0000888002027816 */ /* 0x000fc800000000ff */
[----:B------:R-:W-:-:S05]  /*cdf0*/  SHF.R.S32.HI R3, RZ, 0x1f, R2 ;  /* 0x0000001fff037819 */ /* 0x000fca0000011402 */
[----:B------:R1:W-:Y:S01]  /*ce00*/  STG.E.64 desc[UR36][R16.64], R2 ;  /* 0x0000000210007986 */ /* 0x0003e2000c101b24 */
[----:B------:R-:W-:Y:S05]  /*ce10*/  BRA `(.L_x_18489) ;  /* 0x0000000000087947 */ /* 0x000fea0003800000 */
.L_x_18515:
[----:B------:R-:W-:-:S05]  /*ce20*/  PRMT R3, R2, 0x8880, RZ ;  /* 0x0000888002037816 */ /* 0x000fca00000000ff */
[----:B------:R0:W-:Y:S02]  /*ce30*/  STG.E desc[UR36][R16.64], R3 ;  /* 0x0000000310007986 */ /* 0x0001e4000c101924 */
.L_x_18489:
[----:B------:R-:W-:-:S07]  /*ce40*/  VIADD R19, R19, 0x80 ;  /* 0x0000008013137836 */ /* 0x000fce0000000000 */
.L_x_18416:
[----:B------:R-:W-:Y:S05]  /*ce50*/  BSYNC B6 ;  /* 0x0000000000067941 */ /* 0x000fea0003800000 */
.L_x_18415:
        /* <DEDUP_REMOVED lines=357> */
.L_x_18518:
        /* <DEDUP_REMOVED lines=20> */
.L_x_18522:
[----:B------:R0:W5:Y:S01]  /*e5f0*/  LDG.E.U8 R19, desc[UR36][R2.64] ;  /* 0x0000002402137981 */ /* 0x000162000c1e1100 */
[----:B------:R-:W-:Y:S05]  /*e600*/  BRA `(.L_x_18524) ;  /* 0x0000000c00547947 */ /* 0x000fea0003800000 */
.L_x_18521:
        /* <DEDUP_REMOVED lines=8> */
.L_x_18526:
[----:B------:R0:W5:Y:S01]  /*e690*/  LDG.E.U8 R19, desc[UR36][R2.64] ;  /* 0x0000002402137981 */ /* 0x000162000c1e1100 */
[----:B------:R-:W-:Y:S05]  /*e6a0*/  BRA `(.L_x_18524) ;  /* 0x0000000c002c7947 */ /* 0x000fea0003800000 */
.L_x_18525:
[----:B------:R0:W5:Y:S01]  /*e6b0*/  LDG.E.U16 R19, desc[UR36][R2.64] ;  /* 0x0000002402137981 */ /* 0x000162000c1e1500 */
[----:B------:R-:W-:Y:S05]  /*e6c0*/  BRA `(.L_x_18524) ;  /* 0x0000000c00247947 */ /* 0x000fea0003800000 */
.L_x_18520:
        /* <DEDUP_REMOVED lines=9> */
.L_x_18528:
[----:B------:R-:W2:Y:S02]  /*e760*/  LDG.E.U16 R0, desc[UR36][R2.64] ;  /* 0x0000002402007981 */ /* 0x000ea4000c1e1500 */
[----:B--2---:R-:W-:-:S06]  /*e770*/  HADD2.F32 R0, -RZ, R0.H0_H0 ;  /* 0x20000000ff007230 */ /* 0x004fcc0000004100 */
[----:B------:R-:W0:Y:S02]  /*e780*/  F2I.FTZ.TRUNC.NTZ R0, R0 ;  /* 0x0000000000007305 */ /* 0x000e24000021f100 */
[----:B0-----:R-:W-:Y:S01]  /*e790*/  PRMT R19, R0, 0x7610, R19 ;  /* 0x0000761000137816 */ /* 0x001fe20000000013 */
[----:B------:R-:W-:Y:S06]  /*e7a0*/  BRA `(.L_x_18524) ;  /* 0x0000000800ec7947 */ /* 0x000fec0003800000 */
.L_x_18527:
        /* <DEDUP_REMOVED lines=9> */
.L_x_18530:
[----:B------:R-:W2:Y:S02]  /*e840*/  LDG.E.U16 R2, desc[UR36][R2.64] ;  /* 0x0000002402027981 */ /* 0x000ea4000c1e1500 */
[----:B--2---:R-:W-:-:S06]  /*e850*/  HADD2.F32 R0, -RZ, R2.H0_H0 ;  /* 0x20000002ff007230 */ /* 0x004fcc0000004100 */
[----:B------:R-:W0:Y:S02]  /*e860*/  F2I.FTZ.TRUNC.NTZ R0, R0 ;  /* 0x0000000000007305 */ /* 0x000e24000021f100 */
[----:B0-----:R-:W-:Y:S01]  /*e870*/  PRMT R19, R0, 0x7610, R19 ;  /* 0x0000761000137816 */ /* 0x001fe20000000013 */
[----:B------:R-:W-:Y:S06]  /*e880*/  BRA `(.L_x_18524) ;  /* 0x0000000800b47947 */ /* 0x000fec0003800000 */
.L_x_18529:
[----:B------:R-:W2:Y:S02]  /*e890*/  LDG.E.64 R2, desc[UR36][R2.64] ;  /* 0x0000002402027981 */ /* 0x000ea4000c1e1b00 */
[----:B--2---:R0:W1:Y:S01]  /*e8a0*/  F2I.F64.TRUNC R19, R2 ;  /* 0x0000000200137311 */ /* 0x004062000030d100 */
[----:B------:R-:W-:Y:S05]  /*e8b0*/  BRA `(.L_x_18524) ;  /* 0x0000000800a87947 */ /* 0x000fea0003800000 */
.L_x_18519:
        /* <DEDUP_REMOVED lines=12> */
.L_x_18533:
[----:B------:R-:W2:Y:S02]  /*e980*/  LDG.E.64 R2, desc[UR36][R2.64] ;  /* 0x0000002402027981 */ /* 0x000ea4000c1e1b00 */
[----:B--2---:R0:W1:Y:S01]  /*e990*/  F2I.F64.TRUNC R19, R2 ;  /* 0x0000000200137311 */ /* 0x004062000030d100 */
[----:B------:R-:W-:Y:S05]  /*e9a0*/  BRA `(.L_x_18524) ;  /* 0x00000008006c7947 */ /* 0x000fea0003800000 */
.L_x_18532:
        /* <DEDUP_REMOVED lines=28> */
.L_x_18535:
        /* <DEDUP_REMOVED lines=15> */
.L_x_18534:
[----:B------:R-:W2:Y:S02]  /*ec60*/  LDG.E.U16 R0, desc[UR36][R2.64] ;  /* 0x0000002402007981 */ /* 0x000ea4000c1e1500 */
[----:B--2---:R-:W-:-:S06]  /*ec70*/  IMAD.U32 R0, R0, 0x10000, RZ ;  /* 0x0001000000007824 */ /* 0x004fcc00078e00ff */
[----:B------:R-:W0:Y:S02]  /*ec80*/  F2I.FTZ.TRUNC.NTZ R0, R0 ;  /* 0x0000000000007305 */ /* 0x000e24000021f100 */
[----:B0-----:R-:W-:Y:S01]  /*ec90*/  PRMT R19, R0, 0x7610, R19 ;  /* 0x0000761000137816 */ /* 0x001fe20000000013 */
[----:B------:R-:W-:Y:S06]  /*eca0*/  BRA `(.L_x_18524) ;  /* 0x0000000400ac7947 */ /* 0x000fec0003800000 */
.L_x_18531:
        /* <DEDUP_REMOVED lines=10> */
.L_x_18538:
        /* <DEDUP_REMOVED lines=21> */
.L_x_18542:
[----:B------:R-:W-:Y:S05]  /*eea0*/  BSYNC B1 ;  /* 0x0000000000017941 */ /* 0x000fea0003800000 */
.L_x_18541:
[----:B------:R-:W-:Y:S01]  /*eeb0*/  LEA R3, R0, 0x3b800000, 0x17 ;  /* 0x3b80000000037811 */ /* 0x000fe200078eb8ff */
[----:B------:R-:W-:-:S05]  /*eec0*/  IMAD.SHL.U32 R0, R2, 0x100000, RZ ;  /* 0x0010000002007824 */ /* 0x000fca00078e00ff */
[----:B------:R-:W-:-:S07]  /*eed0*/  LOP3.LUT R0, R3, R0, R4, 0xfe, !PT ;  /* 0x0000000003007212 */ /* 0x000fce00078efe04 */
.L_x_18540:
[----:B------:R-:W-:Y:S05]  /*eee0*/  BSYNC B0 ;  /* 0x0000000000007941 */ /* 0x000fea0003800000 */
.L_x_18539:
[----:B------:R-:W0:Y:S02]  /*eef0*/  F2I.FTZ.TRUNC.NTZ R0, R0 ;  /* 0x0000000000007305 */ /* 0x000e24000021f100 */
[----:B0-----:R-:W-:Y:S01]  /*ef00*/  PRMT R19, R0, 0x7610, R19 ;  /* 0x0000761000137816 */ /* 0x001fe20000000013 */
[----:B------:R-:W-:Y:S06]  /*ef10*/  BRA `(.L_x_18524) ;  /* 0x0000000400107947 */ /* 0x000fec0003800000 */
.L_x_18537:
        /* <DEDUP_REMOVED lines=21> */
.L_x_18546:
[----:B------:R-:W-:Y:S05]  /*f070*/  BSYNC B1 ;  /* 0x0000000000017941 */ /* 0x000fea0003800000 */
.L_x_18545:
[----:B------:R-:W-:Y:S01]  /*f080*/  LEA R3, R0, 0x37800000, 0x17 ;  /* 0x3780000000037811 */ /* 0x000fe200078eb8ff */
[----:B------:R-:W-:-:S05]  /*f090*/  IMAD.SHL.U32 R0, R2, 0x200000, RZ ;  /* 0x0020000002007824 */ /* 0x000fca00078e00ff */
[----:B------:R-:W-:-:S07]  /*f0a0*/  LOP3.LUT R0, R3, R0, R4, 0xfe, !PT ;  /* 0x0000000003007212 */ /* 0x000fce00078efe04 */
.L_x_18544:
[----:B------:R-:W-:Y:S05]  /*f0b0*/  BSYNC B0 ;  /* 0x0000000000007941 */ /* 0x000fea0003800000 */
.L_x_18543:
[----:B------:R-:W0:Y:S02]  /*f0c0*/  F2I.FTZ.TRUNC.NTZ R0, R0 ;  /* 0x0000000000007305 */ /* 0x000e24000021f100 */
[----:B0-----:R-:W-:Y:S01]  /*f0d0*/  PRMT R19, R0, 0x7610, R19 ;  /* 0x0000761000137816 */ /* 0x001fe20000000013 */
[----:B------:R-:W-:Y:S06]  /*f0e0*/  BRA `(.L_x_18524) ;  /* 0x00000000009c7947 */ /* 0x000fec0003800000 */
.L_x_18536:
        /* <DEDUP_REMOVED lines=14> */
.L_x_18550:
[----:B------:R-:W-:Y:S05]  /*f1d0*/  BSYNC B0 ;  /* 0x0000000000007941 */ /* 0x000fea0003800000 */
.L_x_18549:
[----:B------:R-:W0:Y:S02]  /*f1e0*/  F2I.FTZ.TRUNC.NTZ R0, R0 ;  /* 0x0000000000007305 */ /* 0x000e24000021f100 */
[----:B0-----:R-:W-:Y:S01]  /*f1f0*/  PRMT R19, R0, 0x7610, R19 ;  /* 0x0000761000137816 */ /* 0x001fe20000000013 */
[----:B------:R-:W-:Y:S06]  /*f200*/  BRA `(.L_x_18524) ;  /* 0x0000000000547947 */ /* 0x000fec0003800000 */
.L_x_18523:
        /* <DEDUP_REMOVED lines=16> */
.L_x_18551:
[----:B------:R-:W-:Y:S01]  /*f310*/  PRMT R19, RZ, 0x7610, R19 ;  /* 0x00007610ff137816 */ /* 0x000fe20000000013 */
[----:B------:R-:W-:Y:S06]  /*f320*/  BRA `(.L_x_18524) ;  /* 0x00000000000c7947 */ /* 0x000fec0003800000 */
.L_x_18548:
[----:B------:R2:W5:Y:S01]  /*f330*/  LDG.E.U8 R19, desc[UR36][R2.64] ;  /* 0x0000002402137981 */ /* 0x000562000c1e1100 */
[----:B------:R-:W-:Y:S05]  /*f340*/  BRA `(.L_x_18524) ;  /* 0x0000000000047947 */ /* 0x000fea0003800000 */
.L_x_18547:
[----:B------:R3:W5:Y:S02]  /*f350*/  LDG.E.U8 R19, desc[UR36][R2.64] ;  /* 0x0000002402137981 */ /* 0x000764000c1e1100 */
.L_x_18524:
        /* <DEDUP_REMOVED lines=17> */
.L_x_18555:
[----:B------:R1:W5:Y:S01]  /*f470*/  LDG.E.U8 R0, desc[UR36][R2.64] ;  /* 0x0000002402007981 */ /* 0x000362000c1e1100 */
[----:B------:R-:W-:Y:S05]  /*f480*/  BRA `(.L_x_18557) ;  /* 0x0000000c00547947 */ /* 0x000fea0003800000 */
.L_x_18554:
        /* <DEDUP_REMOVED lines=8> */
.L_x_18559:
[----:B------:R3:W5:Y:S01]  /*f510*/  LDG.E.U8 R0, desc[UR36][R2.64] ;  /* 0x0000002402007981 */ /* 0x000762000c1e1100 */
[----:B------:R-:W-:Y:S05]  /*f520*/  BRA `(.L_x_18557) ;  /* 0x0000000c002c7947 */ /* 0x000fea0003800000 */
.L_x_18558:
[----:B------:R4:W5:Y:S01]  /*f530*/  LDG.E.U16 R0, desc[UR36][R2.64] ;  /* 0x0000002402007981 */ /* 0x000962000c1e1500 */
[----:B------:R-:W-:Y:S05]  /*f540*/  BRA `(.L_x_18557) ;  /* 0x0000000c00247947 */ /* 0x000fea0003800000 */
.L_x_18553:
        /* <DEDUP_REMOVED lines=9> */
.L_x_18561:
[----:B------:R-:W2:Y:S02]  /*f5e0*/  LDG.E.U16 R4, desc[UR36][R2.64] ;  /* 0x0000002402047981 */ /* 0x000ea4000c1e1500 */
[----:B--2---:R-:W-:-:S06]  /*f5f0*/  HADD2.F32 R4, -RZ, R4.H0_H0 ;  /* 0x20000004ff047230 */ /* 0x004fcc0000004100 */
[----:B------:R-:W0:Y:S02]  /*f600*/  F2I.FTZ.TRUNC.NTZ R4, R4 ;  /* 0x0000000400047305 */ /* 0x000e24000021f100 */
[----:B0-----:R-:W-:Y:S01]  /*f610*/  PRMT R0, R4, 0x7610, R0 ;  /* 0x0000761004007816 */ /* 0x001fe20000000000 */
[----:B------:R-:W-:Y:S06]  /*f620*/  BRA `(.L_x_18557) ;  /* 0x0000000800ec7947 */ /* 0x000fec0003800000 */
.L_x_18560:
        /* <DEDUP_REMOVED lines=9> */
.L_x_18563:
[----:B------:R-:W2:Y:S02]  /*f6c0*/  LDG.E.U16 R2, desc[UR36][R2.64] ;  /* 0x0000002402027981 */ /* 0x000ea4000c1e1500 */
[----:B--2---:R-:W-:-:S06]  /*f6d0*/  HADD2.F32 R4, -RZ, R2.H0_H0 ;  /* 0x20000002ff047230 */ /* 0x004fcc0000004100 */
[----:B------:R-:W0:Y:S02]  /*f6e0*/  F2I.FTZ.TRUNC.NTZ R4, R4 ;  /* 0x0000000400047305 */ /* 0x000e24000021f100 */
[----:B0-----:R-:W-:Y:S01]  /*f6f0*/  PRMT R0, R4, 0x7610, R0 ;  /* 0x0000761004007816 */ /* 0x001fe20000000000 */
[----:B------:R-:W-:Y:S06]  /*f700*/  BRA `(.L_x_18557) ;  /* 0x0000000800b47947 */ /* 0x000fec0003800000 */
.L_x_18562:
[----:B------:R-:W2:Y:S02]  /*f710*/  LDG.E.64 R2, desc[UR36][R2.64] ;  /* 0x0000002402027981 */ /* 0x000ea4000c1e1b00 */
[----:B--2---:R0:W1:Y:S01]  /*f720*/  F2I.F64.TRUNC R0, R2 ;  /* 0x0000000200007311 */ /* 0x004062000030d100 */
[----:B------:R-:W-:Y:S05]  /*f730*/  BRA `(.L_x_18557) ;  /* 0x0000000800a87947 */ /* 0x000fea0003800000 */
.L_x_18552:
        /* <DEDUP_REMOVED lines=12> */
.L_x_18566:
[----:B------:R-:W2:Y:S02]  /*f800*/  LDG.E.64 R2, desc[UR36][R2.64] ;  /* 0x0000002402027981 */ /* 0x000ea4000c1e1b00 */
[----:B--2---:R0:W1:Y:S01]  /*f810*/  F2I.F64.TRUNC R0, R2 ;  /* 0x0000000200007311 */ /* 0x004062000030d100 */
[----:B------:R-:W-:Y:S05]  /*f820*/  BRA `(.L_x_18557) ;  /* 0x00000008006c7947 */ /* 0x000fea0003800000 */
.L_x_18565:
        /* <DEDUP_REMOVED lines=28> */
.L_x_18568:
        /* <DEDUP_REMOVED lines=15> */
.L_x_18567:
[----:B------:R-:W2:Y:S02]  /*fae0*/  LDG.E.U16 R4, desc[UR36][R2.64] ;  /* 0x0000002402047981 */ /* 0x000ea4000c1e1500 */
[----:B--2---:R-:W-:-:S06]  /*faf0*/  IMAD.U32 R4, R4, 0x10000, RZ ;  /* 0x0001000004047824 */ /* 0x004fcc00078e00ff */
[----:B------:R-:W0:Y:S02]  /*fb00*/  F2I.FTZ.TRUNC.NTZ R4, R4 ;  /* 0x0000000400047305 */ /* 0x000e24000021f100 */
[----:B0-----:R-:W-:Y:S01]  /*fb10*/  PRMT R0, R4, 0x7610, R0 ;  /* 0x0000761004007816 */ /* 0x001fe20000000000 */
[----:B------:R-:W-:Y:S06]  /*fb20*/  BRA `(.L_x_18557) ;  /* 0x0000000400ac7947 */ /* 0x000fec0003800000 */
.L_x_18564:
        /* <DEDUP_REMOVED lines=10> */
.L_x_18571:
        /* <DEDUP_REMOVED lines=21> */
.L_x_18575:
[----:B------:R-:W-:Y:S05]  /*fd20*/  BSYNC B1 ;  /* 0x0000000000017941 */ /* 0x000fea0003800000 */
.L_x_18574:
[----:B------:R-:W-:Y:S01]  /*fd30*/  IMAD.SHL.U32 R2, R2, 0x100000, RZ ;  /* 0x0010000002027824 */ /* 0x000fe200078e00ff */
[----:B------:R-:W-:-:S04]  /*fd40*/  LEA R3, R0, 0x3b800000, 0x17 ;  /* 0x3b80000000037811 */ /* 0x000fc800078eb8ff */
[----:B------:R-:W-:-:S07]  /*fd50*/  LOP3.LUT R4, R3, R2, R4, 0xfe, !PT ;  /* 0x0000000203047212 */ /* 0x000fce00078efe04 */
.L_x_18573:
[----:B------:R-:W-:Y:S05]  /*fd60*/  BSYNC B0 ;  /* 0x0000000000007941 */ /* 0x000fea0003800000 */
.L_x_18572:
[----:B------:R-:W0:Y:S02]  /*fd70*/  F2I.FTZ.TRUNC.NTZ R4, R4 ;  /* 0x0000000400047305 */ /* 0x000e24000021f100 */
[----:B0-----:R-:W-:Y:S01]  /*fd80*/  PRMT R0, R4, 0x7610, R0 ;  /* 0x0000761004007816 */ /* 0x001fe20000000000 */
[----:B------:R-:W-:Y:S06]  /*fd90*/  BRA `(.L_x_18557) ;  /* 0x0000000400107947 */ /* 0x000fec0003800000 */
.L_x_18570:
        /* <DEDUP_REMOVED lines=21> */
.L_x_18579:
[----:B------:R-:W-:Y:S05]  /*fef0*/  BSYNC B1 ;  /* 0x0000000000017941 */ /* 0x000fea0003800000 */
.L_x_18578:
[----:B------:R-:W-:Y:S01]  /*ff00*/  IMAD.SHL.U32 R2, R2, 0x200000, RZ ;  /* 0x0020000002027824 */ /* 0x000fe200078e00ff */
[----:B------:R-:W-:-:S04]  /*ff10*/  LEA R3, R0, 0x37800000, 0x17 ;  /* 0x3780000000037811 */ /* 0x000fc800078eb8ff */
[----:B------:R-:W-:-:S07]  /*ff20*/  LOP3.LUT R4, R3, R2, R4, 0xfe, !PT ;  /* 0x0000000203047212 */ /* 0x000fce00078efe04 */
.L_x_18577:
[----:B------:R-:W-:Y:S05]  /*ff30*/  BSYNC B0 ;  /* 0x0000000000007941 */ /* 0x000fea0003800000 */
.L_x_18576:
[----:B------:R-:W0:Y:S02]  /*ff40*/  F2I.FTZ.TRUNC.NTZ R4, R4 ;  /* 0x0000000400047305 */ /* 0x000e24000021f100 */
[----:B0-----:R-:W-:Y:S01]  /*ff50*/  PRMT R0, R4, 0x7610, R0 ;  /* 0x0000761004007816 */ /* 0x001fe20000000000 */
[----:B------:R-:W-:Y:S06]  /*ff60*/  BRA `(.L_x_18557) ;  /* 0x00000000009c7947 */ /* 0x000fec0003800000 */
.L_x_18569:
        /* <DEDUP_REMOVED lines=14> */
.L_x_18583:
[----:B------:R-:W-:Y:S05]  /*10050*/  BSYNC B0 ;  /* 0x0000000000007941 */ /* 0x000fea0003800000 */
.L_x_18582:
[----:B------:R-:W0:Y:S02]  /*10060*/  F2I.FTZ.TRUNC.NTZ R4, R4 ;  /* 0x0000000400047305 */ /* 0x000e24000021f100 */
[----:B0-----:R-:W-:Y:S01]  /*10070*/  PRMT R0, R4, 0x7610, R0 ;  /* 0x0000761004007816 */ /* 0x001fe20000000000 */
[----:B------:R-:W-:Y:S06]  /*10080*/  BRA `(.L_x_18557) ;  /* 0x0000000000547947 */ /* 0x000fec0003800000 */
.L_x_18556:
        /* <DEDUP_REMOVED lines=16> */
.L_x_18584:
[----:B------:R-:W-:Y:S01]  /*10190*/  PRMT R0, RZ, 0x7610, R0 ;  /* 0x00007610ff007816 */ /* 0x000fe20000000000 */
[----:B------:R-:W-:Y:S06]  /*101a0*/  BRA `(.L_x_18557) ;  /* 0x00000000000c7947 */ /* 0x000fec0003800000 */
.L_x_18581:
[----:B------:R0:W5:Y:S01]  /*101b0*/  LDG.E.U8 R0, desc[UR36][R2.64] ;  /* 0x0000002402007981 */ /* 0x000162000c1e1100 */
[----:B------:R-:W-:Y:S05]  /*101c0*/  BRA `(.L_x_18557) ;  /* 0x0000000000047947 */ /* 0x000fea0003800000 */
.L_x_18580:
[----:B------:R0:W5:Y:S02]  /*101d0*/  LDG.E.U8 R0, desc[UR36][R2.64] ;  /* 0x0000002402007981 */ /* 0x000164000c1e1100 */
.L_x_18557:
        /* <DEDUP_REMOVED lines=42> */
.L_x_18588:
[----:B------:R-:W-:Y:S01]  /*10480*/  STG.E.U8 desc[UR36][R16.64], R2 ;  /* 0x0000000210007986 */ /* 0x000fe2000c101124 */
[----:B------:R-:W-:Y:S05]  /*10490*/  EXIT ;  /* 0x000000000000794d */ /* 0x000fea0003800000 */
.L_x_18587:
        /* <DEDUP_REMOVED lines=10> */
[----:B------:R-:W-:Y:S01]  /*10540*/  STG.E.64 desc[UR36][R16.64], R2 ;  /* 0x0000000210007986 */ /* 0x000fe2000c101b24 */
[----:B------:R-:W-:Y:S05]  /*10550*/  EXIT ;  /* 0x000000000000794d */ /* 0x000fea0003800000 */
.L_x_18591:
[----:B------:R-:W-:-:S05]  /*10560*/  PRMT R3, R2, 0x8880, RZ ;  /* 0x0000888002037816 */ /* 0x000fca00000000ff */
[----:B------:R-:W-:Y:S01]  /*10570*/  STG.E desc[UR36][R16.64], R3 ;  /* 0x0000000310007986 */ /* 0x000fe2000c101924 */
[----:B------:R-:W-:Y:S05]  /*10580*/  EXIT ;  /* 0x000000000000794d */ /* 0x000fea0003800000 */
.L_x_18590:
[----:B------:R-:W-:-:S04]  /*10590*/  PRMT R3, R2, 0x8880, RZ ;  /* 0x0000888002037816 */ /* 0x000fc800000000ff */
[----:B------:R-:W-:-:S05]  /*105a0*/  PRMT R3, R3, 0x7710, RZ ;  /* 0x0000771003037816 */ /* 0x000fca00000000ff */
[----:B------:R-:W-:Y:S01]  /*105b0*/  STG.E.U16 desc[UR36][R16.64], R3 ;  /* 0x0000000310007986 */ /* 0x000fe2000c101524 */
[----:B------:R-:W-:Y:S05]  /*105c0*/  EXIT ;  /* 0x000000000000794d */ /* 0x000fea0003800000 */
.L_x_18586:
[----:B------:R-:W-:-:S13]  /*105d0*/  ISETP.GT.AND P0, PT, R3, 0x6, PT ;  /* 0x000000060300780c */ /* 0x000fda0003f04270 */
[----:B------:R-:W-:Y:S05]  /*105e0*/  @P0 BRA `(.L_x_18592) ;  /* 0x00000000002c0947 */ /* 0x000fea0003800000 */
[----:B------:R-:W-:-:S13]  /*105f0*/  ISETP.NE.AND P0, PT, R3, 0x5, PT ;  /* 0x000000050300780c */ /* 0x000fda0003f05270 */
[----:B------:R-:W-:Y:S05]  /*10600*/  @!P0 BRA `(.L_x_18593) ;  /* 0x0000000000148947 */ /* 0x000fea0003800000 */
[----:B------:R-:W-:-:S13]  /*10610*/  ISETP.NE.AND P0, PT, R3, 0x6, PT ;  /* 0x000000060300780c */ /* 0x000fda0003f05270 */
[----:B------:R-:W-:Y:S05]  /*10620*/  @P0 BRA `(.L_x_18589) ;  /* 0x0000000800c80947 */ /* 0x000fea0003800000 */
[----:B------:R-:W0:Y:S02]  /*10630*/  I2F.S8 R3, R2 ;  /* 0x0000000200037306 */ /* 0x000e240000001400 */
[----:B0-----:R-:W-:Y:S01]  /*10640*/  STG.E desc[UR36][R16.64], R3 ;  /* 0x0000000310007986 */ /* 0x001fe2000c101924 */
[----:B------:R-:W-:Y:S05]  /*10650*/  EXIT ;  /* 0x000000000000794d */ /* 0x000fea0003800000 */
.L_x_18593:
[----:B------:R-:W0:Y:S02]  /*10660*/  I2F.S8 R0, R2 ;  /* 0x0000000200007306 */ /* 0x000e240000001400 */
[----:B0-----:R-:W-:-:S05]  /*10670*/  F2FP.F16.F32.PACK_AB R0, RZ, R0 ;  /* 0x00000000ff00723e */ /* 0x001fca00000000ff */
[----:B------:R-:W-:Y:S01]  /*10680*/  STG.E.U16 desc[UR36][R16.64], R0 ;  /* 0x0000000010007986 */ /* 0x000fe2000c101524 */
[----:B------:R-:W-:Y:S05]  /*10690*/  EXIT ;  /* 0x000000000000794d */ /* 0x000fea0003800000 */
.L_x_18592:
        /* <DEDUP_REMOVED lines=8> */
[----:B0-----:R-:W-:Y:S01]  /*10720*/  STG.E.64 desc[UR36][R16.64], R2 ;  /* 0x0000000210007986 */ /* 0x001fe2000c101b24 */
[----:B------:R-:W-:Y:S05]  /*10730*/  EXIT ;  /* 0x000000000000794d */ /* 0x000fea0003800000 */
.L_x_18595:
[----:B------:R-:W0:Y:S02]  /*10740*/  I2F.S8 R2, R2 ;  /* 0x0000000200027306 */ /* 0x000e240000001400 */
[----:B0-----:R-:W-:-:S04]  /*10750*/  F2FP.F16.F32.PACK_AB R3, RZ, R2 ;  /* 0x00000002ff03723e */ /* 0x001fc800000000ff */
[----:B------:R-:W-:-:S05]  /*10760*/  PRMT R3, R3, 0x5410, RZ ;  /* 0x0000541003037816 */ /* 0x000fca00000000ff */
[----:B------:R-:W-:Y:S01]  /*10770*/  STG.E desc[UR36][R16.64], R3 ;  /* 0x0000000310007986 */ /* 0x000fe2000c101924 */
[----:B------:R-:W-:Y:S05]  /*10780*/  EXIT ;  /* 0x000000000000794d */ /* 0x000fea0003800000 */
.L_x_18594:
[----:B------:R-:W-:-:S04]  /*10790*/  PRMT R2, R2, 0x8880, RZ ;  /* 0x0000888002027816 */ /* 0x000fc800000000ff */
[----:B------:R-:W-:-:S06]  /*107a0*/  PRMT R2, R2, 0x7710, RZ ;  /* 0x0000771002027816 */ /* 0x000fcc00000000ff */
[----:B------:R-:W0:Y:S02]  /*107b0*/  I2F.F64.S16 R2, R2 ;  /* 0x0000000200027312 */ /* 0x000e240000101c00 */
[----:B0-----:R-:W-:Y:S01]  /*107c0*/  STG.E.64 desc[UR36][R16.64], R2 ;  /* 0x0000000210007986 */ /* 0x001fe2000c101b24 */
[----:B------:R-:W-:Y:S05]  /*107d0*/  EXIT ;  /* 0x000000000000794d */ /* 0x000fea0003800000 */
.L_x_18585:
        /* <DEDUP_REMOVED lines=10> */
[----:B------:R-:W-:Y:S01]  /*10880*/  STG.E.U8 desc[UR36][R16.64], R3 ;  /* 0x0000000310007986 */ /* 0x000fe2000c101124 */
[----:B------:R-:W-:Y:S05]  /*10890*/  EXIT ;  /* 0x000000000000794d */ /* 0x000fea0003800000 */
.L_x_18598:
[----:B------:R-:W-:Y:S02]  /*108a0*/  PRMT R4, R2, 0x8880, RZ ;  /* 0x0000888002047816 */ /* 0x000fe400000000ff */
[----:B------:R-:W-:Y:S02]  /*108b0*/  CS2R R6, SRZ ;  /* 0x0000000000067805 */ /* 0x000fe4000001ff00 */
[----:B------:R-:W-:-:S06]  /*108c0*/  PRMT R4, R4, 0x7710, RZ ;  /* 0x0000771004047816 */ /* 0x000fcc00000000ff */
[----:B------:R-:W0:Y:S02]  /*108d0*/  I2F.F64.S16 R4, R4 ;  /* 0x0000000400047312 */ /* 0x000e240000101c00 */
[----:B0-----:R-:W-:Y:S01]  /*108e0*/  STG.E.128 desc[UR36][R16.64], R4 ;  /* 0x0000000410007986 */ /* 0x001fe2000c101d24 */
[----:B------:R-:W-:Y:S05]  /*108f0*/  EXIT ;  /* 0x000000000000794d */ /* 0x000fea0003800000 */
.L_x_18597:
        /* <DEDUP_REMOVED lines=21> */
.L_x_18602:
[----:B------:R-:W-:Y:S05]  /*10a50*/  BSYNC B0 ;  /* 0x0000000000007941 */ /* 0x000fea0003800000 */
.L_x_18601:
[----:B------:R-:W-:-:S05]  /*10a60*/  LOP3.LUT R3, R0, R3, RZ, 0xfc, !PT ;  /* 0x0000000300037212 */ /* 0x000fca00078efcff */
[----:B------:R-:W-:Y:S01]  /*10a70*/  STG.E.U8 desc[UR36][R16.64], R3 ;  /* 0x0000000310007986 */ /* 0x000fe2000c101124 */
[----:B------:R-:W-:Y:S05]  /*10a80*/  EXIT ;  /* 0x000000000000794d */ /* 0x000fea0003800000 */
.L_x_18600:
        /* <DEDUP_REMOVED lines=13> */
.L_x_18604:
[----:B------:R-:W-:Y:S01]  /*10b60*/  IMAD.MOV.U32 R0, RZ, RZ, 0x7f ;  /* 0x0000007fff007424 */ /* 0x000fe200078e00ff */
[----:B------:R-:W-:-:S04]  /*10b70*/  ISETP.GT.U32.AND P0, PT, R3, 0x7f800000, PT ;  /* 0x7f8000000300780c */ /* 0x000fc80003f04070 */
[----:B------:R-:W-:-:S09]  /*10b80*/  SEL R0, R0, 0x7c, P0 ;  /* 0x0000007c00007807 */ /* 0x000fd20000000000 */
.L_x_18605:
[----:B------:R-:W-:Y:S05]  /*10b90*/  BSYNC B0 ;  /* 0x0000000000007941 */ /* 0x000fea0003800000 */
.L_x_18603:
[----:B------:R-:W-:-:S04]  /*10ba0*/  LOP3.LUT R2, R5, 0x80000000, RZ, 0xc0, !PT ;  /* 0x8000000005027812 */ /* 0x000fc800078ec0ff */
[----:B------:R-:W-:-:S04]  /*10bb0*/  SHF.R.U32.HI R3, RZ, 0x18, R2 ;  /* 0x00000018ff037819 */ /* 0x000fc80000011602 */
[----:B------:R-:W-:-:S05]  /*10bc0*/  LOP3.LUT R3, R0, R3, RZ, 0xfc, !PT ;  /* 0x0000000300037212 */ /* 0x000fca00078efcff */
[----:B------:R-:W-:Y:S01]  /*10bd0*/  STG.E.U8 desc[UR36][R16.64], R3 ;  /* 0x0000000310007986 */ /* 0x000fe2000c101124 */
[----:B------:R-:W-:Y:S05]  /*10be0*/  EXIT ;  /* 0x000000000000794d */ /* 0x000fea0003800000 */
.L_x_18599:
[----:B------:R-:W0:Y:S02]  /*10bf0*/  I2F.S8 R0, R2 ;  /* 0x0000000200007306 */ /* 0x000e240000001400 */
[----:B0-----:R-:W-:-:S05]  /*10c00*/  F2FP.BF16.F32.PACK_AB R0, RZ, R0 ;  /* 0x00000000ff00723e */ /* 0x001fca00000010ff */
[----:B------:R-:W-:Y:S01]  /*10c10*/  STG.E.U16 desc[UR36][R16.64], R0 ;  /* 0x0000000010007986 */ /* 0x000fe2000c101524 */
[----:B------:R-:W-:Y:S05]  /*10c20*/  EXIT ;  /* 0x000000000000794d */ /* 0x000fea0003800000 */
.L_x_18596:
        /* <DEDUP_REMOVED lines=10> */
[----:B------:R-:W-:Y:S01]  /*10cd0*/  STG.E.U16 desc[UR36][R16.64], R3 ;  /* 0x0000000310007986 */ /* 0x000fe2000c101524 */
[----:B------:R-:W-:Y:S05]  /*10ce0*/  EXIT ;  /* 0x000000000000794d */ /* 0x000fea0003800000 */
.L_x_18608:
        /* <DEDUP_REMOVED lines=17> */
.L_x_18611:
[----:B------:R-:W-:-:S04]  /*10e00*/  LOP3.LUT R2, R5, 0x80000000, RZ, 0xc0, !PT ;  /* 0x8000000005027812 */ /* 0x000fc800078ec0ff */
[----:B------:R-:W-:-:S04]  /*10e10*/  SHF.R.U32.HI R3, RZ, 0x18, R2 ;  /* 0x00000018ff037819 */ /* 0x000fc80000011602 */
[----:B------:R-:W-:-:S04]  /*10e20*/  LOP3.LUT R0, R0, R3, RZ, 0xfc, !PT ;  /* 0x0000000300007212 */ /* 0x000fc800078efcff */
[----:B------:R-:W-:-:S07]  /*10e30*/  PRMT R8, R0, 0x7610, R8 ;  /* 0x0000761000087816 */ /* 0x000fce0000000008 */
.L_x_18610:
[----:B------:R-:W-:Y:S05]  /*10e40*/  BSYNC B0 ;  /* 0x0000000000007941 */ /* 0x000fea0003800000 */
.L_x_18609:
[----:B------:R-:W-:Y:S01]  /*10e50*/  STG.E.U8 desc[UR36][R16.64], R8 ;  /* 0x0000000810007986 */ /* 0x000fe2000c101124 */
[----:B------:R-:W-:Y:S05]  /*10e60*/  EXIT ;  /* 0x000000000000794d */ /* 0x000fea0003800000 */
.L_x_18607:
        /* <DEDUP_REMOVED lines=17> */
.L_x_18614:
[----:B------:R-:W-:-:S04]  /*10f80*/  LOP3.LUT R2, R5, 0x80000000, RZ, 0xc0, !PT ;  /* 0x8000000005027812 */ /* 0x000fc800078ec0ff */
[----:B------:R-:W-:-:S04]  /*10f90*/  SHF.R.U32.HI R3, RZ, 0x18, R2 ;  /* 0x00000018ff037819 */ /* 0x000fc80000011602 */
[----:B------:R-:W-:-:S04]  /*10fa0*/  LOP3.LUT R0, R0, R3, RZ, 0xfc, !PT ;  /* 0x0000000300007212 */ /* 0x000fc800078efcff */
[----:B------:R-:W-:-:S07]  /*10fb0*/  PRMT R8, R0, 0x7610, R8 ;  /* 0x0000761000087816 */ /* 0x000fce0000000008 */
.L_x_18613:
[----:B------:R-:W-:Y:S05]  /*10fc0*/  BSYNC B0 ;  /* 0x0000000000007941 */ /* 0x000fea0003800000 */
.L_x_18612:
[----:B------:R-:W-:Y:S01]  /*10fd0*/  STG.E.U8 desc[UR36][R16.64], R8 ;  /* 0x0000000810007986 */ /* 0x000fe2000c101124 */
[----:B------:R-:W-:Y:S05]  /*10fe0*/  EXIT ;  /* 0x000000000000794d */ /* 0x000fea0003800000 */
.L_x_18606:
        /* <DEDUP_REMOVED lines=22> */
.L_x_18589:
        /* <DEDUP_REMOVED lines=16> */
.L_x_18617:
[----:B------:R-:W-:Y:S05]  /*11250*/  EXIT ;  /* 0x000000000000794d */ /* 0x000fea0003800000 */
.L_x_18616:
[----:B------:R-:W-:-:S04]  /*11260*/  LOP3.LUT R2, R2, 0xffff, RZ, 0xc0, !PT ;  /* 0x0000ffff02027812 */ /* 0x000fc800078ec0ff */
[----:B------:R-:W-:-:S04]  /*11270*/  PRMT R2, R2, 0x8880, RZ ;  /* 0x0000888002027816 */ /* 0x000fc800000000ff */
[----:B------:R-:W-:-:S05]  /*11280*/  SHF.R.S32.HI R3, RZ, 0x1f, R2 ;  /* 0x0000001fff037819 */ /* 0x000fca0000011402 */
[----:B------:R-:W-:Y:S01]  /*11290*/  STG.E.64 desc[UR36][R16.64], R2 ;  /* 0x0000000210007986 */ /* 0x000fe2000c101b24 */
[----:B------:R-:W-:Y:S05]  /*112a0*/  EXIT ;  /* 0x000000000000794d */ /* 0x000fea0003800000 */
.L_x_18615:
[----:B------:R-:W-:-:S05]  /*112b0*/  PRMT R3, R2, 0x8880, RZ ;  /* 0x0000888002037816 */ /* 0x000fca00000000ff */
[----:B------:R-:W-:Y:S01]  /*112c0*/  STG.E desc[UR36][R16.64], R3 ;  /* 0x0000000310007986 */ /* 0x000fe2000c101924 */
[----:B------:R-:W-:Y:S05]  /*112d0*/  EXIT ;  /* 0x000000000000794d */ /* 0x000fea0003800000 */
.L_x_18618:
        /* <DEDUP_REMOVED lines=10> */
.L_x_22935:


//--------------------- .text._ZN2at6native27unrolled_elementwise_kernelINS0_13BinaryFunctorIaaaZZZNS0_15binary_internal21div_trunc_kernel_cudaERNS_18TensorIteratorBaseEENKUlvE_clEvENKUlvE0_clEvEUlaaE_EESt5arrayIPcLm3EELi4E23TrivialOffsetCalculatorILi2EjESD_ILi1EjENS0_6memory12LoadWithCastILi2EEENSG_13StoreWithCastILi1EEEEEviT_T0_T2_T3_T4_T5_ --------------------------
	.section	.text._ZN2at6native27unrolled_elementwise_kernelINS0_13BinaryFunctorIaaaZZZNS0_15binary_internal21div_trunc_kernel_cudaERNS_18TensorIteratorBaseEENKUlvE_clEvENKUlvE0_clEvEUlaaE_EESt5arrayIPcLm3EELi4E23TrivialOffsetCalculatorILi2EjESD_ILi1EjENS0_6memory12LoadWithCastILi2EEENSG_13StoreWithCastILi1EEEEEviT_T0_T2_T3_T4_T5_,"ax",@progbits
	.align	128
        .global         _ZN2at6native27unrolled_elementwise_kernelINS0_13BinaryFunctorIaaaZZZNS0_15binary_internal21div_trunc_kernel_cudaERNS_18TensorIteratorBaseEENKUlvE_clEvENKUlvE0_clEvEUlaaE_EESt5arrayIPcLm3EELi4E23TrivialOffsetCalculatorILi2EjESD_ILi1EjENS0_6memory12LoadWithCastILi2EEENSG_13StoreWithCastILi1EEEEEviT_T0_T2_T3_T4_T5_
        .type           _ZN2at6native27unrolled_elementwise_kernelINS0_13BinaryFunctorIaaaZZZNS0_15binary_internal21div_trunc_kernel_cudaERNS_18TensorIteratorBaseEENKUlvE_clEvENKUlvE0_clEvEUlaaE_EESt5arrayIPcLm3EELi4E23TrivialOffsetCalculatorILi2EjESD_ILi1EjENS0_6memory12LoadWithCastILi2EEENSG_13StoreWithCastILi1EEEEEviT_T0_T2_T3_T4_T5_,@function
        .size           _ZN2at6native27unrolled_elementwise_kernelINS0_13BinaryFunctorIaaaZZZNS0_15binary_internal21div_trunc_kernel_cudaERNS_18TensorIteratorBaseEENKUlvE_clEvENKUlvE0_clEvEUlaaE_EESt5arrayIPcLm3EELi4E23TrivialOffsetCalculatorILi2EjESD_ILi1EjENS0_6memory12LoadWithCastILi2EEENSG_13StoreWithCastILi1EEEEEviT_T0_T2_T3_T4_T5_,(.L_x_22936 - _ZN2at6native27unrolled_elementwise_kernelINS0_13BinaryFunctorIaaaZZZNS0_15binary_internal21div_trunc_kernel_cudaERNS_18TensorIteratorBaseEENKUlvE_clEvENKUlvE0_clEvEUlaaE_EESt5arrayIPcLm3EELi4E23TrivialOffsetCalculatorILi2EjESD_ILi1EjENS0_6memory12LoadWithCastILi2EEENSG_13StoreWithCastILi1EEEEEviT_T0_T2_T3_T4_T5_)
        .other          _ZN2at6native27unrolled_elementwise_kernelINS0_13BinaryFunctorIaaaZZZNS0_15binary_internal21div_trunc_kernel_cudaERNS_18TensorIteratorBaseEENKUlvE_clEvENKUlvE0_clEvEUlaaE_EESt5arrayIPcLm3EELi4E23TrivialOffsetCalculatorILi2EjESD_ILi1EjENS0_6memory12LoadWithCastILi2EEENSG_13StoreWithCastILi1EEEEEviT_T0_T2_T3_T4_T5_,@"STO_CUDA_ENTRY STV_DEFAULT"
_ZN2at6native27unrolled_elementwise_kernelINS0_13BinaryFunctorIaaaZZZNS0_15binary_internal21div_trunc_kernel_cudaERNS_18TensorIteratorBaseEENKUlvE_clEvENKUlvE0_clEvEUlaaE_EESt5arrayIPcLm3EELi4E23TrivialOffsetCalculatorILi2EjESD_ILi1EjENS0_6memory12LoadWithCastILi2EEENSG_13StoreWithCastILi1EEEEEviT_T0_T2_T3_T4_T5_:
.text._ZN2at6native27unrolled_elementwise_kernelINS0_13BinaryFunctorIaaaZZZNS0_15binary_internal21div_trunc_kernel_cudaERNS_18TensorIteratorBaseEENKUlvE_clEvENKUlvE0_clEvEUlaaE_EESt5arrayIPcLm3EELi4E23TrivialOffsetCalculatorILi2EjESD_ILi1EjENS0_6memory12LoadWithCastILi2EEENSG_13StoreWithCastILi1EEEEEviT_T0_T2_T3_T4_T5_:
        /* <DEDUP_REMOVED lines=33> */
.L_x_18624:
[----:B------:R3:W5:Y:S01]  /*0210*/  LDG.E.U8 R28, desc[UR36][R4.64] ;  /* 0x00000024041c7981 */ /* 0x000762000c1e1100 */
[----:B------:R-:W-:Y:S05]  /*0220*/  BRA `(.L_x_18626) ;  /* 0x0000000c00587947 */ /* 0x000fea0003800000 */
.L_x_18623:
        /* <DEDUP_REMOVED lines=8> */
.L_x_18628:
[----:B------:R1:W5:Y:S01]  /*02b0*/  LDG.E.U8 R28, desc[UR36][R4.64] ;  /* 0x00000024041c7981 */ /* 0x000362000c1e1100 */
[----:B------:R-:W-:Y:S05]  /*02c0*/  BRA `(.L_x_18626) ;  /* 0x0000000c00307947 */ /* 0x000fea0003800000 */
.L_x_18627:
[----:B------:R2:W5:Y:S01]  /*02d0*/  LDG.E.U16 R28, desc[UR36][R4.64] ;  /* 0x00000024041c7981 */ /* 0x000562000c1e1500 */
[----:B------:R-:W-:Y:S05]  /*02e0*/  BRA `(.L_x_18626) ;  /* 0x0000000c00287947 */ /* 0x000fea0003800000 */
.L_x_18622:
        /* <DEDUP_REMOVED lines=9> */
.L_x_18630:
[----:B------:R-:W2:Y:S02]  /*0380*/  LDG.E.U16 R0, desc[UR36][R4.64] ;  /* 0x0000002404007981 */ /* 0x000ea4000c1e1500 */
[----:B--2---:R-:W-:-:S06]  /*0390*/  HADD2.F32 R0, -RZ, R0.H0_H0 ;  /* 0x20000000ff007230 */ /* 0x004fcc0000004100 */
[----:B------:R-:W0:Y:S02]  /*03a0*/  F2I.FTZ.TRUNC.NTZ R0, R0 ;  /* 0x0000000000007305 */ /* 0x000e24000021f100 */
[----:B0-----:R-:W-:Y:S01]  /*03b0*/  PRMT R28, R0, 0x7610, R28 ;  /* 0x00007610001c7816 */ /* 0x001fe2000000001c */
[----:B------:R-:W-:Y:S06]  /*03c0*/  BRA `(.L_x_18626) ;  /* 0x0000000800f07947 */ /* 0x000fec0003800000 */
.L_x_18629:
        /* <DEDUP_REMOVED lines=9> */
.L_x_18632:
[----:B------:R-:W2:Y:S02]  /*0460*/  LDG.E.U16 R4, desc[UR36][R4.64] ;  /* 0x0000002404047981 */ /* 0x000ea4000c1e1500 */
[----:B--2---:R-:W-:-:S06]  /*0470*/  HADD2.F32 R0, -RZ, R4.H0_H0 ;  /* 0x20000004ff007230 */ /* 0x004fcc0000004100 */
[----:B------:R-:W0:Y:S02]  /*0480*/  F2I.FTZ.TRUNC.NTZ R0, R0 ;  /* 0x0000000000007305 */ /* 0x000e24000021f100 */
[----:B0-----:R-:W-:Y:S01]  /*0490*/  PRMT R28, R0, 0x7610, R28 ;  /* 0x00007610001c7816 */ /* 0x001fe2000000001c */
[----:B------:R-:W-:Y:S06]  /*04a0*/  BRA `(.L_x_18626) ;  /* 0x0000000800b87947 */ /* 0x000fec0003800000 */
.L_x_18631:
[----:B------:R-:W2:Y:S02]  /*04b0*/  LDG.E.64 R4, desc[UR36][R4.64] ;  /* 0x0000002404047981 */ /* 0x000ea4000c1e1b00 */
[----:B--2---:R0:W1:Y:S01]  /*04c0*/  F2I.F64.TRUNC R28, R4 ;  /* 0x00000004001c7311 */ /* 0x004062000030d100 */
[----:B------:R-:W-:Y:S05]  /*04d0*/  BRA `(.L_x_18626) ;  /* 0x0000000800ac7947 */ /* 0x000fea0003800000 */
.L_x_18621:
        /* <DEDUP_REMOVED lines=12> */
.L_x_18635:
[----:B------:R-:W2:Y:S02]  /*05a0*/  LDG.E.64 R4, desc[UR36][R4.64] ;  /* 0x0000002404047981 */ /* 0x000ea4000c1e1b00 */
[----:B--2---:R0:W1:Y:S01]  /*05b0*/  F2I.F64.TRUNC R28, R4 ;  /* 0x00000004001c7311 */ /* 0x004062000030d100 */
[----:B------:R-:W-:Y:S05]  /*05c0*/  BRA `(.L_x_18626) ;  /* 0x0000000800707947 */ /* 0x000fea0003800000 */
.L_x_18634:
        /* <DEDUP_REMOVED lines=28> */
.L_x_18637:
        /* <DEDUP_REMOVED lines=16> */
.L_x_18636:
[----:B------:R-:W2:Y:S02]  /*0890*/  LDG.E.U16 R0, desc[UR36][R4.64] ;  /* 0x0000002404007981 */ /* 0x000ea4000c1e1500 */
[----:B--2---:R-:W-:-:S06]  /*08a0*/  IMAD.U32 R0, R0, 0x10000, RZ ;  /* 0x0001000000007824 */ /* 0x004fcc00078e00ff */
[----:B------:R-:W0:Y:S02]  /*08b0*/  F2I.FTZ.TRUNC.NTZ R0, R0 ;  /* 0x0000000000007305 */ /* 0x000e24000021f100 */
[----:B0-----:R-:W-:Y:S01]  /*08c0*/  PRMT R28, R0, 0x7610, R28 ;  /* 0x00007610001c7816 */ /* 0x001fe2000000001c */
[----:B------:R-:W-:Y:S06]  /*08d0*/  BRA `(.L_x_18626) ;  /* 0x0000000400ac7947 */ /* 0x000fec0003800000 */
.L_x_18633:
        /* <DEDUP_REMOVED lines=10> */
.L_x_18640:
        /* <DEDUP_REMOVED lines=21> */
.L_x_18644:
[----:B------:R-:W-:Y:S05]  /*0ad0*/  BSYNC B1 ;  /* 0x0000000000017941 */ /* 0x000fea0003800000 */
.L_x_18643:
[----:B------:R-:W-:Y:S01]  /*0ae0*/  LEA R5, R0, 0x3b800000, 0x17 ;  /* 0x3b80000000057811 */ /* 0x000fe200078eb8ff */
[----:B------:R-:W-:-:S05]  /*0af0*/  IMAD.SHL.U32 R0, R3, 0x100000, RZ ;  /* 0x0010000003007824 */ /* 0x000fca00078e00ff */
[----:B------:R-:W-:-:S07]  /*0b00*/  LOP3.LUT R0, R5, R0, R6, 0xfe, !PT ;  /* 0x0000000005007212 */ /* 0x000fce00078efe06 */
.L_x_18642:
[----:B------:R-:W-:Y:S05]  /*0b10*/  BSYNC B0 ;  /* 0x0000000000007941 */ /* 0x000fea0003800000 */
.L_x_18641:
[----:B------:R-:W0:Y:S02]  /*0b20*/  F2I.FTZ.TRUNC.NTZ R0, R0 ;  /* 0x0000000000007305 */ /* 0x000e24000021f100 */
[----:B0-----:R-:W-:Y:S01]  /*0b30*/  PRMT R28, R0, 0x7610, R28 ;  /* 0x00007610001c7816 */ /* 0x001fe2000000001c */
[----:B------:R-:W-:Y:S06]  /*0b40*/  BRA `(.L_x_18626) ;  /* 0x0000000400107947 */ /* 0x000fec0003800000 */
.L_x_18639:
        /* <DEDUP_REMOVED lines=21> */
.L_x_18648:
[----:B------:R-:W-:Y:S05]  /*0ca0*/  BSYNC B1 ;  /* 0x0000000000017941 */ /* 0x000fea0003800000 */
.L_x_18647:
[----:B------:R-:W-:Y:S01]  /*0cb0*/  LEA R5, R0, 0x37800000, 0x17 ;  /* 0x3780000000057811 */ /* 0x000fe200078eb8ff */
[----:B------:R-:W-:-:S05]  /*0cc0*/  IMAD.SHL.U32 R0, R3, 0x200000, RZ ;  /* 0x0020000003007824 */ /* 0x000fca00078e00ff */
[----:B------:R-:W-:-:S07]  /*0cd0*/  LOP3.LUT R0, R5, R0, R6, 0xfe, !PT ;  /* 0x0000000005007212 */ /* 0x000fce00078efe06 */
.L_x_18646:
[----:B------:R-:W-:Y:S05]  /*0ce0*/  BSYNC B0 ;  /* 0x0000000000007941 */ /* 0x000fea0003800000 */
.L_x_18645:
[----:B------:R-:W0:Y:S02]  /*0cf0*/  F2I.FTZ.TRUNC.NTZ R0, R0 ;  /* 0x0000000000007305 */ /* 0x000e24000021f100 */
[----:B0-----:R-:W-:Y:S01]  /*0d00*/  PRMT R28, R0, 0x7610, R28 ;  /* 0x00007610001c7816 */ /* 0x001fe2000000001c */
[----:B------:R-:W-:Y:S06]  /*0d10*/  BRA `(.L_x_18626) ;  /* 0x00000000009c7947 */ /* 0x000fec0003800000 */
.L_x_18638:
        /* <DEDUP_REMOVED lines=14> */
.L_x_18652:
[----:B------:R-:W-:Y:S05]  /*0e00*/  BSYNC B0 ;  /* 0x0000000000007941 */ /* 0x000fea0003800000 */
.L_x_18651:
[----:B------:R-:W0:Y:S02]  /*0e10*/  F2I.FTZ.TRUNC.NTZ R0, R0 ;  /* 0x0000000000007305 */ /* 0x000e24000021f100 */
[----:B0-----:R-:W-:Y:S01]  /*0e20*/  PRMT R28, R0, 0x7610, R28 ;  /* 0x00007610001c7816 */ /* 0x001fe2000000001c */
[----:B------:R-:W-:Y:S06]  /*0e30*/  BRA `(.L_x_18626) ;  /* 0x0000000000547947 */ /* 0x000fec0003800000 */
.L_x_18625:
        /* <DEDUP_REMOVED lines=16> */
.L_x_18653:
[----:B------:R-:W-:Y:S01]  /*0f40*/  PRMT R28, RZ, 0x7610, R28 ;  /* 0x00007610ff1c7816 */ /* 0x000fe2000000001c */
[----:B------:R-:W-:Y:S06]  /*0f50*/  BRA `(.L_x_18626) ;  /* 0x00000000000c7947 */ /* 0x000fec0003800000 */
.L_x_18650:
[----:B------:R0:W5:Y:S01]  /*0f60*/  LDG.E.U8 R28, desc[UR36][R4.64] ;  /* 0x00000024041c7981 */ /* 0x000162000c1e1100 */
[----:B------:R-:W-:Y:S05]  /*0f70*/  BRA `(.L_x_18626) ;  /* 0x0000000000047947 */ /* 0x000fea0003800000 */
.L_x_18649:
[----:B------:R0:W5:Y:S02]  /*0f80*/  LDG.E.U8 R28, desc[UR36][R4.64] ;  /* 0x00000024041c7981 */ /* 0x000164000c1e1100 */
.L_x_18626:
        /* <DEDUP_REMOVED lines=18> */
.L_x_18657:
[----:B------:R1:W5:Y:S01]  /*10b0*/  LDG.E.U8 R22, desc[UR36][R4.64] ;  /* 0x0000002404167981 */ /* 0x000362000c1e1100 */
[----:B------:R-:W-:Y:S05]  /*10c0*/  BRA `(.L_x_18659) ;  /* 0x0000000c00547947 */ /* 0x000fea0003800000 */
.L_x_18656:
        /* <DEDUP_REMOVED lines=8> */
.L_x_18661:
[----:B------:R3:W5:Y:S01]  /*1150*/  LDG.E.U8 R22, desc[UR36][R4.64] ;  /* 0x0000002404167981 */ /* 0x000762000c1e1100 */
[----:B------:R-:W-:Y:S05]  /*1160*/  BRA `(.L_x_18659) ;  /* 0x0000000c002c7947 */ /* 0x000fea0003800000 */
.L_x_18660:
[----:B------:R2:W5:Y:S01]  /*1170*/  LDG.E.U16 R22, desc[UR36][R4.64] ;  /* 0x0000002404167981 */ /* 0x000562000c1e1500 */
[----:B------:R-:W-:Y:S05]  /*1180*/  BRA `(.L_x_18659) ;  /* 0x0000000c00247947 */ /* 0x000fea0003800000 */
.L_x_18655:
        /* <DEDUP_REMOVED lines=9> */
.L_x_18663:
[----:B------:R-:W2:Y:S02]  /*1220*/  LDG.E.U16 R0, desc[UR36][R4.64] ;  /* 0x0000002404007981 */ /* 0x000ea4000c1e1500 */
[----:B--2---:R-:W-:-:S06]  /*1230*/  HADD2.F32 R0, -RZ, R0.H0_H0 ;  /* 0x20000000ff007230 */ /* 0x004fcc0000004100 */
[----:B------:R-:W0:Y:S02]  /*1240*/  F2I.FTZ.TRUNC.NTZ R0, R0 ;  /* 0x0000000000007305 */ /* 0x000e24000021f100 */
[----:B0-----:R-:W-:Y:S01]  /*1250*/  PRMT R22, R0, 0x7610, R22 ;  /* 0x0000761000167816 */ /* 0x001fe20000000016 */
[----:B------:R-:W-:Y:S06]  /*1260*/  BRA `(.L_x_18659) ;  /* 0x0000000800ec7947 */ /* 0x000fec0003800000 */
.L_x_18662:
        /* <DEDUP_REMOVED lines=9> */
.L_x_18665:
[----:B------:R-:W2:Y:S02]  /*1300*/  LDG.E.U16 R4, desc[UR36][R4.64] ;  /* 0x0000002404047981 */ /* 0x000ea4000c1e1500 */
[----:B--2---:R-:W-:-:S06]  /*1310*/  HADD2.F32 R0, -RZ, R4.H0_H0 ;  /* 0x20000004ff007230 */ /* 0x004fcc0000004100 */
[----:B------:R-:W0:Y:S02]  /*1320*/  F2I.FTZ.TRUNC.NTZ R0, R0 ;  /* 0x0000000000007305 */ /* 0x000e24000021f100 */
[----:B0-----:R-:W-:Y:S01]  /*1330*/  PRMT R22, R0, 0x7610, R22 ;  /* 0x0000761000167816 */ /* 0x001fe20000000016 */
[----:B------:R-:W-:Y:S06]  /*1340*/  BRA `(.L_x_18659) ;  /* 0x0000000800b47947 */ /* 0x000fec0003800000 */
.L_x_18664:
[----:B------:R-:W2:Y:S02]  /*1350*/  LDG.E.64 R4, desc[UR36][R4.64] ;  /* 0x0000002404047981 */ /* 0x000ea4000c1e1b00 */
[----:B--2---:R0:W1:Y:S01]  /*1360*/  F2I.F64.TRUNC R22, R4 ;  /* 0x0000000400167311 */ /* 0x004062000030d100 */
[----:B------:R-:W-:Y:S05]  /*1370*/  BRA `(.L_x_18659) ;  /* 0x0000000800a87947 */ /* 0x000fea0003800000 */
.L_x_18654:
        /* <DEDUP_REMOVED lines=12> */
.L_x_18668:
[----:B------:R-:W2:Y:S02]  /*1440*/  LDG.E.64 R4, desc[UR36][R4.64] ;  /* 0x0000002404047981 */ /* 0x000ea4000c1e1b00 */
[----:B--2---:R0:W1:Y:S01]  /*1450*/  F2I.F64.TRUNC R22, R4 ;  /* 0x0000000400167311 */ /* 0x004062000030d100 */
[----:B------:R-:W-:Y:S05]  /*1460*/  BRA `(.L_x_18659) ;  /* 0x00000008006c7947 */ /* 0x000fea0003800000 */
.L_x_18667:
        /* <DEDUP_REMOVED lines=28> */
.L_x_18670:
        /* <DEDUP_REMOVED lines=15> */
.L_x_18669:
[----:B------:R-:W2:Y:S02]  /*1720*/  LDG.E.U16 R0, desc[UR36][R4.64] ;  /* 0x0000002404007981 */ /* 0x000ea4000c1e1500 */
[----:B--2---:R-:W-:-:S06]  /*1730*/  IMAD.U32 R0, R0, 0x10000, RZ ;  /* 0x0001000000007824 */ /* 0x004fcc00078e00ff */
[----:B------:R-:W0:Y:S02]  /*1740*/  F2I.FTZ.TRUNC.NTZ R0, R0 ;  /* 0x0000000000007305 */ /* 0x000e24000021f100 */
[----:B0-----:R-:W-:Y:S01]  /*1750*/  PRMT R22, R0, 0x7610, R22 ;  /* 0x0000761000167816 */ /* 0x001fe20000000016 */
[----:B------:R-:W-:Y:S06]  /*1760*/  BRA `(.L_x_18659) ;  /* 0x0000000400ac7947 */ /* 0x000fec0003800000 */
.L_x_18666:
        /* <DEDUP_REMOVED lines=10> */
.L_x_18673:
        /* <DEDUP_REMOVED lines=21> */
.L_x_18677:
[----:B------:R-:W-:Y:S05]  /*1960*/  BSYNC B1 ;  /* 0x0000000000017941 */ /* 0x000fea0003800000 */
.L_x_18676:
[----:B------:R-:W-:Y:S01]  /*1970*/  LEA R5, R0, 0x3b800000, 0x17 ;  /* 0x3b80000000057811 */ /* 0x000fe200078eb8ff */
[----:B------:R-:W-:-:S05]  /*1980*/  IMAD.SHL.U32 R0, R3, 0x100000, RZ ;  /* 0x0010000003007824 */ /* 0x000fca00078e00ff */
[----:B------:R-:W-:-:S07]  /*1990*/  LOP3.LUT R0, R5, R0, R6, 0xfe, !PT ;  /* 0x0000000005007212 */ /* 0x000fce00078efe06 */
.L_x_18675:
[----:B------:R-:W-:Y:S05]  /*19a0*/  BSYNC B0 ;  /* 0x0000000000007941 */ /* 0x000fea0003800000 */
.L_x_18674:
[----:B------:R-:W0:Y:S02]  /*19b0*/  F2I.FTZ.TRUNC.NTZ R0, R0 ;  /* 0x0000000000007305 */ /* 0x000e24000021f100 */
[----:B0-----:R-:W-:Y:S01]  /*19c0*/  PRMT R22, R0, 0x7610, R22 ;  /* 0x0000761000167816 */ /* 0x001fe20000000016 */
[----:B------:R-:W-:Y:S06]  /*19d0*/  BRA `(.L_x_18659) ;  /* 0x0000000400107947 */ /* 0x000fec0003800000 */
.L_x_18672:
        /* <DEDUP_REMOVED lines=21> */
.L_x_18681:
[----:B------:R-:W-:Y:S05]  /*1b30*/  BSYNC B1 ;  /* 0x0000000000017941 */ /* 0x000fea0003800000 */
.L_x_18680:
[----:B------:R-:W-:Y:S01]  /*1b40*/  LEA R5, R0, 0x37800000, 0x17 ;  /* 0x3780000000057811 */ /* 0x000fe200078eb8ff */
[----:B------:R-:W-:-:S05]  /*1b50*/  IMAD.SHL.U32 R0, R3, 0x200000, RZ ;  /* 0x0020000003007824 */ /* 0x000fca00078e00ff */
[----:B------:R-:W-:-:S07]  /*1b60*/  LOP3.LUT R0, R5, R0, R6, 0xfe, !PT ;  /* 0x0000000005007212 */ /* 0x000fce00078efe06 */
.L_x_18679:
[----:B------:R-:W-:Y:S05]  /*1b70*/  BSYNC B0 ;  /* 0x0000000000007941 */ /* 0x000fea0003800000 */
.L_x_18678:
[----:B------:R-:W0:Y:S02]  /*1b80*/  F2I.FTZ.TRUNC.NTZ R0, R0 ;  /* 0x0000000000007305 */ /* 0x000e24000021f100 */
[----:B0-----:R-:W-:Y:S01]  /*1b90*/  PRMT R22, R0, 0x7610, R22 ;  /* 0x0000761000167816 */ /* 0x001fe20000000016 */
[----:B------:R-:W-:Y:S06]  /*1ba0*/  BRA `(.L_x_18659) ;  /* 0x00000000009c7947 */ /* 0x000fec0003800000 */
.L_x_18671:
        /* <DEDUP_REMOVED lines=14> */
.L_x_18685:
[----:B------:R-:W-:Y:S05]  /*1c90*/  BSYNC B0 ;  /* 0x0000000000007941 */ /* 0x000fea0003800000 */
.L_x_18684:
[----:B------:R-:W0:Y:S02]  /*1ca0*/  F2I.FTZ.TRUNC.NTZ R0, R0 ;  /* 0x0000000000007305 */ /* 0x000e24000021f100 */
[----:B0-----:R-:W-:Y:S01]  /*1cb0*/  PRMT R22, R0, 0x7610, R22 ;  /* 0x0000761000167816 */ /* 0x001fe20000000016 */
[----:B------:R-:W-:Y:S06]  /*1cc0*/  BRA `(.L_x_18659) ;  /* 0x0000000000547947 */ /* 0x000fec0003800000 */
.L_x_18658:
        /* <DEDUP_REMOVED lines=16> */
.L_x_18686:
[----:B------:R-:W-:Y:S01]  /*1dd0*/  PRMT R22, RZ, 0x7610, R22 ;  /* 0x00007610ff167816 */ /* 0x000fe20000000016 */
[----:B------:R-:W-:Y:S06]  /*1de0*/  BRA `(.L_x_18659) ;  /* 0x00000000000c7947 */ /* 0x000fec0003800000 */
.L_x_18683:
[----:B------:R0:W5:Y:S01]  /*1df0*/  LDG.E.U8 R22, desc[UR36][R4.64] ;  /* 0x0000002404167981 */ /* 0x000162000c1e1100 */
[----:B------:R-:W-:Y:S05]  /*1e00*/  BRA `(.L_x_18659) ;  /* 0x0000000000047947 */ /* 0x000fea0003800000 */
.L_x_18682:
[----:B------:R0:W5:Y:S02]  /*1e10*/  LDG.E.U8 R22, desc[UR36][R4.64] ;  /* 0x0000002404167981 */ /* 0x000164000c1e1100 */
.L_x_18659:
[----:B------:R-:W2:Y:S02]  /*1e20*/  S2R R17, SR_TID.X ;  /* 0x0000000000117919 */ /* 0x000ea40000002100 */
[----:B--2---:R-:W-:-:S07]  /*1e30*/  VIADD R17, R17, 0x80 ;  /* 0x0000008011117836 */ /* 0x004fce0000000000 */
.L_x_18620:
[----:B------:R-:W-:Y:S05]  /*1e40*/  BSYNC B6 ;  /* 0x0000000000067941 */ /* 0x000fea0003800000 */
.L_x_18619:
        /* <DEDUP_REMOVED lines=23> */
.L_x_18692:
[----:B------:R0:W5:Y:S01]  /*1fc0*/  LDG.E.U8 R29, desc[UR36][R4.64] ;  /* 0x00000024041d7981 */ /* 0x000162000c1e1100 */
[----:B------:R-:W-:Y:S05]  /*1fd0*/  BRA `(.L_x_18694) ;  /* 0x0000000c00547947 */ /* 0x000fea0003800000 */
.L_x_18691:
        /* <DEDUP_REMOVED lines=8> */
.L_x_18696:
[----:B------:R0:W5:Y:S01]  /*2060*/  LDG.E.U8 R29, desc[UR36][R4.64] ;  /* 0x00000024041d7981 */ /* 0x000162000c1e1100 */
[----:B------:R-:W-:Y:S05]  /*2070*/  BRA `(.L_x_18694) ;  /* 0x0000000c002c7947 */ /* 0x000fea0003800000 */
.L_x_18695:
[----:B------:R0:W5:Y:S01]  /*2080*/  LDG.E.U16 R29, desc[UR36][R4.64] ;  /* 0x00000024041d7981 */ /* 0x000162000c1e1500 */
[----:B------:R-:W-:Y:S05]  /*2090*/  BRA `(.L_x_18694) ;  /* 0x0000000c00247947 */ /* 0x000fea0003800000 */
.L_x_18690:
        /* <DEDUP_REMOVED lines=9> */
.L_x_18698:
[----:B------:R-:W2:Y:S02]  /*2130*/  LDG.E.U16 R0, desc[UR36][R4.64] ;  /* 0x0000002404007981 */ /* 0x000ea4000c1e1500 */
[----:B--2---:R-:W-:-:S06]  /*2140*/  HADD2.F32 R0, -RZ, R0.H0_H0 ;  /* 0x20000000ff007230 */ /* 0x004fcc0000004100 */
[----:B------:R-:W0:Y:S02]  /*2150*/  F2I.FTZ.TRUNC.NTZ R0, R0 ;  /* 0x0000000000007305 */ /* 0x000e24000021f100 */
[----:B0-----:R-:W-:Y:S01]  /*2160*/  PRMT R29, R0, 0x7610, R29 ;  /* 0x00007610001d7816 */ /* 0x001fe2000000001d */
[----:B------:R-:W-:Y:S06]  /*2170*/  BRA `(.L_x_18694) ;  /* 0x0000000800ec7947 */ /* 0x000fec0003800000 */
.L_x_18697:
        /* <DEDUP_REMOVED lines=9> */
.L_x_18700:
[----:B------:R-:W2:Y:S02]  /*2210*/  LDG.E.U16 R4, desc[UR36][R4.64] ;  /* 0x0000002404047981 */ /* 0x000ea4000c1e1500 */
[----:B--2---:R-:W-:-:S06]  /*2220*/  HADD2.F32 R0, -RZ, R4.H0_H0 ;  /* 0x20000004ff007230 */ /* 0x004fcc0000004100 */
[----:B------:R-:W0:Y:S02]  /*2230*/  F2I.FTZ.TRUNC.NTZ R0, R0 ;  /* 0x0000000000007305 */ /* 0x000e24000021f100 */
[----:B0-----:R-:W-:Y:S01]  /*2240*/  PRMT R29, R0, 0x7610, R29 ;  /* 0x00007610001d7816 */ /* 0x001fe2000000001d */
[----:B------:R-:W-:Y:S06]  /*2250*/  BRA `(.L_x_18694) ;  /* 0x0000000800b47947 */ /* 0x000fec0003800000 */
.L_x_18699:
[----:B------:R-:W2:Y:S02]  /*2260*/  LDG.E.64 R4, desc[UR36][R4.64] ;  /* 0x0000002404047981 */ /* 0x000ea4000c1e1b00 */
[----:B--2---:R0:W1:Y:S01]  /*2270*/  F2I.F64.TRUNC R29, R4 ;  /* 0x00000004001d7311 */ /* 0x004062000030d100 */
[----:B------:R-:W-:Y:S05]  /*2280*/  BRA `(.L_x_18694) ;  /* 0x0000000800a87947 */ /* 0x000fea0003800000 */
.L_x_18689:
        /* <DEDUP_REMOVED lines=12> */
.L_x_18703:
[----:B------:R-:W2:Y:S02]  /*2350*/  LDG.E.64 R4, desc[UR36][R4.64] ;  /* 0x0000002404047981 */ /* 0x000ea4000c1e1b00 */
[----:B--2---:R0:W1:Y:S01]  /*2360*/  F2I.F64.TRUNC R29, R4 ;  /* 0x00000004001d7311 */ /* 0x004062000030d100 */
[----:B------:R-:W-:Y:S05]  /*2370*/  BRA `(.L_x_18694) ;  /* 0x00000008006c7947 */ /* 0x000fea0003800000 */
.L_x_18702:
        /* <DEDUP_REMOVED lines=28> */
.L_x_18705:
        /* <DEDUP_REMOVED lines=15> */
.L_x_18704:
[----:B------:R-:W2:Y:S02]  /*2630*/  LDG.E.U16 R0, desc[UR36][R4.64] ;  /* 0x0000002404007981 */ /* 0x000ea4000c1e1500 */
[----:B--2---:R-:W-:-:S06]  /*2640*/  IMAD.U32 R0, R0, 0x10000, RZ ;  /* 0x0001000000007824 */ /* 0x004fcc00078e00ff */
[----:B------:R-:W0:Y:S02]  /*2650*/  F2I.FTZ.TRUNC.NTZ R0, R0 ;  /* 0x0000000000007305 */ /* 0x000e24000021f100 */
[----:B0-----:R-:W-:Y:S01]  /*2660*/  PRMT R29, R0, 0x7610, R29 ;  /* 0x00007610001d7816 */ /* 0x001fe2000000001d */
[----:B------:R-:W-:Y:S06]  /*2670*/  BRA `(.L_x_18694) ;  /* 0x0000000400ac7947 */ /* 0x000fec0003800000 */
.L_x_18701:
        /* <DEDUP_REMOVED lines=10> */
.L_x_18708:
        /* <DEDUP_REMOVED lines=21> */
.L_x_18712:
[----:B------:R-:W-:Y:S05]  /*2870*/  BSYNC B1 ;  /* 0x0000000000017941 */ /* 0x000fea0003800000 */
.L_x_18711:
[----:B------:R-:W-:Y:S01]  /*2880*/  LEA R5, R0, 0x3b800000, 0x17 ;  /* 0x3b80000000057811 */ /* 0x000fe200078eb8ff */
[----:B------:R-:W-:-:S05]  /*2890*/  IMAD.SHL.U32 R0, R3, 0x100000, RZ ;  /* 0x0010000003007824 */ /* 0x000fca00078e00ff */
[----:B------:R-:W-:-:S07]  /*28a0*/  LOP3.LUT R0, R5, R0, R6, 0xfe, !PT ;  /* 0x0000000005007212 */ /* 0x000fce00078efe06 */
.L_x_18710:
[----:B------:R-:W-:Y:S05]  /*28b0*/  BSYNC B0 ;  /* 0x0000000000007941 */ /* 0x000fea0003800000 */
.L_x_18709:
[----:B------:R-:W0:Y:S02]  /*28c0*/  F2I.FTZ.TRUNC.NTZ R0, R0 ;  /* 0x0000000000007305 */ /* 0x000e24000021f100 */
[----:B0-----:R-:W-:Y:S01]  /*28d0*/  PRMT R29, R0, 0x7610, R29 ;  /* 0x00007610001d7816 */ /* 0x001fe2000000001d */
[----:B------:R-:W-:Y:S06]  /*28e0*/  BRA `(.L_x_18694) ;  /* 0x0000000400107947 */ /* 0x000fec0003800000 */
.L_x_18707:
        /* <DEDUP_REMOVED lines=21> */
.L_x_18716:
[----:B------:R-:W-:Y:S05]  /*2a40*/  BSYNC B1 ;  /* 0x0000000000017941 */ /* 0x000fea0003800000 */
.L_x_18715:
[----:B------:R-:W-:Y:S01]  /*2a50*/  LEA R5, R0, 0x37800000, 0x17 ;  /* 0x3780000000057811 */ /* 0x000fe200078eb8ff */
[----:B------:R-:W-:-:S05]  /*2a60*/  IMAD.SHL.U32 R0, R3, 0x200000, RZ ;  /* 0x0020000003007824 */ /* 0x000fca00078e00ff */
[----:B------:R-:W-:-:S07]  /*2a70*/  LOP3.LUT R0, R5, R0, R6, 0xfe, !PT ;  /* 0x0000000005007212 */ /* 0x000fce00078efe06 */
.L_x_18714:
[----:B------:R-:W-:Y:S05]  /*2a80*/  BSYNC B0 ;  /* 0x0000000000007941 */ /* 0x000fea0003800000 */
.L_x_18713:
[----:B------:R-:W0:Y:S02]  /*2a90*/  F2I.FTZ.TRUNC.NTZ R0, R0 ;  /* 0x0000000000007305 */ /* 0x000e24000021f100 */
[----:B0-----:R-:W-:Y:S01]  /*2aa0*/  PRMT R29, R0, 0x7610, R29 ;  /* 0x00007610001d7816 */ /* 0x001fe2000000001d */
[----:B------:R-:W-:Y:S06]  /*2ab0*/  BRA `(.L_x_18694) ;  /* 0x00000000009c7947 */ /* 0x000fec0003800000 */
.L_x_18706:
        /* <DEDUP_REMOVED lines=14> */
.L_x_18720:
[----:B------:R-:W-:Y:S05]  /*2ba0*/  BSYNC B0 ;  /* 0x0000000000007941 */ /* 0x000fea0003800000 */
.L_x_18719:
[----:B------:R-:W0:Y:S02]  /*2bb0*/  F2I.FTZ.TRUNC.NTZ R0, R0 ;  /* 0x0000000000007305 */ /* 0x000e24000021f100 */
[----:B0-----:R-:W-:Y:S01]  /*2bc0*/  PRMT R29, R0, 0x7610, R29 ;  /* 0x00007610001d7816 */ /* 0x001fe2000000001d */
[----:B------:R-:W-:Y:S06]  /*2bd0*/  BRA `(.L_x_18694) ;  /* 0x0000000000547947 */ /* 0x000fec0003800000 */
.L_x_18693:
        /* <DEDUP_REMOVED lines=16> */
.L_x_18721:
[----:B------:R-:W-:Y:S01]  /*2ce0*/  PRMT R29, RZ, 0x7610, R29 ;  /* 0x00007610ff1d7816 */ /* 0x000fe2000000001d */
[----:B------:R-:W-:Y:S06]  /*2cf0*/  BRA `(.L_x_18694) ;  /* 0x00000000000c7947 */ /* 0x000fec0003800000 */
.L_x_18718:
[----:B------:R2:W5:Y:S01]  /*2d00*/  LDG.E.U8 R29, desc[UR36][R4.64] ;  /* 0x00000024041d7981 */ /* 0x000562000c1e1100 */
[----:B------:R-:W-:Y:S05]  /*2d10*/  BRA `(.L_x_18694) ;  /* 0x0000000000047947 */ /* 0x000fea0003800000 */
.L_x_18717:
[----:B------:R3:W5:Y:S02]  /*2d20*/  LDG.E.U8 R29, desc[UR36][R4.64] ;  /* 0x00000024041d7981 */ /* 0x000764000c1e1100 */
.L_x_18694:
        /* <DEDUP_REMOVED lines=18> */
.L_x_18725:
[----:B------:R0:W5:Y:S01]  /*2e50*/  LDG.E.U8 R27, desc[UR36][R4.64] ;  /* 0x00000024041b7981 */ /* 0x000162000c1e1100 */
[----:B------:R-:W-:Y:S05]  /*2e60*/  BRA `(.L_x_18727) ;  /* 0x0000000c00547947 */ /* 0x000fea0003800000 */
.L_x_18724:
        /* <DEDUP_REMOVED lines=8> */
.L_x_18729:
[----:B------:R0:W5:Y:S01]  /*2ef0*/  LDG.E.U8 R27, desc[UR36][R4.64] ;  /* 0x00000024041b7981 */ /* 0x000162000c1e1100 */
[----:B------:R-:W-:Y:S05]  /*2f00*/  BRA `(.L_x_18727) ;  /* 0x0000000c002c7947 */ /* 0x000fea0003800000 */
.L_x_18728:
[----:B------:R0:W5:Y:S01]  /*2f10*/  LDG.E.U16 R27, desc[UR36][R4.64] ;  /* 0x00000024041b7981 */ /* 0x000162000c1e1500 */
[----:B------:R-:W-:Y:S05]  /*2f20*/  BRA `(.L_x_18727) ;  /* 0x0000000c00247947 */ /* 0x000fea0003800000 */
.L_x_18723:
        /* <DEDUP_REMOVED lines=9> */
.L_x_18731:
[----:B------:R-:W2:Y:S02]  /*2fc0*/  LDG.E.U16 R0, desc[UR36][R4.64] ;  /* 0x0000002404007981 */ /* 0x000ea4000c1e1500 */
[----:B--2---:R-:W-:-:S06]  /*2fd0*/  HADD2.F32 R0, -RZ, R0.H0_H0 ;  /* 0x20000000ff007230 */ /* 0x004fcc0000004100 */
[----:B------:R-:W0:Y:S02]  /*2fe0*/  F2I.FTZ.TRUNC.NTZ R0, R0 ;  /* 0x0000000000007305 */ /* 0x000e24000021f100 */
[----:B0-----:R-:W-:Y:S01]  /*2ff0*/  PRMT R27, R0, 0x7610, R27 ;  /* 0x00007610001b7816 */ /* 0x001fe2000000001b */
[----:B------:R-:W-:Y:S06]  /*3000*/  BRA `(.L_x_18727) ;  /* 0x0000000800ec7947 */ /* 0x000fec0003800000 */
.L_x_18730:
        /* <DEDUP_REMOVED lines=9> */
.L_x_18733:
[----:B------:R-:W2:Y:S02]  /*30a0*/  LDG.E.U16 R4, desc[UR36][R4.64] ;  /* 0x0000002404047981 */ /* 0x000ea4000c1e1500 */
[----:B--2---:R-:W-:-:S06]  /*30b0*/  HADD2.F32 R0, -RZ, R4.H0_H0 ;  /* 0x20000004ff007230 */ /* 0x004fcc0000004100 */
[----:B------:R-:W0:Y:S02]  /*30c0*/  F2I.FTZ.TRUNC.NTZ R0, R0 ;  /* 0x0000000000007305 */ /* 0x000e24000021f100 */
[----:B0-----:R-:W-:Y:S01]  /*30d0*/  PRMT R27, R0, 0x7610, R27 ;  /* 0x00007610001b7816 */ /* 0x001fe2000000001b */
[----:B------:R-:W-:Y:S06]  /*30e0*/  BRA `(.L_x_18727) ;  /* 0x0000000800b47947 */ /* 0x000fec0003800000 */
.L_x_18732:
[----:B------:R-:W2:Y:S02]  /*30f0*/  LDG.E.64 R4, desc[UR36][R4.64] ;  /* 0x0000002404047981 */ /* 0x000ea4000c1e1b00 */
[----:B--2---:R0:W2:Y:S01]  /*3100*/  F2I.F64.TRUNC R27, R4 ;  /* 0x00000004001b7311 */ /* 0x0040a2000030d100 */
[----:B------:R-:W-:Y:S05]  /*3110*/  BRA `(.L_x_18727) ;  /* 0x0000000800a87947 */ /* 0x000fea0003800000 */
.L_x_18722:
        /* <DEDUP_REMOVED lines=12> */
.L_x_18736:
[----:B------:R-:W2:Y:S02]  /*31e0*/  LDG.E.64 R4, desc[UR36][R4.64] ;  /* 0x0000002404047981 */ /* 0x000ea4000c1e1b00 */
[----:B--2---:R4:W0:Y:S01]  /*31f0*/  F2I.F64.TRUNC R27, R4 ;  /* 0x00000004001b7311 */ /* 0x004822000030d100 */
[----:B------:R-:W-:Y:S05]  /*3200*/  BRA `(.L_x_18727) ;  /* 0x00000008006c7947 */ /* 0x000fea0003800000 */
.L_x_18735:
        /* <DEDUP_REMOVED lines=28> */
.L_x_18738:
        /* <DEDUP_REMOVED lines=15> */
.L_x_18737:
[----:B------:R-:W2:Y:S02]  /*34c0*/  LDG.E.U16 R0, desc[UR36][R4.64] ;  /* 0x0000002404007981 */ /* 0x000ea4000c1e1500 */
[----:B--2---:R-:W-:-:S06]  /*34d0*/  IMAD.U32 R0, R0, 0x10000, RZ ;  /* 0x0001000000007824 */ /* 0x004fcc00078e00ff */
[----:B------:R-:W0:Y:S02]  /*34e0*/  F2I.FTZ.TRUNC.NTZ R0, R0 ;  /* 0x0000000000007305 */ /* 0x000e24000021f100 */
[----:B0-----:R-:W-:Y:S01]  /*34f0*/  PRMT R27, R0, 0x7610, R27 ;  /* 0x00007610001b7816 */ /* 0x001fe2000000001b */
[----:B------:R-:W-:Y:S06]  /*3500*/  BRA `(.L_x_18727) ;  /* 0x0000000400ac7947 */ /* 0x000fec0003800000 */
.L_x_18734:
        /* <DEDUP_REMOVED lines=10> */
.L_x_18741:
        /* <DEDUP_REMOVED lines=21> */
.L_x_18745:
[----:B------:R-:W-:Y:S05]  /*3700*/  BSYNC B1 ;  /* 0x0000000000017941 */ /* 0x000fea0003800000 */
.L_x_18744:
[----:B------:R-:W-:Y:S01]  /*3710*/  LEA R5, R0, 0x3b800000, 0x17 ;  /* 0x3b80000000057811 */ /* 0x000fe200078eb8ff */
[----:B------:R-:W-:-:S05]  /*3720*/  IMAD.SHL.U32 R0, R3, 0x100000, RZ ;  /* 0x0010000003007824 */ /* 0x000fca00078e00ff */
[----:B------:R-:W-:-:S07]  /*3730*/  LOP3.LUT R0, R5, R0, R6, 0xfe, !PT ;  /* 0x0000000005007212 */ /* 0x000fce00078efe06 */
.L_x_18743:
[----:B------:R-:W-:Y:S05]  /*3740*/  BSYNC B0 ;  /* 0x0000000000007941 */ /* 0x000fea0003800000 */
.L_x_18742:
[----:B------:R-:W0:Y:S02]  /*3750*/  F2I.FTZ.TRUNC.NTZ R0, R0 ;  /* 0x0000000000007305 */ /* 0x000e24000021f100 */
[----:B0-----:R-:W-:Y:S01]  /*3760*/  PRMT R27, R0, 0x7610, R27 ;  /* 0x00007610001b7816 */ /* 0x001fe2000000001b */
[----:B------:R-:W-:Y:S06]  /*3770*/  BRA `(.L_x_18727) ;  /* 0x0000000400107947 */ /* 0x000fec0003800000 */
.L_x_18740:
        /* <DEDUP_REMOVED lines=21> */
.L_x_18749:
[----:B------:R-:W-:Y:S05]  /*38d0*/  BSYNC B1 ;  /* 0x0000000000017941 */ /* 0x000fea0003800000 */
.L_x_18748:
[----:B------:R-:W-:Y:S01]  /*38e0*/  LEA R5, R0, 0x37800000, 0x17 ;  /* 0x3780000000057811 */ /* 0x000fe200078eb8ff */
[----:B------:R-:W-:-:S05]  /*38f0*/  IMAD.SHL.U32 R0, R3, 0x200000, RZ ;  /* 0x0020000003007824 */ /* 0x000fca00078e00ff */
[----:B------:R-:W-:-:S07]  /*3900*/  LOP3.LUT R0, R5, R0, R6, 0xfe, !PT ;  /* 0x0000000005007212 */ /* 0x000fce00078efe06 */
.L_x_18747:
[----:B------:R-:W-:Y:S05]  /*3910*/  BSYNC B0 ;  /* 0x0000000000007941 */ /* 0x000fea0003800000 */
.L_x_18746:
[----:B------:R-:W0:Y:S02]  /*3920*/  F2I.FTZ.TRUNC.NTZ R0, R0 ;  /* 0x0000000000007305 */ /* 0x000e24000021f100 */
[----:B0-----:R-:W-:Y:S01]  /*3930*/  PRMT R27, R0, 0x7610, R27 ;  /* 0x00007610001b7816 */ /* 0x001fe2000000001b */
[----:B------:R-:W-:Y:S06]  /*3940*/  BRA `(.L_x_18727) ;  /* 0x00000000009c7947 */ /* 0x000fec0003800000 */
.L_x_18739:
        /* <DEDUP_REMOVED lines=14> */
.L_x_18753:
[----:B------:R-:W-:Y:S05]  /*3a30*/  BSYNC B0 ;  /* 0x0000000000007941 */ /* 0x000fea0003800000 */
.L_x_18752:
[----:B------:R-:W0:Y:S02]  /*3a40*/  F2I.FTZ.TRUNC.NTZ R0, R0 ;  /* 0x0000000000007305 */ /* 0x000e24000021f100 */
[----:B0-----:R-:W-:Y:S01]  /*3a50*/  PRMT R27, R0, 0x7610, R27 ;  /* 0x00007610001b7816 */ /* 0x001fe2000000001b */
[----:B------:R-:W-:Y:S06]  /*3a60*/  BRA `(.L_x_18727) ;  /* 0x0000000000547947 */ /* 0x000fec0003800000 */
.L_x_18726:
        /* <DEDUP_REMOVED lines=16> */
.L_x_18754:
[----:B------:R-:W-:Y:S01]  /*3b70*/  PRMT R27, RZ, 0x7610, R27 ;  /* 0x00007610ff1b7816 */ /* 0x000fe2000000001b */
[----:B------:R-:W-:Y:S06]  /*3b80*/  BRA `(.L_x_18727) ;  /* 0x00000000000c7947 */ /* 0x000fec0003800000 */
.L_x_18751:
[----:B------:R2:W5:Y:S01]  /*3b90*/  LDG.E.U8 R27, desc[UR36][R4.64] ;  /* 0x00000024041b7981 */ /* 0x000562000c1e1100 */
[----:B------:R-:W-:Y:S05]  /*3ba0*/  BRA `(.L_x_18727) ;  /* 0x0000000000047947 */ /* 0x000fea0003800000 */
.L_x_18750:
[----:B------:R3:W5:Y:S02]  /*3bb0*/  LDG.E.U8 R27, desc[UR36][R4.64] ;  /* 0x00000024041b7981 */ /* 0x000764000c1e1100 */
.L_x_18727:
[----:B------:R-:W-:-:S07]  /*3bc0*/  VIADD R17, R17, 0x80 ;  /* 0x0000008011117836 */ /* 0x000fce0000000000 */
.L_x_18688:
[----:B------:R-:W-:Y:S05]  /*3bd0*/  BSYNC B6 ;  /* 0x0000000000067941 */ /* 0x000fea0003800000 */
.L_x_18687:
        /* <DEDUP_REMOVED lines=25> */
.L_x_18760:
[----:B------:R0:W5:Y:S01]  /*3d70*/  LDG.E.U8 R18, desc[UR36][R4.64] ;  /* 0x0000002404127981 */ /* 0x000162000c1e1100 */
[----:B------:R-:W-:Y:S05]  /*3d80*/  BRA `(.L_x_18762) ;  /* 0x0000000c00547947 */ /* 0x000fea0003800000 */
.L_x_18759:
        /* <DEDUP_REMOVED lines=8> */
.L_x_18764:
[----:B------:R0:W5:Y:S01]  /*3e10*/  LDG.E.U8 R18, desc[UR36][R4.64] ;  /* 0x0000002404127981 */ /* 0x000162000c1e1100 */
[----:B------:R-:W-:Y:S05]  /*3e20*/  BRA `(.L_x_18762) ;  /* 0x0000000c002c7947 */ /* 0x000fea0003800000 */
.L_x_18763:
[----:B------:R0:W5:Y:S01]  /*3e30*/  LDG.E.U16 R18, desc[UR36][R4.64] ;  /* 0x0000002404127981 */ /* 0x000162000c1e1500 */
[----:B------:R-:W-:Y:S05]  /*3e40*/  BRA `(.L_x_18762) ;  /* 0x0000000c00247947 */ /* 0x000fea0003800000 */
.L_x_18758:
        /* <DEDUP_REMOVED lines=9> */
.L_x_18766:
[----:B------:R-:W2:Y:S02]  /*3ee0*/  LDG.E.U16 R0, desc[UR36][R4.64] ;  /* 0x0000002404007981 */ /* 0x000ea4000c1e1500 */
[----:B--2---:R-:W-:-:S06]  /*3ef0*/  HADD2.F32 R0, -RZ, R0.H0_H0 ;  /* 0x20000000ff007230 */ /* 0x004fcc0000004100 */
[----:B------:R-:W0:Y:S02]  /*3f00*/  F2I.FTZ.TRUNC.NTZ R0, R0 ;  /* 0x0000000000007305 */ /* 0x000e24000021f100 */
[----:B0-----:R-:W-:Y:S01]  /*3f10*/  PRMT R18, R0, 0x7610, R18 ;  /* 0x0000761000127816 */ /* 0x001fe20000000012 */
[----:B------:R-:W-:Y:S06]  /*3f20*/  BRA `(.L_x_18762) ;  /* 0x0000000800ec7947 */ /* 0x000fec0003800000 */
.L_x_18765:
        /* <DEDUP_REMOVED lines=9> */
.L_x_18768:
[----:B------:R-:W2:Y:S02]  /*3fc0*/  LDG.E.U16 R4, desc[UR36][R4.64] ;  /* 0x0000002404047981 */ /* 0x000ea4000c1e1500 */
[----:B--2---:R-:W-:-:S06]  /*3fd0*/  HADD2.F32 R0, -RZ, R4.H0_H0 ;  /* 0x20000004ff007230 */ /* 0x004fcc0000004100 */
[----:B------:R-:W0:Y:S02]  /*3fe0*/  F2I.FTZ.TRUNC.NTZ R0, R0 ;  /* 0x0000000000007305 */ /* 0x000e24000021f100 */
[----:B0-----:R-:W-:Y:S01]  /*3ff0*/  PRMT R18, R0, 0x7610, R18 ;  /* 0x0000761000127816 */ /* 0x001fe20000000012 */
[----:B------:R-:W-:Y:S06]  /*4000*/  BRA `(.L_x_18762) ;  /* 0x0000000800b47947 */ /* 0x000fec0003800000 */
.L_x_18767:
[----:B------:R-:W2:Y:S02]  /*4010*/  LDG.E.64 R4, desc[UR36][R4.64] ;  /* 0x0000002404047981 */ /* 0x000ea4000c1e1b00 */
[----:B--2---:R0:W1:Y:S01]  /*4020*/  F2I.F64.TRUNC R18, R4 ;  /* 0x0000000400127311 */ /* 0x004062000030d100 */
[----:B------:R-:W-:Y:S05]  /*4030*/  BRA `(.L_x_18762) ;  /* 0x0000000800a87947 */ /* 0x000fea0003800000 */
.L_x_18757:
        /* <DEDUP_REMOVED lines=12> */
.L_x_18771:
[----:B------:R-:W2:Y:S02]  /*4100*/  LDG.E.64 R4, desc[UR36][R4.64] ;  /* 0x0000002404047981 */ /* 0x000ea4000c1e1b00 */
[----:B--2---:R0:W1:Y:S01]  /*4110*/  F2I.F64.TRUNC R18, R4 ;  /* 0x0000000400127311 */ /* 0x004062000030d100 */
[----:B------:R-:W-:Y:S05]  /*4120*/  BRA `(.L_x_18762) ;  /* 0x00000008006c7947 */ /* 0x000fea0003800000 */
.L_x_18770:
        /* <DEDUP_REMOVED lines=28> */
.L_x_18773:
        /* <DEDUP_REMOVED lines=15> */
.L_x_18772:
[----:B------:R-:W2:Y:S02]  /*43e0*/  LDG.E.U16 R0, desc[UR36][R4.64] ;  /* 0x0000002404007981 */ /* 0x000ea4000c1e1500 */
[----:B--2---:R-:W-:-:S06]  /*43f0*/  IMAD.U32 R0, R0, 0x10000, RZ ;  /* 0x0001000000007824 */ /* 0x004fcc00078e00ff */
[----:B------:R-:W0:Y:S02]  /*4400*/  F2I.FTZ.TRUNC.NTZ R0, R0 ;  /* 0x0000000000007305 */ /* 0x000e24000021f100 */
[----:B0-----:R-:W-:Y:S01]  /*4410*/  PRMT R18, R0, 0x7610, R18 ;  /* 0x0000761000127816 */ /* 0x001fe20000000012 */
[----:B------:R-:W-:Y:S06]  /*4420*/  BRA `(.L_x_18762) ;  /* 0x0000000400ac7947 */ /* 0x000fec0003800000 */
.L_x_18769:
        /* <DEDUP_REMOVED lines=10> */
.L_x_18776:
        /* <DEDUP_REMOVED lines=21> */
.L_x_18780:
[----:B------:R-:W-:Y:S05]  /*4620*/  BSYNC B1 ;  /* 0x0000000000017941 */ /* 0x000fea0003800000 */
.L_x_18779:
[----:B------:R-:W-:Y:S01]  /*4630*/  LEA R5, R0, 0x3b800000, 0x17 ;  /* 0x3b80000000057811 */ /* 0x000fe200078eb8ff */
[----:B------:R-:W-:-:S05]  /*4640*/  IMAD.SHL.U32 R0, R3, 0x100000, RZ ;  /* 0x0010000003007824 */ /* 0x000fca00078e00ff */
[----:B------:R-:W-:-:S07]  /*4650*/  LOP3.LUT R0, R5, R0, R6, 0xfe, !PT ;  /* 0x0000000005007212 */ /* 0x000fce00078efe06 */
.L_x_18778:
[----:B------:R-:W-:Y:S05]  /*4660*/  BSYNC B0 ;  /* 0x0000000000007941 */ /* 0x000fea0003800000 */
.L_x_18777:
[----:B------:R-:W0:Y:S02]  /*4670*/  F2I.FTZ.TRUNC.NTZ R0, R0 ;  /* 0x0000000000007305 */ /* 0x000e24000021f100 */
[----:B0-----:R-:W-:Y:S01]  /*4680*/  PRMT R18, R0, 0x7610, R18 ;  /* 0x0000761000127816 */ /* 0x001fe20000000012 */
[----:B------:R-:W-:Y:S06]  /*4690*/  BRA `(.L_x_18762) ;  /* 0x0000000400107947 */ /* 0x000fec0003800000 */
.L_x_18775:
        /* <DEDUP_REMOVED lines=21> */
.L_x_18784:
[----:B------:R-:W-:Y:S05]  /*47f0*/  BSYNC B1 ;  /* 0x0000000000017941 */ /* 0x000fea0003800000 */
.L_x_18783:
[----:B------:R-:W-:Y:S01]  /*4800*/  LEA R5, R0, 0x37800000, 0x17 ;  /* 0x3780000000057811 */ /* 0x000fe200078eb8ff */
[----:B------:R-:W-:-:S05]  /*4810*/  IMAD.SHL.U32 R0, R3, 0x200000, RZ ;  /* 0x0020000003007824 */ /* 0x000fca00078e00ff */
[----:B------:R-:W-:-:S07]  /*4820*/  LOP3.LUT R0, R5, R0, R6, 0xfe, !PT ;  /* 0x0000000005007212 */ /* 0x000fce00078efe06 */
.L_x_18782:
[----:B------:R-:W-:Y:S05]  /*4830*/  BSYNC B0 ;  /* 0x0000000000007941 */ /* 0x000fea0003800000 */
.L_x_18781:
[----:B------:R-:W0:Y:S02]  /*4840*/  F2I.FTZ.TRUNC.NTZ R0, R0 ;  /* 0x0000000000007305 */ /* 0x000e24000021f100 */
[----:B0-----:R-:W-:Y:S01]  /*4850*/  PRMT R18, R0, 0x7610, R18 ;  /* 0x0000761000127816 */ /* 0x001fe20000000012 */
[----:B------:R-:W-:Y:S06]  /*4860*/  BRA `(.L_x_18762) ;  /* 0x00000000009c7947 */ /* 0x000fec0003800000 */
.L_x_18774:
        /* <DEDUP_REMOVED lines=14> */
.L_x_18788:
[----:B------:R-:W-:Y:S05]  /*4950*/  BSYNC B0 ;  /* 0x0000000000007941 */ /* 0x000fea0003800000 */
.L_x_18787:
[----:B------:R-:W0:Y:S02]  /*4960*/  F2I.FTZ.TRUNC.NTZ R0, R0 ;  /* 0x0000000000007305 */ /* 0x000e24000021f100 */
[----:B0-----:R-:W-:Y:S01]  /*4970*/  PRMT R18, R0, 0x7610, R18 ;  /* 0x0000761000127816 */ /* 0x001fe20000000012 */
[----:B------:R-:W-:Y:S06]  /*4980*/  BRA `(.L_x_18762) ;  /* 0x0000000000547947 */ /* 0x000fec0003800000 */
.L_x_18761:
        /* <DEDUP_REMOVED lines=16> */
.L_x_18789:
[----:B------:R-:W-:Y:S01]  /*4a90*/  PRMT R18, RZ, 0x7610, R18 ;  /* 0x00007610ff127816 */ /* 0x000fe20000000012 */
[----:B------:R-:W-:Y:S06]  /*4aa0*/  BRA `(.L_x_18762) ;  /* 0x00000000000c7947 */ /* 0x000fec0003800000 */
.L_x_18786:
[----:B------:R3:W5:Y:S01]  /*4ab0*/  LDG.E.U8 R18, desc[UR36][R4.64] ;  /* 0x0000002404127981 */ /* 0x000762000c1e1100 */
[----:B------:R-:W-:Y:S05]  /*4ac0*/  BRA `(.L_x_18762) ;  /* 0x0000000000047947 */ /* 0x000fea0003800000 */
.L_x_18785:
[----:B------:R4:W5:Y:S02]  /*4ad0*/  LDG.E.U8 R18, desc[UR36][R4.64] ;  /* 0x0000002404127981 */ /* 0x000964000c1e1100 */
.L_x_18762:
        /* <DEDUP_REMOVED lines=19> */
.L_x_18793:
[----:B------:R0:W5:Y:S01]  /*4c10*/  LDG.E.U8 R26, desc[UR36][R4.64] ;  /* 0x00000024041a7981 */ /* 0x000162000c1e1100 */
[----:B------:R-:W-:Y:S05]  /*4c20*/  BRA `(.L_x_18795) ;  /* 0x0000000c00547947 */ /* 0x000fea0003800000 */
.L_x_18792:
        /* <DEDUP_REMOVED lines=8> */
.L_x_18797:
[----:B------:R0:W5:Y:S01]  /*4cb0*/  LDG.E.U8 R26, desc[UR36][R4.64] ;  /* 0x00000024041a7981 */ /* 0x000162000c1e1100 */
[----:B------:R-:W-:Y:S05]  /*4cc0*/  BRA `(.L_x_18795) ;  /* 0x0000000c002c7947 */ /* 0x000fea0003800000 */
.L_x_18796:
[----:B------:R0:W5:Y:S01]  /*4cd0*/  LDG.E.U16 R26, desc[UR36][R4.64] ;  /* 0x00000024041a7981 */ /* 0x000162000c1e1500 */
[----:B------:R-:W-:Y:S05]  /*4ce0*/  BRA `(.L_x_18795) ;  /* 0x0000000c00247947 */ /* 0x000fea0003800000 */
.L_x_18791:
        /* <DEDUP_REMOVED lines=9> */
.L_x_18799:
[----:B------:R-:W2:Y:S02]  /*4d80*/  LDG.E.U16 R0, desc[UR36][R4.64] ;  /* 0x0000002404007981 */ /* 0x000ea4000c1e1500 */
[----:B--2---:R-:W-:-:S06]  /*4d90*/  HADD2.F32 R0, -RZ, R0.H0_H0 ;  /* 0x20000000ff007230 */ /* 0x004fcc0000004100 */
[----:B------:R-:W0:Y:S02]  /*4da0*/  F2I.FTZ.TRUNC.NTZ R0, R0 ;  /* 0x0000000000007305 */ /* 0x000e24000021f100 */
[----:B0-----:R-:W-:Y:S01]  /*4db0*/  PRMT R26, R0, 0x7610, R26 ;  /* 0x00007610001a7816 */ /* 0x001fe2000000001a */
[----:B------:R-:W-:Y:S06]  /*4dc0*/  BRA `(.L_x_18795) ;  /* 0x0000000800ec7947 */ /* 0x000fec0003800000 */
.L_x_18798:
        /* <DEDUP_REMOVED lines=9> */
.L_x_18801:
[----:B------:R-:W2:Y:S02]  /*4e60*/  LDG.E.U16 R4, desc[UR36][R4.64] ;  /* 0x0000002404047981 */ /* 0x000ea4000c1e1500 */
[----:B--2---:R-:W-:-:S06]  /*4e70*/  HADD2.F32 R0, -RZ, R4.H0_H0 ;  /* 0x20000004ff007230 */ /* 0x004fcc0000004100 */
[----:B------:R-:W0:Y:S02]  /*4e80*/  F2I.FTZ.TRUNC.NTZ R0, R0 ;  /* 0x0000000000007305 */ /* 0x000e24000021f100 */
[----:B0-----:R-:W-:Y:S01]  /*4e90*/  PRMT R26, R0, 0x7610, R26 ;  /* 0x00007610001a7816 */ /* 0x001fe2000000001a */
[----:B------:R-:W-:Y:S06]  /*4ea0*/  BRA `(.L_x_18795) ;  /* 0x0000000800b47947 */ /* 0x000fec0003800000 */
.L_x_18800:
[----:B------:R-:W2:Y:S02]  /*4eb0*/  LDG.E.64 R4, desc[UR36][R4.64] ;  /* 0x0000002404047981 */ /* 0x000ea4000c1e1b00 */
[----:B--2---:R0:W1:Y:S01]  /*4ec0*/  F2I.F64.TRUNC R26, R4 ;  /* 0x00000004001a7311 */ /* 0x004062000030d100 */
[----:B------:R-:W-:Y:S05]  /*4ed0*/  BRA `(.L_x_18795) ;  /* 0x0000000800a87947 */ /* 0x000fea0003800000 */
.L_x_18790:
        /* <DEDUP_REMOVED lines=12> */
.L_x_18804:
[----:B------:R-:W2:Y:S02]  /*4fa0*/  LDG.E.64 R4, desc[UR36][R4.64] ;  /* 0x0000002404047981 */ /* 0x000ea4000c1e1b00 */
[----:B--2---:R3:W4:Y:S01]  /*4fb0*/  F2I.F64.TRUNC R26, R4 ;  /* 0x00000004001a7311 */ /* 0x004722000030d100 */
[----:B------:R-:W-:Y:S05]  /*4fc0*/  BRA `(.L_x_18795) ;  /* 0x00000008006c7947 */ /* 0x000fea0003800000 */
.L_x_18803:
        /* <DEDUP_REMOVED lines=28> */
.L_x_18806:
        /* <DEDUP_REMOVED lines=15> */
.L_x_18805:
[----:B------:R-:W2:Y:S02]  /*5280*/  LDG.E.U16 R0, desc[UR36][R4.64] ;  /* 0x0000002404007981 */ /* 0x000ea4000c1e1500 */
[----:B--2---:R-:W-:-:S06]  /*5290*/  IMAD.U32 R0, R0, 0x10000, RZ ;  /* 0x0001000000007824 */ /* 0x004fcc00078e00ff */
[----:B------:R-:W0:Y:S02]  /*52a0*/  F2I.FTZ.TRUNC.NTZ R0, R0 ;  /* 0x0000000000007305 */ /* 0x000e24000021f100 */
[----:B0-----:R-:W-:Y:S01]  /*52b0*/  PRMT R26, R0, 0x7610, R26 ;  /* 0x00007610001a7816 */ /* 0x001fe2000000001a */
[----:B------:R-:W-:Y:S06]  /*52c0*/  BRA `(.L_x_18795) ;  /* 0x0000000400ac7947 */ /* 0x000fec0003800000 */
.L_x_18802:
        /* <DEDUP_REMOVED lines=10> */
.L_x_18809:
        /* <DEDUP_REMOVED lines=21> */
.L_x_18813:
[----:B------:R-:W-:Y:S05]  /*54c0*/  BSYNC B1 ;  /* 0x0000000000017941 */ /* 0x000fea0003800000 */
.L_x_18812:
[----:B------:R-:W-:Y:S01]  /*54d0*/  LEA R5, R0, 0x3b800000, 0x17 ;  /* 0x3b80000000057811 */ /* 0x000fe200078eb8ff */
[----:B------:R-:W-:-:S05]  /*54e0*/  IMAD.SHL.U32 R0, R3, 0x100000, RZ ;  /* 0x0010000003007824 */ /* 0x000fca00078e00ff */
[----:B------:R-:W-:-:S07]  /*54f0*/  LOP3.LUT R0, R5, R0, R6, 0xfe, !PT ;  /* 0x0000000005007212 */ /* 0x000fce00078efe06 */
.L_x_18811:
[----:B------:R-:W-:Y:S05]  /*5500*/  BSYNC B0 ;  /* 0x0000000000007941 */ /* 0x000fea0003800000 */
.L_x_18810:
[----:B------:R-:W0:Y:S02]  /*5510*/  F2I.FTZ.TRUNC.NTZ R0, R0 ;  /* 0x0000000000007305 */ /* 0x000e24000021f100 */
[----:B0-----:R-:W-:Y:S01]  /*5520*/  PRMT R26, R0, 0x7610, R26 ;  /* 0x00007610001a7816 */ /* 0x001fe2000000001a */
[----:B------:R-:W-:Y:S06]  /*5530*/  BRA `(.L_x_18795) ;  /* 0x0000000400107947 */ /* 0x000fec0003800000 */
.L_x_18808:
        /* <DEDUP_REMOVED lines=21> */
.L_x_18817:
[----:B------:R-:W-:Y:S05]  /*5690*/  BSYNC B1 ;  /* 0x0000000000017941 */ /* 0x000fea0003800000 */
.L_x_18816:
[----:B------:R-:W-:Y:S01]  /*56a0*/  LEA R5, R0, 0x37800000, 0x17 ;  /* 0x3780000000057811 */ /* 0x000fe200078eb8ff */
[----:B------:R-:W-:-:S05]  /*56b0*/  IMAD.SHL.U32 R0, R3, 0x200000, RZ ;  /* 0x0020000003007824 */ /* 0x000fca00078e00ff */
[----:B------:R-:W-:-:S07]  /*56c0*/  LOP3.LUT R0, R5, R0, R6, 0xfe, !PT ;  /* 0x0000000005007212 */ /* 0x000fce00078efe06 */
.L_x_18815:
[----:B------:R-:W-:Y:S05]  /*56d0*/  BSYNC B0 ;  /* 0x0000000000007941 */ /* 0x000fea0003800000 */
.L_x_18814:
[----:B------:R-:W0:Y:S02]  /*56e0*/  F2I.FTZ.TRUNC.NTZ R0, R0 ;  /* 0x0000000000007305 */ /* 0x000e24000021f100 */
[----:B0-----:R-:W-:Y:S01]  /*56f0*/  PRMT R26, R0, 0x7610, R26 ;  /* 0x00007610001a7816 */ /* 0x001fe2000000001a */
[----:B------:R-:W-:Y:S06]  /*5700*/  BRA `(.L_x_18795) ;  /* 0x00000000009c7947 */ /* 0x000fec0003800000 */
.L_x_18807:
        /* <DEDUP_REMOVED lines=14> */
.L_x_18821:
[----:B------:R-:W-:Y:S05]  /*57f0*/  BSYNC B0 ;  /* 0x0000000000007941 */ /* 0x000fea0003800000 */
.L_x_18820:
[----:B------:R-:W0:Y:S02]  /*5800*/  F2I.FTZ.TRUNC.NTZ R0, R0 ;  /* 0x0000000000007305 */ /* 0x000e24000021f100 */
[----:B0-----:R-:W-:Y:S01]  /*5810*/  PRMT R26, R0, 0x7610, R26 ;  /* 0x00007610001a7816 */ /* 0x001fe2000000001a */
[----:B------:R-:W-:Y:S06]  /*5820*/  BRA `(.L_x_18795) ;  /* 0x0000000000547947 */ /* 0x000fec0003800000 */
.L_x_18794:
        /* <DEDUP_REMOVED lines=16> */
.L_x_18822:
[----:B------:R-:W-:Y:S01]  /*5930*/  PRMT R26, RZ, 0x7610, R26 ;  /* 0x00007610ff1a7816 */ /* 0x000fe2000000001a */
[----:B------:R-:W-:Y:S06]  /*5940*/  BRA `(.L_x_18795) ;  /* 0x00000000000c7947 */ /* 0x000fec0003800000 */
.L_x_18819:
[----:B------:R1:W5:Y:S01]  /*5950*/  LDG.E.U8 R26, desc[UR36][R4.64] ;  /* 0x00000024041a7981 */ /* 0x000362000c1e1100 */
[----:B------:R-:W-:Y:S05]  /*5960*/  BRA `(.L_x_18795) ;  /* 0x0000000000047947 */ /* 0x000fea0003800000 */
.L_x_18818:
[----:B------:R2:W5:Y:S02]  /*5970*/  LDG.E.U8 R26, desc[UR36][R4.64] ;  /* 0x00000024041a7981 */ /* 0x000564000c1e1100 */
.L_x_18795:
[----:B------:R-:W-:-:S07]  /*5980*/  VIADD R17, R17, 0x80 ;  /* 0x0000008011117836 */ /* 0x000fce0000000000 */
.L_x_18756:
[----:B------:R-:W-:Y:S05]  /*5990*/  BSYNC B6 ;  /* 0x0000000000067941 */ /* 0x000fea0003800000 */
.L_x_18755:
        /* <DEDUP_REMOVED lines=23> */
.L_x_18828:
[----:B------:R0:W5:Y:S01]  /*5b10*/  LDG.E.U8 R24, desc[UR36][R4.64] ;  /* 0x0000002404187981 */ /* 0x000162000c1e1100 */
[----:B------:R-:W-:Y:S05]  /*5b20*/  BRA `(.L_x_18830) ;  /* 0x0000000c00547947 */ /* 0x000fea0003800000 */
.L_x_18827:
        /* <DEDUP_REMOVED lines=8> */
.L_x_18832:
[----:B------:R3:W5:Y:S01]  /*5bb0*/  LDG.E.U8 R24, desc[UR36][R4.64] ;  /* 0x0000002404187981 */ /* 0x000762000c1e1100 */
[----:B------:R-:W-:Y:S05]  /*5bc0*/  BRA `(.L_x_18830) ;  /* 0x0000000c002c7947 */ /* 0x000fea0003800000 */
.L_x_18831:
[----:B------:R2:W5:Y:S01]  /*5bd0*/  LDG.E.U16 R24, desc[UR36][R4.64] ;  /* 0x0000002404187981 */ /* 0x000562000c1e1500 */
[----:B------:R-:W-:Y:S05]  /*5be0*/  BRA `(.L_x_18830) ;  /* 0x0000000c00247947 */ /* 0x000fea0003800000 */
.L_x_18826:
        /* <DEDUP_REMOVED lines=9> */
.L_x_18834:
[----:B------:R-:W2:Y:S02]  /*5c80*/  LDG.E.U16 R0, desc[UR36][R4.64] ;  /* 0x0000002404007981 */ /* 0x000ea4000c1e1500 */
[----:B--2---:R-:W-:-:S06]  /*5c90*/  HADD2.F32 R0, -RZ, R0.H0_H0 ;  /* 0x20000000ff007230 */ /* 0x004fcc0000004100 */
[----:B------:R-:W0:Y:S02]  /*5ca0*/  F2I.FTZ.TRUNC.NTZ R0, R0 ;  /* 0x0000000000007305 */ /* 0x000e24000021f100 */
[----:B0-----:R-:W-:Y:S01]  /*5cb0*/  PRMT R24, R0, 0x7610, R24 ;  /* 0x0000761000187816 */ /* 0x001fe20000000018 */
[----:B------:R-:W-:Y:S06]  /*5cc0*/  BRA `(.L_x_18830) ;  /* 0x0000000800ec7947 */ /* 0x000fec0003800000 */
.L_x_18833:
        /* <DEDUP_REMOVED lines=9> */
.L_x_18836:
[----:B------:R-:W2:Y:S02]  /*5d60*/  LDG.E.U16 R4, desc[UR36][R4.64] ;  /* 0x0000002404047981 */ /* 0x000ea4000c1e1500 */
[----:B--2---:R-:W-:-:S06]  /*5d70*/  HADD2.F32 R0, -RZ, R4.H0_H0 ;  /* 0x20000004ff007230 */ /* 0x004fcc0000004100 */
[----:B------:R-:W0:Y:S02]  /*5d80*/  F2I.FTZ.TRUNC.NTZ R0, R0 ;  /* 0x0000000000007305 */ /* 0x000e24000021f100 */
[----:B0-----:R-:W-:Y:S01]  /*5d90*/  PRMT R24, R0, 0x7610, R24 ;  /* 0x0000761000187816 */ /* 0x001fe20000000018 */
[----:B------:R-:W-:Y:S06]  /*5da0*/  BRA `(.L_x_18830) ;  /* 0x0000000800b47947 */ /* 0x000fec0003800000 */
.L_x_18835:
[----:B------:R-:W2:Y:S02]  /*5db0*/  LDG.E.64 R4, desc[UR36][R4.64] ;  /* 0x0000002404047981 */ /* 0x000ea4000c1e1b00 */
[----:B--2---:R0:W1:Y:S01]  /*5dc0*/  F2I.F64.TRUNC R24, R4 ;  /* 0x0000000400187311 */ /* 0x004062000030d100 */
[----:B------:R-:W-:Y:S05]  /*5dd0*/  BRA `(.L_x_18830) ;  /* 0x0000000800a87947 */ /* 0x000fea0003800000 */
.L_x_18825:
        /* <DEDUP_REMOVED lines=12> */
.L_x_18839:
[----:B------:R-:W2:Y:S02]  /*5ea0*/  LDG.E.64 R4, desc[UR36][R4.64] ;  /* 0x0000002404047981 */ /* 0x000ea4000c1e1b00 */
[----:B--2---:R0:W1:Y:S01]  /*5eb0*/  F2I.F64.TRUNC R24, R4 ;  /* 0x0000000400187311 */ /* 0x004062000030d100 */
[----:B------:R-:W-:Y:S05]  /*5ec0*/  BRA `(.L_x_18830) ;  /* 0x00000008006c7947 */ /* 0x000fea0003800000 */
.L_x_18838:
        /* <DEDUP_REMOVED lines=28> */
.L_x_18841:
        /* <DEDUP_REMOVED lines=15> */
.L_x_18840:
[----:B------:R-:W2:Y:S02]  /*6180*/  LDG.E.U16 R0, desc[UR36][R4.64] ;  /* 0x0000002404007981 */ /* 0x000ea4000c1e1500 */
[----:B--2---:R-:W-:-:S06]  /*6190*/  IMAD.U32 R0, R0, 0x10000, RZ ;  /* 0x0001000000007824 */ /* 0x004fcc00078e00ff */
[----:B------:R-:W0:Y:S02]  /*61a0*/  F2I.FTZ.TRUNC.NTZ R0, R0 ;  /* 0x0000000000007305 */ /* 0x000e24000021f100 */
[----:B0-----:R-:W-:Y:S01]  /*61b0*/  PRMT R24, R0, 0x7610, R24 ;  /* 0x0000761000187816 */ /* 0x001fe20000000018 */
[----:B------:R-:W-:Y:S06]  /*61c0*/  BRA `(.L_x_18830) ;  /* 0x0000000400ac7947 */ /* 0x000fec0003800000 */
.L_x_18837:
        /* <DEDUP_REMOVED lines=10> */
.L_x_18844:
        /* <DEDUP_REMOVED lines=21> */
.L_x_18848:
[----:B------:R-:W-:Y:S05]  /*63c0*/  BSYNC B1 ;  /* 0x0000000000017941 */ /* 0x000fea0003800000 */
.L_x_18847:
[----:B------:R-:W-:Y:S01]  /*63d0*/  LEA R5, R0, 0x3b800000, 0x17 ;  /* 0x3b80000000057811 */ /* 0x000fe200078eb8ff */
[----:B------:R-:W-:-:S05]  /*63e0*/  IMAD.SHL.U32 R0, R3, 0x100000, RZ ;  /* 0x0010000003007824 */ /* 0x000fca00078e00ff */
[----:B------:R-:W-:-:S07]  /*63f0*/  LOP3.LUT R0, R5, R0, R6, 0xfe, !PT ;  /* 0x0000000005007212 */ /* 0x000fce00078efe06 */
.L_x_18846:
[----:B------:R-:W-:Y:S05]  /*6400*/  BSYNC B0 ;  /* 0x0000000000007941 */ /* 0x000fea0003800000 */
.L_x_18845:
[----:B------:R-:W0:Y:S02]  /*6410*/  F2I.FTZ.TRUNC.NTZ R0, R0 ;  /* 0x0000000000007305 */ /* 0x000e24000021f100 */
[----:B0-----:R-:W-:Y:S01]  /*6420*/  PRMT R24, R0, 0x7610, R24 ;  /* 0x0000761000187816 */ /* 0x001fe20000000018 */
[----:B------:R-:W-:Y:S06]  /*6430*/  BRA `(.L_x_18830) ;  /* 0x0000000400107947 */ /* 0x000fec0003800000 */
.L_x_18843:
        /* <DEDUP_REMOVED lines=21> */
.L_x_18852:
[----:B------:R-:W-:Y:S05]  /*6590*/  BSYNC B1 ;  /* 0x0000000000017941 */ /* 0x000fea0003800000 */
.L_x_18851:
[----:B------:R-:W-:Y:S01]  /*65a0*/  LEA R5, R0, 0x37800000, 0x17 ;  /* 0x3780000000057811 */ /* 0x000fe200078eb8ff */
[----:B------:R-:W-:-:S05]  /*65b0*/  IMAD.SHL.U32 R0, R3, 0x200000, RZ ;  /* 0x0020000003007824 */ /* 0x000fca00078e00ff */
[----:B------:R-:W-:-:S07]  /*65c0*/  LOP3.LUT R0, R5, R0, R6, 0xfe, !PT ;  /* 0x0000000005007212 */ /* 0x000fce00078efe06 */
.L_x_18850:
[----:B------:R-:W-:Y:S05]  /*65d0*/  BSYNC B0 ;  /* 0x0000000000007941 */ /* 0x000fea0003800000 */
.L_x_18849:
[----:B------:R-:W0:Y:S02]  /*65e0*/  F2I.FTZ.TRUNC.NTZ R0, R0 ;  /* 0x0000000000007305 */ /* 0x000e24000021f100 */
[----:B0-----:R-:W-:Y:S01]  /*65f0*/  PRMT R24, R0, 0x7610, R24 ;  /* 0x0000761000187816 */ /* 0x001fe20000000018 */
[----:B------:R-:W-:Y:S06]  /*6600*/  BRA `(.L_x_18830) ;  /* 0x00000000009c7947 */ /* 0x000fec0003800000 */
.L_x_18842:
        /* <DEDUP_REMOVED lines=14> */
.L_x_18856:
[----:B------:R-:W-:Y:S05]  /*66f0*/  BSYNC B0 ;  /* 0x0000000000007941 */ /* 0x000fea0003800000 */
.L_x_18855:
[----:B------:R-:W0:Y:S02]  /*6700*/  F2I.FTZ.TRUNC.NTZ R0, R0 ;  /* 0x0000000000007305 */ /* 0x000e24000021f100 */
[----:B0-----:R-:W-:Y:S01]  /*6710*/  PRMT R24, R0, 0x7610, R24 ;  /* 0x0000761000187816 */ /* 0x001fe20000000018 */
[----:B------:R-:W-:Y:S06]  /*6720*/  BRA `(.L_x_18830) ;  /* 0x0000000000547947 */ /* 0x000fec0003800000 */
.L_x_18829:
        /* <DEDUP_REMOVED lines=16> */
.L_x_18857:
[----:B------:R-:W-:Y:S01]  /*6830*/  PRMT R24, RZ, 0x7610, R24 ;  /* 0x00007610ff187816 */ /* 0x000fe20000000018 */
[----:B------:R-:W-:Y:S06]  /*6840*/  BRA `(.L_x_18830) ;  /* 0x00000000000c7947 */ /* 0x000fec0003800000 */
.L_x_18854:
[----:B------:R0:W5:Y:S01]  /*6850*/  LDG.E.U8 R24, desc[UR36][R4.64] ;  /* 0x0000002404187981 */ /* 0x000162000c1e1100 */
[----:B------:R-:W-:Y:S05]  /*6860*/  BRA `(.L_x_18830) ;  /* 0x0000000000047947 */ /* 0x000fea0003800000 */
.L_x_18853:
[----:B------:R0:W5:Y:S02]  /*6870*/  LDG.E.U8 R24, desc[UR36][R4.64] ;  /* 0x0000002404187981 */ /* 0x000164000c1e1100 */
.L_x_18830:
        /* <DEDUP_REMOVED lines=19> */
.L_x_18861:
[----:B------:R0:W5:Y:S01]  /*69b0*/  LDG.E.U8 R19, desc[UR36][R4.64] ;  /* 0x0000002404137981 */ /* 0x000162000c1e1100 */
[----:B------:R-:W-:Y:S05]  /*69c0*/  BRA `(.L_x_18824) ;  /* 0x0000000c00507947 */ /* 0x000fea0003800000 */
.L_x_18860:
        /* <DEDUP_REMOVED lines=8> */
.L_x_18864:
[----:B------:R0:W5:Y:S01]  /*6a50*/  LDG.E.U8 R19, desc[UR36][R4.64] ;  /* 0x0000002404137981 */ /* 0x000162000c1e1100 */
[----:B------:R-:W-:Y:S05]  /*6a60*/  BRA `(.L_x_18824) ;  /* 0x0000000c00287947 */ /* 0x000fea0003800000 */
.L_x_18863:
[----:B------:R0:W5:Y:S01]  /*6a70*/  LDG.E.U16 R19, desc[UR36][R4.64] ;  /* 0x0000002404137981 */ /* 0x000162000c1e1500 */
[----:B------:R-:W-:Y:S05]  /*6a80*/  BRA `(.L_x_18824) ;  /* 0x0000000c00207947 */ /* 0x000fea0003800000 */
.L_x_18859:
        /* <DEDUP_REMOVED lines=9> */
.L_x_18866:
[----:B------:R-:W2:Y:S02]  /*6b20*/  LDG.E.U16 R0, desc[UR36][R4.64] ;  /* 0x0000002404007981 */ /* 0x000ea4000c1e1500 */
[----:B--2---:R-:W-:-:S06]  /*6b30*/  HADD2.F32 R0, -RZ, R0.H0_H0 ;  /* 0x20000000ff007230 */ /* 0x004fcc0000004100 */
[----:B------:R-:W0:Y:S02]  /*6b40*/  F2I.FTZ.TRUNC.NTZ R0, R0 ;  /* 0x0000000000007305 */ /* 0x000e24000021f100 */
[----:B0-----:R-:W-:Y:S01]  /*6b50*/  PRMT R19, R0, 0x7610, R19 ;  /* 0x0000761000137816 */ /* 0x001fe20000000013 */
[----:B------:R-:W-:Y:S06]  /*6b60*/  BRA `(.L_x_18824) ;  /* 0x0000000800e87947 */ /* 0x000fec0003800000 */
.L_x_18865:
        /* <DEDUP_REMOVED lines=9> */
.L_x_18868:
[----:B------:R-:W2:Y:S02]  /*6c00*/  LDG.E.U16 R4, desc[UR36][R4.64] ;  /* 0x0000002404047981 */ /* 0x000ea4000c1e1500 */
[----:B--2---:R-:W-:-:S06]  /*6c10*/  HADD2.F32 R0, -RZ, R4.H0_H0 ;  /* 0x20000004ff007230 */ /* 0x004fcc0000004100 */
[----:B------:R-:W0:Y:S02]  /*6c20*/  F2I.FTZ.TRUNC.NTZ R0, R0 ;  /* 0x0000000000007305 */ /* 0x000e24000021f100 */
[----:B0-----:R-:W-:Y:S01]  /*6c30*/  PRMT R19, R0, 0x7610, R19 ;  /* 0x0000761000137816 */ /* 0x001fe20000000013 */
[----:B------:R-:W-:Y:S06]  /*6c40*/  BRA `(.L_x_18824) ;  /* 0x0000000800b07947 */ /* 0x000fec0003800000 */
.L_x_18867:
[----:B------:R-:W2:Y:S02]  /*6c50*/  LDG.E.64 R4, desc[UR36][R4.64] ;  /* 0x0000002404047981 */ /* 0x000ea4000c1e1b00 */
[----:B--2---:R0:W1:Y:S01]  /*6c60*/  F2I.F64.TRUNC R19, R4 ;  /* 0x0000000400137311 */ /* 0x004062000030d100 */
[----:B------:R-:W-:Y:S05]  /*6c70*/  BRA `(.L_x_18824) ;  /* 0x0000000800a47947 */ /* 0x000fea0003800000 */
.L_x_18858:
        /* <DEDUP_REMOVED lines=12> */
.L_x_18871:
[----:B------:R-:W2:Y:S02]  /*6d40*/  LDG.E.64 R4, desc[UR36][R4.64] ;  /* 0x0000002404047981 */ /* 0x000ea4000c1e1b00 */
[----:B--2---:R0:W1:Y:S01]  /*6d50*/  F2I.F64.TRUNC R19, R4 ;  /* 0x0000000400137311 */ /* 0x004062000030d100 */
[----:B------:R-:W-:Y:S05]  /*6d60*/  BRA `(.L_x_18824) ;  /* 0x0000000800687947 */ /* 0x000fea0003800000 */
.L_x_18870:
        /* <DEDUP_REMOVED lines=28> */
.L_x_18873:
        /* <DEDUP_REMOVED lines=15> */
.L_x_18872:
[----:B------:R-:W2:Y:S02]  /*7020*/  LDG.E.U16 R0, desc[UR36][R4.64] ;  /* 0x0000002404007981 */ /* 0x000ea4000c1e1500 */
[----:B--2---:R-:W-:-:S06]  /*7030*/  IMAD.U32 R0, R0, 0x10000, RZ ;  /* 0x0001000000007824 */ /* 0x004fcc00078e00ff */
[----:B------:R-:W0:Y:S02]  /*7040*/  F2I.FTZ.TRUNC.NTZ R0, R0 ;  /* 0x0000000000007305 */ /* 0x000e24000021f100 */
[----:B0-----:R-:W-:Y:S01]  /*7050*/  PRMT R19, R0, 0x7610, R19 ;  /* 0x0000761000137816 */ /* 0x001fe20000000013 */
[----:B------:R-:W-:Y:S06]  /*7060*/  BRA `(.L_x_18824) ;  /* 0x0000000400a87947 */ /* 0x000fec0003800000 */
.L_x_18869:
        /* <DEDUP_REMOVED lines=10> */
.L_x_18876:
        /* <DEDUP_REMOVED lines=21> */
.L_x_18880:
[----:B------:R-:W-:Y:S05]  /*7260*/  BSYNC B1 ;  /* 0x0000000000017941 */ /* 0x000fea0003800000 */
.L_x_18879:
[----:B------:R-:W-:Y:S01]  /*7270*/  LEA R5, R0, 0x3b800000, 0x17 ;  /* 0x3b80000000057811 */ /* 0x000fe200078eb8ff */
[----:B------:R-:W-:-:S05]  /*7280*/  IMAD.SHL.U32 R0, R3, 0x100000, RZ ;  /* 0x0010000003007824 */ /* 0x000fca00078e00ff */
[----:B------:R-:W-:-:S07]  /*7290*/  LOP3.LUT R0, R5, R0, R6, 0xfe, !PT ;  /* 0x0000000005007212 */ /* 0x000fce00078efe06 */
.L_x_18878:
[----:B------:R-:W-:Y:S05]  /*72a0*/  BSYNC B0 ;  /* 0x0000000000007941 */ /* 0x000fea0003800000 */
.L_x_18877:
[----:B------:R-:W0:Y:S02]  /*72b0*/  F2I.FTZ.TRUNC.NTZ R0, R0 ;  /* 0x0000000000007305 */ /* 0x000e24000021f100 */
[----:B0-----:R-:W-:Y:S01]  /*72c0*/  PRMT R19, R0, 0x7610, R19 ;  /* 0x0000761000137816 */ /* 0x001fe20000000013 */
[----:B------:R-:W-:Y:S06]  /*72d0*/  BRA `(.L_x_18824) ;  /* 0x00000004000c7947 */ /* 0x000fec0003800000 */
.L_x_18875:
        /* <DEDUP_REMOVED lines=21> */
.L_x_18884:
[----:B------:R-:W-:Y:S05]  /*7430*/  BSYNC B1 ;  /* 0x0000000000017941 */ /* 0x000fea0003800000 */
.L_x_18883:
[----:B------:R-:W-:Y:S01]  /*7440*/  LEA R5, R0, 0x37800000, 0x17 ;  /* 0x3780000000057811 */ /* 0x000fe200078eb8ff */
[----:B------:R-:W-:-:S05]  /*7450*/  IMAD.SHL.U32 R0, R3, 0x200000, RZ ;  /* 0x0020000003007824 */ /* 0x000fca00078e00ff */
[----:B------:R-:W-:-:S07]  /*7460*/  LOP3.LUT R0, R5, R0, R6, 0xfe, !PT ;  /* 0x0000000005007212 */ /* 0x000fce00078efe06 */
.L_x_18882:
[----:B------:R-:W-:Y:S05]  /*7470*/  BSYNC B0 ;  /* 0x0000000000007941 */ /* 0x000fea0003800000 */
.L_x_18881:
[----:B------:R-:W0:Y:S02]  /*7480*/  F2I.FTZ.TRUNC.NTZ R0, R0 ;  /* 0x0000000000007305 */ /* 0x000e24000021f100 */
[----:B0-----:R-:W-:Y:S01]  /*7490*/  PRMT R19, R0, 0x7610, R19 ;  /* 0x0000761000137816 */ /* 0x001fe20000000013 */
[----:B------:R-:W-:Y:S06]  /*74a0*/  BRA `(.L_x_18824) ;  /* 0x0000000000987947 */ /* 0x000fec0003800000 */
.L_x_18874:
        /* <DEDUP_REMOVED lines=14> */
.L_x_18888:
[----:B------:R-:W-:Y:S05]  /*7590*/  BSYNC B0 ;  /* 0x0000000000007941 */ /* 0x000fea0003800000 */
.L_x_18887:
[----:B------:R-:W0:Y:S02]  /*75a0*/  F2I.FTZ.TRUNC.NTZ R0, R0 ;  /* 0x0000000000007305 */ /* 0x000e24000021f100 */
[----:B0-----:R-:W-:Y:S01]  /*75b0*/  PRMT R19, R0, 0x7610, R19 ;  /* 0x0000761000137816 */ /* 0x001fe20000000013 */
[----:B------:R-:W-:Y:S06]  /*75c0*/  BRA `(.L_x_18824) ;  /* 0x0000000000507947 */ /* 0x000fec0003800000 */
.L_x_18862:
        /* <DEDUP_REMOVED lines=16> */
.L_x_18889:
[----:B------:R-:W-:Y:S05]  /*76d0*/  BRA `(.L_x_18824) ;  /* 0x00000000000c7947 */ /* 0x000fea0003800000 */
.L_x_18886:
[----:B------:R0:W5:Y:S01]  /*76e0*/  LDG.E.U8 R19, desc[UR36][R4.64] ;  /* 0x0000002404137981 */ /* 0x000162000c1e1100 */
[----:B------:R-:W-:Y:S05]  /*76f0*/  BRA `(.L_x_18824) ;  /* 0x0000000000047947 */ /* 0x000fea0003800000 */
.L_x_18885:
[----:B------:R0:W5:Y:S02]  /*7700*/  LDG.E.U8 R19, desc[UR36][R4.64] ;  /* 0x0000002404137981 */ /* 0x000164000c1e1100 */
.L_x_18824:
[----:B------:R-:W-:Y:S05]  /*7710*/  BSYNC B6 ;  /* 0x0000000000067941 */ /* 0x000fea0003800000 */
.L_x_18823:
        /* <DEDUP_REMOVED lines=11> */
[----:B-----5:R-:W-:Y:S02]  /*77d0*/  LOP3.LUT R22, R22, 0xffff, RZ, 0xc0, !PT ;  /* 0x0000ffff16167812 */ /* 0x020fe400078ec0ff */
[----:B------:R-:W-:Y:S02]  /*77e0*/  LOP3.LUT R28, R28, 0xffff, RZ, 0xc0, !PT ;  /* 0x0000ffff1c1c7812 */ /* 0x000fe400078ec0ff */
[----:B------:R-:W-:Y:S02]  /*77f0*/  PRMT R3, R22, 0x8880, RZ ;  /* 0x0000888016037816 */ /* 0x000fe400000000ff */
[----:B------:R-:W-:Y:S02]  /*7800*/  PRMT R6, R28, 0x8880, RZ ;  /* 0x000088801c067816 */ /* 0x000fe400000000ff */
[-C--:B------:R-:W-:Y:S02]  /*7810*/  IABS R0, R3.reuse ;  /* 0x0000000300007213 */ /* 0x080fe40000000000 */
[----:B------:R-:W-:-:S02]  /*7820*/  IABS R8, R3 ;  /* 0x0000000300087213 */ /* 0x000fc40000000000 */
[----:B------:R-:W0:Y:S08]  /*7830*/  I2F.RP R7, R0 ;  /* 0x0000000000077306 */ /* 0x000e300000209400 */
[----:B0-----:R-:W0:Y:S02]  /*7840*/  MUFU.RCP R7, R7 ;  /* 0x0000000700077308 */ /* 0x001e240000001000 */
[----:B0-----:R-:W-:Y:S01]  /*7850*/  VIADD R4, R7, 0xffffffe ;  /* 0x0ffffffe07047836 */ /* 0x001fe20000000000 */
[----:B------:R-:W-:-:S02]  /*7860*/  IABS R7, R6 ;  /* 0x0000000600077213 */ /* 0x000fc40000000000 */
[----:B------:R-:W-:-:S03]  /*7870*/  LOP3.LUT R6, R6, R3, RZ, 0x3c, !PT ;  /* 0x0000000306067212 */ /* 0x000fc600078e3cff */
[----:B------:R0:W1:Y:S01]  /*7880*/  F2I.FTZ.U32.TRUNC.NTZ R5, R4 ;  /* 0x0000000400057305 */ /* 0x000062000021f000 */
[----:B------:R-:W-:Y:S01]  /*7890*/  ISETP.GE.AND P5, PT, R6, RZ, PT ;  /* 0x000000ff0600720c */ /* 0x000fe20003fa6270 */
        /* <DEDUP_REMOVED lines=16> */
.L_x_18891:
[----:B------:R-:W-:Y:S05]  /*79a0*/  BSYNC B0 ;  /* 0x0000000000007941 */ /* 0x000fea0003800000 */
.L_x_18890:
[----:B------:R-:W-:Y:S04]  /*79b0*/  BSSY B0, `(.L_x_18892) ;  /* 0x000001e000007945 */ /* 0x000fe80003800000 */
[----:B------:R-:W-:Y:S05]  /*79c0*/  @P3 BRA `(.L_x_18893) ;  /* 0x0000000000703947 */ /* 0x000fea0003800000 */
        /* <DEDUP_REMOVED lines=28> */
.L_x_18893:
[----:B------:R-:W-:Y:S05]  /*7b90*/  BSYNC B0 ;  /* 0x0000000000007941 */ /* 0x000fea0003800000 */
.L_x_18892:
        /* <DEDUP_REMOVED lines=30> */
.L_x_18895:
[----:B------:R-:W-:Y:S05]  /*7d80*/  BSYNC B0 ;  /* 0x0000000000007941 */ /* 0x000fea0003800000 */
.L_x_18894:
        /* <DEDUP_REMOVED lines=8> */
[----:B------:R-:W0:Y:S03]  /*7e10*/  I2F.RP R7, R6 ;  /* 0x0000000600077306 */ /* 0x000e260000209400 */
[----:B------:R-:W-:-:S05]  /*7e20*/  IMAD.MOV R10, RZ, RZ, -R10 ;  /* 0x000000ffff0a7224 */ /* 0x000fca00078e0a0a */
        /* <DEDUP_REMOVED lines=20> */
.L_x_18897:
[----:B------:R-:W-:Y:S05]  /*7f70*/  BSYNC B0 ;  /* 0x0000000000007941 */ /* 0x000fea0003800000 */
.L_x_18896:
        /* <DEDUP_REMOVED lines=22> */
.L_x_18903:
[----:B------:R0:W-:Y:S01]  /*80e0*/  STG.E.U8 desc[UR36][R8.64], R0 ;  /* 0x0000000008007986 */ /* 0x0001e2000c101124 */
[----:B------:R-:W-:Y:S01]  /*80f0*/  IMAD.MOV.U32 R25, RZ, RZ, R23 ;  /* 0x000000ffff197224 */ /* 0x000fe200078e0017 */
[----:B------:R-:W-:Y:S06]  /*8100*/  BRA `(.L_x_18899) ;  /* 0x0000000c00e87947 */ /* 0x000fec0003800000 */
.L_x_18902:
[----:B------:R-:W-:-:S13]  /*8110*/  ISETP.NE.AND P0, PT, R3, 0x2, PT ;  /* 0x000000020300780c */ /* 0x000fda0003f05270 */
[----:B------:R-:W-:Y:S05]  /*8120*/  @!P0 BRA `(.L_x_18905) ;  /* 0x0000000000408947 */ /* 0x000fea0003800000 */
[----:B------:R-:W-:-:S13]  /*8130*/  ISETP.NE.AND P0, PT, R3, 0x3, PT ;  /* 0x000000030300780c */ /* 0x000fda0003f05270 */
[----:B------:R-:W-:Y:S05]  /*8140*/  @!P0 BRA `(.L_x_18906) ;  /* 0x0000000000248947 */ /* 0x000fea0003800000 */
[----:B------:R-:W-:-:S13]  /*8150*/  ISETP.NE.AND P0, PT, R3, 0x4, PT ;  /* 0x000000040300780c */ /* 0x000fda0003f05270 */
[----:B------:R-:W-:Y:S05]  /*8160*/  @P0 BRA `(.L_x_18904) ;  /* 0x0000000c005c0947 */ /* 0x000fea0003800000 */
[----:B------:R-:W-:Y:S01]  /*8170*/  LOP3.LUT R0, R0, 0xffff, RZ, 0xc0, !PT ;  /* 0x0000ffff00007812 */ /* 0x000fe200078ec0ff */
[----:B------:R-:W-:-:S03]  /*8180*/  IMAD.MOV.U32 R25, RZ, RZ, R23 ;  /* 0x000000ffff197224 */ /* 0x000fc600078e0017 */
[----:B------:R-:W-:-:S05]  /*8190*/  PRMT R0, R0, 0x8880, RZ ;  /* 0x0000888000007816 */ /* 0x000fca00000000ff */
[----:B------:R-:W-:-:S05]  /*81a0*/  IMAD.MOV.U32 R4, RZ, RZ, R0 ;  /* 0x000000ffff047224 */ /* 0x000fca00078e0000 */
[----:B------:R-:W-:-:S05]  /*81b0*/  SHF.R.S32.HI R5, RZ, 0x1f, R4 ;  /* 0x0000001fff057819 */ /* 0x000fca0000011404 */
[----:B------:R0:W-:Y:S01]  /*81c0*/  STG.E.64 desc[UR36][R8.64], R4 ;  /* 0x0000000408007986 */ /* 0x0001e2000c101b24 */
[----:B------:R-:W-:Y:S05]  /*81d0*/  BRA `(.L_x_18899) ;  /* 0x0000000c00b47947 */ /* 0x000fea0003800000 */
.L_x_18906:
[----:B------:R-:W-:Y:S01]  /*81e0*/  LOP3.LUT R0, R0, 0xffff, RZ, 0xc0, !PT ;  /* 0x0000ffff00007812 */ /* 0x000fe200078ec0ff */
[----:B------:R-:W-:-:S03]  /*81f0*/  IMAD.MOV.U32 R25, RZ, RZ, R23 ;  /* 0x000000ffff197224 */ /* 0x000fc600078e0017 */
[----:B------:R-:W-:-:S05]  /*8200*/  PRMT R3, R0, 0x8880, RZ ;  /* 0x0000888000037816 */ /* 0x000fca00000000ff */
[----:B------:R0:W-:Y:S01]  /*8210*/  STG.E desc[UR36][R8.64], R3 ;  /* 0x0000000308007986 */ /* 0x0001e2000c101924 */
[----:B------:R-:W-:Y:S05]  /*8220*/  BRA `(.L_x_18899) ;  /* 0x0000000c00a07947 */ /* 0x000fea0003800000 */
.L_x_18905:
[----:B------:R-:W-:Y:S01]  /*8230*/  PRMT R3, R0, 0x8880, RZ ;  /* 0x0000888000037816 */ /* 0x000fe200000000ff */
[----:B------:R-:W-:-:S03]  /*8240*/  IMAD.MOV.U32 R25, RZ, RZ, R23 ;  /* 0x000000ffff197224 */ /* 0x000fc600078e0017 */
[----:B------:R-:W-:-:S05]  /*8250*/  PRMT R3, R3, 0x7710, RZ ;  /* 0x0000771003037816 */ /* 0x000fca00000000ff */
[----:B------:R0:W-:Y:S01]  /*8260*/  STG.E.U16 desc[UR36][R8.64], R3 ;  /* 0x0000000308007986 */ /* 0x0001e2000c101524 */
[----:B------:R-:W-:Y:S05]  /*8270*/  BRA `(.L_x_18899) ;  /* 0x0000000c008c7947 */ /* 0x000fea0003800000 */
.L_x_18901:
[----:B------:R-:W-:-:S13]  /*8280*/  ISETP.GT.AND P0, PT, R3, 0x6, PT ;  /* 0x000000060300780c */ /* 0x000fda0003f04270 */
[----:B------:R-:W-:Y:S05]  /*8290*/  @P0 BRA `(.L_x_18907) ;  /* 0x0000000000340947 */ /* 0x000fea0003800000 */
[----:B------:R-:W-:-:S13]  /*82a0*/  ISETP.NE.AND P0, PT, R3, 0x5, PT ;  /* 0x000000050300780c */ /* 0x000fda0003f05270 */
[----:B------:R-:W-:Y:S05]  /*82b0*/  @!P0 BRA `(.L_x_18908) ;  /* 0x0000000000188947 */ /* 0x000fea0003800000 */
[----:B------:R-:W-:-:S13]  /*82c0*/  ISETP.NE.AND P0, PT, R3, 0x6, PT ;  /* 0x000000060300780c */ /* 0x000fda0003f05270 */
[----:B------:R-:W-:Y:S05]  /*82d0*/  @P0 BRA `(.L_x_18904) ;  /* 0x0000000c00000947 */ /* 0x000fea0003800000 */
[----:B------:R-:W0:Y:S01]  /*82e0*/  I2F.S8 R3, R0 ;  /* 0x0000000000037306 */ /* 0x000e220000001400 */
[----:B------:R-:W-:Y:S01]  /*82f0*/  IMAD.MOV.U32 R25, RZ, RZ, R23 ;  /* 0x000000ffff197224 */ /* 0x000fe200078e0017 */
[----:B0-----:R0:W-:Y:S01]  /*8300*/  STG.E desc[UR36][R8.64], R3 ;  /* 0x0000000308007986 */ /* 0x0011e2000c101924 */
[----:B------:R-:W-:Y:S05]  /*8310*/  BRA `(.L_x_18899) ;  /* 0x0000000c00647947 */ /* 0x000fea0003800000 */
.L_x_18908:
[----:B------:R-:W0:Y:S01]  /*8320*/  I2F.S8 R3, R0 ;  /* 0x0000000000037306 */ /* 0x000e220000001400 */
[----:B------:R-:W-:Y:S01]  /*8330*/  IMAD.MOV.U32 R25, RZ, RZ, R23 ;  /* 0x000000ffff197224 */ /* 0x000fe200078e0017 */
[----:B0-----:R-:W-:-:S05]  /*8340*/  F2FP.F16.F32.PACK_AB R3, RZ, R3 ;  /* 0x00000003ff03723e */ /* 0x001fca00000000ff */
[----:B------:R0:W-:Y:S01]  /*8350*/  STG.E.U16 desc[UR36][R8.64], R3 ;  /* 0x0000000308007986 */ /* 0x0001e2000c101524 */
[----:B------:R-:W-:Y:S05]  /*8360*/  BRA `(.L_x_18899) ;  /* 0x0000000c00507947 */ /* 0x000fea0003800000 */
.L_x_18907:
[----:B------:R-:W-:-:S13]  /*8370*/  ISETP.NE.AND P0, PT, R3, 0x7, PT ;  /* 0x000000070300780c */ /* 0x000fda0003f05270 */
[----:B------:R-:W-:Y:S05]  /*8380*/  @!P0 BRA `(.L_x_18909) ;  /* 0x00000000003c8947 */ /* 0x000fea0003800000 */
[----:B------:R-:W-:-:S13]  /*8390*/  ISETP.NE.AND P0, PT, R3, 0x8, PT ;  /* 0x000000080300780c */ /* 0x000fda0003f05270 */
[----:B------:R-:W-:Y:S05]  /*83a0*/  @!P0 BRA `(.L_x_18910) ;  /* 0x00000000001c8947 */ /* 0x000fea0003800000 */
[----:B------:R-:W-:-:S13]  /*83b0*/  ISETP.NE.AND P0, PT, R3, 0x9, PT ;  /* 0x000000090300780c */ /* 0x000fda0003f05270 */
[----:B------:R-:W-:Y:S05]  /*83c0*/  @P0 BRA `(.L_x_18904) ;  /* 0x0000000800c40947 */ /* 0x000fea0003800000 */
[----:B------:R-:W0:Y:S01]  /*83d0*/  I2F.S8 R4, R0 ;  /* 0x0000000000047306 */ /* 0x000e220000001400 */
[----:B------:R-:W-:Y:S02]  /*83e0*/  IMAD.MOV.U32 R5, RZ, RZ, RZ ;  /* 0x000000ffff057224 */ /* 0x000fe400078e00ff */
[----:B------:R-:W-:-:S03]  /*83f0*/  IMAD.MOV.U32 R25, RZ, RZ, R23 ;  /* 0x000000ffff197224 */ /* 0x000fc600078e0017 */
[----:B0-----:R0:W-:Y:S01]  /*8400*/  STG.E.64 desc[UR36][R8.64], R4 ;  /* 0x0000000408007986 */ /* 0x0011e2000c101b24 */
[----:B------:R-:W-:Y:S05]  /*8410*/  BRA `(.L_x_18899) ;  /* 0x0000000c00247947 */ /* 0x000fea0003800000 */
.L_x_18910:
[----:B------:R-:W0:Y:S01]  /*8420*/  I2F.S8 R0, R0 ;  /* 0x0000000000007306 */ /* 0x000e220000001400 */
[----:B------:R-:W-:Y:S01]  /*8430*/  IMAD.MOV.U32 R25, RZ, RZ, R23 ;  /* 0x000000ffff197224 */ /* 0x000fe200078e0017 */
[----:B0-----:R-:W-:-:S04]  /*8440*/  F2FP.F16.F32.PACK_AB R3, RZ, R0 ;  /* 0x00000000ff03723e */ /* 0x001fc800000000ff */
[----:B------:R-:W-:-:S05]  /*8450*/  PRMT R3, R3, 0x5410, RZ ;  /* 0x0000541003037816 */ /* 0x000fca00000000ff */
[----:B------:R0:W-:Y:S01]  /*8460*/  STG.E desc[UR36][R8.64], R3 ;  /* 0x0000000308007986 */ /* 0x0001e2000c101924 */
[----:B------:R-:W-:Y:S05]  /*8470*/  BRA `(.L_x_18899) ;  /* 0x0000000c000c7947 */ /* 0x000fea0003800000 */
.L_x_18909:
[----:B------:R-:W-:Y:S01]  /*8480*/  PRMT R4, R0, 0x8880, RZ ;  /* 0x0000888000047816 */ /* 0x000fe200000000ff */
[----:B------:R-:W-:-:S03]  /*8490*/  IMAD.MOV.U32 R25, RZ, RZ, R23 ;  /* 0x000000ffff197224 */ /* 0x000fc600078e0017 */
[----:B------:R-:W-:-:S06]  /*84a0*/  PRMT R4, R4, 0x7710, RZ ;  /* 0x0000771004047816 */ /* 0x000fcc00000000ff */
[----:B------:R-:W0:Y:S02]  /*84b0*/  I2F.F64.S16 R4, R4 ;  /* 0x0000000400047312 */ /* 0x000e240000101c00 */
[----:B0-----:R0:W-:Y:S01]  /*84c0*/  STG.E.64 desc[UR36][R8.64], R4 ;  /* 0x0000000408007986 */ /* 0x0011e2000c101b24 */
[----:B------:R-:W-:Y:S05]  /*84d0*/  BRA `(.L_x_18899) ;  /* 0x0000000800f47947 */ /* 0x000fea0003800000 */
.L_x_18900:
        /* <DEDUP_REMOVED lines=8> */
[----:B------:R-:W-:Y:S01]  /*8560*/  LOP3.LUT P0, RZ, R0, 0xff, RZ, 0xc0, !PT ;  /* 0x000000ff00ff7812 */ /* 0x000fe2000780c0ff */
[----:B------:R-:W-:-:S03]  /*8570*/  IMAD.MOV.U32 R25, RZ, RZ, R23 ;  /* 0x000000ffff197224 */ /* 0x000fc600078e0017 */
[----:B------:R-:W-:-:S05]  /*8580*/  SEL R3, RZ, 0x1, !P0 ;  /* 0x00000001ff037807 */ /* 0x000fca0004000000 */
[----:B------:R1:W-:Y:S01]  /*8590*/  STG.E.U8 desc[UR36][R8.64], R3 ;  /* 0x0000000308007986 */ /* 0x0003e2000c101124 */
[----:B------:R-:W-:Y:S05]  /*85a0*/  BRA `(.L_x_18899) ;  /* 0x0000000800c07947 */ /* 0x000fea0003800000 */
.L_x_18913:
[----:B------:R-:W-:Y:S02]  /*85b0*/  PRMT R4, R0, 0x8880, RZ ;  /* 0x0000888000047816 */ /* 0x000fe400000000ff */
[----:B------:R-:W-:Y:S01]  /*85c0*/  CS2R R6, SRZ ;  /* 0x0000000000067805 */ /* 0x000fe2000001ff00 */
[----:B------:R-:W-:Y:S01]  /*85d0*/  IMAD.MOV.U32 R25, RZ, RZ, R23 ;  /* 0x000000ffff197224 */ /* 0x000fe200078e0017 */
[----:B------:R-:W-:-:S06]  /*85e0*/  PRMT R4, R4, 0x7710, RZ ;  /* 0x0000771004047816 */ /* 0x000fcc00000000ff */
[----:B------:R-:W0:Y:S02]  /*85f0*/  I2F.F64.S16 R4, R4 ;  /* 0x0000000400047312 */ /* 0x000e240000101c00 */
[----:B0-----:R0:W-:Y:S01]  /*8600*/  STG.E.128 desc[UR36][R8.64], R4 ;  /* 0x0000000408007986 */ /* 0x0011e2000c101d24 */
[----:B------:R-:W-:Y:S05]  /*8610*/  BRA `(.L_x_18899) ;  /* 0x0000000800a47947 */ /* 0x000fea0003800000 */
.L_x_18912:
        /* <DEDUP_REMOVED lines=21> */
.L_x_18917:
[----:B------:R-:W-:Y:S05]  /*8770*/  BSYNC B0 ;  /* 0x0000000000007941 */ /* 0x000fea0003800000 */
.L_x_18916:
[----:B------:R-:W-:Y:S01]  /*8780*/  LOP3.LUT R3, R3, R4, RZ, 0xfc, !PT ;  /* 0x0000000403037212 */ /* 0x000fe200078efcff */
[----:B------:R-:W-:-:S04]  /*8790*/  IMAD.MOV.U32 R25, RZ, RZ, R23 ;  /* 0x000000ffff197224 */ /* 0x000fc800078e0017 */
[----:B------:R3:W-:Y:S01]  /*87a0*/  STG.E.U8 desc[UR36][R8.64], R3 ;  /* 0x0000000308007986 */ /* 0x0007e2000c101124 */
[----:B------:R-:W-:Y:S05]  /*87b0*/  BRA `(.L_x_18899) ;  /* 0x00000008003c7947 */ /* 0x000fea0003800000 */
.L_x_18915:
        /* <DEDUP_REMOVED lines=13> */
.L_x_18919:
[----:B------:R-:W-:Y:S01]  /*8890*/  IMAD.MOV.U32 R0, RZ, RZ, 0x7f ;  /* 0x0000007fff007424 */ /* 0x000fe200078e00ff */
[----:B------:R-:W-:-:S04]  /*88a0*/  ISETP.GT.U32.AND P0, PT, R3, 0x7f800000, PT ;  /* 0x7f8000000300780c */ /* 0x000fc80003f04070 */
[----:B------:R-:W-:-:S09]  /*88b0*/  SEL R0, R0, 0x7c, P0 ;  /* 0x0000007c00007807 */ /* 0x000fd20000000000 */
.L_x_18920:
[----:B------:R-:W-:Y:S05]  /*88c0*/  BSYNC B0 ;  /* 0x0000000000007941 */ /* 0x000fea0003800000 */
.L_x_18918:
[----:B------:R-:W-:Y:S01]  /*88d0*/  LOP3.LUT R3, R5, 0x80000000, RZ, 0xc0, !PT ;  /* 0x8000000005037812 */ /* 0x000fe200078ec0ff */
[----:B------:R-:W-:-:S03]  /*88e0*/  IMAD.MOV.U32 R25, RZ, RZ, R23 ;  /* 0x000000ffff197224 */ /* 0x000fc600078e0017 */
[----:B------:R-:W-:-:S04]  /*88f0*/  SHF.R.U32.HI R3, RZ, 0x18, R3 ;  /* 0x00000018ff037819 */ /* 0x000fc80000011603 */
[----:B------:R-:W-:-:S05]  /*8900*/  LOP3.LUT R3, R0, R3, RZ, 0xfc, !PT ;  /* 0x0000000300037212 */ /* 0x000fca00078efcff */
[----:B------:R4:W-:Y:S01]  /*8910*/  STG.E.U8 desc[UR36][R8.64], R3 ;  /* 0x0000000308007986 */ /* 0x0009e2000c101124 */
[----:B------:R-:W-:Y:S05]  /*8920*/  BRA `(.L_x_18899) ;  /* 0x0000000400e07947 */ /* 0x000fea0003800000 */
.L_x_18914:
[----:B------:R-:W0:Y:S01]  /*8930*/  I2F.S8 R3, R0 ;  /* 0x0000000000037306 */ /* 0x000e220000001400 */
[----:B------:R-:W-:Y:S01]  /*8940*/  IMAD.MOV.U32 R25, RZ, RZ, R23 ;  /* 0x000000ffff197224 */ /* 0x000fe200078e0017 */
[----:B0-----:R-:W-:-:S05]  /*8950*/  F2FP.BF16.F32.PACK_AB R3, RZ, R3 ;  /* 0x00000003ff03723e */ /* 0x001fca00000010ff */
[----:B------:R2:W-:Y:S01]  /*8960*/  STG.E.U16 desc[UR36][R8.64], R3 ;  /* 0x0000000308007986 */ /* 0x0005e2000c101524 */
[----:B------:R-:W-:Y:S05]  /*8970*/  BRA `(.L_x_18899) ;  /* 0x0000000400cc7947 */ /* 0x000fea0003800000 */
.L_x_18911:
        /* <DEDUP_REMOVED lines=8> */
[----:B------:R-:W-:Y:S01]  /*8a00*/  PRMT R3, R0, 0x8880, RZ ;  /* 0x0000888000037816 */ /* 0x000fe200000000ff */
[----:B------:R-:W-:-:S03]  /*8a10*/  IMAD.MOV.U32 R25, RZ, RZ, R23 ;  /* 0x000000ffff197224 */ /* 0x000fc600078e0017 */
[----:B------:R-:W-:-:S05]  /*8a20*/  PRMT R3, R3, 0x7710, RZ ;  /* 0x0000771003037816 */ /* 0x000fca00000000ff */
[----:B------:R0:W-:Y:S01]  /*8a30*/  STG.E.U16 desc[UR36][R8.64], R3 ;  /* 0x0000000308007986 */ /* 0x0001e2000c101524 */
[----:B------:R-:W-:Y:S05]  /*8a40*/  BRA `(.L_x_18899) ;  /* 0x0000000400987947 */ /* 0x000fea0003800000 */
.L_x_18923:
        /* <DEDUP_REMOVED lines=17> */
.L_x_18926:
[----:B------:R-:W-:-:S04]  /*8b60*/  LOP3.LUT R3, R5, 0x80000000, RZ, 0xc0, !PT ;  /* 0x8000000005037812 */ /* 0x000fc800078ec0ff */
[----:B------:R-:W-:-:S04]  /*8b70*/  SHF.R.U32.HI R3, RZ, 0x18, R3 ;  /* 0x00000018ff037819 */ /* 0x000fc80000011603 */
[----:B------:R-:W-:-:S04]  /*8b80*/  LOP3.LUT R0, R0, R3, RZ, 0xfc, !PT ;  /* 0x0000000300007212 */ /* 0x000fc800078efcff */
[----:B------:R-:W-:-:S07]  /*8b90*/  PRMT R4, R0, 0x7610, R4 ;  /* 0x0000761000047816 */ /* 0x000fce0000000004 */
.L_x_18925:
[----:B------:R-:W-:Y:S05]  /*8ba0*/  BSYNC B0 ;  /* 0x0000000000007941 */ /* 0x000fea0003800000 */
.L_x_18924:
[----:B------:R0:W-:Y:S01]  /*8bb0*/  STG.E.U8 desc[UR36][R8.64], R4 ;  /* 0x0000000408007986 */ /* 0x0001e2000c101124 */
[----:B------:R-:W-:Y:S01]  /*8bc0*/  IMAD.MOV.U32 R25, RZ, RZ, R23 ;  /* 0x000000ffff197224 */ /* 0x000fe200078e0017 */
[----:B------:R-:W-:Y:S06]  /*8bd0*/  BRA `(.L_x_18899) ;  /* 0x0000000400347947 */ /* 0x000fec0003800000 */
.L_x_18922:
        /* <DEDUP_REMOVED lines=17> */
.L_x_18929:
[----:B------:R-:W-:-:S04]  /*8cf0*/  LOP3.LUT R3, R5, 0x80000000, RZ, 0xc0, !PT ;  /* 0x8000000005037812 */ /* 0x000fc800078ec0ff */
[----:B------:R-:W-:-:S04]  /*8d00*/  SHF.R.U32.HI R3, RZ, 0x18, R3 ;  /* 0x00000018ff037819 */ /* 0x000fc80000011603 */
[----:B------:R-:W-:-:S04]  /*8d10*/  LOP3.LUT R0, R0, R3, RZ, 0xfc, !PT ;  /* 0x0000000300007212 */ /* 0x000fc800078efcff */
[----:B------:R-:W-:-:S07]  /*8d20*/  PRMT R4, R0, 0x7610, R4 ;  /* 0x0000761000047816 */ /* 0x000fce0000000004 */
.L_x_18928:
[----:B------:R-:W-:Y:S05]  /*8d30*/  BSYNC B0 ;  /* 0x0000000000007941 */ /* 0x000fea0003800000 */
.L_x_18927:
[----:B------:R0:W-:Y:S01]  /*8d40*/  STG.E.U8 desc[UR36][R8.64], R4 ;  /* 0x0000000408007986 */ /* 0x0001e2000c101124 */
[----:B------:R-:W-:Y:S01]  /*8d50*/  IMAD.MOV.U32 R25, RZ, RZ, R23 ;  /* 0x000000ffff197224 */ /* 0x000fe200078e0017 */
[----:B------:R-:W-:Y:S06]  /*8d60*/  BRA `(.L_x_18899) ;  /* 0x0000000000d07947 */ /* 0x000fec0003800000 */
.L_x_18921:
[----:B------:R-:W-:-:S13]  /*8d70*/  ISETP.NE.AND P0, PT, R3, 0x1c, PT ;  /* 0x0000001c0300780c */ /* 0x000fda0003f05270 */
[----:B------:R-:W-:Y:S05]  /*8d80*/  @!P0 BRA `(.L_x_18930) ;  /* 0x0000000000b88947 */ /* 0x000fea0003800000 */
[----:B------:R-:W-:-:S13]  /*8d90*/  ISETP.NE.AND P0, PT, R3, 0x1d, PT ;  /* 0x0000001d0300780c */ /* 0x000fda0003f05270 */
[----:B------:R-:W-:Y:S05]  /*8da0*/  @!P0 BRA `(.L_x_18931) ;  /* 0x0000000000948947 */ /* 0x000fea0003800000 */
[----:B------:R-:W-:-:S13]  /*8db0*/  ISETP.NE.AND P0, PT, R3, 0x2c, PT ;  /* 0x0000002c0300780c */ /* 0x000fda0003f05270 */
[----:B------:R-:W-:Y:S05]  /*8dc0*/  @P0 BRA `(.L_x_18904) ;  /* 0x0000000000440947 */ /* 0x000fea0003800000 */
[----:B------:R-:W0:Y:S01]  /*8dd0*/  I2F.S8 R0, R0 ;  /* 0x0000000000007306 */ /* 0x000e220000001400 */
        /* <DEDUP_REMOVED lines=16> */
.L_x_18904:
        /* <DEDUP_REMOVED lines=16> */
.L_x_18932:
[----:B------:R-:W-:Y:S01]  /*8fe0*/  IMAD.MOV.U32 R25, RZ, RZ, R23 ;  /* 0x000000ffff197224 */ /* 0x000fe200078e0017 */
[----:B------:R-:W-:Y:S06]  /*8ff0*/  BRA `(.L_x_18899) ;  /* 0x00000000002c7947 */ /* 0x000fec0003800000 */
.L_x_18931:
[----:B------:R-:W-:Y:S01]  /*9000*/  LOP3.LUT R0, R0, 0xffff, RZ, 0xc0, !PT ;  /* 0x0000ffff00007812 */ /* 0x000fe200078ec0ff */
[----:B------:R-:W-:-:S03]  /*9010*/  IMAD.MOV.U32 R25, RZ, RZ, R23 ;  /* 0x000000ffff197224 */ /* 0x000fc600078e0017 */
[----:B------:R-:W-:-:S05]  /*9020*/  PRMT R0, R0, 0x8880, RZ ;  /* 0x0000888000007816 */ /* 0x000fca00000000ff */
[----:B------:R-:W-:-:S05]  /*9030*/  IMAD.MOV.U32 R4, RZ, RZ, R0 ;  /* 0x000000ffff047224 */ /* 0x000fca00078e0000 */
[----:B------:R-:W-:-:S05]  /*9040*/  SHF.R.S32.HI R5, RZ, 0x1f, R4 ;  /* 0x0000001fff057819 */ /* 0x000fca0000011404 */
[----:B------:R0:W-:Y:S01]  /*9050*/  STG.E.64 desc[UR36][R8.64], R4 ;  /* 0x0000000408007986 */ /* 0x0001e2000c101b24 */
[----:B------:R-:W-:Y:S05]  /*9060*/  BRA `(.L_x_18899) ;  /* 0x0000000000107947 */ /* 0x000fea0003800000 */
.L_x_18930:
[----:B------:R-:W-:Y:S01]  /*9070*/  LOP3.LUT R0, R0, 0xffff, RZ, 0xc0, !PT ;  /* 0x0000ffff00007812 */ /* 0x000fe200078ec0ff */
[----:B------:R-:W-:-:S03]  /*9080*/  IMAD.MOV.U32 R25, RZ, RZ, R23 ;  /* 0x000000ffff197224 */ /* 0x000fc600078e0017 */
[----:B------:R-:W-:-:S05]  /*9090*/  PRMT R3, R0, 0x8880, RZ ;  /* 0x0000888000037816 */ /* 0x000fca00000000ff */
[----:B------:R0:W-:Y:S02]  /*90a0*/  STG.E desc[UR36][R8.64], R3 ;  /* 0x0000000308007986 */ /* 0x0001e4000c101924 */
.L_x_18899:
[----:B------:R-:W-:Y:S05]  /*90b0*/  BSYNC B6 ;  /* 0x0000000000067941 */ /* 0x000fea0003800000 */
.L_x_18898:
        /* <DEDUP_REMOVED lines=23> */
.L_x_18938:
[----:B-----5:R0:W-:Y:S01]  /*9230*/  STG.E.U8 desc[UR36][R8.64], R22 ;  /* 0x0000001608007986 */ /* 0x0201e2000c101124 */
[----:B------:R-:W-:Y:S05]  /*9240*/  BRA `(.L_x_18940) ;  /* 0x0000000c00987947 */ /* 0x000fea0003800000 */
.L_x_18937:
[----:B------:R-:W-:-:S13]  /*9250*/  ISETP.NE.AND P0, PT, R0, 0x2, PT ;  /* 0x000000020000780c */ /* 0x000fda0003f05270 */
[----:B------:R-:W-:Y:S05]  /*9260*/  @!P0 BRA `(.L_x_18941) ;  /* 0x0000000000388947 */ /* 0x000fea0003800000 */
[----:B------:R-:W-:-:S13]  /*9270*/  ISETP.NE.AND P0, PT, R0, 0x3, PT ;  /* 0x000000030000780c */ /* 0x000fda0003f05270 */
[----:B------:R-:W-:Y:S05]  /*9280*/  @!P0 BRA `(.L_x_18942) ;  /* 0x0000000000208947 */ /* 0x000fea0003800000 */
[----:B------:R-:W-:-:S13]  /*9290*/  ISETP.NE.AND P0, PT, R0, 0x4, PT ;  /* 0x000000040000780c */ /* 0x000fda0003f05270 */
[----:B------:R-:W-:Y:S05]  /*92a0*/  @P0 BRA `(.L_x_18939) ;  /* 0x0000000c00180947 */ /* 0x000fea0003800000 */
[----:B-----5:R-:W-:-:S04]  /*92b0*/  LOP3.LUT R22, R22, 0xffff, RZ, 0xc0, !PT ;  /* 0x0000ffff16167812 */ /* 0x020fc800078ec0ff */
[----:B------:R-:W-:-:S05]  /*92c0*/  PRMT R22, R22, 0x8880, RZ ;  /* 0x0000888016167816 */ /* 0x000fca00000000ff */
[----:B------:R-:W-:-:S05]  /*92d0*/  IMAD.MOV.U32 R4, RZ, RZ, R22 ;  /* 0x000000ffff047224 */ /* 0x000fca00078e0016 */
[----:B------:R-:W-:-:S05]  /*92e0*/  SHF.R.S32.HI R5, RZ, 0x1f, R4 ;  /* 0x0000001fff057819 */ /* 0x000fca0000011404 */
[----:B------:R0:W-:Y:S01]  /*92f0*/  STG.E.64 desc[UR36][R8.64], R4 ;  /* 0x0000000408007986 */ /* 0x0001e2000c101b24 */
[----:B------:R-:W-:Y:S05]  /*9300*/  BRA `(.L_x_18940) ;  /* 0x0000000c00687947 */ /* 0x000fea0003800000 */
.L_x_18942:
[----:B-----5:R-:W-:-:S04]  /*9310*/  LOP3.LUT R22, R22, 0xffff, RZ, 0xc0, !PT ;  /* 0x0000ffff16167812 */ /* 0x020fc800078ec0ff */
[----:B------:R-:W-:-:S05]  /*9320*/  PRMT R3, R22, 0x8880, RZ ;  /* 0x0000888016037816 */ /* 0x000fca00000000ff */
[----:B------:R0:W-:Y:S01]  /*9330*/  STG.E desc[UR36][R8.64], R3 ;  /* 0x0000000308007986 */ /* 0x0001e2000c101924 */
[----:B------:R-:W-:Y:S05]  /*9340*/  BRA `(.L_x_18940) ;  /* 0x0000000c00587947 */ /* 0x000fea0003800000 */
.L_x_18941:
[----:B-----5:R-:W-:-:S04]  /*9350*/  PRMT R3, R22, 0x8880, RZ ;  /* 0x0000888016037816 */ /* 0x020fc800000000ff */
[----:B------:R-:W-:-:S05]  /*9360*/  PRMT R3, R3, 0x7710, RZ ;  /* 0x0000771003037816 */ /* 0x000fca00000000ff */
[----:B------:R0:W-:Y:S01]  /*9370*/  STG.E.U16 desc[UR36][R8.64], R3 ;  /* 0x0000000308007986 */ /* 0x0001e2000c101524 */
[----:B------:R-:W-:Y:S05]  /*9380*/  BRA `(.L_x_18940) ;  /* 0x0000000c00487947 */ /* 0x000fea0003800000 */
.L_x_18936:
[----:B------:R-:W-:-:S13]  /*9390*/  ISETP.GT.AND P0, PT, R0, 0x6, PT ;  /* 0x000000060000780c */ /* 0x000fda0003f04270 */
[----:B------:R-:W-:Y:S05]  /*93a0*/  @P0 BRA `(.L_x_18943) ;  /* 0x00000000002c0947 */ /* 0x000fea0003800000 */
[----:B------:R-:W-:-:S13]  /*93b0*/  ISETP.NE.AND P0, PT, R0, 0x5, PT ;  /* 0x000000050000780c */ /* 0x000fda0003f05270 */
[----:B------:R-:W-:Y:S05]  /*93c0*/  @!P0 BRA `(.L_x_18944) ;  /* 0x0000000000148947 */ /* 0x000fea0003800000 */
[----:B------:R-:W-:-:S13]  /*93d0*/  ISETP.NE.AND P0, PT, R0, 0x6, PT ;  /* 0x000000060000780c */ /* 0x000fda0003f05270 */
[----:B------:R-:W-:Y:S05]  /*93e0*/  @P0 BRA `(.L_x_18939) ;  /* 0x0000000800c80947 */ /* 0x000fea0003800000 */
[----:B-----5:R-:W0:Y:S02]  /*93f0*/  I2F.S8 R3, R22 ;  /* 0x0000001600037306 */ /* 0x020e240000001400 */
[----:B0-----:R0:W-:Y:S01]  /*9400*/  STG.E desc[UR36][R8.64], R3 ;  /* 0x0000000308007986 */ /* 0x0011e2000c101924 */
[----:B------:R-:W-:Y:S05]  /*9410*/  BRA `(.L_x_18940) ;  /* 0x0000000c00247947 */ /* 0x000fea0003800000 */
.L_x_18944:
[----:B-----5:R-:W0:Y:S02]  /*9420*/  I2F.S8 R0, R22 ;  /* 0x0000001600007306 */ /* 0x020e240000001400 */
[----:B0-----:R-:W-:-:S05]  /*9430*/  F2FP.F16.F32.PACK_AB R0, RZ, R0 ;  /* 0x00000000ff00723e */ /* 0x001fca00000000ff */
[----:B------:R0:W-:Y:S01]  /*9440*/  STG.E.U16 desc[UR36][R8.64], R0 ;  /* 0x0000000008007986 */ /* 0x0001e2000c101524 */
[----:B------:R-:W-:Y:S05]  /*9450*/  BRA `(.L_x_18940) ;  /* 0x0000000c00147947 */ /* 0x000fea0003800000 */
.L_x_18943:
[----:B------:R-:W-:-:S13]  /*9460*/  ISETP.NE.AND P0, PT, R0, 0x7, PT ;  /* 0x000000070000780c */ /* 0x000fda0003f05270 */
[----:B------:R-:W-:Y:S05]  /*9470*/  @!P0 BRA `(.L_x_18945) ;  /* 0x0000000000348947 */ /* 0x000fea0003800000 */
[----:B------:R-:W-:-:S13]  /*9480*/  ISETP.NE.AND P0, PT, R0, 0x8, PT ;  /* 0x000000080000780c */ /* 0x000fda0003f05270 */
[----:B------:R-:W-:Y:S05]  /*9490*/  @!P0 BRA `(.L_x_18946) ;  /* 0x0000000000188947 */ /* 0x000fea0003800000 */
[----:B------:R-:W-:-:S13]  /*94a0*/  ISETP.NE.AND P0, PT, R0, 0x9, PT ;  /* 0x000000090000780c */ /* 0x000fda0003f05270 */
[----:B------:R-:W-:Y:S05]  /*94b0*/  @P0 BRA `(.L_x_18939) ;  /* 0x0000000800940947 */ /* 0x000fea0003800000 */
[----:B-----5:R-:W0:Y:S01]  /*94c0*/  I2F.S8 R22, R22 ;  /* 0x0000001600167306 */ /* 0x020e220000001400 */
[----:B------:R-:W-:-:S05]  /*94d0*/  IMAD.MOV.U32 R23, RZ, RZ, RZ ;  /* 0x000000ffff177224 */ /* 0x000fca00078e00ff */
[----:B0-----:R0:W-:Y:S01]  /*94e0*/  STG.E.64 desc[UR36][R8.64], R22 ;  /* 0x0000001608007986 */ /* 0x0011e2000c101b24 */
[----:B------:R-:W-:Y:S05]  /*94f0*/  BRA `(.L_x_18940) ;  /* 0x0000000800ec7947 */ /* 0x000fea0003800000 */
.L_x_18946:
[----:B-----5:R-:W0:Y:S02]  /*9500*/  I2F.S8 R22, R22 ;  /* 0x0000001600167306 */ /* 0x020e240000001400 */
[----:B0-----:R-:W-:-:S04]  /*9510*/  F2FP.F16.F32.PACK_AB R3, RZ, R22 ;  /* 0x00000016ff03723e */ /* 0x001fc800000000ff */
[----:B------:R-:W-:-:S05]  /*9520*/  PRMT R3, R3, 0x5410, RZ ;  /* 0x0000541003037816 */ /* 0x000fca00000000ff */
[----:B------:R0:W-:Y:S01]  /*9530*/  STG.E desc[UR36][R8.64], R3 ;  /* 0x0000000308007986 */ /* 0x0001e2000c101924 */
[----:B------:R-:W-:Y:S05]  /*9540*/  BRA `(.L_x_18940) ;  /* 0x0000000800d87947 */ /* 0x000fea0003800000 */
.L_x_18945:
[----:B-----5:R-:W-:-:S04]  /*9550*/  PRMT R4, R22, 0x8880, RZ ;  /* 0x0000888016047816 */ /* 0x020fc800000000ff */
[----:B------:R-:W-:-:S06]  /*9560*/  PRMT R4, R4, 0x7710, RZ ;  /* 0x0000771004047816 */ /* 0x000fcc00000000ff */
[----:B------:R-:W0:Y:S02]  /*9570*/  I2F.F64.S16 R4, R4 ;  /* 0x0000000400047312 */ /* 0x000e240000101c00 */
[----:B0-----:R0:W-:Y:S01]  /*9580*/  STG.E.64 desc[UR36][R8.64], R4 ;  /* 0x0000000408007986 */ /* 0x0011e2000c101b24 */
[----:B------:R-:W-:Y:S05]  /*9590*/  BRA `(.L_x_18940) ;  /* 0x0000000800c47947 */ /* 0x000fea0003800000 */
.L_x_18935:
        /* <DEDUP_REMOVED lines=8> */
[----:B-----5:R-:W-:-:S04]  /*9620*/  LOP3.LUT P0, RZ, R22, 0xff, RZ, 0xc0, !PT ;  /* 0x000000ff16ff7812 */ /* 0x020fc8000780c0ff */
[----:B------:R-:W-:-:S05]  /*9630*/  SEL R3, RZ, 0x1, !P0 ;  /* 0x00000001ff037807 */ /* 0x000fca0004000000 */
[----:B------:R1:W-:Y:S01]  /*9640*/  STG.E.U8 desc[UR36][R8.64], R3 ;  /* 0x0000000308007986 */ /* 0x0003e2000c101124 */
[----:B------:R-:W-:Y:S05]  /*9650*/  BRA `(.L_x_18940) ;  /* 0x0000000800947947 */ /* 0x000fea0003800000 */
.L_x_18949:
[----:B-----5:R-:W-:Y:S02]  /*9660*/  PRMT R4, R22, 0x8880, RZ ;  /* 0x0000888016047816 */ /* 0x020fe400000000ff */
[----:B------:R-:W-:Y:S02]  /*9670*/  CS2R R6, SRZ ;  /* 0x0000000000067805 */ /* 0x000fe4000001ff00 */
[----:B------:R-:W-:-:S06]  /*9680*/  PRMT R4, R4, 0x7710, RZ ;  /* 0x0000771004047816 */ /* 0x000fcc00000000ff */
[----:B------:R-:W0:Y:S02]  /*9690*/  I2F.F64.S16 R4, R4 ;  /* 0x0000000400047312 */ /* 0x000e240000101c00 */
[----:B0-----:R0:W-:Y:S01]  /*96a0*/  STG.E.128 desc[UR36][R8.64], R4 ;  /* 0x0000000408007986 */ /* 0x0011e2000c101d24 */
[----:B------:R-:W-:Y:S05]  /*96b0*/  BRA `(.L_x_18940) ;  /* 0x00000008007c7947 */ /* 0x000fea0003800000 */
.L_x_18948:
[----:B------:R-:W-:-:S13]  /*96c0*/  ISETP.NE.AND P0, PT, R0, 0xf, PT ;  /* 0x0000000f0000780c */ /* 0x000fda0003f05270 */
[----:B------:R-:W-:Y:S05]  /*96d0*/  @!P0 BRA `(.L_x_18950) ;  /* 0x0000000000b48947 */ /* 0x000fea0003800000 */
[----:B------:R-:W-:-:S13]  /*96e0*/  ISETP.NE.AND P0, PT, R0, 0x17, PT ;  /* 0x000000170000780c */ /* 0x000fda0003f05270 */
[----:B------:R-:W-:Y:S05]  /*96f0*/  @!P0 BRA `(.L_x_18951) ;  /* 0x0000000000548947 */ /* 0x000fea0003800000 */
[----:B------:R-:W-:-:S13]  /*9700*/  ISETP.NE.AND P0, PT, R0, 0x18, PT ;  /* 0x000000180000780c */ /* 0x000fda0003f05270 */
[----:B------:R-:W-:Y:S05]  /*9710*/  @P0 BRA `(.L_x_18939) ;  /* 0x0000000400fc0947 */ /* 0x000fea0003800000 */
[----:B-----5:R-:W0:Y:S01]  /*9720*/  I2F.S8 R7, R22 ;  /* 0x0000001600077306 */ /* 0x020e220000001400 */
        /* <DEDUP_REMOVED lines=14> */
.L_x_18953:
[----:B------:R-:W-:Y:S05]  /*9810*/  BSYNC B0 ;  /* 0x0000000000007941 */ /* 0x000fea0003800000 */
.L_x_18952:
[----:B------:R-:W-:-:S05]  /*9820*/  LOP3.LUT R5, R0, R5, RZ, 0xfc, !PT ;  /* 0x0000000500057212 */ /* 0x000fca00078efcff */
[----:B------:R3:W-:Y:S01]  /*9830*/  STG.E.U8 desc[UR36][R8.64], R5 ;  /* 0x0000000508007986 */ /* 0x0007e2000c101124 */
[----:B------:R-:W-:Y:S05]  /*9840*/  BRA `(.L_x_18940) ;  /* 0x0000000800187947 */ /* 0x000fea0003800000 */
.L_x_18951:
[----:B-----5:R-:W0:Y:S01]  /*9850*/  I2F.S8 R5, R22 ;  /* 0x0000001600057306 */ /* 0x020e220000001400 */
        /* <DEDUP_REMOVED lines=12> */
.L_x_18955:
[----:B------:R-:W-:Y:S01]  /*9920*/  IMAD.MOV.U32 R0, RZ, RZ, 0x7f ;  /* 0x0000007fff007424 */ /* 0x000fe200078e00ff */
[----:B------:R-:W-:-:S04]  /*9930*/  ISETP.GT.U32.AND P0, PT, R3, 0x7f800000, PT ;  /* 0x7f8000000300780c */ /* 0x000fc80003f04070 */
[----:B------:R-:W-:-:S09]  /*9940*/  SEL R0, R0, 0x7c, P0 ;  /* 0x0000007c00007807 */ /* 0x000fd20000000000 */
.L_x_18956:
[----:B------:R-:W-:Y:S05]  /*9950*/  BSYNC B0 ;  /* 0x0000000000007941 */ /* 0x000fea0003800000 */
.L_x_18954:
[----:B------:R-:W-:-:S04]  /*9960*/  LOP3.LUT R3, R5, 0x80000000, RZ, 0xc0, !PT ;  /* 0x8000000005037812 */ /* 0x000fc800078ec0ff */
[----:B------:R-:W-:-:S04]  /*9970*/  SHF.R.U32.HI R3, RZ, 0x18, R3 ;  /* 0x00000018ff037819 */ /* 0x000fc80000011603 */
[----:B------:R-:W-:-:S05]  /*9980*/  LOP3.LUT R3, R0, R3, RZ, 0xfc, !PT ;  /* 0x0000000300037212 */ /* 0x000fca00078efcff */
[----:B------:R4:W-:Y:S01]  /*9990*/  STG.E.U8 desc[UR36][R8.64], R3 ;  /* 0x0000000308007986 */ /* 0x0009e2000c101124 */
[----:B------:R-:W-:Y:S05]  /*99a0*/  BRA `(.L_x_18940) ;  /* 0x0000000400c07947 */ /* 0x000fea0003800000 */
.L_x_18950:
[----:B-----5:R-:W0:Y:S02]  /*99b0*/  I2F.S8 R0, R22 ;  /* 0x0000001600007306 */ /* 0x020e240000001400 */
[----:B0-----:R-:W-:-:S05]  /*99c0*/  F2FP.BF16.F32.PACK_AB R0, RZ, R0 ;  /* 0x00000000ff00723e */ /* 0x001fca00000010ff */
[----:B------:R2:W-:Y:S01]  /*99d0*/  STG.E.U16 desc[UR36][R8.64], R0 ;  /* 0x0000000008007986 */ /* 0x0005e2000c101524 */
[----:B------:R-:W-:Y:S05]  /*99e0*/  BRA `(.L_x_18940) ;  /* 0x0000000400b07947 */ /* 0x000fea0003800000 */
.L_x_18947:
        /* <DEDUP_REMOVED lines=8> */
[----:B-----5:R-:W-:-:S04]  /*9a70*/  PRMT R3, R22, 0x8880, RZ ;  /* 0x0000888016037816 */ /* 0x020fc800000000ff */
[----:B------:R-:W-:-:S05]  /*9a80*/  PRMT R3, R3, 0x7710, RZ ;  /* 0x0000771003037816 */ /* 0x000fca00000000ff */
[----:B------:R0:W-:Y:S01]  /*9a90*/  STG.E.U16 desc[UR36][R8.64], R3 ;  /* 0x0000000308007986 */ /* 0x0001e2000c101524 */
[----:B------:R-:W-:Y:S05]  /*9aa0*/  BRA `(.L_x_18940) ;  /* 0x0000000400807947 */ /* 0x000fea0003800000 */
.L_x_18959:
[----:B-----5:R-:W0:Y:S01]  /*9ab0*/  I2F.S8 R5, R22 ;  /* 0x0000001600057306 */ /* 0x020e220000001400 */
        /* <DEDUP_REMOVED lines=16> */
.L_x_18962:
[----:B------:R-:W-:-:S04]  /*9bc0*/  LOP3.LUT R3, R5, 0x80000000, RZ, 0xc0, !PT ;  /* 0x8000000005037812 */ /* 0x000fc800078ec0ff */
[----:B------:R-:W-:-:S04]  /*9bd0*/  SHF.R.U32.HI R3, RZ, 0x18, R3 ;  /* 0x00000018ff037819 */ /* 0x000fc80000011603 */
[----:B------:R-:W-:-:S04]  /*9be0*/  LOP3.LUT R0, R0, R3, RZ, 0xfc, !PT ;  /* 0x0000000300007212 */ /* 0x000fc800078efcff */
[----:B------:R-:W-:-:S07]  /*9bf0*/  PRMT R4, R0, 0x7610, R4 ;  /* 0x0000761000047816 */ /* 0x000fce0000000004 */
.L_x_18961:
[----:B------:R-:W-:Y:S05]  /*9c00*/  BSYNC B0 ;  /* 0x0000000000007941 */ /* 0x000fea0003800000 */
.L_x_18960:
[----:B------:R0:W-:Y:S01]  /*9c10*/  STG.E.U8 desc[UR36][R8.64], R4 ;  /* 0x0000000408007986 */ /* 0x0001e2000c101124 */
[----:B------:R-:W-:Y:S05]  /*9c20*/  BRA `(.L_x_18940) ;  /* 0x0000000400207947 */ /* 0x000fea0003800000 */
.L_x_18958:
        /* <DEDUP_REMOVED lines=17> */
.L_x_18965:
[----:B------:R-:W-:-:S04]  /*9d40*/  LOP3.LUT R3, R5, 0x80000000, RZ, 0xc0, !PT ;  /* 0x8000000005037812 */ /* 0x000fc800078ec0ff */
[----:B------:R-:W-:-:S04]  /*9d50*/  SHF.R.U32.HI R3, RZ, 0x18, R3 ;  /* 0x00000018ff037819 */ /* 0x000fc80000011603 */
[----:B------:R-:W-:-:S04]  /*9d60*/  LOP3.LUT R0, R0, R3, RZ, 0xfc, !PT ;  /* 0x0000000300007212 */ /* 0x000fc800078efcff */
[----:B------:R-:W-:-:S07]  /*9d70*/  PRMT R4, R0, 0x7610, R4 ;  /* 0x0000761000047816 */ /* 0x000fce0000000004 */
.L_x_18964:
[----:B------:R-:W-:Y:S05]  /*9d80*/  BSYNC B0 ;  /* 0x0000000000007941 */ /* 0x000fea0003800000 */
.L_x_18963:
[----:B------:R0:W-:Y:S01]  /*9d90*/  STG.E.U8 desc[UR36][R8.64], R4 ;  /* 0x0000000408007986 */ /* 0x0001e2000c101124 */
[----:B------:R-:W-:Y:S05]  /*9da0*/  BRA `(.L_x_18940) ;  /* 0x0000000000c07947 */ /* 0x000fea0003800000 */
.L_x_18957:
[----:B------:R-:W-:-:S13]  /*9db0*/  ISETP.NE.AND P0, PT, R0, 0x1c, PT ;  /* 0x0000001c0000780c */ /* 0x000fda0003f05270 */
[----:B------:R-:W-:Y:S05]  /*9dc0*/  @!P0 BRA `(.L_x_18966) ;  /* 0x0000000000ac8947 */ /* 0x000fea0003800000 */
[----:B------:R-:W-:-:S13]  /*9dd0*/  ISETP.NE.AND P0, PT, R0, 0x1d, PT ;  /* 0x0000001d0000780c */ /* 0x000fda0003f05270 */
[----:B------:R-:W-:Y:S05]  /*9de0*/  @!P0 BRA `(.L_x_18967) ;  /* 0x00000000008c8947 */ /* 0x000fea0003800000 */
[----:B------:R-:W-:-:S13]  /*9df0*/  ISETP.NE.AND P0, PT, R0, 0x2c, PT ;  /* 0x0000002c0000780c */ /* 0x000fda0003f05270 */
[----:B------:R-:W-:Y:S05]  /*9e00*/  @P0 BRA `(.L_x_18939) ;  /* 0x0000000000400947 */ /* 0x000fea0003800000 */
[----:B-----5:R-:W0:Y:S02]  /*9e10*/  I2F.S8 R22, R22 ;  /* 0x0000001600167306 */ /* 0x020e240000001400 */
        /* <DEDUP_REMOVED lines=15> */
.L_x_18939:
        /* <DEDUP_REMOVED lines=16> */
.L_x_18968:
[----:B------:R-:W-:Y:S05]  /*a010*/  BRA `(.L_x_18940) ;  /* 0x0000000000247947 */ /* 0x000fea0003800000 */
.L_x_18967:
[----:B-----5:R-:W-:-:S04]  /*a020*/  LOP3.LUT R22, R22, 0xffff, RZ, 0xc0, !PT ;  /* 0x0000ffff16167812 */ /* 0x020fc800078ec0ff */
[----:B------:R-:W-:-:S05]  /*a030*/  PRMT R22, R22, 0x8880, RZ ;  /* 0x0000888016167816 */ /* 0x000fca00000000ff */
[----:B------:R-:W-:-:S05]  /*a040*/  IMAD.MOV.U32 R4, RZ, RZ, R22 ;  /* 0x000000ffff047224 */ /* 0x000fca00078e0016 */
[----:B------:R-:W-:-:S05]  /*a050*/  SHF.R.S32.HI R5, RZ, 0x1f, R4 ;  /* 0x0000001fff057819 */ /* 0x000fca0000011404 */
[----:B------:R0:W-:Y:S01]  /*a060*/  STG.E.64 desc[UR36][R8.64], R4 ;  /* 0x0000000408007986 */ /* 0x0001e2000c101b24 */
[----:B------:R-:W-:Y:S05]  /*a070*/  BRA `(.L_x_18940) ;  /* 0x00000000000c7947 */ /* 0x000fea0003800000 */
.L_x_18966:
[----:B-----5:R-:W-:-:S04]  /*a080*/  LOP3.LUT R22, R22, 0xffff, RZ, 0xc0, !PT ;  /* 0x0000ffff16167812 */ /* 0x020fc800078ec0ff */
[----:B------:R-:W-:-:S05]  /*a090*/  PRMT R3, R22, 0x8880, RZ ;  /* 0x0000888016037816 */ /* 0x000fca00000000ff */
[----:B------:R0:W-:Y:S02]  /*a0a0*/  STG.E desc[UR36][R8.64], R3 ;  /* 0x0000000308007986 */ /* 0x0001e4000c101924 */
.L_x_18940:
        /* <DEDUP_REMOVED lines=23> */
.L_x_18972:
[----:B------:R0:W-:Y:S01]  /*a220*/  STG.E.U8 desc[UR36][R8.64], R18 ;  /* 0x0000001208007986 */ /* 0x0001e2000c101124 */
[----:B------:R-:W-:Y:S05]  /*a230*/  BRA `(.L_x_18974) ;  /* 0x0000000c00987947 */ /* 0x000fea0003800000 */
.L_x_18971:
        /* <DEDUP_REMOVED lines=12> */
.L_x_18976:
[----:B------:R-:W-:-:S04]  /*a300*/  LOP3.LUT R18, R18, 0xffff, RZ, 0xc0, !PT ;  /* 0x0000ffff12127812 */ /* 0x000fc800078ec0ff */
[----:B------:R-:W-:-:S05]  /*a310*/  PRMT R3, R18, 0x8880, RZ ;  /* 0x0000888012037816 */ /* 0x000fca00000000ff */
[----:B------:R0:W-:Y:S01]  /*a320*/  STG.E desc[UR36][R8.64], R3 ;  /* 0x0000000308007986 */ /* 0x0001e2000c101924 */
[----:B------:R-:W-:Y:S05]  /*a330*/  BRA `(.L_x_18974) ;  /* 0x0000000c00587947 */ /* 0x000fea0003800000 */
.L_x_18975:
[----:B------:R-:W-:-:S04]  /*a340*/  PRMT R3, R18, 0x8880, RZ ;  /* 0x0000888012037816 */ /* 0x000fc800000000ff */
[----:B------:R-:W-:-:S05]  /*a350*/  PRMT R3, R3, 0x7710, RZ ;  /* 0x0000771003037816 */ /* 0x000fca00000000ff */
[----:B------:R0:W-:Y:S01]  /*a360*/  STG.E.U16 desc[UR36][R8.64], R3 ;  /* 0x0000000308007986 */ /* 0x0001e2000c101524 */
[----:B------:R-:W-:Y:S05]  /*a370*/  BRA `(.L_x_18974) ;  /* 0x0000000c00487947 */ /* 0x000fea0003800000 */
.L_x_18970:
        /* <DEDUP_REMOVED lines=9> */
.L_x_18978:
[----:B------:R-:W0:Y:S02]  /*a410*/  I2F.S8 R0, R18 ;  /* 0x0000001200007306 */ /* 0x000e240000001400 */
[----:B0-----:R-:W-:-:S05]  /*a420*/  F2FP.F16.F32.PACK_AB R0, RZ, R0 ;  /* 0x00000000ff00723e */ /* 0x001fca00000000ff */
[----:B------:R0:W-:Y:S01]  /*a430*/  STG.E.U16 desc[UR36][R8.64], R0 ;  /* 0x0000000008007986 */ /* 0x0001e2000c101524 */
[----:B------:R-:W-:Y:S05]  /*a440*/  BRA `(.L_x_18974) ;  /* 0x0000000c00147947 */ /* 0x000fea0003800000 */
.L_x_18977:
        /* <DEDUP_REMOVED lines=10> */
.L_x_18980:
[----:B------:R-:W0:Y:S02]  /*a4f0*/  I2F.S8 R18, R18 ;  /* 0x0000001200127306 */ /* 0x000e240000001400 */
[----:B0-----:R-:W-:-:S04]  /*a500*/  F2FP.F16.F32.PACK_AB R3, RZ, R18 ;  /* 0x00000012ff03723e */ /* 0x001fc800000000ff */
[----:B------:R-:W-:-:S05]  /*a510*/  PRMT R3, R3, 0x5410, RZ ;  /* 0x0000541003037816 */ /* 0x000fca00000000ff */
[----:B------:R2:W-:Y:S01]  /*a520*/  STG.E desc[UR36][R8.64], R3 ;  /* 0x0000000308007986 */ /* 0x0005e2000c101924 */
[----:B------:R-:W-:Y:S05]  /*a530*/  BRA `(.L_x_18974) ;  /* 0x0000000800d87947 */ /* 0x000fea0003800000 */
.L_x_18979:
[----:B------:R-:W-:-:S04]  /*a540*/  PRMT R4, R18, 0x8880, RZ ;  /* 0x0000888012047816 */ /* 0x000fc800000000ff */
[----:B------:R-:W-:-:S06]  /*a550*/  PRMT R4, R4, 0x7710, RZ ;  /* 0x0000771004047816 */ /* 0x000fcc00000000ff */
[----:B------:R-:W0:Y:S02]  /*a560*/  I2F.F64.S16 R4, R4 ;  /* 0x0000000400047312 */ /* 0x000e240000101c00 */
[----:B0-----:R4:W-:Y:S01]  /*a570*/  STG.E.64 desc[UR36][R8.64], R4 ;  /* 0x0000000408007986 */ /* 0x0019e2000c101b24 */
[----:B------:R-:W-:Y:S05]  /*a580*/  BRA `(.L_x_18974) ;  /* 0x0000000800c47947 */ /* 0x000fea0003800000 */
.L_x_18969:
        /* <DEDUP_REMOVED lines=12> */
.L_x_18983:
[----:B------:R-:W-:Y:S02]  /*a650*/  PRMT R4, R18, 0x8880, RZ ;  /* 0x0000888012047816 */ /* 0x000fe400000000ff */
[----:B------:R-:W-:Y:S02]  /*a660*/  CS2R R6, SRZ ;  /* 0x0000000000067805 */ /* 0x000fe4000001ff00 */
[----:B------:R-:W-:-:S06]  /*a670*/  PRMT R4, R4, 0x7710, RZ ;  /* 0x0000771004047816 */ /* 0x000fcc00000000ff */
[----:B------:R-:W0:Y:S02]  /*a680*/  I2F.F64.S16 R4, R4 ;  /* 0x0000000400047312 */ /* 0x000e240000101c00 */
[----:B0-----:R0:W-:Y:S01]  /*a690*/  STG.E.128 desc[UR36][R8.64], R4 ;  /* 0x0000000408007986 */ /* 0x0011e2000c101d24 */
[----:B------:R-:W-:Y:S05]  /*a6a0*/  BRA `(.L_x_18974) ;  /* 0x00000008007c7947 */ /* 0x000fea0003800000 */
.L_x_18982:
        /* <DEDUP_REMOVED lines=21> */
.L_x_18987:
[----:B------:R-:W-:Y:S05]  /*a800*/  BSYNC B0 ;  /* 0x0000000000007941 */ /* 0x000fea0003800000 */
.L_x_18986:
[----:B------:R-:W-:-:S05]  /*a810*/  LOP3.LUT R5, R0, R5, RZ, 0xfc, !PT ;  /* 0x0000000500057212 */ /* 0x000fca00078efcff */
[----:B------:R0:W-:Y:S01]  /*a820*/  STG.E.U8 desc[UR36][R8.64], R5 ;  /* 0x0000000508007986 */ /* 0x0001e2000c101124 */
[----:B------:R-:W-:Y:S05]  /*a830*/  BRA `(.L_x_18974) ;  /* 0x0000000800187947 */ /* 0x000fea0003800000 */
.L_x_18985:
        /* <DEDUP_REMOVED lines=13> */
.L_x_18989:
[----:B------:R-:W-:Y:S01]  /*a910*/  IMAD.MOV.U32 R0, RZ, RZ, 0x7f ;  /* 0x0000007fff007424 */ /* 0x000fe200078e00ff */
[----:B------:R-:W-:-:S04]  /*a920*/  ISETP.GT.U32.AND P0, PT, R3, 0x7f800000, PT ;  /* 0x7f8000000300780c */ /* 0x000fc80003f04070 */
[----:B------:R-:W-:-:S09]  /*a930*/  SEL R0, R0, 0x7c, P0 ;  /* 0x0000007c00007807 */ /* 0x000fd20000000000 */
.L_x_18990:
[----:B------:R-:W-:Y:S05]  /*a940*/  BSYNC B0 ;  /* 0x0000000000007941 */ /* 0x000fea0003800000 */
.L_x_18988:
[----:B------:R-:W-:-:S04]  /*a950*/  LOP3.LUT R3, R5, 0x80000000, RZ, 0xc0, !PT ;  /* 0x8000000005037812 */ /* 0x000fc800078ec0ff */
[----:B------:R-:W-:-:S04]  /*a960*/  SHF.R.U32.HI R3, RZ, 0x18, R3 ;  /* 0x00000018ff037819 */ /* 0x000fc80000011603 */
[----:B------:R-:W-:-:S05]  /*a970*/  LOP3.LUT R3, R0, R3, RZ, 0xfc, !PT ;  /* 0x0000000300037212 */ /* 0x000fca00078efcff */
[----:B------:R0:W-:Y:S01]  /*a980*/  STG.E.U8 desc[UR36][R8.64], R3 ;  /* 0x0000000308007986 */ /* 0x0001e2000c101124 */
[----:B------:R-:W-:Y:S05]  /*a990*/  BRA `(.L_x_18974) ;  /* 0x0000000400c07947 */ /* 0x000fea0003800000 */
.L_x_18984:
[----:B------:R-:W0:Y:S02]  /*a9a0*/  I2F.S8 R0, R18 ;  /* 0x0000001200007306 */ /* 0x000e240000001400 */
[----:B0-----:R-:W-:-:S05]  /*a9b0*/  F2FP.BF16.F32.PACK_AB R0, RZ, R0 ;  /* 0x00000000ff00723e */ /* 0x001fca00000010ff */
[----:B------:R0:W-:Y:S01]  /*a9c0*/  STG.E.U16 desc[UR36][R8.64], R0 ;  /* 0x0000000008007986 */ /* 0x0001e2000c101524 */
[----:B------:R-:W-:Y:S05]  /*a9d0*/  BRA `(.L_x_18974) ;  /* 0x0000000400b07947 */ /* 0x000fea0003800000 */
.L_x_18981:
        /* <DEDUP_REMOVED lines=12> */
.L_x_18993:
        /* <DEDUP_REMOVED lines=17> */
.L_x_18996:
[----:B------:R-:W-:-:S04]  /*abb0*/  LOP3.LUT R3, R5, 0x80000000, RZ, 0xc0, !PT ;  /* 0x8000000005037812 */ /* 0x000fc800078ec0ff */
[----:B------:R-:W-:-:S04]  /*abc0*/  SHF.R.U32.HI R3, RZ, 0x18, R3 ;  /* 0x00000018ff037819 */ /* 0x000fc80000011603 */
[----:B------:R-:W-:-:S04]  /*abd0*/  LOP3.LUT R0, R0, R3, RZ, 0xfc, !PT ;  /* 0x0000000300007212 */ /* 0x000fc800078efcff */
[----:B------:R-:W-:-:S07]  /*abe0*/  PRMT R4, R0, 0x7610, R4 ;  /* 0x0000761000047816 */ /* 0x000fce0000000004 */
.L_x_18995:
[----:B------:R-:W-:Y:S05]  /*abf0*/  BSYNC B0 ;  /* 0x0000000000007941 */ /* 0x000fea0003800000 */
.L_x_18994:
[----:B------:R0:W-:Y:S01]  /*ac00*/  STG.E.U8 desc[UR36][R8.64], R4 ;  /* 0x0000000408007986 */ /* 0x0001e2000c101124 */
[----:B------:R-:W-:Y:S05]  /*ac10*/  BRA `(.L_x_18974) ;  /* 0x0000000400207947 */ /* 0x000fea0003800000 */
.L_x_18992:
        /* <DEDUP_REMOVED lines=17> */
.L_x_18999:
[----:B------:R-:W-:-:S04]  /*ad30*/  LOP3.LUT R3, R5, 0x80000000, RZ, 0xc0, !PT ;  /* 0x8000000005037812 */ /* 0x000fc800078ec0ff */
[----:B------:R-:W-:-:S04]  /*ad40*/  SHF.R.U32.HI R3, RZ, 0x18, R3 ;  /* 0x00000018ff037819 */ /* 0x000fc80000011603 */
[----:B------:R-:W-:-:S04]  /*ad50*/  LOP3.LUT R0, R0, R3, RZ, 0xfc, !PT ;  /* 0x0000000300007212 */ /* 0x000fc800078efcff */
[----:B------:R-:W-:-:S07]  /*ad60*/  PRMT R4, R0, 0x7610, R4 ;  /* 0x0000761000047816 */ /* 0x000fce0000000004 */
.L_x_18998:
[----:B------:R-:W-:Y:S05]  /*ad70*/  BSYNC B0 ;  /* 0x0000000000007941 */ /* 0x000fea0003800000 */
.L_x_18997:
[----:B------:R0:W-:Y:S01]  /*ad80*/  STG.E.U8 desc[UR36][R8.64], R4 ;  /* 0x0000000408007986 */ /* 0x0001e2000c101124 */
[----:B------:R-:W-:Y:S05]  /*ad90*/  BRA `(.L_x_18974) ;  /* 0x0000000000c07947 */ /* 0x000fea0003800000 */
.L_x_18991:
        /* <DEDUP_REMOVED lines=22> */
.L_x_18973:
        /* <DEDUP_REMOVED lines=16> */
.L_x_19002:
[----:B------:R-:W-:Y:S05]  /*b000*/  BRA `(.L_x_18974) ;  /* 0x0000000000247947 */ /* 0x000fea0003800000 */
.L_x_19001:
[----:B------:R-:W-:-:S04]  /*b010*/  LOP3.LUT R18, R18, 0xffff, RZ, 0xc0, !PT ;  /* 0x0000ffff12127812 */ /* 0x000fc800078ec0ff */
[----:B------:R-:W-:-:S05]  /*b020*/  PRMT R18, R18, 0x8880, RZ ;  /* 0x0000888012127816 */ /* 0x000fca00000000ff */
[----:B------:R-:W-:-:S05]  /*b030*/  IMAD.MOV.U32 R4, RZ, RZ, R18 ;  /* 0x000000ffff047224 */ /* 0x000fca00078e0012 */
[----:B------:R-:W-:-:S05]  /*b040*/  SHF.R.S32.HI R5, RZ, 0x1f, R4 ;  /* 0x0000001fff057819 */ /* 0x000fca0000011404 */
[----:B------:R0:W-:Y:S01]  /*b050*/  STG.E.64 desc[UR36][R8.64], R4 ;  /* 0x0000000408007986 */ /* 0x0001e2000c101b24 */
[----:B------:R-:W-:Y:S05]  /*b060*/  BRA `(.L_x_18974) ;  /* 0x00000000000c7947 */ /* 0x000fea0003800000 */
.L_x_19000:
[----:B------:R-:W-:-:S04]  /*b070*/  LOP3.LUT R18, R18, 0xffff, RZ, 0xc0, !PT ;  /* 0x0000ffff12127812 */ /* 0x000fc800078ec0ff */
[----:B------:R-:W-:-:S05]  /*b080*/  PRMT R3, R18, 0x8880, RZ ;  /* 0x0000888012037816 */ /* 0x000fca00000000ff */
[----:B------:R0:W-:Y:S02]  /*b090*/  STG.E desc[UR36][R8.64], R3 ;  /* 0x0000000308007986 */ /* 0x0001e4000c101924 */
.L_x_18974:
[----:B------:R-:W-:-:S07]  /*b0a0*/  VIADD R25, R25, 0x80 ;  /* 0x0000008019197836 */ /* 0x000fce0000000000 */
.L_x_18934:
[----:B------:R-:W-:Y:S05]  /*b0b0*/  BSYNC B6 ;  /* 0x0000000000067941 */ /* 0x000fea0003800000 */
.L_x_18933:
        /* <DEDUP_REMOVED lines=21> */
.L_x_19006:
[----:B-----5:R-:W-:Y:S01]  /*b210*/  STG.E.U8 desc[UR36][R2.64], R19 ;  /* 0x0000001302007986 */ /* 0x020fe2000c101124 */
[----:B------:R-:W-:Y:S05]  /*b220*/  EXIT ;  /* 0x000000000000794d */ /* 0x000fea0003800000 */
.L_x_19005:
        /* <DEDUP_REMOVED lines=10> */
[----:B------:R-:W-:Y:S01]  /*b2d0*/  STG.E.64 desc[UR36][R2.64], R4 ;  /* 0x0000000402007986 */ /* 0x000fe2000c101b24 */
[----:B------:R-:W-:Y:S05]  /*b2e0*/  EXIT ;  /* 0x000000000000794d */ /* 0x000fea0003800000 */
.L_x_19009:
[----:B-----5:R-:W-:-:S04]  /*b2f0*/  LOP3.LUT R19, R19, 0xffff, RZ, 0xc0, !PT ;  /* 0x0000ffff13137812 */ /* 0x020fc800078ec0ff */
[----:B------:R-:W-:-:S05]  /*b300*/  PRMT R5, R19, 0x8880, RZ ;  /* 0x0000888013057816 */ /* 0x000fca00000000ff */
[----:B------:R-:W-:Y:S01]  /*b310*/  STG.E desc[UR36][R2.64], R5 ;  /* 0x0000000502007986 */ /* 0x000fe2000c101924 */
[----:B------:R-:W-:Y:S05]  /*b320*/  EXIT ;  /* 0x000000000000794d */ /* 0x000fea0003800000 */
.L_x_19008:
[----:B-----5:R-:W-:-:S04]  /*b330*/  PRMT R5, R19, 0x8880, RZ ;  /* 0x0000888013057816 */ /* 0x020fc800000000ff */
[----:B------:R-:W-:-:S05]  /*b340*/  PRMT R5, R5, 0x7710, RZ ;  /* 0x0000771005057816 */ /* 0x000fca00000000ff */
[----:B------:R-:W-:Y:S01]  /*b350*/  STG.E.U16 desc[UR36][R2.64], R5 ;  /* 0x0000000502007986 */ /* 0x000fe2000c101524 */
[----:B------:R-:W-:Y:S05]  /*b360*/  EXIT ;  /* 0x000000000000794d */ /* 0x000fea0003800000 */
.L_x_19004:
[----:B------:R-:W-:-:S13]  /*b370*/  ISETP.GT.AND P0, PT, R0, 0x6, PT ;  /* 0x000000060000780c */ /* 0x000fda0003f04270 */
[----:B------:R-:W-:Y:S05]  /*b380*/  @P0 BRA `(.L_x_19010) ;  /* 0x00000000002c0947 */ /* 0x000fea0003800000 */
[----:B------:R-:W-:-:S13]  /*b390*/  ISETP.NE.AND P0, PT, R0, 0x5, PT ;  /* 0x000000050000780c */ /* 0x000fda0003f05270 */
[----:B------:R-:W-:Y:S05]  /*b3a0*/  @!P0 BRA `(.L_x_19011) ;  /* 0x0000000000148947 */ /* 0x000fea0003800000 */
[----:B------:R-:W-:-:S13]  /*b3b0*/  ISETP.NE.AND P0, PT, R0, 0x6, PT ;  /* 0x000000060000780c */ /* 0x000fda0003f05270 */
[----:B------:R-:W-:Y:S05]  /*b3c0*/  @P0 BRA `(.L_x_19007) ;  /* 0x0000000800c80947 */ /* 0x000fea0003800000 */
[----:B-----5:R-:W0:Y:S02]  /*b3d0*/  I2F.S8 R19, R19 ;  /* 0x0000001300137306 */ /* 0x020e240000001400 */
[----:B0-----:R-:W-:Y:S01]  /*b3e0*/  STG.E desc[UR36][R2.64], R19 ;  /* 0x0000001302007986 */ /* 0x001fe2000c101924 */
[----:B------:R-:W-:Y:S05]  /*b3f0*/  EXIT ;  /* 0x000000000000794d */ /* 0x000fea0003800000 */
.L_x_19011:
[----:B-----5:R-:W0:Y:S02]  /*b400*/  I2F.S8 R0, R19 ;  /* 0x0000001300007306 */ /* 0x020e240000001400 */
[----:B0-----:R-:W-:-:S05]  /*b410*/  F2FP.F16.F32.PACK_AB R0, RZ, R0 ;  /* 0x00000000ff00723e */ /* 0x001fca00000000ff */
[----:B------:R-:W-:Y:S01]  /*b420*/  STG.E.U16 desc[UR36][R2.64], R0 ;  /* 0x0000000002007986 */ /* 0x000fe2000c101524 */
[----:B------:R-:W-:Y:S05]  /*b430*/  EXIT ;  /* 0x000000000000794d */ /* 0x000fea0003800000 */
.L_x_19010:
        /* <DEDUP_REMOVED lines=8> */
[----:B0-----:R-:W-:Y:S01]  /*b4c0*/  STG.E.64 desc[UR36][R2.64], R4 ;  /* 0x0000000402007986 */ /* 0x001fe2000c101b24 */
[----:B------:R-:W-:Y:S05]  /*b4d0*/  EXIT ;  /* 0x000000000000794d */ /* 0x000fea0003800000 */
.L_x_19013:
[----:B-----5:R-:W0:Y:S02]  /*b4e0*/  I2F.S8 R19, R19 ;  /* 0x0000001300137306 */ /* 0x020e240000001400 */
[----:B0-----:R-:W-:-:S04]  /*b4f0*/  F2FP.F16.F32.PACK_AB R5, RZ, R19 ;  /* 0x00000013ff05723e */ /* 0x001fc800000000ff */
[----:B------:R-:W-:-:S05]  /*b500*/  PRMT R5, R5, 0x5410, RZ ;  /* 0x0000541005057816 */ /* 0x000fca00000000ff */
[----:B------:R-:W-:Y:S01]  /*b510*/  STG.E desc[UR36][R2.64], R5 ;  /* 0x0000000502007986 */ /* 0x000fe2000c101924 */
[----:B------:R-:W-:Y:S05]  /*b520*/  EXIT ;  /* 0x000000000000794d */ /* 0x000fea0003800000 */
.L_x_19012:
[----:B-----5:R-:W-:-:S04]  /*b530*/  PRMT R4, R19, 0x8880, RZ ;  /* 0x0000888013047816 */ /* 0x020fc800000000ff */
[----:B------:R-:W-:-:S06]  /*b540*/  PRMT R4, R4, 0x7710, RZ ;  /* 0x0000771004047816 */ /* 0x000fcc00000000ff */
[----:B------:R-:W0:Y:S02]  /*b550*/  I2F.F64.S16 R4, R4 ;  /* 0x0000000400047312 */ /* 0x000e240000101c00 */
[----:B0-----:R-:W-:Y:S01]  /*b560*/  STG.E.64 desc[UR36][R2.64], R4 ;  /* 0x0000000402007986 */ /* 0x001fe2000c101b24 */
[----:B------:R-:W-:Y:S05]  /*b570*/  EXIT ;  /* 0x000000000000794d */ /* 0x000fea0003800000 */
.L_x_19003:
        /* <DEDUP_REMOVED lines=10> */
[----:B------:R-:W-:Y:S01]  /*b620*/  STG.E.U8 desc[UR36][R2.64], R5 ;  /* 0x0000000502007986 */ /* 0x000fe2000c101124 */
[----:B------:R-:W-:Y:S05]  /*b630*/  EXIT ;  /* 0x000000000000794d */ /* 0x000fea0003800000 */
.L_x_19016:
[----:B-----5:R-:W-:Y:S02]  /*b640*/  PRMT R4, R19, 0x8880, RZ ;  /* 0x0000888013047816 */ /* 0x020fe400000000ff */
[----:B------:R-:W-:Y:S02]  /*b650*/  CS2R R6, SRZ ;  /* 0x0000000000067805 */ /* 0x000fe4000001ff00 */
[----:B------:R-:W-:-:S06]  /*b660*/  PRMT R4, R4, 0x7710, RZ ;  /* 0x0000771004047816 */ /* 0x000fcc00000000ff */
[----:B------:R-:W0:Y:S02]  /*b670*/  I2F.F64.S16 R4, R4 ;  /* 0x0000000400047312 */ /* 0x000e240000101c00 */
[----:B0-----:R-:W-:Y:S01]  /*b680*/  STG.E.128 desc[UR36][R2.64], R4 ;  /* 0x0000000402007986 */ /* 0x001fe2000c101d24 */
[----:B------:R-:W-:Y:S05]  /*b690*/  EXIT ;  /* 0x000000000000794d */ /* 0x000fea0003800000 */
.L_x_19015:
        /* <DEDUP_REMOVED lines=21> */
.L_x_19020:
[----:B------:R-:W-:Y:S05]  /*b7f0*/  BSYNC B0 ;  /* 0x0000000000007941 */ /* 0x000fea0003800000 */
.L_x_19019:
[----:B------:R-:W-:-:S05]  /*b800*/  LOP3.LUT R5, R0, R5, RZ, 0xfc, !PT ;  /* 0x0000000500057212 */ /* 0x000fca00078efcff */
[----:B------:R-:W-:Y:S01]  /*b810*/  STG.E.U8 desc[UR36][R2.64], R5 ;  /* 0x0000000502007986 */ /* 0x000fe2000c101124 */
[----:B------:R-:W-:Y:S05]  /*b820*/  EXIT ;  /* 0x000000000000794d */ /* 0x000fea0003800000 */
.L_x_19018:
        /* <DEDUP_REMOVED lines=13> */
.L_x_19022:
[----:B------:R-:W-:Y:S01]  /*b900*/  IMAD.MOV.U32 R0, RZ, RZ, 0x7f ;  /* 0x0000007fff007424 */ /* 0x000fe200078e00ff */
[----:B------:R-:W-:-:S04]  /*b910*/  ISETP.GT.U32.AND P0, PT, R4, 0x7f800000, PT ;  /* 0x7f8000000400780c */ /* 0x000fc80003f04070 */
[----:B------:R-:W-:-:S09]  /*b920*/  SEL R0, R0, 0x7c, P0 ;  /* 0x0000007c00007807 */ /* 0x000fd20000000000 */
.L_x_19023:
[----:B------:R-:W-:Y:S05]  /*b930*/  BSYNC B0 ;  /* 0x0000000000007941 */ /* 0x000fea0003800000 */
.L_x_19021:
[----:B------:R-:W-:-:S04]  /*b940*/  LOP3.LUT R4, R19, 0x80000000, RZ, 0xc0, !PT ;  /* 0x8000000013047812 */ /* 0x000fc800078ec0ff */
[----:B------:R-:W-:-:S04]  /*b950*/  SHF.R.U32.HI R5, RZ, 0x18, R4 ;  /* 0x00000018ff057819 */ /* 0x000fc80000011604 */
[----:B------:R-:W-:-:S05]  /*b960*/  LOP3.LUT R5, R0, R5, RZ, 0xfc, !PT ;  /* 0x0000000500057212 */ /* 0x000fca00078efcff */
[----:B------:R-:W-:Y:S01]  /*b970*/  STG.E.U8 desc[UR36][R2.64], R5 ;  /* 0x0000000502007986 */ /* 0x000fe2000c101124 */
[----:B------:R-:W-:Y:S05]  /*b980*/  EXIT ;  /* 0x000000000000794d */ /* 0x000fea0003800000 */
.L_x_19017:
[----:B-----5:R-:W0:Y:S02]  /*b990*/  I2F.S8 R0, R19 ;  /* 0x0000001300007306 */ /* 0x020e240000001400 */
[----:B0-----:R-:W-:-:S05]  /*b9a0*/  F2FP.BF16.F32.PACK_AB R0, RZ, R0 ;  /* 0x00000000ff00723e */ /* 0x001fca00000010ff */
[----:B------:R-:W-:Y:S01]  /*b9b0*/  STG.E.U16 desc[UR36][R2.64], R0 ;  /* 0x0000000002007986 */ /* 0x000fe2000c101524 */
[----:B------:R-:W-:Y:S05]  /*b9c0*/  EXIT ;  /* 0x000000000000794d */ /* 0x000fea0003800000 */
.L_x_19014:
        /* <DEDUP_REMOVED lines=10> */
[----:B------:R-:W-:Y:S01]  /*ba70*/  STG.E.U16 desc[UR36][R2.64], R5 ;  /* 0x0000000502007986 */ /* 0x000fe2000c101524 */
[----:B------:R-:W-:Y:S05]  /*ba80*/  EXIT ;  /* 0x000000000000794d */ /* 0x000fea0003800000 */
.L_x_19026:
        /* <DEDUP_REMOVED lines=17> */
.L_x_19029:
[----:B------:R-:W-:-:S04]  /*bba0*/  LOP3.LUT R0, R19, 0x80000000, RZ, 0xc0, !PT ;  /* 0x8000000013007812 */ /* 0x000fc800078ec0ff */
[----:B------:R-:W-:-:S04]  /*bbb0*/  SHF.R.U32.HI R5, RZ, 0x18, R0 ;  /* 0x00000018ff057819 */ /* 0x000fc80000011600 */
[----:B------:R-:W-:-:S04]  /*bbc0*/  LOP3.LUT R4, R4, R5, RZ, 0xfc, !PT ;  /* 0x0000000504047212 */ /* 0x000fc800078efcff */
[----:B------:R-:W-:-:S07]  /*bbd0*/  PRMT R0, R4, 0x7610, R0 ;  /* 0x0000761004007816 */ /* 0x000fce0000000000 */
.L_x_19028:
[----:B------:R-:W-:Y:S05]  /*bbe0*/  BSYNC B0 ;  /* 0x0000000000007941 */ /* 0x000fea0003800000 */
.L_x_19027:
[----:B------:R-:W-:Y:S01]  /*bbf0*/  STG.E.U8 desc[UR36][R2.64], R0 ;  /* 0x0000000002007986 */ /* 0x000fe2000c101124 */
[----:B------:R-:W-:Y:S05]  /*bc00*/  EXIT ;  /* 0x000000000000794d */ /* 0x000fea0003800000 */
.L_x_19025:
        /* <DEDUP_REMOVED lines=17> */
.L_x_19032:
[----:B------:R-:W-:-:S04]  /*bd20*/  LOP3.LUT R0, R19, 0x80000000, RZ, 0xc0, !PT ;  /* 0x8000000013007812 */ /* 0x000fc800078ec0ff */
[----:B------:R-:W-:-:S04]  /*bd30*/  SHF.R.U32.HI R5, RZ, 0x18, R0 ;  /* 0x00000018ff057819 */ /* 0x000fc80000011600 */
[----:B------:R-:W-:-:S04]  /*bd40*/  LOP3.LUT R4, R4, R5, RZ, 0xfc, !PT ;  /* 0x0000000504047212 */ /* 0x000fc800078efcff */
[----:B------:R-:W-:-:S07]  /*bd50*/  PRMT R0, R4, 0x7610, R0 ;  /* 0x0000761004007816 */ /* 0x000fce0000000000 */
.L_x_19031:
[----:B------:R-:W-:Y:S05]  /*bd60*/  BSYNC B0 ;  /* 0x0000000000007941 */ /* 0x000fea0003800000 */
.L_x_19030:
[----:B------:R-:W-:Y:S01]  /*bd70*/  STG.E.U8 desc[UR36][R2.64], R0 ;  /* 0x0000000002007986 */ /* 0x000fe2000c101124 */
[----:B------:R-:W-:Y:S05]  /*bd80*/  EXIT ;  /* 0x000000000000794d */ /* 0x000fea0003800000 */
.L_x_19024:
        /* <DEDUP_REMOVED lines=22> */
.L_x_19007:
        /* <DEDUP_REMOVED lines=16> */
.L_x_19035:
[----:B------:R-:W-:Y:S05]  /*bff0*/  EXIT ;  /* 0x000000000000794d */ /* 0x000fea0003800000 */
.L_x_19034:
[----:B-----5:R-:W-:-:S04]  /*c000*/  LOP3.LUT R19, R19, 0xffff, RZ, 0xc0, !PT ;  /* 0x0000ffff13137812 */ /* 0x020fc800078ec0ff */
[----:B------:R-:W-:-:S05]  /*c010*/  PRMT R19, R19, 0x8880, RZ ;  /* 0x0000888013137816 */ /* 0x000fca00000000ff */
[----:B------:R-:W-:-:S05]  /*c020*/  IMAD.MOV.U32 R4, RZ, RZ, R19 ;  /* 0x000000ffff047224 */ /* 0x000fca00078e0013 */
[----:B------:R-:W-:-:S05]  /*c030*/  SHF.R.S32.HI R5, RZ, 0x1f, R4 ;  /* 0x0000001fff057819 */ /* 0x000fca0000011404 */
[----:B------:R-:W-:Y:S01]  /*c040*/  STG.E.64 desc[UR36][R2.64], R4 ;  /* 0x0000000402007986 */ /* 0x000fe2000c101b24 */
[----:B------:R-:W-:Y:S05]  /*c050*/  EXIT ;  /* 0x000000000000794d */ /* 0x000fea0003800000 */
.L_x_19033:
[----:B-----5:R-:W-:-:S04]  /*c060*/  LOP3.LUT R19, R19, 0xffff, RZ, 0xc0, !PT ;  /* 0x0000ffff13137812 */ /* 0x020fc800078ec0ff */
[----:B------:R-:W-:-:S05]  /*c070*/  PRMT R5, R19, 0x8880, RZ ;  /* 0x0000888013057816 */ /* 0x000fca00000000ff */
[----:B------:R-:W-:Y:S01]  /*c080*/  STG.E desc[UR36][R2.64], R5 ;  /* 0x0000000502007986 */ /* 0x000fe2000c101924 */
[----:B------:R-:W-:Y:S05]  /*c090*/  EXIT ;  /* 0x000000000000794d */ /* 0x000fea0003800000 */
.L_x_19036:
        /* <DEDUP_REMOVED lines=14> */
.L_x_22936:


//--------------------- .text._ZN2at6native18elementwise_kernelILi128ELi4EZNS0_22gpu_kernel_impl_nocastINS0_13BinaryFunctorIaaaZZZNS0_15binary_internal21div_trunc_kernel_cudaERNS_18TensorIteratorBaseEENKUlvE_clEvENKUlvE0_clEvEUlaaE_EEEEvS6_RKT_EUliE_EEviT1_ --------------------------
	.section	.text._ZN2at6native18elementwise_kernelILi128ELi4EZNS0_22gpu_kernel_impl_nocastINS0_13BinaryFunctorIaaaZZZNS0_15binary_internal21div_trunc_kernel_cudaERNS_18TensorIteratorBaseEENKUlvE_clEvENKUlvE0_clEvEUlaaE_EEEEvS6_RKT_EUliE_EEviT1_,"ax",@progbits
	.align	128
        .global         _ZN2at6native18elementwise_kernelILi128ELi4EZNS0_22gpu_kernel_impl_nocastINS0_13BinaryFunctorIaaaZZZNS0_15binary_internal21div_trunc_kernel_cudaERNS_18TensorIteratorBaseEENKUlvE_clEvENKUlvE0_clEvEUlaaE_EEEEvS6_RKT_EUliE_EEviT1_
        .type           _ZN2at6native18elementwise_kernelILi128ELi4EZNS0_22gpu_kernel_impl_nocastINS0_13BinaryFunctorIaaaZZZNS0_15binary_internal21div_trunc_kernel_cudaERNS_18TensorIteratorBaseEENKUlvE_clEvENKUlvE0_clEvEUlaaE_EEEEvS6_RKT_EUliE_EEviT1_,@function
        .size           _ZN2at6native18elementwise_kernelILi128ELi4EZNS0_22gpu_kernel_impl_nocastINS0_13BinaryFunctorIaaaZZZNS0_15binary_internal21div_trunc_kernel_cudaERNS_18TensorIteratorBaseEENKUlvE_clEvENKUlvE0_clEvEUlaaE_EEEEvS6_RKT_EUliE_EEviT1_,(.L_x_22937 - _ZN2at6native18elementwise_kernelILi128ELi4EZNS0_22gpu_kernel_impl_nocastINS0_13BinaryFunctorIaaaZZZNS0_15binary_internal21div_trunc_kernel_cudaERNS_18TensorIteratorBaseEENKUlvE_clEvENKUlvE0_clEvEUlaaE_EEEEvS6_RKT_EUliE_EEviT1_)
        .other          _ZN2at6native18elementwise_kernelILi128ELi4EZNS0_22gpu_kernel_impl_nocastINS0_13BinaryFunctorIaaaZZZNS0_15binary_internal21div_trunc_kernel_cudaERNS_18TensorIteratorBaseEENKUlvE_clEvENKUlvE0_clEvEUlaaE_EEEEvS6_RKT_EUliE_EEviT1_,@"STO_CUDA_ENTRY STV_DEFAULT"
_ZN2at6native18elementwise_kernelILi128ELi4EZNS0_22gpu_kernel_impl_nocastINS0_13BinaryFunctorIaaaZZZNS0_15binary_internal21div_trunc_kernel_cudaERNS_18TensorIteratorBaseEENKUlvE_clEvENKUlvE0_clEvEUlaaE_EEEEvS6_RKT_EUliE_EEviT1_:
.text._ZN2at6native18elementwise_kernelILi128ELi4EZNS0_22gpu_kernel_impl_nocastINS0_13BinaryFunctorIaaaZZZNS0_15binary_internal21div_trunc_kernel_cudaERNS_18TensorIteratorBaseEENKUlvE_clEvENKUlvE0_clEvEUlaaE_EEEEvS6_RKT_EUliE_EEviT1_:
        /* <DEDUP_REMOVED lines=363> */
.L_x_19039:
[----:B------:R-:W-:Y:S02]  /*16b0*/  ULDC.64 UR8, c[0x0][0x488] ;  /* 0x0001220000087ab9 */ /* 0x000fe40000000a00 */
[----:B------:R-:W-:-:S04]  /*16c0*/  IADD3 R8, P0, R2, UR8, RZ ;  /* 0x0000000802087c10 */ /* 0x000fc8000ff1e0ff */
[----:B------:R-:W-:Y:S01]  /*16d0*/  IADD3.X R9, RZ, UR9, RZ, P0, !PT ;  /* 0x00000009ff097c10 */ /* 0x000fe200087fe4ff */
[----:B------:R-:W-:-:S04]  /*16e0*/  ULDC.64 UR8, c[0x0][0x480] ;  /* 0x0001200000087ab9 */ /* 0x000fc80000000a00 */
[----:B------:R-:W2:Y:S01]  /*16f0*/  LDG.E.S8 R15, desc[UR4][R8.64] ;  /* 0x00000004080f7981 */ /* 0x000ea2000c1e1300 */
[----:B------:R-:W-:-:S04]  /*1700*/  IADD3 R6, P0, R0, UR8, RZ ;  /* 0x0000000800067c10 */ /* 0x000fc8000ff1e0ff */
[----:B------:R-:W-:Y:S01]  /*1710*/  IADD3.X R7, RZ, UR9, RZ, P0, !PT ;  /* 0x00000009ff077c10 */ /* 0x000fe200087fe4ff */
[----:B------:R-:W-:-:S04]  /*1720*/  ULDC.64 UR8, c[0x0][0x478] ;  /* 0x00011e0000087ab9 */ /* 0x000fc80000000a00 */
[----:B------:R-:W3:Y:S01]  /*1730*/  LDG.E.S8 R6, desc[UR4][R6.64] ;  /* 0x0000000406067981 */ /* 0x000ee2000c1e1300 */
        /* <DEDUP_REMOVED lines=27> */
[----:B------:R0:W-:Y:S02]  /*18f0*/  STG.E.U8 desc[UR4][R4.64], R11 ;  /* 0x0000000b04007986 */ /* 0x0001e4000c101104 */
.L_x_19038:
[----:B------:R-:W-:Y:S05]  /*1900*/  BSYNC B0 ;  /* 0x0000000000007941 */ /* 0x000fea0003800000 */
.L_x_19037:
        /* <DEDUP_REMOVED lines=356> */
.L_x_19042:
        /* <DEDUP_REMOVED lines=37> */
[----:B------:R1:W-:Y:S10]  /*31a0*/  STG.E.U8 desc[UR4][R4.64], R11 ;  /* 0x0000000b04007986 */ /* 0x0003f4000c101104 */
        /* <DEDUP_REMOVED lines=354> */
.L_x_19043:
        /* <DEDUP_REMOVED lines=37> */
.L_x_19041:
[----:B------:R-:W-:Y:S05]  /*4a20*/  BSYNC B0 ;  /* 0x0000000000007941 */ /* 0x000fea0003800000 */
.L_x_19040:
        /* <DEDUP_REMOVED lines=355> */
.L_x_19044:
        /* <DEDUP_REMOVED lines=8> */
[----:B------:R0:W3:Y:S01]  /*60e0*/  LDG.E.S8 R2, desc[UR4][R2.64] ;  /* 0x0000000402027981 */ /* 0x0000e2000c1e1300 */
        /* <DEDUP_REMOVED lines=26> */
[----:B------:R-:W-:Y:S01]  /*6290*/  STG.E.U8 desc[UR4][R2.64], R9 ;  /* 0x0000000902007986 */ /* 0x000fe2000c101104 */
[----:B------:R-:W-:Y:S05]  /*62a0*/  EXIT ;  /* 0x000000000000794d */ /* 0x000fea0003800000 */
.L_x_19045:
        /* <DEDUP_REMOVED lines=13> */
.L_x_22937:


//--------------------- .text._ZN2at6native27unrolled_elementwise_kernelINS0_13BinaryFunctorIaaaZZZNS0_15binary_internal21div_trunc_kernel_cudaERNS_18TensorIteratorBaseEENKUlvE_clEvENKUlvE0_clEvEUlaaE_EESt5arrayIPcLm3EELi4E23TrivialOffsetCalculatorILi2EjESD_ILi1EjENS0_6memory15LoadWithoutCastENSG_16StoreWithoutCastEEEviT_T0_T2_T3_T4_T5_ --------------------------
	.section	.text._ZN2at6native27unrolled_elementwise_kernelINS0_13BinaryFunctorIaaaZZZNS0_15binary_internal21div_trunc_kernel_cudaERNS_18TensorIteratorBaseEENKUlvE_clEvENKUlvE0_clEvEUlaaE_EESt5arrayIPcLm3EELi4E23TrivialOffsetCalculatorILi2EjESD_ILi1EjENS0_6memory15LoadWithoutCastENSG_16StoreWithoutCastEEEviT_T0_T2_T3_T4_T5_,"ax",@progbits
	.align	128
        .global         _ZN2at6native27unrolled_elementwise_kernelINS0_13BinaryFunctorIaaaZZZNS0_15binary_internal21div_trunc_kernel_cudaERNS_18TensorIteratorBaseEENKUlvE_clEvENKUlvE0_clEvEUlaaE_EESt5arrayIPcLm3EELi4E23TrivialOffsetCalculatorILi2EjESD_ILi1EjENS0_6memory15LoadWithoutCastENSG_16StoreWithoutCastEEEviT_T0_T2_T3_T4_T5_
        .type           _ZN2at6native27unrolled_elementwise_kernelINS0_13BinaryFunctorIaaaZZZNS0_15binary_internal21div_trunc_kernel_cudaERNS_18TensorIteratorBaseEENKUlvE_clEvENKUlvE0_clEvEUlaaE_EESt5arrayIPcLm3EELi4E23TrivialOffsetCalculatorILi2EjESD_ILi1EjENS0_6memory15LoadWithoutCastENSG_16StoreWithoutCastEEEviT_T0_T2_T3_T4_T5_,@function
        .size           _ZN2at6native27unrolled_elementwise_kernelINS0_13BinaryFunctorIaaaZZZNS0_15binary_internal21div_trunc_kernel_cudaERNS_18TensorIteratorBaseEENKUlvE_clEvENKUlvE0_clEvEUlaaE_EESt5arrayIPcLm3EELi4E23TrivialOffsetCalculatorILi2EjESD_ILi1EjENS0_6memory15LoadWithoutCastENSG_16StoreWithoutCastEEEviT_T0_T2_T3_T4_T5_,(.L_x_22938 - _ZN2at6native27unrolled_elementwise_kernelINS0_13BinaryFunctorIaaaZZZNS0_15binary_internal21div_trunc_kernel_cudaERNS_18TensorIteratorBaseEENKUlvE_clEvENKUlvE0_clEvEUlaaE_EESt5arrayIPcLm3EELi4E23TrivialOffsetCalculatorILi2EjESD_ILi1EjENS0_6memory15LoadWithoutCastENSG_16StoreWithoutCastEEEviT_T0_T2_T3_T4_T5_)
        .other          _ZN2at6native27unrolled_elementwise_kernelINS0_13BinaryFunctorIaaaZZZNS0_15binary_internal21div_trunc_kernel_cudaERNS_18TensorIteratorBaseEENKUlvE_clEvENKUlvE0_clEvEUlaaE_EESt5arrayIPcLm3EELi4E23TrivialOffsetCalculatorILi2EjESD_ILi1EjENS0_6memory15LoadWithoutCastENSG_16StoreWithoutCastEEEviT_T0_T2_T3_T4_T5_,@"STO_CUDA_ENTRY STV_DEFAULT"
_ZN2at6native27unrolled_elementwise_kernelINS0_13BinaryFunctorIaaaZZZNS0_15binary_internal21div_trunc_kernel_cudaERNS_18TensorIteratorBaseEENKUlvE_clEvENKUlvE0_clEvEUlaaE_EESt5arrayIPcLm3EELi4E23TrivialOffsetCalculatorILi2EjESD_ILi1EjENS0_6memory15LoadWithoutCastENSG_16StoreWithoutCastEEEviT_T0_T2_T3_T4_T5_:
.text._ZN2at6native27unrolled_elementwise_kernelINS0_13BinaryFunctorIaaaZZZNS0_15binary_internal21div_trunc_kernel_cudaERNS_18TensorIteratorBaseEENKUlvE_clEvENKUlvE0_clEvEUlaaE_EESt5arrayIPcLm3EELi4E23TrivialOffsetCalculatorILi2EjESD_ILi1EjENS0_6memory15LoadWithoutCastENSG_16StoreWithoutCastEEEviT_T0_T2_T3_T4_T5_:
        /* <DEDUP_REMOVED lines=8> */
[----:B------:R-:W-:Y:S02]  /*0080*/  @!P0 IMAD R15, R10, 0x200, R19 ;  /* 0x000002000a0f8824 */ /* 0x000fe400078e0213 */
[----:B------:R-:W-:-:S05]  /*0090*/  @!P0 VIADD R19, R19, 0x80 ;  /* 0x0000008013138836 */ /* 0x000fca0000000000 */
[----:B------:R-:W-:-:S13]  /*00a0*/  ISETP.GE.AND P3, PT, R19, R11, PT ;  /* 0x0000000b1300720c */ /* 0x000fda0003f66270 */
[----:B------:R-:W-:Y:S01]  /*00b0*/  @!P3 IMAD R9, R10, 0x200, R19 ;  /* 0x000002000a09b824 */ /* 0x000fe200078e0213 */
[----:B------:R-:W-:Y:S01]  /*00c0*/  @!P3 IADD3 R19, R19, 0x80, RZ ;  /* 0x000000801313b810 */ /* 0x000fe20007ffe0ff */
[----:B------:R-:W0:Y:S03]  /*00d0*/  @!P3 LDC.64 R16, c[0x0][0x220] ;  /* 0x00008800ff10bb82 */ /* 0x000e260000000a00 */
[----:B------:R-:W-:-:S05]  /*00e0*/  ISETP.GE.AND P2, PT, R19, R11, PT ;  /* 0x0000000b1300720c */ /* 0x000fca0003f46270 */
[----:B------:R-:W1:Y:S08]  /*00f0*/  @!P3 LDC.64 R20, c[0x0][0x228] ;  /* 0x00008a00ff14bb82 */ /* 0x000e700000000a00 */
[----:B------:R-:W2:Y:S01]  /*0100*/  @!P2 LDC.64 R12, c[0x0][0x220] ;  /* 0x00008800ff0cab82 */ /* 0x000ea20000000a00 */
[----:B------:R-:W-:Y:S02]  /*0110*/  @!P2 IMAD R23, R10, 0x200, R19 ;  /* 0x000002000a17a824 */ /* 0x000fe400078e0213 */
[----:B------:R-:W-:-:S05]  /*0120*/  @!P2 VIADD R19, R19, 0x80 ;  /* 0x000000801313a836 */ /* 0x000fca0000000000 */
[----:B------:R-:W-:Y:S01]  /*0130*/  ISETP.GE.AND P1, PT, R19, R11, PT ;  /* 0x0000000b1300720c */ /* 0x000fe20003f26270 */
[----:B------:R-:W3:Y:S01]  /*0140*/  @!P2 LDC.64 R4, c[0x0][0x228] ;  /* 0x00008a00ff04ab82 */ /* 0x000ee20000000a00 */
[----:B0-----:R-:W-:Y:S01]  /*0150*/  @!P3 IADD3 R16, P4, R9, R16, RZ ;  /* 0x000000100910b210 */ /* 0x001fe20007f9e0ff */
[----:B------:R-:W-:-:S04]  /*0160*/  IMAD.MOV.U32 R0, RZ, RZ, RZ ;  /* 0x000000ffff007224 */ /* 0x000fc800078e00ff */
[----:B------:R-:W-:Y:S01]  /*0170*/  @!P3 IMAD.X R17, RZ, RZ, R17, P4 ;  /* 0x000000ffff11b224 */ /* 0x000fe200020e0611 */
[----:B-1----:R-:W-:Y:S02]  /*0180*/  @!P3 IADD3 R20, P5, R9, R20, RZ ;  /* 0x000000140914b210 */ /* 0x002fe40007fbe0ff */
[----:B------:R-:W-:-:S03]  /*0190*/  CS2R R8, SRZ ;  /* 0x0000000000087805 */ /* 0x000fc6000001ff00 */
[----:B------:R-:W0:Y:S01]  /*01a0*/  @!P1 LDC.64 R6, c[0x0][0x220] ;  /* 0x00008800ff069b82 */ /* 0x000e220000000a00 */
[----:B------:R-:W-:Y:S02]  /*01b0*/  @!P3 IMAD.X R21, RZ, RZ, R21, P5 ;  /* 0x000000ffff15b224 */ /* 0x000fe400028e0615 */
[----:B------:R-:W5:Y:S01]  /*01c0*/  @!P3 LDG.E.S8 R9, desc[UR4][R16.64] ;  /* 0x000000041009b981 */ /* 0x000f62000c1e1300 */
[----:B--2---:R-:W-:-:S03]  /*01d0*/  @!P2 IADD3 R12, P4, R23, R12, RZ ;  /* 0x0000000c170ca210 */ /* 0x004fc60007f9e0ff */
[----:B------:R1:W5:Y:S01]  /*01e0*/  @!P3 LDG.E.S8 R8, desc[UR4][R20.64] ;  /* 0x000000041408b981 */ /* 0x000362000c1e1300 */
[----:B------:R-:W2:Y:S01]  /*01f0*/  @!P1 LDC.64 R2, c[0x0][0x228] ;  /* 0x00008a00ff029b82 */ /* 0x000ea20000000a00 */
[----:B------:R-:W-:-:S05]  /*0200*/  @!P2 IADD3.X R13, RZ, R13, RZ, P4, !PT ;  /* 0x0000000dff0da210 */ /* 0x000fca00027fe4ff */
[----:B------:R4:W5:Y:S02]  /*0210*/  @!P2 LDG.E.S8 R0, desc[UR4][R12.64] ;  /* 0x000000040c00a981 */ /* 0x000964000c1e1300 */
[----:B-1----:R-:W1:Y:S08]  /*0220*/  @!P0 LDC.64 R20, c[0x0][0x228] ;  /* 0x00008a00ff148b82 */ /* 0x002e700000000a00 */
[----:B----4-:R-:W4:Y:S01]  /*0230*/  @!P0 LDC.64 R12, c[0x0][0x220] ;  /* 0x00008800ff0c8b82 */ /* 0x010f220000000a00 */
[----:B------:R-:W-:Y:S01]  /*0240*/  @!P1 IMAD R19, R10, 0x200, R19 ;  /* 0x000002000a139824 */ /* 0x000fe200078e0213 */
[----:B---3--:R-:W-:-:S04]  /*0250*/  @!P2 IADD3 R4, P5, R23, R4, RZ ;  /* 0x000000041704a210 */ /* 0x008fc80007fbe0ff */
[C---:B0-----:R-:W-:Y:S02]  /*0260*/  @!P1 IADD3 R6, P3, R19.reuse, R6, RZ ;  /* 0x0000000613069210 */ /* 0x041fe40007f7e0ff */
[----:B--2---:R-:W-:Y:S02]  /*0270*/  @!P1 IADD3 R2, P4, R19, R2, RZ ;  /* 0x0000000213029210 */ /* 0x004fe40007f9e0ff */
[----:B------:R-:W-:Y:S02]  /*0280*/  CS2R R16, SRZ ;  /* 0x0000000000107805 */ /* 0x000fe4000001ff00 */
[----:B------:R-:W-:Y:S01]  /*0290*/  CS2R R18, SRZ ;  /* 0x0000000000127805 */ /* 0x000fe2000001ff00 */
[----:B------:R-:W-:Y:S01]  /*02a0*/  @!P2 IMAD.X R5, RZ, RZ, R5, P5 ;  /* 0x000000ffff05a224 */ /* 0x000fe200028e0605 */
[----:B------:R-:W-:Y:S01]  /*02b0*/  @!P1 IADD3.X R3, RZ, R3, RZ, P4, !PT ;  /* 0x00000003ff039210 */ /* 0x000fe200027fe4ff */
[----:B------:R-:W-:-:S03]  /*02c0*/  @!P1 IMAD.X R7, RZ, RZ, R7, P3 ;  /* 0x000000ffff079224 */ /* 0x000fc600018e0607 */
[----:B------:R-:W5:Y:S01]  /*02d0*/  @!P2 LDG.E.S8 R17, desc[UR4][R4.64] ;  /* 0x000000040411a981 */ /* 0x000f62000c1e1300 */
[----:B-1----:R-:W-:-:S03]  /*02e0*/  @!P0 IADD3 R20, P2, R15, R20, RZ ;  /* 0x000000140f148210 */ /* 0x002fc60007f5e0ff */
[----:B------:R-:W5:Y:S04]  /*02f0*/  @!P1 LDG.E.S8 R16, desc[UR4][R6.64] ;  /* 0x0000000406109981 */ /* 0x000f68000c1e1300 */
[----:B------:R0:W5:Y:S01]  /*0300*/  @!P1 LDG.E.S8 R19, desc[UR4][R2.64] ;  /* 0x0000000402139981 */ /* 0x000162000c1e1300 */
[----:B----4-:R-:W-:Y:S01]  /*0310*/  @!P0 IADD3 R12, P1, R15, R12, RZ ;  /* 0x0000000c0f0c8210 */ /* 0x010fe20007f3e0ff */
[----:B------:R-:W-:Y:S02]  /*0320*/  IMAD.MOV.U32 R15, RZ, RZ, RZ ;  /* 0x000000ffff0f7224 */ /* 0x000fe400078e00ff */
[----:B------:R-:W-:Y:S02]  /*0330*/  @!P0 IMAD.X R21, RZ, RZ, R21, P2 ;  /* 0x000000ffff158224 */ /* 0x000fe400010e0615 */
[----:B------:R-:W-:-:S03]  /*0340*/  @!P0 IMAD.X R13, RZ, RZ, R13, P1 ;  /* 0x000000ffff0d8224 */ /* 0x000fc600008e060d */
[----:B------:R1:W5:Y:S01]  /*0350*/  @!P0 LDG.E.S8 R15, desc[UR4][R20.64] ;  /* 0x00000004140f8981 */ /* 0x000362000c1e1300 */
[----:B0-----:R-:W0:Y:S03]  /*0360*/  @!P0 LDC.64 R2, c[0x0][0x218] ;  /* 0x00008600ff028b82 */ /* 0x001e260000000a00 */
[----:B------:R1:W5:Y:S01]  /*0370*/  @!P0 LDG.E.S8 R18, desc[UR4][R12.64] ;  /* 0x000000040c128981 */ /* 0x000362000c1e1300 */
[--C-:B------:R-:W-:Y:S02]  /*0380*/  IMAD.MOV.U32 R4, RZ, RZ, R14.reuse ;  /* 0x000000ffff047224 */ /* 0x100fe400078e000e */
[----:B------:R-:W-:-:S03]  /*0390*/  @!P0 IMAD R5, R10, 0x200, R14 ;  /* 0x000002000a058824 */ /* 0x000fc600078e020e */
[C---:B------:R-:W-:Y:S01]  /*03a0*/  IADD3 R24, R4.reuse, 0x80, RZ ;  /* 0x0000008004187810 */ /* 0x040fe20007ffe0ff */
[C---:B------:R-:W-:Y:S02]  /*03b0*/  VIADD R6, R4.reuse, 0x100 ;  /* 0x0000010004067836 */ /* 0x040fe40000000000 */
[----:B------:R-:W-:Y:S02]  /*03c0*/  VIADD R22, R4, 0x180 ;  /* 0x0000018004167836 */ /* 0x000fe40000000000 */
[----:B------:R-:W-:Y:S01]  /*03d0*/  @!P0 IMAD.MOV.U32 R4, RZ, RZ, R24 ;  /* 0x000000ffff048224 */ /* 0x000fe200078e0018 */
[----:B------:R-:W-:Y:S01]  /*03e0*/  BSSY B0, `(.L_x_19046) ;  /* 0x0000022000007945 */ /* 0x000fe20003800000 */
[-C--:B------:R-:W-:Y:S02]  /*03f0*/  ISETP.GE.AND P4, PT, R24, R11.reuse, PT ;  /* 0x0000000b1800720c */ /* 0x080fe40003f86270 */
[-C--:B------:R-:W-:Y:S02]  /*0400*/  ISETP.GE.AND P1, PT, R6, R11.reuse, PT ;  /* 0x0000000b0600720c */ /* 0x080fe40003f26270 */
[----:B------:R-:W-:-:S02]  /*0410*/  ISETP.GE.AND P2, PT, R22, R11, PT ;  /* 0x0000000b1600720c */ /* 0x000fc40003f46270 */
[----:B0-----:R-:W-:Y:S02]  /*0420*/  @!P0 IADD3 R2, P5, R5, R2, RZ ;  /* 0x0000000205028210 */ /* 0x001fe40007fbe0ff */
[----:B------:R-:W-:Y:S02]  /*0430*/  ISETP.GE.AND P3, PT, R4, R11, PT ;  /* 0x0000000b0400720c */ /* 0x000fe40003f66270 */
[----:B------:R-:W-:Y:S01]  /*0440*/  @!P0 IADD3.X R3, RZ, R3, RZ, P5, !PT ;  /* 0x00000003ff038210 */ /* 0x000fe20002ffe4ff */
[----:B-1----:R-:W-:Y:S10]  /*0450*/  @P0 BRA `(.L_x_19047) ;  /* 0x0000000000680947 */ /* 0x002ff40003800000 */
[-C--:B-----5:R-:W-:Y:S02]  /*0460*/  IABS R5, R15.reuse ;  /* 0x0000000f00057213 */ /* 0x0a0fe40000000000 */
[----:B------:R-:W-:Y:S02]  /*0470*/  IABS R20, R18 ;  /* 0x0000001200147213 */ /* 0x000fe40000000000 */
[----:B------:R-:W0:Y:S01]  /*0480*/  I2F.RP R12, R5 ;  /* 0x00000005000c7306 */ /* 0x000e220000209400 */
[-C--:B------:R-:W-:Y:S02]  /*0490*/  IABS R21, R15.reuse ;  /* 0x0000000f00157213 */ /* 0x080fe40000000000 */
[----:B------:R-:W-:-:S05]  /*04a0*/  LOP3.LUT R18, R18, R15, RZ, 0x3c, !PT ;  /* 0x0000000f12127212 */ /* 0x000fca00078e3cff */
[----:B0-----:R-:W0:Y:S02]  /*04b0*/  MUFU.RCP R12, R12 ;  /* 0x0000000c000c7308 */ /* 0x001e240000001000 */
[----:B0-----:R-:W-:Y:S01]  /*04c0*/  VIADD R6, R12, 0xffffffe ;  /* 0x0ffffffe0c067836 */ /* 0x001fe20000000000 */
[----:B------:R-:W-:-:S05]  /*04d0*/  IADD3 R12, RZ, -R21, RZ ;  /* 0x80000015ff0c7210 */ /* 0x000fca0007ffe0ff */
        /* <DEDUP_REMOVED lines=18> */
.L_x_19047:
[----:B------:R-:W-:Y:S05]  /*0600*/  BSYNC B0 ;  /* 0x0000000000007941 */ /* 0x000fea0003800000 */
.L_x_19046:
        /* <DEDUP_REMOVED lines=26> */
.L_x_19049:
[----:B------:R-:W-:Y:S05]  /*07b0*/  BSYNC B0 ;  /* 0x0000000000007941 */ /* 0x000fea0003800000 */
.L_x_19048:
        /* <DEDUP_REMOVED lines=27> */
.L_x_19051:
[----:B------:R-:W-:Y:S05]  /*0970*/  BSYNC B0 ;  /* 0x0000000000007941 */ /* 0x000fea0003800000 */
.L_x_19050:
        /* <DEDUP_REMOVED lines=27> */
.L_x_19053:
[----:B------:R-:W-:Y:S05]  /*0b30*/  BSYNC B0 ;  /* 0x0000000000007941 */ /* 0x000fea0003800000 */
.L_x_19052:
[----:B------:R0:W-:Y:S01]  /*0b40*/  @!P0 STG.E.U8 desc[UR4][R2.64], R5 ;  /* 0x0000000502008986 */ /* 0x0001e2000c101104 */
[----:B------:R-:W-:Y:S04]  /*0b50*/  BSSY B0, `(.L_x_19054) ;  /* 0x000000e000007945 */ /* 0x000fe80003800000 */
[----:B------:R-:W-:Y:S05]  /*0b60*/  @P3 BRA `(.L_x_19055) ;  /* 0x0000000000303947 */ /* 0x000fea0003800000 */
[----:B0-----:R-:W-:Y:S01]  /*0b70*/  IMAD R2, R10, 0x200, R4 ;  /* 0x000002000a027824 */ /* 0x001fe200078e0204 */
[----:B------:R-:W-:Y:S01]  /*0b80*/  IADD3 R4, R4, 0x80, RZ ;  /* 0x0000008004047810 */ /* 0x000fe20007ffe0ff */
[----:B------:R-:W-:-:S03]  /*0b90*/  ULDC.64 UR6, c[0x0][0x218] ;  /* 0x0000860000067ab9 */ /* 0x000fc60000000a00 */
[----:B------:R-:W-:Y:S02]  /*0ba0*/  ISETP.GE.AND P1, PT, R4, R11, PT ;  /* 0x0000000b0400720c */ /* 0x000fe40003f26270 */
[----:B------:R-:W-:-:S05]  /*0bb0*/  IADD3 R2, P0, R2, UR6, RZ ;  /* 0x0000000602027c10 */ /* 0x000fca000ff1e0ff */
[----:B------:R-:W-:-:S05]  /*0bc0*/  IMAD.X R3, RZ, RZ, UR7, P0 ;  /* 0x00000007ff037e24 */ /* 0x000fca00080e06ff */
[----:B------:R1:W-:Y:S01]  /*0bd0*/  STG.E.U8 desc[UR4][R2.64], R6 ;  /* 0x0000000602007986 */ /* 0x0003e2000c101104 */
[----:B-----5:R-:W-:Y:S01]  /*0be0*/  @!P1 IMAD R8, R10, 0x200, R4 ;  /* 0x000002000a089824 */ /* 0x020fe200078e0204 */
[----:B------:R-:W-:-:S04]  /*0bf0*/  @!P1 IADD3 R4, R4, 0x80, RZ ;  /* 0x0000008004049810 */ /* 0x000fc80007ffe0ff */
[----:B------:R-:W-:-:S05]  /*0c00*/  @!P1 IADD3 R8, P2, R8, UR6, RZ ;  /* 0x0000000608089c10 */ /* 0x000fca000ff5e0ff */
[----:B------:R-:W-:-:S05]  /*0c10*/  @!P1 IMAD.X R9, RZ, RZ, UR7, P2 ;  /* 0x00000007ff099e24 */ /* 0x000fca00090e06ff */
[----:B------:R1:W-:Y:S03]  /*0c20*/  @!P1 STG.E.U8 desc[UR4][R8.64], R0 ;  /* 0x0000000008009986 */ /* 0x0003e6000c101104 */
.L_x_19055:
[----:B------:R-:W-:Y:S05]  /*0c30*/  BSYNC B0 ;  /* 0x0000000000007941 */ /* 0x000fea0003800000 */
.L_x_19054:
[----:B------:R-:W-:-:S13]  /*0c40*/  ISETP.GE.AND P0, PT, R4, R11, PT ;  /* 0x0000000b0400720c */ /* 0x000fda0003f06270 */
[----:B------:R-:W-:Y:S05]  /*0c50*/  @P0 EXIT ;  /* 0x000000000000094d */ /* 0x000fea0003800000 */
[----:B01----:R-:W-:Y:S01]  /*0c60*/  IMAD R2, R10, 0x200, R4 ;  /* 0x000002000a027824 */ /* 0x003fe200078e0204 */
[----:B------:R-:W-:-:S04]  /*0c70*/  ULDC.64 UR6, c[0x0][0x218] ;  /* 0x0000860000067ab9 */ /* 0x000fc80000000a00 */
[----:B------:R-:W-:-:S05]  /*0c80*/  IADD3 R2, P0, R2, UR6, RZ ;  /* 0x0000000602027c10 */ /* 0x000fca000ff1e0ff */
[----:B------:R-:W-:-:S05]  /*0c90*/  IMAD.X R3, RZ, RZ, UR7, P0 ;  /* 0x00000007ff037e24 */ /* 0x000fca00080e06ff */
[----:B------:R-:W-:Y:S01]  /*0ca0*/  STG.E.U8 desc[UR4][R2.64], R7 ;  /* 0x0000000702007986 */ /* 0x000fe2000c101104 */
[----:B------:R-:W-:Y:S05]  /*0cb0*/  EXIT ;  /* 0x000000000000794d */ /* 0x000fea0003800000 */
.L_x_19056:
        /* <DEDUP_REMOVED lines=12> */
.L_x_22938:


//--------------------- .text._ZN2at6native29vectorized_elementwise_kernelILi2ENS0_13BinaryFunctorIaaaZZZNS0_15binary_internal21div_trunc_kernel_cudaERNS_18TensorIteratorBaseEENKUlvE_clEvENKUlvE0_clEvEUlaaE_EESt5arrayIPcLm3EEEEviT0_T1_ --------------------------
	.section	.text._ZN2at6native29vectorized_elementwise_kernelILi2ENS0_13BinaryFunctorIaaaZZZNS0_15binary_internal21div_trunc_kernel_cudaERNS_18TensorIteratorBaseEENKUlvE_clEvENKUlvE0_clEvEUlaaE_EESt5arrayIPcLm3EEEEviT0_T1_,"ax",@progbits
	.align	128
        .global         _ZN2at6native29vectorized_elementwise_kernelILi2ENS0_13BinaryFunctorIaaaZZZNS0_15binary_internal21div_trunc_kernel_cudaERNS_18TensorIteratorBaseEENKUlvE_clEvENKUlvE0_clEvEUlaaE_EESt5arrayIPcLm3EEEEviT0_T1_
        .type           _ZN2at6native29vectorized_elementwise_kernelILi2ENS0_13BinaryFunctorIaaaZZZNS0_15binary_internal21div_trunc_kernel_cudaERNS_18TensorIteratorBaseEENKUlvE_clEvENKUlvE0_clEvEUlaaE_EESt5arrayIPcLm3EEEEviT0_T1_,@function
        .size           _ZN2at6native29vectorized_elementwise_kernelILi2ENS0_13BinaryFunctorIaaaZZZNS0_15binary_internal21div_trunc_kernel_cudaERNS_18TensorIteratorBaseEENKUlvE_clEvENKUlvE0_clEvEUlaaE_EESt5arrayIPcLm3EEEEviT0_T1_,(.L_x_22939 - _ZN2at6native29vectorized_elementwise_kernelILi2ENS0_13BinaryFunctorIaaaZZZNS0_15binary_internal21div_trunc_kernel_cudaERNS_18TensorIteratorBaseEENKUlvE_clEvENKUlvE0_clEvEUlaaE_EESt5arrayIPcLm3EEEEviT0_T1_)
        .other          _ZN2at6native29vectorized_elementwise_kernelILi2ENS0_13BinaryFunctorIaaaZZZNS0_15binary_internal21div_trunc_kernel_cudaERNS_18TensorIteratorBaseEENKUlvE_clEvENKUlvE0_clEvEUlaaE_EESt5arrayIPcLm3EEEEviT0_T1_,@"STO_CUDA_ENTRY STV_DEFAULT"
_ZN2at6native29vectorized_elementwise_kernelILi2ENS0_13BinaryFunctorIaaaZZZNS0_15binary_internal21div_trunc_kernel_cudaERNS_18TensorIteratorBaseEENKUlvE_clEvENKUlvE0_clEvEUlaaE_EESt5arrayIPcLm3EEEEviT0_T1_:
.text._ZN2at6native29vectorized_elementwise_kernelILi2ENS0_13BinaryFunctorIaaaZZZNS0_15binary_internal21div_trunc_kernel_cudaERNS_18TensorIteratorBaseEENKUlvE_clEvENKUlvE0_clEvEUlaaE_EESt5arrayIPcLm3EEEEviT0_T1_:
[----:B------:R-:W-:Y:S08]  /*0000*/  LDC R1, c[0x0][0x28] ;  /* 0x00000a00ff017b82 */ /* 0x000ff00000000800 */
[----:B------:R-:W0:Y:S01]  /*0010*/  S2UR UR4, SR_CTAID.X ;  /* 0x00000000000479c3 */ /* 0x000e220000002500 */
[----:B------:R-:W-:-:S07]  /*0020*/  ULDC.64 UR8, c[0x0][0x208] ;  /* 0x0000820000087ab9 */ /* 0x000fce0000000a00 */
[----:B------:R-:W1:Y:S01]  /*0030*/  LDC R0, c[0x0][0x210] ;  /* 0x00008400ff007b82 */ /* 0x000e620000000800 */
[----:B0-----:R-:W-:-:S06]  /*0040*/  USHF.L.U32 UR4, UR4, 0xa, URZ ;  /* 0x0000000a04047899 */ /* 0x001fcc000800063f */
[----:B-1----:R-:W-:-:S05]  /*0050*/  VIADD R0, R0, -UR4 ;  /* 0x8000000400007c36 */ /* 0x002fca0008000000 */
[----:B------:R-:W-:-:S13]  /*0060*/  ISETP.GE.U32.AND P0, PT, R0, 0x400, PT ;  /* 0x000004000000780c */ /* 0x000fda0003f06070 */
[----:B------:R-:W-:Y:S05]  /*0070*/  @!P0 BRA `(.L_x_19057) ;  /* 0x0000000c00f88947 */ /* 0x000fea0003800000 */
[----:B------:R-:W0:Y:S01]  /*0080*/  S2R R15, SR_TID.X ;  /* 0x00000000000f7919 */ /* 0x000e220000002100 */
[----:B------:R-:W-:Y:S01]  /*0090*/  ULDC.64 UR6, c[0x0][0x228] ;  /* 0x00008a0000067ab9 */ /* 0x000fe20000000a00 */
[----:B------:R-:W-:Y:S02]  /*00a0*/  USHF.R.S32.HI UR5, URZ, 0x1f, UR4 ;  /* 0x0000001f3f057899 */ /* 0x000fe40008011404 */
[----:B------:R-:W-:-:S04]  /*00b0*/  UIADD3 UR6, UP0, UR4, UR6, URZ ;  /* 0x0000000604067290 */ /* 0x000fc8000ff1e03f */
[----:B------:R-:W-:Y:S02]  /*00c0*/  UIADD3.X UR7, UR5, UR7, URZ, UP0, !UPT ;  /* 0x0000000705077290 */ /* 0x000fe400087fe43f */
[----:B------:R-:W-:-:S04]  /*00d0*/  IMAD.U32 R4, RZ, RZ, UR6 ;  /* 0x00000006ff047e24 */ /* 0x000fc8000f8e00ff */
[----:B------:R-:W-:Y:S01]  /*00e0*/  IMAD.U32 R5, RZ, RZ, UR7 ;  /* 0x00000007ff057e24 */ /* 0x000fe2000f8e00ff */
[----:B------:R-:W-:Y:S01]  /*00f0*/  ULDC.64 UR6, c[0x0][0x220] ;  /* 0x0000880000067ab9 */ /* 0x000fe20000000a00 */
[----:B0-----:R-:W-:-:S05]  /*0100*/  IMAD.WIDE.U32 R4, R15, 0x2, R4 ;  /* 0x000000020f047825 */ /* 0x001fca00078e0004 */
[----:B------:R-:W2:Y:S04]  /*0110*/  LDG.E.U16 R20, desc[UR8][R4.64] ;  /* 0x0000000804147981 */ /* 0x000ea8000c1e1500 */
[----:B------:R-:W3:Y:S01]  /*0120*/  LDG.E.U16 R16, desc[UR8][R4.64+0x100] ;  /* 0x0001000804107981 */ /* 0x000ee2000c1e1500 */
[----:B------:R-:W-:-:S03]  /*0130*/  UIADD3 UR6, UP0, UR4, UR6, URZ ;  /* 0x0000000604067290 */ /* 0x000fc6000ff1e03f */
[----:B------:R-:W4:Y:S01]  /*0140*/  LDG.E.U16 R17, desc[UR8][R4.64+0x200] ;  /* 0x0002000804117981 */ /* 0x000f22000c1e1500 */
[----:B------:R-:W-:Y:S02]  /*0150*/  UIADD3.X UR5, UR5, UR7, URZ, UP0, !UPT ;  /* 0x0000000705057290 */ /* 0x000fe400087fe43f */
[----:B------:R-:W-:Y:S01]  /*0160*/  IMAD.U32 R2, RZ, RZ, UR6 ;  /* 0x00000006ff027e24 */ /* 0x000fe2000f8e00ff */
[----:B------:R-:W-:-:S03]  /*0170*/  ULDC.64 UR6, c[0x0][0x218] ;  /* 0x0000860000067ab9 */ /* 0x000fc60000000a00 */
[----:B------:R-:W-:Y:S01]  /*0180*/  IMAD.U32 R3, RZ, RZ, UR5 ;  /* 0x00000005ff037e24 */ /* 0x000fe2000f8e00ff */
[----:B------:R4:W5:Y:S01]  /*0190*/  LDG.E.U16 R4, desc[UR8][R4.64+0x300] ;  /* 0x0003000804047981 */ /* 0x000962000c1e1500 */
[----:B------:R-:W-:-:S05]  /*01a0*/  IMAD.WIDE.U32 R2, R15, 0x2, R2 ;  /* 0x000000020f027825 */ /* 0x000fca00078e0002 */
[----:B------:R-:W4:Y:S04]  /*01b0*/  LDG.E.U16 R22, desc[UR8][R2.64] ;  /* 0x0000000802167981 */ /* 0x000f28000c1e1500 */
[----:B------:R-:W5:Y:S01]  /*01c0*/  LDG.E.U16 R14, desc[UR8][R2.64+0x100] ;  /* 0x00010008020e7981 */ /* 0x000f62000c1e1500 */
[----:B--2---:R-:W-:-:S04]  /*01d0*/  PRMT R13, R20, 0x8880, RZ ;  /* 0x00008880140d7816 */ /* 0x004fc800000000ff */
[----:B------:R-:W-:-:S04]  /*01e0*/  IABS R23, R13 ;  /* 0x0000000d00177213 */ /* 0x000fc80000000000 */
[----:B------:R-:W0:Y:S01]  /*01f0*/  I2F.RP R9, R23 ;  /* 0x0000001700097306 */ /* 0x000e220000209400 */
[----:B------:R-:W-:Y:S02]  /*0200*/  PRMT R19, R20, 0x9991, RZ ;  /* 0x0000999114137816 */ /* 0x000fe400000000ff */
[----:B---3--:R-:W-:Y:S02]  /*0210*/  PRMT R18, R16, 0x8880, RZ ;  /* 0x0000888010127816 */ /* 0x008fe400000000ff */
[----:B------:R-:W-:Y:S02]  /*0220*/  IABS R24, R19 ;  /* 0x0000001300187213 */ /* 0x000fe40000000000 */
[----:B------:R-:W-:Y:S02]  /*0230*/  IABS R21, R18 ;  /* 0x0000001200157213 */ /* 0x000fe40000000000 */
[----:B------:R-:W-:Y:S08]  /*0240*/  I2F.RP R10, R24 ;  /* 0x00000018000a7306 */ /* 0x000ff00000209400 */
[----:B0-----:R-:W0:Y:S08]  /*0250*/  MUFU.RCP R9, R9 ;  /* 0x0000000900097308 */ /* 0x001e300000001000 */
[----:B------:R-:W1:Y:S01]  /*0260*/  I2F.RP R11, R21 ;  /* 0x00000015000b7306 */ /* 0x000e620000209400 */
[----:B0-----:R-:W-:-:S07]  /*0270*/  VIADD R7, R9, 0xffffffe ;  /* 0x0ffffffe09077836 */ /* 0x001fce0000000000 */
[----:B------:R-:W0:Y:S01]  /*0280*/  MUFU.RCP R10, R10 ;  /* 0x0000000a000a7308 */ /* 0x000e220000001000 */
[----:B------:R-:W-:-:S07]  /*0290*/  PRMT R12, R16, 0x9991, RZ ;  /* 0x00009991100c7816 */ /* 0x000fce00000000ff */
[----:B-1----:R-:W1:Y:S01]  /*02a0*/  MUFU.RCP R6, R11 ;  /* 0x0000000b00067308 */ /* 0x002e620000001000 */
[----:B------:R-:W-:-:S07]  /*02b0*/  IABS R0, R12 ;  /* 0x0000000c00007213 */ /* 0x000fce0000000000 */
[----:B------:R-:W2:Y:S01]  /*02c0*/  F2I.FTZ.U32.TRUNC.NTZ R7, R7 ;  /* 0x0000000700077305 */ /* 0x000ea2000021f000 */
[----:B0-----:R-:W-:-:S07]  /*02d0*/  VIADD R25, R10, 0xffffffe ;  /* 0x0ffffffe0a197836 */ /* 0x001fce0000000000 */
[----:B------:R-:W0:Y:S01]  /*02e0*/  I2F.RP R8, R0 ;  /* 0x0000000000087306 */ /* 0x000e220000209400 */
[----:B-1----:R-:W-:Y:S01]  /*02f0*/  VIADD R10, R6, 0xffffffe ;  /* 0x0ffffffe060a7836 */ /* 0x002fe20000000000 */
[----:B--2---:R-:W-:-:S05]  /*0300*/  IADD3 R6, RZ, -R7, RZ ;  /* 0x80000007ff067210 */ /* 0x004fca0007ffe0ff */
[----:B------:R-:W-:Y:S02]  /*0310*/  IMAD R27, R6, R23, RZ ;  /* 0x00000017061b7224 */ /* 0x000fe400078e02ff */
[----:B------:R-:W-:Y:S01]  /*0320*/  IMAD.MOV.U32 R6, RZ, RZ, RZ ;  /* 0x000000ffff067224 */ /* 0x000fe200078e00ff */
[----:B------:R-:W1:Y:S03]  /*0330*/  F2I.FTZ.U32.TRUNC.NTZ R9, R25 ;  /* 0x0000001900097305 */ /* 0x000e66000021f000 */
[----:B------:R-:W-:-:S05]  /*0340*/  IMAD.HI.U32 R6, R7, R27, R6 ;  /* 0x0000001b07067227 */ /* 0x000fca00078e0006 */
[----:B0-----:R0:W2:Y:S08]  /*0350*/  MUFU.RCP R7, R8 ;  /* 0x0000000800077308 */ /* 0x0010b00000001000 */
[----:B------:R-:W3:Y:S01]  /*0360*/  F2I.FTZ.U32.TRUNC.NTZ R11, R10 ;  /* 0x0000000a000b7305 */ /* 0x000ee2000021f000 */
[----:B-1----:R-:W-:Y:S02]  /*0370*/  IMAD.MOV R25, RZ, RZ, -R9 ;  /* 0x000000ffff197224 */ /* 0x002fe400078e0a09 */
[----:B0-----:R-:W-:-:S02]  /*0380*/  IMAD.MOV.U32 R8, RZ, RZ, RZ ;  /* 0x000000ffff087224 */ /* 0x001fc400078e00ff */
[----:B------:R-:W-:Y:S02]  /*0390*/  IMAD R25, R25, R24, RZ ;  /* 0x0000001819197224 */ /* 0x000fe400078e02ff */
[----:B--2---:R-:W-:Y:S02]  /*03a0*/  VIADD R7, R7, 0xffffffe ;  /* 0x0ffffffe07077836 */ /* 0x004fe40000000000 */
[----:B------:R-:W-:-:S04]  /*03b0*/  IMAD.HI.U32 R9, R9, R25, R8 ;  /* 0x0000001909097227 */ /* 0x000fc800078e0008 */
[----:B---3--:R-:W-:Y:S01]  /*03c0*/  IMAD.MOV R26, RZ, RZ, -R11 ;  /* 0x000000ffff1a7224 */ /* 0x008fe200078e0a0b */
[----:B------:R-:W0:Y:S01]  /*03d0*/  F2I.FTZ.U32.TRUNC.NTZ R7, R7 ;  /* 0x0000000700077305 */ /* 0x000e22000021f000 */
[----:B------:R-:W-:Y:S02]  /*03e0*/  IMAD.MOV.U32 R10, RZ, RZ, RZ ;  /* 0x000000ffff0a7224 */ /* 0x000fe400078e00ff */
[----:B------:R-:W-:-:S04]  /*03f0*/  IMAD R25, R26, R21, RZ ;  /* 0x000000151a197224 */ /* 0x000fc800078e02ff */
[----:B------:R-:W-:Y:S01]  /*0400*/  IMAD.HI.U32 R11, R11, R25, R10 ;  /* 0x000000190b0b7227 */ /* 0x000fe200078e000a */
[----:B----4-:R-:W-:Y:S02]  /*0410*/  PRMT R10, R22, 0x8880, RZ ;  /* 0x00008880160a7816 */ /* 0x010fe400000000ff */
[----:B------:R-:W-:Y:S02]  /*0420*/  IABS R8, R13 ;  /* 0x0000000d00087213 */ /* 0x000fe40000000000 */
[----:B------:R-:W-:-:S03]  /*0430*/  IABS R25, R10 ;  /* 0x0000000a00197213 */ /* 0x000fc60000000000 */
[----:B------:R-:W-:Y:S01]  /*0440*/  IMAD.MOV R26, RZ, RZ, -R8 ;  /* 0x000000ffff1a7224 */ /* 0x000fe200078e0a08 */
[----:B0-----:R-:W-:Y:S01]  /*0450*/  IADD3 R27, RZ, -R7, RZ ;  /* 0x80000007ff1b7210 */ /* 0x001fe20007ffe0ff */
[----:B------:R-:W-:-:S04]  /*0460*/  IMAD.HI.U32 R8, R6, R25, RZ ;  /* 0x0000001906087227 */ /* 0x000fc800078e00ff */
[----:B------:R-:W-:Y:S02]  /*0470*/  IMAD R26, R8, R26, R25 ;  /* 0x0000001a081a7224 */ /* 0x000fe400078e0219 */
[----:B------:R-:W-:Y:S02]  /*0480*/  IMAD R25, R27, R0, RZ ;  /* 0x000000001b197224 */ /* 0x000fe400078e02ff */
[----:B------:R-:W-:-:S04]  /*0490*/  IMAD.MOV.U32 R6, RZ, RZ, RZ ;  /* 0x000000ffff067224 */ /* 0x000fc800078e00ff */
[----:B------:R-:W-:Y:S02]  /*04a0*/  IMAD.HI.U32 R6, R7, R25, R6 ;  /* 0x0000001907067227 */ /* 0x000fe400078e0006 */
[----:B------:R-:W2:Y:S01]  /*04b0*/  LDG.E.U16 R7, desc[UR8][R2.64+0x200] ;  /* 0x0002000802077981 */ /* 0x000ea2000c1e1500 */
[----:B------:R-:W-:-:S13]  /*04c0*/  ISETP.GT.U32.AND P2, PT, R23, R26, PT ;  /* 0x0000001a1700720c */ /* 0x000fda0003f44070 */
[----:B------:R-:W-:-:S05]  /*04d0*/  @!P2 IMAD.IADD R26, R26, 0x1, -R23 ;  /* 0x000000011a1aa824 */ /* 0x000fca00078e0a17 */
[----:B------:R-:W-:Y:S02]  /*04e0*/  ISETP.GE.U32.AND P6, PT, R26, R23, PT ;  /* 0x000000171a00720c */ /* 0x000fe40003fc6070 */
[----:B------:R-:W-:-:S05]  /*04f0*/  IABS R23, R19 ;  /* 0x0000001300177213 */ /* 0x000fca0000000000 */
[----:B------:R-:W-:Y:S02]  /*0500*/  IMAD.MOV R27, RZ, RZ, -R23 ;  /* 0x000000ffff1b7224 */ /* 0x000fe400078e0a17 */
[----:B------:R0:W3:Y:S01]  /*0510*/  LDG.E.U16 R23, desc[UR8][R2.64+0x300] ;  /* 0x0003000802177981 */ /* 0x0000e2000c1e1500 */
[----:B------:R-:W-:-:S04]  /*0520*/  PRMT R22, R22, 0x9991, RZ ;  /* 0x0000999116167816 */ /* 0x000fc800000000ff */
[----:B------:R-:W-:-:S05]  /*0530*/  IABS R26, R22 ;  /* 0x00000016001a7213 */ /* 0x000fca0000000000 */
[----:B------:R-:W-:Y:S01]  /*0540*/  IMAD.HI.U32 R9, R9, R26, RZ ;  /* 0x0000001a09097227 */ /* 0x000fe200078e00ff */
[----:B------:R-:W-:-:S03]  /*0550*/  PRMT R5, R17, 0x8880, RZ ;  /* 0x0000888011057816 */ /* 0x000fc600000000ff */
[----:B------:R-:W-:Y:S01]  /*0560*/  IMAD R27, R9, R27, R26 ;  /* 0x0000001b091b7224 */ /* 0x000fe200078e021a */
[----:B------:R-:W-:-:S04]  /*0570*/  IABS R25, R5 ;  /* 0x0000000500197213 */ /* 0x000fc80000000000 */
[----:B------:R-:W-:Y:S01]  /*0580*/  ISETP.GT.U32.AND P5, PT, R24, R27, PT ;  /* 0x0000001b1800720c */ /* 0x000fe20003fa4070 */
[----:B------:R-:W1:-:S12]  /*0590*/  I2F.RP R26, R25 ;  /* 0x00000019001a7306 */ /* 0x000e580000209400 */
[----:B------:R-:W-:-:S05]  /*05a0*/  @!P5 IMAD.IADD R27, R27, 0x1, -R24 ;  /* 0x000000011b1bd824 */ /* 0x000fca00078e0a18 */
[----:B------:R-:W-:Y:S02]  /*05b0*/  ISETP.GE.U32.AND P4, PT, R27, R24, PT ;  /* 0x000000181b00720c */ /* 0x000fe40003f86070 */
[----:B-1----:R-:W1:Y:S01]  /*05c0*/  MUFU.RCP R24, R26 ;  /* 0x0000001a00187308 */ /* 0x002e620000001000 */
[----:B-----5:R-:W-:Y:S02]  /*05d0*/  PRMT R27, R14, 0x8880, RZ ;  /* 0x000088800e1b7816 */ /* 0x020fe400000000ff */
[----:B------:R-:W-:Y:S02]  /*05e0*/  IABS R28, R18 ;  /* 0x00000012001c7213 */ /* 0x000fe40000000000 */
[----:B0-----:R-:W-:-:S03]  /*05f0*/  IABS R2, R27 ;  /* 0x0000001b00027213 */ /* 0x001fc60000000000 */
[----:B------:R-:W-:Y:S02]  /*0600*/  IMAD.MOV R3, RZ, RZ, -R28 ;  /* 0x000000ffff037224 */ /* 0x000fe400078e0a1c */
[----:B------:R-:W-:-:S04]  /*0610*/  IMAD.HI.U32 R11, R11, R2, RZ ;  /* 0x000000020b0b7227 */ /* 0x000fc800078e00ff */
[----:B------:R-:W-:Y:S02]  /*0620*/  IMAD R2, R11, R3, R2 ;  /* 0x000000030b027224 */ /* 0x000fe400078e0202 */
[----:B-1----:R-:W-:-:S03]  /*0630*/  VIADD R24, R24, 0xffffffe ;  /* 0x0ffffffe18187836 */ /* 0x002fc60000000000 */
[----:B------:R-:W-:Y:S01]  /*0640*/  ISETP.GT.U32.AND P0, PT, R21, R2, PT ;  /* 0x000000021500720c */ /* 0x000fe20003f04070 */
[----:B------:R0:W1:-:S12]  /*0650*/  F2I.FTZ.U32.TRUNC.NTZ R3, R24 ;  /* 0x0000001800037305 */ /* 0x000058000021f000 */
[----:B------:R-:W-:Y:S01]  /*0660*/  @!P0 IMAD.IADD R2, R2, 0x1, -R21 ;  /* 0x0000000102028824 */ /* 0x000fe200078e0a15 */
[----:B0-----:R-:W-:Y:S02]  /*0670*/  PRMT R24, R17, 0x9991, RZ ;  /* 0x0000999111187816 */ /* 0x001fe400000000ff */
[----:B-1----:R-:W-:Y:S02]  /*0680*/  IADD3 R26, RZ, -R3, RZ ;  /* 0x80000003ff1a7210 */ /* 0x002fe40007ffe0ff */
[----:B------:R-:W-:-:S03]  /*0690*/  ISETP.GE.U32.AND P1, PT, R2, R21, PT ;  /* 0x000000150200720c */ /* 0x000fc60003f26070 */
[----:B------:R-:W-:Y:S01]  /*06a0*/  IMAD R21, R26, R25, RZ ;  /* 0x000000191a157224 */ /* 0x000fe200078e02ff */
[----:B------:R-:W-:-:S04]  /*06b0*/  IABS R26, R24 ;  /* 0x00000018001a7213 */ /* 0x000fc80000000000 */
[----:B------:R-:W0:Y:S01]  /*06c0*/  I2F.RP R28, R26 ;  /* 0x0000001a001c7306 */ /* 0x000e220000209400 */
[----:B------:R-:W-:-:S07]  /*06d0*/  PRMT R2, R20, 0x7770, RZ ;  /* 0x0000777014027816 */ /* 0x000fce00000000ff */
[----:B0-----:R-:W0:Y:S01]  /*06e0*/  MUFU.RCP R28, R28 ;  /* 0x0000001c001c7308 */ /* 0x001e220000001000 */
[----:B------:R-:W-:Y:S01]  /*06f0*/  ISETP.NE.AND P3, PT, R2, RZ, PT ;  /* 0x000000ff0200720c */ /* 0x000fe20003f65270 */
[----:B------:R-:W-:-:S04]  /*0700*/  IMAD.MOV.U32 R2, RZ, RZ, RZ ;  /* 0x000000ffff027224 */ /* 0x000fc800078e00ff */
[----:B------:R-:W-:-:S04]  /*0710*/  IMAD.HI.U32 R21, R3, R21, R2 ;  /* 0x0000001503157227 */ /* 0x000fc800078e0002 */
[----:B0-----:R-:W-:-:S04]  /*0720*/  VIADD R2, R28, 0xffffffe ;  /* 0x0ffffffe1c027836 */ /* 0x001fc80000000000 */
[----:B------:R0:W1:Y:S01]  /*0730*/  F2I.FTZ.U32.TRUNC.NTZ R3, R2 ;  /* 0x0000000200037305 */ /* 0x000062000021f000 */
[----:B------:R-:W-:Y:S01]  /*0740*/  @!P2 VIADD R8, R8, 0x1 ;  /* 0x000000010808a836 */ /* 0x000fe20000000000 */
[----:B------:R-:W-:Y:S02]  /*0750*/  LOP3.LUT R10, R10, R13, RZ, 0x3c, !PT ;  /* 0x0000000d0a0a7212 */ /* 0x000fe400078e3cff */
[----:B------:R-:W-:Y:S01]  /*0760*/  PRMT R20, R20, 0x7771, RZ ;  /* 0x0000777114147816 */ /* 0x000fe200000000ff */
[----:B------:R-:W-:Y:S01]  /*0770*/  @P6 VIADD R8, R8, 0x1 ;  /* 0x0000000108086836 */ /* 0x000fe20000000000 */
[----:B------:R-:W-:Y:S02]  /*0780*/  ISETP.GE.AND P6, PT, R10, RZ, PT ;  /* 0x000000ff0a00720c */ /* 0x000fe40003fc6270 */
[----:B------:R-:W-:Y:S01]  /*0790*/  PRMT R10, R4, 0x8880, RZ ;  /* 0x00008880040a7816 */ /* 0x000fe200000000ff */
[----:B0-----:R-:W-:Y:S01]  /*07a0*/  IMAD.MOV.U32 R2, RZ, RZ, RZ ;  /* 0x000000ffff027224 */ /* 0x001fe200078e00ff */
[----:B------:R-:W-:Y:S01]  /*07b0*/  LOP3.LUT R22, R22, R19, RZ, 0x3c, !PT ;  /* 0x0000001316167212 */ /* 0x000fe200078e3cff */
[----:B-1----:R-:W-:Y:S01]  /*07c0*/  IMAD.MOV R29, RZ, RZ, -R3 ;  /* 0x000000ffff1d7224 */ /* 0x002fe200078e0a03 */
[----:B------:R-:W-:Y:S01]  /*07d0*/  ISETP.NE.AND P2, PT, R20, RZ, PT ;  /* 0x000000ff1400720c */ /* 0x000fe20003f45270 */
[----:B------:R-:W-:Y:S01]  /*07e0*/  @!P5 VIADD R9, R9, 0x1 ;  /* 0x000000010909d836 */ /* 0x000fe20000000000 */
[----:B------:R-:W-:Y:S01]  /*07f0*/  IABS R20, R10 ;  /* 0x0000000a00147213 */ /* 0x000fe20000000000 */
[----:B------:R-:W-:Y:S01]  /*0800*/  IMAD R29, R29, R26, RZ ;  /* 0x0000001a1d1d7224 */ /* 0x000fe200078e02ff */
[----:B------:R-:W-:-:S03]  /*0810*/  ISETP.GE.AND P5, PT, R22, RZ, PT ;  /* 0x000000ff1600720c */ /* 0x000fc60003fa6270 */
[----:B------:R-:W-:Y:S02]  /*0820*/  IMAD.HI.U32 R22, R3, R29, R2 ;  /* 0x0000001d03167227 */ /* 0x000fe400078e0002 */
[----:B------:R-:W0:Y:S01]  /*0830*/  I2F.RP R2, R20 ;  /* 0x0000001400027306 */ /* 0x000e220000209400 */
[----:B------:R-:W-:-:S07]  /*0840*/  @P4 IADD3 R9, R9, 0x1, RZ ;  /* 0x0000000109094810 */ /* 0x000fce0007ffe0ff */
[----:B0-----:R-:W0:Y:S01]  /*0850*/  MUFU.RCP R2, R2 ;  /* 0x0000000200027308 */ /* 0x001e220000001000 */
[----:B------:R-:W-:Y:S01]  /*0860*/  PRMT R3, R16, 0x7770, RZ ;  /* 0x0000777010037816 */ /* 0x000fe200000000ff */
[----:B------:R-:W-:-:S03]  /*0870*/  @!P5 IMAD.MOV R9, RZ, RZ, -R9 ;  /* 0x000000ffff09d224 */ /* 0x000fc600078e0a09 */
[----:B------:R-:W-:Y:S01]  /*0880*/  ISETP.NE.AND P5, PT, R3, RZ, PT ;  /* 0x000000ff0300720c */ /* 0x000fe20003fa5270 */
[----:B------:R-:W-:Y:S01]  /*0890*/  @!P6 IMAD.MOV R8, RZ, RZ, -R8 ;  /* 0x000000ffff08e224 */ /* 0x000fe200078e0a08 */
[----:B------:R-:W-:Y:S01]  /*08a0*/  @!P3 LOP3.LUT R8, RZ, R13, RZ, 0x33, !PT ;  /* 0x0000000dff08b212 */ /* 0x000fe200078e33ff */
[----:B0-----:R-:W-:-:S04]  /*08b0*/  VIADD R28, R2, 0xffffffe ;  /* 0x0ffffffe021c7836 */ /* 0x001fc80000000000 */
[----:B------:R-:W0:Y:S01]  /*08c0*/  F2I.FTZ.U32.TRUNC.NTZ R3, R28 ;  /* 0x0000001c00037305 */ /* 0x000e22000021f000 */
[----:B------:R-:W-:Y:S02]  /*08d0*/  PRMT R13, R14, 0x9991, RZ ;  /* 0x000099910e0d7816 */ /* 0x000fe400000000ff */
[----:B------:R-:W-:Y:S02]  /*08e0*/  @!P2 LOP3.LUT R9, RZ, R19, RZ, 0x33, !PT ;  /* 0x00000013ff09a212 */ /* 0x000fe400078e33ff */
[-C--:B------:R-:W-:Y:S02]  /*08f0*/  IABS R2, R12.reuse ;  /* 0x0000000c00027213 */ /* 0x080fe40000000000 */
[----:B------:R-:W-:Y:S02]  /*0900*/  IABS R19, R13 ;  /* 0x0000000d00137213 */ /* 0x000fe40000000000 */
[----:B------:R-:W-:Y:S01]  /*0910*/  LOP3.LUT R13, R13, R12, RZ, 0x3c, !PT ;  /* 0x0000000c0d0d7212 */ /* 0x000fe200078e3cff */
[----:B------:R-:W-:-:S02]  /*0920*/  IMAD.MOV R2, RZ, RZ, -R2 ;  /* 0x000000ffff027224 */ /* 0x000fc400078e0a02 */
[----:B------:R-:W-:Y:S01]  /*0930*/  IMAD.HI.U32 R14, R6, R19, RZ ;  /* 0x00000013060e7227 */ /* 0x000fe200078e00ff */
[----:B------:R-:W-:-:S03]  /*0940*/  PRMT R6, R4, 0x9991, RZ ;  /* 0x0000999104067816 */ /* 0x000fc600000000ff */
[----:B0-----:R-:W-:Y:S01]  /*0950*/  IMAD.MOV R29, RZ, RZ, -R3 ;  /* 0x000000ffff1d7224 */ /* 0x001fe200078e0a03 */
[----:B------:R-:W-:Y:S01]  /*0960*/  ISETP.GE.AND P6, PT, R13, RZ, PT ;  /* 0x000000ff0d00720c */ /* 0x000fe20003fc6270 */
[----:B------:R-:W-:Y:S01]  /*0970*/  IMAD R19, R14, R2, R19 ;  /* 0x000000020e137224 */ /* 0x000fe200078e0213 */
[----:B------:R-:W-:Y:S01]  /*0980*/  IABS R13, R6 ;  /* 0x00000006000d7213 */ /* 0x000fe20000000000 */
[----:B------:R-:W-:Y:S02]  /*0990*/  IMAD R29, R29, R20, RZ ;  /* 0x000000141d1d7224 */ /* 0x000fe400078e02ff */
[----:B------:R-:W-:Y:S01]  /*09a0*/  IMAD.MOV.U32 R2, RZ, RZ, RZ ;  /* 0x000000ffff027224 */ /* 0x000fe200078e00ff */
[----:B------:R-:W-:-:S03]  /*09b0*/  ISETP.GT.U32.AND P4, PT, R0, R19, PT ;  /* 0x000000130000720c */ /* 0x000fc60003f84070 */
[----:B------:R-:W-:Y:S02]  /*09c0*/  IMAD.HI.U32 R2, R3, R29, R2 ;  /* 0x0000001d03027227 */ /* 0x000fe400078e0002 */
[----:B------:R-:W0:Y:S01]  /*09d0*/  I2F.RP R3, R13 ;  /* 0x0000000d00037306 */ /* 0x000e220000209400 */
[----:B------:R-:W-:Y:S02]  /*09e0*/  PRMT R16, R16, 0x7771, RZ ;  /* 0x0000777110107816 */ /* 0x000fe400000000ff */
[----:B------:R-:W-:Y:S01]  /*09f0*/  LOP3.LUT R27, R27, R18, RZ, 0x3c, !PT ;  /* 0x000000121b1b7212 */ /* 0x000fe200078e3cff */
[----:B------:R-:W-:-:S04]  /*0a00*/  @!P0 VIADD R11, R11, 0x1 ;  /* 0x000000010b0b8836 */ /* 0x000fc80000000000 */
[----:B------:R-:W-:Y:S01]  /*0a10*/  @!P4 IMAD.IADD R19, R19, 0x1, -R0 ;  /* 0x000000011313c824 */ /* 0x000fe200078e0a00 */
[----:B------:R-:W-:Y:S02]  /*0a20*/  ISETP.NE.AND P2, PT, R16, RZ, PT ;  /* 0x000000ff1000720c */ /* 0x000fe40003f45270 */
[----:B------:R-:W-:Y:S02]  /*0a30*/  ISETP.GE.AND P3, PT, R27, RZ, PT ;  /* 0x000000ff1b00720c */ /* 0x000fe40003f66270 */
[----:B------:R-:W-:Y:S01]  /*0a40*/  ISETP.GE.U32.AND P0, PT, R19, R0, PT ;  /* 0x000000001300720c */ /* 0x000fe20003f06070 */
[----:B0-----:R-:W0:Y:S01]  /*0a50*/  MUFU.RCP R3, R3 ;  /* 0x0000000300037308 */ /* 0x001e220000001000 */
[----:B------:R-:W-:Y:S01]  /*0a60*/  IABS R0, R5 ;  /* 0x0000000500007213 */ /* 0x000fe20000000000 */
[----:B------:R-:W-:Y:S01]  /*0a70*/  @!P4 VIADD R14, R14, 0x1 ;  /* 0x000000010e0ec836 */ /* 0x000fe20000000000 */
[----:B------:R-:W-:-:S03]  /*0a80*/  @P1 IADD3 R11, R11, 0x1, RZ ;  /* 0x000000010b0b1810 */ /* 0x000fc60007ffe0ff */
[----:B------:R-:W-:-:S04]  /*0a90*/  IMAD.MOV R0, RZ, RZ, -R0 ;  /* 0x000000ffff007224 */ /* 0x000fc800078e0a00 */
[----:B------:R-:W-:Y:S01]  /*0aa0*/  @!P3 IMAD.MOV R11, RZ, RZ, -R11 ;  /* 0x000000ffff0bb224 */ /* 0x000fe200078e0a0b */
[----:B------:R-:W-:Y:S01]  /*0ab0*/  @!P5 LOP3.LUT R11, RZ, R18, RZ, 0x33, !PT ;  /* 0x00000012ff0bd212 */ /* 0x000fe200078e33ff */
[----:B------:R-:W-:Y:S01]  /*0ac0*/  @P0 VIADD R14, R14, 0x1 ;  /* 0x000000010e0e0836 */ /* 0x000fe20000000000 */
[----:B0-----:R-:W-:-:S06]  /*0ad0*/  IADD3 R3, R3, 0xffffffe, RZ ;  /* 0x0ffffffe03037810 */ /* 0x001fcc0007ffe0ff */
[----:B------:R-:W0:Y:S01]  /*0ae0*/  F2I.FTZ.U32.TRUNC.NTZ R3, R3 ;  /* 0x0000000300037305 */ /* 0x000e22000021f000 */
[----:B--2---:R-:W-:-:S04]  /*0af0*/  PRMT R28, R7, 0x8880, RZ ;  /* 0x00008880071c7816 */ /* 0x004fc800000000ff */
[----:B------:R-:W-:-:S05]  /*0b00*/  IABS R16, R28 ;  /* 0x0000001c00107213 */ /* 0x000fca0000000000 */
[----:B------:R-:W-:-:S04]  /*0b10*/  IMAD.HI.U32 R21, R21, R16, RZ ;  /* 0x0000001015157227 */ /* 0x000fc800078e00ff */
[----:B------:R-:W-:Y:S02]  /*0b20*/  IMAD R16, R21, R0, R16 ;  /* 0x0000000015107224 */ /* 0x000fe400078e0210 */
[----:B------:R-:W-:-:S03]  /*0b30*/  IMAD.MOV.U32 R0, RZ, RZ, R14 ;  /* 0x000000ffff007224 */ /* 0x000fc600078e000e */
[----:B------:R-:W-:Y:S02]  /*0b40*/  ISETP.GT.U32.AND P5, PT, R25, R16, PT ;  /* 0x000000101900720c */ /* 0x000fe40003fa4070 */
[----:B------:R-:W-:Y:S01]  /*0b50*/  PRMT R7, R7, 0x9991, RZ ;  /* 0x0000999107077816 */ /* 0x000fe200000000ff */
[----:B------:R-:W-:Y:S01]  /*0b60*/  @!P6 IMAD.MOV R0, RZ, RZ, -R0 ;  /* 0x000000ffff00e224 */ /* 0x000fe200078e0a00 */
[----:B------:R-:W-:Y:S02]  /*0b70*/  @!P2 LOP3.LUT R0, RZ, R12, RZ, 0x33, !PT ;  /* 0x0000000cff00a212 */ /* 0x000fe400078e33ff */
[----:B------:R-:W-:Y:S02]  /*0b80*/  IABS R27, R7 ;  /* 0x00000007001b7213 */ /* 0x000fe40000000000 */
[----:B------:R-:W-:-:S03]  /*0b90*/  IABS R12, R24 ;  /* 0x00000018000c7213 */ /* 0x000fc60000000000 */
[----:B------:R-:W-:Y:S01]  /*0ba0*/  IMAD.HI.U32 R22, R22, R27, RZ ;  /* 0x0000001b16167227 */ /* 0x000fe200078e00ff */
[----:B---3--:R-:W-:-:S03]  /*0bb0*/  PRMT R19, R23, 0x8880, RZ ;  /* 0x0000888017137816 */ /* 0x008fc600000000ff */
[----:B------:R-:W-:Y:S02]  /*0bc0*/  IMAD.MOV R12, RZ, RZ, -R12 ;  /* 0x000000ffff0c7224 */ /* 0x000fe400078e0a0c */
[----:B------:R-:W-:Y:S02]  /*0bd0*/  @!P5 IMAD.IADD R16, R16, 0x1, -R25 ;  /* 0x000000011010d824 */ /* 0x000fe400078e0a19 */
[----:B------:R-:W-:Y:S01]  /*0be0*/  IMAD R27, R22, R12, R27 ;  /* 0x0000000c161b7224 */ /* 0x000fe200078e021b */
[----:B------:R-:W-:Y:S02]  /*0bf0*/  IABS R12, R10 ;  /* 0x0000000a000c7213 */ /* 0x000fe40000000000 */
[----:B------:R-:W-:Y:S02]  /*0c00*/  ISETP.GE.U32.AND P3, PT, R16, R25, PT ;  /* 0x000000191000720c */ /* 0x000fe40003f66070 */
[----:B------:R-:W-:Y:S01]  /*0c10*/  IABS R25, R19 ;  /* 0x0000001300197213 */ /* 0x000fe20000000000 */
[----:B0-----:R-:W-:-:S02]  /*0c20*/  IMAD.MOV R16, RZ, RZ, -R3 ;  /* 0x000000ffff107224 */ /* 0x001fc400078e0a03 */
[----:B------:R-:W-:Y:S02]  /*0c30*/  IMAD.MOV R14, RZ, RZ, -R12 ;  /* 0x000000ffff0e7224 */ /* 0x000fe400078e0a0c */
[----:B------:R-:W-:-:S04]  /*0c40*/  IMAD.HI.U32 R12, R2, R25, RZ ;  /* 0x00000019020c7227 */ /* 0x000fc800078e00ff */
[----:B------:R-:W-:Y:S02]  /*0c50*/  IMAD R29, R16, R13, RZ ;  /* 0x0000000d101d7224 */ /* 0x000fe400078e02ff */
[----:B------:R-:W-:-:S04]  /*0c60*/  IMAD.MOV.U32 R2, RZ, RZ, RZ ;  /* 0x000000ffff027224 */ /* 0x000fc800078e00ff */
[----:B------:R-:W-:Y:S01]  /*0c70*/  IMAD.HI.U32 R2, R3, R29, R2 ;  /* 0x0000001d03027227 */ /* 0x000fe200078e0002 */
[----:B------:R-:W-:-:S03]  /*0c80*/  PRMT R3, R23, 0x9991, RZ ;  /* 0x0000999117037816 */ /* 0x000fc600000000ff */
[----:B------:R-:W-:Y:S01]  /*0c90*/  IMAD R25, R12, R14, R25 ;  /* 0x0000000e0c197224 */ /* 0x000fe200078e0219 */
[----:B------:R-:W-:Y:S02]  /*0ca0*/  IABS R14, R6 ;  /* 0x00000006000e7213 */ /* 0x000fe40000000000 */
[----:B------:R-:W-:Y:S02]  /*0cb0*/  IABS R23, R3 ;  /* 0x0000000300177213 */ /* 0x000fe40000000000 */
[----:B------:R-:W-:Y:S01]  /*0cc0*/  ISETP.GT.U32.AND P2, PT, R26, R27, PT ;  /* 0x0000001b1a00720c */ /* 0x000fe20003f44070 */
[----:B------:R-:W-:Y:S02]  /*0cd0*/  IMAD.MOV R16, RZ, RZ, -R14 ;  /* 0x000000ffff107224 */ /* 0x000fe400078e0a0e */
[----:B------:R-:W-:-:S04]  /*0ce0*/  IMAD.HI.U32 R14, R2, R23, RZ ;  /* 0x00000017020e7227 */ /* 0x000fc800078e00ff */
[----:B------:R-:W-:Y:S01]  /*0cf0*/  IMAD R2, R14, R16, R23 ;  /* 0x000000100e027224 */ /* 0x000fe200078e0217 */
[----:B------:R-:W-:-:S04]  /*0d00*/  ISETP.GT.U32.AND P6, PT, R20, R25, PT ;  /* 0x000000191400720c */ /* 0x000fc80003fc4070 */
[----:B------:R-:W-:Y:S01]  /*0d10*/  ISETP.GT.U32.AND P4, PT, R13, R2, PT ;  /* 0x000000020d00720c */ /* 0x000fe20003f84070 */
[----:B------:R-:W-:Y:S01]  /*0d20*/  @!P2 IMAD.IADD R27, R27, 0x1, -R26 ;  /* 0x000000011b1ba824 */ /* 0x000fe200078e0a1a */
[----:B------:R-:W-:-:S04]  /*0d30*/  LOP3.LUT R28, R28, R5, RZ, 0x3c, !PT ;  /* 0x000000051c1c7212 */ /* 0x000fc800078e3cff */
[----:B------:R-:W-:Y:S01]  /*0d40*/  ISETP.GE.U32.AND P1, PT, R27, R26, PT ;  /* 0x0000001a1b00720c */ /* 0x000fe20003f26070 */
[----:B------:R-:W-:Y:S01]  /*0d50*/  @!P2 VIADD R22, R22, 0x1 ;  /* 0x000000011616a836 */ /* 0x000fe20000000000 */
[----:B------:R-:W-:Y:S01]  /*0d60*/  ISETP.GE.AND P0, PT, R28, RZ, PT ;  /* 0x000000ff1c00720c */ /* 0x000fe20003f06270 */
[----:B------:R-:W-:Y:S01]  /*0d70*/  @!P6 IMAD.IADD R25, R25, 0x1, -R20 ;  /* 0x000000011919e824 */ /* 0x000fe200078e0a14 */
[----:B------:R-:W-:-:S03]  /*0d80*/  @!P5 IADD3 R21, R21, 0x1, RZ ;  /* 0x000000011515d810 */ /* 0x000fc60007ffe0ff */
[----:B------:R-:W-:Y:S01]  /*0d90*/  @!P4 IMAD.IADD R2, R2, 0x1, -R13 ;  /* 0x000000010202c824 */ /* 0x000fe200078e0a0d */
[----:B------:R-:W-:Y:S01]  /*0da0*/  ISETP.GE.U32.AND P5, PT, R25, R20, PT ;  /* 0x000000141900720c */ /* 0x000fe20003fa6070 */
[----:B------:R-:W-:-:S04]  /*0db0*/  @P3 VIADD R21, R21, 0x1 ;  /* 0x0000000115153836 */ /* 0x000fc80000000000 */
[----:B------:R-:W-:Y:S01]  /*0dc0*/  @P1 VIADD R22, R22, 0x1 ;  /* 0x0000000116161836 */ /* 0x000fe20000000000 */
[----:B------:R-:W-:Y:S02]  /*0dd0*/  ISETP.GE.U32.AND P1, PT, R2, R13, PT ;  /* 0x0000000d0200720c */ /* 0x000fe40003f26070 */
[----:B------:R-:W-:Y:S01]  /*0de0*/  LOP3.LUT R7, R7, R24, RZ, 0x3c, !PT ;  /* 0x0000001807077212 */ /* 0x000fe200078e3cff */
[----:B------:R-:W-:Y:S02]  /*0df0*/  @!P0 IMAD.MOV R21, RZ, RZ, -R21 ;  /* 0x000000ffff158224 */ /* 0x000fe400078e0a15 */
[----:B------:R-:W-:Y:S01]  /*0e00*/  @!P6 VIADD R12, R12, 0x1 ;  /* 0x000000010c0ce836 */ /* 0x000fe20000000000 */
[----:B------:R-:W-:Y:S01]  /*0e10*/  ISETP.GE.AND P0, PT, R7, RZ, PT ;  /* 0x000000ff0700720c */ /* 0x000fe20003f06270 */
[----:B------:R-:W-:Y:S01]  /*0e20*/  @!P4 VIADD R14, R14, 0x1 ;  /* 0x000000010e0ec836 */ /* 0x000fe20000000000 */
[----:B------:R-:W-:Y:S02]  /*0e30*/  PRMT R16, R17, 0x7770, RZ ;  /* 0x0000777011107816 */ /* 0x000fe400000000ff */
[----:B------:R-:W-:-:S02]  /*0e40*/  LOP3.LUT R19, R19, R10, RZ, 0x3c, !PT ;  /* 0x0000000a13137212 */ /* 0x000fc400078e3cff */
[----:B------:R-:W-:Y:S02]  /*0e50*/  LOP3.LUT R3, R3, R6, RZ, 0x3c, !PT ;  /* 0x0000000603037212 */ /* 0x000fe400078e3cff */
[C---:B------:R-:W-:Y:S02]  /*0e60*/  PRMT R7, R4.reuse, 0x7770, RZ ;  /* 0x0000777004077816 */ /* 0x040fe400000000ff */
[----:B------:R-:W-:Y:S02]  /*0e70*/  PRMT R17, R17, 0x7771, RZ ;  /* 0x0000777111117816 */ /* 0x000fe400000000ff */
[----:B------:R-:W-:Y:S01]  /*0e80*/  PRMT R4, R4, 0x7771, RZ ;  /* 0x0000777104047816 */ /* 0x000fe200000000ff */
[----:B------:R-:W-:Y:S01]  /*0e90*/  @P1 VIADD R14, R14, 0x1 ;  /* 0x000000010e0e1836 */ /* 0x000fe20000000000 */
[----:B------:R-:W-:Y:S02]  /*0ea0*/  @P5 IADD3 R12, R12, 0x1, RZ ;  /* 0x000000010c0c5810 */ /* 0x000fe40007ffe0ff */
[----:B------:R-:W-:-:S02]  /*0eb0*/  ISETP.GE.AND P6, PT, R19, RZ, PT ;  /* 0x000000ff1300720c */ /* 0x000fc40003fc6270 */
[----:B------:R-:W-:Y:S02]  /*0ec0*/  ISETP.GE.AND P5, PT, R3, RZ, PT ;  /* 0x000000ff0300720c */ /* 0x000fe40003fa6270 */
[----:B------:R-:W-:Y:S02]  /*0ed0*/  ISETP.NE.AND P3, PT, R16, RZ, PT ;  /* 0x000000ff1000720c */ /* 0x000fe40003f65270 */
[----:B------:R-:W-:Y:S02]  /*0ee0*/  ISETP.NE.AND P2, PT, R17, RZ, PT ;  /* 0x000000ff1100720c */ /* 0x000fe40003f45270 */
[----:B------:R-:W-:Y:S02]  /*0ef0*/  ISETP.NE.AND P4, PT, R7, RZ, PT ;  /* 0x000000ff0700720c */ /* 0x000fe40003f85270 */
[----:B------:R-:W-:Y:S01]  /*0f00*/  ISETP.NE.AND P1, PT, R4, RZ, PT ;  /* 0x000000ff0400720c */ /* 0x000fe20003f25270 */
[----:B------:R-:W-:-:S04]  /*0f10*/  UIADD3 UR5, UP0, UR4, UR6, URZ ;  /* 0x0000000604057290 */ /* 0x000fc8000ff1e03f */
[----:B------:R-:W-:Y:S01]  /*0f20*/  UIADD3.X UR6, URZ, UR7, URZ, UP0, !UPT ;  /* 0x000000073f067290 */ /* 0x000fe200087fe43f */
[----:B------:R-:W-:Y:S01]  /*0f30*/  @!P0 IMAD.MOV R22, RZ, RZ, -R22 ;  /* 0x000000ffff168224 */ /* 0x000fe200078e0a16 */
[----:B------:R-:W-:Y:S01]  /*0f40*/  @!P3 LOP3.LUT R21, RZ, R5, RZ, 0x33, !PT ;  /* 0x00000005ff15b212 */ /* 0x000fe200078e33ff */
[----:B------:R-:W-:Y:S01]  /*0f50*/  @!P6 IMAD.MOV R12, RZ, RZ, -R12 ;  /* 0x000000ffff0ce224 */ /* 0x000fe200078e0a0c */
[----:B------:R-:W-:Y:S01]  /*0f60*/  @!P2 LOP3.LUT R22, RZ, R24, RZ, 0x33, !PT ;  /* 0x00000018ff16a212 */ /* 0x000fe200078e33ff */
[----:B------:R-:W-:Y:S01]  /*0f70*/  @!P5 IMAD.MOV R14, RZ, RZ, -R14 ;  /* 0x000000ffff0ed224 */ /* 0x000fe200078e0a0e */
[----:B------:R-:W-:Y:S01]  /*0f80*/  @!P4 LOP3.LUT R12, RZ, R10, RZ, 0x33, !PT ;  /* 0x0000000aff0cc212 */ /* 0x000fe200078e33ff */
[----:B------:R-:W-:Y:S01]  /*0f90*/  IMAD.U32 R2, RZ, RZ, UR5 ;  /* 0x00000005ff027e24 */ /* 0x000fe2000f8e00ff */
[----:B------:R-:W-:Y:S01]  /*0fa0*/  @!P1 LOP3.LUT R14, RZ, R6, RZ, 0x33, !PT ;  /* 0x00000006ff0e9212 */ /* 0x000fe200078e33ff */
[----:B------:R-:W-:Y:S01]  /*0fb0*/  IMAD.U32 R3, RZ, RZ, UR6 ;  /* 0x00000006ff037e24 */ /* 0x000fe2000f8e00ff */
[----:B------:R-:W-:-:S02]  /*0fc0*/  PRMT R9, R9, 0x7604, R8 ;  /* 0x0000760409097816 */ /* 0x000fc40000000008 */
[----:B------:R-:W-:Y:S01]  /*0fd0*/  PRMT R11, R0, 0x7604, R11 ;  /* 0x00007604000b7816 */ /* 0x000fe2000000000b */
[----:B------:R-:W-:Y:S01]  /*0fe0*/  IMAD.WIDE R2, R15, 0x2, R2 ;  /* 0x000000020f027825 */ /* 0x000fe200078e0202 */
[----:B------:R-:W-:Y:S02]  /*0ff0*/  PRMT R21, R22, 0x7604, R21 ;  /* 0x0000760416157816 */ /* 0x000fe40000000015 */
[----:B------:R-:W-:Y:S02]  /*1000*/  PRMT R5, R14, 0x7604, R12 ;  /* 0x000076040e057816 */ /* 0x000fe4000000000c */
[----:B------:R-:W-:Y:S04]  /*1010*/  STG.E.U16 desc[UR8][R2.64], R9 ;  /* 0x0000000902007986 */ /* 0x000fe8000c101508 */
[----:B------:R-:W-:Y:S04]  /*1020*/  STG.E.U16 desc[UR8][R2.64+0x100], R11 ;  /* 0x0001000b02007986 */ /* 0x000fe8000c101508 */
[----:B------:R-:W-:Y:S04]  /*1030*/  STG.E.U16 desc[UR8][R2.64+0x200], R21 ;  /* 0x0002001502007986 */ /* 0x000fe8000c101508 */
[----:B------:R-:W-:Y:S01]  /*1040*/  STG.E.U16 desc[UR8][R2.64+0x300], R5 ;  /* 0x0003000502007986 */ /* 0x000fe2000c101508 */
[----:B------:R-:W-:Y:S05]  /*1050*/  EXIT ;  /* 0x000000000000794d */ /* 0x000fea0003800000 */
.L_x_19057:
[----:B------:R-:W0:Y:S01]  /*1060*/  S2R R3, SR_TID.X ;  /* 0x0000000000037919 */ /* 0x000e220000002100 */
[----:B------:R-:W-:Y:S02]  /*1070*/  PRMT R2, RZ, 0x7610, R2 ;  /* 0x00007610ff027816 */ /* 0x000fe40000000002 */
[----:B0-----:R-:W-:Y:S02]  /*1080*/  ISETP.GE.AND P0, PT, R3, R0, PT ;  /* 0x000000000300720c */ /* 0x001fe40003f06270 */
[----:B------:R-:W-:-:S11]  /*1090*/  MOV R11, R3 ;  /* 0x00000003000b7202 */ /* 0x000fd60000000f00 */
[C---:B------:R-:W-:Y:S01]  /*10a0*/  @!P0 VIADD R25, R11.reuse, UR4 ;  /* 0x000000040b198c36 */ /* 0x040fe20008000000 */
[----:B------:R-:W0:Y:S01]  /*10b0*/  @!P0 LDC.64 R18, c[0x0][0x220] ;  /* 0x00008800ff128b82 */ /* 0x000e220000000a00 */
[----:B------:R-:W-:-:S05]  /*10c0*/  @!P0 VIADD R11, R11, 0x80 ;  /* 0x000000800b0b8836 */ /* 0x000fca0000000000 */
[C---:B------:R-:W-:Y:S02]  /*10d0*/  ISETP.GE.AND P2, PT, R11.reuse, R0, PT ;  /* 0x000000000b00720c */ /* 0x040fe40003f46270 */
[----:B------:R-:W1:Y:S11]  /*10e0*/  @!P0 LDC.64 R4, c[0x0][0x228] ;  /* 0x00008a00ff048b82 */ /* 0x000e760000000a00 */
[C---:B------:R-:W-:Y:S01]  /*10f0*/  @!P2 VIADD R21, R11.reuse, UR4 ;  /* 0x000000040b15ac36 */ /* 0x040fe20008000000 */
[----:B------:R-:W2:Y:S01]  /*1100*/  @!P2 LDC.64 R14, c[0x0][0x220] ;  /* 0x00008800ff0eab82 */ /* 0x000ea20000000a00 */
[----:B------:R-:W-:Y:S01]  /*1110*/  @!P2 VIADD R11, R11, 0x80 ;  /* 0x000000800b0ba836 */ /* 0x000fe20000000000 */
[----:B0-----:R-:W-:-:S04]  /*1120*/  @!P0 IADD3 R18, P3, R25, R18, RZ ;  /* 0x0000001219128210 */ /* 0x001fc80007f7e0ff */
[----:B------:R-:W-:Y:S02]  /*1130*/  ISETP.GE.AND P1, PT, R11, R0, PT ;  /* 0x000000000b00720c */ /* 0x000fe40003f26270 */
[----:B------:R-:W0:Y:S01]  /*1140*/  @!P2 LDC.64 R12, c[0x0][0x228] ;  /* 0x00008a00ff0cab82 */ /* 0x000e220000000a00 */
[----:B------:R-:W-:Y:S01]  /*1150*/  @!P0 IMAD.X R19, RZ, RZ, R19, P3 ;  /* 0x000000ffff138224 */ /* 0x000fe200018e0613 */
[----:B-1----:R-:W-:Y:S01]  /*1160*/  @!P0 IADD3 R24, P3, R25, R4, RZ ;  /* 0x0000000419188210 */ /* 0x002fe20007f7e0ff */
[----:B------:R-:W-:-:S03]  /*1170*/  IMAD.MOV.U32 R6, RZ, RZ, RZ ;  /* 0x000000ffff067224 */ /* 0x000fc600078e00ff */
[----:B------:R-:W5:Y:S01]  /*1180*/  @!P0 LDG.E.U8 R2, desc[UR8][R18.64] ;  /* 0x0000000812028981 */ /* 0x000f62000c1e1100 */
[----:B------:R-:W-:Y:S02]  /*1190*/  PRMT R4, RZ, 0x7610, R4 ;  /* 0x00007610ff047816 */ /* 0x000fe40000000004 */
[----:B------:R-:W-:Y:S02]  /*11a0*/  @!P0 IADD3.X R25, RZ, R5, RZ, P3, !PT ;  /* 0x00000005ff198210 */ /* 0x000fe40001ffe4ff */
[----:B------:R-:W1:Y:S01]  /*11b0*/  @!P1 LDC.64 R8, c[0x0][0x220] ;  /* 0x00008800ff089b82 */ /* 0x000e620000000a00 */
[C---:B------:R-:W-:Y:S02]  /*11c0*/  @!P1 VIADD R7, R11.reuse, UR4 ;  /* 0x000000040b079c36 */ /* 0x040fe40008000000 */
[----:B------:R-:W-:Y:S01]  /*11d0*/  @!P1 VIADD R11, R11, 0x80 ;  /* 0x000000800b0b9836 */ /* 0x000fe20000000000 */
[----:B------:R3:W5:Y:S01]  /*11e0*/  @!P0 LDG.E.U8 R4, desc[UR8][R24.64] ;  /* 0x0000000818048981 */ /* 0x000762000c1e1100 */
[----:B--2---:R-:W-:-:S03]  /*11f0*/  @!P2 IADD3 R14, P4, R21, R14, RZ ;  /* 0x0000000e150ea210 */ /* 0x004fc60007f9e0ff */
[----:B------:R-:W-:Y:S01]  /*1200*/  ISETP.GE.AND P3, PT, R11, R0, PT ;  /* 0x000000000b00720c */ /* 0x000fe20003f66270 */
[----:B------:R-:W-:Y:S01]  /*1210*/  IMAD.MOV.U32 R5, RZ, RZ, RZ ;  /* 0x000000ffff057224 */ /* 0x000fe200078e00ff */
[----:B------:R-:W2:Y:S01]  /*1220*/  @!P1 LDC.64 R16, c[0x0][0x228] ;  /* 0x00008a00ff109b82 */ /* 0x000ea20000000a00 */
[----:B0-----:R-:W-:Y:S01]  /*1230*/  @!P2 IADD3 R12, P5, R21, R12, RZ ;  /* 0x0000000c150ca210 */ /* 0x001fe20007fbe0ff */
[----:B------:R-:W-:-:S04]  /*1240*/  @!P2 IMAD.X R15, RZ, RZ, R15, P4 ;  /* 0x000000ffff0fa224 */ /* 0x000fc800020e060f */
[----:B------:R-:W-:Y:S01]  /*1250*/  @!P2 IMAD.X R13, RZ, RZ, R13, P5 ;  /* 0x000000ffff0da224 */ /* 0x000fe200028e060d */
[----:B------:R-:W5:Y:S04]  /*1260*/  @!P2 LDG.E.S8 R5, desc[UR8][R14.64] ;  /* 0x000000080e05a981 */ /* 0x000f68000c1e1300 */
[----:B---3--:R-:W-:Y:S01]  /*1270*/  @!P3 VIADD R25, R11, UR4 ;  /* 0x000000040b19bc36 */ /* 0x008fe20008000000 */
[----:B------:R-:W0:Y:S01]  /*1280*/  @!P3 LDC.64 R18, c[0x0][0x228] ;  /* 0x00008a00ff12bb82 */ /* 0x000e220000000a00 */
[----:B------:R3:W5:Y:S01]  /*1290*/  @!P2 LDG.E.S8 R6, desc[UR8][R12.64] ;  /* 0x000000080c06a981 */ /* 0x000762000c1e1300 */
[----:B-1----:R-:W-:Y:S01]  /*12a0*/  @!P1 IADD3 R20, P2, R7, R8, RZ ;  /* 0x0000000807149210 */ /* 0x002fe20007f5e0ff */
[----:B------:R-:W-:-:S04]  /*12b0*/  @!P3 VIADD R11, R11, 0x80 ;  /* 0x000000800b0bb836 */ /* 0x000fc80000000000 */
[----:B------:R-:W-:Y:S01]  /*12c0*/  @!P1 IMAD.X R21, RZ, RZ, R9, P2 ;  /* 0x000000ffff159224 */ /* 0x000fe200010e0609 */
[----:B------:R-:W-:Y:S01]  /*12d0*/  ISETP.GE.AND P2, PT, R11, R0, PT ;  /* 0x000000000b00720c */ /* 0x000fe20003f46270 */
[----:B------:R-:W1:Y:S01]  /*12e0*/  @!P3 LDC.64 R22, c[0x0][0x220] ;  /* 0x00008800ff16bb82 */ /* 0x000e620000000a00 */
[----:B--2---:R-:W-:Y:S01]  /*12f0*/  @!P1 IADD3 R16, P4, R7, R16, RZ ;  /* 0x0000001007109210 */ /* 0x004fe20007f9e0ff */
[----:B------:R-:W-:Y:S01]  /*1300*/  HFMA2.MMA R7, -RZ, RZ, 0, 0 ;  /* 0x00000000ff077435 */ /* 0x000fe200000001ff */
[----:B------:R-:W-:-:S09]  /*1310*/  CS2R R8, SRZ ;  /* 0x0000000000087805 */ /* 0x000fd2000001ff00 */
[----:B---3--:R-:W2:Y:S01]  /*1320*/  @!P2 LDC.64 R12, c[0x0][0x220] ;  /* 0x00008800ff0cab82 */ /* 0x008ea20000000a00 */
[----:B------:R-:W-:Y:S01]  /*1330*/  @!P1 IMAD.X R17, RZ, RZ, R17, P4 ;  /* 0x000000ffff119224 */ /* 0x000fe200020e0611 */
[----:B------:R3:W5:Y:S04]  /*1340*/  @!P1 LDG.E.S8 R7, desc[UR8][R20.64] ;  /* 0x0000000814079981 */ /* 0x000768000c1e1300 */
[----:B------:R2:W5:Y:S02]  /*1350*/  @!P1 LDG.E.S8 R8, desc[UR8][R16.64] ;  /* 0x0000000810089981 */ /* 0x000564000c1e1300 */
[----:B------:R-:W4:Y:S01]  /*1360*/  @!P2 LDC.64 R14, c[0x0][0x228] ;  /* 0x00008a00ff0eab82 */ /* 0x000f220000000a00 */
[----:B0-----:R-:W-:Y:S01]  /*1370*/  @!P3 IADD3 R18, P1, R25, R18, RZ ;  /* 0x000000121912b210 */ /* 0x001fe20007f3e0ff */
[----:B---3--:R-:W-:Y:S01]  /*1380*/  @!P2 VIADD R21, R11, UR4 ;  /* 0x000000040b15ac36 */ /* 0x008fe20008000000 */
[----:B-1----:R-:W-:Y:S01]  /*1390*/  @!P3 IADD3 R22, P4, R25, R22, RZ ;  /* 0x000000161916b210 */ /* 0x002fe20007f9e0ff */
[----:B------:R-:W-:-:S02]  /*13a0*/  @!P2 VIADD R11, R11, 0x80 ;  /* 0x000000800b0ba836 */ /* 0x000fc40000000000 */
[----:B------:R-:W-:Y:S02]  /*13b0*/  @!P3 IMAD.X R19, RZ, RZ, R19, P1 ;  /* 0x000000ffff13b224 */ /* 0x000fe400008e0613 */
[----:B------:R-:W-:Y:S01]  /*13c0*/  IMAD.MOV.U32 R10, RZ, RZ, RZ ;  /* 0x000000ffff0a7224 */ /* 0x000fe200078e00ff */
[----:B------:R-:W-:Y:S01]  /*13d0*/  ISETP.GE.AND P1, PT, R11, R0, PT ;  /* 0x000000000b00720c */ /* 0x000fe20003f26270 */
[----:B------:R-:W-:-:S04]  /*13e0*/  @!P3 IMAD.X R23, RZ, RZ, R23, P4 ;  /* 0x000000ffff17b224 */ /* 0x000fc800020e0617 */
[----:B------:R0:W5:Y:S04]  /*13f0*/  @!P3 LDG.E.S8 R10, desc[UR8][R18.64] ;  /* 0x00000008120ab981 */ /* 0x000168000c1e1300 */
[----:B------:R1:W5:Y:S01]  /*1400*/  @!P3 LDG.E.S8 R9, desc[UR8][R22.64] ;  /* 0x000000081609b981 */ /* 0x000362000c1e1300 */
[C---:B--2---:R-:W-:Y:S02]  /*1410*/  @!P2 IADD3 R16, P3, R21.reuse, R12, RZ ;  /* 0x0000000c1510a210 */ /* 0x044fe40007f7e0ff */
[----:B----4-:R-:W-:-:S03]  /*1420*/  @!P2 IADD3 R12, P4, R21, R14, RZ ;  /* 0x0000000e150ca210 */ /* 0x010fc60007f9e0ff */
[----:B------:R-:W-:Y:S01]  /*1430*/  @!P2 IMAD.X R17, RZ, RZ, R13, P3 ;  /* 0x000000ffff11a224 */ /* 0x000fe200018e060d */
[----:B0-----:R-:W0:Y:S01]  /*1440*/  @!P1 LDC.64 R18, c[0x0][0x228] ;  /* 0x00008a00ff129b82 */ /* 0x001e220000000a00 */
[----:B------:R-:W-:-:S07]  /*1450*/  @!P2 IADD3.X R13, RZ, R15, RZ, P4, !PT ;  /* 0x0000000fff0da210 */ /* 0x000fce00027fe4ff */
[----:B------:R-:W2:Y:S01]  /*1460*/  @!P1 LDC.64 R14, c[0x0][0x220] ;  /* 0x00008800ff0e9b82 */ /* 0x000ea20000000a00 */
[----:B------:R-:W-:Y:S01]  /*1470*/  CS2R R20, SRZ ;  /* 0x0000000000147805 */ /* 0x000fe2000001ff00 */
[C---:B-1----:R-:W-:Y:S02]  /*1480*/  @!P1 VIADD R23, R11.reuse, UR4 ;  /* 0x000000040b179c36 */ /* 0x042fe40008000000 */
[----:B------:R-:W-:-:S03]  /*1490*/  @!P1 VIADD R11, R11, 0x80 ;  /* 0x000000800b0b9836 */ /* 0x000fc60000000000 */
[----:B------:R-:W5:Y:S04]  /*14a0*/  @!P2 LDG.E.S8 R20, desc[UR8][R16.64] ;  /* 0x000000081014a981 */ /* 0x000f68000c1e1300 */
[----:B------:R1:W5:Y:S01]  /*14b0*/  @!P2 LDG.E.S8 R21, desc[UR8][R12.64] ;  /* 0x000000080c15a981 */ /* 0x000362000c1e1300 */
[----:B--2---:R-:W-:-:S05]  /*14c0*/  @!P1 IADD3 R14, P2, R23, R14, RZ ;  /* 0x0000000e170e9210 */ /* 0x004fca0007f5e0ff */
[----:B------:R-:W-:Y:S01]  /*14d0*/  @!P1 IMAD.X R15, RZ, RZ, R15, P2 ;  /* 0x000000ffff0f9224 */ /* 0x000fe200010e060f */
[----:B------:R-:W-:-:S13]  /*14e0*/  ISETP.GE.AND P2, PT, R11, R0, PT ;  /* 0x000000000b00720c */ /* 0x000fda0003f46270 */
[----:B-1----:R-:W1:Y:S01]  /*14f0*/  @!P2 LDC.64 R12, c[0x0][0x220] ;  /* 0x00008800ff0cab82 */ /* 0x002e620000000a00 */
[----:B0-----:R-:W-:Y:S02]  /*1500*/  @!P1 IADD3 R18, P3, R23, R18, RZ ;  /* 0x0000001217129210 */ /* 0x001fe40007f7e0ff */
[----:B------:R-:W-:Y:S01]  /*1510*/  CS2R R22, SRZ ;  /* 0x0000000000167805 */ /* 0x000fe2000001ff00 */
[----:B------:R-:W-:Y:S02]  /*1520*/  @!P2 VIADD R25, R11, UR4 ;  /* 0x000000040b19ac36 */ /* 0x000fe40008000000 */
[----:B------:R-:W-:-:S03]  /*1530*/  @!P1 IMAD.X R19, RZ, RZ, R19, P3 ;  /* 0x000000ffff139224 */ /* 0x000fc600018e0613 */
[----:B------:R0:W5:Y:S04]  /*1540*/  @!P1 LDG.E.S8 R22, desc[UR8][R14.64] ;  /* 0x000000080e169981 */ /* 0x000168000c1e1300 */
[----:B------:R2:W5:Y:S01]  /*1550*/  @!P1 LDG.E.S8 R23, desc[UR8][R18.64] ;  /* 0x0000000812179981 */ /* 0x000562000c1e1300 */
[----:B-1----:R-:W-:-:S05]  /*1560*/  @!P2 IADD3 R16, P1, R25, R12, RZ ;  /* 0x0000000c1910a210 */ /* 0x002fca0007f3e0ff */
[----:B------:R-:W-:Y:S02]  /*1570*/  @!P2 IMAD.X R17, RZ, RZ, R13, P1 ;  /* 0x000000ffff11a224 */ /* 0x000fe400008e060d */
[----:B------:R-:W1:Y:S01]  /*1580*/  @!P2 LDC.64 R12, c[0x0][0x228] ;  /* 0x00008a00ff0cab82 */ /* 0x000e620000000a00 */
[----:B------:R-:W-:Y:S01]  /*1590*/  @!P2 VIADD R11, R11, 0x80 ;  /* 0x000000800b0ba836 */ /* 0x000fe20000000000 */
[----:B-1----:R-:W-:-:S04]  /*15a0*/  @!P2 IADD3 R12, P1, R25, R12, RZ ;  /* 0x0000000c190ca210 */ /* 0x002fc80007f3e0ff */
[----:B------:R-:W-:Y:S02]  /*15b0*/  @!P2 IADD3.X R13, RZ, R13, RZ, P1, !PT ;  /* 0x0000000dff0da210 */ /* 0x000fe40000ffe4ff */
[----:B------:R-:W-:-:S13]  /*15c0*/  ISETP.GE.AND P1, PT, R11, R0, PT ;  /* 0x000000000b00720c */ /* 0x000fda0003f26270 */
[----:B0-----:R-:W2:Y:S01]  /*15d0*/  @!P1 LDC.64 R14, c[0x0][0x220] ;  /* 0x00008800ff0e9b82 */ /* 0x001ea20000000a00 */
[----:B------:R-:W-:Y:S02]  /*15e0*/  IMAD.MOV.U32 R24, RZ, RZ, RZ ;  /* 0x000000ffff187224 */ /* 0x000fe400078e00ff */
[----:B------:R-:W-:Y:S02]  /*15f0*/  IMAD.MOV.U32 R25, RZ, RZ, RZ ;  /* 0x000000ffff197224 */ /* 0x000fe400078e00ff */
[----:B------:R-:W-:Y:S02]  /*1600*/  @!P1 VIADD R27, R11, UR4 ;  /* 0x000000040b1b9c36 */ /* 0x000fe40008000000 */
[----:B------:R0:W5:Y:S04]  /*1610*/  @!P2 LDG.E.S8 R24, desc[UR8][R16.64] ;  /* 0x000000081018a981 */ /* 0x000168000c1e1300 */
[----:B------:R1:W5:Y:S01]  /*1620*/  @!P2 LDG.E.S8 R25, desc[UR8][R12.64] ;  /* 0x000000080c19a981 */ /* 0x000362000c1e1300 */
[----:B--2---:R-:W-:-:S05]  /*1630*/  @!P1 IADD3 R18, P2, R27, R14, RZ ;  /* 0x0000000e1b129210 */ /* 0x004fca0007f5e0ff */
[----:B------:R-:W-:Y:S02]  /*1640*/  @!P1 IMAD.X R19, RZ, RZ, R15, P2 ;  /* 0x000000ffff139224 */ /* 0x000fe400010e060f */
[----:B------:R-:W2:Y:S01]  /*1650*/  @!P1 LDC.64 R14, c[0x0][0x228] ;  /* 0x00008a00ff0e9b82 */ /* 0x000ea20000000a00 */
[----:B------:R-:W-:Y:S02]  /*1660*/  IMAD.MOV.U32 R11, RZ, RZ, RZ ;  /* 0x000000ffff0b7224 */ /* 0x000fe400078e00ff */
[----:B0-----:R-:W-:-:S04]  /*1670*/  IMAD.MOV.U32 R16, RZ, RZ, RZ ;  /* 0x000000ffff107224 */ /* 0x001fc800078e00ff */
[----:B------:R1:W5:Y:S01]  /*1680*/  @!P1 LDG.E.S8 R11, desc[UR8][R18.64] ;  /* 0x00000008120b9981 */ /* 0x000362000c1e1300 */
[----:B--2---:R-:W-:-:S05]  /*1690*/  @!P1 IADD3 R14, P2, R27, R14, RZ ;  /* 0x0000000e1b0e9210 */ /* 0x004fca0007f5e0ff */
[----:B------:R-:W-:-:S05]  /*16a0*/  @!P1 IMAD.X R15, RZ, RZ, R15, P2 ;  /* 0x000000ffff0f9224 */ /* 0x000fca00010e060f */
[----:B------:R1:W5:Y:S01]  /*16b0*/  @!P1 LDG.E.S8 R16, desc[UR8][R14.64] ;  /* 0x000000080e109981 */ /* 0x000362000c1e1300 */
[----:B------:R-:W-:Y:S04]  /*16c0*/  BSSY B0, `(.L_x_19058) ;  /* 0x000001e000007945 */ /* 0x000fe80003800000 */
[----:B------:R-:W-:Y:S05]  /*16d0*/  @P0 BRA `(.L_x_19059) ;  /* 0x0000000000700947 */ /* 0x000fea0003800000 */
[----:B-----5:R-:W-:Y:S02]  /*16e0*/  LOP3.LUT R4, R4, 0xffff, RZ, 0xc0, !PT ;  /* 0x0000ffff04047812 */ /* 0x020fe400078ec0ff */
[----:B------:R-:W-:Y:S02]  /*16f0*/  LOP3.LUT R2, R2, 0xffff, RZ, 0xc0, !PT ;  /* 0x0000ffff02027812 */ /* 0x000fe400078ec0ff */
[----:B------:R-:W-:-:S04]  /*1700*/  PRMT R4, R4, 0x8880, RZ ;  /* 0x0000888004047816 */ /* 0x000fc800000000ff */
[----:B-1----:R-:W-:-:S04]  /*1710*/  IABS R14, R4 ;  /* 0x00000004000e7213 */ /* 0x002fc80000000000 */
        /* <DEDUP_REMOVED lines=8> */
[----:B------:R-:W-:Y:S02]  /*17a0*/  PRMT R13, R2, 0x8880, RZ ;  /* 0x00008880020d7816 */ /* 0x000fe400000000ff */
        /* <DEDUP_REMOVED lines=15> */
.L_x_19059:
[----:B------:R-:W-:Y:S05]  /*18a0*/  BSYNC B0 ;  /* 0x0000000000007941 */ /* 0x000fea0003800000 */
.L_x_19058:
[----:B-1----:R-:W-:Y:S01]  /*18b0*/  IADD3 R15, R3, 0x80, RZ ;  /* 0x00000080030f7810 */ /* 0x002fe20007ffe0ff */
[----:B------:R-:W-:Y:S03]  /*18c0*/  BSSY B0, `(.L_x_19060) ;  /* 0x000001b000007945 */ /* 0x000fe60003800000 */
[----:B------:R-:W-:-:S13]  /*18d0*/  ISETP.GE.AND P1, PT, R15, R0, PT ;  /* 0x000000000f00720c */ /* 0x000fda0003f26270 */
[----:B------:R-:W-:Y:S05]  /*18e0*/  @P1 BRA `(.L_x_19061) ;  /* 0x0000000000601947 */ /* 0x000fea0003800000 */
[-C--:B-----5:R-:W-:Y:S02]  /*18f0*/  IABS R4, R6.reuse ;  /* 0x0000000600047213 */ /* 0x0a0fe40000000000 */
        /* <DEDUP_REMOVED lines=8> */
[----:B------:R-:W-:-:S04]  /*1980*/  IMAD R17, R17, R4, RZ ;  /* 0x0000000411117224 */ /* 0x000fc800078e02ff */
[----:B------:R-:W-:Y:S01]  /*1990*/  IMAD.HI.U32 R13, R13, R17, R12 ;  /* 0x000000110d0d7227 */ /* 0x000fe200078e000c */
[----:B------:R-:W-:Y:S02]  /*19a0*/  IABS R17, R5 ;  /* 0x0000000500117213 */ /* 0x000fe40000000000 */
[----:B------:R-:W-:-:S03]  /*19b0*/  LOP3.LUT R5, R5, R6, RZ, 0x3c, !PT ;  /* 0x0000000605057212 */ /* 0x000fc600078e3cff */
        /* <DEDUP_REMOVED lines=11> */
.L_x_19061:
[----:B------:R-:W-:Y:S05]  /*1a70*/  BSYNC B0 ;  /* 0x0000000000007941 */ /* 0x000fea0003800000 */
.L_x_19060:
[----:B-----5:R-:W-:Y:S01]  /*1a80*/  VIADD R5, R3, 0x100 ;  /* 0x0000010003057836 */ /* 0x020fe20000000000 */
        /* <DEDUP_REMOVED lines=27> */
.L_x_19063:
[----:B------:R-:W-:Y:S05]  /*1c40*/  BSYNC B0 ;  /* 0x0000000000007941 */ /* 0x000fea0003800000 */
.L_x_19062:
[----:B------:R-:W-:Y:S01]  /*1c50*/  VIADD R5, R3, 0x180 ;  /* 0x0000018003057836 */ /* 0x000fe20000000000 */
[----:B------:R-:W-:Y:S04]  /*1c60*/  BSSY B0, `(.L_x_19064) ;  /* 0x000001b000007945 */ /* 0x000fe80003800000 */
[----:B------:R-:W-:-:S13]  /*1c70*/  ISETP.GE.AND P1, PT, R5, R0, PT ;  /* 0x000000000500720c */ /* 0x000fda0003f26270 */
[----:B------:R-:W-:Y:S05]  /*1c80*/  @P1 BRA `(.L_x_19065) ;  /* 0x0000000000601947 */ /* 0x000fea0003800000 */
[-C--:B------:R-:W-:Y:S02]  /*1c90*/  IABS R6, R10.reuse ;  /* 0x0000000a00067213 */ /* 0x080fe40000000000 */
[-C--:B------:R-:W-:Y:S02]  /*1ca0*/  IABS R8, R10.reuse ;  /* 0x0000000a00087213 */ /* 0x080fe40000000000 */
[----:B------:R-:W0:Y:S01]  /*1cb0*/  I2F.RP R7, R6 ;  /* 0x0000000600077306 */ /* 0x000e220000209400 */
[----:B------:R-:W-:Y:S02]  /*1cc0*/  IABS R14, R9 ;  /* 0x00000009000e7213 */ /* 0x000fe40000000000 */
        /* <DEDUP_REMOVED lines=20> */
.L_x_19065:
[----:B------:R-:W-:Y:S05]  /*1e10*/  BSYNC B0 ;  /* 0x0000000000007941 */ /* 0x000fea0003800000 */
.L_x_19064:
[----:B------:R-:W0:Y:S01]  /*1e20*/  @!P0 LDC.64 R4, c[0x0][0x218] ;  /* 0x00008600ff048b82 */ /* 0x000e220000000a00 */
[C---:B------:R-:W-:Y:S01]  /*1e30*/  VIADD R7, R3.reuse, 0x200 ;  /* 0x0000020003077836 */ /* 0x040fe20000000000 */
[----:B------:R-:W-:Y:S01]  /*1e40*/  BSSY B0, `(.L_x_19066) ;  /* 0x0000025000007945 */ /* 0x000fe20003800000 */
[C---:B------:R-:W-:Y:S02]  /*1e50*/  VIADD R9, R3.reuse, 0x280 ;  /* 0x0000028003097836 */ /* 0x040fe40000000000 */
[----:B------:R-:W-:Y:S01]  /*1e60*/  VIADD R17, R3, 0x380 ;  /* 0x0000038003117836 */ /* 0x000fe20000000000 */
[-C--:B------:R-:W-:Y:S01]  /*1e70*/  ISETP.GE.AND P4, PT, R7, R0.reuse, PT ;  /* 0x000000000700720c */ /* 0x080fe20003f86270 */
[----:B------:R-:W-:Y:S01]  /*1e80*/  VIADD R7, R3, 0x300 ;  /* 0x0000030003077836 */ /* 0x000fe20000000000 */
[-C--:B------:R-:W-:Y:S01]  /*1e90*/  ISETP.GE.AND P3, PT, R9, R0.reuse, PT ;  /* 0x000000000900720c */ /* 0x080fe20003f66270 */
[----:B------:R-:W-:Y:S01]  /*1ea0*/  @!P0 VIADD R9, R3, UR4 ;  /* 0x0000000403098c36 */ /* 0x000fe20008000000 */
[----:B------:R-:W-:-:S02]  /*1eb0*/  ISETP.GE.AND P2, PT, R17, R0, PT ;  /* 0x000000001100720c */ /* 0x000fc40003f46270 */
[----:B------:R-:W-:Y:S02]  /*1ec0*/  ISETP.GE.AND P1, PT, R7, R0, PT ;  /* 0x000000000700720c */ /* 0x000fe40003f26270 */
[----:B0-----:R-:W-:-:S04]  /*1ed0*/  @!P0 IADD3 R4, P5, R9, R4, RZ ;  /* 0x0000000409048210 */ /* 0x001fc80007fbe0ff */
[----:B------:R-:W-:Y:S01]  /*1ee0*/  @!P0 IADD3.X R5, RZ, R5, RZ, P5, !PT ;  /* 0x00000005ff058210 */ /* 0x000fe20002ffe4ff */
[----:B------:R-:W-:Y:S08]  /*1ef0*/  @P4 BRA `(.L_x_19067) ;  /* 0x0000000000644947 */ /* 0x000ff00003800000 */
        /* <DEDUP_REMOVED lines=12> */
[----:B------:R-:W-:-:S03]  /*1fc0*/  ISETP.GE.AND P5, PT, R20, RZ, PT ;  /* 0x000000ff1400720c */ /* 0x000fc60003fa6270 */
        /* <DEDUP_REMOVED lines=12> */
.L_x_19067:
[----:B------:R-:W-:Y:S05]  /*2090*/  BSYNC B0 ;  /* 0x0000000000007941 */ /* 0x000fea0003800000 */
.L_x_19066:
        /* <DEDUP_REMOVED lines=27> */
.L_x_19069:
[----:B------:R-:W-:Y:S05]  /*2250*/  BSYNC B0 ;  /* 0x0000000000007941 */ /* 0x000fea0003800000 */
.L_x_19068:
        /* <DEDUP_REMOVED lines=27> */
.L_x_19071:
[----:B------:R-:W-:Y:S05]  /*2410*/  BSYNC B0 ;  /* 0x0000000000007941 */ /* 0x000fea0003800000 */
.L_x_19070:
        /* <DEDUP_REMOVED lines=27> */
.L_x_19073:
[----:B------:R-:W-:Y:S05]  /*25d0*/  BSYNC B0 ;  /* 0x0000000000007941 */ /* 0x000fea0003800000 */
.L_x_19072:
[----:B------:R-:W-:Y:S01]  /*25e0*/  @!P0 IMAD.MOV.U32 R3, RZ, RZ, R15 ;  /* 0x000000ffff038224 */ /* 0x000fe200078e000f */
[----:B------:R0:W-:Y:S01]  /*25f0*/  @!P0 STG.E.U8 desc[UR8][R4.64], R2 ;  /* 0x0000000204008986 */ /* 0x0001e2000c101108 */
[----:B------:R-:W-:Y:S04]  /*2600*/  BSSY B0, `(.L_x_19074) ;  /* 0x0000033000007945 */ /* 0x000fe80003800000 */
[----:B------:R-:W-:Y:S01]  /*2610*/  BSSY B1, `(.L_x_19075) ;  /* 0x000002a000017945 */ /* 0x000fe20003800000 */
[----:B------:R-:W-:-:S13]  /*2620*/  ISETP.GE.AND P0, PT, R3, R0, PT ;  /* 0x000000000300720c */ /* 0x000fda0003f06270 */
[----:B0-----:R-:W-:Y:S05]  /*2630*/  @P0 BRA `(.L_x_19076) ;  /* 0x0000000000380947 */ /* 0x001fea0003800000 */
[C---:B------:R-:W-:Y:S01]  /*2640*/  IADD3 R4, R3.reuse, UR4, RZ ;  /* 0x0000000403047c10 */ /* 0x040fe2000fffe0ff */
[----:B------:R-:W-:Y:S01]  /*2650*/  ULDC.64 UR6, c[0x0][0x218] ;  /* 0x0000860000067ab9 */ /* 0x000fe20000000a00 */
[----:B------:R-:W-:Y:S02]  /*2660*/  VIADD R3, R3, 0x80 ;  /* 0x0000008003037836 */ /* 0x000fe40000000000 */
[----:B------:R-:W-:-:S05]  /*2670*/  IADD3 R4, P0, R4, UR6, RZ ;  /* 0x0000000604047c10 */ /* 0x000fca000ff1e0ff */
[----:B------:R-:W-:Y:S01]  /*2680*/  IMAD.X R5, RZ, RZ, UR7, P0 ;  /* 0x00000007ff057e24 */ /* 0x000fe200080e06ff */
[----:B------:R-:W-:-:S04]  /*2690*/  ISETP.GE.AND P0, PT, R3, R0, PT ;  /* 0x000000000300720c */ /* 0x000fc80003f06270 */
[----:B------:R0:W-:Y:S09]  /*26a0*/  STG.E.U8 desc[UR8][R4.64], R12 ;  /* 0x0000000c04007986 */ /* 0x0001f2000c101108 */
[----:B------:R-:W-:Y:S05]  /*26b0*/  @P0 BRA `(.L_x_19077) ;  /* 0x0000000000380947 */ /* 0x000fea0003800000 */
[C---:B0-----:R-:W-:Y:S01]  /*26c0*/  VIADD R4, R3.reuse, UR4 ;  /* 0x0000000403047c36 */ /* 0x041fe20008000000 */
[----:B------:R-:W-:Y:S01]  /*26d0*/  ULDC.64 UR6, c[0x0][0x218] ;  /* 0x0000860000067ab9 */ /* 0x000fe20000000a00 */
[----:B------:R-:W-:-:S03]  /*26e0*/  VIADD R3, R3, 0x80 ;  /* 0x0000008003037836 */ /* 0x000fc60000000000 */
[----:B------:R-:W-:-:S05]  /*26f0*/  IADD3 R4, P0, R4, UR6, RZ ;  /* 0x0000000604047c10 */ /* 0x000fca000ff1e0ff */
[----:B------:R-:W-:-:S05]  /*2700*/  IMAD.X R5, RZ, RZ, UR7, P0 ;  /* 0x00000007ff057e24 */ /* 0x000fca00080e06ff */
[----:B------:R0:W-:Y:S03]  /*2710*/  STG.E.U8 desc[UR8][R4.64], R13 ;  /* 0x0000000d04007986 */ /* 0x0001e6000c101108 */
.L_x_19076:
[----:B------:R-:W-:-:S13]  /*2720*/  ISETP.GE.AND P0, PT, R3, R0, PT ;  /* 0x000000000300720c */ /* 0x000fda0003f06270 */
[----:B------:R-:W-:Y:S05]  /*2730*/  @P0 BRA `(.L_x_19078) ;  /* 0x0000000000380947 */ /* 0x000fea0003800000 */
[C---:B0-----:R-:W-:Y:S01]  /*2740*/  VIADD R4, R3.reuse, UR4 ;  /* 0x0000000403047c36 */ /* 0x041fe20008000000 */
[----:B------:R-:W-:Y:S01]  /*2750*/  ULDC.64 UR6, c[0x0][0x218] ;  /* 0x0000860000067ab9 */ /* 0x000fe20000000a00 */
[----:B------:R-:W-:-:S03]  /*2760*/  VIADD R3, R3, 0x80 ;  /* 0x0000008003037836 */ /* 0x000fc60000000000 */
[----:B------:R-:W-:-:S04]  /*2770*/  IADD3 R4, P0, R4, UR6, RZ ;  /* 0x0000000604047c10 */ /* 0x000fc8000ff1e0ff */
[----:B------:R-:W-:-:S05]  /*2780*/  IADD3.X R5, RZ, UR7, RZ, P0, !PT ;  /* 0x00000007ff057c10 */ /* 0x000fca00087fe4ff */
[----:B------:R1:W-:Y:S04]  /*2790*/  STG.E.U8 desc[UR8][R4.64], R8 ;  /* 0x0000000804007986 */ /* 0x0003e8000c101108 */
.L_x_19077:
[----:B------:R-:W-:-:S13]  /*27a0*/  ISETP.GE.AND P0, PT, R3, R0, PT ;  /* 0x000000000300720c */ /* 0x000fda0003f06270 */
[----:B------:R-:W-:Y:S05]  /*27b0*/  @P0 BRA `(.L_x_19079) ;  /* 0x00000000003c0947 */ /* 0x000fea0003800000 */
[C---:B01----:R-:W-:Y:S01]  /*27c0*/  VIADD R4, R3.reuse, UR4 ;  /* 0x0000000403047c36 */ /* 0x043fe20008000000 */
[----:B------:R-:W-:Y:S01]  /*27d0*/  ULDC.64 UR6, c[0x0][0x218] ;  /* 0x0000860000067ab9 */ /* 0x000fe20000000a00 */
[----:B------:R-:W-:-:S03]  /*27e0*/  VIADD R3, R3, 0x80 ;  /* 0x0000008003037836 */ /* 0x000fc60000000000 */
[----:B------:R-:W-:-:S05]  /*27f0*/  IADD3 R4, P0, R4, UR6, RZ ;  /* 0x0000000604047c10 */ /* 0x000fca000ff1e0ff */
[----:B------:R-:W-:-:S05]  /*2800*/  IMAD.X R5, RZ, RZ, UR7, P0 ;  /* 0x00000007ff057e24 */ /* 0x000fca00080e06ff */
[----:B------:R1:W-:Y:S03]  /*2810*/  STG.E.U8 desc[UR8][R4.64], R9 ;  /* 0x0000000904007986 */ /* 0x0003e6000c101108 */
.L_x_19078:
[----:B------:R-:W-:-:S13]  /*2820*/  ISETP.GE.AND P0, PT, R3, R0, PT ;  /* 0x000000000300720c */ /* 0x000fda0003f06270 */
[----:B------:R-:W-:Y:S05]  /*2830*/  @P0 BREAK B1 ;  /* 0x0000000000010942 */ /* 0x000fea0003800000 */
[----:B------:R-:W-:Y:S05]  /*2840*/  @P0 BRA `(.L_x_19080) ;  /* 0x0000000000380947 */ /* 0x000fea0003800000 */
[C---:B01----:R-:W-:Y:S01]  /*2850*/  VIADD R4, R3.reuse, UR4 ;  /* 0x0000000403047c36 */ /* 0x043fe20008000000 */
[----:B------:R-:W-:Y:S01]  /*2860*/  ULDC.64 UR6, c[0x0][0x218] ;  /* 0x0000860000067ab9 */ /* 0x000fe20000000a00 */
[----:B------:R-:W-:-:S03]  /*2870*/  IADD3 R3, R3, 0x80, RZ ;  /* 0x0000008003037810 */ /* 0x000fc60007ffe0ff */
[----:B------:R-:W-:-:S05]  /*2880*/  IADD3 R4, P0, R4, UR6, RZ ;  /* 0x0000000604047c10 */ /* 0x000fca000ff1e0ff */
[----:B------:R-:W-:-:S05]  /*2890*/  IMAD.X R5, RZ, RZ, UR7, P0 ;  /* 0x00000007ff057e24 */ /* 0x000fca00080e06ff */
[----:B------:R2:W-:Y:S03]  /*28a0*/  STG.E.U8 desc[UR8][R4.64], R10 ;  /* 0x0000000a04007986 */ /* 0x0005e6000c101108 */
.L_x_19079:
[----:B------:R-:W-:Y:S05]  /*28b0*/  BSYNC B1 ;  /* 0x0000000000017941 */ /* 0x000fea0003800000 */
.L_x_19075:
[----:B------:R-:W-:-:S13]  /*28c0*/  ISETP.GE.AND P0, PT, R3, R0, PT ;  /* 0x000000000300720c */ /* 0x000fda0003f06270 */
[----:B-1----:R-:W1:Y:S01]  /*28d0*/  @!P0 LDC.64 R8, c[0x0][0x218] ;  /* 0x00008600ff088b82 */ /* 0x002e620000000a00 */
[C---:B0-2---:R-:W-:Y:S02]  /*28e0*/  @!P0 VIADD R5, R3.reuse, UR4 ;  /* 0x0000000403058c36 */ /* 0x045fe40008000000 */
[----:B------:R-:W-:-:S03]  /*28f0*/  @!P0 VIADD R3, R3, 0x80 ;  /* 0x0000008003038836 */ /* 0x000fc60000000000 */
[----:B-1----:R-:W-:-:S05]  /*2900*/  @!P0 IADD3 R4, P1, R5, R8, RZ ;  /* 0x0000000805048210 */ /* 0x002fca0007f3e0ff */
[----:B------:R-:W-:-:S05]  /*2910*/  @!P0 IMAD.X R5, RZ, RZ, R9, P1 ;  /* 0x000000ffff058224 */ /* 0x000fca00008e0609 */
[----:B------:R2:W-:Y:S03]  /*2920*/  @!P0 STG.E.U8 desc[UR8][R4.64], R14 ;  /* 0x0000000e04008986 */ /* 0x0005e6000c101108 */
.L_x_19080:
[----:B------:R-:W-:Y:S05]  /*2930*/  BSYNC B0 ;  /* 0x0000000000007941 */ /* 0x000fea0003800000 */
.L_x_19074:
[----:B------:R-:W-:Y:S05]  /*2940*/  WARPSYNC.ALL ;  /* 0x0000000000007948 */ /* 0x000fea0003800000 */
[----:B------:R-:W-:-:S13]  /*2950*/  ISETP.GE.AND P0, PT, R3, R0, PT ;  /* 0x000000000300720c */ /* 0x000fda0003f06270 */
[----:B------:R-:W-:Y:S05]  /*2960*/  @P0 EXIT ;  /* 0x000000000000094d */ /* 0x000fea0003800000 */
[----:B------:R-:W-:Y:S01]  /*2970*/  VIADD R3, R3, UR4 ;  /* 0x0000000403037c36 */ /* 0x000fe20008000000 */
[----:B------:R-:W-:-:S04]  /*2980*/  ULDC.64 UR6, c[0x0][0x218] ;  /* 0x0000860000067ab9 */ /* 0x000fc80000000a00 */
[----:B------:R-:W-:-:S05]  /*2990*/  IADD3 R2, P0, R3, UR6, RZ ;  /* 0x0000000603027c10 */ /* 0x000fca000ff1e0ff */
[----:B------:R-:W-:-:S05]  /*29a0*/  IMAD.X R3, RZ, RZ, UR7, P0 ;  /* 0x00000007ff037e24 */ /* 0x000fca00080e06ff */
[----:B------:R-:W-:Y:S01]  /*29b0*/  STG.E.U8 desc[UR8][R2.64], R6 ;  /* 0x0000000602007986 */ /* 0x000fe2000c101108 */
[----:B------:R-:W-:Y:S05]  /*29c0*/  EXIT ;  /* 0x000000000000794d */ /* 0x000fea0003800000 */
.L_x_19081:
        /* <DEDUP_REMOVED lines=11> */
.L_x_22939:


//--------------------- .text._ZN2at6native29vectorized_elementwise_kernelILi4ENS0_13BinaryFunctorIaaaZZZNS0_15binary_internal21div_trunc_kernel_cudaERNS_18TensorIteratorBaseEENKUlvE_clEvENKUlvE0_clEvEUlaaE_EESt5arrayIPcLm3EEEEviT0_T1_ --------------------------
	.section	.text._ZN2at6native29vectorized_elementwise_kernelILi4ENS0_13BinaryFunctorIaaaZZZNS0_15binary_internal21div_trunc_kernel_cudaERNS_18TensorIteratorBaseEENKUlvE_clEvENKUlvE0_clEvEUlaaE_EESt5arrayIPcLm3EEEEviT0_T1_,"ax",@progbits
	.align	128
        .global         _ZN2at6native29vectorized_elementwise_kernelILi4ENS0_13BinaryFunctorIaaaZZZNS0_15binary_internal21div_trunc_kernel_cudaERNS_18TensorIteratorBaseEENKUlvE_clEvENKUlvE0_clEvEUlaaE_EESt5arrayIPcLm3EEEEviT0_T1_
        .type           _ZN2at6native29vectorized_elementwise_kernelILi4ENS0_13BinaryFunctorIaaaZZZNS0_15binary_internal21div_trunc_kernel_cudaERNS_18TensorIteratorBaseEENKUlvE_clEvENKUlvE0_clEvEUlaaE_EESt5arrayIPcLm3EEEEviT0_T1_,@function
        .size           _ZN2at6native29vectorized_elementwise_kernelILi4ENS0_13BinaryFunctorIaaaZZZNS0_15binary_internal21div_trunc_kernel_cudaERNS_18TensorIteratorBaseEENKUlvE_clEvENKUlvE0_clEvEUlaaE_EESt5arrayIPcLm3EEEEviT0_T1_,(.L_x_22940 - _ZN2at6native29vectorized_elementwise_kernelILi4ENS0_13BinaryFunctorIaaaZZZNS0_15binary_internal21div_trunc_kernel_cudaERNS_18TensorIteratorBaseEENKUlvE_clEvENKUlvE0_clEvEUlaaE_EESt5arrayIPcLm3EEEEviT0_T1_)
        .other          _ZN2at6native29vectorized_elementwise_kernelILi4ENS0_13BinaryFunctorIaaaZZZNS0_15binary_internal21div_trunc_kernel_cudaERNS_18TensorIteratorBaseEENKUlvE_clEvENKUlvE0_clEvEUlaaE_EESt5arrayIPcLm3EEEEviT0_T1_,@"STO_CUDA_ENTRY STV_DEFAULT"
_ZN2at6native29vectorized_elementwise_kernelILi4ENS0_13BinaryFunctorIaaaZZZNS0_15binary_internal21div_trunc_kernel_cudaERNS_18TensorIteratorBaseEENKUlvE_clEvENKUlvE0_clEvEUlaaE_EESt5arrayIPcLm3EEEEviT0_T1_:
.text._ZN2at6native29vectorized_elementwise_kernelILi4ENS0_13BinaryFunctorIaaaZZZNS0_15binary_internal21div_trunc_kernel_cudaERNS_18TensorIteratorBaseEENKUlvE_clEvENKUlvE0_clEvEUlaaE_EESt5arrayIPcLm3EEEEviT0_T1_:
        /* <DEDUP_REMOVED lines=17> */
[----:B------:R-:W2:Y:S04]  /*0110*/  LDG.E R10, desc[UR8][R4.64] ;  /* 0x00000008040a7981 */ /* 0x000ea8000c1e1900 */
[----:B------:R-:W3:Y:S01]  /*0120*/  LDG.E R13, desc[UR8][R4.64+0x200] ;  /* 0x00020008040d7981 */ /* 0x000ee2000c1e1900 */
[----:B------:R-:W-:-:S04]  /*0130*/  UIADD3 UR6, UP0, UR4, UR6, URZ ;  /* 0x0000000604067290 */ /* 0x000fc8000ff1e03f */
[----:B------:R-:W-:Y:S02]  /*0140*/  UIADD3.X UR5, UR5, UR7, URZ, UP0, !UPT ;  /* 0x0000000705057290 */ /* 0x000fe400087fe43f */
[----:B------:R-:W-:Y:S01]  /*0150*/  IMAD.U32 R2, RZ, RZ, UR6 ;  /* 0x00000006ff027e24 */ /* 0x000fe2000f8e00ff */
[----:B------:R-:W-:-:S03]  /*0160*/  ULDC.64 UR6, c[0x0][0x218] ;  /* 0x0000860000067ab9 */ /* 0x000fc60000000a00 */
[----:B------:R-:W-:Y:S02]  /*0170*/  IMAD.U32 R3, RZ, RZ, UR5 ;  /* 0x00000005ff037e24 */ /* 0x000fe4000f8e00ff */
[----:B------:R-:W-:-:S05]  /*0180*/  IMAD.WIDE.U32 R2, R11, 0x4, R2 ;  /* 0x000000040b027825 */ /* 0x000fca00078e0002 */
[----:B------:R-:W4:Y:S04]  /*0190*/  LDG.E R22, desc[UR8][R2.64] ;  /* 0x0000000802167981 */ /* 0x000f28000c1e1900 */
[----:B------:R0:W5:Y:S01]  /*01a0*/  LDG.E R12, desc[UR8][R2.64+0x200] ;  /* 0x00020008020c7981 */ /* 0x000162000c1e1900 */
[----:B------:R-:W-:-:S04]  /*01b0*/  UIADD3 UR5, UP0, UR4, UR6, URZ ;  /* 0x0000000604057290 */ /* 0x000fc8000ff1e03f */
[----:B------:R-:W-:Y:S01]  /*01c0*/  UIADD3.X UR6, URZ, UR7, URZ, UP0, !UPT ;  /* 0x000000073f067290 */ /* 0x000fe200087fe43f */
[C---:B--2---:R-:W-:Y:S02]  /*01d0*/  PRMT R18, R10.reuse, 0x8880, RZ ;  /* 0x000088800a127816 */ /* 0x044fe400000000ff */
[C---:B------:R-:W-:Y:S02]  /*01e0*/  PRMT R15, R10.reuse, 0xaaa2, RZ ;  /* 0x0000aaa20a0f7816 */ /* 0x040fe400000000ff */
[----:B------:R-:W-:Y:S02]  /*01f0*/  IABS R23, R18 ;  /* 0x0000001200177213 */ /* 0x000fe40000000000 */
[----:B------:R-:W-:Y:S02]  /*0200*/  IABS R19, R15 ;  /* 0x0000000f00137213 */ /* 0x000fe40000000000 */
[----:B------:R-:W1:Y:S01]  /*0210*/  I2F.RP R8, R23 ;  /* 0x0000001700087306 */ /* 0x000e620000209400 */
[----:B------:R-:W-:-:S02]  /*0220*/  PRMT R17, R10, 0x9991, RZ ;  /* 0x000099910a117816 */ /* 0x000fc400000000ff */
[----:B------:R-:W-:Y:S02]  /*0230*/  PRMT R0, R10, 0xbbb3, RZ ;  /* 0x0000bbb30a007816 */ /* 0x000fe400000000ff */
[----:B------:R-:W-:Y:S02]  /*0240*/  IABS R21, R17 ;  /* 0x0000001100157213 */ /* 0x000fe40000000000 */
[----:B------:R-:W-:Y:S01]  /*0250*/  IABS R20, R0 ;  /* 0x0000000000147213 */ /* 0x000fe20000000000 */
[----:B------:R-:W-:Y:S01]  /*0260*/  I2F.RP R16, R19 ;  /* 0x0000001300107306 */ /* 0x000fe20000209400 */
[----:B---3--:R-:W-:-:S07]  /*0270*/  PRMT R14, R13, 0x8880, RZ ;  /* 0x000088800d0e7816 */ /* 0x008fce00000000ff */
[----:B-1----:R-:W0:Y:S08]  /*0280*/  MUFU.RCP R8, R8 ;  /* 0x0000000800087308 */ /* 0x002e300000001000 */
[----:B------:R-:W1:Y:S08]  /*0290*/  I2F.RP R9, R21 ;  /* 0x0000001500097306 */ /* 0x000e700000209400 */
[----:B------:R-:W2:Y:S01]  /*02a0*/  I2F.RP R24, R20 ;  /* 0x0000001400187306 */ /* 0x000ea20000209400 */
[----:B0-----:R-:W-:-:S07]  /*02b0*/  VIADD R2, R8, 0xffffffe ;  /* 0x0ffffffe08027836 */ /* 0x001fce0000000000 */
[----:B------:R-:W0:Y:S08]  /*02c0*/  MUFU.RCP R16, R16 ;  /* 0x0000001000107308 */ /* 0x000e300000001000 */
[----:B-1----:R-:W1:Y:S08]  /*02d0*/  MUFU.RCP R9, R9 ;  /* 0x0000000900097308 */ /* 0x002e700000001000 */
[----:B--2---:R-:W2:Y:S01]  /*02e0*/  MUFU.RCP R24, R24 ;  /* 0x0000001800187308 */ /* 0x004ea20000001000 */
[----:B0-----:R-:W-:-:S07]  /*02f0*/  VIADD R6, R16, 0xffffffe ;  /* 0x0ffffffe10067836 */ /* 0x001fce0000000000 */
[----:B------:R0:W3:Y:S01]  /*0300*/  F2I.FTZ.U32.TRUNC.NTZ R3, R2 ;  /* 0x0000000200037305 */ /* 0x0000e2000021f000 */
[----:B-1----:R-:W-:-:S07]  /*0310*/  VIADD R4, R9, 0xffffffe ;  /* 0x0ffffffe09047836 */ /* 0x002fce0000000000 */
[----:B------:R-:W1:Y:S01]  /*0320*/  F2I.FTZ.U32.TRUNC.NTZ R7, R6 ;  /* 0x0000000600077305 */ /* 0x000e62000021f000 */
[----:B--2---:R-:W-:Y:S01]  /*0330*/  VIADD R8, R24, 0xffffffe ;  /* 0x0ffffffe18087836 */ /* 0x004fe20000000000 */
[----:B------:R-:W-:Y:S01]  /*0340*/  IABS R24, R14 ;  /* 0x0000000e00187213 */ /* 0x000fe20000000000 */
[----:B0-----:R-:W-:Y:S01]  /*0350*/  IMAD.MOV.U32 R2, RZ, RZ, RZ ;  /* 0x000000ffff027224 */ /* 0x001fe200078e00ff */
[----:B---3--:R-:W-:-:S04]  /*0360*/  IADD3 R16, RZ, -R3, RZ ;  /* 0x80000003ff107210 */ /* 0x008fc80007ffe0ff */
[----:B------:R-:W0:Y:S01]  /*0370*/  F2I.FTZ.U32.TRUNC.NTZ R5, R4 ;  /* 0x0000000400057305 */ /* 0x000e22000021f000 */
[----:B------:R-:W-:Y:S02]  /*0380*/  IMAD R25, R16, R23, RZ ;  /* 0x0000001710197224 */ /* 0x000fe400078e02ff */
[----:B------:R-:W-:-:S05]  /*0390*/  IMAD.MOV.U32 R16, RZ, RZ, R24 ;  /* 0x000000ffff107224 */ /* 0x000fca00078e0018 */
[----:B------:R2:W-:Y:S01]  /*03a0*/  F2I.FTZ.U32.TRUNC.NTZ R9, R8 ;  /* 0x0000000800097305 */ /* 0x0005e2000021f000 */
[----:B-1----:R-:W-:Y:S02]  /*03b0*/  IMAD.MOV R6, RZ, RZ, -R7 ;  /* 0x000000ffff067224 */ /* 0x002fe400078e0a07 */
[----:B------:R-:W-:-:S04]  /*03c0*/  IMAD.HI.U32 R3, R3, R25, R2 ;  /* 0x0000001903037227 */ /* 0x000fc800078e0002 */
[----:B------:R-:W-:Y:S01]  /*03d0*/  IMAD R27, R6, R19, RZ ;  /* 0x00000013061b7224 */ /* 0x000fe200078e02ff */
[----:B------:R-:W1:Y:S01]  /*03e0*/  I2F.RP R24, R16 ;  /* 0x0000001000187306 */ /* 0x000e620000209400 */
[----:B0-----:R-:W-:Y:S01]  /*03f0*/  IMAD.MOV R4, RZ, RZ, -R5 ;  /* 0x000000ffff047224 */ /* 0x001fe200078e0a05 */
[----:B--2---:R-:W-:Y:S01]  /*0400*/  HFMA2.MMA R8, -RZ, RZ, 0, 0 ;  /* 0x00000000ff087435 */ /* 0x004fe200000001ff */
[----:B------:R-:W-:Y:S02]  /*0410*/  IMAD.MOV.U32 R6, RZ, RZ, RZ ;  /* 0x000000ffff067224 */ /* 0x000fe400078e00ff */
[----:B------:R-:W-:Y:S02]  /*0420*/  IMAD R25, R4, R21, RZ ;  /* 0x0000001504197224 */ /* 0x000fe400078e02ff */
[----:B------:R-:W-:Y:S02]  /*0430*/  IMAD.MOV.U32 R4, RZ, RZ, RZ ;  /* 0x000000ffff047224 */ /* 0x000fe400078e00ff */
[----:B------:R-:W-:-:S04]  /*0440*/  IMAD.HI.U32 R27, R7, R27, R6 ;  /* 0x0000001b071b7227 */ /* 0x000fc800078e0006 */
[----:B------:R-:W-:Y:S01]  /*0450*/  IMAD.HI.U32 R2, R5, R25, R4 ;  /* 0x0000001905027227 */ /* 0x000fe200078e0004 */
[C---:B----4-:R-:W-:Y:S01]  /*0460*/  PRMT R5, R22.reuse, 0x8880, RZ ;  /* 0x0000888016057816 */ /* 0x050fe200000000ff */
[----:B-1----:R0:W1:Y:S01]  /*0470*/  MUFU.RCP R6, R24 ;  /* 0x0000001800067308 */ /* 0x0020620000001000 */
[-C--:B------:R-:W-:Y:S01]  /*0480*/  IABS R4, R18.reuse ;  /* 0x0000001200047213 */ /* 0x080fe20000000000 */
[----:B------:R-:W-:Y:S01]  /*0490*/  IMAD.MOV R25, RZ, RZ, -R9 ;  /* 0x000000ffff197224 */ /* 0x000fe200078e0a09 */
[----:B------:R-:W-:Y:S02]  /*04a0*/  IABS R26, R5 ;  /* 0x00000005001a7213 */ /* 0x000fe40000000000 */
[----:B------:R-:W-:Y:S01]  /*04b0*/  LOP3.LUT R5, R5, R18, RZ, 0x3c, !PT ;  /* 0x0000001205057212 */ /* 0x000fe200078e3cff */
[----:B------:R-:W-:Y:S01]  /*04c0*/  IMAD R7, R25, R20, RZ ;  /* 0x0000001419077224 */ /* 0x000fe200078e02ff */
[----:B0-----:R-:W-:-:S03]  /*04d0*/  PRMT R24, R22, 0x9991, RZ ;  /* 0x0000999116187816 */ /* 0x001fc600000000ff */
[----:B------:R-:W-:Y:S01]  /*04e0*/  IMAD.HI.U32 R8, R9, R7, R8 ;  /* 0x0000000709087227 */ /* 0x000fe200078e0008 */
[----:B------:R-:W-:-:S03]  /*04f0*/  ISETP.GE.AND P0, PT, R5, RZ, PT ;  /* 0x000000ff0500720c */ /* 0x000fc60003f06270 */
[----:B------:R-:W-:Y:S02]  /*0500*/  IMAD.MOV R7, RZ, RZ, -R4 ;  /* 0x000000ffff077224 */ /* 0x000fe400078e0a04 */
[----:B------:R-:W-:-:S04]  /*0510*/  IMAD.HI.U32 R4, R3, R26, RZ ;  /* 0x0000001a03047227 */ /* 0x000fc800078e00ff */
[----:B-1----:R-:W-:Y:S01]  /*0520*/  VIADD R3, R6, 0xffffffe ;  /* 0x0ffffffe06037836 */ /* 0x002fe20000000000 */
[----:B------:R-:W-:Y:S01]  /*0530*/  IABS R6, R17 ;  /* 0x0000001100067213 */ /* 0x000fe20000000000 */
[----:B------:R-:W-:Y:S01]  /*0540*/  IMAD R26, R4, R7, R26 ;  /* 0x00000007041a7224 */ /* 0x000fe200078e021a */
[----:B------:R-:W-:Y:S02]  /*0550*/  IABS R7, R24 ;  /* 0x0000001800077213 */ /* 0x000fe40000000000 */
[----:B------:R-:W-:Y:S01]  /*0560*/  LOP3.LUT R24, R24, R17, RZ, 0x3c, !PT ;  /* 0x0000001118187212 */ /* 0x000fe200078e3cff */
[----:B------:R-:W-:Y:S01]  /*0570*/  IMAD.MOV R28, RZ, RZ, -R6 ;  /* 0x000000ffff1c7224 */ /* 0x000fe200078e0a06 */
[----:B------:R-:W0:Y:S01]  /*0580*/  F2I.FTZ.U32.TRUNC.NTZ R3, R3 ;  /* 0x0000000300037305 */ /* 0x000e22000021f000 */
[----:B------:R-:W-:Y:S01]  /*0590*/  IMAD.HI.U32 R6, R2, R7, RZ ;  /* 0x0000000702067227 */ /* 0x000fe200078e00ff */
[----:B------:R-:W-:-:S03]  /*05a0*/  ISETP.GT.U32.AND P2, PT, R23, R26, PT ;  /* 0x0000001a1700720c */ /* 0x000fc60003f44070 */
[----:B------:R-:W-:Y:S01]  /*05b0*/  IMAD R28, R6, R28, R7 ;  /* 0x0000001c061c7224 */ /* 0x000fe200078e0207 */
[----:B------:R-:W-:Y:S01]  /*05c0*/  PRMT R7, R13, 0x9991, RZ ;  /* 0x000099910d077816 */ /* 0x000fe200000000ff */
[----:B------:R-:W-:-:S03]  /*05d0*/  IMAD.MOV.U32 R2, RZ, RZ, RZ ;  /* 0x000000ffff027224 */ /* 0x000fc600078e00ff */
[----:B------:R-:W-:Y:S02]  /*05e0*/  ISETP.GT.U32.AND P3, PT, R21, R28, PT ;  /* 0x0000001c1500720c */ /* 0x000fe40003f64070 */
[----:B------:R-:W-:-:S03]  /*05f0*/  IABS R9, R7 ;  /* 0x0000000700097213 */ /* 0x000fc60000000000 */
[----:B------:R-:W-:Y:S02]  /*0600*/  @!P2 IMAD.IADD R26, R26, 0x1, -R23 ;  /* 0x000000011a1aa824 */ /* 0x000fe400078e0a17 */
[----:B0-----:R-:W-:Y:S02]  /*0610*/  IMAD.MOV R25, RZ, RZ, -R3 ;  /* 0x000000ffff197224 */ /* 0x001fe400078e0a03 */
[----:B------:R-:W-:Y:S01]  /*0620*/  @!P2 VIADD R4, R4, 0x1 ;  /* 0x000000010404a836 */ /* 0x000fe20000000000 */
[----:B------:R-:W-:Y:S01]  /*0630*/  ISETP.GE.U32.AND P4, PT, R26, R23, PT ;  /* 0x000000171a00720c */ /* 0x000fe20003f86070 */
[----:B------:R-:W-:Y:S01]  /*0640*/  IMAD R25, R25, R16, RZ ;  /* 0x0000001019197224 */ /* 0x000fe200078e02ff */
[----:B------:R-:W-:Y:S01]  /*0650*/  PRMT R26, R22, 0xaaa2, RZ ;  /* 0x0000aaa2161a7816 */ /* 0x000fe200000000ff */
[----:B------:R-:W-:Y:S01]  /*0660*/  @!P3 IMAD.IADD R28, R28, 0x1, -R21 ;  /* 0x000000011c1cb824 */ /* 0x000fe200078e0a15 */
[----:B------:R-:W-:Y:S01]  /*0670*/  PRMT R23, R22, 0xbbb3, RZ ;  /* 0x0000bbb316177816 */ /* 0x000fe200000000ff */
[----:B------:R-:W-:Y:S01]  /*0680*/  IMAD.HI.U32 R25, R3, R25, R2 ;  /* 0x0000001903197227 */ /* 0x000fe200078e0002 */
[----:B------:R-:W-:-:S02]  /*0690*/  IABS R3, R15 ;  /* 0x0000000f00037213 */ /* 0x000fc40000000000 */
[----:B------:R-:W-:Y:S01]  /*06a0*/  ISETP.GE.U32.AND P1, PT, R28, R21, PT ;  /* 0x000000151c00720c */ /* 0x000fe20003f26070 */
[----:B------:R-:W-:Y:S01]  /*06b0*/  @!P3 VIADD R6, R6, 0x1 ;  /* 0x000000010606b836 */ /* 0x000fe20000000000 */
[----:B------:R-:W0:Y:S01]  /*06c0*/  I2F.RP R28, R9 ;  /* 0x00000009001c7306 */ /* 0x000e220000209400 */
[----:B------:R-:W-:Y:S01]  /*06d0*/  IABS R2, R26 ;  /* 0x0000001a00027213 */ /* 0x000fe20000000000 */
[----:B------:R-:W-:Y:S01]  /*06e0*/  IMAD.MOV R3, RZ, RZ, -R3 ;  /* 0x000000ffff037224 */ /* 0x000fe200078e0a03 */
[----:B------:R-:W-:Y:S01]  /*06f0*/  LOP3.LUT R26, R26, R15, RZ, 0x3c, !PT ;  /* 0x0000000f1a1a7212 */ /* 0x000fe200078e3cff */
[----:B------:R-:W-:Y:S02]  /*0700*/  @P4 VIADD R4, R4, 0x1 ;  /* 0x0000000104044836 */ /* 0x000fe40000000000 */
[----:B------:R-:W-:Y:S01]  /*0710*/  IMAD.HI.U32 R21, R27, R2, RZ ;  /* 0x000000021b157227 */ /* 0x000fe200078e00ff */
[----:B------:R-:W-:Y:S02]  /*0720*/  IABS R27, R23 ;  /* 0x00000017001b7213 */ /* 0x000fe40000000000 */
[----:B------:R-:W-:Y:S01]  /*0730*/  LOP3.LUT R23, R23, R0, RZ, 0x3c, !PT ;  /* 0x0000000017177212 */ /* 0x000fe200078e3cff */
[----:B------:R-:W-:-:S02]  /*0740*/  IMAD R2, R21, R3, R2 ;  /* 0x0000000315027224 */ /* 0x000fc400078e0202 */
[----:B------:R-:W-:Y:S01]  /*0750*/  IMAD.HI.U32 R8, R8, R27, RZ ;  /* 0x0000001b08087227 */ /* 0x000fe200078e00ff */
[----:B0-----:R-:W0:Y:S02]  /*0760*/  MUFU.RCP R28, R28 ;  /* 0x0000001c001c7308 */ /* 0x001e240000001000 */
[----:B------:R-:W-:Y:S01]  /*0770*/  ISETP.GT.U32.AND P5, PT, R19, R2, PT ;  /* 0x000000021300720c */ /* 0x000fe20003fa4070 */
[----:B------:R-:W-:Y:S02]  /*0780*/  @!P0 IMAD.MOV R4, RZ, RZ, -R4 ;  /* 0x000000ffff048224 */ /* 0x000fe400078e0a04 */
[----:B------:R-:W-:-:S10]  /*0790*/  @P1 VIADD R6, R6, 0x1 ;  /* 0x0000000106061836 */ /* 0x000fd40000000000 */
[----:B------:R-:W-:Y:S01]  /*07a0*/  @!P5 IMAD.IADD R2, R2, 0x1, -R19 ;  /* 0x000000010202d824 */ /* 0x000fe200078e0a13 */
[----:B------:R-:W-:Y:S02]  /*07b0*/  @!P5 IADD3 R21, R21, 0x1, RZ ;  /* 0x000000011515d810 */ /* 0x000fe40007ffe0ff */
[----:B0-----:R-:W-:Y:S02]  /*07c0*/  IADD3 R3, R28, 0xffffffe, RZ ;  /* 0x0ffffffe1c037810 */ /* 0x001fe40007ffe0ff */
[----:B------:R-:W-:Y:S02]  /*07d0*/  ISETP.GE.U32.AND P6, PT, R2, R19, PT ;  /* 0x000000130200720c */ /* 0x000fe40003fc6070 */
[----:B------:R-:W-:Y:S02]  /*07e0*/  IABS R2, R0 ;  /* 0x0000000000027213 */ /* 0x000fe40000000000 */
[----:B------:R-:W0:Y:S01]  /*07f0*/  F2I.FTZ.U32.TRUNC.NTZ R3, R3 ;  /* 0x0000000300037305 */ /* 0x000e22000021f000 */
[----:B------:R-:W-:-:S02]  /*0800*/  ISETP.GE.AND P5, PT, R26, RZ, PT ;  /* 0x000000ff1a00720c */ /* 0x000fc40003fa6270 */
[----:B------:R-:W-:-:S04]  /*0810*/  IMAD.MOV R2, RZ, RZ, -R2 ;  /* 0x000000ffff027224 */ /* 0x000fc800078e0a02 */
[----:B------:R-:W-:Y:S01]  /*0820*/  IMAD R27, R8, R2, R27 ;  /* 0x00000002081b7224 */ /* 0x000fe200078e021b */
[----:B------:R-:W-:Y:S01]  /*0830*/  PRMT R2, R10, 0x7770, RZ ;  /* 0x000077700a027816 */ /* 0x000fe200000000ff */
[----:B------:R-:W-:-:S03]  /*0840*/  @P6 VIADD R21, R21, 0x1 ;  /* 0x0000000115156836 */ /* 0x000fc60000000000 */
[----:B------:R-:W-:Y:S01]  /*0850*/  ISETP.NE.AND P2, PT, R2, RZ, PT ;  /* 0x000000ff0200720c */ /* 0x000fe20003f45270 */
[----:B------:R-:W-:Y:S01]  /*0860*/  IMAD.MOV.U32 R2, RZ, RZ, RZ ;  /* 0x000000ffff027224 */ /* 0x000fe200078e00ff */
[----:B------:R-:W-:Y:S01]  /*0870*/  ISETP.GT.U32.AND P4, PT, R20, R27, PT ;  /* 0x0000001b1400720c */ /* 0x000fe20003f84070 */
[----:B0-----:R-:W-:Y:S02]  /*0880*/  IMAD.MOV R22, RZ, RZ, -R3 ;  /* 0x000000ffff167224 */ /* 0x001fe400078e0a03 */
[----:B------:R-:W-:Y:S02]  /*0890*/  @!P5 IMAD.MOV R21, RZ, RZ, -R21 ;  /* 0x000000ffff15d224 */ /* 0x000fe400078e0a15 */
[----:B------:R-:W-:-:S04]  /*08a0*/  IMAD R5, R22, R9, RZ ;  /* 0x0000000916057224 */ /* 0x000fc800078e02ff */
[----:B------:R-:W-:Y:S01]  /*08b0*/  IMAD.HI.U32 R2, R3, R5, R2 ;  /* 0x0000000503027227 */ /* 0x000fe200078e0002 */
[----:B------:R-:W-:Y:S02]  /*08c0*/  PRMT R5, R13, 0xaaa2, RZ ;  /* 0x0000aaa20d057816 */ /* 0x000fe400000000ff */
[----:B------:R-:W-:Y:S01]  /*08d0*/  @!P2 LOP3.LUT R4, RZ, R18, RZ, 0x33, !PT ;  /* 0x00000012ff04a212 */ /* 0x000fe200078e33ff */
[----:B------:R-:W-:Y:S01]  /*08e0*/  @!P4 IMAD.IADD R27, R27, 0x1, -R20 ;  /* 0x000000011b1bc824 */ /* 0x000fe200078e0a14 */
[----:B------:R-:W-:Y:S01]  /*08f0*/  IABS R19, R5 ;  /* 0x0000000500137213 */ /* 0x000fe20000000000 */
[----:B------:R-:W-:Y:S01]  /*0900*/  @!P4 VIADD R8, R8, 0x1 ;  /* 0x000000010808c836 */ /* 0x000fe20000000000 */
[----:B------:R-:W-:Y:S02]  /*0910*/  ISETP.GE.AND P2, PT, R24, RZ, PT ;  /* 0x000000ff1800720c */ /* 0x000fe40003f46270 */
[----:B------:R-:W0:Y:S01]  /*0920*/  I2F.RP R3, R19 ;  /* 0x0000001300037306 */ /* 0x000e220000209400 */
[----:B------:R-:W-:-:S02]  /*0930*/  ISETP.GE.U32.AND P0, PT, R27, R20, PT ;  /* 0x000000141b00720c */ /* 0x000fc40003f06070 */
[----:B-----5:R-:W-:Y:S02]  /*0940*/  PRMT R27, R12, 0x8880, RZ ;  /* 0x000088800c1b7816 */ /* 0x020fe400000000ff */
[----:B------:R-:W-:Y:S02]  /*0950*/  IABS R20, R14 ;  /* 0x0000000e00147213 */ /* 0x000fe40000000000 */
[----:B------:R-:W-:Y:S02]  /*0960*/  IABS R18, R27 ;  /* 0x0000001b00127213 */ /* 0x000fe40000000000 */
[----:B------:R-:W-:Y:S02]  /*0970*/  IADD3 R29, RZ, -R20, RZ ;  /* 0x80000014ff1d7210 */ /* 0x000fe40007ffe0ff */
[----:B------:R-:W-:Y:S01]  /*0980*/  @!P2 IMAD.MOV R6, RZ, RZ, -R6 ;  /* 0x000000ffff06a224 */ /* 0x000fe200078e0a06 */
[----:B------:R-:W-:Y:S01]  /*0990*/  LOP3.LUT R27, R27, R14, RZ, 0x3c, !PT ;  /* 0x0000000e1b1b7212 */ /* 0x000fe200078e3cff */
[----:B------:R-:W-:Y:S01]  /*09a0*/  IMAD.HI.U32 R25, R25, R18, RZ ;  /* 0x0000001219197227 */ /* 0x000fe200078e00ff */
[----:B0-----:R-:W0:Y:S03]  /*09b0*/  MUFU.RCP R3, R3 ;  /* 0x0000000300037308 */ /* 0x001e260000001000 */
[----:B------:R-:W-:Y:S01]  /*09c0*/  IMAD R29, R25, R29, R18 ;  /* 0x0000001d191d7224 */ /* 0x000fe200078e0212 */
[----:B------:R-:W-:Y:S01]  /*09d0*/  PRMT R18, R10, 0x7771, RZ ;  /* 0x000077710a127816 */ /* 0x000fe200000000ff */
[----:B------:R-:W-:-:S03]  /*09e0*/  @P0 VIADD R8, R8, 0x1 ;  /* 0x0000000108080836 */ /* 0x000fc60000000000 */
[----:B------:R-:W-:Y:S02]  /*09f0*/  ISETP.GT.U32.AND P1, PT, R16, R29, PT ;  /* 0x0000001d1000720c */ /* 0x000fe40003f24070 */
[----:B------:R-:W-:Y:S02]  /*0a00*/  ISETP.NE.AND P3, PT, R18, RZ, PT ;  /* 0x000000ff1200720c */ /* 0x000fe40003f65270 */
[----:B------:R-:W-:Y:S01]  /*0a10*/  PRMT R18, R12, 0x9991, RZ ;  /* 0x000099910c127816 */ /* 0x000fe200000000ff */
[----:B0-----:R-:W-:-:S08]  /*0a20*/  VIADD R3, R3, 0xffffffe ;  /* 0x0ffffffe03037836 */ /* 0x001fd00000000000 */
[----:B------:R-:W-:Y:S02]  /*0a30*/  @!P1 IMAD.IADD R29, R29, 0x1, -R16 ;  /* 0x000000011d1d9824 */ /* 0x000fe400078e0a10 */
[----:B------:R-:W-:Y:S01]  /*0a40*/  @!P3 LOP3.LUT R6, RZ, R17, RZ, 0x33, !PT ;  /* 0x00000011ff06b212 */ /* 0x000fe200078e33ff */
[----:B------:R-:W0:Y:S01]  /*0a50*/  F2I.FTZ.U32.TRUNC.NTZ R3, R3 ;  /* 0x0000000300037305 */ /* 0x000e22000021f000 */
[----:B------:R-:W-:Y:S01]  /*0a60*/  IABS R17, R18 ;  /* 0x0000001200117213 */ /* 0x000fe20000000000 */
[----:B------:R-:W-:Y:S01]  /*0a70*/  @!P1 VIADD R25, R25, 0x1 ;  /* 0x0000000119199836 */ /* 0x000fe20000000000 */
[----:B------:R-:W-:Y:S02]  /*0a80*/  ISETP.GE.U32.AND P3, PT, R29, R16, PT ;  /* 0x000000101d00720c */ /* 0x000fe40003f66070 */
[-C--:B------:R-:W-:Y:S02]  /*0a90*/  IABS R16, R7.reuse ;  /* 0x0000000700107213 */ /* 0x080fe40000000000 */
[----:B------:R-:W-:-:S02]  /*0aa0*/  LOP3.LUT R18, R18, R7, RZ, 0x3c, !PT ;  /* 0x0000000712127212 */ /* 0x000fc400078e3cff */
[----:B------:R-:W-:Y:S01]  /*0ab0*/  PRMT R6, R6, 0x7604, R4 ;  /* 0x0000760406067816 */ /* 0x000fe20000000004 */
[----:B------:R-:W-:Y:S02]  /*0ac0*/  IMAD.MOV R22, RZ, RZ, -R16 ;  /* 0x000000ffff167224 */ /* 0x000fe400078e0a10 */
[----:B------:R-:W-:-:S04]  /*0ad0*/  IMAD.HI.U32 R16, R2, R17, RZ ;  /* 0x0000001102107227 */ /* 0x000fc800078e00ff */
[----:B0-----:R-:W-:Y:S02]  /*0ae0*/  IMAD.MOV R20, RZ, RZ, -R3 ;  /* 0x000000ffff147224 */ /* 0x001fe400078e0a03 */
[----:B------:R-:W-:Y:S01]  /*0af0*/  IMAD R22, R16, R22, R17 ;  /* 0x0000001610167224 */ /* 0x000fe200078e0211 */
[----:B------:R-:W-:Y:S01]  /*0b00*/  PRMT R17, R13, 0xbbb3, RZ ;  /* 0x0000bbb30d117816 */ /* 0x000fe200000000ff */
[----:B------:R-:W-:Y:S02]  /*0b10*/  IMAD R29, R20, R19, RZ ;  /* 0x00000013141d7224 */ /* 0x000fe400078e02ff */
[----:B------:R-:W-:Y:S01]  /*0b20*/  IMAD.MOV.U32 R2, RZ, RZ, RZ ;  /* 0x000000ffff027224 */ /* 0x000fe200078e00ff */
[----:B------:R-:W-:Y:S01]  /*0b30*/  IABS R20, R17 ;  /* 0x0000001100147213 */ /* 0x000fe20000000000 */
[----:B------:R-:W-:Y:S01]  /*0b40*/  @P3 VIADD R25, R25, 0x1 ;  /* 0x0000000119193836 */ /* 0x000fe20000000000 */
[----:B------:R-:W-:Y:S01]  /*0b50*/  ISETP.GT.U32.AND P2, PT, R9, R22, PT ;  /* 0x000000160900720c */ /* 0x000fe20003f44070 */
[----:B------:R-:W-:Y:S01]  /*0b60*/  IMAD.HI.U32 R2, R3, R29, R2 ;  /* 0x0000001d03027227 */ /* 0x000fe200078e0002 */
[----:B------:R-:W0:Y:S01]  /*0b70*/  I2F.RP R24, R20 ;  /* 0x0000001400187306 */ /* 0x000e220000209400 */
[----:B------:R-:W-:-:S02]  /*0b80*/  PRMT R3, R10, 0x7772, RZ ;  /* 0x000077720a037816 */ /* 0x000fc400000000ff */
[----:B------:R-:W-:Y:S02]  /*0b90*/  PRMT R10, R10, 0x7773, RZ ;  /* 0x000077730a0a7816 */ /* 0x000fe400000000ff */
[----:B------:R-:W-:Y:S02]  /*0ba0*/  ISETP.NE.AND P6, PT, R3, RZ, PT ;  /* 0x000000ff0300720c */ /* 0x000fe40003fc5270 */
[----:B------:R-:W-:Y:S02]  /*0bb0*/  ISETP.NE.AND P3, PT, R10, RZ, PT ;  /* 0x000000ff0a00720c */ /* 0x000fe40003f65270 */
[----:B------:R-:W-:Y:S02]  /*0bc0*/  PRMT R10, R13, 0x7771, RZ ;  /* 0x000077710d0a7816 */ /* 0x000fe400000000ff */
[----:B------:R-:W-:Y:S02]  /*0bd0*/  @!P2 IMAD.IADD R22, R22, 0x1, -R9 ;  /* 0x000000011616a824 */ /* 0x000fe400078e0a09 */
[----:B------:R-:W-:Y:S01]  /*0be0*/  @!P2 VIADD R16, R16, 0x1 ;  /* 0x000000011010a836 */ /* 0x000fe20000000000 */
[----:B------:R-:W-:Y:S01]  /*0bf0*/  ISETP.NE.AND P2, PT, R10, RZ, PT ;  /* 0x000000ff0a00720c */ /* 0x000fe20003f45270 */
[----:B0-----:R-:W0:Y:S01]  /*0c00*/  MUFU.RCP R24, R24 ;  /* 0x0000001800187308 */ /* 0x001e220000001000 */
[----:B------:R-:W-:-:S02]  /*0c10*/  ISETP.GE.U32.AND P5, PT, R22, R9, PT ;  /* 0x000000091600720c */ /* 0x000fc40003fa6070 */
[----:B------:R-:W-:Y:S02]  /*0c20*/  PRMT R22, R12, 0xaaa2, RZ ;  /* 0x0000aaa20c167816 */ /* 0x000fe400000000ff */
[----:B------:R-:W-:Y:S02]  /*0c30*/  IABS R9, R5 ;  /* 0x0000000500097213 */ /* 0x000fe40000000000 */
[----:B------:R-:W-:Y:S02]  /*0c40*/  @!P6 LOP3.LUT R21, RZ, R15, RZ, 0x33, !PT ;  /* 0x0000000fff15e212 */ /* 0x000fe400078e33ff */
[----:B------:R-:W-:Y:S01]  /*0c50*/  ISETP.GE.AND P6, PT, R27, RZ, PT ;  /* 0x000000ff1b00720c */ /* 0x000fe20003fc6270 */
[----:B------:R-:W-:Y:S01]  /*0c60*/  IMAD.MOV R15, RZ, RZ, -R9 ;  /* 0x000000ffff0f7224 */ /* 0x000fe200078e0a09 */
[----:B------:R-:W-:-:S03]  /*0c70*/  PRMT R6, R21, 0x7054, R6 ;  /* 0x0000705415067816 */ /* 0x000fc60000000006 */
[----:B------:R-:W-:Y:S01]  /*0c80*/  @P5 IADD3 R16, R16, 0x1, RZ ;  /* 0x0000000110105810 */ /* 0x000fe20007ffe0ff */
[----:B0-----:R-:W-:Y:S01]  /*0c90*/  VIADD R3, R24, 0xffffffe ;  /* 0x0ffffffe18037836 */ /* 0x001fe20000000000 */
[----:B------:R-:W-:Y:S02]  /*0ca0*/  IABS R24, R22 ;  /* 0x0000001600187213 */ /* 0x000fe40000000000 */
[----:B------:R-:W-:-:S04]  /*0cb0*/  LOP3.LUT R22, R22, R5, RZ, 0x3c, !PT ;  /* 0x0000000516167212 */ /* 0x000fc800078e3cff */
[----:B------:R-:W-:Y:S01]  /*0cc0*/  @!P6 IMAD.MOV R25, RZ, RZ, -R25 ;  /* 0x000000ffff19e224 */ /* 0x000fe200078e0a19 */
[----:B------:R-:W0:Y:S01]  /*0cd0*/  F2I.FTZ.U32.TRUNC.NTZ R3, R3 ;  /* 0x0000000300037305 */ /* 0x000e22000021f000 */
[----:B------:R-:W-:Y:S01]  /*0ce0*/  IMAD.HI.U32 R9, R2, R24, RZ ;  /* 0x0000001802097227 */ /* 0x000fe200078e00ff */
[----:B------:R-:W-:-:S03]  /*0cf0*/  PRMT R2, R13, 0x7770, RZ ;  /* 0x000077700d027816 */ /* 0x000fc600000000ff */
[----:B------:R-:W-:Y:S01]  /*0d00*/  IMAD R24, R9, R15, R24 ;  /* 0x0000000f09187224 */ /* 0x000fe200078e0218 */
[----:B------:R-:W-:Y:S02]  /*0d10*/  ISETP.NE.AND P4, PT, R2, RZ, PT ;  /* 0x000000ff0200720c */ /* 0x000fe40003f85270 */
[----:B------:R-:W-:Y:S02]  /*0d20*/  MOV R2, RZ ;  /* 0x000000ff00027202 */ /* 0x000fe40000000f00 */
[----:B------:R-:W-:Y:S01]  /*0d30*/  ISETP.GT.U32.AND P1, PT, R19, R24, PT ;  /* 0x000000181300720c */ /* 0x000fe20003f24070 */
[----:B0-----:R-:W-:-:S04]  /*0d40*/  IMAD.MOV R27, RZ, RZ, -R3 ;  /* 0x000000ffff1b7224 */ /* 0x001fc800078e0a03 */
[----:B------:R-:W-:-:S04]  /*0d50*/  IMAD R15, R27, R20, RZ ;  /* 0x000000141b0f7224 */ /* 0x000fc800078e02ff */
[----:B------:R-:W-:Y:S02]  /*0d60*/  @!P4 LOP3.LUT R25, RZ, R14, RZ, 0x33, !PT ;  /* 0x0000000eff19c212 */ /* 0x000fe400078e33ff */
[----:B------:R-:W-:Y:S01]  /*0d70*/  ISETP.GE.AND P4, PT, R18, RZ, PT ;  /* 0x000000ff1200720c */ /* 0x000fe20003f86270 */
[----:B------:R-:W-:Y:S01]  /*0d80*/  IMAD.HI.U32 R3, R3, R15, R2 ;  /* 0x0000000f03037227 */ /* 0x000fe200078e0002 */
[----:B------:R-:W-:Y:S02]  /*0d90*/  PRMT R2, R12, 0xbbb3, RZ ;  /* 0x0000bbb30c027816 */ /* 0x000fe400000000ff */
[----:B------:R-:W-:Y:S01]  /*0da0*/  IABS R15, R17 ;  /* 0x00000011000f7213 */ /* 0x000fe20000000000 */
[----:B------:R-:W-:Y:S01]  /*0db0*/  @!P1 IMAD.IADD R24, R24, 0x1, -R19 ;  /* 0x0000000118189824 */ /* 0x000fe200078e0a13 */
[----:B------:R-:W-:Y:S01]  /*0dc0*/  IABS R12, R2 ;  /* 0x00000002000c7213 */ /* 0x000fe20000000000 */
[----:B------:R-:W-:Y:S01]  /*0dd0*/  @!P1 VIADD R9, R9, 0x1 ;  /* 0x0000000109099836 */ /* 0x000fe20000000000 */
[----:B------:R-:W-:Y:S01]  /*0de0*/  ISETP.GE.AND P1, PT, R22, RZ, PT ;  /* 0x000000ff1600720c */ /* 0x000fe20003f26270 */
[----:B------:R-:W-:Y:S01]  /*0df0*/  IMAD.MOV R15, RZ, RZ, -R15 ;  /* 0x000000ffff0f7224 */ /* 0x000fe200078e0a0f */
[----:B------:R-:W-:Y:S01]  /*0e00*/  ISETP.GE.U32.AND P6, PT, R24, R19, PT ;  /* 0x000000131800720c */ /* 0x000fe20003fc6070 */
[----:B------:R-:W-:Y:S01]  /*0e10*/  IMAD.HI.U32 R3, R3, R12, RZ ;  /* 0x0000000c03037227 */ /* 0x000fe200078e00ff */
[----:B------:R-:W-:-:S03]  /*0e20*/  LOP3.LUT R2, R2, R17, RZ, 0x3c, !PT ;  /* 0x0000001102027212 */ /* 0x000fc600078e3cff */
[----:B------:R-:W-:Y:S01]  /*0e30*/  IMAD R15, R3, R15, R12 ;  /* 0x0000000f030f7224 */ /* 0x000fe200078e020c */
[C---:B------:R-:W-:Y:S01]  /*0e40*/  PRMT R12, R13.reuse, 0x7772, RZ ;  /* 0x000077720d0c7816 */ /* 0x040fe200000000ff */
[----:B------:R-:W-:Y:S01]  /*0e50*/  @!P4 IMAD.MOV R16, RZ, RZ, -R16 ;  /* 0x000000ffff10c224 */ /* 0x000fe200078e0a10 */
[----:B------:R-:W-:Y:S02]  /*0e60*/  PRMT R13, R13, 0x7773, RZ ;  /* 0x000077730d0d7816 */ /* 0x000fe400000000ff */
[----:B------:R-:W-:Y:S02]  /*0e70*/  ISETP.GT.U32.AND P0, PT, R20, R15, PT ;  /* 0x0000000f1400720c */ /* 0x000fe40003f04070 */
[----:B------:R-:W-:Y:S01]  /*0e80*/  ISETP.NE.AND P5, PT, R12, RZ, PT ;  /* 0x000000ff0c00720c */ /* 0x000fe20003fa5270 */
[----:B------:R-:W-:Y:S01]  /*0e90*/  @P6 VIADD R9, R9, 0x1 ;  /* 0x0000000109096836 */ /* 0x000fe20000000000 */
[----:B------:R-:W-:Y:S02]  /*0ea0*/  @!P2 LOP3.LUT R16, RZ, R7, RZ, 0x33, !PT ;  /* 0x00000007ff10a212 */ /* 0x000fe400078e33ff */
[----:B------:R-:W-:Y:S01]  /*0eb0*/  ISETP.GE.AND P2, PT, R23, RZ, PT ;  /* 0x000000ff1700720c */ /* 0x000fe20003f46270 */
[----:B------:R-:W-:Y:S01]  /*0ec0*/  @!P1 IMAD.MOV R9, RZ, RZ, -R9 ;  /* 0x000000ffff099224 */ /* 0x000fe200078e0a09 */
[----:B------:R-:W-:Y:S01]  /*0ed0*/  ISETP.GE.AND P1, PT, R2, RZ, PT ;  /* 0x000000ff0200720c */ /* 0x000fe20003f26270 */
[----:B------:R-:W-:Y:S01]  /*0ee0*/  IMAD.U32 R2, RZ, RZ, UR5 ;  /* 0x00000005ff027e24 */ /* 0x000fe2000f8e00ff */
[----:B------:R-:W-:-:S02]  /*0ef0*/  ISETP.NE.AND P4, PT, R13, RZ, PT ;  /* 0x000000ff0d00720c */ /* 0x000fc40003f85270 */
[----:B------:R-:W-:Y:S01]  /*0f00*/  PRMT R25, R16, 0x7604, R25 ;  /* 0x0000760410197816 */ /* 0x000fe20000000019 */
[----:B------:R-:W-:Y:S02]  /*0f10*/  @!P0 IMAD.IADD R15, R15, 0x1, -R20 ;  /* 0x000000010f0f8824 */ /* 0x000fe400078e0a14 */
[----:B------:R-:W-:Y:S01]  /*0f20*/  @!P0 VIADD R3, R3, 0x1 ;  /* 0x0000000103038836 */ /* 0x000fe20000000000 */
[----:B------:R-:W-:Y:S02]  /*0f30*/  @!P5 LOP3.LUT R9, RZ, R5, RZ, 0x33, !PT ;  /* 0x00000005ff09d212 */ /* 0x000fe400078e33ff */
[----:B------:R-:W-:Y:S01]  /*0f40*/  ISETP.GE.U32.AND P6, PT, R15, R20, PT ;  /* 0x000000140f00720c */ /* 0x000fe20003fc6070 */
[----:B------:R-:W-:Y:S01]  /*0f50*/  @!P2 IMAD.MOV R8, RZ, RZ, -R8 ;  /* 0x000000ffff08a224 */ /* 0x000fe200078e0a08 */
[----:B------:R-:W-:Y:S02]  /*0f60*/  @!P3 LOP3.LUT R8, RZ, R0, RZ, 0x33, !PT ;  /* 0x00000000ff08b212 */ /* 0x000fe400078e33ff */
[----:B------:R-:W-:-:S02]  /*0f70*/  PRMT R25, R9, 0x7054, R25 ;  /* 0x0000705409197816 */ /* 0x000fc40000000019 */
[----:B------:R-:W-:-:S07]  /*0f80*/  PRMT R5, R8, 0x654, R6 ;  /* 0x0000065408057816 */ /* 0x000fce0000000006 */
[----:B------:R-:W-:-:S05]  /*0f90*/  @P6 VIADD R3, R3, 0x1 ;  /* 0x0000000103036836 */ /* 0x000fca0000000000 */
[----:B------:R-:W-:Y:S01]  /*0fa0*/  MOV R4, R3 ;  /* 0x0000000300047202 */ /* 0x000fe20000000f00 */
[----:B------:R-:W-:-:S04]  /*0fb0*/  IMAD.U32 R3, RZ, RZ, UR6 ;  /* 0x00000006ff037e24 */ /* 0x000fc8000f8e00ff */
[----:B------:R-:W-:Y:S01]  /*0fc0*/  @!P1 IMAD.MOV R4, RZ, RZ, -R4 ;  /* 0x000000ffff049224 */ /* 0x000fe200078e0a04 */
[----:B------:R-:W-:Y:S01]  /*0fd0*/  @!P4 LOP3.LUT R4, RZ, R17, RZ, 0x33, !PT ;  /* 0x00000011ff04c212 */ /* 0x000fe200078e33ff */
[----:B------:R-:W-:-:S03]  /*0fe0*/  IMAD.WIDE R2, R11, 0x4, R2 ;  /* 0x000000040b027825 */ /* 0x000fc600078e0202 */
[----:B------:R-:W-:Y:S02]  /*0ff0*/  PRMT R25, R4, 0x654, R25 ;  /* 0x0000065404197816 */ /* 0x000fe40000000019 */
[----:B------:R-:W-:Y:S04]  /*1000*/  STG.E desc[UR8][R2.64], R5 ;  /* 0x0000000502007986 */ /* 0x000fe8000c101908 */
[----:B------:R-:W-:Y:S01]  /*1010*/  STG.E desc[UR8][R2.64+0x200], R25 ;  /* 0x0002001902007986 */ /* 0x000fe2000c101908 */
[----:B------:R-:W-:Y:S05]  /*1020*/  EXIT ;  /* 0x000000000000794d */ /* 0x000fea0003800000 */
.L_x_19082:
[----:B------:R-:W0:Y:S01]  /*1030*/  S2R R3, SR_TID.X ;  /* 0x0000000000037919 */ /* 0x000e220000002100 */
[----:B------:R-:W-:Y:S02]  /*1040*/  PRMT R2, RZ, 0x7610, R2 ;  /* 0x00007610ff027816 */ /* 0x000fe40000000002 */
[----:B0-----:R-:W-:Y:S01]  /*1050*/  ISETP.GE.AND P0, PT, R3, R0, PT ;  /* 0x000000000300720c */ /* 0x001fe20003f06270 */
[----:B------:R-:W-:-:S12]  /*1060*/  IMAD.MOV.U32 R11, RZ, RZ, R3 ;  /* 0x000000ffff0b7224 */ /* 0x000fd800078e0003 */
[C---:B------:R-:W-:Y:S01]  /*1070*/  @!P0 VIADD R25, R11.reuse, UR4 ;  /* 0x000000040b198c36 */ /* 0x040fe20008000000 */
[----:B------:R-:W0:Y:S01]  /*1080*/  @!P0 LDC.64 R18, c[0x0][0x220] ;  /* 0x00008800ff128b82 */ /* 0x000e220000000a00 */
[----:B------:R-:W-:-:S05]  /*1090*/  @!P0 VIADD R11, R11, 0x80 ;  /* 0x000000800b0b8836 */ /* 0x000fca0000000000 */
[C---:B------:R-:W-:Y:S02]  /*10a0*/  ISETP.GE.AND P2, PT, R11.reuse, R0, PT ;  /* 0x000000000b00720c */ /* 0x040fe40003f46270 */
[----:B------:R-:W1:Y:S11]  /*10b0*/  @!P0 LDC.64 R4, c[0x0][0x228] ;  /* 0x00008a00ff048b82 */ /* 0x000e760000000a00 */
[C---:B------:R-:W-:Y:S01]  /*10c0*/  @!P2 IADD3 R21, R11.reuse, UR4, RZ ;  /* 0x000000040b15ac10 */ /* 0x040fe2000fffe0ff */
[----:B------:R-:W-:Y:S01]  /*10d0*/  @!P2 VIADD R11, R11, 0x80 ;  /* 0x000000800b0ba836 */ /* 0x000fe20000000000 */
[----:B------:R-:W2:Y:S01]  /*10e0*/  @!P2 LDC.64 R14, c[0x0][0x220] ;  /* 0x00008800ff0eab82 */ /* 0x000ea20000000a00 */
[----:B0-----:R-:W-:-:S03]  /*10f0*/  @!P0 IADD3 R18, P3, R25, R18, RZ ;  /* 0x0000001219128210 */ /* 0x001fc60007f7e0ff */
[----:B------:R-:W-:-:S04]  /*1100*/  ISETP.GE.AND P1, PT, R11, R0, PT ;  /* 0x000000000b00720c */ /* 0x000fc80003f26270 */
[----:B------:R-:W0:Y:S01]  /*1110*/  @!P2 LDC.64 R12, c[0x0][0x228] ;  /* 0x00008a00ff0cab82 */ /* 0x000e220000000a00 */
[----:B------:R-:W-:Y:S01]  /*1120*/  @!P0 IMAD.X R19, RZ, RZ, R19, P3 ;  /* 0x000000ffff138224 */ /* 0x000fe200018e0613 */
[----:B-1----:R-:W-:Y:S01]  /*1130*/  @!P0 IADD3 R24, P3, R25, R4, RZ ;  /* 0x0000000419188210 */ /* 0x002fe20007f7e0ff */
[----:B------:R-:W-:-:S03]  /*1140*/  IMAD.MOV.U32 R6, RZ, RZ, RZ ;  /* 0x000000ffff067224 */ /* 0x000fc600078e00ff */
[----:B------:R-:W5:Y:S01]  /*1150*/  @!P0 LDG.E.U8 R2, desc[UR8][R18.64] ;  /* 0x0000000812028981 */ /* 0x000f62000c1e1100 */
[----:B------:R-:W-:Y:S01]  /*1160*/  PRMT R4, RZ, 0x7610, R4 ;  /* 0x00007610ff047816 */ /* 0x000fe20000000004 */
[----:B------:R-:W-:Y:S01]  /*1170*/  @!P0 IMAD.X R25, RZ, RZ, R5, P3 ;  /* 0x000000ffff198224 */ /* 0x000fe200018e0605 */
        /* <DEDUP_REMOVED lines=9> */
[----:B------:R-:W-:-:S03]  /*1210*/  @!P2 IMAD.X R15, RZ, RZ, R15, P4 ;  /* 0x000000ffff0fa224 */ /* 0x000fc600020e060f */
[----:B------:R-:W-:Y:S02]  /*1220*/  @!P2 IADD3.X R13, RZ, R13, RZ, P5, !PT ;  /* 0x0000000dff0da210 */ /* 0x000fe40002ffe4ff */
        /* <DEDUP_REMOVED lines=10> */
[----:B------:R-:W-:Y:S01]  /*12d0*/  IMAD.MOV.U32 R7, RZ, RZ, RZ ;  /* 0x000000ffff077224 */ /* 0x000fe200078e00ff */
[----:B------:R-:W-:-:S09]  /*12e0*/  CS2R R8, SRZ ;  /* 0x0000000000087805 */ /* 0x000fd2000001ff00 */
[----:B---3--:R-:W2:Y:S01]  /*12f0*/  @!P2 LDC.64 R12, c[0x0][0x220] ;  /* 0x00008800ff0cab82 */ /* 0x008ea20000000a00 */
[----:B------:R-:W-:Y:S01]  /*1300*/  @!P1 IMAD.X R17, RZ, RZ, R17, P4 ;  /* 0x000000ffff119224 */ /* 0x000fe200020e0611 */
[----:B------:R3:W5:Y:S06]  /*1310*/  @!P1 LDG.E.S8 R7, desc[UR8][R20.64] ;  /* 0x0000000814079981 */ /* 0x00076c000c1e1300 */
[----:B------:R-:W4:Y:S01]  /*1320*/  @!P2 LDC.64 R14, c[0x0][0x228] ;  /* 0x00008a00ff0eab82 */ /* 0x000f220000000a00 */
[----:B------:R2:W5:Y:S01]  /*1330*/  @!P1 LDG.E.S8 R8, desc[UR8][R16.64] ;  /* 0x0000000810089981 */ /* 0x000562000c1e1300 */
[----:B0-----:R-:W-:Y:S01]  /*1340*/  @!P3 IADD3 R22, P4, R25, R22, RZ ;  /* 0x000000161916b210 */ /* 0x001fe20007f9e0ff */
[----:B---3--:R-:W-:Y:S01]  /*1350*/  @!P2 VIADD R21, R11, UR4 ;  /* 0x000000040b15ac36 */ /* 0x008fe20008000000 */
[----:B-1----:R-:W-:Y:S01]  /*1360*/  @!P3 IADD3 R18, P1, R25, R18, RZ ;  /* 0x000000121912b210 */ /* 0x002fe20007f3e0ff */
[----:B------:R-:W-:-:S02]  /*1370*/  @!P2 VIADD R11, R11, 0x80 ;  /* 0x000000800b0ba836 */ /* 0x000fc40000000000 */
[----:B------:R-:W-:Y:S01]  /*1380*/  IMAD.MOV.U32 R10, RZ, RZ, RZ ;  /* 0x000000ffff0a7224 */ /* 0x000fe200078e00ff */
[----:B------:R-:W-:Y:S01]  /*1390*/  @!P3 IADD3.X R19, RZ, R19, RZ, P1, !PT ;  /* 0x00000013ff13b210 */ /* 0x000fe20000ffe4ff */
[----:B------:R-:W-:Y:S01]  /*13a0*/  @!P3 IMAD.X R23, RZ, RZ, R23, P4 ;  /* 0x000000ffff17b224 */ /* 0x000fe200020e0617 */
[----:B------:R-:W-:-:S03]  /*13b0*/  ISETP.GE.AND P1, PT, R11, R0, PT ;  /* 0x000000000b00720c */ /* 0x000fc60003f26270 */
[----:B------:R0:W5:Y:S04]  /*13c0*/  @!P3 LDG.E.S8 R10, desc[UR8][R18.64] ;  /* 0x00000008120ab981 */ /* 0x000168000c1e1300 */
[----:B------:R1:W5:Y:S01]  /*13d0*/  @!P3 LDG.E.S8 R9, desc[UR8][R22.64] ;  /* 0x000000081609b981 */ /* 0x000362000c1e1300 */
[C---:B--2---:R-:W-:Y:S02]  /*13e0*/  @!P2 IADD3 R16, P3, R21.reuse, R12, RZ ;  /* 0x0000000c1510a210 */ /* 0x044fe40007f7e0ff */
[----:B----4-:R-:W-:-:S03]  /*13f0*/  @!P2 IADD3 R12, P4, R21, R14, RZ ;  /* 0x0000000e150ca210 */ /* 0x010fc60007f9e0ff */
[----:B------:R-:W-:Y:S01]  /*1400*/  @!P2 IMAD.X R17, RZ, RZ, R13, P3 ;  /* 0x000000ffff11a224 */ /* 0x000fe200018e060d */
[----:B0-----:R-:W0:Y:S01]  /*1410*/  @!P1 LDC.64 R18, c[0x0][0x228] ;  /* 0x00008a00ff129b82 */ /* 0x001e220000000a00 */
[----:B------:R-:W-:-:S07]  /*1420*/  @!P2 IMAD.X R13, RZ, RZ, R15, P4 ;  /* 0x000000ffff0da224 */ /* 0x000fce00020e060f */
[----:B------:R-:W2:Y:S01]  /*1430*/  @!P1 LDC.64 R14, c[0x0][0x220] ;  /* 0x00008800ff0e9b82 */ /* 0x000ea20000000a00 */
[----:B------:R-:W-:Y:S01]  /*1440*/  CS2R R20, SRZ ;  /* 0x0000000000147805 */ /* 0x000fe2000001ff00 */
[C---:B-1----:R-:W-:Y:S02]  /*1450*/  @!P1 VIADD R23, R11.reuse, UR4 ;  /* 0x000000040b179c36 */ /* 0x042fe40008000000 */
[----:B------:R-:W-:-:S03]  /*1460*/  @!P1 VIADD R11, R11, 0x80 ;  /* 0x000000800b0b9836 */ /* 0x000fc60000000000 */
[----:B------:R-:W5:Y:S04]  /*1470*/  @!P2 LDG.E.S8 R20, desc[UR8][R16.64] ;  /* 0x000000081014a981 */ /* 0x000f68000c1e1300 */
[----:B------:R1:W5:Y:S01]  /*1480*/  @!P2 LDG.E.S8 R21, desc[UR8][R12.64] ;  /* 0x000000080c15a981 */ /* 0x000362000c1e1300 */
[----:B--2---:R-:W-:-:S04]  /*1490*/  @!P1 IADD3 R14, P2, R23, R14, RZ ;  /* 0x0000000e170e9210 */ /* 0x004fc80007f5e0ff */
[----:B------:R-:W-:Y:S02]  /*14a0*/  @!P1 IADD3.X R15, RZ, R15, RZ, P2, !PT ;  /* 0x0000000fff0f9210 */ /* 0x000fe400017fe4ff */
        /* <DEDUP_REMOVED lines=12> */
[----:B-1----:R-:W-:-:S05]  /*1570*/  @!P2 IADD3 R12, P1, R25, R12, RZ ;  /* 0x0000000c190ca210 */ /* 0x002fca0007f3e0ff */
[----:B------:R-:W-:Y:S01]  /*1580*/  @!P2 IMAD.X R13, RZ, RZ, R13, P1 ;  /* 0x000000ffff0da224 */ /* 0x000fe200008e060d */
[----:B------:R-:W-:-:S13]  /*1590*/  ISETP.GE.AND P1, PT, R11, R0, PT ;  /* 0x000000000b00720c */ /* 0x000fda0003f26270 */
[----:B0-----:R-:W2:Y:S01]  /*15a0*/  @!P1 LDC.64 R14, c[0x0][0x220] ;  /* 0x00008800ff0e9b82 */ /* 0x001ea20000000a00 */
[----:B------:R-:W-:Y:S02]  /*15b0*/  IMAD.MOV.U32 R24, RZ, RZ, RZ ;  /* 0x000000ffff187224 */ /* 0x000fe400078e00ff */
[----:B------:R-:W-:Y:S01]  /*15c0*/  IMAD.MOV.U32 R25, RZ, RZ, RZ ;  /* 0x000000ffff197224 */ /* 0x000fe200078e00ff */
[----:B------:R-:W-:-:S03]  /*15d0*/  @!P1 IADD3 R27, R11, UR4, RZ ;  /* 0x000000040b1b9c10 */ /* 0x000fc6000fffe0ff */
        /* <DEDUP_REMOVED lines=25> */
[----:B------:R-:W-:Y:S02]  /*1770*/  PRMT R13, R2, 0x8880, RZ ;  /* 0x00008880020d7816 */ /* 0x000fe400000000ff */
[----:B------:R-:W-:Y:S02]  /*1780*/  IABS R2, R4 ;  /* 0x0000000400027213 */ /* 0x000fe40000000000 */
        /* <DEDUP_REMOVED lines=14> */
.L_x_19084:
[----:B------:R-:W-:Y:S05]  /*1870*/  BSYNC B0 ;  /* 0x0000000000007941 */ /* 0x000fea0003800000 */
.L_x_19083:
[----:B-1----:R-:W-:Y:S01]  /*1880*/  VIADD R15, R3, 0x80 ;  /* 0x00000080030f7836 */ /* 0x002fe20000000000 */
[----:B------:R-:W-:Y:S04]  /*1890*/  BSSY B0, `(.L_x_19085) ;  /* 0x000001b000007945 */ /* 0x000fe80003800000 */
        /* <DEDUP_REMOVED lines=9> */
[----:B0-----:R-:W-:Y:S01]  /*1930*/  HFMA2.MMA R12, -RZ, RZ, 0, 0 ;  /* 0x00000000ff0c7435 */ /* 0x001fe200000001ff */
[----:B-1----:R-:W-:-:S04]  /*1940*/  IMAD.MOV R17, RZ, RZ, -R13 ;  /* 0x000000ffff117224 */ /* 0x002fc800078e0a0d */
[----:B------:R-:W-:-:S05]  /*1950*/  IMAD R17, R17, R4, RZ ;  /* 0x0000000411117224 */ /* 0x000fca00078e02ff */
        /* <DEDUP_REMOVED lines=14> */
.L_x_19086:
[----:B------:R-:W-:Y:S05]  /*1a40*/  BSYNC B0 ;  /* 0x0000000000007941 */ /* 0x000fea0003800000 */
.L_x_19085:
        /* <DEDUP_REMOVED lines=13> */
[----:B0-----:R-:W-:Y:S01]  /*1b20*/  IMAD.MOV.U32 R4, RZ, RZ, RZ ;  /* 0x000000ffff047224 */ /* 0x001fe200078e00ff */
[----:B-1----:R-:W-:-:S05]  /*1b30*/  IADD3 R17, RZ, -R5, RZ ;  /* 0x80000005ff117210 */ /* 0x002fca0007ffe0ff */
        /* <DEDUP_REMOVED lines=13> */
.L_x_19088:
[----:B------:R-:W-:Y:S05]  /*1c10*/  BSYNC B0 ;  /* 0x0000000000007941 */ /* 0x000fea0003800000 */
.L_x_19087:
        /* <DEDUP_REMOVED lines=28> */
.L_x_19090:
[----:B------:R-:W-:Y:S05]  /*1de0*/  BSYNC B0 ;  /* 0x0000000000007941 */ /* 0x000fea0003800000 */
.L_x_19089:
[----:B------:R-:W0:Y:S01]  /*1df0*/  @!P0 LDC.64 R4, c[0x0][0x218] ;  /* 0x00008600ff048b82 */ /* 0x000e220000000a00 */
[C---:B------:R-:W-:Y:S01]  /*1e00*/  IADD3 R7, R3.reuse, 0x200, RZ ;  /* 0x0000020003077810 */ /* 0x040fe20007ffe0ff */
[C---:B------:R-:W-:Y:S01]  /*1e10*/  VIADD R9, R3.reuse, 0x280 ;  /* 0x0000028003097836 */ /* 0x040fe20000000000 */
[----:B------:R-:W-:Y:S01]  /*1e20*/  BSSY B0, `(.L_x_19091) ;  /* 0x0000024000007945 */ /* 0x000fe20003800000 */
[----:B------:R-:W-:Y:S01]  /*1e30*/  VIADD R17, R3, 0x380 ;  /* 0x0000038003117836 */ /* 0x000fe20000000000 */
[-C--:B------:R-:W-:Y:S01]  /*1e40*/  ISETP.GE.AND P4, PT, R7, R0.reuse, PT ;  /* 0x000000000700720c */ /* 0x080fe20003f86270 */
[----:B------:R-:W-:Y:S01]  /*1e50*/  VIADD R7, R3, 0x300 ;  /* 0x0000030003077836 */ /* 0x000fe20000000000 */
[-C--:B------:R-:W-:Y:S01]  /*1e60*/  ISETP.GE.AND P3, PT, R9, R0.reuse, PT ;  /* 0x000000000900720c */ /* 0x080fe20003f66270 */
[----:B------:R-:W-:Y:S01]  /*1e70*/  @!P0 VIADD R9, R3, UR4 ;  /* 0x0000000403098c36 */ /* 0x000fe20008000000 */
[-C--:B------:R-:W-:Y:S02]  /*1e80*/  ISETP.GE.AND P2, PT, R17, R0.reuse, PT ;  /* 0x000000001100720c */ /* 0x080fe40003f46270 */
[----:B------:R-:W-:-:S02]  /*1e90*/  ISETP.GE.AND P1, PT, R7, R0, PT ;  /* 0x000000000700720c */ /* 0x000fc40003f26270 */
[----:B0-----:R-:W-:-:S05]  /*1ea0*/  @!P0 IADD3 R4, P5, R9, R4, RZ ;  /* 0x0000000409048210 */ /* 0x001fca0007fbe0ff */
[----:B------:R-:W-:Y:S01]  /*1eb0*/  @!P0 IMAD.X R5, RZ, RZ, R5, P5 ;  /* 0x000000ffff058224 */ /* 0x000fe200028e0605 */
[----:B------:R-:W-:Y:S07]  /*1ec0*/  @P4 BRA `(.L_x_19092) ;  /* 0x0000000000644947 */ /* 0x000fee0003800000 */
[----:B------:R-:W-:-:S04]  /*1ed0*/  IABS R9, R21 ;  /* 0x0000001500097213 */ /* 0x000fc80000000000 */
[----:B------:R-:W0:Y:S08]  /*1ee0*/  I2F.RP R10, R9 ;  /* 0x00000009000a7306 */ /* 0x000e300000209400 */
[----:B0-----:R-:W0:Y:S02]  /*1ef0*/  MUFU.RCP R10, R10 ;  /* 0x0000000a000a7308 */ /* 0x001e240000001000 */
[----:B0-----:R-:W-:-:S06]  /*1f00*/  VIADD R6, R10, 0xffffffe ;  /* 0x0ffffffe0a067836 */ /* 0x001fcc0000000000 */
[----:B------:R0:W1:Y:S02]  /*1f10*/  F2I.FTZ.U32.TRUNC.NTZ R7, R6 ;  /* 0x0000000600077305 */ /* 0x000064000021f000 */
[----:B0-----:R-:W-:Y:S01]  /*1f20*/  MOV R6, RZ ;  /* 0x000000ff00067202 */ /* 0x001fe20000000f00 */
        /* <DEDUP_REMOVED lines=19> */
.L_x_19092:
[----:B------:R-:W-:Y:S05]  /*2060*/  BSYNC B0 ;  /* 0x0000000000007941 */ /* 0x000fea0003800000 */
.L_x_19091:
        /* <DEDUP_REMOVED lines=27> */
.L_x_19094:
[----:B------:R-:W-:Y:S05]  /*2220*/  BSYNC B0 ;  /* 0x0000000000007941 */ /* 0x000fea0003800000 */
.L_x_19093:
        /* <DEDUP_REMOVED lines=27> */
.L_x_19096:
[----:B------:R-:W-:Y:S05]  /*23e0*/  BSYNC B0 ;  /* 0x0000000000007941 */ /* 0x000fea0003800000 */
.L_x_19095:
        /* <DEDUP_REMOVED lines=27> */
.L_x_19098:
[----:B------:R-:W-:Y:S05]  /*25a0*/  BSYNC B0 ;  /* 0x0000000000007941 */ /* 0x000fea0003800000 */
.L_x_19097:
[----:B------:R-:W-:Y:S01]  /*25b0*/  @!P0 IMAD.MOV.U32 R3, RZ, RZ, R15 ;  /* 0x000000ffff038224 */ /* 0x000fe200078e000f */
[----:B------:R0:W-:Y:S01]  /*25c0*/  @!P0 STG.E.U8 desc[UR8][R4.64], R2 ;  /* 0x0000000204008986 */ /* 0x0001e2000c101108 */
[----:B------:R-:W-:Y:S04]  /*25d0*/  BSSY B0, `(.L_x_19099) ;  /* 0x0000033000007945 */ /* 0x000fe80003800000 */
[----:B------:R-:W-:Y:S01]  /*25e0*/  BSSY B1, `(.L_x_19100) ;  /* 0x000002a000017945 */ /* 0x000fe20003800000 */
[----:B------:R-:W-:-:S13]  /*25f0*/  ISETP.GE.AND P0, PT, R3, R0, PT ;  /* 0x000000000300720c */ /* 0x000fda0003f06270 */
[----:B0-----:R-:W-:Y:S05]  /*2600*/  @P0 BRA `(.L_x_19101) ;  /* 0x0000000000380947 */ /* 0x001fea0003800000 */
[C---:B------:R-:W-:Y:S01]  /*2610*/  VIADD R4, R3.reuse, UR4 ;  /* 0x0000000403047c36 */ /* 0x040fe20008000000 */
[----:B------:R-:W-:Y:S01]  /*2620*/  ULDC.64 UR6, c[0x0][0x218] ;  /* 0x0000860000067ab9 */ /* 0x000fe20000000a00 */
[----:B------:R-:W-:-:S03]  /*2630*/  VIADD R3, R3, 0x80 ;  /* 0x0000008003037836 */ /* 0x000fc60000000000 */
[----:B------:R-:W-:-:S05]  /*2640*/  IADD3 R4, P0, R4, UR6, RZ ;  /* 0x0000000604047c10 */ /* 0x000fca000ff1e0ff */
[----:B------:R-:W-:Y:S01]  /*2650*/  IMAD.X R5, RZ, RZ, UR7, P0 ;  /* 0x00000007ff057e24 */ /* 0x000fe200080e06ff */
[----:B------:R-:W-:-:S04]  /*2660*/  ISETP.GE.AND P0, PT, R3, R0, PT ;  /* 0x000000000300720c */ /* 0x000fc80003f06270 */
[----:B------:R0:W-:Y:S09]  /*2670*/  STG.E.U8 desc[UR8][R4.64], R12 ;  /* 0x0000000c04007986 */ /* 0x0001f2000c101108 */
[----:B------:R-:W-:Y:S05]  /*2680*/  @P0 BRA `(.L_x_19102) ;  /* 0x0000000000380947 */ /* 0x000fea0003800000 */
[C---:B0-----:R-:W-:Y:S01]  /*2690*/  VIADD R4, R3.reuse, UR4 ;  /* 0x0000000403047c36 */ /* 0x041fe20008000000 */
[----:B------:R-:W-:Y:S01]  /*26a0*/  ULDC.64 UR6, c[0x0][0x218] ;  /* 0x0000860000067ab9 */ /* 0x000fe20000000a00 */
[----:B------:R-:W-:-:S03]  /*26b0*/  IADD3 R3, R3, 0x80, RZ ;  /* 0x0000008003037810 */ /* 0x000fc60007ffe0ff */
[----:B------:R-:W-:-:S05]  /*26c0*/  IADD3 R4, P0, R4, UR6, RZ ;  /* 0x0000000604047c10 */ /* 0x000fca000ff1e0ff */
[----:B------:R-:W-:-:S05]  /*26d0*/  IMAD.X R5, RZ, RZ, UR7, P0 ;  /* 0x00000007ff057e24 */ /* 0x000fca00080e06ff */
[----:B------:R0:W-:Y:S03]  /*26e0*/  STG.E.U8 desc[UR8][R4.64], R13 ;  /* 0x0000000d04007986 */ /* 0x0001e6000c101108 */
.L_x_19101:
[----:B------:R-:W-:-:S13]  /*26f0*/  ISETP.GE.AND P0, PT, R3, R0, PT ;  /* 0x000000000300720c */ /* 0x000fda0003f06270 */
[----:B------:R-:W-:Y:S05]  /*2700*/  @P0 BRA `(.L_x_19103) ;  /* 0x0000000000380947 */ /* 0x000fea0003800000 */
[C---:B0-----:R-:W-:Y:S01]  /*2710*/  VIADD R4, R3.reuse, UR4 ;  /* 0x0000000403047c36 */ /* 0x041fe20008000000 */
[----:B------:R-:W-:Y:S01]  /*2720*/  ULDC.64 UR6, c[0x0][0x218] ;  /* 0x0000860000067ab9 */ /* 0x000fe20000000a00 */
[----:B------:R-:W-:-:S03]  /*2730*/  VIADD R3, R3, 0x80 ;  /* 0x0000008003037836 */ /* 0x000fc60000000000 */
[----:B------:R-:W-:-:S05]  /*2740*/  IADD3 R4, P0, R4, UR6, RZ ;  /* 0x0000000604047c10 */ /* 0x000fca000ff1e0ff */
[----:B------:R-:W-:-:S05]  /*2750*/  IMAD.X R5, RZ, RZ, UR7, P0 ;  /* 0x00000007ff057e24 */ /* 0x000fca00080e06ff */
[----:B------:R1:W-:Y:S03]  /*2760*/  STG.E.U8 desc[UR8][R4.64], R8 ;  /* 0x0000000804007986 */ /* 0x0003e6000c101108 */
.L_x_19102:
        /* <DEDUP_REMOVED lines=8> */
.L_x_19103:
[----:B------:R-:W-:-:S13]  /*27f0*/  ISETP.GE.AND P0, PT, R3, R0, PT ;  /* 0x000000000300720c */ /* 0x000fda0003f06270 */
[----:B------:R-:W-:Y:S05]  /*2800*/  @P0 BREAK B1 ;  /* 0x0000000000010942 */ /* 0x000fea0003800000 */
[----:B------:R-:W-:Y:S05]  /*2810*/  @P0 BRA `(.L_x_19105) ;  /* 0x0000000000380947 */ /* 0x000fea0003800000 */
[C---:B01----:R-:W-:Y:S01]  /*2820*/  VIADD R4, R3.reuse, UR4 ;  /* 0x0000000403047c36 */ /* 0x043fe20008000000 */
[----:B------:R-:W-:Y:S01]  /*2830*/  ULDC.64 UR6, c[0x0][0x218] ;  /* 0x0000860000067ab9 */ /* 0x000fe20000000a00 */
[----:B------:R-:W-:-:S03]  /*2840*/  VIADD R3, R3, 0x80 ;  /* 0x0000008003037836 */ /* 0x000fc60000000000 */
[----:B------:R-:W-:-:S04]  /*2850*/  IADD3 R4, P0, R4, UR6, RZ ;  /* 0x0000000604047c10 */ /* 0x000fc8000ff1e0ff */
[----:B------:R-:W-:-:S05]  /*2860*/  IADD3.X R5, RZ, UR7, RZ, P0, !PT ;  /* 0x00000007ff057c10 */ /* 0x000fca00087fe4ff */
[----:B------:R2:W-:Y:S04]  /*2870*/  STG.E.U8 desc[UR8][R4.64], R10 ;  /* 0x0000000a04007986 */ /* 0x0005e8000c101108 */
.L_x_19104:
[----:B------:R-:W-:Y:S05]  /*2880*/  BSYNC B1 ;  /* 0x0000000000017941 */ /* 0x000fea0003800000 */
.L_x_19100:
[----:B------:R-:W-:-:S13]  /*2890*/  ISETP.GE.AND P0, PT, R3, R0, PT ;  /* 0x000000000300720c */ /* 0x000fda0003f06270 */
[----:B-1----:R-:W1:Y:S01]  /*28a0*/  @!P0 LDC.64 R8, c[0x0][0x218] ;  /* 0x00008600ff088b82 */ /* 0x002e620000000a00 */
[C---:B0-2---:R-:W-:Y:S02]  /*28b0*/  @!P0 VIADD R5, R3.reuse, UR4 ;  /* 0x0000000403058c36 */ /* 0x045fe40008000000 */
[----:B------:R-:W-:-:S03]  /*28c0*/  @!P0 VIADD R3, R3, 0x80 ;  /* 0x0000008003038836 */ /* 0x000fc60000000000 */
[----:B-1----:R-:W-:-:S05]  /*28d0*/  @!P0 IADD3 R4, P1, R5, R8, RZ ;  /* 0x0000000805048210 */ /* 0x002fca0007f3e0ff */
[----:B------:R-:W-:-:S05]  /*28e0*/  @!P0 IMAD.X R5, RZ, RZ, R9, P1 ;  /* 0x000000ffff058224 */ /* 0x000fca00008e0609 */
[----:B------:R2:W-:Y:S03]  /*28f0*/  @!P0 STG.E.U8 desc[UR8][R4.64], R14 ;  /* 0x0000000e04008986 */ /* 0x0005e6000c101108 */
.L_x_19105:
[----:B------:R-:W-:Y:S05]  /*2900*/  BSYNC B0 ;  /* 0x0000000000007941 */ /* 0x000fea0003800000 */
.L_x_19099:
        /* <DEDUP_REMOVED lines=9> */
.L_x_19106:
        /* <DEDUP_REMOVED lines=14> */
.L_x_22940:


//--------------------- .text._ZN2at6native29vectorized_elementwise_kernelILi8ENS0_13BinaryFunctorIaaaZZZNS0_15binary_internal21div_trunc_kernel_cudaERNS_18TensorIteratorBaseEENKUlvE_clEvENKUlvE0_clEvEUlaaE_EESt5arrayIPcLm3EEEEviT0_T1_ --------------------------
	.section	.text._ZN2at6native29vectorized_elementwise_kernelILi8ENS0_13BinaryFunctorIaaaZZZNS0_15binary_internal21div_trunc_kernel_cudaERNS_18TensorIteratorBaseEENKUlvE_clEvENKUlvE0_clEvEUlaaE_EESt5arrayIPcLm3EEEEviT0_T1_,"ax",@progbits
	.align	128
        .global         _ZN2at6native29vectorized_elementwise_kernelILi8ENS0_13BinaryFunctorIaaaZZZNS0_15binary_internal21div_trunc_kernel_cudaERNS_18TensorIteratorBaseEENKUlvE_clEvENKUlvE0_clEvEUlaaE_EESt5arrayIPcLm3EEEEviT0_T1_
        .type           _ZN2at6native29vectorized_elementwise_kernelILi8ENS0_13BinaryFunctorIaaaZZZNS0_15binary_internal21div_trunc_kernel_cudaERNS_18TensorIteratorBaseEENKUlvE_clEvENKUlvE0_clEvEUlaaE_EESt5arrayIPcLm3EEEEviT0_T1_,@function
        .size           _ZN2at6native29vectorized_elementwise_kernelILi8ENS0_13BinaryFunctorIaaaZZZNS0_15binary_internal21div_trunc_kernel_cudaERNS_18TensorIteratorBaseEENKUlvE_clEvENKUlvE0_clEvEUlaaE_EESt5arrayIPcLm3EEEEviT0_T1_,(.L_x_22941 - _ZN2at6native29vectorized_elementwise_kernelILi8ENS0_13BinaryFunctorIaaaZZZNS0_15binary_internal21div_trunc_kernel_cudaERNS_18TensorIteratorBaseEENKUlvE_clEvENKUlvE0_clEvEUlaaE_EESt5arrayIPcLm3EEEEviT0_T1_)
        .other          _ZN2at6native29vectorized_elementwise_kernelILi8ENS0_13BinaryFunctorIaaaZZZNS0_15binary_internal21div_trunc_kernel_cudaERNS_18TensorIteratorBaseEENKUlvE_clEvENKUlvE0_clEvEUlaaE_EESt5arrayIPcLm3EEEEviT0_T1_,@"STO_CUDA_ENTRY STV_DEFAULT"
_ZN2at6native29vectorized_elementwise_kernelILi8ENS0_13BinaryFunctorIaaaZZZNS0_15binary_internal21div_trunc_kernel_cudaERNS_18TensorIteratorBaseEENKUlvE_clEvENKUlvE0_clEvEUlaaE_EESt5arrayIPcLm3EEEEviT0_T1_:
.text._ZN2at6native29vectorized_elementwise_kernelILi8ENS0_13BinaryFunctorIaaaZZZNS0_15binary_internal21div_trunc_kernel_cudaERNS_18TensorIteratorBaseEENKUlvE_clEvENKUlvE0_clEvEUlaaE_EESt5arrayIPcLm3EEEEviT0_T1_:
        /* <DEDUP_REMOVED lines=16> */
[----:B0-----:R-:W-:-:S06]  /*0100*/  IMAD.WIDE.U32 R4, R0, 0x8, R4 ;  /* 0x0000000800047825 */ /* 0x001fcc00078e0004 */
[----:B------:R-:W2:Y:S01]  /*0110*/  LDG.E.64 R4, desc[UR8][R4.64] ;  /* 0x0000000804047981 */ /* 0x000ea2000c1e1b00 */
[----:B------:R-:W-:-:S04]  /*0120*/  UIADD3 UR6, UP0, UR4, UR6, URZ ;  /* 0x0000000604067290 */ /* 0x000fc8000ff1e03f */
[----:B------:R-:W-:Y:S02]  /*0130*/  UIADD3.X UR5, UR5, UR7, URZ, UP0, !UPT ;  /* 0x0000000705057290 */ /* 0x000fe400087fe43f */
[----:B------:R-:W-:Y:S01]  /*0140*/  IMAD.U32 R2, RZ, RZ, UR6 ;  /* 0x00000006ff027e24 */ /* 0x000fe2000f8e00ff */
[----:B------:R-:W-:-:S03]  /*0150*/  ULDC.64 UR6, c[0x0][0x218] ;  /* 0x0000860000067ab9 */ /* 0x000fc60000000a00 */
[----:B------:R-:W-:Y:S02]  /*0160*/  IMAD.U32 R3, RZ, RZ, UR5 ;  /* 0x00000005ff037e24 */ /* 0x000fe4000f8e00ff */
[----:B------:R-:W-:-:S06]  /*0170*/  IMAD.WIDE.U32 R2, R0, 0x8, R2 ;  /* 0x0000000800027825 */ /* 0x000fcc00078e0002 */
[----:B------:R-:W3:Y:S01]  /*0180*/  LDG.E.64 R2, desc[UR8][R2.64] ;  /* 0x0000000802027981 */ /* 0x000ee2000c1e1b00 */
[----:B------:R-:W-:-:S04]  /*0190*/  UIADD3 UR5, UP0, UR4, UR6, URZ ;  /* 0x0000000604057290 */ /* 0x000fc8000ff1e03f */
[----:B------:R-:W-:Y:S01]  /*01a0*/  UIADD3.X UR6, URZ, UR7, URZ, UP0, !UPT ;  /* 0x000000073f067290 */ /* 0x000fe200087fe43f */
[C---:B--2---:R-:W-:Y:S02]  /*01b0*/  LOP3.LUT R7, R4.reuse, 0xffff, RZ, 0xc0, !PT ;  /* 0x0000ffff04077812 */ /* 0x044fe400078ec0ff */
[----:B------:R-:W-:Y:S02]  /*01c0*/  PRMT R8, R4, 0x7732, RZ ;  /* 0x0000773204087816 */ /* 0x000fe400000000ff */
[----:B------:R-:W-:Y:S02]  /*01d0*/  SHF.R.U32.HI R4, RZ, 0x8, R7 ;  /* 0x00000008ff047819 */ /* 0x000fe40000011607 */
[----:B------:R-:W-:Y:S02]  /*01e0*/  PRMT R9, R8, 0x8880, RZ ;  /* 0x0000888008097816 */ /* 0x000fe400000000ff */
[----:B------:R-:W-:Y:S02]  /*01f0*/  PRMT R12, R7, 0x8880, RZ ;  /* 0x00008880070c7816 */ /* 0x000fe400000000ff */
[----:B------:R-:W-:Y:S01]  /*0200*/  LOP3.LUT R7, R4, 0xffff, RZ, 0xc0, !PT ;  /* 0x0000ffff04077812 */ /* 0x000fe200078ec0ff */
[----:B------:R-:W-:Y:S01]  /*0210*/  IMAD.MOV.U32 R4, RZ, RZ, R9 ;  /* 0x000000ffff047224 */ /* 0x000fe200078e0009 */
[----:B------:R-:W-:-:S02]  /*0220*/  IABS R18, R12 ;  /* 0x0000000c00127213 */ /* 0x000fc40000000000 */
[----:B------:R-:W-:Y:S02]  /*0230*/  PRMT R13, R7, 0x8880, RZ ;  /* 0x00008880070d7816 */ /* 0x000fe400000000ff */
[----:B------:R-:W-:Y:S01]  /*0240*/  IABS R19, R4 ;  /* 0x0000000400137213 */ /* 0x000fe20000000000 */
[----:B------:R-:W0:Y:S01]  /*0250*/  I2F.RP R6, R18 ;  /* 0x0000001200067306 */ /* 0x000e220000209400 */
[----:B------:R-:W-:Y:S02]  /*0260*/  IABS R14, R13 ;  /* 0x0000000d000e7213 */ /* 0x000fe40000000000 */
[----:B------:R-:W-:Y:S02]  /*0270*/  SHF.R.U32.HI R7, RZ, 0x8, R8 ;  /* 0x00000008ff077819 */ /* 0x000fe40000011608 */
[----:B------:R-:W-:Y:S02]  /*0280*/  LOP3.LUT R20, R5, 0xffff, RZ, 0xc0, !PT ;  /* 0x0000ffff05147812 */ /* 0x000fe400078ec0ff */
[----:B------:R-:W-:Y:S01]  /*0290*/  LOP3.LUT R7, R7, 0xffff, RZ, 0xc0, !PT ;  /* 0x0000ffff07077812 */ /* 0x000fe200078ec0ff */
[----:B------:R-:W1:Y:S01]  /*02a0*/  I2F.RP R9, R19 ;  /* 0x0000001300097306 */ /* 0x000e620000209400 */
[----:B------:R-:W-:-:S02]  /*02b0*/  PRMT R17, R20, 0x8880, RZ ;  /* 0x0000888014117816 */ /* 0x000fc400000000ff */
[----:B------:R-:W-:Y:S02]  /*02c0*/  PRMT R15, R7, 0x8880, RZ ;  /* 0x00008880070f7816 */ /* 0x000fe400000000ff */
[----:B------:R-:W-:Y:S02]  /*02d0*/  IABS R22, R17 ;  /* 0x0000001100167213 */ /* 0x000fe40000000000 */
[----:B------:R-:W-:Y:S01]  /*02e0*/  IABS R16, R15 ;  /* 0x0000000f00107213 */ /* 0x000fe20000000000 */
[----:B------:R-:W2:Y:S08]  /*02f0*/  I2F.RP R8, R14 ;  /* 0x0000000e00087306 */ /* 0x000eb00000209400 */
[----:B0-----:R-:W0:Y:S08]  /*0300*/  MUFU.RCP R6, R6 ;  /* 0x0000000600067308 */ /* 0x001e300000001000 */
[----:B-1----:R-:W1:Y:S08]  /*0310*/  MUFU.RCP R9, R9 ;  /* 0x0000000900097308 */ /* 0x002e700000001000 */
[----:B--2---:R-:W2:Y:S01]  /*0320*/  MUFU.RCP R8, R8 ;  /* 0x0000000800087308 */ /* 0x004ea20000001000 */
[----:B0-----:R-:W-:-:S07]  /*0330*/  VIADD R10, R6, 0xffffffe ;  /* 0x0ffffffe060a7836 */ /* 0x001fce0000000000 */
[----:B------:R-:W-:Y:S01]  /*0340*/  I2F.RP R21, R16 ;  /* 0x0000001000157306 */ /* 0x000fe20000209400 */
[----:B-1----:R-:W-:-:S07]  /*0350*/  VIADD R6, R9, 0xffffffe ;  /* 0x0ffffffe09067836 */ /* 0x002fce0000000000 */
[----:B------:R0:W1:Y:S01]  /*0360*/  F2I.FTZ.U32.TRUNC.NTZ R11, R10 ;  /* 0x0000000a000b7305 */ /* 0x000062000021f000 */
[----:B--2---:R-:W-:Y:S02]  /*0370*/  VIADD R9, R8, 0xffffffe ;  /* 0x0ffffffe08097836 */ /* 0x004fe40000000000 */
[----:B------:R-:W-:-:S05]  /*0380*/  IMAD.MOV.U32 R8, RZ, RZ, RZ ;  /* 0x000000ffff087224 */ /* 0x000fca00078e00ff */
[----:B------:R-:W2:Y:S01]  /*0390*/  F2I.FTZ.U32.TRUNC.NTZ R7, R6 ;  /* 0x0000000600077305 */ /* 0x000ea2000021f000 */
[----:B0-----:R-:W-:Y:S02]  /*03a0*/  IMAD.MOV.U32 R10, RZ, RZ, RZ ;  /* 0x000000ffff0a7224 */ /* 0x001fe400078e00ff */
[----:B-1----:R-:W-:-:S05]  /*03b0*/  IMAD.MOV R23, RZ, RZ, -R11 ;  /* 0x000000ffff177224 */ /* 0x002fca00078e0a0b */
[----:B------:R-:W0:Y:S01]  /*03c0*/  MUFU.RCP R21, R21 ;  /* 0x0000001500157308 */ /* 0x000e220000001000 */
[----:B------:R-:W-:Y:S02]  /*03d0*/  IMAD R23, R23, R18, RZ ;  /* 0x0000001217177224 */ /* 0x000fe400078e02ff */
[----:B--2---:R-:W-:-:S05]  /*03e0*/  IMAD.MOV R6, RZ, RZ, -R7 ;  /* 0x000000ffff067224 */ /* 0x004fca00078e0a07 */
[----:B------:R-:W1:Y:S01]  /*03f0*/  F2I.FTZ.U32.TRUNC.NTZ R9, R9 ;  /* 0x0000000900097305 */ /* 0x000e62000021f000 */
[----:B------:R-:W-:Y:S01]  /*0400*/  IMAD.HI.U32 R10, R11, R23, R10 ;  /* 0x000000170b0a7227 */ /* 0x000fe200078e000a */
[----:B---3--:R-:W-:-:S03]  /*0410*/  LOP3.LUT R23, R2, 0xffff, RZ, 0xc0, !PT ;  /* 0x0000ffff02177812 */ /* 0x008fc600078ec0ff */
[----:B------:R-:W-:Y:S02]  /*0420*/  IMAD R25, R6, R19, RZ ;  /* 0x0000001306197224 */ /* 0x000fe400078e02ff */
[----:B------:R-:W-:Y:S01]  /*0430*/  IMAD.MOV.U32 R6, RZ, RZ, RZ ;  /* 0x000000ffff067224 */ /* 0x000fe200078e00ff */
[----:B0-----:R-:W-:-:S03]  /*0440*/  IADD3 R21, R21, 0xffffffe, RZ ;  /* 0x0ffffffe15157810 */ /* 0x001fc60007ffe0ff */
[----:B------:R-:W-:Y:S01]  /*0450*/  IMAD.HI.U32 R6, R7, R25, R6 ;  /* 0x0000001907067227 */ /* 0x000fe200078e0006 */
[----:B------:R0:W2:Y:S03]  /*0460*/  F2I.FTZ.U32.TRUNC.NTZ R11, R21 ;  /* 0x00000015000b7305 */ /* 0x0000a6000021f000 */
[----:B-1----:R-:W-:-:S04]  /*0470*/  IMAD.MOV R27, RZ, RZ, -R9 ;  /* 0x000000ffff1b7224 */ /* 0x002fc800078e0a09 */
[----:B------:R-:W-:Y:S01]  /*0480*/  IMAD R25, R27, R14, RZ ;  /* 0x0000000e1b197224 */ /* 0x000fe200078e02ff */
[----:B------:R-:W1:Y:S01]  /*0490*/  I2F.RP R7, R22 ;  /* 0x0000001600077306 */ /* 0x000e620000209400 */
[----:B0-----:R-:W-:Y:S02]  /*04a0*/  PRMT R21, R23, 0x8880, RZ ;  /* 0x0000888017157816 */ /* 0x001fe400000000ff */
[----:B------:R-:W-:Y:S01]  /*04b0*/  IMAD.HI.U32 R24, R9, R25, R8 ;  /* 0x0000001909187227 */ /* 0x000fe200078e0008 */
[-C--:B------:R-:W-:Y:S02]  /*04c0*/  IABS R8, R12.reuse ;  /* 0x0000000c00087213 */ /* 0x080fe40000000000 */
[----:B------:R-:W-:Y:S01]  /*04d0*/  IABS R25, R21 ;  /* 0x0000001500197213 */ /* 0x000fe20000000000 */
[----:B--2---:R-:W-:Y:S01]  /*04e0*/  IMAD.MOV R27, RZ, RZ, -R11 ;  /* 0x000000ffff1b7224 */ /* 0x004fe200078e0a0b */
[----:B------:R-:W-:Y:S01]  /*04f0*/  SHF.R.U32.HI R23, RZ, 0x8, R23 ;  /* 0x00000008ff177819 */ /* 0x000fe20000011617 */
[----:B------:R-:W-:Y:S01]  /*0500*/  IMAD.MOV R9, RZ, RZ, -R8 ;  /* 0x000000ffff097224 */ /* 0x000fe200078e0a08 */
[----:B------:R-:W-:Y:S01]  /*0510*/  LOP3.LUT R21, R21, R12, RZ, 0x3c, !PT ;  /* 0x0000000c15157212 */ /* 0x000fe200078e3cff */
[----:B------:R-:W-:Y:S01]  /*0520*/  IMAD.HI.U32 R8, R10, R25, RZ ;  /* 0x000000190a087227 */ /* 0x000fe200078e00ff */
[----:B------:R-:W-:-:S03]  /*0530*/  LOP3.LUT R23, R23, 0xffff, RZ, 0xc0, !PT ;  /* 0x0000ffff17177812 */ /* 0x000fc600078ec0ff */
[----:B------:R-:W-:Y:S01]  /*0540*/  IMAD R25, R8, R9, R25 ;  /* 0x0000000908197224 */ /* 0x000fe200078e0219 */
[----:B-1----:R-:W0:Y:S01]  /*0550*/  MUFU.RCP R7, R7 ;  /* 0x0000000700077308 */ /* 0x002e220000001000 */
[----:B------:R-:W-:Y:S02]  /*0560*/  IMAD R9, R27, R16, RZ ;  /* 0x000000101b097224 */ /* 0x000fe400078e02ff */
[----:B------:R-:W-:Y:S01]  /*0570*/  IMAD.MOV.U32 R10, RZ, RZ, RZ ;  /* 0x000000ffff0a7224 */ /* 0x000fe200078e00ff */
[----:B------:R-:W-:-:S03]  /*0580*/  ISETP.GT.U32.AND P4, PT, R18, R25, PT ;  /* 0x000000191200720c */ /* 0x000fc60003f84070 */
[----:B------:R-:W-:Y:S01]  /*0590*/  IMAD.HI.U32 R10, R11, R9, R10 ;  /* 0x000000090b0a7227 */ /* 0x000fe200078e000a */
[----:B------:R-:W-:-:S04]  /*05a0*/  PRMT R11, R2, 0x7732, RZ ;  /* 0x00007732020b7816 */ /* 0x000fc800000000ff */
[----:B------:R-:W-:-:S05]  /*05b0*/  PRMT R9, R11, 0x8880, RZ ;  /* 0x000088800b097816 */ /* 0x000fca00000000ff */
[----:B------:R-:W-:Y:S02]  /*05c0*/  @!P4 IMAD.IADD R25, R25, 0x1, -R18 ;  /* 0x000000011919c824 */ /* 0x000fe400078e0a12 */
[----:B0-----:R-:W-:Y:S02]  /*05d0*/  VIADD R2, R7, 0xffffffe ;  /* 0x0ffffffe07027836 */ /* 0x001fe40000000000 */
[----:B------:R-:W-:Y:S01]  /*05e0*/  @!P4 VIADD R8, R8, 0x1 ;  /* 0x000000010808c836 */ /* 0x000fe20000000000 */
[----:B------:R-:W-:Y:S01]  /*05f0*/  ISETP.GE.U32.AND P1, PT, R25, R18, PT ;  /* 0x000000121900720c */ /* 0x000fe20003f26070 */
[----:B------:R0:W1:Y:S01]  /*0600*/  F2I.FTZ.U32.TRUNC.NTZ R7, R2 ;  /* 0x0000000200077305 */ /* 0x000062000021f000 */
[-C--:B------:R-:W-:Y:S02]  /*0610*/  IABS R18, R4.reuse ;  /* 0x0000000400127213 */ /* 0x080fe40000000000 */
[----:B------:R-:W-:Y:S02]  /*0620*/  IABS R25, R9 ;  /* 0x0000000900197213 */ /* 0x000fe40000000000 */
[----:B------:R-:W-:Y:S01]  /*0630*/  LOP3.LUT R9, R9, R4, RZ, 0x3c, !PT ;  /* 0x0000000409097212 */ /* 0x000fe200078e3cff */
[----:B------:R-:W-:Y:S01]  /*0640*/  IMAD.MOV R26, RZ, RZ, -R18 ;  /* 0x000000ffff1a7224 */ /* 0x000fe200078e0a12 */
[----:B------:R-:W-:Y:S01]  /*0650*/  PRMT R18, R23, 0x8880, RZ ;  /* 0x0000888017127816 */ /* 0x000fe200000000ff */
[----:B0-----:R-:W-:Y:S01]  /*0660*/  IMAD.HI.U32 R2, R6, R25, RZ ;  /* 0x0000001906027227 */ /* 0x001fe200078e00ff */
[----:B------:R-:W-:-:S03]  /*0670*/  IABS R23, R17 ;  /* 0x0000001100177213 */ /* 0x000fc60000000000 */
[----:B------:R-:W-:Y:S02]  /*0680*/  IMAD R26, R2, R26, R25 ;  /* 0x0000001a021a7224 */ /* 0x000fe400078e0219 */
[--C-:B-1----:R-:W-:Y:S02]  /*0690*/  IMAD.MOV R27, RZ, RZ, -R7.reuse ;  /* 0x000000ffff1b7224 */ /* 0x102fe400078e0a07 */
[----:B------:R-:W-:Y:S01]  /*06a0*/  IMAD.MOV.U32 R6, RZ, RZ, RZ ;  /* 0x000000ffff067224 */ /* 0x000fe200078e00ff */
[----:B------:R-:W-:Y:S01]  /*06b0*/  ISETP.GT.U32.AND P0, PT, R19, R26, PT ;  /* 0x0000001a1300720c */ /* 0x000fe20003f04070 */
[----:B------:R-:W-:Y:S01]  /*06c0*/  IMAD R25, R27, R22, RZ ;  /* 0x000000161b197224 */ /* 0x000fe200078e02ff */
[----:B------:R-:W-:Y:S01]  /*06d0*/  IABS R27, R18 ;  /* 0x00000012001b7213 */ /* 0x000fe20000000000 */
[----:B------:R-:W-:Y:S01]  /*06e0*/  @P1 VIADD R8, R8, 0x1 ;  /* 0x0000000108081836 */ /* 0x000fe20000000000 */
[----:B------:R-:W-:Y:S01]  /*06f0*/  ISETP.GE.AND P1, PT, R21, RZ, PT ;  /* 0x000000ff1500720c */ /* 0x000fe20003f26270 */
[----:B------:R-:W-:Y:S01]  /*0700*/  IMAD.HI.U32 R6, R7, R25, R6 ;  /* 0x0000001907067227 */ /* 0x000fe200078e0006 */
[----:B------:R-:W-:-:S02]  /*0710*/  IABS R7, R13 ;  /* 0x0000000d00077213 */ /* 0x000fc40000000000 */
[----:B------:R-:W-:Y:S02]  /*0720*/  LOP3.LUT R25, R3, 0xffff, RZ, 0xc0, !PT ;  /* 0x0000ffff03197812 */ /* 0x000fe400078ec0ff */
[----:B------:R-:W-:-:S03]  /*0730*/  LOP3.LUT R18, R18, R13, RZ, 0x3c, !PT ;  /* 0x0000000d12127212 */ /* 0x000fc600078e3cff */
[----:B------:R-:W-:Y:S01]  /*0740*/  @!P0 IADD3 R26, R26, -R19, RZ ;  /* 0x800000131a1a8210 */ /* 0x000fe20007ffe0ff */
[----:B------:R-:W-:-:S03]  /*0750*/  @!P0 VIADD R2, R2, 0x1 ;  /* 0x0000000102028836 */ /* 0x000fc60000000000 */
[----:B------:R-:W-:Y:S01]  /*0760*/  ISETP.GE.U32.AND P2, PT, R26, R19, PT ;  /* 0x000000131a00720c */ /* 0x000fe20003f46070 */
[----:B------:R-:W-:Y:S01]  /*0770*/  IMAD.MOV R26, RZ, RZ, -R7 ;  /* 0x000000ffff1a7224 */ /* 0x000fe200078e0a07 */
[----:B------:R-:W-:Y:S01]  /*0780*/  PRMT R7, R25, 0x8880, RZ ;  /* 0x0000888019077816 */ /* 0x000fe200000000ff */
[----:B------:R-:W-:-:S04]  /*0790*/  IMAD.HI.U32 R19, R24, R27, RZ ;  /* 0x0000001b18137227 */ /* 0x000fc800078e00ff */
[----:B------:R-:W-:Y:S02]  /*07a0*/  IMAD.MOV.U32 R24, RZ, RZ, R7 ;  /* 0x000000ffff187224 */ /* 0x000fe400078e0007 */
[----:B------:R-:W-:Y:S02]  /*07b0*/  IMAD R27, R19, R26, R27 ;  /* 0x0000001a131b7224 */ /* 0x000fe400078e021b */
[----:B------:R-:W-:Y:S01]  /*07c0*/  IMAD.MOV R26, RZ, RZ, -R23 ;  /* 0x000000ffff1a7224 */ /* 0x000fe200078e0a17 */
[----:B------:R-:W-:Y:S01]  /*07d0*/  IABS R7, R24 ;  /* 0x0000001800077213 */ /* 0x000fe20000000000 */
[----:B------:R-:W-:Y:S01]  /*07e0*/  @!P1 IMAD.MOV R8, RZ, RZ, -R8 ;  /* 0x000000ffff089224 */ /* 0x000fe200078e0a08 */
[----:B------:R-:W-:Y:S01]  /*07f0*/  ISETP.GT.U32.AND P3, PT, R14, R27, PT ;  /* 0x0000001b0e00720c */ /* 0x000fe20003f64070 */
[----:B------:R-:W-:Y:S01]  /*0800*/  @P2 VIADD R2, R2, 0x1 ;  /* 0x0000000102022836 */ /* 0x000fe20000000000 */
[----:B------:R-:W-:Y:S01]  /*0810*/  ISETP.GE.AND P1, PT, R9, RZ, PT ;  /* 0x000000ff0900720c */ /* 0x000fe20003f26270 */
[----:B------:R-:W-:Y:S01]  /*0820*/  IMAD.HI.U32 R23, R6, R7, RZ ;  /* 0x0000000706177227 */ /* 0x000fe200078e00ff */
[----:B------:R-:W-:-:S02]  /*0830*/  SHF.R.U32.HI R6, RZ, 0x8, R20 ;  /* 0x00000008ff067819 */ /* 0x000fc40000011614 */
[----:B------:R-:W-:Y:S01]  /*0840*/  LOP3.LUT R24, R24, R17, RZ, 0x3c, !PT ;  /* 0x0000001118187212 */ /* 0x000fe200078e3cff */
[----:B------:R-:W-:Y:S01]  /*0850*/  IMAD R7, R23, R26, R7 ;  /* 0x0000001a17077224 */ /* 0x000fe200078e0207 */
[----:B------:R-:W-:-:S04]  /*0860*/  LOP3.LUT R6, R6, 0xffff, RZ, 0xc0, !PT ;  /* 0x0000ffff06067812 */ /* 0x000fc800078ec0ff */
[----:B------:R-:W-:Y:S01]  /*0870*/  ISETP.GT.U32.AND P5, PT, R22, R7, PT ;  /* 0x000000071600720c */ /* 0x000fe20003fa4070 */
[----:B------:R-:W-:Y:S01]  /*0880*/  @!P3 IMAD.IADD R27, R27, 0x1, -R14 ;  /* 0x000000011b1bb824 */ /* 0x000fe200078e0a0e */
[----:B------:R-:W-:Y:S01]  /*0890*/  PRMT R20, R6, 0x8880, RZ ;  /* 0x0000888006147816 */ /* 0x000fe200000000ff */
[----:B------:R-:W-:Y:S02]  /*08a0*/  IMAD.MOV.U32 R6, RZ, RZ, RZ ;  /* 0x000000ffff067224 */ /* 0x000fe400078e00ff */
[----:B------:R-:W-:Y:S01]  /*08b0*/  @!P3 VIADD R19, R19, 0x1 ;  /* 0x000000011313b836 */ /* 0x000fe20000000000 */
[----:B------:R-:W-:Y:S02]  /*08c0*/  ISETP.GE.U32.AND P4, PT, R27, R14, PT ;  /* 0x0000000e1b00720c */ /* 0x000fe40003f86070 */
[----:B------:R-:W-:Y:S02]  /*08d0*/  PRMT R14, R5, 0x7732, RZ ;  /* 0x00007732050e7816 */ /* 0x000fe400000000ff */
[----:B------:R-:W-:-:S02]  /*08e0*/  ISETP.NE.AND P3, PT, R12, RZ, PT ;  /* 0x000000ff0c00720c */ /* 0x000fc40003f65270 */
[----:B------:R-:W-:Y:S01]  /*08f0*/  PRMT R5, R14, 0x8880, RZ ;  /* 0x000088800e057816 */ /* 0x000fe200000000ff */
[----:B------:R-:W-:Y:S02]  /*0900*/  @!P5 IMAD.IADD R7, R7, 0x1, -R22 ;  /* 0x000000010707d824 */ /* 0x000fe400078e0a16 */
[----:B------:R-:W-:Y:S01]  /*0910*/  @!P5 VIADD R23, R23, 0x1 ;  /* 0x000000011717d836 */ /* 0x000fe20000000000 */
[----:B------:R-:W-:Y:S02]  /*0920*/  IABS R21, R5 ;  /* 0x0000000500157213 */ /* 0x000fe40000000000 */
[----:B------:R-:W-:Y:S01]  /*0930*/  ISETP.GE.U32.AND P6, PT, R7, R22, PT ;  /* 0x000000160700720c */ /* 0x000fe20003fc6070 */
[----:B------:R-:W-:Y:S01]  /*0940*/  @P4 VIADD R19, R19, 0x1 ;  /* 0x0000000113134836 */ /* 0x000fe20000000000 */
[----:B------:R-:W-:Y:S02]  /*0950*/  IABS R22, R20 ;  /* 0x0000001400167213 */ /* 0x000fe40000000000 */
[----:B------:R-:W-:-:S02]  /*0960*/  ISETP.NE.AND P5, PT, R4, RZ, PT ;  /* 0x000000ff0400720c */ /* 0x000fc40003fa5270 */
[----:B------:R-:W0:Y:S01]  /*0970*/  I2F.RP R26, R22 ;  /* 0x00000016001a7306 */ /* 0x000e220000209400 */
[----:B------:R-:W-:-:S04]  /*0980*/  @!P3 LOP3.LUT R8, RZ, R12, RZ, 0x33, !PT ;  /* 0x0000000cff08b212 */ /* 0x000fc800078e33ff */
[----:B------:R-:W-:Y:S02]  /*0990*/  LOP3.LUT R8, R8, 0xff, RZ, 0xc0, !PT ;  /* 0x000000ff08087812 */ /* 0x000fe400078ec0ff */
[----:B------:R-:W-:Y:S01]  /*09a0*/  @P6 VIADD R23, R23, 0x1 ;  /* 0x0000000117176836 */ /* 0x000fe20000000000 */
[----:B0-----:R-:W0:Y:S02]  /*09b0*/  MUFU.RCP R26, R26 ;  /* 0x0000001a001a7308 */ /* 0x001e240000001000 */
[----:B0-----:R-:W-:-:S06]  /*09c0*/  VIADD R7, R26, 0xffffffe ;  /* 0x0ffffffe1a077836 */ /* 0x001fcc0000000000 */
[----:B------:R-:W0:Y:S08]  /*09d0*/  I2F.RP R26, R21 ;  /* 0x00000015001a7306 */ /* 0x000e300000209400 */
[----:B------:R-:W1:Y:S08]  /*09e0*/  F2I.FTZ.U32.TRUNC.NTZ R7, R7 ;  /* 0x0000000700077305 */ /* 0x000e70000021f000 */
[----:B0-----:R-:W0:Y:S01]  /*09f0*/  MUFU.RCP R26, R26 ;  /* 0x0000001a001a7308 */ /* 0x001e220000001000 */
[----:B-1----:R-:W-:-:S04]  /*0a00*/  IMAD.MOV R29, RZ, RZ, -R7 ;  /* 0x000000ffff1d7224 */ /* 0x002fc800078e0a07 */
[----:B------:R-:W-:-:S04]  /*0a10*/  IMAD R27, R29, R22, RZ ;  /* 0x000000161d1b7224 */ /* 0x000fc800078e02ff */
[----:B------:R-:W-:Y:S01]  /*0a20*/  IMAD.HI.U32 R6, R7, R27, R6 ;  /* 0x0000001b07067227 */ /* 0x000fe200078e0006 */
[----:B------:R-:W-:-:S04]  /*0a30*/  SHF.R.U32.HI R7, RZ, 0x8, R25 ;  /* 0x00000008ff077819 */ /* 0x000fc80000011619 */
[----:B------:R-:W-:-:S04]  /*0a40*/  LOP3.LUT R7, R7, 0xffff, RZ, 0xc0, !PT ;  /* 0x0000ffff07077812 */ /* 0x000fc800078ec0ff */
[----:B------:R-:W-:Y:S02]  /*0a50*/  PRMT R25, R7, 0x8880, RZ ;  /* 0x0000888007197816 */ /* 0x000fe400000000ff */
[-C--:B------:R-:W-:Y:S02]  /*0a60*/  IABS R7, R20.reuse ;  /* 0x0000001400077213 */ /* 0x080fe40000000000 */
[----:B------:R-:W-:Y:S02]  /*0a70*/  IABS R27, R25 ;  /* 0x00000019001b7213 */ /* 0x000fe40000000000 */
[----:B------:R-:W-:Y:S01]  /*0a80*/  IADD3 R28, RZ, -R7, RZ ;  /* 0x80000007ff1c7210 */ /* 0x000fe20007ffe0ff */
[----:B0-----:R-:W-:Y:S01]  /*0a90*/  VIADD R7, R26, 0xffffffe ;  /* 0x0ffffffe1a077836 */ /* 0x001fe20000000000 */
[----:B------:R-:W-:Y:S01]  /*0aa0*/  LOP3.LUT R25, R25, R20, RZ, 0x3c, !PT ;  /* 0x0000001419197212 */ /* 0x000fe200078e3cff */
[----:B------:R-:W-:Y:S01]  /*0ab0*/  IMAD.HI.U32 R9, R6, R27, RZ ;  /* 0x0000001b06097227 */ /* 0x000fe200078e00ff */
[----:B------:R-:W-:-:S03]  /*0ac0*/  SHF.R.U32.HI R6, RZ, 0x8, R11 ;  /* 0x00000008ff067819 */ /* 0x000fc6000001160b */
[----:B------:R-:W-:Y:S01]  /*0ad0*/  IMAD R27, R9, R28, R27 ;  /* 0x0000001c091b7224 */ /* 0x000fe200078e021b */
[----:B------:R-:W0:Y:S01]  /*0ae0*/  F2I.FTZ.U32.TRUNC.NTZ R7, R7 ;  /* 0x0000000700077305 */ /* 0x000e22000021f000 */
[----:B------:R-:W-:-:S03]  /*0af0*/  LOP3.LUT R6, R6, 0xffff, RZ, 0xc0, !PT ;  /* 0x0000ffff06067812 */ /* 0x000fc600078ec0ff */
[----:B------:R-:W-:Y:S02]  /*0b00*/  ISETP.GT.U32.AND P4, PT, R22, R27, PT ;  /* 0x0000001b1600720c */ /* 0x000fe40003f84070 */
[----:B------:R-:W-:Y:S02]  /*0b10*/  PRMT R12, R6, 0x8880, RZ ;  /* 0x00008880060c7816 */ /* 0x000fe400000000ff */
[-C--:B------:R-:W-:Y:S02]  /*0b20*/  IABS R6, R15.reuse ;  /* 0x0000000f00067213 */ /* 0x080fe40000000000 */
[----:B------:R-:W-:Y:S02]  /*0b30*/  IABS R11, R12 ;  /* 0x0000000c000b7213 */ /* 0x000fe40000000000 */
[----:B------:R-:W-:Y:S01]  /*0b40*/  LOP3.LUT R12, R12, R15, RZ, 0x3c, !PT ;  /* 0x0000000f0c0c7212 */ /* 0x000fe200078e3cff */
[----:B------:R-:W-:Y:S02]  /*0b50*/  IMAD.MOV R6, RZ, RZ, -R6 ;  /* 0x000000ffff067224 */ /* 0x000fe400078e0a06 */
[----:B------:R-:W-:-:S04]  /*0b60*/  IMAD.HI.U32 R10, R10, R11, RZ ;  /* 0x0000000b0a0a7227 */ /* 0x000fc800078e00ff */
[----:B------:R-:W-:Y:S02]  /*0b70*/  @!P4 IMAD.IADD R27, R27, 0x1, -R22 ;  /* 0x000000011b1bc824 */ /* 0x000fe400078e0a16 */
[----:B------:R-:W-:Y:S02]  /*0b80*/  IMAD R11, R10, R6, R11 ;  /* 0x000000060a0b7224 */ /* 0x000fe400078e020b */
[----:B------:R-:W-:Y:S01]  /*0b90*/  IMAD.MOV.U32 R6, RZ, RZ, RZ ;  /* 0x000000ffff067224 */ /* 0x000fe200078e00ff */
[----:B------:R-:W-:Y:S01]  /*0ba0*/  ISETP.GE.U32.AND P3, PT, R27, R22, PT ;  /* 0x000000161b00720c */ /* 0x000fe20003f66070 */
[----:B0-----:R-:W-:Y:S01]  /*0bb0*/  IMAD.MOV R22, RZ, RZ, -R7 ;  /* 0x000000ffff167224 */ /* 0x001fe200078e0a07 */
[----:B------:R-:W-:Y:S01]  /*0bc0*/  ISETP.GT.U32.AND P0, PT, R16, R11, PT ;  /* 0x0000000b1000720c */ /* 0x000fe20003f04070 */
[----:B------:R-:W-:Y:S01]  /*0bd0*/  @!P4 VIADD R9, R9, 0x1 ;  /* 0x000000010909c836 */ /* 0x000fe20000000000 */
[----:B------:R-:W-:Y:S01]  /*0be0*/  ISETP.NE.AND P4, PT, R17, RZ, PT ;  /* 0x000000ff1100720c */ /* 0x000fe20003f85270 */
[----:B------:R-:W-:-:S04]  /*0bf0*/  IMAD R27, R22, R21, RZ ;  /* 0x00000015161b7224 */ /* 0x000fc800078e02ff */
[----:B------:R-:W-:Y:S01]  /*0c00*/  IMAD.HI.U32 R22, R7, R27, R6 ;  /* 0x0000001b07167227 */ /* 0x000fe200078e0006 */
[----:B------:R-:W-:Y:S02]  /*0c10*/  SHF.R.U32.HI R6, RZ, 0x8, R14 ;  /* 0x00000008ff067819 */ /* 0x000fe4000001160e */
[----:B------:R-:W-:Y:S01]  /*0c20*/  PRMT R14, R3, 0x7732, RZ ;  /* 0x00007732030e7816 */ /* 0x000fe200000000ff */
[----:B------:R-:W-:Y:S01]  /*0c30*/  @P3 VIADD R9, R9, 0x1 ;  /* 0x0000000109093836 */ /* 0x000fe20000000000 */
[----:B------:R-:W-:Y:S01]  /*0c40*/  LOP3.LUT R6, R6, 0xffff, RZ, 0xc0, !PT ;  /* 0x0000ffff06067812 */ /* 0x000fe200078ec0ff */
[----:B------:R-:W-:Y:S01]  /*0c50*/  @!P0 IMAD.IADD R11, R11, 0x1, -R16 ;  /* 0x000000010b0b8824 */ /* 0x000fe200078e0a10 */
[----:B------:R-:W-:Y:S01]  /*0c60*/  ISETP.GE.AND P3, PT, R25, RZ, PT ;  /* 0x000000ff1900720c */ /* 0x000fe20003f66270 */
[----:B------:R-:W-:Y:S01]  /*0c70*/  @!P0 VIADD R10, R10, 0x1 ;  /* 0x000000010a0a8836 */ /* 0x000fe20000000000 */
[----:B------:R-:W-:Y:S02]  /*0c80*/  PRMT R6, R6, 0x8880, RZ ;  /* 0x0000888006067816 */ /* 0x000fe400000000ff */
[----:B------:R-:W-:-:S02]  /*0c90*/  ISETP.GE.U32.AND P2, PT, R11, R16, PT ;  /* 0x000000100b00720c */ /* 0x000fc40003f46070 */
[----:B------:R-:W-:Y:S02]  /*0ca0*/  IABS R7, R6 ;  /* 0x0000000600077213 */ /* 0x000fe40000000000 */
[----:B------:R-:W-:Y:S02]  /*0cb0*/  PRMT R16, R14, 0x8880, RZ ;  /* 0x000088800e107816 */ /* 0x000fe400000000ff */
[----:B------:R-:W0:Y:S01]  /*0cc0*/  I2F.RP R26, R7 ;  /* 0x00000007001a7306 */ /* 0x000e220000209400 */
[----:B------:R-:W-:Y:S02]  /*0cd0*/  MOV R11, R2 ;  /* 0x00000002000b7202 */ /* 0x000fe40000000f00 */
[-C--:B------:R-:W-:Y:S01]  /*0ce0*/  LOP3.LUT R2, R16, R5.reuse, RZ, 0x3c, !PT ;  /* 0x0000000510027212 */ /* 0x080fe200078e3cff */
[----:B------:R-:W-:Y:S01]  /*0cf0*/  @!P3 IMAD.MOV R9, RZ, RZ, -R9 ;  /* 0x000000ffff09b224 */ /* 0x000fe200078e0a09 */
[----:B------:R-:W-:Y:S01]  /*0d00*/  IABS R27, R16 ;  /* 0x00000010001b7213 */ /* 0x000fe20000000000 */
[----:B------:R-:W-:Y:S01]  /*0d10*/  @!P1 IMAD.MOV R11, RZ, RZ, -R11 ;  /* 0x000000ffff0b9224 */ /* 0x000fe200078e0a0b */
[----:B------:R-:W-:Y:S01]  /*0d20*/  ISETP.GE.AND P0, PT, R2, RZ, PT ;  /* 0x000000ff0200720c */ /* 0x000fe20003f06270 */
[----:B------:R-:W-:Y:S01]  /*0d30*/  @P2 VIADD R10, R10, 0x1 ;  /* 0x000000010a0a2836 */ /* 0x000fe20000000000 */
[----:B------:R-:W-:Y:S01]  /*0d40*/  IABS R2, R5 ;  /* 0x0000000500027213 */ /* 0x000fe20000000000 */
[----:B------:R-:W-:Y:S01]  /*0d50*/  IMAD.HI.U32 R22, R22, R27, RZ ;  /* 0x0000001b16167227 */ /* 0x000fe200078e00ff */
[----:B------:R-:W-:-:S02]  /*0d60*/  ISETP.GE.AND P1, PT, R24, RZ, PT ;  /* 0x000000ff1800720c */ /* 0x000fc40003f26270 */
[----:B------:R-:W-:Y:S01]  /*0d70*/  @!P5 LOP3.LUT R11, RZ, R4, RZ, 0x33, !PT ;  /* 0x00000004ff0bd212 */ /* 0x000fe200078e33ff */
[----:B------:R-:W-:Y:S01]  /*0d80*/  IMAD.MOV R16, RZ, RZ, -R2 ;  /* 0x000000ffff107224 */ /* 0x000fe200078e0a02 */
[----:B0-----:R-:W0:Y:S01]  /*0d90*/  MUFU.RCP R26, R26 ;  /* 0x0000001a001a7308 */ /* 0x001e220000001000 */
[----:B------:R-:W-:Y:S02]  /*0da0*/  ISETP.NE.AND P3, PT, R15, RZ, PT ;  /* 0x000000ff0f00720c */ /* 0x000fe40003f65270 */
[----:B------:R-:W-:Y:S01]  /*0db0*/  IMAD R16, R22, R16, R27 ;  /* 0x0000001016107224 */ /* 0x000fe200078e021b */
[----:B------:R-:W-:-:S04]  /*0dc0*/  LOP3.LUT R11, R11, 0xff, RZ, 0xc0, !PT ;  /* 0x000000ff0b0b7812 */ /* 0x000fc800078ec0ff */
[----:B------:R-:W-:Y:S02]  /*0dd0*/  ISETP.GT.U32.AND P2, PT, R21, R16, PT ;  /* 0x000000101500720c */ /* 0x000fe40003f44070 */
[----:B------:R-:W-:Y:S02]  /*0de0*/  @!P1 IADD3 R23, -R23, RZ, RZ ;  /* 0x000000ff17179210 */ /* 0x000fe40007ffe1ff */
[----:B------:R-:W-:Y:S02]  /*0df0*/  ISETP.GE.AND P1, PT, R18, RZ, PT ;  /* 0x000000ff1200720c */ /* 0x000fe40003f26270 */
[----:B------:R-:W-:Y:S02]  /*0e00*/  @!P4 LOP3.LUT R23, RZ, R17, RZ, 0x33, !PT ;  /* 0x00000011ff17c212 */ /* 0x000fe400078e33ff */
[----:B------:R-:W-:Y:S01]  /*0e10*/  ISETP.NE.AND P4, PT, R5, RZ, PT ;  /* 0x000000ff0500720c */ /* 0x000fe20003f85270 */
[----:B0-----:R-:W-:Y:S01]  /*0e20*/  VIADD R3, R26, 0xffffffe ;  /* 0x0ffffffe1a037836 */ /* 0x001fe20000000000 */
[----:B------:R-:W-:-:S03]  /*0e30*/  LOP3.LUT R23, R23, 0xff, RZ, 0xc0, !PT ;  /* 0x000000ff17177812 */ /* 0x000fc600078ec0ff */
[----:B------:R-:W-:Y:S02]  /*0e40*/  @!P2 IMAD.IADD R16, R16, 0x1, -R21 ;  /* 0x000000011010a824 */ /* 0x000fe400078e0a15 */
[----:B------:R-:W0:Y:S01]  /*0e50*/  F2I.FTZ.U32.TRUNC.NTZ R3, R3 ;  /* 0x0000000300037305 */ /* 0x000e22000021f000 */
[----:B------:R-:W-:Y:S02]  /*0e60*/  @!P2 VIADD R22, R22, 0x1 ;  /* 0x000000011616a836 */ /* 0x000fe40000000000 */
[----:B------:R-:W-:Y:S01]  /*0e70*/  ISETP.GE.U32.AND P5, PT, R16, R21, PT ;  /* 0x000000151000720c */ /* 0x000fe20003fa6070 */
[----:B------:R-:W-:Y:S01]  /*0e80*/  @!P1 IMAD.MOV R19, RZ, RZ, -R19 ;  /* 0x000000ffff139224 */ /* 0x000fe200078e0a13 */
[----:B------:R-:W-:Y:S01]  /*0e90*/  ISETP.GE.AND P1, PT, R12, RZ, PT ;  /* 0x000000ff0c00720c */ /* 0x000fe20003f26270 */
[----:B0-----:R-:W-:-:S10]  /*0ea0*/  IMAD.MOV R24, RZ, RZ, -R3 ;  /* 0x000000ffff187224 */ /* 0x001fd400078e0a03 */
[----:B------:R-:W-:Y:S02]  /*0eb0*/  @P5 VIADD R22, R22, 0x1 ;  /* 0x0000000116165836 */ /* 0x000fe40000000000 */
[----:B------:R-:W-:Y:S01]  /*0ec0*/  @!P1 IADD3 R10, -R10, RZ, RZ ;  /* 0x000000ff0a0a9210 */ /* 0x000fe20007ffe1ff */
[----:B------:R-:W-:Y:S01]  /*0ed0*/  IMAD.MOV.U32 R2, RZ, RZ, R24 ;  /* 0x000000ffff027224 */ /* 0x000fe200078e0018 */
[----:B------:R-:W-:Y:S01]  /*0ee0*/  @!P3 LOP3.LUT R10, RZ, R15, RZ, 0x33, !PT ;  /* 0x0000000fff0ab212 */ /* 0x000fe200078e33ff */
[----:B------:R-:W-:Y:S01]  /*0ef0*/  @!P0 IMAD.MOV R22, RZ, RZ, -R22 ;  /* 0x000000ffff168224 */ /* 0x000fe200078e0a16 */
[----:B------:R-:W-:Y:S01]  /*0f00*/  ISETP.NE.AND P0, PT, R13, RZ, PT ;  /* 0x000000ff0d00720c */ /* 0x000fe20003f05270 */
[----:B------:R-:W-:Y:S01]  /*0f10*/  IMAD R29, R2, R7, RZ ;  /* 0x00000007021d7224 */ /* 0x000fe200078e02ff */
[----:B------:R-:W-:Y:S01]  /*0f20*/  @!P4 LOP3.LUT R22, RZ, R5, RZ, 0x33, !PT ;  /* 0x00000005ff16c212 */ /* 0x000fe200078e33ff */
[----:B------:R-:W-:Y:S01]  /*0f30*/  IMAD.MOV.U32 R2, RZ, RZ, RZ ;  /* 0x000000ffff027224 */ /* 0x000fe200078e00ff */
[----:B------:R-:W-:-:S02]  /*0f40*/  PRMT R11, R10, 0x7604, R11 ;  /* 0x000076040a0b7816 */ /* 0x000fc4000000000b */
[----:B------:R-:W-:Y:S01]  /*0f50*/  LOP3.LUT R5, R22, 0xff, RZ, 0xc0, !PT ;  /* 0x000000ff16057812 */ /* 0x000fe200078ec0ff */
[----:B------:R-:W-:Y:S01]  /*0f60*/  IMAD.HI.U32 R2, R3, R29, R2 ;  /* 0x0000001d03027227 */ /* 0x000fe200078e0002 */
[----:B------:R-:W-:Y:S02]  /*0f70*/  SHF.R.U32.HI R3, RZ, 0x8, R14 ;  /* 0x00000008ff037819 */ /* 0x000fe4000001160e */
[----:B------:R-:W-:Y:S02]  /*0f80*/  IABS R14, R6 ;  /* 0x00000006000e7213 */ /* 0x000fe40000000000 */
[----:B------:R-:W-:Y:S02]  /*0f90*/  LOP3.LUT R3, R3, 0xffff, RZ, 0xc0, !PT ;  /* 0x0000ffff03037812 */ /* 0x000fe400078ec0ff */
[----:B------:R-:W-:Y:S01]  /*0fa0*/  @!P0 LOP3.LUT R19, RZ, R13, RZ, 0x33, !PT ;  /* 0x0000000dff138212 */ /* 0x000fe200078e33ff */
[----:B------:R-:W-:Y:S01]  /*0fb0*/  IMAD.MOV R14, RZ, RZ, -R14 ;  /* 0x000000ffff0e7224 */ /* 0x000fe200078e0a0e */
[----:B------:R-:W-:-:S02]  /*0fc0*/  PRMT R3, R3, 0x8880, RZ ;  /* 0x0000888003037816 */ /* 0x000fc400000000ff */
[----:B------:R-:W-:Y:S02]  /*0fd0*/  PRMT R8, R19, 0x7604, R8 ;  /* 0x0000760413087816 */ /* 0x000fe40000000008 */
[----:B------:R-:W-:Y:S02]  /*0fe0*/  IABS R27, R3 ;  /* 0x00000003001b7213 */ /* 0x000fe40000000000 */
[----:B------:R-:W-:-:S03]  /*0ff0*/  LOP3.LUT R3, R3, R6, RZ, 0x3c, !PT ;  /* 0x0000000603037212 */ /* 0x000fc600078e3cff */
[----:B------:R-:W-:Y:S01]  /*1000*/  IMAD.HI.U32 R2, R2, R27, RZ ;  /* 0x0000001b02027227 */ /* 0x000fe200078e00ff */
[----:B------:R-:W-:-:S03]  /*1010*/  ISETP.GE.AND P5, PT, R3, RZ, PT ;  /* 0x000000ff0300720c */ /* 0x000fc60003fa6270 */
[----:B------:R-:W-:Y:S02]  /*1020*/  IMAD R14, R2, R14, R27 ;  /* 0x0000000e020e7224 */ /* 0x000fe400078e021b */
[----:B------:R-:W-:-:S03]  /*1030*/  IMAD.U32 R3, RZ, RZ, UR6 ;  /* 0x00000006ff037e24 */ /* 0x000fc6000f8e00ff */
[----:B------:R-:W-:-:S13]  /*1040*/  ISETP.GT.U32.AND P6, PT, R7, R14, PT ;  /* 0x0000000e0700720c */ /* 0x000fda0003fc4070 */
[----:B------:R-:W-:Y:S02]  /*1050*/  @!P6 IMAD.IADD R14, R14, 0x1, -R7 ;  /* 0x000000010e0ee824 */ /* 0x000fe400078e0a07 */
[----:B------:R-:W-:Y:S01]  /*1060*/  @!P6 VIADD R2, R2, 0x1 ;  /* 0x000000010202e836 */ /* 0x000fe20000000000 */
[----:B------:R-:W-:Y:S02]  /*1070*/  ISETP.NE.AND P6, PT, R20, RZ, PT ;  /* 0x000000ff1400720c */ /* 0x000fe40003fc5270 */
[----:B------:R-:W-:-:S11]  /*1080*/  ISETP.GE.U32.AND P2, PT, R14, R7, PT ;  /* 0x000000070e00720c */ /* 0x000fd60003f46070 */
[----:B------:R-:W-:Y:S02]  /*1090*/  @!P6 LOP3.LUT R9, RZ, R20, RZ, 0x33, !PT ;  /* 0x00000014ff09e212 */ /* 0x000fe400078e33ff */
[----:B------:R-:W-:Y:S01]  /*10a0*/  @P2 VIADD R2, R2, 0x1 ;  /* 0x0000000102022836 */ /* 0x000fe20000000000 */
[----:B------:R-:W-:-:S03]  /*10b0*/  ISETP.NE.AND P2, PT, R6, RZ, PT ;  /* 0x000000ff0600720c */ /* 0x000fc60003f45270 */
[----:B------:R-:W-:Y:S02]  /*10c0*/  IMAD.MOV.U32 R4, RZ, RZ, R2 ;  /* 0x000000ffff047224 */ /* 0x000fe400078e0002 */
[----:B------:R-:W-:Y:S02]  /*10d0*/  IMAD.U32 R2, RZ, RZ, UR5 ;  /* 0x00000005ff027e24 */ /* 0x000fe4000f8e00ff */
[----:B------:R-:W-:Y:S02]  /*10e0*/  @!P5 IMAD.MOV R4, RZ, RZ, -R4 ;  /* 0x000000ffff04d224 */ /* 0x000fe400078e0a04 */
[----:B------:R-:W-:-:S04]  /*10f0*/  IMAD.WIDE R2, R0, 0x8, R2 ;  /* 0x0000000800027825 */ /* 0x000fc800078e0202 */
[----:B------:R-:W-:Y:S02]  /*1100*/  @!P2 LOP3.LUT R4, RZ, R6, RZ, 0x33, !PT ;  /* 0x00000006ff04a212 */ /* 0x000fe400078e33ff */
[----:B------:R-:W-:Y:S02]  /*1110*/  PRMT R6, R9, 0x7604, R23 ;  /* 0x0000760409067816 */ /* 0x000fe40000000017 */
[----:B------:R-:W-:Y:S02]  /*1120*/  PRMT R5, R4, 0x7604, R5 ;  /* 0x0000760404057816 */ /* 0x000fe40000000005 */
[----:B------:R-:W-:Y:S02]  /*1130*/  PRMT R4, R8, 0x5410, R11 ;  /* 0x0000541008047816 */ /* 0x000fe4000000000b */
[----:B------:R-:W-:-:S05]  /*1140*/  PRMT R5, R6, 0x5410, R5 ;  /* 0x0000541006057816 */ /* 0x000fca0000000005 */
[----:B------:R-:W-:Y:S01]  /*1150*/  STG.E.64 desc[UR8][R2.64], R4 ;  /* 0x0000000402007986 */ /* 0x000fe2000c101b08 */
[----:B------:R-:W-:Y:S05]  /*1160*/  EXIT ;  /* 0x000000000000794d */ /* 0x000fea0003800000 */
.L_x_19107:
        /* <DEDUP_REMOVED lines=46> */
[----:B------:R3:W5:Y:S01]  /*1450*/  @!P1 LDG.E.S8 R7, desc[UR8][R20.64] ;  /* 0x0000000814079981 */ /* 0x000762000c1e1300 */
[----:B------:R-:W-:-:S03]  /*1460*/  HFMA2.MMA R10, -RZ, RZ, 0, 0 ;  /* 0x00000000ff0a7435 */ /* 0x000fc600000001ff */
[----:B------:R2:W5:Y:S02]  /*1470*/  @!P1 LDG.E.S8 R8, desc[UR8][R16.64] ;  /* 0x0000000810089981 */ /* 0x000564000c1e1300 */
[----:B------:R-:W4:Y:S01]  /*1480*/  @!P2 LDC.64 R14, c[0x0][0x228] ;  /* 0x00008a00ff0eab82 */ /* 0x000f220000000a00 */
[----:B0-----:R-:W-:Y:S01]  /*1490*/  @!P3 IADD3 R18, P1, R25, R18, RZ ;  /* 0x000000121912b210 */ /* 0x001fe20007f3e0ff */
[----:B---3--:R-:W-:Y:S01]  /*14a0*/  @!P2 VIADD R21, R11, UR4 ;  /* 0x000000040b15ac36 */ /* 0x008fe20008000000 */
[----:B-1----:R-:W-:Y:S01]  /*14b0*/  @!P3 IADD3 R22, P4, R25, R22, RZ ;  /* 0x000000161916b210 */ /* 0x002fe20007f9e0ff */
[----:B------:R-:W-:Y:S02]  /*14c0*/  @!P2 VIADD R11, R11, 0x80 ;  /* 0x000000800b0ba836 */ /* 0x000fe40000000000 */
[----:B------:R-:W-:Y:S02]  /*14d0*/  @!P3 IMAD.X R19, RZ, RZ, R19, P1 ;  /* 0x000000ffff13b224 */ /* 0x000fe400008e0613 */
[----:B------:R-:W-:Y:S01]  /*14e0*/  @!P3 IMAD.X R23, RZ, RZ, R23, P4 ;  /* 0x000000ffff17b224 */ /* 0x000fe200020e0617 */
[----:B------:R-:W-:-:S02]  /*14f0*/  ISETP.GE.AND P1, PT, R11, R0, PT ;  /* 0x000000000b00720c */ /* 0x000fc40003f26270 */
        /* <DEDUP_REMOVED lines=75> */
.L_x_19109:
[----:B------:R-:W-:Y:S05]  /*19b0*/  BSYNC B0 ;  /* 0x0000000000007941 */ /* 0x000fea0003800000 */
.L_x_19108:
        /* <DEDUP_REMOVED lines=28> */
.L_x_19111:
[----:B------:R-:W-:Y:S05]  /*1b80*/  BSYNC B0 ;  /* 0x0000000000007941 */ /* 0x000fea0003800000 */
.L_x_19110:
        /* <DEDUP_REMOVED lines=28> */
.L_x_19113:
[----:B------:R-:W-:Y:S05]  /*1d50*/  BSYNC B0 ;  /* 0x0000000000007941 */ /* 0x000fea0003800000 */
.L_x_19112:
        /* <DEDUP_REMOVED lines=28> */
.L_x_19115:
[----:B------:R-:W-:Y:S05]  /*1f20*/  BSYNC B0 ;  /* 0x0000000000007941 */ /* 0x000fea0003800000 */
.L_x_19114:
        /* <DEDUP_REMOVED lines=39> */
.L_x_19117:
[----:B------:R-:W-:Y:S05]  /*21a0*/  BSYNC B0 ;  /* 0x0000000000007941 */ /* 0x000fea0003800000 */
.L_x_19116:
        /* <DEDUP_REMOVED lines=27> */
.L_x_19119:
[----:B------:R-:W-:Y:S05]  /*2360*/  BSYNC B0 ;  /* 0x0000000000007941 */ /* 0x000fea0003800000 */
.L_x_19118:
        /* <DEDUP_REMOVED lines=27> */
.L_x_19121:
[----:B------:R-:W-:Y:S05]  /*2520*/  BSYNC B0 ;  /* 0x0000000000007941 */ /* 0x000fea0003800000 */
.L_x_19120:
        /* <DEDUP_REMOVED lines=27> */
.L_x_19123:
[----:B------:R-:W-:Y:S05]  /*26e0*/  BSYNC B0 ;  /* 0x0000000000007941 */ /* 0x000fea0003800000 */
.L_x_19122:
        /* <DEDUP_REMOVED lines=20> */
.L_x_19126:
        /* <DEDUP_REMOVED lines=8> */
.L_x_19127:
[----:B------:R-:W-:-:S13]  /*28b0*/  ISETP.GE.AND P0, PT, R3, R0, PT ;  /* 0x000000000300720c */ /* 0x000fda0003f06270 */
[----:B------:R-:W-:Y:S05]  /*28c0*/  @P0 BRA `(.L_x_19129) ;  /* 0x00000000003c0947 */ /* 0x000fea0003800000 */
[C---:B01----:R-:W-:Y:S01]  /*28d0*/  VIADD R4, R3.reuse, UR4 ;  /* 0x0000000403047c36 */ /* 0x043fe20008000000 */
[----:B------:R-:W-:Y:S01]  /*28e0*/  ULDC.64 UR6, c[0x0][0x218] ;  /* 0x0000860000067ab9 */ /* 0x000fe20000000a00 */
[----:B------:R-:W-:-:S03]  /*28f0*/  VIADD R3, R3, 0x80 ;  /* 0x0000008003037836 */ /* 0x000fc60000000000 */
[----:B------:R-:W-:-:S04]  /*2900*/  IADD3 R4, P0, R4, UR6, RZ ;  /* 0x0000000604047c10 */ /* 0x000fc8000ff1e0ff */
[----:B------:R-:W-:-:S05]  /*2910*/  IADD3.X R5, RZ, UR7, RZ, P0, !PT ;  /* 0x00000007ff057c10 */ /* 0x000fca00087fe4ff */
[----:B------:R1:W-:Y:S04]  /*2920*/  STG.E.U8 desc[UR8][R4.64], R9 ;  /* 0x0000000904007986 */ /* 0x0003e8000c101108 */
.L_x_19128:
[----:B------:R-:W-:-:S13]  /*2930*/  ISETP.GE.AND P0, PT, R3, R0, PT ;  /* 0x000000000300720c */ /* 0x000fda0003f06270 */
[----:B------:R-:W-:Y:S05]  /*2940*/  @P0 BREAK B1 ;  /* 0x0000000000010942 */ /* 0x000fea0003800000 */
[----:B------:R-:W-:Y:S05]  /*2950*/  @P0 BRA `(.L_x_19130) ;  /* 0x0000000000380947 */ /* 0x000fea0003800000 */
[C---:B01----:R-:W-:Y:S01]  /*2960*/  VIADD R4, R3.reuse, UR4 ;  /* 0x0000000403047c36 */ /* 0x043fe20008000000 */
[----:B------:R-:W-:Y:S01]  /*2970*/  ULDC.64 UR6, c[0x0][0x218] ;  /* 0x0000860000067ab9 */ /* 0x000fe20000000a00 */
[----:B------:R-:W-:-:S03]  /*2980*/  VIADD R3, R3, 0x80 ;  /* 0x0000008003037836 */ /* 0x000fc60000000000 */
[----:B------:R-:W-:-:S05]  /*2990*/  IADD3 R4, P0, R4, UR6, RZ ;  /* 0x0000000604047c10 */ /* 0x000fca000ff1e0ff */
[----:B------:R-:W-:-:S05]  /*29a0*/  IMAD.X R5, RZ, RZ, UR7, P0 ;  /* 0x00000007ff057e24 */ /* 0x000fca00080e06ff */
[----:B------:R2:W-:Y:S03]  /*29b0*/  STG.E.U8 desc[UR8][R4.64], R10 ;  /* 0x0000000a04007986 */ /* 0x0005e6000c101108 */
.L_x_19129:
[----:B------:R-:W-:Y:S05]  /*29c0*/  BSYNC B1 ;  /* 0x0000000000017941 */ /* 0x000fea0003800000 */
.L_x_19125:
[----:B------:R-:W-:-:S13]  /*29d0*/  ISETP.GE.AND P0, PT, R3, R0, PT ;  /* 0x000000000300720c */ /* 0x000fda0003f06270 */
[----:B-1----:R-:W1:Y:S01]  /*29e0*/  @!P0 LDC.64 R8, c[0x0][0x218] ;  /* 0x00008600ff088b82 */ /* 0x002e620000000a00 */
[C---:B0-2---:R-:W-:Y:S02]  /*29f0*/  @!P0 VIADD R5, R3.reuse, UR4 ;  /* 0x0000000403058c36 */ /* 0x045fe40008000000 */
[----:B------:R-:W-:-:S03]  /*2a00*/  @!P0 VIADD R3, R3, 0x80 ;  /* 0x0000008003038836 */ /* 0x000fc60000000000 */
[----:B-1----:R-:W-:-:S05]  /*2a10*/  @!P0 IADD3 R4, P1, R5, R8, RZ ;  /* 0x0000000805048210 */ /* 0x002fca0007f3e0ff */
[----:B------:R-:W-:-:S05]  /*2a20*/  @!P0 IMAD.X R5, RZ, RZ, R9, P1 ;  /* 0x000000ffff058224 */ /* 0x000fca00008e0609 */
[----:B------:R2:W-:Y:S03]  /*2a30*/  @!P0 STG.E.U8 desc[UR8][R4.64], R14 ;  /* 0x0000000e04008986 */ /* 0x0005e6000c101108 */
.L_x_19130:
[----:B------:R-:W-:Y:S05]  /*2a40*/  BSYNC B0 ;  /* 0x0000000000007941 */ /* 0x000fea0003800000 */
.L_x_19124:
        /* <DEDUP_REMOVED lines=9> */
.L_x_19131:
        /* <DEDUP_REMOVED lines=10> */
.L_x_22941:


//--------------------- .text._ZN2at6native18elementwise_kernelILi128ELi4EZNS0_15gpu_kernel_implINS0_13BUnaryFunctorIaaaZZZNS0_15binary_internal21div_trunc_kernel_cudaERNS_18TensorIteratorBaseEENKUlvE_clEvENKUlvE0_clEvEUlaaE_EEEEvS6_RKT_EUliE_EEviT1_ --------------------------
	.section	.text._ZN2at6native18elementwise_kernelILi128ELi4EZNS0_15gpu_kernel_implINS0_13BUnaryFunctorIaaaZZZNS0_15binary_internal21div_trunc_kernel_cudaERNS_18TensorIteratorBaseEENKUlvE_clEvENKUlvE0_clEvEUlaaE_EEEEvS6_RKT_EUliE_EEviT1_,"ax",@progbits
	.align	128
        .global         _ZN2at6native18elementwise_kernelILi128ELi4EZNS0_15gpu_kernel_implINS0_13BUnaryFunctorIaaaZZZNS0_15binary_internal21div_trunc_kernel_cudaERNS_18TensorIteratorBaseEENKUlvE_clEvENKUlvE0_clEvEUlaaE_EEEEvS6_RKT_EUliE_EEviT1_
        .type           _ZN2at6native18elementwise_kernelILi128ELi4EZNS0_15gpu_kernel_implINS0_13BUnaryFunctorIaaaZZZNS0_15binary_internal21div_trunc_kernel_cudaERNS_18TensorIteratorBaseEENKUlvE_clEvENKUlvE0_clEvEUlaaE_EEEEvS6_RKT_EUliE_EEviT1_,@function
        .size           _ZN2at6native18elementwise_kernelILi128ELi4EZNS0_15gpu_kernel_implINS0_13BUnaryFunctorIaaaZZZNS0_15binary_internal21div_trunc_kernel_cudaERNS_18TensorIteratorBaseEENKUlvE_clEvENKUlvE0_clEvEUlaaE_EEEEvS6_RKT_EUliE_EEviT1_,(.L_x_22942 - _ZN2at6native18elementwise_kernelILi128ELi4EZNS0_15gpu_kernel_implINS0_13BUnaryFunctorIaaaZZZNS0_15binary_internal21div_trunc_kernel_cudaERNS_18TensorIteratorBaseEENKUlvE_clEvENKUlvE0_clEvEUlaaE_EEEEvS6_RKT_EUliE_EEviT1_)
        .other          _ZN2at6native18elementwise_kernelILi128ELi4EZNS0_15gpu_kernel_implINS0_13BUnaryFunctorIaaaZZZNS0_15binary_internal21div_trunc_kernel_cudaERNS_18TensorIteratorBaseEENKUlvE_clEvENKUlvE0_clEvEUlaaE_EEEEvS6_RKT_EUliE_EEviT1_,@"STO_CUDA_ENTRY STV_DEFAULT"
_ZN2at6native18elementwise_kernelILi128ELi4EZNS0_15gpu_kernel_implINS0_13BUnaryFunctorIaaaZZZNS0_15binary_internal21div_trunc_kernel_cudaERNS_18TensorIteratorBaseEENKUlvE_clEvENKUlvE0_clEvEUlaaE_EEEEvS6_RKT_EUliE_EEviT1_:
.text._ZN2at6native18elementwise_kernelILi128ELi4EZNS0_15gpu_kernel_implINS0_13BUnaryFunctorIaaaZZZNS0_15binary_internal21div_trunc_kernel_cudaERNS_18TensorIteratorBaseEENKUlvE_clEvENKUlvE0_clEvEUlaaE_EEEEvS6_RKT_EUliE_EEviT1_:
        /* <DEDUP_REMOVED lines=314> */
.L_x_19134:
        /* <DEDUP_REMOVED lines=20> */
.L_x_19138:
[----:B------:R0:W5:Y:S01]  /*14e0*/  LDG.E.U8 R4, desc[UR36][R2.64] ;  /* 0x0000002402047981 */ /* 0x000162000c1e1100 */
[----:B------:R-:W-:Y:S05]  /*14f0*/  BRA `(.L_x_19140) ;  /* 0x0000000c00547947 */ /* 0x000fea0003800000 */
.L_x_19137:
        /* <DEDUP_REMOVED lines=8> */
.L_x_19142:
[----:B------:R0:W5:Y:S01]  /*1580*/  LDG.E.U8 R4, desc[UR36][R2.64] ;  /* 0x0000002402047981 */ /* 0x000162000c1e1100 */
[----:B------:R-:W-:Y:S05]  /*1590*/  BRA `(.L_x_19140) ;  /* 0x0000000c002c7947 */ /* 0x000fea0003800000 */
.L_x_19141:
[----:B------:R0:W5:Y:S01]  /*15a0*/  LDG.E.U16 R4, desc[UR36][R2.64] ;  /* 0x0000002402047981 */ /* 0x000162000c1e1500 */
[----:B------:R-:W-:Y:S05]  /*15b0*/  BRA `(.L_x_19140) ;  /* 0x0000000c00247947 */ /* 0x000fea0003800000 */
.L_x_19136:
        /* <DEDUP_REMOVED lines=9> */
.L_x_19144:
[----:B------:R-:W2:Y:S02]  /*1650*/  LDG.E.U16 R0, desc[UR36][R2.64] ;  /* 0x0000002402007981 */ /* 0x000ea4000c1e1500 */
[----:B--2---:R-:W-:-:S06]  /*1660*/  HADD2.F32 R0, -RZ, R0.H0_H0 ;  /* 0x20000000ff007230 */ /* 0x004fcc0000004100 */
[----:B------:R-:W0:Y:S02]  /*1670*/  F2I.FTZ.TRUNC.NTZ R0, R0 ;  /* 0x0000000000007305 */ /* 0x000e24000021f100 */
[----:B0-----:R-:W-:Y:S01]  /*1680*/  PRMT R4, R0, 0x7610, R4 ;  /* 0x0000761000047816 */ /* 0x001fe20000000004 */
[----:B------:R-:W-:Y:S06]  /*1690*/  BRA `(.L_x_19140) ;  /* 0x0000000800ec7947 */ /* 0x000fec0003800000 */
.L_x_19143:
        /* <DEDUP_REMOVED lines=9> */
.L_x_19146:
[----:B------:R-:W2:Y:S02]  /*1730*/  LDG.E.U16 R2, desc[UR36][R2.64] ;  /* 0x0000002402027981 */ /* 0x000ea4000c1e1500 */
[----:B--2---:R-:W-:-:S06]  /*1740*/  HADD2.F32 R0, -RZ, R2.H0_H0 ;  /* 0x20000002ff007230 */ /* 0x004fcc0000004100 */
[----:B------:R-:W0:Y:S02]  /*1750*/  F2I.FTZ.TRUNC.NTZ R0, R0 ;  /* 0x0000000000007305 */ /* 0x000e24000021f100 */
[----:B0-----:R-:W-:Y:S01]  /*1760*/  PRMT R4, R0, 0x7610, R4 ;  /* 0x0000761000047816 */ /* 0x001fe20000000004 */
[----:B------:R-:W-:Y:S06]  /*1770*/  BRA `(.L_x_19140) ;  /* 0x0000000800b47947 */ /* 0x000fec0003800000 */
.L_x_19145:
[----:B------:R-:W2:Y:S02]  /*1780*/  LDG.E.64 R2, desc[UR36][R2.64] ;  /* 0x0000002402027981 */ /* 0x000ea4000c1e1b00 */
[----:B--2---:R0:W1:Y:S01]  /*1790*/  F2I.F64.TRUNC R4, R2 ;  /* 0x0000000200047311 */ /* 0x004062000030d100 */
[----:B------:R-:W-:Y:S05]  /*17a0*/  BRA `(.L_x_19140) ;  /* 0x0000000800a87947 */ /* 0x000fea0003800000 */
.L_x_19135:
        /* <DEDUP_REMOVED lines=12> */
.L_x_19149:
[----:B------:R-:W2:Y:S02]  /*1870*/  LDG.E.64 R2, desc[UR36][R2.64] ;  /* 0x0000002402027981 */ /* 0x000ea4000c1e1b00 */
[----:B--2---:R3:W4:Y:S01]  /*1880*/  F2I.F64.TRUNC R4, R2 ;  /* 0x0000000200047311 */ /* 0x004722000030d100 */
[----:B------:R-:W-:Y:S05]  /*1890*/  BRA `(.L_x_19140) ;  /* 0x00000008006c7947 */ /* 0x000fea0003800000 */
.L_x_19148:
        /* <DEDUP_REMOVED lines=28> */
.L_x_19151:
        /* <DEDUP_REMOVED lines=15> */
.L_x_19150:
[----:B------:R-:W2:Y:S02]  /*1b50*/  LDG.E.U16 R0, desc[UR36][R2.64] ;  /* 0x0000002402007981 */ /* 0x000ea4000c1e1500 */
[----:B--2---:R-:W-:-:S06]  /*1b60*/  IMAD.U32 R0, R0, 0x10000, RZ ;  /* 0x0001000000007824 */ /* 0x004fcc00078e00ff */
[----:B------:R-:W0:Y:S02]  /*1b70*/  F2I.FTZ.TRUNC.NTZ R0, R0 ;  /* 0x0000000000007305 */ /* 0x000e24000021f100 */
[----:B0-----:R-:W-:Y:S01]  /*1b80*/  PRMT R4, R0, 0x7610, R4 ;  /* 0x0000761000047816 */ /* 0x001fe20000000004 */
[----:B------:R-:W-:Y:S06]  /*1b90*/  BRA `(.L_x_19140) ;  /* 0x0000000400ac7947 */ /* 0x000fec0003800000 */
.L_x_19147:
        /* <DEDUP_REMOVED lines=10> */
.L_x_19154:
        /* <DEDUP_REMOVED lines=21> */
.L_x_19158:
[----:B------:R-:W-:Y:S05]  /*1d90*/  BSYNC B1 ;  /* 0x0000000000017941 */ /* 0x000fea0003800000 */
.L_x_19157:
[----:B------:R-:W-:Y:S01]  /*1da0*/  LEA R3, R0, 0x3b800000, 0x17 ;  /* 0x3b80000000037811 */ /* 0x000fe200078eb8ff */
[----:B------:R-:W-:-:S05]  /*1db0*/  IMAD.SHL.U32 R0, R2, 0x100000, RZ ;  /* 0x0010000002007824 */ /* 0x000fca00078e00ff */
[----:B------:R-:W-:-:S07]  /*1dc0*/  LOP3.LUT R0, R3, R0, R4, 0xfe, !PT ;  /* 0x0000000003007212 */ /* 0x000fce00078efe04 */
.L_x_19156:
[----:B------:R-:W-:Y:S05]  /*1dd0*/  BSYNC B0 ;  /* 0x0000000000007941 */ /* 0x000fea0003800000 */
.L_x_19155:
[----:B------:R-:W0:Y:S02]  /*1de0*/  F2I.FTZ.TRUNC.NTZ R0, R0 ;  /* 0x0000000000007305 */ /* 0x000e24000021f100 */
[----:B0-----:R-:W-:Y:S01]  /*1df0*/  PRMT R4, R0, 0x7610, R4 ;  /* 0x0000761000047816 */ /* 0x001fe20000000004 */
[----:B------:R-:W-:Y:S06]  /*1e00*/  BRA `(.L_x_19140) ;  /* 0x0000000400107947 */ /* 0x000fec0003800000 */
.L_x_19153:
        /* <DEDUP_REMOVED lines=21> */
.L_x_19162:
[----:B------:R-:W-:Y:S05]  /*1f60*/  BSYNC B1 ;  /* 0x0000000000017941 */ /* 0x000fea0003800000 */
.L_x_19161:
[----:B------:R-:W-:Y:S01]  /*1f70*/  LEA R3, R0, 0x37800000, 0x17 ;  /* 0x3780000000037811 */ /* 0x000fe200078eb8ff */
[----:B------:R-:W-:-:S05]  /*1f80*/  IMAD.SHL.U32 R0, R2, 0x200000, RZ ;  /* 0x0020000002007824 */ /* 0x000fca00078e00ff */
[----:B------:R-:W-:-:S07]  /*1f90*/  LOP3.LUT R0, R3, R0, R4, 0xfe, !PT ;  /* 0x0000000003007212 */ /* 0x000fce00078efe04 */
.L_x_19160:
[----:B------:R-:W-:Y:S05]  /*1fa0*/  BSYNC B0 ;  /* 0x0000000000007941 */ /* 0x000fea0003800000 */
.L_x_19159:
[----:B------:R-:W0:Y:S02]  /*1fb0*/  F2I.FTZ.TRUNC.NTZ R0, R0 ;  /* 0x0000000000007305 */ /* 0x000e24000021f100 */
[----:B0-----:R-:W-:Y:S01]  /*1fc0*/  PRMT R4, R0, 0x7610, R4 ;  /* 0x0000761000047816 */ /* 0x001fe20000000004 */
[----:B------:R-:W-:Y:S06]  /*1fd0*/  BRA `(.L_x_19140) ;  /* 0x00000000009c7947 */ /* 0x000fec0003800000 */
.L_x_19152:
        /* <DEDUP_REMOVED lines=14> */
.L_x_19166:
[----:B------:R-:W-:Y:S05]  /*20c0*/  BSYNC B0 ;  /* 0x0000000000007941 */ /* 0x000fea0003800000 */
.L_x_19165:
[----:B------:R-:W0:Y:S02]  /*20d0*/  F2I.FTZ.TRUNC.NTZ R0, R0 ;  /* 0x0000000000007305 */ /* 0x000e24000021f100 */
[----:B0-----:R-:W-:Y:S01]  /*20e0*/  PRMT R4, R0, 0x7610, R4 ;  /* 0x0000761000047816 */ /* 0x001fe20000000004 */
[----:B------:R-:W-:Y:S06]  /*20f0*/  BRA `(.L_x_19140) ;  /* 0x0000000000547947 */ /* 0x000fec0003800000 */
.L_x_19139:
        /* <DEDUP_REMOVED lines=16> */
.L_x_19167:
[----:B------:R-:W-:Y:S01]  /*2200*/  PRMT R4, RZ, 0x7610, R4 ;  /* 0x00007610ff047816 */ /* 0x000fe20000000004 */
[----:B------:R-:W-:Y:S06]  /*2210*/  BRA `(.L_x_19140) ;  /* 0x00000000000c7947 */ /* 0x000fec0003800000 */
.L_x_19164:
[----:B------:R2:W5:Y:S01]  /*2220*/  LDG.E.U8 R4, desc[UR36][R2.64] ;  /* 0x0000002402047981 */ /* 0x000562000c1e1100 */
[----:B------:R-:W-:Y:S05]  /*2230*/  BRA `(.L_x_19140) ;  /* 0x0000000000047947 */ /* 0x000fea0003800000 */
.L_x_19163:
[----:B------:R1:W5:Y:S02]  /*2240*/  LDG.E.U8 R4, desc[UR36][R2.64] ;  /* 0x0000002402047981 */ /* 0x000364000c1e1100 */
.L_x_19140:
[----:B------:R-:W0:Y:S01]  /*2250*/  LDC.S8 R0, c[0x0][0x421] ;  /* 0x00010840ff007b82 */ /* 0x000e220000000200 */
[----:B-1--45:R-:W-:-:S04]  /*2260*/  LOP3.LUT R4, R4, 0xffff, RZ, 0xc0, !PT ;  /* 0x0000ffff04047812 */ /* 0x032fc800078ec0ff */
[----:B------:R-:W-:-:S04]  /*2270*/  PRMT R5, R4, 0x8880, RZ ;  /* 0x0000888004057816 */ /* 0x000fc800000000ff */
[----:B------:R-:W-:Y:S02]  /*2280*/  IABS R4, R5 ;  /* 0x0000000500047213 */ /* 0x000fe40000000000 */
[-C--:B0-----:R-:W-:Y:S02]  /*2290*/  IABS R8, R0.reuse ;  /* 0x0000000000087213 */ /* 0x081fe40000000000 */
[-C--:B------:R-:W-:Y:S02]  /*22a0*/  IABS R9, R0.reuse ;  /* 0x0000000000097213 */ /* 0x080fe40000000000 */
[----:B------:R-:W0:Y:S01]  /*22b0*/  I2F.RP R6, R8 ;  /* 0x0000000800067306 */ /* 0x000e220000209400 */
[----:B------:R-:W-:Y:S02]  /*22c0*/  LOP3.LUT R5, R5, R0, RZ, 0x3c, !PT ;  /* 0x0000000005057212 */ /* 0x000fe400078e3cff */
[----:B------:R-:W-:Y:S02]  /*22d0*/  IMAD.MOV R9, RZ, RZ, -R9 ;  /* 0x000000ffff097224 */ /* 0x000fe400078e0a09 */
        /* <DEDUP_REMOVED lines=8> */
[----:B------:R-:W-:Y:S02]  /*2360*/  IMAD.MOV.U32 R3, RZ, RZ, R4 ;  /* 0x000000ffff037224 */ /* 0x000fe400078e0004 */
        /* <DEDUP_REMOVED lines=25> */
.L_x_19171:
[----:B------:R3:W-:Y:S01]  /*2500*/  STG.E.U8 desc[UR36][R16.64], R2 ;  /* 0x0000000210007986 */ /* 0x0007e2000c101124 */
[----:B------:R-:W-:Y:S05]  /*2510*/  BRA `(.L_x_19173) ;  /* 0x0000000c008c7947 */ /* 0x000fea0003800000 */
.L_x_19170:
        /* <DEDUP_REMOVED lines=12> */
.L_x_19175:
[----:B------:R-:W-:-:S05]  /*25e0*/  PRMT R3, R2, 0x8880, RZ ;  /* 0x0000888002037816 */ /* 0x000fca00000000ff */
[----:B------:R1:W-:Y:S01]  /*25f0*/  STG.E desc[UR36][R16.64], R3 ;  /* 0x0000000310007986 */ /* 0x0003e2000c101924 */
[----:B------:R-:W-:Y:S05]  /*2600*/  BRA `(.L_x_19173) ;  /* 0x0000000c00507947 */ /* 0x000fea0003800000 */
.L_x_19174:
[----:B------:R-:W-:-:S04]  /*2610*/  PRMT R3, R2, 0x8880, RZ ;  /* 0x0000888002037816 */ /* 0x000fc800000000ff */
[----:B------:R-:W-:-:S05]  /*2620*/  PRMT R3, R3, 0x7710, RZ ;  /* 0x0000771003037816 */ /* 0x000fca00000000ff */
[----:B------:R2:W-:Y:S01]  /*2630*/  STG.E.U16 desc[UR36][R16.64], R3 ;  /* 0x0000000310007986 */ /* 0x0005e2000c101524 */
[----:B------:R-:W-:Y:S05]  /*2640*/  BRA `(.L_x_19173) ;  /* 0x0000000c00407947 */ /* 0x000fea0003800000 */
.L_x_19169:
        /* <DEDUP_REMOVED lines=9> */
.L_x_19177:
[----:B------:R-:W0:Y:S02]  /*26e0*/  I2F.S8 R0, R2 ;  /* 0x0000000200007306 */ /* 0x000e240000001400 */
[----:B0-----:R-:W-:-:S05]  /*26f0*/  F2FP.F16.F32.PACK_AB R0, RZ, R0 ;  /* 0x00000000ff00723e */ /* 0x001fca00000000ff */
[----:B------:R0:W-:Y:S01]  /*2700*/  STG.E.U16 desc[UR36][R16.64], R0 ;  /* 0x0000000010007986 */ /* 0x0001e2000c101524 */
[----:B------:R-:W-:Y:S05]  /*2710*/  BRA `(.L_x_19173) ;  /* 0x0000000c000c7947 */ /* 0x000fea0003800000 */
.L_x_19176:
        /* <DEDUP_REMOVED lines=10> */
.L_x_19179:
[----:B------:R-:W0:Y:S02]  /*27c0*/  I2F.S8 R2, R2 ;  /* 0x0000000200027306 */ /* 0x000e240000001400 */
[----:B0-----:R-:W-:-:S04]  /*27d0*/  F2FP.F16.F32.PACK_AB R3, RZ, R2 ;  /* 0x00000002ff03723e */ /* 0x001fc800000000ff */
[----:B------:R-:W-:-:S05]  /*27e0*/  PRMT R3, R3, 0x5410, RZ ;  /* 0x0000541003037816 */ /* 0x000fca00000000ff */
[----:B------:R0:W-:Y:S01]  /*27f0*/  STG.E desc[UR36][R16.64], R3 ;  /* 0x0000000310007986 */ /* 0x0001e2000c101924 */
[----:B------:R-:W-:Y:S05]  /*2800*/  BRA `(.L_x_19173) ;  /* 0x0000000800d07947 */ /* 0x000fea0003800000 */
.L_x_19178:
[----:B------:R-:W-:-:S04]  /*2810*/  PRMT R2, R2, 0x8880, RZ ;  /* 0x0000888002027816 */ /* 0x000fc800000000ff */
[----:B------:R-:W-:-:S06]  /*2820*/  PRMT R2, R2, 0x7710, RZ ;  /* 0x0000771002027816 */ /* 0x000fcc00000000ff */
[----:B------:R-:W0:Y:S02]  /*2830*/  I2F.F64.S16 R2, R2 ;  /* 0x0000000200027312 */ /* 0x000e240000101c00 */
[----:B0-----:R0:W-:Y:S01]  /*2840*/  STG.E.64 desc[UR36][R16.64], R2 ;  /* 0x0000000210007986 */ /* 0x0011e2000c101b24 */
[----:B------:R-:W-:Y:S05]  /*2850*/  BRA `(.L_x_19173) ;  /* 0x0000000800bc7947 */ /* 0x000fea0003800000 */
.L_x_19168:
        /* <DEDUP_REMOVED lines=12> */
.L_x_19182:
[----:B------:R-:W-:Y:S02]  /*2920*/  PRMT R4, R2, 0x8880, RZ ;  /* 0x0000888002047816 */ /* 0x000fe400000000ff */
[----:B------:R-:W-:Y:S02]  /*2930*/  CS2R R6, SRZ ;  /* 0x0000000000067805 */ /* 0x000fe4000001ff00 */
[----:B------:R-:W-:-:S06]  /*2940*/  PRMT R4, R4, 0x7710, RZ ;  /* 0x0000771004047816 */ /* 0x000fcc00000000ff */
[----:B------:R-:W0:Y:S02]  /*2950*/  I2F.F64.S16 R4, R4 ;  /* 0x0000000400047312 */ /* 0x000e240000101c00 */
[----:B0-----:R0:W-:Y:S01]  /*2960*/  STG.E.128 desc[UR36][R16.64], R4 ;  /* 0x0000000410007986 */ /* 0x0011e2000c101d24 */
[----:B------:R-:W-:Y:S05]  /*2970*/  BRA `(.L_x_19173) ;  /* 0x0000000800747947 */ /* 0x000fea0003800000 */
.L_x_19181:
        /* <DEDUP_REMOVED lines=21> */
.L_x_19186:
[----:B------:R-:W-:Y:S05]  /*2ad0*/  BSYNC B0 ;  /* 0x0000000000007941 */ /* 0x000fea0003800000 */
.L_x_19185:
[----:B------:R-:W-:-:S05]  /*2ae0*/  LOP3.LUT R3, R0, R3, RZ, 0xfc, !PT ;  /* 0x0000000300037212 */ /* 0x000fca00078efcff */
[----:B------:R0:W-:Y:S01]  /*2af0*/  STG.E.U8 desc[UR36][R16.64], R3 ;  /* 0x0000000310007986 */ /* 0x0001e2000c101124 */
[----:B------:R-:W-:Y:S05]  /*2b00*/  BRA `(.L_x_19173) ;  /* 0x0000000800107947 */ /* 0x000fea0003800000 */
.L_x_19184:
        /* <DEDUP_REMOVED lines=13> */
.L_x_19188:
[----:B------:R-:W-:Y:S01]  /*2be0*/  IMAD.MOV.U32 R0, RZ, RZ, 0x7f ;  /* 0x0000007fff007424 */ /* 0x000fe200078e00ff */
[----:B------:R-:W-:-:S04]  /*2bf0*/  ISETP.GT.U32.AND P0, PT, R3, 0x7f800000, PT ;  /* 0x7f8000000300780c */ /* 0x000fc80003f04070 */
[----:B------:R-:W-:-:S09]  /*2c00*/  SEL R0, R0, 0x7c, P0 ;  /* 0x0000007c00007807 */ /* 0x000fd20000000000 */
.L_x_19189:
[----:B------:R-:W-:Y:S05]  /*2c10*/  BSYNC B0 ;  /* 0x0000000000007941 */ /* 0x000fea0003800000 */
.L_x_19187:
[----:B------:R-:W-:-:S04]  /*2c20*/  LOP3.LUT R2, R5, 0x80000000, RZ, 0xc0, !PT ;  /* 0x8000000005027812 */ /* 0x000fc800078ec0ff */
[----:B------:R-:W-:-:S04]  /*2c30*/  SHF.R.U32.HI R3, RZ, 0x18, R2 ;  /* 0x00000018ff037819 */ /* 0x000fc80000011602 */
[----:B------:R-:W-:-:S05]  /*2c40*/  LOP3.LUT R3, R0, R3, RZ, 0xfc, !PT ;  /* 0x0000000300037212 */ /* 0x000fca00078efcff */
[----:B------:R0:W-:Y:S01]  /*2c50*/  STG.E.U8 desc[UR36][R16.64], R3 ;  /* 0x0000000310007986 */ /* 0x0001e2000c101124 */
[----:B------:R-:W-:Y:S05]  /*2c60*/  BRA `(.L_x_19173) ;  /* 0x0000000400b87947 */ /* 0x000fea0003800000 */
.L_x_19183:
[----:B------:R-:W0:Y:S02]  /*2c70*/  I2F.S8 R0, R2 ;  /* 0x0000000200007306 */ /* 0x000e240000001400 */
[----:B0-----:R-:W-:-:S05]  /*2c80*/  F2FP.BF16.F32.PACK_AB R0, RZ, R0 ;  /* 0x00000000ff00723e */ /* 0x001fca00000010ff */
[----:B------:R0:W-:Y:S01]  /*2c90*/  STG.E.U16 desc[UR36][R16.64], R0 ;  /* 0x0000000010007986 */ /* 0x0001e2000c101524 */
[----:B------:R-:W-:Y:S05]  /*2ca0*/  BRA `(.L_x_19173) ;  /* 0x0000000400a87947 */ /* 0x000fea0003800000 */
.L_x_19180:
        /* <DEDUP_REMOVED lines=12> */
.L_x_19192:
        /* <DEDUP_REMOVED lines=17> */
.L_x_19195:
[----:B------:R-:W-:-:S04]  /*2e80*/  LOP3.LUT R2, R5, 0x80000000, RZ, 0xc0, !PT ;  /* 0x8000000005027812 */ /* 0x000fc800078ec0ff */
[----:B------:R-:W-:-:S04]  /*2e90*/  SHF.R.U32.HI R3, RZ, 0x18, R2 ;  /* 0x00000018ff037819 */ /* 0x000fc80000011602 */
[----:B------:R-:W-:-:S04]  /*2ea0*/  LOP3.LUT R0, R0, R3, RZ, 0xfc, !PT ;  /* 0x0000000300007212 */ /* 0x000fc800078efcff */
[----:B------:R-:W-:-:S07]  /*2eb0*/  PRMT R8, R0, 0x7610, R8 ;  /* 0x0000761000087816 */ /* 0x000fce0000000008 */
.L_x_19194:
[----:B------:R-:W-:Y:S05]  /*2ec0*/  BSYNC B0 ;  /* 0x0000000000007941 */ /* 0x000fea0003800000 */
.L_x_19193:
[----:B------:R0:W-:Y:S01]  /*2ed0*/  STG.E.U8 desc[UR36][R16.64], R8 ;  /* 0x0000000810007986 */ /* 0x0001e2000c101124 */
[----:B------:R-:W-:Y:S05]  /*2ee0*/  BRA `(.L_x_19173) ;  /* 0x0000000400187947 */ /* 0x000fea0003800000 */
.L_x_19191:
        /* <DEDUP_REMOVED lines=17> */
.L_x_19198:
[----:B------:R-:W-:-:S04]  /*3000*/  LOP3.LUT R2, R5, 0x80000000, RZ, 0xc0, !PT ;  /* 0x8000000005027812 */ /* 0x000fc800078ec0ff */
[----:B------:R-:W-:-:S04]  /*3010*/  SHF.R.U32.HI R3, RZ, 0x18, R2 ;  /* 0x00000018ff037819 */ /* 0x000fc80000011602 */
[----:B------:R-:W-:-:S04]  /*3020*/  LOP3.LUT R0, R0, R3, RZ, 0xfc, !PT ;  /* 0x0000000300007212 */ /* 0x000fc800078efcff */
[----:B------:R-:W-:-:S07]  /*3030*/  PRMT R8, R0, 0x7610, R8 ;  /* 0x0000761000087816 */ /* 0x000fce0000000008 */
.L_x_19197:
[----:B------:R-:W-:Y:S05]  /*3040*/  BSYNC B0 ;  /* 0x0000000000007941 */ /* 0x000fea0003800000 */
.L_x_19196:
[----:B------:R0:W-:Y:S01]  /*3050*/  STG.E.U8 desc[UR36][R16.64], R8 ;  /* 0x0000000810007986 */ /* 0x0001e2000c101124 */
[----:B------:R-:W-:Y:S05]  /*3060*/  BRA `(.L_x_19173) ;  /* 0x0000000000b87947 */ /* 0x000fea0003800000 */
.L_x_19190:
        /* <DEDUP_REMOVED lines=22> */
.L_x_19172:
        /* <DEDUP_REMOVED lines=16> */
.L_x_19201:
[----:B------:R-:W-:Y:S05]  /*32d0*/  BRA `(.L_x_19173) ;  /* 0x00000000001c7947 */ /* 0x000fea0003800000 */
.L_x_19200:
[----:B------:R-:W-:-:S04]  /*32e0*/  LOP3.LUT R2, R2, 0xffff, RZ, 0xc0, !PT ;  /* 0x0000ffff02027812 */ /* 0x000fc800078ec0ff */
[----:B------:R-:W-:-:S04]  /*32f0*/  PRMT R2, R2, 0x8880, RZ ;  /* 0x0000888002027816 */ /* 0x000fc800000000ff */
[----:B------:R-:W-:-:S05]  /*3300*/  SHF.R.S32.HI R3, RZ, 0x1f, R2 ;  /* 0x0000001fff037819 */ /* 0x000fca0000011402 */
[----:B------:R0:W-:Y:S01]  /*3310*/  STG.E.64 desc[UR36][R16.64], R2 ;  /* 0x0000000210007986 */ /* 0x0001e2000c101b24 */
[----:B------:R-:W-:Y:S05]  /*3320*/  BRA `(.L_x_19173) ;  /* 0x0000000000087947 */ /* 0x000fea0003800000 */
.L_x_19199:
[----:B------:R-:W-:-:S05]  /*3330*/  PRMT R3, R2, 0x8880, RZ ;  /* 0x0000888002037816 */ /* 0x000fca00000000ff */
[----:B------:R0:W-:Y:S02]  /*3340*/  STG.E desc[UR36][R16.64], R3 ;  /* 0x0000000310007986 */ /* 0x0001e4000c101924 */
.L_x_19173:
[----:B------:R-:W-:-:S04]  /*3350*/  IMAD R18, R23, 0x200, R18 ;  /* 0x0000020017127824 */ /* 0x000fc800078e0212 */
[----:B------:R-:W-:-:S07]  /*3360*/  VIADD R19, R18, 0x80 ;  /* 0x0000008012137836 */ /* 0x000fce0000000000 */
.L_x_19133:
[----:B------:R-:W-:Y:S05]  /*3370*/  BSYNC B6 ;  /* 0x0000000000067941 */ /* 0x000fea0003800000 */
.L_x_19132:
        /* <DEDUP_REMOVED lines=307> */
.L_x_19204:
        /* <DEDUP_REMOVED lines=20> */
.L_x_19208:
[----:B------:R0:W5:Y:S01]  /*47f0*/  LDG.E.U8 R4, desc[UR36][R2.64] ;  /* 0x0000002402047981 */ /* 0x000162000c1e1100 */
[----:B------:R-:W-:Y:S05]  /*4800*/  BRA `(.L_x_19210) ;  /* 0x0000000c00547947 */ /* 0x000fea0003800000 */
.L_x_19207:
        /* <DEDUP_REMOVED lines=8> */
.L_x_19212:
[----:B------:R0:W5:Y:S01]  /*4890*/  LDG.E.U8 R4, desc[UR36][R2.64] ;  /* 0x0000002402047981 */ /* 0x000162000c1e1100 */
[----:B------:R-:W-:Y:S05]  /*48a0*/  BRA `(.L_x_19210) ;  /* 0x0000000c002c7947 */ /* 0x000fea0003800000 */
.L_x_19211:
[----:B------:R0:W5:Y:S01]  /*48b0*/  LDG.E.U16 R4, desc[UR36][R2.64] ;  /* 0x0000002402047981 */ /* 0x000162000c1e1500 */
[----:B------:R-:W-:Y:S05]  /*48c0*/  BRA `(.L_x_19210) ;  /* 0x0000000c00247947 */ /* 0x000fea0003800000 */
.L_x_19206:
        /* <DEDUP_REMOVED lines=9> */
.L_x_19214:
[----:B------:R-:W2:Y:S02]  /*4960*/  LDG.E.U16 R0, desc[UR36][R2.64] ;  /* 0x0000002402007981 */ /* 0x000ea4000c1e1500 */
[----:B--2---:R-:W-:-:S06]  /*4970*/  HADD2.F32 R0, -RZ, R0.H0_H0 ;  /* 0x20000000ff007230 */ /* 0x004fcc0000004100 */
[----:B------:R-:W0:Y:S02]  /*4980*/  F2I.FTZ.TRUNC.NTZ R0, R0 ;  /* 0x0000000000007305 */ /* 0x000e24000021f100 */
[----:B0-----:R-:W-:Y:S01]  /*4990*/  PRMT R4, R0, 0x7610, R4 ;  /* 0x0000761000047816 */ /* 0x001fe20000000004 */
[----:B------:R-:W-:Y:S06]  /*49a0*/  BRA `(.L_x_19210) ;  /* 0x0000000800ec7947 */ /* 0x000fec0003800000 */
.L_x_19213:
        /* <DEDUP_REMOVED lines=9> */
.L_x_19216:
[----:B------:R-:W2:Y:S02]  /*4a40*/  LDG.E.U16 R2, desc[UR36][R2.64] ;  /* 0x0000002402027981 */ /* 0x000ea4000c1e1500 */
[----:B--2---:R-:W-:-:S06]  /*4a50*/  HADD2.F32 R0, -RZ, R2.H0_H0 ;  /* 0x20000002ff007230 */ /* 0x004fcc0000004100 */
[----:B------:R-:W0:Y:S02]  /*4a60*/  F2I.FTZ.TRUNC.NTZ R0, R0 ;  /* 0x0000000000007305 */ /* 0x000e24000021f100 */
[----:B0-----:R-:W-:Y:S01]  /*4a70*/  PRMT R4, R0, 0x7610, R4 ;  /* 0x0000761000047816 */ /* 0x001fe20000000004 */
[----:B------:R-:W-:Y:S06]  /*4a80*/  BRA `(.L_x_19210) ;  /* 0x0000000800b47947 */ /* 0x000fec0003800000 */
.L_x_19215:
[----:B------:R-:W2:Y:S02]  /*4a90*/  LDG.E.64 R2, desc[UR36][R2.64] ;  /* 0x0000002402027981 */ /* 0x000ea4000c1e1b00 */
[----:B--2---:R0:W1:Y:S01]  /*4aa0*/  F2I.F64.TRUNC R4, R2 ;  /* 0x0000000200047311 */ /* 0x004062000030d100 */
[----:B------:R-:W-:Y:S05]  /*4ab0*/  BRA `(.L_x_19210) ;  /* 0x0000000800a87947 */ /* 0x000fea0003800000 */
.L_x_19205:
        /* <DEDUP_REMOVED lines=12> */
.L_x_19219:
[----:B------:R-:W2:Y:S02]  /*4b80*/  LDG.E.64 R2, desc[UR36][R2.64] ;  /* 0x0000002402027981 */ /* 0x000ea4000c1e1b00 */
[----:B--2---:R3:W4:Y:S01]  /*4b90*/  F2I.F64.TRUNC R4, R2 ;  /* 0x0000000200047311 */ /* 0x004722000030d100 */
[----:B------:R-:W-:Y:S05]  /*4ba0*/  BRA `(.L_x_19210) ;  /* 0x00000008006c7947 */ /* 0x000fea0003800000 */
.L_x_19218:
        /* <DEDUP_REMOVED lines=28> */
.L_x_19221:
        /* <DEDUP_REMOVED lines=15> */
.L_x_19220:
[----:B------:R-:W2:Y:S02]  /*4e60*/  LDG.E.U16 R0, desc[UR36][R2.64] ;  /* 0x0000002402007981 */ /* 0x000ea4000c1e1500 */
[----:B--2---:R-:W-:-:S06]  /*4e70*/  IMAD.U32 R0, R0, 0x10000, RZ ;  /* 0x0001000000007824 */ /* 0x004fcc00078e00ff */
[----:B------:R-:W0:Y:S02]  /*4e80*/  F2I.FTZ.TRUNC.NTZ R0, R0 ;  /* 0x0000000000007305 */ /* 0x000e24000021f100 */
[----:B0-----:R-:W-:Y:S01]  /*4e90*/  PRMT R4, R0, 0x7610, R4 ;  /* 0x0000761000047816 */ /* 0x001fe20000000004 */
[----:B------:R-:W-:Y:S06]  /*4ea0*/  BRA `(.L_x_19210) ;  /* 0x0000000400ac7947 */ /* 0x000fec0003800000 */
.L_x_19217:
        /* <DEDUP_REMOVED lines=10> */
.L_x_19224:
        /* <DEDUP_REMOVED lines=21> */
.L_x_19228:
[----:B------:R-:W-:Y:S05]  /*50a0*/  BSYNC B1 ;  /* 0x0000000000017941 */ /* 0x000fea0003800000 */
.L_x_19227:
[----:B------:R-:W-:Y:S01]  /*50b0*/  LEA R3, R0, 0x3b800000, 0x17 ;  /* 0x3b80000000037811 */ /* 0x000fe200078eb8ff */
[----:B------:R-:W-:-:S05]  /*50c0*/  IMAD.SHL.U32 R0, R2, 0x100000, RZ ;  /* 0x0010000002007824 */ /* 0x000fca00078e00ff */
[----:B------:R-:W-:-:S07]  /*50d0*/  LOP3.LUT R0, R3, R0, R4, 0xfe, !PT ;  /* 0x0000000003007212 */ /* 0x000fce00078efe04 */
.L_x_19226:
[----:B------:R-:W-:Y:S05]  /*50e0*/  BSYNC B0 ;  /* 0x0000000000007941 */ /* 0x000fea0003800000 */
.L_x_19225:
[----:B------:R-:W0:Y:S02]  /*50f0*/  F2I.FTZ.TRUNC.NTZ R0, R0 ;  /* 0x0000000000007305 */ /* 0x000e24000021f100 */
[----:B0-----:R-:W-:Y:S01]  /*5100*/  PRMT R4, R0, 0x7610, R4 ;  /* 0x0000761000047816 */ /* 0x001fe20000000004 */
[----:B------:R-:W-:Y:S06]  /*5110*/  BRA `(.L_x_19210) ;  /* 0x0000000400107947 */ /* 0x000fec0003800000 */
.L_x_19223:
        /* <DEDUP_REMOVED lines=21> */
.L_x_19232:
[----:B------:R-:W-:Y:S05]  /*5270*/  BSYNC B1 ;  /* 0x0000000000017941 */ /* 0x000fea0003800000 */
.L_x_19231:
[----:B------:R-:W-:Y:S01]  /*5280*/  LEA R3, R0, 0x37800000, 0x17 ;  /* 0x3780000000037811 */ /* 0x000fe200078eb8ff */
[----:B------:R-:W-:-:S05]  /*5290*/  IMAD.SHL.U32 R0, R2, 0x200000, RZ ;  /* 0x0020000002007824 */ /* 0x000fca00078e00ff */
[----:B------:R-:W-:-:S07]  /*52a0*/  LOP3.LUT R0, R3, R0, R4, 0xfe, !PT ;  /* 0x0000000003007212 */ /* 0x000fce00078efe04 */
.L_x_19230:
[----:B------:R-:W-:Y:S05]  /*52b0*/  BSYNC B0 ;  /* 0x0000000000007941 */ /* 0x000fea0003800000 */
.L_x_19229:
[----:B------:R-:W0:Y:S02]  /*52c0*/  F2I.FTZ.TRUNC.NTZ R0, R0 ;  /* 0x0000000000007305 */ /* 0x000e24000021f100 */
[----:B0-----:R-:W-:Y:S01]  /*52d0*/  PRMT R4, R0, 0x7610, R4 ;  /* 0x0000761000047816 */ /* 0x001fe20000000004 */
[----:B------:R-:W-:Y:S06]  /*52e0*/  BRA `(.L_x_19210) ;  /* 0x00000000009c7947 */ /* 0x000fec0003800000 */
.L_x_19222:
        /* <DEDUP_REMOVED lines=14> */
.L_x_19236:
[----:B------:R-:W-:Y:S05]  /*53d0*/  BSYNC B0 ;  /* 0x0000000000007941 */ /* 0x000fea0003800000 */
.L_x_19235:
[----:B------:R-:W0:Y:S02]  /*53e0*/  F2I.FTZ.TRUNC.NTZ R0, R0 ;  /* 0x0000000000007305 */ /* 0x000e24000021f100 */
[----:B0-----:R-:W-:Y:S01]  /*53f0*/  PRMT R4, R0, 0x7610, R4 ;  /* 0x0000761000047816 */ /* 0x001fe20000000004 */
[----:B------:R-:W-:Y:S06]  /*5400*/  BRA `(.L_x_19210) ;  /* 0x0000000000547947 */ /* 0x000fec0003800000 */
.L_x_19209:
        /* <DEDUP_REMOVED lines=16> */
.L_x_19237:
[----:B------:R-:W-:Y:S01]  /*5510*/  PRMT R4, RZ, 0x7610, R4 ;  /* 0x00007610ff047816 */ /* 0x000fe20000000004 */
[----:B------:R-:W-:Y:S06]  /*5520*/  BRA `(.L_x_19210) ;  /* 0x00000000000c7947 */ /* 0x000fec0003800000 */
.L_x_19234:
[----:B------:R2:W5:Y:S01]  /*5530*/  LDG.E.U8 R4, desc[UR36][R2.64] ;  /* 0x0000002402047981 */ /* 0x000562000c1e1100 */
[----:B------:R-:W-:Y:S05]  /*5540*/  BRA `(.L_x_19210) ;  /* 0x0000000000047947 */ /* 0x000fea0003800000 */
.L_x_19233:
[----:B------:R1:W5:Y:S02]  /*5550*/  LDG.E.U8 R4, desc[UR36][R2.64] ;  /* 0x0000002402047981 */ /* 0x000364000c1e1100 */
.L_x_19210:
        /* <DEDUP_REMOVED lines=43> */
.L_x_19241:
[----:B------:R0:W-:Y:S01]  /*5810*/  STG.E.U8 desc[UR36][R16.64], R2 ;  /* 0x0000000210007986 */ /* 0x0001e2000c101124 */
[----:B------:R-:W-:Y:S05]  /*5820*/  BRA `(.L_x_19243) ;  /* 0x0000000c008c7947 */ /* 0x000fea0003800000 */
.L_x_19240:
        /* <DEDUP_REMOVED lines=12> */
.L_x_19245:
[----:B------:R-:W-:-:S05]  /*58f0*/  PRMT R3, R2, 0x8880, RZ ;  /* 0x0000888002037816 */ /* 0x000fca00000000ff */
[----:B------:R0:W-:Y:S01]  /*5900*/  STG.E desc[UR36][R16.64], R3 ;  /* 0x0000000310007986 */ /* 0x0001e2000c101924 */
[----:B------:R-:W-:Y:S05]  /*5910*/  BRA `(.L_x_19243) ;  /* 0x0000000c00507947 */ /* 0x000fea0003800000 */
.L_x_19244:
[----:B------:R-:W-:-:S04]  /*5920*/  PRMT R3, R2, 0x8880, RZ ;  /* 0x0000888002037816 */ /* 0x000fc800000000ff */
[----:B------:R-:W-:-:S05]  /*5930*/  PRMT R3, R3, 0x7710, RZ ;  /* 0x0000771003037816 */ /* 0x000fca00000000ff */
[----:B------:R0:W-:Y:S01]  /*5940*/  STG.E.U16 desc[UR36][R16.64], R3 ;  /* 0x0000000310007986 */ /* 0x0001e2000c101524 */
[----:B------:R-:W-:Y:S05]  /*5950*/  BRA `(.L_x_19243) ;  /* 0x0000000c00407947 */ /* 0x000fea0003800000 */
.L_x_19239:
        /* <DEDUP_REMOVED lines=9> */
.L_x_19247:
[----:B------:R-:W0:Y:S02]  /*59f0*/  I2F.S8 R0, R2 ;  /* 0x0000000200007306 */ /* 0x000e240000001400 */
[----:B0-----:R-:W-:-:S05]  /*5a00*/  F2FP.F16.F32.PACK_AB R0, RZ, R0 ;  /* 0x00000000ff00723e */ /* 0x001fca00000000ff */
[----:B------:R0:W-:Y:S01]  /*5a10*/  STG.E.U16 desc[UR36][R16.64], R0 ;  /* 0x0000000010007986 */ /* 0x0001e2000c101524 */
[----:B------:R-:W-:Y:S05]  /*5a20*/  BRA `(.L_x_19243) ;  /* 0x0000000c000c7947 */ /* 0x000fea0003800000 */
.L_x_19246:
        /* <DEDUP_REMOVED lines=10> */
.L_x_19249:
[----:B------:R-:W0:Y:S02]  /*5ad0*/  I2F.S8 R2, R2 ;  /* 0x0000000200027306 */ /* 0x000e240000001400 */
[----:B0-----:R-:W-:-:S04]  /*5ae0*/  F2FP.F16.F32.PACK_AB R3, RZ, R2 ;  /* 0x00000002ff03723e */ /* 0x001fc800000000ff */
[----:B------:R-:W-:-:S05]  /*5af0*/  PRMT R3, R3, 0x5410, RZ ;  /* 0x0000541003037816 */ /* 0x000fca00000000ff */
[----:B------:R0:W-:Y:S01]  /*5b00*/  STG.E desc[UR36][R16.64], R3 ;  /* 0x0000000310007986 */ /* 0x0001e2000c101924 */
[----:B------:R-:W-:Y:S05]  /*5b10*/  BRA `(.L_x_19243) ;  /* 0x0000000800d07947 */ /* 0x000fea0003800000 */
.L_x_19248:
[----:B------:R-:W-:-:S04]  /*5b20*/  PRMT R2, R2, 0x8880, RZ ;  /* 0x0000888002027816 */ /* 0x000fc800000000ff */
[----:B------:R-:W-:-:S06]  /*5b30*/  PRMT R2, R2, 0x7710, RZ ;  /* 0x0000771002027816 */ /* 0x000fcc00000000ff */
[----:B------:R-:W0:Y:S02]  /*5b40*/  I2F.F64.S16 R2, R2 ;  /* 0x0000000200027312 */ /* 0x000e240000101c00 */
[----:B0-----:R0:W-:Y:S01]  /*5b50*/  STG.E.64 desc[UR36][R16.64], R2 ;  /* 0x0000000210007986 */ /* 0x0011e2000c101b24 */
[----:B------:R-:W-:Y:S05]  /*5b60*/  BRA `(.L_x_19243) ;  /* 0x0000000800bc7947 */ /* 0x000fea0003800000 */
.L_x_19238:
        /* <DEDUP_REMOVED lines=12> */
.L_x_19252:
[----:B------:R-:W-:Y:S02]  /*5c30*/  PRMT R4, R2, 0x8880, RZ ;  /* 0x0000888002047816 */ /* 0x000fe400000000ff */
[----:B------:R-:W-:Y:S02]  /*5c40*/  CS2R R6, SRZ ;  /* 0x0000000000067805 */ /* 0x000fe4000001ff00 */
[----:B------:R-:W-:-:S06]  /*5c50*/  PRMT R4, R4, 0x7710, RZ ;  /* 0x0000771004047816 */ /* 0x000fcc00000000ff */
[----:B------:R-:W0:Y:S02]  /*5c60*/  I2F.F64.S16 R4, R4 ;  /* 0x0000000400047312 */ /* 0x000e240000101c00 */
[----:B0-----:R0:W-:Y:S01]  /*5c70*/  STG.E.128 desc[UR36][R16.64], R4 ;  /* 0x0000000410007986 */ /* 0x0011e2000c101d24 */
[----:B------:R-:W-:Y:S05]  /*5c80*/  BRA `(.L_x_19243) ;  /* 0x0000000800747947 */ /* 0x000fea0003800000 */
.L_x_19251:
        /* <DEDUP_REMOVED lines=21> */
.L_x_19256:
[----:B------:R-:W-:Y:S05]  /*5de0*/  BSYNC B0 ;  /* 0x0000000000007941 */ /* 0x000fea0003800000 */
.L_x_19255:
[----:B------:R-:W-:-:S05]  /*5df0*/  LOP3.LUT R3, R0, R3, RZ, 0xfc, !PT ;  /* 0x0000000300037212 */ /* 0x000fca00078efcff */
[----:B------:R0:W-:Y:S01]  /*5e00*/  STG.E.U8 desc[UR36][R16.64], R3 ;  /* 0x0000000310007986 */ /* 0x0001e2000c101124 */
[----:B------:R-:W-:Y:S05]  /*5e10*/  BRA `(.L_x_19243) ;  /* 0x0000000800107947 */ /* 0x000fea0003800000 */
.L_x_19254:
        /* <DEDUP_REMOVED lines=13> */
.L_x_19258:
[----:B------:R-:W-:Y:S01]  /*5ef0*/  IMAD.MOV.U32 R0, RZ, RZ, 0x7f ;  /* 0x0000007fff007424 */ /* 0x000fe200078e00ff */
[----:B------:R-:W-:-:S04]  /*5f00*/  ISETP.GT.U32.AND P0, PT, R3, 0x7f800000, PT ;  /* 0x7f8000000300780c */ /* 0x000fc80003f04070 */
[----:B------:R-:W-:-:S09]  /*5f10*/  SEL R0, R0, 0x7c, P0 ;  /* 0x0000007c00007807 */ /* 0x000fd20000000000 */
.L_x_19259:
[----:B------:R-:W-:Y:S05]  /*5f20*/  BSYNC B0 ;  /* 0x0000000000007941 */ /* 0x000fea0003800000 */
.L_x_19257:
[----:B------:R-:W-:-:S04]  /*5f30*/  LOP3.LUT R2, R5, 0x80000000, RZ, 0xc0, !PT ;  /* 0x8000000005027812 */ /* 0x000fc800078ec0ff */
[----:B------:R-:W-:-:S04]  /*5f40*/  SHF.R.U32.HI R3, RZ, 0x18, R2 ;  /* 0x00000018ff037819 */ /* 0x000fc80000011602 */
[----:B------:R-:W-:-:S05]  /*5f50*/  LOP3.LUT R3, R0, R3, RZ, 0xfc, !PT ;  /* 0x0000000300037212 */ /* 0x000fca00078efcff */
[----:B------:R0:W-:Y:S01]  /*5f60*/  STG.E.U8 desc[UR36][R16.64], R3 ;  /* 0x0000000310007986 */ /* 0x0001e2000c101124 */
[----:B------:R-:W-:Y:S05]  /*5f70*/  BRA `(.L_x_19243) ;  /* 0x0000000400b87947 */ /* 0x000fea0003800000 */
.L_x_19253:
[----:B------:R-:W0:Y:S02]  /*5f80*/  I2F.S8 R0, R2 ;  /* 0x0000000200007306 */ /* 0x000e240000001400 */
[----:B0-----:R-:W-:-:S05]  /*5f90*/  F2FP.BF16.F32.PACK_AB R0, RZ, R0 ;  /* 0x00000000ff00723e */ /* 0x001fca00000010ff */
[----:B------:R0:W-:Y:S01]  /*5fa0*/  STG.E.U16 desc[UR36][R16.64], R0 ;  /* 0x0000000010007986 */ /* 0x0001e2000c101524 */
[----:B------:R-:W-:Y:S05]  /*5fb0*/  BRA `(.L_x_19243) ;  /* 0x0000000400a87947 */ /* 0x000fea0003800000 */
.L_x_19250:
        /* <DEDUP_REMOVED lines=12> */
.L_x_19262:
        /* <DEDUP_REMOVED lines=17> */
.L_x_19265:
[----:B------:R-:W-:-:S04]  /*6190*/  LOP3.LUT R2, R5, 0x80000000, RZ, 0xc0, !PT ;  /* 0x8000000005027812 */ /* 0x000fc800078ec0ff */
[----:B------:R-:W-:-:S04]  /*61a0*/  SHF.R.U32.HI R3, RZ, 0x18, R2 ;  /* 0x00000018ff037819 */ /* 0x000fc80000011602 */
[----:B------:R-:W-:-:S04]  /*61b0*/  LOP3.LUT R0, R0, R3, RZ, 0xfc, !PT ;  /* 0x0000000300007212 */ /* 0x000fc800078efcff */
[----:B------:R-:W-:-:S07]  /*61c0*/  PRMT R8, R0, 0x7610, R8 ;  /* 0x0000761000087816 */ /* 0x000fce0000000008 */
.L_x_19264:
[----:B------:R-:W-:Y:S05]  /*61d0*/  BSYNC B0 ;  /* 0x0000000000007941 */ /* 0x000fea0003800000 */
.L_x_19263:
[----:B------:R3:W-:Y:S01]  /*61e0*/  STG.E.U8 desc[UR36][R16.64], R8 ;  /* 0x0000000810007986 */ /* 0x0007e2000c101124 */
[----:B------:R-:W-:Y:S05]  /*61f0*/  BRA `(.L_x_19243) ;  /* 0x0000000400187947 */ /* 0x000fea0003800000 */
.L_x_19261:
        /* <DEDUP_REMOVED lines=17> */
.L_x_19268:
[----:B------:R-:W-:-:S04]  /*6310*/  LOP3.LUT R2, R5, 0x80000000, RZ, 0xc0, !PT ;  /* 0x8000000005027812 */ /* 0x000fc800078ec0ff */
[----:B------:R-:W-:-:S04]  /*6320*/  SHF.R.U32.HI R3, RZ, 0x18, R2 ;  /* 0x00000018ff037819 */ /* 0x000fc80000011602 */
[----:B------:R-:W-:-:S04]  /*6330*/  LOP3.LUT R0, R0, R3, RZ, 0xfc, !PT ;  /* 0x0000000300007212 */ /* 0x000fc800078efcff */
[----:B------:R-:W-:-:S07]  /*6340*/  PRMT R8, R0, 0x7610, R8 ;  /* 0x0000761000087816 */ /* 0x000fce0000000008 */
.L_x_19267:
[----:B------:R-:W-:Y:S05]  /*6350*/  BSYNC B0 ;  /* 0x0000000000007941 */ /* 0x000fea0003800000 */
.L_x_19266:
[----:B------:R0:W-:Y:S01]  /*6360*/  STG.E.U8 desc[UR36][R16.64], R8 ;  /* 0x0000000810007986 */ /* 0x0001e2000c101124 */
[----:B------:R-:W-:Y:S05]  /*6370*/  BRA `(.L_x_19243) ;  /* 0x0000000000b87947 */ /* 0x000fea0003800000 */
.L_x_19260:
        /* <DEDUP_REMOVED lines=22> */
.L_x_19242:
        /* <DEDUP_REMOVED lines=16> */
.L_x_19271:
[----:B------:R-:W-:Y:S05]  /*65e0*/  BRA `(.L_x_19243) ;  /* 0x00000000001c7947 */ /* 0x000fea0003800000 */
.L_x_19270:
[----:B------:R-:W-:-:S04]  /*65f0*/  LOP3.LUT R2, R2, 0xffff, RZ, 0xc0, !PT ;  /* 0x0000ffff02027812 */ /* 0x000fc800078ec0ff */
[----:B------:R-:W-:-:S04]  /*6600*/  PRMT R2, R2, 0x8880, RZ ;  /* 0x0000888002027816 */ /* 0x000fc800000000ff */
[----:B------:R-:W-:-:S05]  /*6610*/  SHF.R.S32.HI R3, RZ, 0x1f, R2 ;  /* 0x0000001fff037819 */ /* 0x000fca0000011402 */
[----:B------:R2:W-:Y:S01]  /*6620*/  STG.E.64 desc[UR36][R16.64], R2 ;  /* 0x0000000210007986 */ /* 0x0005e2000c101b24 */
[----:B------:R-:W-:Y:S05]  /*6630*/  BRA `(.L_x_19243) ;  /* 0x0000000000087947 */ /* 0x000fea0003800000 */
.L_x_19269:
[----:B------:R-:W-:-:S05]  /*6640*/  PRMT R3, R2, 0x8880, RZ ;  /* 0x0000888002037816 */ /* 0x000fca00000000ff */
[----:B------:R0:W-:Y:S02]  /*6650*/  STG.E desc[UR36][R16.64], R3 ;  /* 0x0000000310007986 */ /* 0x0001e4000c101924 */
.L_x_19243:
[----:B------:R-:W-:-:S07]  /*6660*/  VIADD R19, R19, 0x80 ;  /* 0x0000008013137836 */ /* 0x000fce0000000000 */
.L_x_19203:
[----:B------:R-:W-:Y:S05]  /*6670*/  BSYNC B6 ;  /* 0x0000000000067941 */ /* 0x000fea0003800000 */
.L_x_19202:
        /* <DEDUP_REMOVED lines=307> */
.L_x_19274:
        /* <DEDUP_REMOVED lines=20> */
.L_x_19278:
[----:B------:R0:W5:Y:S01]  /*7af0*/  LDG.E.U8 R4, desc[UR36][R2.64] ;  /* 0x0000002402047981 */ /* 0x000162000c1e1100 */
[----:B------:R-:W-:Y:S05]  /*7b00*/  BRA `(.L_x_19280) ;  /* 0x0000000c00547947 */ /* 0x000fea0003800000 */
.L_x_19277:
        /* <DEDUP_REMOVED lines=8> */
.L_x_19282:
[----:B------:R0:W5:Y:S01]  /*7b90*/  LDG.E.U8 R4, desc[UR36][R2.64] ;  /* 0x0000002402047981 */ /* 0x000162000c1e1100 */
[----:B------:R-:W-:Y:S05]  /*7ba0*/  BRA `(.L_x_19280) ;  /* 0x0000000c002c7947 */ /* 0x000fea0003800000 */
.L_x_19281:
[----:B------:R0:W5:Y:S01]  /*7bb0*/  LDG.E.U16 R4, desc[UR36][R2.64] ;  /* 0x0000002402047981 */ /* 0x000162000c1e1500 */
[----:B------:R-:W-:Y:S05]  /*7bc0*/  BRA `(.L_x_19280) ;  /* 0x0000000c00247947 */ /* 0x000fea0003800000 */
.L_x_19276:
        /* <DEDUP_REMOVED lines=9> */
.L_x_19284:
[----:B------:R-:W2:Y:S02]  /*7c60*/  LDG.E.U16 R0, desc[UR36][R2.64] ;  /* 0x0000002402007981 */ /* 0x000ea4000c1e1500 */
[----:B--2---:R-:W-:-:S06]  /*7c70*/  HADD2.F32 R0, -RZ, R0.H0_H0 ;  /* 0x20000000ff007230 */ /* 0x004fcc0000004100 */
[----:B------:R-:W0:Y:S02]  /*7c80*/  F2I.FTZ.TRUNC.NTZ R0, R0 ;  /* 0x0000000000007305 */ /* 0x000e24000021f100 */
[----:B0-----:R-:W-:Y:S01]  /*7c90*/  PRMT R4, R0, 0x7610, R4 ;  /* 0x0000761000047816 */ /* 0x001fe20000000004 */
[----:B------:R-:W-:Y:S06]  /*7ca0*/  BRA `(.L_x_19280) ;  /* 0x0000000800ec7947 */ /* 0x000fec0003800000 */
.L_x_19283:
        /* <DEDUP_REMOVED lines=9> */
.L_x_19286:
[----:B------:R-:W2:Y:S02]  /*7d40*/  LDG.E.U16 R2, desc[UR36][R2.64] ;  /* 0x0000002402027981 */ /* 0x000ea4000c1e1500 */
[----:B--2---:R-:W-:-:S06]  /*7d50*/  HADD2.F32 R0, -RZ, R2.H0_H0 ;  /* 0x20000002ff007230 */ /* 0x004fcc0000004100 */
[----:B------:R-:W0:Y:S02]  /*7d60*/  F2I.FTZ.TRUNC.NTZ R0, R0 ;  /* 0x0000000000007305 */ /* 0x000e24000021f100 */
[----:B0-----:R-:W-:Y:S01]  /*7d70*/  PRMT R4, R0, 0x7610, R4 ;  /* 0x0000761000047816 */ /* 0x001fe20000000004 */
[----:B------:R-:W-:Y:S06]  /*7d80*/  BRA `(.L_x_19280) ;  /* 0x0000000800b47947 */ /* 0x000fec0003800000 */
.L_x_19285:
[----:B------:R-:W2:Y:S02]  /*7d90*/  LDG.E.64 R2, desc[UR36][R2.64] ;  /* 0x0000002402027981 */ /* 0x000ea4000c1e1b00 */
[----:B--2---:R0:W1:Y:S01]  /*7da0*/  F2I.F64.TRUNC R4, R2 ;  /* 0x0000000200047311 */ /* 0x004062000030d100 */
[----:B------:R-:W-:Y:S05]  /*7db0*/  BRA `(.L_x_19280) ;  /* 0x0000000800a87947 */ /* 0x000fea0003800000 */
.L_x_19275:
        /* <DEDUP_REMOVED lines=12> */
.L_x_19289:
[----:B------:R-:W2:Y:S02]  /*7e80*/  LDG.E.64 R2, desc[UR36][R2.64] ;  /* 0x0000002402027981 */ /* 0x000ea4000c1e1b00 */
[----:B--2---:R3:W4:Y:S01]  /*7e90*/  F2I.F64.TRUNC R4, R2 ;  /* 0x0000000200047311 */ /* 0x004722000030d100 */
[----:B------:R-:W-:Y:S05]  /*7ea0*/  BRA `(.L_x_19280) ;  /* 0x00000008006c7947 */ /* 0x000fea0003800000 */
.L_x_19288:
        /* <DEDUP_REMOVED lines=28> */
.L_x_19291:
        /* <DEDUP_REMOVED lines=15> */
.L_x_19290:
[----:B------:R-:W2:Y:S02]  /*8160*/  LDG.E.U16 R0, desc[UR36][R2.64] ;  /* 0x0000002402007981 */ /* 0x000ea4000c1e1500 */
[----:B--2---:R-:W-:-:S06]  /*8170*/  IMAD.U32 R0, R0, 0x10000, RZ ;  /* 0x0001000000007824 */ /* 0x004fcc00078e00ff */
[----:B------:R-:W0:Y:S02]  /*8180*/  F2I.FTZ.TRUNC.NTZ R0, R0 ;  /* 0x0000000000007305 */ /* 0x000e24000021f100 */
[----:B0-----:R-:W-:Y:S01]  /*8190*/  PRMT R4, R0, 0x7610, R4 ;  /* 0x0000761000047816 */ /* 0x001fe20000000004 */
[----:B------:R-:W-:Y:S06]  /*81a0*/  BRA `(.L_x_19280) ;  /* 0x0000000400ac7947 */ /* 0x000fec0003800000 */
.L_x_19287:
        /* <DEDUP_REMOVED lines=10> */
.L_x_19294:
        /* <DEDUP_REMOVED lines=21> */
.L_x_19298:
[----:B------:R-:W-:Y:S05]  /*83a0*/  BSYNC B1 ;  /* 0x0000000000017941 */ /* 0x000fea0003800000 */
.L_x_19297:
[----:B------:R-:W-:Y:S01]  /*83b0*/  LEA R3, R0, 0x3b800000, 0x17 ;  /* 0x3b80000000037811 */ /* 0x000fe200078eb8ff */
[----:B------:R-:W-:-:S05]  /*83c0*/  IMAD.SHL.U32 R0, R2, 0x100000, RZ ;  /* 0x0010000002007824 */ /* 0x000fca00078e00ff */
[----:B------:R-:W-:-:S07]  /*83d0*/  LOP3.LUT R0, R3, R0, R4, 0xfe, !PT ;  /* 0x0000000003007212 */ /* 0x000fce00078efe04 */
.L_x_19296:
[----:B------:R-:W-:Y:S05]  /*83e0*/  BSYNC B0 ;  /* 0x0000000000007941 */ /* 0x000fea0003800000 */
.L_x_19295:
[----:B------:R-:W0:Y:S02]  /*83f0*/  F2I.FTZ.TRUNC.NTZ R0, R0 ;  /* 0x0000000000007305 */ /* 0x000e24000021f100 */
[----:B0-----:R-:W-:Y:S01]  /*8400*/  PRMT R4, R0, 0x7610, R4 ;  /* 0x0000761000047816 */ /* 0x001fe20000000004 */
[----:B------:R-:W-:Y:S06]  /*8410*/  BRA `(.L_x_19280) ;  /* 0x0000000400107947 */ /* 0x000fec0003800000 */
.L_x_19293:
        /* <DEDUP_REMOVED lines=21> */
.L_x_19302:
[----:B------:R-:W-:Y:S05]  /*8570*/  BSYNC B1 ;  /* 0x0000000000017941 */ /* 0x000fea0003800000 */
.L_x_19301:
[----:B------:R-:W-:Y:S01]  /*8580*/  LEA R3, R0, 0x37800000, 0x17 ;  /* 0x3780000000037811 */ /* 0x000fe200078eb8ff */
[----:B------:R-:W-:-:S05]  /*8590*/  IMAD.SHL.U32 R0, R2, 0x200000, RZ ;  /* 0x0020000002007824 */ /* 0x000fca00078e00ff */
[----:B------:R-:W-:-:S07]  /*85a0*/  LOP3.LUT R0, R3, R0, R4, 0xfe, !PT ;  /* 0x0000000003007212 */ /* 0x000fce00078efe04 */
.L_x_19300:
[----:B------:R-:W-:Y:S05]  /*85b0*/  BSYNC B0 ;  /* 0x0000000000007941 */ /* 0x000fea0003800000 */
.L_x_19299:
[----:B------:R-:W0:Y:S02]  /*85c0*/  F2I.FTZ.TRUNC.NTZ R0, R0 ;  /* 0x0000000000007305 */ /* 0x000e24000021f100 */
[----:B0-----:R-:W-:Y:S01]  /*85d0*/  PRMT R4, R0, 0x7610, R4 ;  /* 0x0000761000047816 */ /* 0x001fe20000000004 */
[----:B------:R-:W-:Y:S06]  /*85e0*/  BRA `(.L_x_19280) ;  /* 0x00000000009c7947 */ /* 0x000fec0003800000 */
.L_x_19292:
        /* <DEDUP_REMOVED lines=14> */
.L_x_19306:
[----:B------:R-:W-:Y:S05]  /*86d0*/  BSYNC B0 ;  /* 0x0000000000007941 */ /* 0x000fea0003800000 */
.L_x_19305:
[----:B------:R-:W0:Y:S02]  /*86e0*/  F2I.FTZ.TRUNC.NTZ R0, R0 ;  /* 0x0000000000007305 */ /* 0x000e24000021f100 */
[----:B0-----:R-:W-:Y:S01]  /*86f0*/  PRMT R4, R0, 0x7610, R4 ;  /* 0x0000761000047816 */ /* 0x001fe20000000004 */
[----:B------:R-:W-:Y:S06]  /*8700*/  BRA `(.L_x_19280) ;  /* 0x0000000000547947 */ /* 0x000fec0003800000 */
.L_x_19279:
        /* <DEDUP_REMOVED lines=16> */
.L_x_19307:
[----:B------:R-:W-:Y:S01]  /*8810*/  PRMT R4, RZ, 0x7610, R4 ;  /* 0x00007610ff047816 */ /* 0x000fe20000000004 */
[----:B------:R-:W-:Y:S06]  /*8820*/  BRA `(.L_x_19280) ;  /* 0x00000000000c7947 */ /* 0x000fec0003800000 */
.L_x_19304:
[----:B------:R1:W5:Y:S01]  /*8830*/  LDG.E.U8 R4, desc[UR36][R2.64] ;  /* 0x0000002402047981 */ /* 0x000362000c1e1100 */
[----:B------:R-:W-:Y:S05]  /*8840*/  BRA `(.L_x_19280) ;  /* 0x0000000000047947 */ /* 0x000fea0003800000 */
.L_x_19303:
[----:B------:R2:W5:Y:S02]  /*8850*/  LDG.E.U8 R4, desc[UR36][R2.64] ;  /* 0x0000002402047981 */ /* 0x000564000c1e1100 */
.L_x_19280:
        /* <DEDUP_REMOVED lines=43> */
.L_x_19311:
[----:B------:R3:W-:Y:S01]  /*8b10*/  STG.E.U8 desc[UR36][R16.64], R2 ;  /* 0x0000000210007986 */ /* 0x0007e2000c101124 */
[----:B------:R-:W-:Y:S05]  /*8b20*/  BRA `(.L_x_19313) ;  /* 0x0000000c008c7947 */ /* 0x000fea0003800000 */
.L_x_19310:
        /* <DEDUP_REMOVED lines=12> */
.L_x_19315:
[----:B------:R-:W-:-:S05]  /*8bf0*/  PRMT R3, R2, 0x8880, RZ ;  /* 0x0000888002037816 */ /* 0x000fca00000000ff */
[----:B------:R2:W-:Y:S01]  /*8c00*/  STG.E desc[UR36][R16.64], R3 ;  /* 0x0000000310007986 */ /* 0x0005e2000c101924 */
[----:B------:R-:W-:Y:S05]  /*8c10*/  BRA `(.L_x_19313) ;  /* 0x0000000c00507947 */ /* 0x000fea0003800000 */
.L_x_19314:
[----:B------:R-:W-:-:S04]  /*8c20*/  PRMT R3, R2, 0x8880, RZ ;  /* 0x0000888002037816 */ /* 0x000fc800000000ff */
[----:B------:R-:W-:-:S05]  /*8c30*/  PRMT R3, R3, 0x7710, RZ ;  /* 0x0000771003037816 */ /* 0x000fca00000000ff */
[----:B------:R0:W-:Y:S01]  /*8c40*/  STG.E.U16 desc[UR36][R16.64], R3 ;  /* 0x0000000310007986 */ /* 0x0001e2000c101524 */
[----:B------:R-:W-:Y:S05]  /*8c50*/  BRA `(.L_x_19313) ;  /* 0x0000000c00407947 */ /* 0x000fea0003800000 */
.L_x_19309:
        /* <DEDUP_REMOVED lines=9> */
.L_x_19317:
[----:B------:R-:W0:Y:S02]  /*8cf0*/  I2F.S8 R0, R2 ;  /* 0x0000000200007306 */ /* 0x000e240000001400 */
[----:B0-----:R-:W-:-:S05]  /*8d00*/  F2FP.F16.F32.PACK_AB R0, RZ, R0 ;  /* 0x00000000ff00723e */ /* 0x001fca00000000ff */
[----:B------:R0:W-:Y:S01]  /*8d10*/  STG.E.U16 desc[UR36][R16.64], R0 ;  /* 0x0000000010007986 */ /* 0x0001e2000c101524 */
[----:B------:R-:W-:Y:S05]  /*8d20*/  BRA `(.L_x_19313) ;  /* 0x0000000c000c7947 */ /* 0x000fea0003800000 */
.L_x_19316:
        /* <DEDUP_REMOVED lines=10> */
.L_x_19319:
[----:B------:R-:W0:Y:S02]  /*8dd0*/  I2F.S8 R2, R2 ;  /* 0x0000000200027306 */ /* 0x000e240000001400 */
[----:B0-----:R-:W-:-:S04]  /*8de0*/  F2FP.F16.F32.PACK_AB R3, RZ, R2 ;  /* 0x00000002ff03723e */ /* 0x001fc800000000ff */
[----:B------:R-:W-:-:S05]  /*8df0*/  PRMT R3, R3, 0x5410, RZ ;  /* 0x0000541003037816 */ /* 0x000fca00000000ff */
[----:B------:R0:W-:Y:S01]  /*8e00*/  STG.E desc[UR36][R16.64], R3 ;  /* 0x0000000310007986 */ /* 0x0001e2000c101924 */
[----:B------:R-:W-:Y:S05]  /*8e10*/  BRA `(.L_x_19313) ;  /* 0x0000000800d07947 */ /* 0x000fea0003800000 */
.L_x_19318:
[----:B------:R-:W-:-:S04]  /*8e20*/  PRMT R2, R2, 0x8880, RZ ;  /* 0x0000888002027816 */ /* 0x000fc800000000ff */
[----:B------:R-:W-:-:S06]  /*8e30*/  PRMT R2, R2, 0x7710, RZ ;  /* 0x0000771002027816 */ /* 0x000fcc00000000ff */
[----:B------:R-:W0:Y:S02]  /*8e40*/  I2F.F64.S16 R2, R2 ;  /* 0x0000000200027312 */ /* 0x000e240000101c00 */
[----:B0-----:R0:W-:Y:S01]  /*8e50*/  STG.E.64 desc[UR36][R16.64], R2 ;  /* 0x0000000210007986 */ /* 0x0011e2000c101b24 */
[----:B------:R-:W-:Y:S05]  /*8e60*/  BRA `(.L_x_19313) ;  /* 0x0000000800bc7947 */ /* 0x000fea0003800000 */
.L_x_19308:
        /* <DEDUP_REMOVED lines=12> */
.L_x_19322:
[----:B------:R-:W-:Y:S02]  /*8f30*/  PRMT R4, R2, 0x8880, RZ ;  /* 0x0000888002047816 */ /* 0x000fe400000000ff */
[----:B------:R-:W-:Y:S02]  /*8f40*/  CS2R R6, SRZ ;  /* 0x0000000000067805 */ /* 0x000fe4000001ff00 */
[----:B------:R-:W-:-:S06]  /*8f50*/  PRMT R4, R4, 0x7710, RZ ;  /* 0x0000771004047816 */ /* 0x000fcc00000000ff */
[----:B------:R-:W0:Y:S02]  /*8f60*/  I2F.F64.S16 R4, R4 ;  /* 0x0000000400047312 */ /* 0x000e240000101c00 */
[----:B0-----:R0:W-:Y:S01]  /*8f70*/  STG.E.128 desc[UR36][R16.64], R4 ;  /* 0x0000000410007986 */ /* 0x0011e2000c101d24 */
[----:B------:R-:W-:Y:S05]  /*8f80*/  BRA `(.L_x_19313) ;  /* 0x0000000800747947 */ /* 0x000fea0003800000 */
.L_x_19321:
        /* <DEDUP_REMOVED lines=21> */
.L_x_19326:
[----:B------:R-:W-:Y:S05]  /*90e0*/  BSYNC B0 ;  /* 0x0000000000007941 */ /* 0x000fea0003800000 */
.L_x_19325:
[----:B------:R-:W-:-:S05]  /*90f0*/  LOP3.LUT R3, R0, R3, RZ, 0xfc, !PT ;  /* 0x0000000300037212 */ /* 0x000fca00078efcff */
[----:B------:R0:W-:Y:S01]  /*9100*/  STG.E.U8 desc[UR36][R16.64], R3 ;  /* 0x0000000310007986 */ /* 0x0001e2000c101124 */
[----:B------:R-:W-:Y:S05]  /*9110*/  BRA `(.L_x_19313) ;  /* 0x0000000800107947 */ /* 0x000fea0003800000 */
.L_x_19324:
        /* <DEDUP_REMOVED lines=13> */
.L_x_19328:
[----:B------:R-:W-:Y:S01]  /*91f0*/  IMAD.MOV.U32 R0, RZ, RZ, 0x7f ;  /* 0x0000007fff007424 */ /* 0x000fe200078e00ff */
[----:B------:R-:W-:-:S04]  /*9200*/  ISETP.GT.U32.AND P0, PT, R3, 0x7f800000, PT ;  /* 0x7f8000000300780c */ /* 0x000fc80003f04070 */
[----:B------:R-:W-:-:S09]  /*9210*/  SEL R0, R0, 0x7c, P0 ;  /* 0x0000007c00007807 */ /* 0x000fd20000000000 */
.L_x_19329:
[----:B------:R-:W-:Y:S05]  /*9220*/  BSYNC B0 ;  /* 0x0000000000007941 */ /* 0x000fea0003800000 */
.L_x_19327:
[----:B------:R-:W-:-:S04]  /*9230*/  LOP3.LUT R2, R5, 0x80000000, RZ, 0xc0, !PT ;  /* 0x8000000005027812 */ /* 0x000fc800078ec0ff */
[----:B------:R-:W-:-:S04]  /*9240*/  SHF.R.U32.HI R3, RZ, 0x18, R2 ;  /* 0x00000018ff037819 */ /* 0x000fc80000011602 */
[----:B------:R-:W-:-:S05]  /*9250*/  LOP3.LUT R3, R0, R3, RZ, 0xfc, !PT ;  /* 0x0000000300037212 */ /* 0x000fca00078efcff */
[----:B------:R0:W-:Y:S01]  /*9260*/  STG.E.U8 desc[UR36][R16.64], R3 ;  /* 0x0000000310007986 */ /* 0x0001e2000c101124 */
[----:B------:R-:W-:Y:S05]  /*9270*/  BRA `(.L_x_19313) ;  /* 0x0000000400b87947 */ /* 0x000fea0003800000 */
.L_x_19323:
[----:B------:R-:W0:Y:S02]  /*9280*/  I2F.S8 R0, R2 ;  /* 0x0000000200007306 */ /* 0x000e240000001400 */
[----:B0-----:R-:W-:-:S05]  /*9290*/  F2FP.BF16.F32.PACK_AB R0, RZ, R0 ;  /* 0x00000000ff00723e */ /* 0x001fca00000010ff */
[----:B------:R0:W-:Y:S01]  /*92a0*/  STG.E.U16 desc[UR36][R16.64], R0 ;  /* 0x0000000010007986 */ /* 0x0001e2000c101524 */
[----:B------:R-:W-:Y:S05]  /*92b0*/  BRA `(.L_x_19313) ;  /* 0x0000000400a87947 */ /* 0x000fea0003800000 */
.L_x_19320:
        /* <DEDUP_REMOVED lines=12> */
.L_x_19332:
        /* <DEDUP_REMOVED lines=17> */
.L_x_19335:
[----:B------:R-:W-:-:S04]  /*9490*/  LOP3.LUT R2, R5, 0x80000000, RZ, 0xc0, !PT ;  /* 0x8000000005027812 */ /* 0x000fc800078ec0ff */
[----:B------:R-:W-:-:S04]  /*94a0*/  SHF.R.U32.HI R3, RZ, 0x18, R2 ;  /* 0x00000018ff037819 */ /* 0x000fc80000011602 */
[----:B------:R-:W-:-:S04]  /*94b0*/  LOP3.LUT R0, R0, R3, RZ, 0xfc, !PT ;  /* 0x0000000300007212 */ /* 0x000fc800078efcff */
[----:B------:R-:W-:-:S07]  /*94c0*/  PRMT R8, R0, 0x7610, R8 ;  /* 0x0000761000087816 */ /* 0x000fce0000000008 */
.L_x_19334:
[----:B------:R-:W-:Y:S05]  /*94d0*/  BSYNC B0 ;  /* 0x0000000000007941 */ /* 0x000fea0003800000 */
.L_x_19333:
[----:B------:R0:W-:Y:S01]  /*94e0*/  STG.E.U8 desc[UR36][R16.64], R8 ;  /* 0x0000000810007986 */ /* 0x0001e2000c101124 */
[----:B------:R-:W-:Y:S05]  /*94f0*/  BRA `(.L_x_19313) ;  /* 0x0000000400187947 */ /* 0x000fea0003800000 */
.L_x_19331:
        /* <DEDUP_REMOVED lines=17> */
.L_x_19338:
[----:B------:R-:W-:-:S04]  /*9610*/  LOP3.LUT R2, R5, 0x80000000, RZ, 0xc0, !PT ;  /* 0x8000000005027812 */ /* 0x000fc800078ec0ff */
[----:B------:R-:W-:-:S04]  /*9620*/  SHF.R.U32.HI R3, RZ, 0x18, R2 ;  /* 0x00000018ff037819 */ /* 0x000fc80000011602 */
[----:B------:R-:W-:-:S04]  /*9630*/  LOP3.LUT R0, R0, R3, RZ, 0xfc, !PT ;  /* 0x0000000300007212 */ /* 0x000fc800078efcff */
[----:B------:R-:W-:-:S07]  /*9640*/  PRMT R8, R0, 0x7610, R8 ;  /* 0x0000761000087816 */ /* 0x000fce0000000008 */
.L_x_19337:
[----:B------:R-:W-:Y:S05]  /*9650*/  BSYNC B0 ;  /* 0x0000000000007941 */ /* 0x000fea0003800000 */
.L_x_19336:
[----:B------:R0:W-:Y:S01]  /*9660*/  STG.E.U8 desc[UR36][R16.64], R8 ;  /* 0x0000000810007986 */ /* 0x0001e2000c101124 */
[----:B------:R-:W-:Y:S05]  /*9670*/  BRA `(.L_x_19313) ;  /* 0x0000000000b87947 */ /* 0x000fea0003800000 */
.L_x_19330:
        /* <DEDUP_REMOVED lines=22> */
.L_x_19312:
        /* <DEDUP_REMOVED lines=16> */
.L_x_19341:
[----:B------:R-:W-:Y:S05]  /*98e0*/  BRA `(.L_x_19313) ;  /* 0x00000000001c7947 */ /* 0x000fea0003800000 */
.L_x_19340:
[----:B------:R-:W-:-:S04]  /*98f0*/  LOP3.LUT R2, R2, 0xffff, RZ, 0xc0, !PT ;  /* 0x0000ffff02027812 */ /* 0x000fc800078ec0ff */
[----:B------:R-:W-:-:S04]  /*9900*/  PRMT R2, R2, 0x8880, RZ ;  /* 0x0000888002027816 */ /* 0x000fc800000000ff */
[----:B------:R-:W-:-:S05]  /*9910*/  SHF.R.S32.HI R3, RZ, 0x1f, R2 ;  /* 0x0000001fff037819 */ /* 0x000fca0000011402 */
[----:B------:R0:W-:Y:S01]  /*9920*/  STG.E.64 desc[UR36][R16.64], R2 ;  /* 0x0000000210007986 */ /* 0x0001e2000c101b24 */
[----:B------:R-:W-:Y:S05]  /*9930*/  BRA `(.L_x_19313) ;  /* 0x0000000000087947 */ /* 0x000fea0003800000 */
.L_x_19339:
[----:B------:R-:W-:-:S05]  /*9940*/  PRMT R3, R2, 0x8880, RZ ;  /* 0x0000888002037816 */ /* 0x000fca00000000ff */
[----:B------:R0:W-:Y:S02]  /*9950*/  STG.E desc[UR36][R16.64], R3 ;  /* 0x0000000310007986 */ /* 0x0001e4000c101924 */
.L_x_19313:
[----:B------:R-:W-:-:S07]  /*9960*/  VIADD R19, R19, 0x80 ;  /* 0x0000008013137836 */ /* 0x000fce0000000000 */
.L_x_19273:
[----:B------:R-:W-:Y:S05]  /*9970*/  BSYNC B6 ;  /* 0x0000000000067941 */ /* 0x000fea0003800000 */
.L_x_19272:
        /* <DEDUP_REMOVED lines=306> */
.L_x_19342:
        /* <DEDUP_REMOVED lines=20> */
.L_x_19346:
[----:B------:R4:W5:Y:S01]  /*ade0*/  LDG.E.U8 R4, desc[UR36][R2.64] ;  /* 0x0000002402047981 */ /* 0x000962000c1e1100 */
[----:B------:R-:W-:Y:S05]  /*adf0*/  BRA `(.L_x_19348) ;  /* 0x0000000c00547947 */ /* 0x000fea0003800000 */
.L_x_19345:
        /* <DEDUP_REMOVED lines=8> */
.L_x_19350:
[----:B------:R2:W5:Y:S01]  /*ae80*/  LDG.E.U8 R4, desc[UR36][R2.64] ;  /* 0x0000002402047981 */ /* 0x000562000c1e1100 */
[----:B------:R-:W-:Y:S05]  /*ae90*/  BRA `(.L_x_19348) ;  /* 0x0000000c002c7947 */ /* 0x000fea0003800000 */
.L_x_19349:
[----:B------:R0:W5:Y:S01]  /*aea0*/  LDG.E.U16 R4, desc[UR36][R2.64] ;  /* 0x0000002402047981 */ /* 0x000162000c1e1500 */
[----:B------:R-:W-:Y:S05]  /*aeb0*/  BRA `(.L_x_19348) ;  /* 0x0000000c00247947 */ /* 0x000fea0003800000 */
.L_x_19344:
        /* <DEDUP_REMOVED lines=9> */
.L_x_19352:
[----:B------:R-:W2:Y:S02]  /*af50*/  LDG.E.U16 R0, desc[UR36][R2.64] ;  /* 0x0000002402007981 */ /* 0x000ea4000c1e1500 */
[----:B--2---:R-:W-:-:S06]  /*af60*/  HADD2.F32 R0, -RZ, R0.H0_H0 ;  /* 0x20000000ff007230 */ /* 0x004fcc0000004100 */
[----:B------:R-:W0:Y:S02]  /*af70*/  F2I.FTZ.TRUNC.NTZ R0, R0 ;  /* 0x0000000000007305 */ /* 0x000e24000021f100 */
[----:B0-----:R-:W-:Y:S01]  /*af80*/  PRMT R4, R0, 0x7610, R4 ;  /* 0x0000761000047816 */ /* 0x001fe20000000004 */
[----:B------:R-:W-:Y:S06]  /*af90*/  BRA `(.L_x_19348) ;  /* 0x0000000800ec7947 */ /* 0x000fec0003800000 */
.L_x_19351:
        /* <DEDUP_REMOVED lines=9> */
.L_x_19354:
[----:B------:R-:W2:Y:S02]  /*b030*/  LDG.E.U16 R2, desc[UR36][R2.64] ;  /* 0x0000002402027981 */ /* 0x000ea4000c1e1500 */
[----:B--2---:R-:W-:-:S06]  /*b040*/  HADD2.F32 R0, -RZ, R2.H0_H0 ;  /* 0x20000002ff007230 */ /* 0x004fcc0000004100 */
[----:B------:R-:W0:Y:S02]  /*b050*/  F2I.FTZ.TRUNC.NTZ R0, R0 ;  /* 0x0000000000007305 */ /* 0x000e24000021f100 */
[----:B0-----:R-:W-:Y:S01]  /*b060*/  PRMT R4, R0, 0x7610, R4 ;  /* 0x0000761000047816 */ /* 0x001fe20000000004 */
[----:B------:R-:W-:Y:S06]  /*b070*/  BRA `(.L_x_19348) ;  /* 0x0000000800b47947 */ /* 0x000fec0003800000 */
.L_x_19353:
[----:B------:R-:W2:Y:S02]  /*b080*/  LDG.E.64 R2, desc[UR36][R2.64] ;  /* 0x0000002402027981 */ /* 0x000ea4000c1e1b00 */
[----:B--2---:R0:W1:Y:S01]  /*b090*/  F2I.F64.TRUNC R4, R2 ;  /* 0x0000000200047311 */ /* 0x004062000030d100 */
[----:B------:R-:W-:Y:S05]  /*b0a0*/  BRA `(.L_x_19348) ;  /* 0x0000000800a87947 */ /* 0x000fea0003800000 */
.L_x_19343:
        /* <DEDUP_REMOVED lines=12> */
.L_x_19357:
[----:B------:R-:W2:Y:S02]  /*b170*/  LDG.E.64 R2, desc[UR36][R2.64] ;  /* 0x0000002402027981 */ /* 0x000ea4000c1e1b00 */
[----:B--2---:R0:W1:Y:S01]  /*b180*/  F2I.F64.TRUNC R4, R2 ;  /* 0x0000000200047311 */ /* 0x004062000030d100 */
[----:B------:R-:W-:Y:S05]  /*b190*/  BRA `(.L_x_19348) ;  /* 0x00000008006c7947 */ /* 0x000fea0003800000 */
.L_x_19356:
        /* <DEDUP_REMOVED lines=28> */
.L_x_19359:
        /* <DEDUP_REMOVED lines=15> */
.L_x_19358:
[----:B------:R-:W2:Y:S02]  /*b450*/  LDG.E.U16 R0, desc[UR36][R2.64] ;  /* 0x0000002402007981 */ /* 0x000ea4000c1e1500 */
[----:B--2---:R-:W-:-:S06]  /*b460*/  IMAD.U32 R0, R0, 0x10000, RZ ;  /* 0x0001000000007824 */ /* 0x004fcc00078e00ff */
[----:B------:R-:W0:Y:S02]  /*b470*/  F2I.FTZ.TRUNC.NTZ R0, R0 ;  /* 0x0000000000007305 */ /* 0x000e24000021f100 */
[----:B0-----:R-:W-:Y:S01]  /*b480*/  PRMT R4, R0, 0x7610, R4 ;  /* 0x0000761000047816 */ /* 0x001fe20000000004 */
[----:B------:R-:W-:Y:S06]  /*b490*/  BRA `(.L_x_19348) ;  /* 0x0000000400ac7947 */ /* 0x000fec0003800000 */
.L_x_19355:
        /* <DEDUP_REMOVED lines=10> */
.L_x_19362:
        /* <DEDUP_REMOVED lines=21> */
.L_x_19366:
[----:B------:R-:W-:Y:S05]  /*b690*/  BSYNC B1 ;  /* 0x0000000000017941 */ /* 0x000fea0003800000 */
.L_x_19365:
[----:B------:R-:W-:Y:S01]  /*b6a0*/  LEA R3, R0, 0x3b800000, 0x17 ;  /* 0x3b80000000037811 */ /* 0x000fe200078eb8ff */
[----:B------:R-:W-:-:S05]  /*b6b0*/  IMAD.SHL.U32 R0, R2, 0x100000, RZ ;  /* 0x0010000002007824 */ /* 0x000fca00078e00ff */
[----:B------:R-:W-:-:S07]  /*b6c0*/  LOP3.LUT R0, R3, R0, R4, 0xfe, !PT ;  /* 0x0000000003007212 */ /* 0x000fce00078efe04 */
.L_x_19364:
[----:B------:R-:W-:Y:S05]  /*b6d0*/  BSYNC B0 ;  /* 0x0000000000007941 */ /* 0x000fea0003800000 */
.L_x_19363:
[----:B------:R-:W0:Y:S02]  /*b6e0*/  F2I.FTZ.TRUNC.NTZ R0, R0 ;  /* 0x0000000000007305 */ /* 0x000e24000021f100 */
[----:B0-----:R-:W-:Y:S01]  /*b6f0*/  PRMT R4, R0, 0x7610, R4 ;  /* 0x0000761000047816 */ /* 0x001fe20000000004 */
[----:B------:R-:W-:Y:S06]  /*b700*/  BRA `(.L_x_19348) ;  /* 0x0000000400107947 */ /* 0x000fec0003800000 */
.L_x_19361:
        /* <DEDUP_REMOVED lines=21> */
.L_x_19370:
[----:B------:R-:W-:Y:S05]  /*b860*/  BSYNC B1 ;  /* 0x0000000000017941 */ /* 0x000fea0003800000 */
.L_x_19369:
[----:B------:R-:W-:Y:S01]  /*b870*/  LEA R3, R0, 0x37800000, 0x17 ;  /* 0x3780000000037811 */ /* 0x000fe200078eb8ff */
[----:B------:R-:W-:-:S05]  /*b880*/  IMAD.SHL.U32 R0, R2, 0x200000, RZ ;  /* 0x0020000002007824 */ /* 0x000fca00078e00ff */
[----:B------:R-:W-:-:S07]  /*b890*/  LOP3.LUT R0, R3, R0, R4, 0xfe, !PT ;  /* 0x0000000003007212 */ /* 0x000fce00078efe04 */
.L_x_19368:
[----:B------:R-:W-:Y:S05]  /*b8a0*/  BSYNC B0 ;  /* 0x0000000000007941 */ /* 0x000fea0003800000 */
.L_x_19367:
[----:B------:R-:W0:Y:S02]  /*b8b0*/  F2I.FTZ.TRUNC.NTZ R0, R0 ;  /* 0x0000000000007305 */ /* 0x000e24000021f100 */
[----:B0-----:R-:W-:Y:S01]  /*b8c0*/  PRMT R4, R0, 0x7610, R4 ;  /* 0x0000761000047816 */ /* 0x001fe20000000004 */
[----:B------:R-:W-:Y:S06]  /*b8d0*/  BRA `(.L_x_19348) ;  /* 0x00000000009c7947 */ /* 0x000fec0003800000 */
.L_x_19360:
        /* <DEDUP_REMOVED lines=14> */
.L_x_19374:
[----:B------:R-:W-:Y:S05]  /*b9c0*/  BSYNC B0 ;  /* 0x0000000000007941 */ /* 0x000fea0003800000 */
.L_x_19373:
[----:B------:R-:W0:Y:S02]  /*b9d0*/  F2I.FTZ.TRUNC.NTZ R0, R0 ;  /* 0x0000000000007305 */ /* 0x000e24000021f100 */
[----:B0-----:R-:W-:Y:S01]  /*b9e0*/  PRMT R4, R0, 0x7610, R4 ;  /* 0x0000761000047816 */ /* 0x001fe20000000004 */
[----:B------:R-:W-:Y:S06]  /*b9f0*/  BRA `(.L_x_19348) ;  /* 0x0000000000547947 */ /* 0x000fec0003800000 */
.L_x_19347:
        /* <DEDUP_REMOVED lines=16> */
.L_x_19375:
[----:B------:R-:W-:Y:S01]  /*bb00*/  PRMT R4, RZ, 0x7610, R4 ;  /* 0x00007610ff047816 */ /* 0x000fe20000000004 */
[----:B------:R-:W-:Y:S06]  /*bb10*/  BRA `(.L_x_19348) ;  /* 0x00000000000c7947 */ /* 0x000fec0003800000 */
.L_x_19372:
[----:B------:R0:W5:Y:S01]  /*bb20*/  LDG.E.U8 R4, desc[UR36][R2.64] ;  /* 0x0000002402047981 */ /* 0x000162000c1e1100 */
[----:B------:R-:W-:Y:S05]  /*bb30*/  BRA `(.L_x_19348) ;  /* 0x0000000000047947 */ /* 0x000fea0003800000 */
.L_x_19371:
[----:B------:R0:W5:Y:S02]  /*bb40*/  LDG.E.U8 R4, desc[UR36][R2.64] ;  /* 0x0000002402047981 */ /* 0x000164000c1e1100 */
.L_x_19348:
[----:B------:R-:W2:Y:S01]  /*bb50*/  LDC.S8 R0, c[0x0][0x421] ;  /* 0x00010840ff007b82 */ /* 0x000ea20000000200 */
[----:B-1---5:R-:W-:-:S04]  /*bb60*/  LOP3.LUT R4, R4, 0xffff, RZ, 0xc0, !PT ;  /* 0x0000ffff04047812 */ /* 0x022fc800078ec0ff */
[----:B------:R-:W-:-:S04]  /*bb70*/  PRMT R5, R4, 0x8880, RZ ;  /* 0x0000888004057816 */ /* 0x000fc800000000ff */
[----:B------:R-:W-:Y:S02]  /*bb80*/  IABS R4, R5 ;  /* 0x0000000500047213 */ /* 0x000fe40000000000 */
[-C--:B--2---:R-:W-:Y:S02]  /*bb90*/  IABS R6, R0.reuse ;  /* 0x0000000000067213 */ /* 0x084fe40000000000 */
[-C--:B------:R-:W-:Y:S02]  /*bba0*/  IABS R8, R0.reuse ;  /* 0x0000000000087213 */ /* 0x080fe40000000000 */
[----:B------:R-:W1:Y:S01]  /*bbb0*/  I2F.RP R7, R6 ;  /* 0x0000000600077306 */ /* 0x000e620000209400 */
[----:B------:R-:W-:Y:S02]  /*bbc0*/  LOP3.LUT R5, R5, R0, RZ, 0x3c, !PT ;  /* 0x0000000005057212 */ /* 0x000fe400078e3cff */
[----:B------:R-:W-:Y:S02]  /*bbd0*/  IMAD.MOV R8, RZ, RZ, -R8 ;  /* 0x000000ffff087224 */ /* 0x000fe400078e0a08 */
[----:B------:R-:W-:-:S03]  /*bbe0*/  ISETP.GE.AND P1, PT, R5, RZ, PT ;  /* 0x000000ff0500720c */ /* 0x000fc60003f26270 */
[----:B-1----:R-:W0:Y:S02]  /*bbf0*/  MUFU.RCP R7, R7 ;  /* 0x0000000700077308 */ /* 0x002e240000001000 */
[----:B0--34-:R-:W-:-:S06]  /*bc00*/  VIADD R2, R7, 0xffffffe ;  /* 0x0ffffffe07027836 */ /* 0x019fcc0000000000 */
        /* <DEDUP_REMOVED lines=31> */
.L_x_19379:
[----:B------:R-:W-:Y:S01]  /*be00*/  STG.E.U8 desc[UR36][R16.64], R2 ;  /* 0x0000000210007986 */ /* 0x000fe2000c101124 */
[----:B------:R-:W-:Y:S05]  /*be10*/  EXIT ;  /* 0x000000000000794d */ /* 0x000fea0003800000 */
.L_x_19378:
        /* <DEDUP_REMOVED lines=12> */
.L_x_19382:
[----:B------:R-:W-:-:S05]  /*bee0*/  PRMT R3, R2, 0x8880, RZ ;  /* 0x0000888002037816 */ /* 0x000fca00000000ff */
[----:B------:R-:W-:Y:S01]  /*bef0*/  STG.E desc[UR36][R16.64], R3 ;  /* 0x0000000310007986 */ /* 0x000fe2000c101924 */
[----:B------:R-:W-:Y:S05]  /*bf00*/  EXIT ;  /* 0x000000000000794d */ /* 0x000fea0003800000 */
.L_x_19381:
[----:B------:R-:W-:-:S04]  /*bf10*/  PRMT R3, R2, 0x8880, RZ ;  /* 0x0000888002037816 */ /* 0x000fc800000000ff */
[----:B------:R-:W-:-:S05]  /*bf20*/  PRMT R3, R3, 0x7710, RZ ;  /* 0x0000771003037816 */ /* 0x000fca00000000ff */
[----:B------:R-:W-:Y:S01]  /*bf30*/  STG.E.U16 desc[UR36][R16.64], R3 ;  /* 0x0000000310007986 */ /* 0x000fe2000c101524 */
[----:B------:R-:W-:Y:S05]  /*bf40*/  EXIT ;  /* 0x000000000000794d */ /* 0x000fea0003800000 */
.L_x_19377:
        /* <DEDUP_REMOVED lines=9> */
.L_x_19384:
[----:B------:R-:W0:Y:S02]  /*bfe0*/  I2F.S8 R0, R2 ;  /* 0x0000000200007306 */ /* 0x000e240000001400 */
[----:B0-----:R-:W-:-:S05]  /*bff0*/  F2FP.F16.F32.PACK_AB R0, RZ, R0 ;  /* 0x00000000ff00723e */ /* 0x001fca00000000ff */
[----:B------:R-:W-:Y:S01]  /*c000*/  STG.E.U16 desc[UR36][R16.64], R0 ;  /* 0x0000000010007986 */ /* 0x000fe2000c101524 */
[----:B------:R-:W-:Y:S05]  /*c010*/  EXIT ;  /* 0x000000000000794d */ /* 0x000fea0003800000 */
.L_x_19383:
        /* <DEDUP_REMOVED lines=10> */
.L_x_19386:
[----:B------:R-:W0:Y:S02]  /*c0c0*/  I2F.S8 R2, R2 ;  /* 0x0000000200027306 */ /* 0x000e240000001400 */
[----:B0-----:R-:W-:-:S04]  /*c0d0*/  F2FP.F16.F32.PACK_AB R3, RZ, R2 ;  /* 0x00000002ff03723e */ /* 0x001fc800000000ff */
[----:B------:R-:W-:-:S05]  /*c0e0*/  PRMT R3, R3, 0x5410, RZ ;  /* 0x0000541003037816 */ /* 0x000fca00000000ff */
[----:B------:R-:W-:Y:S01]  /*c0f0*/  STG.E desc[UR36][R16.64], R3 ;  /* 0x0000000310007986 */ /* 0x000fe2000c101924 */
[----:B------:R-:W-:Y:S05]  /*c100*/  EXIT ;  /* 0x000000000000794d */ /* 0x000fea0003800000 */
.L_x_19385:
[----:B------:R-:W-:-:S04]  /*c110*/  PRMT R2, R2, 0x8880, RZ ;  /* 0x0000888002027816 */ /* 0x000fc800000000ff */
[----:B------:R-:W-:-:S06]  /*c120*/  PRMT R2, R2, 0x7710, RZ ;  /* 0x0000771002027816 */ /* 0x000fcc00000000ff */
[----:B------:R-:W0:Y:S02]  /*c130*/  I2F.F64.S16 R2, R2 ;  /* 0x0000000200027312 */ /* 0x000e240000101c00 */
[----:B0-----:R-:W-:Y:S01]  /*c140*/  STG.E.64 desc[UR36][R16.64], R2 ;  /* 0x0000000210007986 */ /* 0x001fe2000c101b24 */
[----:B------:R-:W-:Y:S05]  /*c150*/  EXIT ;  /* 0x000000000000794d */ /* 0x000fea0003800000 */
.L_x_19376:
        /* <DEDUP_REMOVED lines=12> */
.L_x_19389:
[----:B------:R-:W-:Y:S02]  /*c220*/  PRMT R4, R2, 0x8880, RZ ;  /* 0x0000888002047816 */ /* 0x000fe400000000ff */
[----:B------:R-:W-:Y:S02]  /*c230*/  CS2R R6, SRZ ;  /* 0x0000000000067805 */ /* 0x000fe4000001ff00 */
[----:B------:R-:W-:-:S06]  /*c240*/  PRMT R4, R4, 0x7710, RZ ;  /* 0x0000771004047816 */ /* 0x000fcc00000000ff */
[----:B------:R-:W0:Y:S02]  /*c250*/  I2F.F64.S16 R4, R4 ;  /* 0x0000000400047312 */ /* 0x000e240000101c00 */
[----:B0-----:R-:W-:Y:S01]  /*c260*/  STG.E.128 desc[UR36][R16.64], R4 ;  /* 0x0000000410007986 */ /* 0x001fe2000c101d24 */
[----:B------:R-:W-:Y:S05]  /*c270*/  EXIT ;  /* 0x000000000000794d */ /* 0x000fea0003800000 */
.L_x_19388:
        /* <DEDUP_REMOVED lines=21> */
.L_x_19393:
[----:B------:R-:W-:Y:S05]  /*c3d0*/  BSYNC B0 ;  /* 0x0000000000007941 */ /* 0x000fea0003800000 */
.L_x_19392:
[----:B------:R-:W-:-:S05]  /*c3e0*/  LOP3.LUT R3, R0, R3, RZ, 0xfc, !PT ;  /* 0x0000000300037212 */ /* 0x000fca00078efcff */
[----:B------:R-:W-:Y:S01]  /*c3f0*/  STG.E.U8 desc[UR36][R16.64], R3 ;  /* 0x0000000310007986 */ /* 0x000fe2000c101124 */
[----:B------:R-:W-:Y:S05]  /*c400*/  EXIT ;  /* 0x000000000000794d */ /* 0x000fea0003800000 */
.L_x_19391:
        /* <DEDUP_REMOVED lines=13> */
.L_x_19395:
[----:B------:R-:W-:Y:S01]  /*c4e0*/  IMAD.MOV.U32 R0, RZ, RZ, 0x7f ;  /* 0x0000007fff007424 */ /* 0x000fe200078e00ff */
[----:B------:R-:W-:-:S04]  /*c4f0*/  ISETP.GT.U32.AND P0, PT, R3, 0x7f800000, PT ;  /* 0x7f8000000300780c */ /* 0x000fc80003f04070 */
[----:B------:R-:W-:-:S09]  /*c500*/  SEL R0, R0, 0x7c, P0 ;  /* 0x0000007c00007807 */ /* 0x000fd20000000000 */
.L_x_19396:
[----:B------:R-:W-:Y:S05]  /*c510*/  BSYNC B0 ;  /* 0x0000000000007941 */ /* 0x000fea0003800000 */
.L_x_19394:
[----:B------:R-:W-:-:S04]  /*c520*/  LOP3.LUT R2, R5, 0x80000000, RZ, 0xc0, !PT ;  /* 0x8000000005027812 */ /* 0x000fc800078ec0ff */
[----:B------:R-:W-:-:S04]  /*c530*/  SHF.R.U32.HI R3, RZ, 0x18, R2 ;  /* 0x00000018ff037819 */ /* 0x000fc80000011602 */
[----:B------:R-:W-:-:S05]  /*c540*/  LOP3.LUT R3, R0, R3, RZ, 0xfc, !PT ;  /* 0x0000000300037212 */ /* 0x000fca00078efcff */
[----:B------:R-:W-:Y:S01]  /*c550*/  STG.E.U8 desc[UR36][R16.64], R3 ;  /* 0x0000000310007986 */ /* 0x000fe2000c101124 */
[----:B------:R-:W-:Y:S05]  /*c560*/  EXIT ;  /* 0x000000000000794d */ /* 0x000fea0003800000 */
.L_x_19390:
[----:B------:R-:W0:Y:S02]  /*c570*/  I2F.S8 R0, R2 ;  /* 0x0000000200007306 */ /* 0x000e240000001400 */
[----:B0-----:R-:W-:-:S05]  /*c580*/  F2FP.BF16.F32.PACK_AB R0, RZ, R0 ;  /* 0x00000000ff00723e */ /* 0x001fca00000010ff */
[----:B------:R-:W-:Y:S01]  /*c590*/  STG.E.U16 desc[UR36][R16.64], R0 ;  /* 0x0000000010007986 */ /* 0x000fe2000c101524 */
[----:B------:R-:W-:Y:S05]  /*c5a0*/  EXIT ;  /* 0x000000000000794d */ /* 0x000fea0003800000 */
.L_x_19387:
        /* <DEDUP_REMOVED lines=12> */
.L_x_19399:
        /* <DEDUP_REMOVED lines=17> */
.L_x_19402:
[----:B------:R-:W-:-:S04]  /*c780*/  LOP3.LUT R2, R5, 0x80000000, RZ, 0xc0, !PT ;  /* 0x8000000005027812 */ /* 0x000fc800078ec0ff */
[----:B------:R-:W-:-:S04]  /*c790*/  SHF.R.U32.HI R3, RZ, 0x18, R2 ;  /* 0x00000018ff037819 */ /* 0x000fc80000011602 */
[----:B------:R-:W-:-:S04]  /*c7a0*/  LOP3.LUT R0, R0, R3, RZ, 0xfc, !PT ;  /* 0x0000000300007212 */ /* 0x000fc800078efcff */
[----:B------:R-:W-:-:S07]  /*c7b0*/  PRMT R8, R0, 0x7610, R8 ;  /* 0x0000761000087816 */ /* 0x000fce0000000008 */
.L_x_19401:
[----:B------:R-:W-:Y:S05]  /*c7c0*/  BSYNC B0 ;  /* 0x0000000000007941 */ /* 0x000fea0003800000 */
.L_x_19400:
[----:B------:R-:W-:Y:S01]  /*c7d0*/  STG.E.U8 desc[UR36][R16.64], R8 ;  /* 0x0000000810007986 */ /* 0x000fe2000c101124 */
[----:B------:R-:W-:Y:S05]  /*c7e0*/  EXIT ;  /* 0x000000000000794d */ /* 0x000fea0003800000 */
.L_x_19398:
        /* <DEDUP_REMOVED lines=17> */
.L_x_19405:
[----:B------:R-:W-:-:S04]  /*c900*/  LOP3.LUT R2, R5, 0x80000000, RZ, 0xc0, !PT ;  /* 0x8000000005027812 */ /* 0x000fc800078ec0ff */
[----:B------:R-:W-:-:S04]  /*c910*/  SHF.R.U32.HI R3, RZ, 0x18, R2 ;  /* 0x00000018ff037819 */ /* 0x000fc80000011602 */
[----:B------:R-:W-:-:S04]  /*c920*/  LOP3.LUT R0, R0, R3, RZ, 0xfc, !PT ;  /* 0x0000000300007212 */ /* 0x000fc800078efcff */
[----:B------:R-:W-:-:S07]  /*c930*/  PRMT R8, R0, 0x7610, R8 ;  /* 0x0000761000087816 */ /* 0x000fce0000000008 */
.L_x_19404:
[----:B------:R-:W-:Y:S05]  /*c940*/  BSYNC B0 ;  /* 0x0000000000007941 */ /* 0x000fea0003800000 */
.L_x_19403:
[----:B------:R-:W-:Y:S01]  /*c950*/  STG.E.U8 desc[UR36][R16.64], R8 ;  /* 0x0000000810007986 */ /* 0x000fe2000c101124 */
[----:B------:R-:W-:Y:S05]  /*c960*/  EXIT ;  /* 0x000000000000794d */ /* 0x000fea0003800000 */
.L_x_19397:
        /* <DEDUP_REMOVED lines=22> */
.L_x_19380:
        /* <DEDUP_REMOVED lines=16> */
.L_x_19408:
[----:B------:R-:W-:Y:S05]  /*cbd0*/  EXIT ;  /* 0x000000000000794d */ /* 0x000fea0003800000 */
.L_x_19407:
[----:B------:R-:W-:-:S04]  /*cbe0*/  LOP3.LUT R2, R2, 0xffff, RZ, 0xc0, !PT ;  /* 0x0000ffff02027812 */ /* 0x000fc800078ec0ff */
[----:B------:R-:W-:-:S04]  /*cbf0*/  PRMT R2, R2, 0x8880, RZ ;  /* 0x0000888002027816 */ /* 0x000fc800000000ff */
[----:B------:R-:W-:-:S05]  /*cc00*/  SHF.R.S32.HI R3, RZ, 0x1f, R2 ;  /* 0x0000001fff037819 */ /* 0x000fca0000011402 */
[----:B------:R-:W-:Y:S01]  /*cc10*/  STG.E.64 desc[UR36][R16.64], R2 ;  /* 0x0000000210007986 */ /* 0x000fe2000c101b24 */
[----:B------:R-:W-:Y:S05]  /*cc20*/  EXIT ;  /* 0x000000000000794d */ /* 0x000fea0003800000 */
.L_x_19406:
[----:B------:R-:W-:-:S05]  /*cc30*/  PRMT R3, R2, 0x8880, RZ ;  /* 0x0000888002037816 */ /* 0x000fca00000000ff */
[----:B------:R-:W-:Y:S01]  /*cc40*/  STG.E desc[UR36][R16.64], R3 ;  /* 0x0000000310007986 */ /* 0x000fe2000c101924 */
[----:B------:R-:W-:Y:S05]  /*cc50*/  EXIT ;  /* 0x000000000000794d */ /* 0x000fea0003800000 */
.L_x_19409:
        /* <DEDUP_REMOVED lines=10> */
.L_x_22942:


//--------------------- .text._ZN2at6native27unrolled_elementwise_kernelINS0_13BUnaryFunctorIaaaZZZNS0_15binary_internal21div_trunc_kernel_cudaERNS_18TensorIteratorBaseEENKUlvE_clEvENKUlvE0_clEvEUlaaE_EESt5arrayIPcLm2EELi4E23TrivialOffsetCalculatorILi1EjESE_NS0_6memory12LoadWithCastILi1EEENSF_13StoreWithCastILi1EEEEEviT_T0_T2_T3_T4_T5_ --------------------------
	.section	.text._ZN2at6native27unrolled_elementwise_kernelINS0_13BUnaryFunctorIaaaZZZNS0_15binary_internal21div_trunc_kernel_cudaERNS_18TensorIteratorBaseEENKUlvE_clEvENKUlvE0_clEvEUlaaE_EESt5arrayIPcLm2EELi4E23TrivialOffsetCalculatorILi1EjESE_NS0_6memory12LoadWithCastILi1EEENSF_13StoreWithCastILi1EEEEEviT_T0_T2_T3_T4_T5_,"ax",@progbits
	.align	128
        .global         _ZN2at6native27unrolled_elementwise_kernelINS0_13BUnaryFunctorIaaaZZZNS0_15binary_internal21div_trunc_kernel_cudaERNS_18TensorIteratorBaseEENKUlvE_clEvENKUlvE0_clEvEUlaaE_EESt5arrayIPcLm2EELi4E23TrivialOffsetCalculatorILi1EjESE_NS0_6memory12LoadWithCastILi1EEENSF_13StoreWithCastILi1EEEEEviT_T0_T2_T3_T4_T5_
        .type           _ZN2at6native27unrolled_elementwise_kernelINS0_13BUnaryFunctorIaaaZZZNS0_15binary_internal21div_trunc_kernel_cudaERNS_18TensorIteratorBaseEENKUlvE_clEvENKUlvE0_clEvEUlaaE_EESt5arrayIPcLm2EELi4E23TrivialOffsetCalculatorILi1EjESE_NS0_6memory12LoadWithCastILi1EEENSF_13StoreWithCastILi1EEEEEviT_T0_T2_T3_T4_T5_,@function
        .size           _ZN2at6native27unrolled_elementwise_kernelINS0_13BUnaryFunctorIaaaZZZNS0_15binary_internal21div_trunc_kernel_cudaERNS_18TensorIteratorBaseEENKUlvE_clEvENKUlvE0_clEvEUlaaE_EESt5arrayIPcLm2EELi4E23TrivialOffsetCalculatorILi1EjESE_NS0_6memory12LoadWithCastILi1EEENSF_13StoreWithCastILi1EEEEEviT_T0_T2_T3_T4_T5_,(.L_x_22943 - _ZN2at6native27unrolled_elementwise_kernelINS0_13BUnaryFunctorIaaaZZZNS0_15binary_internal21div_trunc_kernel_cudaERNS_18TensorIteratorBaseEENKUlvE_clEvENKUlvE0_clEvEUlaaE_EESt5arrayIPcLm2EELi4E23TrivialOffsetCalculatorILi1EjESE_NS0_6memory12LoadWithCastILi1EEENSF_13StoreWithCastILi1EEEEEviT_T0_T2_T3_T4_T5_)
        .other          _ZN2at6native27unrolled_elementwise_kernelINS0_13BUnaryFunctorIaaaZZZNS0_15binary_internal21div_trunc_kernel_cudaERNS_18TensorIteratorBaseEENKUlvE_clEvENKUlvE0_clEvEUlaaE_EESt5arrayIPcLm2EELi4E23TrivialOffsetCalculatorILi1EjESE_NS0_6memory12LoadWithCastILi1EEENSF_13StoreWithCastILi1EEEEEviT_T0_T2_T3_T4_T5_,@"STO_CUDA_ENTRY STV_DEFAULT"
_ZN2at6native27unrolled_elementwise_kernelINS0_13BUnaryFunctorIaaaZZZNS0_15binary_internal21div_trunc_kernel_cudaERNS_18TensorIteratorBaseEENKUlvE_clEvENKUlvE0_clEvEUlaaE_EESt5arrayIPcLm2EELi4E23TrivialOffsetCalculatorILi1EjESE_NS0_6memory12LoadWithCastILi1EEENSF_13StoreWithCastILi1EEEEEviT_T0_T2_T3_T4_T5_:
.text._ZN2at6native27unrolled_elementwise_kernelINS0_13BUnaryFunctorIaaaZZZNS0_15binary_internal21div_trunc_kernel_cudaERNS_18TensorIteratorBaseEENKUlvE_clEvENKUlvE0_clEvEUlaaE_EESt5arrayIPcLm2EELi4E23TrivialOffsetCalculatorILi1EjESE_NS0_6memory12LoadWithCastILi1EEENSF_13StoreWithCastILi1EEEEEviT_T0_T2_T3_T4_T5_:
        /* <DEDUP_REMOVED lines=31> */
.L_x_19415:
[----:B------:R3:W5:Y:S01]  /*01f0*/  LDG.E.U8 R22, desc[UR36][R4.64] ;  /* 0x0000002404167981 */ /* 0x000762000c1e1100 */
[----:B------:R-:W-:Y:S05]  /*0200*/  BRA `(.L_x_19417) ;  /* 0x0000000c00587947 */ /* 0x000fea0003800000 */
.L_x_19414:
        /* <DEDUP_REMOVED lines=8> */
.L_x_19419:
[----:B------:R1:W5:Y:S01]  /*0290*/  LDG.E.U8 R22, desc[UR36][R4.64] ;  /* 0x0000002404167981 */ /* 0x000362000c1e1100 */
[----:B------:R-:W-:Y:S05]  /*02a0*/  BRA `(.L_x_19417) ;  /* 0x0000000c00307947 */ /* 0x000fea0003800000 */
.L_x_19418:
[----:B------:R2:W5:Y:S01]  /*02b0*/  LDG.E.U16 R22, desc[UR36][R4.64] ;  /* 0x0000002404167981 */ /* 0x000562000c1e1500 */
[----:B------:R-:W-:Y:S05]  /*02c0*/  BRA `(.L_x_19417) ;  /* 0x0000000c00287947 */ /* 0x000fea0003800000 */
.L_x_19413:
        /* <DEDUP_REMOVED lines=9> */
.L_x_19421:
[----:B------:R-:W2:Y:S02]  /*0360*/  LDG.E.U16 R0, desc[UR36][R4.64] ;  /* 0x0000002404007981 */ /* 0x000ea4000c1e1500 */
[----:B--2---:R-:W-:-:S06]  /*0370*/  HADD2.F32 R0, -RZ, R0.H0_H0 ;  /* 0x20000000ff007230 */ /* 0x004fcc0000004100 */
[----:B------:R-:W0:Y:S02]  /*0380*/  F2I.FTZ.TRUNC.NTZ R0, R0 ;  /* 0x0000000000007305 */ /* 0x000e24000021f100 */
[----:B0-----:R-:W-:Y:S01]  /*0390*/  PRMT R22, R0, 0x7610, R22 ;  /* 0x0000761000167816 */ /* 0x001fe20000000016 */
[----:B------:R-:W-:Y:S06]  /*03a0*/  BRA `(.L_x_19417) ;  /* 0x0000000800f07947 */ /* 0x000fec0003800000 */
.L_x_19420:
        /* <DEDUP_REMOVED lines=9> */
.L_x_19423:
[----:B------:R-:W2:Y:S02]  /*0440*/  LDG.E.U16 R4, desc[UR36][R4.64] ;  /* 0x0000002404047981 */ /* 0x000ea4000c1e1500 */
[----:B--2---:R-:W-:-:S06]  /*0450*/  HADD2.F32 R0, -RZ, R4.H0_H0 ;  /* 0x20000004ff007230 */ /* 0x004fcc0000004100 */
[----:B------:R-:W0:Y:S02]  /*0460*/  F2I.FTZ.TRUNC.NTZ R0, R0 ;  /* 0x0000000000007305 */ /* 0x000e24000021f100 */
[----:B0-----:R-:W-:Y:S01]  /*0470*/  PRMT R22, R0, 0x7610, R22 ;  /* 0x0000761000167816 */ /* 0x001fe20000000016 */
[----:B------:R-:W-:Y:S06]  /*0480*/  BRA `(.L_x_19417) ;  /* 0x0000000800b87947 */ /* 0x000fec0003800000 */
.L_x_19422:
[----:B------:R-:W2:Y:S02]  /*0490*/  LDG.E.64 R4, desc[UR36][R4.64] ;  /* 0x0000002404047981 */ /* 0x000ea4000c1e1b00 */
[----:B--2---:R0:W1:Y:S01]  /*04a0*/  F2I.F64.TRUNC R22, R4 ;  /* 0x0000000400167311 */ /* 0x004062000030d100 */
[----:B------:R-:W-:Y:S05]  /*04b0*/  BRA `(.L_x_19417) ;  /* 0x0000000800ac7947 */ /* 0x000fea0003800000 */
.L_x_19412:
        /* <DEDUP_REMOVED lines=12> */
.L_x_19426:
[----:B------:R-:W2:Y:S02]  /*0580*/  LDG.E.64 R4, desc[UR36][R4.64] ;  /* 0x0000002404047981 */ /* 0x000ea4000c1e1b00 */
[----:B--2---:R0:W1:Y:S01]  /*0590*/  F2I.F64.TRUNC R22, R4 ;  /* 0x0000000400167311 */ /* 0x004062000030d100 */
[----:B------:R-:W-:Y:S05]  /*05a0*/  BRA `(.L_x_19417) ;  /* 0x0000000800707947 */ /* 0x000fea0003800000 */
.L_x_19425:
        /* <DEDUP_REMOVED lines=28> */
.L_x_19428:
        /* <DEDUP_REMOVED lines=16> */
.L_x_19427:
[----:B------:R-:W2:Y:S02]  /*0870*/  LDG.E.U16 R0, desc[UR36][R4.64] ;  /* 0x0000002404007981 */ /* 0x000ea4000c1e1500 */
[----:B--2---:R-:W-:-:S06]  /*0880*/  IMAD.U32 R0, R0, 0x10000, RZ ;  /* 0x0001000000007824 */ /* 0x004fcc00078e00ff */
[----:B------:R-:W0:Y:S02]  /*0890*/  F2I.FTZ.TRUNC.NTZ R0, R0 ;  /* 0x0000000000007305 */ /* 0x000e24000021f100 */
[----:B0-----:R-:W-:Y:S01]  /*08a0*/  PRMT R22, R0, 0x7610, R22 ;  /* 0x0000761000167816 */ /* 0x001fe20000000016 */
[----:B------:R-:W-:Y:S06]  /*08b0*/  BRA `(.L_x_19417) ;  /* 0x0000000400ac7947 */ /* 0x000fec0003800000 */
.L_x_19424:
        /* <DEDUP_REMOVED lines=10> */
.L_x_19431:
        /* <DEDUP_REMOVED lines=21> */
.L_x_19435:
[----:B------:R-:W-:Y:S05]  /*0ab0*/  BSYNC B1 ;  /* 0x0000000000017941 */ /* 0x000fea0003800000 */
.L_x_19434:
[----:B------:R-:W-:Y:S01]  /*0ac0*/  LEA R5, R0, 0x3b800000, 0x17 ;  /* 0x3b80000000057811 */ /* 0x000fe200078eb8ff */
[----:B------:R-:W-:-:S05]  /*0ad0*/  IMAD.SHL.U32 R0, R3, 0x100000, RZ ;  /* 0x0010000003007824 */ /* 0x000fca00078e00ff */
[----:B------:R-:W-:-:S07]  /*0ae0*/  LOP3.LUT R0, R5, R0, R6, 0xfe, !PT ;  /* 0x0000000005007212 */ /* 0x000fce00078efe06 */
.L_x_19433:
[----:B------:R-:W-:Y:S05]  /*0af0*/  BSYNC B0 ;  /* 0x0000000000007941 */ /* 0x000fea0003800000 */
.L_x_19432:
[----:B------:R-:W0:Y:S02]  /*0b00*/  F2I.FTZ.TRUNC.NTZ R0, R0 ;  /* 0x0000000000007305 */ /* 0x000e24000021f100 */
[----:B0-----:R-:W-:Y:S01]  /*0b10*/  PRMT R22, R0, 0x7610, R22 ;  /* 0x0000761000167816 */ /* 0x001fe20000000016 */
[----:B------:R-:W-:Y:S06]  /*0b20*/  BRA `(.L_x_19417) ;  /* 0x0000000400107947 */ /* 0x000fec0003800000 */
.L_x_19430:
        /* <DEDUP_REMOVED lines=21> */
.L_x_19439:
[----:B------:R-:W-:Y:S05]  /*0c80*/  BSYNC B1 ;  /* 0x0000000000017941 */ /* 0x000fea0003800000 */
.L_x_19438:
[----:B------:R-:W-:Y:S01]  /*0c90*/  LEA R5, R0, 0x37800000, 0x17 ;  /* 0x3780000000057811 */ /* 0x000fe200078eb8ff */
[----:B------:R-:W-:-:S05]  /*0ca0*/  IMAD.SHL.U32 R0, R3, 0x200000, RZ ;  /* 0x0020000003007824 */ /* 0x000fca00078e00ff */
[----:B------:R-:W-:-:S07]  /*0cb0*/  LOP3.LUT R0, R5, R0, R6, 0xfe, !PT ;  /* 0x0000000005007212 */ /* 0x000fce00078efe06 */
.L_x_19437:
[----:B------:R-:W-:Y:S05]  /*0cc0*/  BSYNC B0 ;  /* 0x0000000000007941 */ /* 0x000fea0003800000 */
.L_x_19436:
[----:B------:R-:W0:Y:S02]  /*0cd0*/  F2I.FTZ.TRUNC.NTZ R0, R0 ;  /* 0x0000000000007305 */ /* 0x000e24000021f100 */
[----:B0-----:R-:W-:Y:S01]  /*0ce0*/  PRMT R22, R0, 0x7610, R22 ;  /* 0x0000761000167816 */ /* 0x001fe20000000016 */
[----:B------:R-:W-:Y:S06]  /*0cf0*/  BRA `(.L_x_19417) ;  /* 0x00000000009c7947 */ /* 0x000fec0003800000 */
.L_x_19429:
        /* <DEDUP_REMOVED lines=14> */
.L_x_19443:
[----:B------:R-:W-:Y:S05]  /*0de0*/  BSYNC B0 ;  /* 0x0000000000007941 */ /* 0x000fea0003800000 */
.L_x_19442:
[----:B------:R-:W0:Y:S02]  /*0df0*/  F2I.FTZ.TRUNC.NTZ R0, R0 ;  /* 0x0000000000007305 */ /* 0x000e24000021f100 */
[----:B0-----:R-:W-:Y:S01]  /*0e00*/  PRMT R22, R0, 0x7610, R22 ;  /* 0x0000761000167816 */ /* 0x001fe20000000016 */
[----:B------:R-:W-:Y:S06]  /*0e10*/  BRA `(.L_x_19417) ;  /* 0x0000000000547947 */ /* 0x000fec0003800000 */
.L_x_19416:
        /* <DEDUP_REMOVED lines=16> */
.L_x_19444:
[----:B------:R-:W-:Y:S01]  /*0f20*/  PRMT R22, RZ, 0x7610, R22 ;  /* 0x00007610ff167816 */ /* 0x000fe20000000016 */
[----:B------:R-:W-:Y:S06]  /*0f30*/  BRA `(.L_x_19417) ;  /* 0x00000000000c7947 */ /* 0x000fec0003800000 */
.L_x_19441:
[----:B------:R0:W5:Y:S01]  /*0f40*/  LDG.E.U8 R22, desc[UR36][R4.64] ;  /* 0x0000002404167981 */ /* 0x000162000c1e1100 */
[----:B------:R-:W-:Y:S05]  /*0f50*/  BRA `(.L_x_19417) ;  /* 0x0000000000047947 */ /* 0x000fea0003800000 */
.L_x_19440:
[----:B------:R0:W5:Y:S02]  /*0f60*/  LDG.E.U8 R22, desc[UR36][R4.64] ;  /* 0x0000002404167981 */ /* 0x000164000c1e1100 */
.L_x_19417:
[----:B------:R-:W2:Y:S02]  /*0f70*/  S2R R17, SR_TID.X ;  /* 0x0000000000117919 */ /* 0x000ea40000002100 */
[----:B--2---:R-:W-:-:S07]  /*0f80*/  VIADD R17, R17, 0x80 ;  /* 0x0000008011117836 */ /* 0x004fce0000000000 */
.L_x_19411:
[----:B------:R-:W-:Y:S05]  /*0f90*/  BSYNC B6 ;  /* 0x0000000000067941 */ /* 0x000fea0003800000 */
.L_x_19410:
        /* <DEDUP_REMOVED lines=23> */
.L_x_19450:
[----:B------:R0:W5:Y:S01]  /*1110*/  LDG.E.U8 R26, desc[UR36][R4.64] ;  /* 0x00000024041a7981 */ /* 0x000162000c1e1100 */
[----:B------:R-:W-:Y:S05]  /*1120*/  BRA `(.L_x_19452) ;  /* 0x0000000c00547947 */ /* 0x000fea0003800000 */
.L_x_19449:
        /* <DEDUP_REMOVED lines=8> */
.L_x_19454:
[----:B------:R0:W5:Y:S01]  /*11b0*/  LDG.E.U8 R26, desc[UR36][R4.64] ;  /* 0x00000024041a7981 */ /* 0x000162000c1e1100 */
[----:B------:R-:W-:Y:S05]  /*11c0*/  BRA `(.L_x_19452) ;  /* 0x0000000c002c7947 */ /* 0x000fea0003800000 */
.L_x_19453:
[----:B------:R0:W5:Y:S01]  /*11d0*/  LDG.E.U16 R26, desc[UR36][R4.64] ;  /* 0x00000024041a7981 */ /* 0x000162000c1e1500 */
[----:B------:R-:W-:Y:S05]  /*11e0*/  BRA `(.L_x_19452) ;  /* 0x0000000c00247947 */ /* 0x000fea0003800000 */
.L_x_19448:
        /* <DEDUP_REMOVED lines=9> */
.L_x_19456:
[----:B------:R-:W2:Y:S02]  /*1280*/  LDG.E.U16 R0, desc[UR36][R4.64] ;  /* 0x0000002404007981 */ /* 0x000ea4000c1e1500 */
[----:B--2---:R-:W-:-:S06]  /*1290*/  HADD2.F32 R0, -RZ, R0.H0_H0 ;  /* 0x20000000ff007230 */ /* 0x004fcc0000004100 */
[----:B------:R-:W0:Y:S02]  /*12a0*/  F2I.FTZ.TRUNC.NTZ R0, R0 ;  /* 0x0000000000007305 */ /* 0x000e24000021f100 */
[----:B0-----:R-:W-:Y:S01]  /*12b0*/  PRMT R26, R0, 0x7610, R26 ;  /* 0x00007610001a7816 */ /* 0x001fe2000000001a */
[----:B------:R-:W-:Y:S06]  /*12c0*/  BRA `(.L_x_19452) ;  /* 0x0000000800ec7947 */ /* 0x000fec0003800000 */
.L_x_19455:
        /* <DEDUP_REMOVED lines=9> */
.L_x_19458:
[----:B------:R-:W2:Y:S02]  /*1360*/  LDG.E.U16 R4, desc[UR36][R4.64] ;  /* 0x0000002404047981 */ /* 0x000ea4000c1e1500 */
[----:B--2---:R-:W-:-:S06]  /*1370*/  HADD2.F32 R0, -RZ, R4.H0_H0 ;  /* 0x20000004ff007230 */ /* 0x004fcc0000004100 */
[----:B------:R-:W0:Y:S02]  /*1380*/  F2I.FTZ.TRUNC.NTZ R0, R0 ;  /* 0x0000000000007305 */ /* 0x000e24000021f100 */
[----:B0-----:R-:W-:Y:S01]  /*1390*/  PRMT R26, R0, 0x7610, R26 ;  /* 0x00007610001a7816 */ /* 0x001fe2000000001a */
[----:B------:R-:W-:Y:S06]  /*13a0*/  BRA `(.L_x_19452) ;  /* 0x0000000800b47947 */ /* 0x000fec0003800000 */
.L_x_19457:
[----:B------:R-:W2:Y:S02]  /*13b0*/  LDG.E.64 R4, desc[UR36][R4.64] ;  /* 0x0000002404047981 */ /* 0x000ea4000c1e1b00 */
[----:B--2---:R0:W1:Y:S01]  /*13c0*/  F2I.F64.TRUNC R26, R4 ;  /* 0x00000004001a7311 */ /* 0x004062000030d100 */
[----:B------:R-:W-:Y:S05]  /*13d0*/  BRA `(.L_x_19452) ;  /* 0x0000000800a87947 */ /* 0x000fea0003800000 */
.L_x_19447:
        /* <DEDUP_REMOVED lines=12> */
.L_x_19461:
[----:B------:R-:W2:Y:S02]  /*14a0*/  LDG.E.64 R4, desc[UR36][R4.64] ;  /* 0x0000002404047981 */ /* 0x000ea4000c1e1b00 */
[----:B--2---:R0:W1:Y:S01]  /*14b0*/  F2I.F64.TRUNC R26, R4 ;  /* 0x00000004001a7311 */ /* 0x004062000030d100 */
[----:B------:R-:W-:Y:S05]  /*14c0*/  BRA `(.L_x_19452) ;  /* 0x00000008006c7947 */ /* 0x000fea0003800000 */
.L_x_19460:
        /* <DEDUP_REMOVED lines=28> */
.L_x_19463:
        /* <DEDUP_REMOVED lines=15> */
.L_x_19462:
[----:B------:R-:W2:Y:S02]  /*1780*/  LDG.E.U16 R0, desc[UR36][R4.64] ;  /* 0x0000002404007981 */ /* 0x000ea4000c1e1500 */
[----:B--2---:R-:W-:-:S06]  /*1790*/  IMAD.U32 R0, R0, 0x10000, RZ ;  /* 0x0001000000007824 */ /* 0x004fcc00078e00ff */
[----:B------:R-:W0:Y:S02]  /*17a0*/  F2I.FTZ.TRUNC.NTZ R0, R0 ;  /* 0x0000000000007305 */ /* 0x000e24000021f100 */
[----:B0-----:R-:W-:Y:S01]  /*17b0*/  PRMT R26, R0, 0x7610, R26 ;  /* 0x00007610001a7816 */ /* 0x001fe2000000001a */
[----:B------:R-:W-:Y:S06]  /*17c0*/  BRA `(.L_x_19452) ;  /* 0x0000000400ac7947 */ /* 0x000fec0003800000 */
.L_x_19459:
        /* <DEDUP_REMOVED lines=10> */
.L_x_19466:
        /* <DEDUP_REMOVED lines=21> */
.L_x_19470:
[----:B------:R-:W-:Y:S05]  /*19c0*/  BSYNC B1 ;  /* 0x0000000000017941 */ /* 0x000fea0003800000 */
.L_x_19469:
[----:B------:R-:W-:Y:S01]  /*19d0*/  LEA R5, R0, 0x3b800000, 0x17 ;  /* 0x3b80000000057811 */ /* 0x000fe200078eb8ff */
[----:B------:R-:W-:-:S05]  /*19e0*/  IMAD.SHL.U32 R0, R3, 0x100000, RZ ;  /* 0x0010000003007824 */ /* 0x000fca00078e00ff */
[----:B------:R-:W-:-:S07]  /*19f0*/  LOP3.LUT R0, R5, R0, R6, 0xfe, !PT ;  /* 0x0000000005007212 */ /* 0x000fce00078efe06 */
.L_x_19468:
[----:B------:R-:W-:Y:S05]  /*1a00*/  BSYNC B0 ;  /* 0x0000000000007941 */ /* 0x000fea0003800000 */
.L_x_19467:
[----:B------:R-:W0:Y:S02]  /*1a10*/  F2I.FTZ.TRUNC.NTZ R0, R0 ;  /* 0x0000000000007305 */ /* 0x000e24000021f100 */
[----:B0-----:R-:W-:Y:S01]  /*1a20*/  PRMT R26, R0, 0x7610, R26 ;  /* 0x00007610001a7816 */ /* 0x001fe2000000001a */
[----:B------:R-:W-:Y:S06]  /*1a30*/  BRA `(.L_x_19452) ;  /* 0x0000000400107947 */ /* 0x000fec0003800000 */
.L_x_19465:
        /* <DEDUP_REMOVED lines=21> */
.L_x_19474:
[----:B------:R-:W-:Y:S05]  /*1b90*/  BSYNC B1 ;  /* 0x0000000000017941 */ /* 0x000fea0003800000 */
.L_x_19473:
[----:B------:R-:W-:Y:S01]  /*1ba0*/  LEA R5, R0, 0x37800000, 0x17 ;  /* 0x3780000000057811 */ /* 0x000fe200078eb8ff */
[----:B------:R-:W-:-:S05]  /*1bb0*/  IMAD.SHL.U32 R0, R3, 0x200000, RZ ;  /* 0x0020000003007824 */ /* 0x000fca00078e00ff */
[----:B------:R-:W-:-:S07]  /*1bc0*/  LOP3.LUT R0, R5, R0, R6, 0xfe, !PT ;  /* 0x0000000005007212 */ /* 0x000fce00078efe06 */
.L_x_19472:
[----:B------:R-:W-:Y:S05]  /*1bd0*/  BSYNC B0 ;  /* 0x0000000000007941 */ /* 0x000fea0003800000 */
.L_x_19471:
[----:B------:R-:W0:Y:S02]  /*1be0*/  F2I.FTZ.TRUNC.NTZ R0, R0 ;  /* 0x0000000000007305 */ /* 0x000e24000021f100 */
[----:B0-----:R-:W-:Y:S01]  /*1bf0*/  PRMT R26, R0, 0x7610, R26 ;  /* 0x00007610001a7816 */ /* 0x001fe2000000001a */
[----:B------:R-:W-:Y:S06]  /*1c00*/  BRA `(.L_x_19452) ;  /* 0x00000000009c7947 */ /* 0x000fec0003800000 */
.L_x_19464:
        /* <DEDUP_REMOVED lines=14> */
.L_x_19478:
[----:B------:R-:W-:Y:S05]  /*1cf0*/  BSYNC B0 ;  /* 0x0000000000007941 */ /* 0x000fea0003800000 */
.L_x_19477:
[----:B------:R-:W0:Y:S02]  /*1d00*/  F2I.FTZ.TRUNC.NTZ R0, R0 ;  /* 0x0000000000007305 */ /* 0x000e24000021f100 */
[----:B0-----:R-:W-:Y:S01]  /*1d10*/  PRMT R26, R0, 0x7610, R26 ;  /* 0x00007610001a7816 */ /* 0x001fe2000000001a */
[----:B------:R-:W-:Y:S06]  /*1d20*/  BRA `(.L_x_19452) ;  /* 0x0000000000547947 */ /* 0x000fec0003800000 */
.L_x_19451:
        /* <DEDUP_REMOVED lines=16> */
.L_x_19479:
[----:B------:R-:W-:Y:S01]  /*1e30*/  PRMT R26, RZ, 0x7610, R26 ;  /* 0x00007610ff1a7816 */ /* 0x000fe2000000001a */
[----:B------:R-:W-:Y:S06]  /*1e40*/  BRA `(.L_x_19452) ;  /* 0x00000000000c7947 */ /* 0x000fec0003800000 */
.L_x_19476:
[----:B------:R3:W5:Y:S01]  /*1e50*/  LDG.E.U8 R26, desc[UR36][R4.64] ;  /* 0x00000024041a7981 */ /* 0x000762000c1e1100 */
[----:B------:R-:W-:Y:S05]  /*1e60*/  BRA `(.L_x_19452) ;  /* 0x0000000000047947 */ /* 0x000fea0003800000 */
.L_x_19475:
[----:B------:R2:W5:Y:S02]  /*1e70*/  LDG.E.U8 R26, desc[UR36][R4.64] ;  /* 0x00000024041a7981 */ /* 0x000564000c1e1100 */
.L_x_19452:
[----:B------:R-:W-:-:S07]  /*1e80*/  VIADD R17, R17, 0x80 ;  /* 0x0000008011117836 */ /* 0x000fce0000000000 */
.L_x_19446:
[----:B------:R-:W-:Y:S05]  /*1e90*/  BSYNC B6 ;  /* 0x0000000000067941 */ /* 0x000fea0003800000 */
.L_x_19445:
        /* <DEDUP_REMOVED lines=25> */
.L_x_19485:
[----:B------:R0:W5:Y:S01]  /*2030*/  LDG.E.U8 R18, desc[UR36][R4.64] ;  /* 0x0000002404127981 */ /* 0x000162000c1e1100 */
[----:B------:R-:W-:Y:S05]  /*2040*/  BRA `(.L_x_19487) ;  /* 0x0000000c00547947 */ /* 0x000fea0003800000 */
.L_x_19484:
        /* <DEDUP_REMOVED lines=8> */
.L_x_19489:
[----:B------:R0:W5:Y:S01]  /*20d0*/  LDG.E.U8 R18, desc[UR36][R4.64] ;  /* 0x0000002404127981 */ /* 0x000162000c1e1100 */
[----:B------:R-:W-:Y:S05]  /*20e0*/  BRA `(.L_x_19487) ;  /* 0x0000000c002c7947 */ /* 0x000fea0003800000 */
.L_x_19488:
[----:B------:R0:W5:Y:S01]  /*20f0*/  LDG.E.U16 R18, desc[UR36][R4.64] ;  /* 0x0000002404127981 */ /* 0x000162000c1e1500 */
[----:B------:R-:W-:Y:S05]  /*2100*/  BRA `(.L_x_19487) ;  /* 0x0000000c00247947 */ /* 0x000fea0003800000 */
.L_x_19483:
        /* <DEDUP_REMOVED lines=9> */
.L_x_19491:
[----:B------:R-:W2:Y:S02]  /*21a0*/  LDG.E.U16 R0, desc[UR36][R4.64] ;  /* 0x0000002404007981 */ /* 0x000ea4000c1e1500 */
[----:B--2---:R-:W-:-:S06]  /*21b0*/  HADD2.F32 R0, -RZ, R0.H0_H0 ;  /* 0x20000000ff007230 */ /* 0x004fcc0000004100 */
[----:B------:R-:W0:Y:S02]  /*21c0*/  F2I.FTZ.TRUNC.NTZ R0, R0 ;  /* 0x0000000000007305 */ /* 0x000e24000021f100 */
[----:B0-----:R-:W-:Y:S01]  /*21d0*/  PRMT R18, R0, 0x7610, R18 ;  /* 0x0000761000127816 */ /* 0x001fe20000000012 */
[----:B------:R-:W-:Y:S06]  /*21e0*/  BRA `(.L_x_19487) ;  /* 0x0000000800ec7947 */ /* 0x000fec0003800000 */
.L_x_19490:
        /* <DEDUP_REMOVED lines=9> */
.L_x_19493:
[----:B------:R-:W2:Y:S02]  /*2280*/  LDG.E.U16 R4, desc[UR36][R4.64] ;  /* 0x0000002404047981 */ /* 0x000ea4000c1e1500 */
[----:B--2---:R-:W-:-:S06]  /*2290*/  HADD2.F32 R0, -RZ, R4.H0_H0 ;  /* 0x20000004ff007230 */ /* 0x004fcc0000004100 */
[----:B------:R-:W0:Y:S02]  /*22a0*/  F2I.FTZ.TRUNC.NTZ R0, R0 ;  /* 0x0000000000007305 */ /* 0x000e24000021f100 */
[----:B0-----:R-:W-:Y:S01]  /*22b0*/  PRMT R18, R0, 0x7610, R18 ;  /* 0x0000761000127816 */ /* 0x001fe20000000012 */
[----:B------:R-:W-:Y:S06]  /*22c0*/  BRA `(.L_x_19487) ;  /* 0x0000000800b47947 */ /* 0x000fec0003800000 */
.L_x_19492:
[----:B------:R-:W2:Y:S02]  /*22d0*/  LDG.E.64 R4, desc[UR36][R4.64] ;  /* 0x0000002404047981 */ /* 0x000ea4000c1e1b00 */
[----:B--2---:R0:W1:Y:S01]  /*22e0*/  F2I.F64.TRUNC R18, R4 ;  /* 0x0000000400127311 */ /* 0x004062000030d100 */
[----:B------:R-:W-:Y:S05]  /*22f0*/  BRA `(.L_x_19487) ;  /* 0x0000000800a87947 */ /* 0x000fea0003800000 */
.L_x_19482:
        /* <DEDUP_REMOVED lines=12> */
.L_x_19496:
[----:B------:R-:W2:Y:S02]  /*23c0*/  LDG.E.64 R4, desc[UR36][R4.64] ;  /* 0x0000002404047981 */ /* 0x000ea4000c1e1b00 */
[----:B--2---:R3:W4:Y:S01]  /*23d0*/  F2I.F64.TRUNC R18, R4 ;  /* 0x0000000400127311 */ /* 0x004722000030d100 */
[----:B------:R-:W-:Y:S05]  /*23e0*/  BRA `(.L_x_19487) ;  /* 0x00000008006c7947 */ /* 0x000fea0003800000 */
.L_x_19495:
        /* <DEDUP_REMOVED lines=28> */
.L_x_19498:
        /* <DEDUP_REMOVED lines=15> */
.L_x_19497:
[----:B------:R-:W2:Y:S02]  /*26a0*/  LDG.E.U16 R0, desc[UR36][R4.64] ;  /* 0x0000002404007981 */ /* 0x000ea4000c1e1500 */
[----:B--2---:R-:W-:-:S06]  /*26b0*/  IMAD.U32 R0, R0, 0x10000, RZ ;  /* 0x0001000000007824 */ /* 0x004fcc00078e00ff */
[----:B------:R-:W0:Y:S02]  /*26c0*/  F2I.FTZ.TRUNC.NTZ R0, R0 ;  /* 0x0000000000007305 */ /* 0x000e24000021f100 */
[----:B0-----:R-:W-:Y:S01]  /*26d0*/  PRMT R18, R0, 0x7610, R18 ;  /* 0x0000761000127816 */ /* 0x001fe20000000012 */
[----:B------:R-:W-:Y:S06]  /*26e0*/  BRA `(.L_x_19487) ;  /* 0x0000000400ac7947 */ /* 0x000fec0003800000 */
.L_x_19494:
        /* <DEDUP_REMOVED lines=10> */
.L_x_19501:
        /* <DEDUP_REMOVED lines=21> */
.L_x_19505:
[----:B------:R-:W-:Y:S05]  /*28e0*/  BSYNC B1 ;  /* 0x0000000000017941 */ /* 0x000fea0003800000 */
.L_x_19504:
[----:B------:R-:W-:Y:S01]  /*28f0*/  LEA R5, R0, 0x3b800000, 0x17 ;  /* 0x3b80000000057811 */ /* 0x000fe200078eb8ff */
[----:B------:R-:W-:-:S05]  /*2900*/  IMAD.SHL.U32 R0, R3, 0x100000, RZ ;  /* 0x0010000003007824 */ /* 0x000fca00078e00ff */
[----:B------:R-:W-:-:S07]  /*2910*/  LOP3.LUT R0, R5, R0, R6, 0xfe, !PT ;  /* 0x0000000005007212 */ /* 0x000fce00078efe06 */
.L_x_19503:
[----:B------:R-:W-:Y:S05]  /*2920*/  BSYNC B0 ;  /* 0x0000000000007941 */ /* 0x000fea0003800000 */
.L_x_19502:
[----:B------:R-:W0:Y:S02]  /*2930*/  F2I.FTZ.TRUNC.NTZ R0, R0 ;  /* 0x0000000000007305 */ /* 0x000e24000021f100 */
[----:B0-----:R-:W-:Y:S01]  /*2940*/  PRMT R18, R0, 0x7610, R18 ;  /* 0x0000761000127816 */ /* 0x001fe20000000012 */
[----:B------:R-:W-:Y:S06]  /*2950*/  BRA `(.L_x_19487) ;  /* 0x0000000400107947 */ /* 0x000fec0003800000 */
.L_x_19500:
        /* <DEDUP_REMOVED lines=21> */
.L_x_19509:
[----:B------:R-:W-:Y:S05]  /*2ab0*/  BSYNC B1 ;  /* 0x0000000000017941 */ /* 0x000fea0003800000 */
.L_x_19508:
[----:B------:R-:W-:Y:S01]  /*2ac0*/  LEA R5, R0, 0x37800000, 0x17 ;  /* 0x3780000000057811 */ /* 0x000fe200078eb8ff */
[----:B------:R-:W-:-:S05]  /*2ad0*/  IMAD.SHL.U32 R0, R3, 0x200000, RZ ;  /* 0x0020000003007824 */ /* 0x000fca00078e00ff */
[----:B------:R-:W-:-:S07]  /*2ae0*/  LOP3.LUT R0, R5, R0, R6, 0xfe, !PT ;  /* 0x0000000005007212 */ /* 0x000fce00078efe06 */
.L_x_19507:
[----:B------:R-:W-:Y:S05]  /*2af0*/  BSYNC B0 ;  /* 0x0000000000007941 */ /* 0x000fea0003800000 */
.L_x_19506:
[----:B------:R-:W0:Y:S02]  /*2b00*/  F2I.FTZ.TRUNC.NTZ R0, R0 ;  /* 0x0000000000007305 */ /* 0x000e24000021f100 */
[----:B0-----:R-:W-:Y:S01]  /*2b10*/  PRMT R18, R0, 0x7610, R18 ;  /* 0x0000761000127816 */ /* 0x001fe20000000012 */
[----:B------:R-:W-:Y:S06]  /*2b20*/  BRA `(.L_x_19487) ;  /* 0x00000000009c7947 */ /* 0x000fec0003800000 */
.L_x_19499:
        /* <DEDUP_REMOVED lines=14> */
.L_x_19513:
[----:B------:R-:W-:Y:S05]  /*2c10*/  BSYNC B0 ;  /* 0x0000000000007941 */ /* 0x000fea0003800000 */
.L_x_19512:
[----:B------:R-:W0:Y:S02]  /*2c20*/  F2I.FTZ.TRUNC.NTZ R0, R0 ;  /* 0x0000000000007305 */ /* 0x000e24000021f100 */
[----:B0-----:R-:W-:Y:S01]  /*2c30*/  PRMT R18, R0, 0x7610, R18 ;  /* 0x0000761000127816 */ /* 0x001fe20000000012 */
[----:B------:R-:W-:Y:S06]  /*2c40*/  BRA `(.L_x_19487) ;  /* 0x0000000000547947 */ /* 0x000fec0003800000 */
.L_x_19486:
        /* <DEDUP_REMOVED lines=16> */
.L_x_19514:
[----:B------:R-:W-:Y:S01]  /*2d50*/  PRMT R18, RZ, 0x7610, R18 ;  /* 0x00007610ff127816 */ /* 0x000fe20000000012 */
[----:B------:R-:W-:Y:S06]  /*2d60*/  BRA `(.L_x_19487) ;  /* 0x00000000000c7947 */ /* 0x000fec0003800000 */
.L_x_19511:
[----:B------:R2:W5:Y:S01]  /*2d70*/  LDG.E.U8 R18, desc[UR36][R4.64] ;  /* 0x0000002404127981 */ /* 0x000562000c1e1100 */
[----:B------:R-:W-:Y:S05]  /*2d80*/  BRA `(.L_x_19487) ;  /* 0x0000000000047947 */ /* 0x000fea0003800000 */
.L_x_19510:
[----:B------:R1:W5:Y:S02]  /*2d90*/  LDG.E.U8 R18, desc[UR36][R4.64] ;  /* 0x0000002404127981 */ /* 0x000364000c1e1100 */
.L_x_19487:
[----:B------:R-:W-:-:S07]  /*2da0*/  VIADD R17, R17, 0x80 ;  /* 0x0000008011117836 */ /* 0x000fce0000000000 */
.L_x_19481:
[----:B------:R-:W-:Y:S05]  /*2db0*/  BSYNC B6 ;  /* 0x0000000000067941 */ /* 0x000fea0003800000 */
.L_x_19480:
[----:B------:R-:W0:Y:S01]  /*2dc0*/  LDC.U8 R24, c[0x0][0x215] ;  /* 0x00008540ff187b82 */ /* 0x000e220000000000 */
        /* <DEDUP_REMOVED lines=22> */
.L_x_19520:
[----:B------:R0:W5:Y:S01]  /*2f30*/  LDG.E.U8 R19, desc[UR36][R4.64] ;  /* 0x0000002404137981 */ /* 0x000162000c1e1100 */
[----:B------:R-:W-:Y:S05]  /*2f40*/  BRA `(.L_x_19516) ;  /* 0x0000000c00507947 */ /* 0x000fea0003800000 */
.L_x_19519:
        /* <DEDUP_REMOVED lines=8> */
.L_x_19523:
[----:B------:R0:W5:Y:S01]  /*2fd0*/  LDG.E.U8 R19, desc[UR36][R4.64] ;  /* 0x0000002404137981 */ /* 0x000162000c1e1100 */
[----:B------:R-:W-:Y:S05]  /*2fe0*/  BRA `(.L_x_19516) ;  /* 0x0000000c00287947 */ /* 0x000fea0003800000 */
.L_x_19522:
[----:B------:R0:W5:Y:S01]  /*2ff0*/  LDG.E.U16 R19, desc[UR36][R4.64] ;  /* 0x0000002404137981 */ /* 0x000162000c1e1500 */
[----:B------:R-:W-:Y:S05]  /*3000*/  BRA `(.L_x_19516) ;  /* 0x0000000c00207947 */ /* 0x000fea0003800000 */
.L_x_19518:
        /* <DEDUP_REMOVED lines=9> */
.L_x_19525:
[----:B------:R-:W2:Y:S02]  /*30a0*/  LDG.E.U16 R0, desc[UR36][R4.64] ;  /* 0x0000002404007981 */ /* 0x000ea4000c1e1500 */
[----:B--2---:R-:W-:-:S06]  /*30b0*/  HADD2.F32 R0, -RZ, R0.H0_H0 ;  /* 0x20000000ff007230 */ /* 0x004fcc0000004100 */
[----:B------:R-:W0:Y:S02]  /*30c0*/  F2I.FTZ.TRUNC.NTZ R0, R0 ;  /* 0x0000000000007305 */ /* 0x000e24000021f100 */
[----:B0-----:R-:W-:Y:S01]  /*30d0*/  PRMT R19, R0, 0x7610, R19 ;  /* 0x0000761000137816 */ /* 0x001fe20000000013 */
[----:B------:R-:W-:Y:S06]  /*30e0*/  BRA `(.L_x_19516) ;  /* 0x0000000800e87947 */ /* 0x000fec0003800000 */
.L_x_19524:
        /* <DEDUP_REMOVED lines=9> */
.L_x_19527:
[----:B------:R-:W2:Y:S02]  /*3180*/  LDG.E.U16 R4, desc[UR36][R4.64] ;  /* 0x0000002404047981 */ /* 0x000ea4000c1e1500 */
[----:B--2---:R-:W-:-:S06]  /*3190*/  HADD2.F32 R0, -RZ, R4.H0_H0 ;  /* 0x20000004ff007230 */ /* 0x004fcc0000004100 */
[----:B------:R-:W0:Y:S02]  /*31a0*/  F2I.FTZ.TRUNC.NTZ R0, R0 ;  /* 0x0000000000007305 */ /* 0x000e24000021f100 */
[----:B0-----:R-:W-:Y:S01]  /*31b0*/  PRMT R19, R0, 0x7610, R19 ;  /* 0x0000761000137816 */ /* 0x001fe20000000013 */
[----:B------:R-:W-:Y:S06]  /*31c0*/  BRA `(.L_x_19516) ;  /* 0x0000000800b07947 */ /* 0x000fec0003800000 */
.L_x_19526:
[----:B------:R-:W2:Y:S02]  /*31d0*/  LDG.E.64 R4, desc[UR36][R4.64] ;  /* 0x0000002404047981 */ /* 0x000ea4000c1e1b00 */
[----:B--2---:R0:W1:Y:S01]  /*31e0*/  F2I.F64.TRUNC R19, R4 ;  /* 0x0000000400137311 */ /* 0x004062000030d100 */
[----:B------:R-:W-:Y:S05]  /*31f0*/  BRA `(.L_x_19516) ;  /* 0x0000000800a47947 */ /* 0x000fea0003800000 */
.L_x_19517:
        /* <DEDUP_REMOVED lines=12> */
.L_x_19530:
[----:B------:R-:W2:Y:S02]  /*32c0*/  LDG.E.64 R4, desc[UR36][R4.64] ;  /* 0x0000002404047981 */ /* 0x000ea4000c1e1b00 */
[----:B--2---:R0:W1:Y:S01]  /*32d0*/  F2I.F64.TRUNC R19, R4 ;  /* 0x0000000400137311 */ /* 0x004062000030d100 */
[----:B------:R-:W-:Y:S05]  /*32e0*/  BRA `(.L_x_19516) ;  /* 0x0000000800687947 */ /* 0x000fea0003800000 */
.L_x_19529:
        /* <DEDUP_REMOVED lines=28> */
.L_x_19532:
        /* <DEDUP_REMOVED lines=15> */
.L_x_19531:
[----:B------:R-:W2:Y:S02]  /*35a0*/  LDG.E.U16 R0, desc[UR36][R4.64] ;  /* 0x0000002404007981 */ /* 0x000ea4000c1e1500 */
[----:B--2---:R-:W-:-:S06]  /*35b0*/  IMAD.U32 R0, R0, 0x10000, RZ ;  /* 0x0001000000007824 */ /* 0x004fcc00078e00ff */
[----:B------:R-:W0:Y:S02]  /*35c0*/  F2I.FTZ.TRUNC.NTZ R0, R0 ;  /* 0x0000000000007305 */ /* 0x000e24000021f100 */
[----:B0-----:R-:W-:Y:S01]  /*35d0*/  PRMT R19, R0, 0x7610, R19 ;  /* 0x0000761000137816 */ /* 0x001fe20000000013 */
[----:B------:R-:W-:Y:S06]  /*35e0*/  BRA `(.L_x_19516) ;  /* 0x0000000400a87947 */ /* 0x000fec0003800000 */
.L_x_19528:
        /* <DEDUP_REMOVED lines=10> */
.L_x_19535:
        /* <DEDUP_REMOVED lines=21> */
.L_x_19539:
[----:B------:R-:W-:Y:S05]  /*37e0*/  BSYNC B1 ;  /* 0x0000000000017941 */ /* 0x000fea0003800000 */
.L_x_19538:
[----:B------:R-:W-:Y:S01]  /*37f0*/  LEA R5, R0, 0x3b800000, 0x17 ;  /* 0x3b80000000057811 */ /* 0x000fe200078eb8ff */
[----:B------:R-:W-:-:S05]  /*3800*/  IMAD.SHL.U32 R0, R3, 0x100000, RZ ;  /* 0x0010000003007824 */ /* 0x000fca00078e00ff */
[----:B------:R-:W-:-:S07]  /*3810*/  LOP3.LUT R0, R5, R0, R6, 0xfe, !PT ;  /* 0x0000000005007212 */ /* 0x000fce00078efe06 */
.L_x_19537:
[----:B------:R-:W-:Y:S05]  /*3820*/  BSYNC B0 ;  /* 0x0000000000007941 */ /* 0x000fea0003800000 */
.L_x_19536:
[----:B------:R-:W0:Y:S02]  /*3830*/  F2I.FTZ.TRUNC.NTZ R0, R0 ;  /* 0x0000000000007305 */ /* 0x000e24000021f100 */
[----:B0-----:R-:W-:Y:S01]  /*3840*/  PRMT R19, R0, 0x7610, R19 ;  /* 0x0000761000137816 */ /* 0x001fe20000000013 */
[----:B------:R-:W-:Y:S06]  /*3850*/  BRA `(.L_x_19516) ;  /* 0x00000004000c7947 */ /* 0x000fec0003800000 */
.L_x_19534:
        /* <DEDUP_REMOVED lines=21> */
.L_x_19543:
[----:B------:R-:W-:Y:S05]  /*39b0*/  BSYNC B1 ;  /* 0x0000000000017941 */ /* 0x000fea0003800000 */
.L_x_19542:
[----:B------:R-:W-:Y:S01]  /*39c0*/  LEA R5, R0, 0x37800000, 0x17 ;  /* 0x3780000000057811 */ /* 0x000fe200078eb8ff */
[----:B------:R-:W-:-:S05]  /*39d0*/  IMAD.SHL.U32 R0, R3, 0x200000, RZ ;  /* 0x0020000003007824 */ /* 0x000fca00078e00ff */
[----:B------:R-:W-:-:S07]  /*39e0*/  LOP3.LUT R0, R5, R0, R6, 0xfe, !PT ;  /* 0x0000000005007212 */ /* 0x000fce00078efe06 */
.L_x_19541:
[----:B------:R-:W-:Y:S05]  /*39f0*/  BSYNC B0 ;  /* 0x0000000000007941 */ /* 0x000fea0003800000 */
.L_x_19540:
[----:B------:R-:W0:Y:S02]  /*3a00*/  F2I.FTZ.TRUNC.NTZ R0, R0 ;  /* 0x0000000000007305 */ /* 0x000e24000021f100 */
[----:B0-----:R-:W-:Y:S01]  /*3a10*/  PRMT R19, R0, 0x7610, R19 ;  /* 0x0000761000137816 */ /* 0x001fe20000000013 */
[----:B------:R-:W-:Y:S06]  /*3a20*/  BRA `(.L_x_19516) ;  /* 0x0000000000987947 */ /* 0x000fec0003800000 */
.L_x_19533:
        /* <DEDUP_REMOVED lines=14> */
.L_x_19547:
[----:B------:R-:W-:Y:S05]  /*3b10*/  BSYNC B0 ;  /* 0x0000000000007941 */ /* 0x000fea0003800000 */
.L_x_19546:
[----:B------:R-:W0:Y:S02]  /*3b20*/  F2I.FTZ.TRUNC.NTZ R0, R0 ;  /* 0x0000000000007305 */ /* 0x000e24000021f100 */
[----:B0-----:R-:W-:Y:S01]  /*3b30*/  PRMT R19, R0, 0x7610, R19 ;  /* 0x0000761000137816 */ /* 0x001fe20000000013 */
[----:B------:R-:W-:Y:S06]  /*3b40*/  BRA `(.L_x_19516) ;  /* 0x0000000000507947 */ /* 0x000fec0003800000 */
.L_x_19521:
        /* <DEDUP_REMOVED lines=16> */
.L_x_19548:
[----:B------:R-:W-:Y:S05]  /*3c50*/  BRA `(.L_x_19516) ;  /* 0x00000000000c7947 */ /* 0x000fea0003800000 */
.L_x_19545:
[----:B------:R0:W5:Y:S01]  /*3c60*/  LDG.E.U8 R19, desc[UR36][R4.64] ;  /* 0x0000002404137981 */ /* 0x000162000c1e1100 */
[----:B------:R-:W-:Y:S05]  /*3c70*/  BRA `(.L_x_19516) ;  /* 0x0000000000047947 */ /* 0x000fea0003800000 */
.L_x_19544:
[----:B------:R0:W5:Y:S02]  /*3c80*/  LDG.E.U8 R19, desc[UR36][R4.64] ;  /* 0x0000002404137981 */ /* 0x000164000c1e1100 */
.L_x_19516:
[----:B------:R-:W-:Y:S05]  /*3c90*/  BSYNC B6 ;  /* 0x0000000000067941 */ /* 0x000fea0003800000 */
.L_x_19515:
[----:B------:R-:W2:Y:S01]  /*3ca0*/  S2R R25, SR_TID.X ;  /* 0x0000000000197919 */ /* 0x000ea20000002100 */
[----:B------:R-:W1:Y:S01]  /*3cb0*/  LDC.U8 R17, c[0x0][0x234] ;  /* 0x00008d00ff117b82 */ /* 0x000e620000000000 */
[----:B------:R-:W-:Y:S01]  /*3cc0*/  BSSY B0, `(.L_x_19549) ;  /* 0x0000026000007945 */ /* 0x000fe20003800000 */
[----:B0-----:R-:W-:Y:S02]  /*3cd0*/  PRMT R0, R24, 0x8880, RZ ;  /* 0x0000888018007816 */ /* 0x001fe400000000ff */
[CC--:B--2---:R-:W-:Y:S01]  /*3ce0*/  ISETP.GE.AND P2, PT, R25.reuse, R16.reuse, PT ;  /* 0x000000101900720c */ /* 0x0c4fe20003f46270 */
[C---:B------:R-:W-:Y:S02]  /*3cf0*/  VIADD R3, R25.reuse, 0x100 ;  /* 0x0000010019037836 */ /* 0x040fe40000000000 */
[C---:B-1-34-:R-:W-:Y:S02]  /*3d00*/  VIADD R5, R25.reuse, 0x180 ;  /* 0x0000018019057836 */ /* 0x05afe40000000000 */
[----:B------:R-:W-:Y:S01]  /*3d10*/  VIADD R23, R25, 0x80 ;  /* 0x0000008019177836 */ /* 0x000fe20000000000 */
[----:B------:R-:W-:-:S02]  /*3d20*/  ISETP.GE.AND P0, PT, R3, R16, PT ;  /* 0x000000100300720c */ /* 0x000fc40003f06270 */
[-C--:B------:R-:W-:Y:S02]  /*3d30*/  ISETP.GE.AND P1, PT, R5, R16.reuse, PT ;  /* 0x000000100500720c */ /* 0x080fe40003f26270 */
[----:B------:R-:W-:-:S03]  /*3d40*/  ISETP.GE.AND P3, PT, R23, R16, PT ;  /* 0x000000101700720c */ /* 0x000fc60003f66270 */
[----:B------:R-:W-:Y:S10]  /*3d50*/  @P2 BRA `(.L_x_19550) ;  /* 0x0000000000702947 */ /* 0x000ff40003800000 */
[-C--:B------:R-:W-:Y:S02]  /*3d60*/  IABS R3, R0.reuse ;  /* 0x0000000000037213 */ /* 0x080fe40000000000 */
[----:B-----5:R-:W-:Y:S02]  /*3d70*/  LOP3.LUT R22, R22, 0xffff, RZ, 0xc0, !PT ;  /* 0x0000ffff16167812 */ /* 0x020fe400078ec0ff */
[----:B------:R-:W0:Y:S01]  /*3d80*/  I2F.RP R6, R3 ;  /* 0x0000000300067306 */ /* 0x000e220000209400 */
[----:B------:R-:W-:Y:S02]  /*3d90*/  IABS R10, R0 ;  /* 0x00000000000a7213 */ /* 0x000fe40000000000 */
[----:B------:R-:W-:-:S05]  /*3da0*/  PRMT R7, R22, 0x8880, RZ ;  /* 0x0000888016077816 */ /* 0x000fca00000000ff */
        /* <DEDUP_REMOVED lines=23> */
.L_x_19550:
[----:B------:R-:W-:Y:S05]  /*3f20*/  BSYNC B0 ;  /* 0x0000000000007941 */ /* 0x000fea0003800000 */
.L_x_19549:
[----:B------:R-:W-:Y:S04]  /*3f30*/  BSSY B0, `(.L_x_19551) ;  /* 0x000001d000007945 */ /* 0x000fe80003800000 */
[----:B------:R-:W-:Y:S05]  /*3f40*/  @P3 BRA `(.L_x_19552) ;  /* 0x00000000006c3947 */ /* 0x000fea0003800000 */
[-C--:B------:R-:W-:Y:S02]  /*3f50*/  IABS R6, R0.reuse ;  /* 0x0000000000067213 */ /* 0x080fe40000000000 */
[----:B-----5:R-:W-:Y:S02]  /*3f60*/  LOP3.LUT R26, R26, 0xffff, RZ, 0xc0, !PT ;  /* 0x0000ffff1a1a7812 */ /* 0x020fe400078ec0ff */
[----:B------:R-:W0:Y:S01]  /*3f70*/  I2F.RP R8, R6 ;  /* 0x0000000600087306 */ /* 0x000e220000209400 */
[----:B------:R-:W-:Y:S02]  /*3f80*/  IABS R11, R0 ;  /* 0x00000000000b7213 */ /* 0x000fe40000000000 */
[----:B------:R-:W-:-:S04]  /*3f90*/  PRMT R7, R26, 0x8880, RZ ;  /* 0x000088801a077816 */ /* 0x000fc800000000ff */
        /* <DEDUP_REMOVED lines=10> */
[----:B------:R-:W-:-:S04]  /*4040*/  IMAD.HI.U32 R4, R5, R9, R4 ;  /* 0x0000000905047227 */ /* 0x000fc800078e0004 */
        /* <DEDUP_REMOVED lines=11> */
.L_x_19552:
[----:B------:R-:W-:Y:S05]  /*4100*/  BSYNC B0 ;  /* 0x0000000000007941 */ /* 0x000fea0003800000 */
.L_x_19551:
        /* <DEDUP_REMOVED lines=29> */
.L_x_19554:
[----:B------:R-:W-:Y:S05]  /*42e0*/  BSYNC B0 ;  /* 0x0000000000007941 */ /* 0x000fea0003800000 */
.L_x_19553:
[----:B------:R-:W-:Y:S04]  /*42f0*/  BSSY B0, `(.L_x_19555) ;  /* 0x000001e000007945 */ /* 0x000fe80003800000 */
[----:B------:R-:W-:Y:S05]  /*4300*/  @P1 BRA `(.L_x_19556) ;  /* 0x0000000000701947 */ /* 0x000fea0003800000 */
[-C--:B------:R-:W-:Y:S02]  /*4310*/  IABS R6, R0.reuse ;  /* 0x0000000000067213 */ /* 0x080fe40000000000 */
[----:B-----5:R-:W-:Y:S02]  /*4320*/  LOP3.LUT R19, R19, 0xffff, RZ, 0xc0, !PT ;  /* 0x0000ffff13137812 */ /* 0x020fe400078ec0ff */
[----:B------:R-:W0:Y:S01]  /*4330*/  I2F.RP R8, R6 ;  /* 0x0000000600087306 */ /* 0x000e220000209400 */
[----:B------:R-:W-:Y:S02]  /*4340*/  IABS R11, R0 ;  /* 0x00000000000b7213 */ /* 0x000fe40000000000 */
[----:B------:R-:W-:-:S03]  /*4350*/  PRMT R7, R19, 0x8880, RZ ;  /* 0x0000888013077816 */ /* 0x000fc600000000ff */
[----:B------:R-:W-:Y:S01]  /*4360*/  IMAD.MOV R11, RZ, RZ, -R11 ;  /* 0x000000ffff0b7224 */ /* 0x000fe200078e0a0b */
[----:B------:R-:W-:Y:S02]  /*4370*/  IABS R10, R7 ;  /* 0x00000007000a7213 */ /* 0x000fe40000000000 */
        /* <DEDUP_REMOVED lines=21> */
.L_x_19556:
[----:B------:R-:W-:Y:S05]  /*44d0*/  BSYNC B0 ;  /* 0x0000000000007941 */ /* 0x000fea0003800000 */
.L_x_19555:
        /* <DEDUP_REMOVED lines=22> */
.L_x_19562:
[----:B------:R4:W-:Y:S01]  /*4640*/  STG.E.U8 desc[UR36][R8.64], R3 ;  /* 0x0000000308007986 */ /* 0x0009e2000c101124 */
[----:B------:R-:W-:Y:S01]  /*4650*/  IMAD.MOV.U32 R25, RZ, RZ, R23 ;  /* 0x000000ffff197224 */ /* 0x000fe200078e0017 */
[----:B------:R-:W-:Y:S06]  /*4660*/  BRA `(.L_x_19558) ;  /* 0x0000000c00ec7947 */ /* 0x000fec0003800000 */
.L_x_19561:
        /* <DEDUP_REMOVED lines=13> */
.L_x_19565:
[----:B------:R-:W-:Y:S01]  /*4740*/  LOP3.LUT R3, R3, 0xffff, RZ, 0xc0, !PT ;  /* 0x0000ffff03037812 */ /* 0x000fe200078ec0ff */
[----:B------:R-:W-:-:S03]  /*4750*/  IMAD.MOV.U32 R25, RZ, RZ, R23 ;  /* 0x000000ffff197224 */ /* 0x000fc600078e0017 */
[----:B------:R-:W-:-:S05]  /*4760*/  PRMT R3, R3, 0x8880, RZ ;  /* 0x0000888003037816 */ /* 0x000fca00000000ff */
[----:B------:R2:W-:Y:S01]  /*4770*/  STG.E desc[UR36][R8.64], R3 ;  /* 0x0000000308007986 */ /* 0x0005e2000c101924 */
[----:B------:R-:W-:Y:S05]  /*4780*/  BRA `(.L_x_19558) ;  /* 0x0000000c00a47947 */ /* 0x000fea0003800000 */
.L_x_19564:
[----:B------:R-:W-:Y:S01]  /*4790*/  PRMT R3, R3, 0x8880, RZ ;  /* 0x0000888003037816 */ /* 0x000fe200000000ff */
[----:B------:R-:W-:-:S03]  /*47a0*/  IMAD.MOV.U32 R25, RZ, RZ, R23 ;  /* 0x000000ffff197224 */ /* 0x000fc600078e0017 */
[----:B------:R-:W-:-:S05]  /*47b0*/  PRMT R3, R3, 0x7710, RZ ;  /* 0x0000771003037816 */ /* 0x000fca00000000ff */
[----:B------:R0:W-:Y:S01]  /*47c0*/  STG.E.U16 desc[UR36][R8.64], R3 ;  /* 0x0000000308007986 */ /* 0x0001e2000c101524 */
[----:B------:R-:W-:Y:S05]  /*47d0*/  BRA `(.L_x_19558) ;  /* 0x0000000c00907947 */ /* 0x000fea0003800000 */
.L_x_19560:
        /* <DEDUP_REMOVED lines=10> */
.L_x_19567:
[----:B------:R-:W0:Y:S01]  /*4880*/  I2F.S8 R0, R3 ;  /* 0x0000000300007306 */ /* 0x000e220000001400 */
[----:B------:R-:W-:Y:S01]  /*4890*/  IMAD.MOV.U32 R25, RZ, RZ, R23 ;  /* 0x000000ffff197224 */ /* 0x000fe200078e0017 */
[----:B0-----:R-:W-:-:S05]  /*48a0*/  F2FP.F16.F32.PACK_AB R0, RZ, R0 ;  /* 0x00000000ff00723e */ /* 0x001fca00000000ff */
[----:B------:R0:W-:Y:S01]  /*48b0*/  STG.E.U16 desc[UR36][R8.64], R0 ;  /* 0x0000000008007986 */ /* 0x0001e2000c101524 */
[----:B------:R-:W-:Y:S05]  /*48c0*/  BRA `(.L_x_19558) ;  /* 0x0000000c00547947 */ /* 0x000fea0003800000 */
.L_x_19566:
        /* <DEDUP_REMOVED lines=11> */
.L_x_19569:
[----:B------:R-:W0:Y:S01]  /*4980*/  I2F.S8 R3, R3 ;  /* 0x0000000300037306 */ /* 0x000e220000001400 */
[----:B------:R-:W-:Y:S01]  /*4990*/  IMAD.MOV.U32 R25, RZ, RZ, R23 ;  /* 0x000000ffff197224 */ /* 0x000fe200078e0017 */
[----:B0-----:R-:W-:-:S04]  /*49a0*/  F2FP.F16.F32.PACK_AB R3, RZ, R3 ;  /* 0x00000003ff03723e */ /* 0x001fc800000000ff */
[----:B------:R-:W-:-:S05]  /*49b0*/  PRMT R3, R3, 0x5410, RZ ;  /* 0x0000541003037816 */ /* 0x000fca00000000ff */
[----:B------:R0:W-:Y:S01]  /*49c0*/  STG.E desc[UR36][R8.64], R3 ;  /* 0x0000000308007986 */ /* 0x0001e2000c101924 */
[----:B------:R-:W-:Y:S05]  /*49d0*/  BRA `(.L_x_19558) ;  /* 0x0000000c00107947 */ /* 0x000fea0003800000 */
.L_x_19568:
[----:B------:R-:W-:Y:S01]  /*49e0*/  PRMT R4, R3, 0x8880, RZ ;  /* 0x0000888003047816 */ /* 0x000fe200000000ff */
[----:B------:R-:W-:-:S03]  /*49f0*/  IMAD.MOV.U32 R25, RZ, RZ, R23 ;  /* 0x000000ffff197224 */ /* 0x000fc600078e0017 */
[----:B------:R-:W-:-:S06]  /*4a00*/  PRMT R4, R4, 0x7710, RZ ;  /* 0x0000771004047816 */ /* 0x000fcc00000000ff */
[----:B------:R-:W0:Y:S02]  /*4a10*/  I2F.F64.S16 R4, R4 ;  /* 0x0000000400047312 */ /* 0x000e240000101c00 */
[----:B0-----:R0:W-:Y:S01]  /*4a20*/  STG.E.64 desc[UR36][R8.64], R4 ;  /* 0x0000000408007986 */ /* 0x0011e2000c101b24 */
[----:B------:R-:W-:Y:S05]  /*4a30*/  BRA `(.L_x_19558) ;  /* 0x0000000800f87947 */ /* 0x000fea0003800000 */
.L_x_19559:
        /* <DEDUP_REMOVED lines=13> */
.L_x_19572:
[----:B------:R-:W-:Y:S02]  /*4b10*/  PRMT R4, R3, 0x8880, RZ ;  /* 0x0000888003047816 */ /* 0x000fe400000000ff */
[----:B------:R-:W-:Y:S01]  /*4b20*/  CS2R R6, SRZ ;  /* 0x0000000000067805 */ /* 0x000fe2000001ff00 */
[----:B------:R-:W-:Y:S01]  /*4b30*/  IMAD.MOV.U32 R25, RZ, RZ, R23 ;  /* 0x000000ffff197224 */ /* 0x000fe200078e0017 */
[----:B------:R-:W-:-:S06]  /*4b40*/  PRMT R4, R4, 0x7710, RZ ;  /* 0x0000771004047816 */ /* 0x000fcc00000000ff */
[----:B------:R-:W0:Y:S02]  /*4b50*/  I2F.F64.S16 R4, R4 ;  /* 0x0000000400047312 */ /* 0x000e240000101c00 */
[----:B0-----:R0:W-:Y:S01]  /*4b60*/  STG.E.128 desc[UR36][R8.64], R4 ;  /* 0x0000000408007986 */ /* 0x0011e2000c101d24 */
[----:B------:R-:W-:Y:S05]  /*4b70*/  BRA `(.L_x_19558) ;  /* 0x0000000800a87947 */ /* 0x000fea0003800000 */
.L_x_19571:
        /* <DEDUP_REMOVED lines=21> */
.L_x_19576:
[----:B------:R-:W-:Y:S05]  /*4cd0*/  BSYNC B0 ;  /* 0x0000000000007941 */ /* 0x000fea0003800000 */
.L_x_19575:
[----:B------:R-:W-:Y:S01]  /*4ce0*/  LOP3.LUT R5, R0, R5, RZ, 0xfc, !PT ;  /* 0x0000000500057212 */ /* 0x000fe200078efcff */
[----:B------:R-:W-:-:S04]  /*4cf0*/  IMAD.MOV.U32 R25, RZ, RZ, R23 ;  /* 0x000000ffff197224 */ /* 0x000fc800078e0017 */
[----:B------:R0:W-:Y:S01]  /*4d00*/  STG.E.U8 desc[UR36][R8.64], R5 ;  /* 0x0000000508007986 */ /* 0x0001e2000c101124 */
[----:B------:R-:W-:Y:S05]  /*4d10*/  BRA `(.L_x_19558) ;  /* 0x0000000800407947 */ /* 0x000fea0003800000 */
.L_x_19574:
        /* <DEDUP_REMOVED lines=13> */
.L_x_19578:
[----:B------:R-:W-:Y:S01]  /*4df0*/  IMAD.MOV.U32 R0, RZ, RZ, 0x7f ;  /* 0x0000007fff007424 */ /* 0x000fe200078e00ff */
[----:B------:R-:W-:-:S04]  /*4e00*/  ISETP.GT.U32.AND P0, PT, R4, 0x7f800000, PT ;  /* 0x7f8000000400780c */ /* 0x000fc80003f04070 */
[----:B------:R-:W-:-:S09]  /*4e10*/  SEL R0, R0, 0x7c, P0 ;  /* 0x0000007c00007807 */ /* 0x000fd20000000000 */
.L_x_19579:
[----:B------:R-:W-:Y:S05]  /*4e20*/  BSYNC B0 ;  /* 0x0000000000007941 */ /* 0x000fea0003800000 */
.L_x_19577:
[----:B------:R-:W-:Y:S01]  /*4e30*/  LOP3.LUT R3, R5, 0x80000000, RZ, 0xc0, !PT ;  /* 0x8000000005037812 */ /* 0x000fe200078ec0ff */
[----:B------:R-:W-:-:S03]  /*4e40*/  IMAD.MOV.U32 R25, RZ, RZ, R23 ;  /* 0x000000ffff197224 */ /* 0x000fc600078e0017 */
[----:B------:R-:W-:-:S04]  /*4e50*/  SHF.R.U32.HI R3, RZ, 0x18, R3 ;  /* 0x00000018ff037819 */ /* 0x000fc80000011603 */
[----:B------:R-:W-:-:S05]  /*4e60*/  LOP3.LUT R3, R0, R3, RZ, 0xfc, !PT ;  /* 0x0000000300037212 */ /* 0x000fca00078efcff */
[----:B------:R0:W-:Y:S01]  /*4e70*/  STG.E.U8 desc[UR36][R8.64], R3 ;  /* 0x0000000308007986 */ /* 0x0001e2000c101124 */
[----:B------:R-:W-:Y:S05]  /*4e80*/  BRA `(.L_x_19558) ;  /* 0x0000000400e47947 */ /* 0x000fea0003800000 */
.L_x_19573:
[----:B------:R-:W0:Y:S01]  /*4e90*/  I2F.S8 R0, R3 ;  /* 0x0000000300007306 */ /* 0x000e220000001400 */
[----:B------:R-:W-:Y:S01]  /*4ea0*/  IMAD.MOV.U32 R25, RZ, RZ, R23 ;  /* 0x000000ffff197224 */ /* 0x000fe200078e0017 */
[----:B0-----:R-:W-:-:S05]  /*4eb0*/  F2FP.BF16.F32.PACK_AB R0, RZ, R0 ;  /* 0x00000000ff00723e */ /* 0x001fca00000010ff */
[----:B------:R0:W-:Y:S01]  /*4ec0*/  STG.E.U16 desc[UR36][R8.64], R0 ;  /* 0x0000000008007986 */ /* 0x0001e2000c101524 */
[----:B------:R-:W-:Y:S05]  /*4ed0*/  BRA `(.L_x_19558) ;  /* 0x0000000400d07947 */ /* 0x000fea0003800000 */
.L_x_19570:
        /* <DEDUP_REMOVED lines=13> */
.L_x_19582:
        /* <DEDUP_REMOVED lines=17> */
.L_x_19585:
[----:B------:R-:W-:-:S04]  /*50c0*/  LOP3.LUT R3, R3, 0x80000000, RZ, 0xc0, !PT ;  /* 0x8000000003037812 */ /* 0x000fc800078ec0ff */
[----:B------:R-:W-:-:S04]  /*50d0*/  SHF.R.U32.HI R3, RZ, 0x18, R3 ;  /* 0x00000018ff037819 */ /* 0x000fc80000011603 */
[----:B------:R-:W-:-:S04]  /*50e0*/  LOP3.LUT R0, R0, R3, RZ, 0xfc, !PT ;  /* 0x0000000300007212 */ /* 0x000fc800078efcff */
[----:B------:R-:W-:-:S07]  /*50f0*/  PRMT R4, R0, 0x7610, R4 ;  /* 0x0000761000047816 */ /* 0x000fce0000000004 */
.L_x_19584:
[----:B------:R-:W-:Y:S05]  /*5100*/  BSYNC B0 ;  /* 0x0000000000007941 */ /* 0x000fea0003800000 */
.L_x_19583:
[----:B------:R0:W-:Y:S01]  /*5110*/  STG.E.U8 desc[UR36][R8.64], R4 ;  /* 0x0000000408007986 */ /* 0x0001e2000c101124 */
[----:B------:R-:W-:Y:S01]  /*5120*/  IMAD.MOV.U32 R25, RZ, RZ, R23 ;  /* 0x000000ffff197224 */ /* 0x000fe200078e0017 */
[----:B------:R-:W-:Y:S06]  /*5130*/  BRA `(.L_x_19558) ;  /* 0x0000000400387947 */ /* 0x000fec0003800000 */
.L_x_19581:
        /* <DEDUP_REMOVED lines=17> */
.L_x_19588:
[----:B------:R-:W-:-:S04]  /*5250*/  LOP3.LUT R3, R3, 0x80000000, RZ, 0xc0, !PT ;  /* 0x8000000003037812 */ /* 0x000fc800078ec0ff */
[----:B------:R-:W-:-:S04]  /*5260*/  SHF.R.U32.HI R3, RZ, 0x18, R3 ;  /* 0x00000018ff037819 */ /* 0x000fc80000011603 */
[----:B------:R-:W-:-:S04]  /*5270*/  LOP3.LUT R0, R0, R3, RZ, 0xfc, !PT ;  /* 0x0000000300007212 */ /* 0x000fc800078efcff */
[----:B------:R-:W-:-:S07]  /*5280*/  PRMT R4, R0, 0x7610, R4 ;  /* 0x0000761000047816 */ /* 0x000fce0000000004 */
.L_x_19587:
[----:B------:R-:W-:Y:S05]  /*5290*/  BSYNC B0 ;  /* 0x0000000000007941 */ /* 0x000fea0003800000 */
.L_x_19586:
[----:B------:R0:W-:Y:S01]  /*52a0*/  STG.E.U8 desc[UR36][R8.64], R4 ;  /* 0x0000000408007986 */ /* 0x0001e2000c101124 */
[----:B------:R-:W-:Y:S01]  /*52b0*/  IMAD.MOV.U32 R25, RZ, RZ, R23 ;  /* 0x000000ffff197224 */ /* 0x000fe200078e0017 */
[----:B------:R-:W-:Y:S06]  /*52c0*/  BRA `(.L_x_19558) ;  /* 0x0000000000d47947 */ /* 0x000fec0003800000 */
.L_x_19580:
        /* <DEDUP_REMOVED lines=24> */
.L_x_19563:
        /* <DEDUP_REMOVED lines=16> */
.L_x_19591:
[----:B------:R-:W-:Y:S01]  /*5550*/  IMAD.MOV.U32 R25, RZ, RZ, R23 ;  /* 0x000000ffff197224 */ /* 0x000fe200078e0017 */
[----:B------:R-:W-:Y:S06]  /*5560*/  BRA `(.L_x_19558) ;  /* 0x00000000002c7947 */ /* 0x000fec0003800000 */
.L_x_19590:
[----:B------:R-:W-:Y:S01]  /*5570*/  LOP3.LUT R3, R3, 0xffff, RZ, 0xc0, !PT ;  /* 0x0000ffff03037812 */ /* 0x000fe200078ec0ff */
[----:B------:R-:W-:-:S03]  /*5580*/  IMAD.MOV.U32 R25, RZ, RZ, R23 ;  /* 0x000000ffff197224 */ /* 0x000fc600078e0017 */
[----:B------:R-:W-:-:S05]  /*5590*/  PRMT R3, R3, 0x8880, RZ ;  /* 0x0000888003037816 */ /* 0x000fca00000000ff */
[----:B------:R-:W-:-:S05]  /*55a0*/  IMAD.MOV.U32 R4, RZ, RZ, R3 ;  /* 0x000000ffff047224 */ /* 0x000fca00078e0003 */
[----:B------:R-:W-:-:S05]  /*55b0*/  SHF.R.S32.HI R5, RZ, 0x1f, R4 ;  /* 0x0000001fff057819 */ /* 0x000fca0000011404 */
[----:B------:R0:W-:Y:S01]  /*55c0*/  STG.E.64 desc[UR36][R8.64], R4 ;  /* 0x0000000408007986 */ /* 0x0001e2000c101b24 */
[----:B------:R-:W-:Y:S05]  /*55d0*/  BRA `(.L_x_19558) ;  /* 0x0000000000107947 */ /* 0x000fea0003800000 */
.L_x_19589:
[----:B------:R-:W-:Y:S01]  /*55e0*/  LOP3.LUT R3, R3, 0xffff, RZ, 0xc0, !PT ;  /* 0x0000ffff03037812 */ /* 0x000fe200078ec0ff */
[----:B------:R-:W-:-:S03]  /*55f0*/  IMAD.MOV.U32 R25, RZ, RZ, R23 ;  /* 0x000000ffff197224 */ /* 0x000fc600078e0017 */
[----:B------:R-:W-:-:S05]  /*5600*/  PRMT R3, R3, 0x8880, RZ ;  /* 0x0000888003037816 */ /* 0x000fca00000000ff */
[----:B------:R0:W-:Y:S02]  /*5610*/  STG.E desc[UR36][R8.64], R3 ;  /* 0x0000000308007986 */ /* 0x0001e4000c101924 */
.L_x_19558:
[----:B------:R-:W-:Y:S05]  /*5620*/  BSYNC B6 ;  /* 0x0000000000067941 */ /* 0x000fea0003800000 */
.L_x_19557:
        /* <DEDUP_REMOVED lines=23> */
.L_x_19597:
[----:B-----5:R4:W-:Y:S01]  /*57a0*/  STG.E.U8 desc[UR36][R8.64], R22 ;  /* 0x0000001608007986 */ /* 0x0209e2000c101124 */
[----:B------:R-:W-:Y:S05]  /*57b0*/  BRA `(.L_x_19599) ;  /* 0x0000000c00987947 */ /* 0x000fea0003800000 */
.L_x_19596:
        /* <DEDUP_REMOVED lines=12> */
.L_x_19601:
[----:B-----5:R-:W-:-:S04]  /*5880*/  LOP3.LUT R22, R22, 0xffff, RZ, 0xc0, !PT ;  /* 0x0000ffff16167812 */ /* 0x020fc800078ec0ff */
[----:B------:R-:W-:-:S05]  /*5890*/  PRMT R3, R22, 0x8880, RZ ;  /* 0x0000888016037816 */ /* 0x000fca00000000ff */
[----:B------:R2:W-:Y:S01]  /*58a0*/  STG.E desc[UR36][R8.64], R3 ;  /* 0x0000000308007986 */ /* 0x0005e2000c101924 */
[----:B------:R-:W-:Y:S05]  /*58b0*/  BRA `(.L_x_19599) ;  /* 0x0000000c00587947 */ /* 0x000fea0003800000 */
.L_x_19600:
[----:B-----5:R-:W-:-:S04]  /*58c0*/  PRMT R3, R22, 0x8880, RZ ;  /* 0x0000888016037816 */ /* 0x020fc800000000ff */
[----:B------:R-:W-:-:S05]  /*58d0*/  PRMT R3, R3, 0x7710, RZ ;  /* 0x0000771003037816 */ /* 0x000fca00000000ff */
[----:B------:R0:W-:Y:S01]  /*58e0*/  STG.E.U16 desc[UR36][R8.64], R3 ;  /* 0x0000000308007986 */ /* 0x0001e2000c101524 */
[----:B------:R-:W-:Y:S05]  /*58f0*/  BRA `(.L_x_19599) ;  /* 0x0000000c00487947 */ /* 0x000fea0003800000 */
.L_x_19595:
        /* <DEDUP_REMOVED lines=9> */
.L_x_19603:
[----:B-----5:R-:W0:Y:S02]  /*5990*/  I2F.S8 R0, R22 ;  /* 0x0000001600007306 */ /* 0x020e240000001400 */
[----:B0-----:R-:W-:-:S05]  /*59a0*/  F2FP.F16.F32.PACK_AB R0, RZ, R0 ;  /* 0x00000000ff00723e */ /* 0x001fca00000000ff */
[----:B------:R0:W-:Y:S01]  /*59b0*/  STG.E.U16 desc[UR36][R8.64], R0 ;  /* 0x0000000008007986 */ /* 0x0001e2000c101524 */
[----:B------:R-:W-:Y:S05]  /*59c0*/  BRA `(.L_x_19599) ;  /* 0x0000000c00147947 */ /* 0x000fea0003800000 */
.L_x_19602:
        /* <DEDUP_REMOVED lines=10> */
.L_x_19605:
[----:B-----5:R-:W0:Y:S02]  /*5a70*/  I2F.S8 R22, R22 ;  /* 0x0000001600167306 */ /* 0x020e240000001400 */
[----:B0-----:R-:W-:-:S04]  /*5a80*/  F2FP.F16.F32.PACK_AB R3, RZ, R22 ;  /* 0x00000016ff03723e */ /* 0x001fc800000000ff */
[----:B------:R-:W-:-:S05]  /*5a90*/  PRMT R3, R3, 0x5410, RZ ;  /* 0x0000541003037816 */ /* 0x000fca00000000ff */
[----:B------:R0:W-:Y:S01]  /*5aa0*/  STG.E desc[UR36][R8.64], R3 ;  /* 0x0000000308007986 */ /* 0x0001e2000c101924 */
[----:B------:R-:W-:Y:S05]  /*5ab0*/  BRA `(.L_x_19599) ;  /* 0x0000000800d87947 */ /* 0x000fea0003800000 */
.L_x_19604:
[----:B-----5:R-:W-:-:S04]  /*5ac0*/  PRMT R4, R22, 0x8880, RZ ;  /* 0x0000888016047816 */ /* 0x020fc800000000ff */
[----:B------:R-:W-:-:S06]  /*5ad0*/  PRMT R4, R4, 0x7710, RZ ;  /* 0x0000771004047816 */ /* 0x000fcc00000000ff */
[----:B------:R-:W0:Y:S02]  /*5ae0*/  I2F.F64.S16 R4, R4 ;  /* 0x0000000400047312 */ /* 0x000e240000101c00 */
[----:B0-----:R0:W-:Y:S01]  /*5af0*/  STG.E.64 desc[UR36][R8.64], R4 ;  /* 0x0000000408007986 */ /* 0x0011e2000c101b24 */
[----:B------:R-:W-:Y:S05]  /*5b00*/  BRA `(.L_x_19599) ;  /* 0x0000000800c47947 */ /* 0x000fea0003800000 */
.L_x_19594:
        /* <DEDUP_REMOVED lines=12> */
.L_x_19608:
[----:B-----5:R-:W-:Y:S02]  /*5bd0*/  PRMT R4, R22, 0x8880, RZ ;  /* 0x0000888016047816 */ /* 0x020fe400000000ff */
[----:B------:R-:W-:Y:S02]  /*5be0*/  CS2R R6, SRZ ;  /* 0x0000000000067805 */ /* 0x000fe4000001ff00 */
[----:B------:R-:W-:-:S06]  /*5bf0*/  PRMT R4, R4, 0x7710, RZ ;  /* 0x0000771004047816 */ /* 0x000fcc00000000ff */
[----:B------:R-:W0:Y:S02]  /*5c00*/  I2F.F64.S16 R4, R4 ;  /* 0x0000000400047312 */ /* 0x000e240000101c00 */
[----:B0-----:R0:W-:Y:S01]  /*5c10*/  STG.E.128 desc[UR36][R8.64], R4 ;  /* 0x0000000408007986 */ /* 0x0011e2000c101d24 */
[----:B------:R-:W-:Y:S05]  /*5c20*/  BRA `(.L_x_19599) ;  /* 0x00000008007c7947 */ /* 0x000fea0003800000 */
.L_x_19607:
        /* <DEDUP_REMOVED lines=21> */
.L_x_19612:
[----:B------:R-:W-:Y:S05]  /*5d80*/  BSYNC B0 ;  /* 0x0000000000007941 */ /* 0x000fea0003800000 */
.L_x_19611:
[----:B------:R-:W-:-:S05]  /*5d90*/  LOP3.LUT R5, R0, R5, RZ, 0xfc, !PT ;  /* 0x0000000500057212 */ /* 0x000fca00078efcff */
[----:B------:R0:W-:Y:S01]  /*5da0*/  STG.E.U8 desc[UR36][R8.64], R5 ;  /* 0x0000000508007986 */ /* 0x0001e2000c101124 */
[----:B------:R-:W-:Y:S05]  /*5db0*/  BRA `(.L_x_19599) ;  /* 0x0000000800187947 */ /* 0x000fea0003800000 */
.L_x_19610:
        /* <DEDUP_REMOVED lines=13> */
.L_x_19614:
[----:B------:R-:W-:Y:S01]  /*5e90*/  IMAD.MOV.U32 R0, RZ, RZ, 0x7f ;  /* 0x0000007fff007424 */ /* 0x000fe200078e00ff */
[----:B------:R-:W-:-:S04]  /*5ea0*/  ISETP.GT.U32.AND P0, PT, R3, 0x7f800000, PT ;  /* 0x7f8000000300780c */ /* 0x000fc80003f04070 */
[----:B------:R-:W-:-:S09]  /*5eb0*/  SEL R0, R0, 0x7c, P0 ;  /* 0x0000007c00007807 */ /* 0x000fd20000000000 */
.L_x_19615:
[----:B------:R-:W-:Y:S05]  /*5ec0*/  BSYNC B0 ;  /* 0x0000000000007941 */ /* 0x000fea0003800000 */
.L_x_19613:
[----:B------:R-:W-:-:S04]  /*5ed0*/  LOP3.LUT R3, R5, 0x80000000, RZ, 0xc0, !PT ;  /* 0x8000000005037812 */ /* 0x000fc800078ec0ff */
[----:B------:R-:W-:-:S04]  /*5ee0*/  SHF.R.U32.HI R3, RZ, 0x18, R3 ;  /* 0x00000018ff037819 */ /* 0x000fc80000011603 */
[----:B------:R-:W-:-:S05]  /*5ef0*/  LOP3.LUT R3, R0, R3, RZ, 0xfc, !PT ;  /* 0x0000000300037212 */ /* 0x000fca00078efcff */
[----:B------:R0:W-:Y:S01]  /*5f00*/  STG.E.U8 desc[UR36][R8.64], R3 ;  /* 0x0000000308007986 */ /* 0x0001e2000c101124 */
[----:B------:R-:W-:Y:S05]  /*5f10*/  BRA `(.L_x_19599) ;  /* 0x0000000400c07947 */ /* 0x000fea0003800000 */
.L_x_19609:
[----:B-----5:R-:W0:Y:S02]  /*5f20*/  I2F.S8 R0, R22 ;  /* 0x0000001600007306 */ /* 0x020e240000001400 */
[----:B0-----:R-:W-:-:S05]  /*5f30*/  F2FP.BF16.F32.PACK_AB R0, RZ, R0 ;  /* 0x00000000ff00723e */ /* 0x001fca00000010ff */
[----:B------:R0:W-:Y:S01]  /*5f40*/  STG.E.U16 desc[UR36][R8.64], R0 ;  /* 0x0000000008007986 */ /* 0x0001e2000c101524 */
[----:B------:R-:W-:Y:S05]  /*5f50*/  BRA `(.L_x_19599) ;  /* 0x0000000400b07947 */ /* 0x000fea0003800000 */
.L_x_19606:
        /* <DEDUP_REMOVED lines=12> */
.L_x_19618:
        /* <DEDUP_REMOVED lines=17> */
.L_x_19621:
[----:B------:R-:W-:-:S04]  /*6130*/  LOP3.LUT R3, R5, 0x80000000, RZ, 0xc0, !PT ;  /* 0x8000000005037812 */ /* 0x000fc800078ec0ff */
[----:B------:R-:W-:-:S04]  /*6140*/  SHF.R.U32.HI R3, RZ, 0x18, R3 ;  /* 0x00000018ff037819 */ /* 0x000fc80000011603 */
[----:B------:R-:W-:-:S04]  /*6150*/  LOP3.LUT R0, R0, R3, RZ, 0xfc, !PT ;  /* 0x0000000300007212 */ /* 0x000fc800078efcff */
[----:B------:R-:W-:-:S07]  /*6160*/  PRMT R4, R0, 0x7610, R4 ;  /* 0x0000761000047816 */ /* 0x000fce0000000004 */
.L_x_19620:
[----:B------:R-:W-:Y:S05]  /*6170*/  BSYNC B0 ;  /* 0x0000000000007941 */ /* 0x000fea0003800000 */
.L_x_19619:
[----:B------:R0:W-:Y:S01]  /*6180*/  STG.E.U8 desc[UR36][R8.64], R4 ;  /* 0x0000000408007986 */ /* 0x0001e2000c101124 */
[----:B------:R-:W-:Y:S05]  /*6190*/  BRA `(.L_x_19599) ;  /* 0x0000000400207947 */ /* 0x000fea0003800000 */
.L_x_19617:
        /* <DEDUP_REMOVED lines=17> */
.L_x_19624:
[----:B------:R-:W-:-:S04]  /*62b0*/  LOP3.LUT R3, R5, 0x80000000, RZ, 0xc0, !PT ;  /* 0x8000000005037812 */ /* 0x000fc800078ec0ff */
[----:B------:R-:W-:-:S04]  /*62c0*/  SHF.R.U32.HI R3, RZ, 0x18, R3 ;  /* 0x00000018ff037819 */ /* 0x000fc80000011603 */
[----:B------:R-:W-:-:S04]  /*62d0*/  LOP3.LUT R0, R0, R3, RZ, 0xfc, !PT ;  /* 0x0000000300007212 */ /* 0x000fc800078efcff */
[----:B------:R-:W-:-:S07]  /*62e0*/  PRMT R4, R0, 0x7610, R4 ;  /* 0x0000761000047816 */ /* 0x000fce0000000004 */
.L_x_19623:
[----:B------:R-:W-:Y:S05]  /*62f0*/  BSYNC B0 ;  /* 0x0000000000007941 */ /* 0x000fea0003800000 */
.L_x_19622:
[----:B------:R0:W-:Y:S01]  /*6300*/  STG.E.U8 desc[UR36][R8.64], R4 ;  /* 0x0000000408007986 */ /* 0x0001e2000c101124 */
[----:B------:R-:W-:Y:S05]  /*6310*/  BRA `(.L_x_19599) ;  /* 0x0000000000c07947 */ /* 0x000fea0003800000 */
.L_x_19616:
        /* <DEDUP_REMOVED lines=22> */
.L_x_19598:
        /* <DEDUP_REMOVED lines=16> */
.L_x_19627:
[----:B------:R-:W-:Y:S05]  /*6580*/  BRA `(.L_x_19599) ;  /* 0x0000000000247947 */ /* 0x000fea0003800000 */
.L_x_19626:
[----:B-----5:R-:W-:-:S04]  /*6590*/  LOP3.LUT R22, R22, 0xffff, RZ, 0xc0, !PT ;  /* 0x0000ffff16167812 */ /* 0x020fc800078ec0ff */
[----:B------:R-:W-:-:S05]  /*65a0*/  PRMT R22, R22, 0x8880, RZ ;  /* 0x0000888016167816 */ /* 0x000fca00000000ff */
[----:B------:R-:W-:-:S05]  /*65b0*/  IMAD.MOV.U32 R4, RZ, RZ, R22 ;  /* 0x000000ffff047224 */ /* 0x000fca00078e0016 */
[----:B------:R-:W-:-:S05]  /*65c0*/  SHF.R.S32.HI R5, RZ, 0x1f, R4 ;  /* 0x0000001fff057819 */ /* 0x000fca0000011404 */
[----:B------:R0:W-:Y:S01]  /*65d0*/  STG.E.64 desc[UR36][R8.64], R4 ;  /* 0x0000000408007986 */ /* 0x0001e2000c101b24 */
[----:B------:R-:W-:Y:S05]  /*65e0*/  BRA `(.L_x_19599) ;  /* 0x00000000000c7947 */ /* 0x000fea0003800000 */
.L_x_19625:
[----:B-----5:R-:W-:-:S04]  /*65f0*/  LOP3.LUT R22, R22, 0xffff, RZ, 0xc0, !PT ;  /* 0x0000ffff16167812 */ /* 0x020fc800078ec0ff */
[----:B------:R-:W-:-:S05]  /*6600*/  PRMT R3, R22, 0x8880, RZ ;  /* 0x0000888016037816 */ /* 0x000fca00000000ff */
[----:B------:R0:W-:Y:S02]  /*6610*/  STG.E desc[UR36][R8.64], R3 ;  /* 0x0000000308007986 */ /* 0x0001e4000c101924 */
.L_x_19599:
        /* <DEDUP_REMOVED lines=23> */
.L_x_19631:
[----:B------:R0:W-:Y:S01]  /*6790*/  STG.E.U8 desc[UR36][R8.64], R18 ;  /* 0x0000001208007986 */ /* 0x0001e2000c101124 */
[----:B------:R-:W-:Y:S05]  /*67a0*/  BRA `(.L_x_19633) ;  /* 0x0000000c00987947 */ /* 0x000fea0003800000 */
.L_x_19630:
        /* <DEDUP_REMOVED lines=12> */
.L_x_19635:
[----:B------:R-:W-:-:S04]  /*6870*/  LOP3.LUT R18, R18, 0xffff, RZ, 0xc0, !PT ;  /* 0x0000ffff12127812 */ /* 0x000fc800078ec0ff */
[----:B------:R-:W-:-:S05]  /*6880*/  PRMT R3, R18, 0x8880, RZ ;  /* 0x0000888012037816 */ /* 0x000fca00000000ff */
[----:B------:R0:W-:Y:S01]  /*6890*/  STG.E desc[UR36][R8.64], R3 ;  /* 0x0000000308007986 */ /* 0x0001e2000c101924 */
[----:B------:R-:W-:Y:S05]  /*68a0*/  BRA `(.L_x_19633) ;  /* 0x0000000c00587947 */ /* 0x000fea0003800000 */
.L_x_19634:
[----:B------:R-:W-:-:S04]  /*68b0*/  PRMT R3, R18, 0x8880, RZ ;  /* 0x0000888012037816 */ /* 0x000fc800000000ff */
[----:B------:R-:W-:-:S05]  /*68c0*/  PRMT R3, R3, 0x7710, RZ ;  /* 0x0000771003037816 */ /* 0x000fca00000000ff */
[----:B------:R0:W-:Y:S01]  /*68d0*/  STG.E.U16 desc[UR36][R8.64], R3 ;  /* 0x0000000308007986 */ /* 0x0001e2000c101524 */
[----:B------:R-:W-:Y:S05]  /*68e0*/  BRA `(.L_x_19633) ;  /* 0x0000000c00487947 */ /* 0x000fea0003800000 */
.L_x_19629:
        /* <DEDUP_REMOVED lines=9> */
.L_x_19637:
[----:B------:R-:W0:Y:S02]  /*6980*/  I2F.S8 R0, R18 ;  /* 0x0000001200007306 */ /* 0x000e240000001400 */
[----:B0-----:R-:W-:-:S05]  /*6990*/  F2FP.F16.F32.PACK_AB R0, RZ, R0 ;  /* 0x00000000ff00723e */ /* 0x001fca00000000ff */
[----:B------:R0:W-:Y:S01]  /*69a0*/  STG.E.U16 desc[UR36][R8.64], R0 ;  /* 0x0000000008007986 */ /* 0x0001e2000c101524 */
[----:B------:R-:W-:Y:S05]  /*69b0*/  BRA `(.L_x_19633) ;  /* 0x0000000c00147947 */ /* 0x000fea0003800000 */
.L_x_19636:
        /* <DEDUP_REMOVED lines=10> */
.L_x_19639:
[----:B------:R-:W0:Y:S02]  /*6a60*/  I2F.S8 R18, R18 ;  /* 0x0000001200127306 */ /* 0x000e240000001400 */
[----:B0-----:R-:W-:-:S04]  /*6a70*/  F2FP.F16.F32.PACK_AB R3, RZ, R18 ;  /* 0x00000012ff03723e */ /* 0x001fc800000000ff */
[----:B------:R-:W-:-:S05]  /*6a80*/  PRMT R3, R3, 0x5410, RZ ;  /* 0x0000541003037816 */ /* 0x000fca00000000ff */
[----:B------:R0:W-:Y:S01]  /*6a90*/  STG.E desc[UR36][R8.64], R3 ;  /* 0x0000000308007986 */ /* 0x0001e2000c101924 */
[----:B------:R-:W-:Y:S05]  /*6aa0*/  BRA `(.L_x_19633) ;  /* 0x0000000800d87947 */ /* 0x000fea0003800000 */
.L_x_19638:
[----:B------:R-:W-:-:S04]  /*6ab0*/  PRMT R4, R18, 0x8880, RZ ;  /* 0x0000888012047816 */ /* 0x000fc800000000ff */
[----:B------:R-:W-:-:S06]  /*6ac0*/  PRMT R4, R4, 0x7710, RZ ;  /* 0x0000771004047816 */ /* 0x000fcc00000000ff */
[----:B------:R-:W0:Y:S02]  /*6ad0*/  I2F.F64.S16 R4, R4 ;  /* 0x0000000400047312 */ /* 0x000e240000101c00 */
[----:B0-----:R0:W-:Y:S01]  /*6ae0*/  STG.E.64 desc[UR36][R8.64], R4 ;  /* 0x0000000408007986 */ /* 0x0011e2000c101b24 */
[----:B------:R-:W-:Y:S05]  /*6af0*/  BRA `(.L_x_19633) ;  /* 0x0000000800c47947 */ /* 0x000fea0003800000 */
.L_x_19628:
        /* <DEDUP_REMOVED lines=12> */
.L_x_19642:
[----:B------:R-:W-:Y:S02]  /*6bc0*/  PRMT R4, R18, 0x8880, RZ ;  /* 0x0000888012047816 */ /* 0x000fe400000000ff */
[----:B------:R-:W-:Y:S02]  /*6bd0*/  CS2R R6, SRZ ;  /* 0x0000000000067805 */ /* 0x000fe4000001ff00 */
[----:B------:R-:W-:-:S06]  /*6be0*/  PRMT R4, R4, 0x7710, RZ ;  /* 0x0000771004047816 */ /* 0x000fcc00000000ff */
[----:B------:R-:W0:Y:S02]  /*6bf0*/  I2F.F64.S16 R4, R4 ;  /* 0x0000000400047312 */ /* 0x000e240000101c00 */
[----:B0-----:R0:W-:Y:S01]  /*6c00*/  STG.E.128 desc[UR36][R8.64], R4 ;  /* 0x0000000408007986 */ /* 0x0011e2000c101d24 */
[----:B------:R-:W-:Y:S05]  /*6c10*/  BRA `(.L_x_19633) ;  /* 0x00000008007c7947 */ /* 0x000fea0003800000 */
.L_x_19641:
        /* <DEDUP_REMOVED lines=21> */
.L_x_19646:
[----:B------:R-:W-:Y:S05]  /*6d70*/  BSYNC B0 ;  /* 0x0000000000007941 */ /* 0x000fea0003800000 */
.L_x_19645:
[----:B------:R-:W-:-:S05]  /*6d80*/  LOP3.LUT R5, R0, R5, RZ, 0xfc, !PT ;  /* 0x0000000500057212 */ /* 0x000fca00078efcff */
[----:B------:R0:W-:Y:S01]  /*6d90*/  STG.E.U8 desc[UR36][R8.64], R5 ;  /* 0x0000000508007986 */ /* 0x0001e2000c101124 */
[----:B------:R-:W-:Y:S05]  /*6da0*/  BRA `(.L_x_19633) ;  /* 0x0000000800187947 */ /* 0x000fea0003800000 */
.L_x_19644:
        /* <DEDUP_REMOVED lines=13> */
.L_x_19648:
[----:B------:R-:W-:Y:S01]  /*6e80*/  IMAD.MOV.U32 R0, RZ, RZ, 0x7f ;  /* 0x0000007fff007424 */ /* 0x000fe200078e00ff */
[----:B------:R-:W-:-:S04]  /*6e90*/  ISETP.GT.U32.AND P0, PT, R3, 0x7f800000, PT ;  /* 0x7f8000000300780c */ /* 0x000fc80003f04070 */
[----:B------:R-:W-:-:S09]  /*6ea0*/  SEL R0, R0, 0x7c, P0 ;  /* 0x0000007c00007807 */ /* 0x000fd20000000000 */
.L_x_19649:
[----:B------:R-:W-:Y:S05]  /*6eb0*/  BSYNC B0 ;  /* 0x0000000000007941 */ /* 0x000fea0003800000 */
.L_x_19647:
[----:B------:R-:W-:-:S04]  /*6ec0*/  LOP3.LUT R3, R5, 0x80000000, RZ, 0xc0, !PT ;  /* 0x8000000005037812 */ /* 0x000fc800078ec0ff */
[----:B------:R-:W-:-:S04]  /*6ed0*/  SHF.R.U32.HI R3, RZ, 0x18, R3 ;  /* 0x00000018ff037819 */ /* 0x000fc80000011603 */
[----:B------:R-:W-:-:S05]  /*6ee0*/  LOP3.LUT R3, R0, R3, RZ, 0xfc, !PT ;  /* 0x0000000300037212 */ /* 0x000fca00078efcff */
[----:B------:R0:W-:Y:S01]  /*6ef0*/  STG.E.U8 desc[UR36][R8.64], R3 ;  /* 0x0000000308007986 */ /* 0x0001e2000c101124 */
[----:B------:R-:W-:Y:S05]  /*6f00*/  BRA `(.L_x_19633) ;  /* 0x0000000400c07947 */ /* 0x000fea0003800000 */
.L_x_19643:
[----:B------:R-:W0:Y:S02]  /*6f10*/  I2F.S8 R0, R18 ;  /* 0x0000001200007306 */ /* 0x000e240000001400 */
[----:B0-----:R-:W-:-:S05]  /*6f20*/  F2FP.BF16.F32.PACK_AB R0, RZ, R0 ;  /* 0x00000000ff00723e */ /* 0x001fca00000010ff */
[----:B------:R0:W-:Y:S01]  /*6f30*/  STG.E.U16 desc[UR36][R8.64], R0 ;  /* 0x0000000008007986 */ /* 0x0001e2000c101524 */
[----:B------:R-:W-:Y:S05]  /*6f40*/  BRA `(.L_x_19633) ;  /* 0x0000000400b07947 */ /* 0x000fea0003800000 */
.L_x_19640:
        /* <DEDUP_REMOVED lines=12> */
.L_x_19652:
        /* <DEDUP_REMOVED lines=17> */
.L_x_19655:
[----:B------:R-:W-:-:S04]  /*7120*/  LOP3.LUT R3, R5, 0x80000000, RZ, 0xc0, !PT ;  /* 0x8000000005037812 */ /* 0x000fc800078ec0ff */
[----:B------:R-:W-:-:S04]  /*7130*/  SHF.R.U32.HI R3, RZ, 0x18, R3 ;  /* 0x00000018ff037819 */ /* 0x000fc80000011603 */
[----:B------:R-:W-:-:S04]  /*7140*/  LOP3.LUT R0, R0, R3, RZ, 0xfc, !PT ;  /* 0x0000000300007212 */ /* 0x000fc800078efcff */
[----:B------:R-:W-:-:S07]  /*7150*/  PRMT R4, R0, 0x7610, R4 ;  /* 0x0000761000047816 */ /* 0x000fce0000000004 */
.L_x_19654:
[----:B------:R-:W-:Y:S05]  /*7160*/  BSYNC B0 ;  /* 0x0000000000007941 */ /* 0x000fea0003800000 */
.L_x_19653:
[----:B------:R3:W-:Y:S01]  /*7170*/  STG.E.U8 desc[UR36][R8.64], R4 ;  /* 0x0000000408007986 */ /* 0x0007e2000c101124 */
[----:B------:R-:W-:Y:S05]  /*7180*/  BRA `(.L_x_19633) ;  /* 0x0000000400207947 */ /* 0x000fea0003800000 */
.L_x_19651:
        /* <DEDUP_REMOVED lines=17> */
.L_x_19658:
[----:B------:R-:W-:-:S04]  /*72a0*/  LOP3.LUT R3, R5, 0x80000000, RZ, 0xc0, !PT ;  /* 0x8000000005037812 */ /* 0x000fc800078ec0ff */
[----:B------:R-:W-:-:S04]  /*72b0*/  SHF.R.U32.HI R3, RZ, 0x18, R3 ;  /* 0x00000018ff037819 */ /* 0x000fc80000011603 */
[----:B------:R-:W-:-:S04]  /*72c0*/  LOP3.LUT R0, R0, R3, RZ, 0xfc, !PT ;  /* 0x0000000300007212 */ /* 0x000fc800078efcff */
[----:B------:R-:W-:-:S07]  /*72d0*/  PRMT R4, R0, 0x7610, R4 ;  /* 0x0000761000047816 */ /* 0x000fce0000000004 */
.L_x_19657:
[----:B------:R-:W-:Y:S05]  /*72e0*/  BSYNC B0 ;  /* 0x0000000000007941 */ /* 0x000fea0003800000 */
.L_x_19656:
[----:B------:R0:W-:Y:S01]  /*72f0*/  STG.E.U8 desc[UR36][R8.64], R4 ;  /* 0x0000000408007986 */ /* 0x0001e2000c101124 */
[----:B------:R-:W-:Y:S05]  /*7300*/  BRA `(.L_x_19633) ;  /* 0x0000000000c07947 */ /* 0x000fea0003800000 */
.L_x_19650:
        /* <DEDUP_REMOVED lines=22> */
.L_x_19632:
        /* <DEDUP_REMOVED lines=16> */
.L_x_19661:
[----:B------:R-:W-:Y:S05]  /*7570*/  BRA `(.L_x_19633) ;  /* 0x0000000000247947 */ /* 0x000fea0003800000 */
.L_x_19660:
[----:B------:R-:W-:-:S04]  /*7580*/  LOP3.LUT R18, R18, 0xffff, RZ, 0xc0, !PT ;  /* 0x0000ffff12127812 */ /* 0x000fc800078ec0ff */
[----:B------:R-:W-:-:S05]  /*7590*/  PRMT R18, R18, 0x8880, RZ ;  /* 0x0000888012127816 */ /* 0x000fca00000000ff */
[----:B------:R-:W-:-:S05]  /*75a0*/  IMAD.MOV.U32 R4, RZ, RZ, R18 ;  /* 0x000000ffff047224 */ /* 0x000fca00078e0012 */
[----:B------:R-:W-:-:S05]  /*75b0*/  SHF.R.S32.HI R5, RZ, 0x1f, R4 ;  /* 0x0000001fff057819 */ /* 0x000fca0000011404 */
[----:B------:R1:W-:Y:S01]  /*75c0*/  STG.E.64 desc[UR36][R8.64], R4 ;  /* 0x0000000408007986 */ /* 0x0003e2000c101b24 */
[----:B------:R-:W-:Y:S05]  /*75d0*/  BRA `(.L_x_19633) ;  /* 0x00000000000c7947 */ /* 0x000fea0003800000 */
.L_x_19659:
[----:B------:R-:W-:-:S04]  /*75e0*/  LOP3.LUT R18, R18, 0xffff, RZ, 0xc0, !PT ;  /* 0x0000ffff12127812 */ /* 0x000fc800078ec0ff */
[----:B------:R-:W-:-:S05]  /*75f0*/  PRMT R3, R18, 0x8880, RZ ;  /* 0x0000888012037816 */ /* 0x000fca00000000ff */
[----:B------:R2:W-:Y:S02]  /*7600*/  STG.E desc[UR36][R8.64], R3 ;  /* 0x0000000308007986 */ /* 0x0005e4000c101924 */
.L_x_19633:
[----:B------:R-:W-:-:S07]  /*7610*/  VIADD R25, R25, 0x80 ;  /* 0x0000008019197836 */ /* 0x000fce0000000000 */
.L_x_19593:
[----:B------:R-:W-:Y:S05]  /*7620*/  BSYNC B6 ;  /* 0x0000000000067941 */ /* 0x000fea0003800000 */
.L_x_19592:
[----:B------:R-:W-:-:S13]  /*7630*/  ISETP.GE.AND P0, PT, R25, R16, PT ;  /* 0x000000101900720c */ /* 0x000fda0003f06270 */
[----:B------:R-:W-:Y:S05]  /*7640*/  @P0 EXIT ;  /* 0x000000000000094d */ /* 0x000fea0003800000 */
[----:B01-3--:R-:W0:Y:S01]  /*7650*/  LDC.64 R4, c[0x0][0x218] ;  /* 0x00008600ff047b82 */ /* 0x00be220000000a00 */
[----:B------:R-:W-:Y:S01]  /*7660*/  PRMT R0, R17, 0x9910, RZ ;  /* 0x0000991011007816 */ /* 0x000fe200000000ff */
[----:B------:R-:W-:Y:S01]  /*7670*/  IMAD R2, R2, 0x200, R25 ;  /* 0x0000020002027824 */ /* 0x000fe200078e0219 */
[----:B------:R-:W-:Y:S02]  /*7680*/  ULDC UR4, c[0x0][0x238] ;  /* 0x00008e0000047ab9 */ /* 0x000fe40000000800 */
[----:B------:R-:W-:Y:S01]  /*7690*/  ISETP.GT.AND P1, PT, R0, 0x9, PT ;  /* 0x000000090000780c */ /* 0x000fe20003f24270 */
[----:B--2-4-:R-:W-:-:S05]  /*76a0*/  IMAD R3, R2, UR4, RZ ;  /* 0x0000000402037c24 */ /* 0x014fca000f8e02ff */
        /* <DEDUP_REMOVED lines=13> */
.L_x_19665:
[----:B-----5:R-:W-:Y:S01]  /*7780*/  STG.E.U8 desc[UR36][R2.64], R19 ;  /* 0x0000001302007986 */ /* 0x020fe2000c101124 */
[----:B------:R-:W-:Y:S05]  /*7790*/  EXIT ;  /* 0x000000000000794d */ /* 0x000fea0003800000 */
.L_x_19664:
        /* <DEDUP_REMOVED lines=12> */
.L_x_19668:
[----:B-----5:R-:W-:-:S04]  /*7860*/  LOP3.LUT R19, R19, 0xffff, RZ, 0xc0, !PT ;  /* 0x0000ffff13137812 */ /* 0x020fc800078ec0ff */
[----:B------:R-:W-:-:S05]  /*7870*/  PRMT R5, R19, 0x8880, RZ ;  /* 0x0000888013057816 */ /* 0x000fca00000000ff */
[----:B------:R-:W-:Y:S01]  /*7880*/  STG.E desc[UR36][R2.64], R5 ;  /* 0x0000000502007986 */ /* 0x000fe2000c101924 */
[----:B------:R-:W-:Y:S05]  /*7890*/  EXIT ;  /* 0x000000000000794d */ /* 0x000fea0003800000 */
.L_x_19667:
[----:B-----5:R-:W-:-:S04]  /*78a0*/  PRMT R5, R19, 0x8880, RZ ;  /* 0x0000888013057816 */ /* 0x020fc800000000ff */
[----:B------:R-:W-:-:S05]  /*78b0*/  PRMT R5, R5, 0x7710, RZ ;  /* 0x0000771005057816 */ /* 0x000fca00000000ff */
[----:B------:R-:W-:Y:S01]  /*78c0*/  STG.E.U16 desc[UR36][R2.64], R5 ;  /* 0x0000000502007986 */ /* 0x000fe2000c101524 */
[----:B------:R-:W-:Y:S05]  /*78d0*/  EXIT ;  /* 0x000000000000794d */ /* 0x000fea0003800000 */
.L_x_19663:
        /* <DEDUP_REMOVED lines=9> */
.L_x_19670:
[----:B-----5:R-:W0:Y:S02]  /*7970*/  I2F.S8 R0, R19 ;  /* 0x0000001300007306 */ /* 0x020e240000001400 */
[----:B0-----:R-:W-:-:S05]  /*7980*/  F2FP.F16.F32.PACK_AB R0, RZ, R0 ;  /* 0x00000000ff00723e */ /* 0x001fca00000000ff */
[----:B------:R-:W-:Y:S01]  /*7990*/  STG.E.U16 desc[UR36][R2.64], R0 ;  /* 0x0000000002007986 */ /* 0x000fe2000c101524 */
[----:B------:R-:W-:Y:S05]  /*79a0*/  EXIT ;  /* 0x000000000000794d */ /* 0x000fea0003800000 */
.L_x_19669:
        /* <DEDUP_REMOVED lines=10> */
.L_x_19672:
[----:B-----5:R-:W0:Y:S02]  /*7a50*/  I2F.S8 R19, R19 ;  /* 0x0000001300137306 */ /* 0x020e240000001400 */
[----:B0-----:R-:W-:-:S04]  /*7a60*/  F2FP.F16.F32.PACK_AB R5, RZ, R19 ;  /* 0x00000013ff05723e */ /* 0x001fc800000000ff */
[----:B------:R-:W-:-:S05]  /*7a70*/  PRMT R5, R5, 0x5410, RZ ;  /* 0x0000541005057816 */ /* 0x000fca00000000ff */
[----:B------:R-:W-:Y:S01]  /*7a80*/  STG.E desc[UR36][R2.64], R5 ;  /* 0x0000000502007986 */ /* 0x000fe2000c101924 */
[----:B------:R-:W-:Y:S05]  /*7a90*/  EXIT ;  /* 0x000000000000794d */ /* 0x000fea0003800000 */
.L_x_19671:
[----:B-----5:R-:W-:-:S04]  /*7aa0*/  PRMT R4, R19, 0x8880, RZ ;  /* 0x0000888013047816 */ /* 0x020fc800000000ff */
[----:B------:R-:W-:-:S06]  /*7ab0*/  PRMT R4, R4, 0x7710, RZ ;  /* 0x0000771004047816 */ /* 0x000fcc00000000ff */
[----:B------:R-:W0:Y:S02]  /*7ac0*/  I2F.F64.S16 R4, R4 ;  /* 0x0000000400047312 */ /* 0x000e240000101c00 */
[----:B0-----:R-:W-:Y:S01]  /*7ad0*/  STG.E.64 desc[UR36][R2.64], R4 ;  /* 0x0000000402007986 */ /* 0x001fe2000c101b24 */
[----:B------:R-:W-:Y:S05]  /*7ae0*/  EXIT ;  /* 0x000000000000794d */ /* 0x000fea0003800000 */
.L_x_19662:
        /* <DEDUP_REMOVED lines=12> */
.L_x_19675:
[----:B-----5:R-:W-:Y:S02]  /*7bb0*/  PRMT R4, R19, 0x8880, RZ ;  /* 0x0000888013047816 */ /* 0x020fe400000000ff */
[----:B------:R-:W-:Y:S02]  /*7bc0*/  CS2R R6, SRZ ;  /* 0x0000000000067805 */ /* 0x000fe4000001ff00 */
[----:B------:R-:W-:-:S06]  /*7bd0*/  PRMT R4, R4, 0x7710, RZ ;  /* 0x0000771004047816 */ /* 0x000fcc00000000ff */
[----:B------:R-:W0:Y:S02]  /*7be0*/  I2F.F64.S16 R4, R4 ;  /* 0x0000000400047312 */ /* 0x000e240000101c00 */
[----:B0-----:R-:W-:Y:S01]  /*7bf0*/  STG.E.128 desc[UR36][R2.64], R4 ;  /* 0x0000000402007986 */ /* 0x001fe2000c101d24 */
[----:B------:R-:W-:Y:S05]  /*7c00*/  EXIT ;  /* 0x000000000000794d */ /* 0x000fea0003800000 */
.L_x_19674:
        /* <DEDUP_REMOVED lines=21> */
.L_x_19679:
[----:B------:R-:W-:Y:S05]  /*7d60*/  BSYNC B0 ;  /* 0x0000000000007941 */ /* 0x000fea0003800000 */
.L_x_19678:
[----:B------:R-:W-:-:S05]  /*7d70*/  LOP3.LUT R5, R0, R5, RZ, 0xfc, !PT ;  /* 0x0000000500057212 */ /* 0x000fca00078efcff */
[----:B------:R-:W-:Y:S01]  /*7d80*/  STG.E.U8 desc[UR36][R2.64], R5 ;  /* 0x0000000502007986 */ /* 0x000fe2000c101124 */
[----:B------:R-:W-:Y:S05]  /*7d90*/  EXIT ;  /* 0x000000000000794d */ /* 0x000fea0003800000 */
.L_x_19677:
        /* <DEDUP_REMOVED lines=13> */
.L_x_19681:
[----:B------:R-:W-:Y:S01]  /*7e70*/  IMAD.MOV.U32 R0, RZ, RZ, 0x7f ;  /* 0x0000007fff007424 */ /* 0x000fe200078e00ff */
[----:B------:R-:W-:-:S04]  /*7e80*/  ISETP.GT.U32.AND P0, PT, R4, 0x7f800000, PT ;  /* 0x7f8000000400780c */ /* 0x000fc80003f04070 */
[----:B------:R-:W-:-:S09]  /*7e90*/  SEL R0, R0, 0x7c, P0 ;  /* 0x0000007c00007807 */ /* 0x000fd20000000000 */
.L_x_19682:
[----:B------:R-:W-:Y:S05]  /*7ea0*/  BSYNC B0 ;  /* 0x0000000000007941 */ /* 0x000fea0003800000 */
.L_x_19680:
[----:B------:R-:W-:-:S04]  /*7eb0*/  LOP3.LUT R4, R19, 0x80000000, RZ, 0xc0, !PT ;  /* 0x8000000013047812 */ /* 0x000fc800078ec0ff */
[----:B------:R-:W-:-:S04]  /*7ec0*/  SHF.R.U32.HI R5, RZ, 0x18, R4 ;  /* 0x00000018ff057819 */ /* 0x000fc80000011604 */
[----:B------:R-:W-:-:S05]  /*7ed0*/  LOP3.LUT R5, R0, R5, RZ, 0xfc, !PT ;  /* 0x0000000500057212 */ /* 0x000fca00078efcff */
[----:B------:R-:W-:Y:S01]  /*7ee0*/  STG.E.U8 desc[UR36][R2.64], R5 ;  /* 0x0000000502007986 */ /* 0x000fe2000c101124 */
[----:B------:R-:W-:Y:S05]  /*7ef0*/  EXIT ;  /* 0x000000000000794d */ /* 0x000fea0003800000 */
.L_x_19676:
[----:B-----5:R-:W0:Y:S02]  /*7f00*/  I2F.S8 R0, R19 ;  /* 0x0000001300007306 */ /* 0x020e240000001400 */
[----:B0-----:R-:W-:-:S05]  /*7f10*/  F2FP.BF16.F32.PACK_AB R0, RZ, R0 ;  /* 0x00000000ff00723e */ /* 0x001fca00000010ff */
[----:B------:R-:W-:Y:S01]  /*7f20*/  STG.E.U16 desc[UR36][R2.64], R0 ;  /* 0x0000000002007986 */ /* 0x000fe2000c101524 */
[----:B------:R-:W-:Y:S05]  /*7f30*/  EXIT ;  /* 0x000000000000794d */ /* 0x000fea0003800000 */
.L_x_19673:
        /* <DEDUP_REMOVED lines=12> */
.L_x_19685:
        /* <DEDUP_REMOVED lines=17> */
.L_x_19688:
[----:B------:R-:W-:-:S04]  /*8110*/  LOP3.LUT R0, R19, 0x80000000, RZ, 0xc0, !PT ;  /* 0x8000000013007812 */ /* 0x000fc800078ec0ff */
[----:B------:R-:W-:-:S04]  /*8120*/  SHF.R.U32.HI R5, RZ, 0x18, R0 ;  /* 0x00000018ff057819 */ /* 0x000fc80000011600 */
[----:B------:R-:W-:-:S04]  /*8130*/  LOP3.LUT R4, R4, R5, RZ, 0xfc, !PT ;  /* 0x0000000504047212 */ /* 0x000fc800078efcff */
[----:B------:R-:W-:-:S07]  /*8140*/  PRMT R0, R4, 0x7610, R0 ;  /* 0x0000761004007816 */ /* 0x000fce0000000000 */
.L_x_19687:
[----:B------:R-:W-:Y:S05]  /*8150*/  BSYNC B0 ;  /* 0x0000000000007941 */ /* 0x000fea0003800000 */
.L_x_19686:
[----:B------:R-:W-:Y:S01]  /*8160*/  STG.E.U8 desc[UR36][R2.64], R0 ;  /* 0x0000000002007986 */ /* 0x000fe2000c101124 */
[----:B------:R-:W-:Y:S05]  /*8170*/  EXIT ;  /* 0x000000000000794d */ /* 0x000fea0003800000 */
.L_x_19684:
        /* <DEDUP_REMOVED lines=17> */
.L_x_19691:
[----:B------:R-:W-:-:S04]  /*8290*/  LOP3.LUT R0, R19, 0x80000000, RZ, 0xc0, !PT ;  /* 0x8000000013007812 */ /* 0x000fc800078ec0ff */
[----:B------:R-:W-:-:S04]  /*82a0*/  SHF.R.U32.HI R5, RZ, 0x18, R0 ;  /* 0x00000018ff057819 */ /* 0x000fc80000011600 */
[----:B------:R-:W-:-:S04]  /*82b0*/  LOP3.LUT R4, R4, R5, RZ, 0xfc, !PT ;  /* 0x0000000504047212 */ /* 0x000fc800078efcff */
[----:B------:R-:W-:-:S07]  /*82c0*/  PRMT R0, R4, 0x7610, R0 ;  /* 0x0000761004007816 */ /* 0x000fce0000000000 */
.L_x_19690:
[----:B------:R-:W-:Y:S05]  /*82d0*/  BSYNC B0 ;  /* 0x0000000000007941 */ /* 0x000fea0003800000 */
.L_x_19689:
[----:B------:R-:W-:Y:S01]  /*82e0*/  STG.E.U8 desc[UR36][R2.64], R0 ;  /* 0x0000000002007986 */ /* 0x000fe2000c101124 */
[----:B------:R-:W-:Y:S05]  /*82f0*/  EXIT ;  /* 0x000000000000794d */ /* 0x000fea0003800000 */
.L_x_19683:
        /* <DEDUP_REMOVED lines=22> */
.L_x_19666:
        /* <DEDUP_REMOVED lines=16> */
.L_x_19694:
[----:B------:R-:W-:Y:S05]  /*8560*/  EXIT ;  /* 0x000000000000794d */ /* 0x000fea0003800000 */
.L_x_19693:
[----:B-----5:R-:W-:-:S04]  /*8570*/  LOP3.LUT R19, R19, 0xffff, RZ, 0xc0, !PT ;  /* 0x0000ffff13137812 */ /* 0x020fc800078ec0ff */
[----:B------:R-:W-:-:S05]  /*8580*/  PRMT R19, R19, 0x8880, RZ ;  /* 0x0000888013137816 */ /* 0x000fca00000000ff */
[----:B------:R-:W-:-:S05]  /*8590*/  IMAD.MOV.U32 R4, RZ, RZ, R19 ;  /* 0x000000ffff047224 */ /* 0x000fca00078e0013 */
[----:B------:R-:W-:-:S05]  /*85a0*/  SHF.R.S32.HI R5, RZ, 0x1f, R4 ;  /* 0x0000001fff057819 */ /* 0x000fca0000011404 */
[----:B------:R-:W-:Y:S01]  /*85b0*/  STG.E.64 desc[UR36][R2.64], R4 ;  /* 0x0000000402007986 */ /* 0x000fe2000c101b24 */
[----:B------:R-:W-:Y:S05]  /*85c0*/  EXIT ;  /* 0x000000000000794d */ /* 0x000fea0003800000 */
.L_x_19692:
[----:B-----5:R-:W-:-:S04]  /*85d0*/  LOP3.LUT R19, R19, 0xffff, RZ, 0xc0, !PT ;  /* 0x0000ffff13137812 */ /* 0x020fc800078ec0ff */
[----:B------:R-:W-:-:S05]  /*85e0*/  PRMT R5, R19, 0x8880, RZ ;  /* 0x0000888013057816 */ /* 0x000fca00000000ff */
[----:B------:R-:W-:Y:S01]  /*85f0*/  STG.E desc[UR36][R2.64], R5 ;  /* 0x0000000502007986 */ /* 0x000fe2000c101924 */
[----:B------:R-:W-:Y:S05]  /*8600*/  EXIT ;  /* 0x000000000000794d */ /* 0x000fea0003800000 */
.L_x_19695:
        /* <DEDUP_REMOVED lines=15> */
.L_x_22943:


//--------------------- .text._ZN2at6native18elementwise_kernelILi128ELi4EZNS0_22gpu_kernel_impl_nocastINS0_13BUnaryFunctorIaaaZZZNS0_15binary_internal21div_trunc_kernel_cudaERNS_18TensorIteratorBaseEENKUlvE_clEvENKUlvE0_clEvEUlaaE_EEEEvS6_RKT_EUliE_EEviT1_ --------------------------
	.section	.text._ZN2at6native18elementwise_kernelILi128ELi4EZNS0_22gpu_kernel_impl_nocastINS0_13BUnaryFunctorIaaaZZZNS0_15binary_internal21div_trunc_kernel_cudaERNS_18TensorIteratorBaseEENKUlvE_clEvENKUlvE0_clEvEUlaaE_EEEEvS6_RKT_EUliE_EEviT1_,"ax",@progbits
	.align	128
        .global         _ZN2at6native18elementwise_kernelILi128ELi4EZNS0_22gpu_kernel_impl_nocastINS0_13BUnaryFunctorIaaaZZZNS0_15binary_internal21div_trunc_kernel_cudaERNS_18TensorIteratorBaseEENKUlvE_clEvENKUlvE0_clEvEUlaaE_EEEEvS6_RKT_EUliE_EEviT1_
        .type           _ZN2at6native18elementwise_kernelILi128ELi4EZNS0_22gpu_kernel_impl_nocastINS0_13BUnaryFunctorIaaaZZZNS0_15binary_internal21div_trunc_kernel_cudaERNS_18TensorIteratorBaseEENKUlvE_clEvENKUlvE0_clEvEUlaaE_EEEEvS6_RKT_EUliE_EEviT1_,@function
        .size           _ZN2at6native18elementwise_kernelILi128ELi4EZNS0_22gpu_kernel_impl_nocastINS0_13BUnaryFunctorIaaaZZZNS0_15binary_internal21div_trunc_kernel_cudaERNS_18TensorIteratorBaseEENKUlvE_clEvENKUlvE0_clEvEUlaaE_EEEEvS6_RKT_EUliE_EEviT1_,(.L_x_22944 - _ZN2at6native18elementwise_kernelILi128ELi4EZNS0_22gpu_kernel_impl_nocastINS0_13BUnaryFunctorIaaaZZZNS0_15binary_internal21div_trunc_kernel_cudaERNS_18TensorIteratorBaseEENKUlvE_clEvENKUlvE0_clEvEUlaaE_EEEEvS6_RKT_EUliE_EEviT1_)
        .other          _ZN2at6native18elementwise_kernelILi128ELi4EZNS0_22gpu_kernel_impl_nocastINS0_13BUnaryFunctorIaaaZZZNS0_15binary_internal21div_trunc_kernel_cudaERNS_18TensorIteratorBaseEENKUlvE_clEvENKUlvE0_clEvEUlaaE_EEEEvS6_RKT_EUliE_EEviT1_,@"STO_CUDA_ENTRY STV_DEFAULT"
_ZN2at6native18elementwise_kernelILi128ELi4EZNS0_22gpu_kernel_impl_nocastINS0_13BUnaryFunctorIaaaZZZNS0_15binary_internal21div_trunc_kernel_cudaERNS_18TensorIteratorBaseEENKUlvE_clEvENKUlvE0_clEvEUlaaE_EEEEvS6_RKT_EUliE_EEviT1_:
.text._ZN2at6native18elementwise_kernelILi128ELi4EZNS0_22gpu_kernel_impl_nocastINS0_13BUnaryFunctorIaaaZZZNS0_15binary_internal21div_trunc_kernel_cudaERNS_18TensorIteratorBaseEENKUlvE_clEvENKUlvE0_clEvEUlaaE_EEEEvS6_RKT_EUliE_EEviT1_:
[----:B------:R-:W-:Y:S01]  /*0000*/  LDC R1, c[0x0][0x28] ;  /* 0x00000a00ff017b82 */ /* 0x000fe20000000800 */
[----:B------:R-:W0:Y:S07]  /*0010*/  S2R R3, SR_CTAID.X ;  /* 0x0000000000037919 */ /* 0x000e2e0000002500 */
[----:B------:R-:W1:Y:S01]  /*0020*/  LDC.U8 R4, c[0x0][0x421] ;  /* 0x00010840ff047b82 */ /* 0x000e620000000000 */
[----:B------:R-:W-:Y:S01]  /*0030*/  ULDC UR6, c[0x0][0x210] ;  /* 0x0000840000067ab9 */ /* 0x000fe20000000800 */
[----:B------:R-:W-:Y:S01]  /*0040*/  ULDC.64 UR4, c[0x0][0x208] ;  /* 0x0000820000047ab9 */ /* 0x000fe20000000a00 */
[----:B------:R-:W0:Y:S01]  /*0050*/  S2R R0, SR_TID.X ;  /* 0x0000000000007919 */ /* 0x000e220000002100 */
[----:B------:R-:W-:Y:S01]  /*0060*/  BSSY B0, `(.L_x_19696) ;  /* 0x0000155000007945 */ /* 0x000fe20003800000 */
[----:B0-----:R-:W-:-:S04]  /*0070*/  LEA R3, R3, R0, 0x9 ;  /* 0x0000000003037211 */ /* 0x001fc800078e48ff */
[----:B------:R-:W-:-:S13]  /*0080*/  ISETP.GE.AND P0, PT, R3, UR6, PT ;  /* 0x0000000603007c0c */ /* 0x000fda000bf06270 */
[----:B-1----:R-:W-:Y:S05]  /*0090*/  @P0 BRA `(.L_x_19697) ;  /* 0x0000001400440947 */ /* 0x002fea0003800000 */
[----:B------:R-:W0:Y:S01]  /*00a0*/  LDC R2, c[0x0][0x218] ;  /* 0x00008600ff027b82 */ /* 0x000e220000000800 */
[----:B------:R-:W-:Y:S01]  /*00b0*/  HFMA2.MMA R0, -RZ, RZ, 0, 0 ;  /* 0x00000000ff007435 */ /* 0x000fe200000001ff */
        /* <DEDUP_REMOVED lines=289> */
[----:B------:R-:W1:Y:S01]  /*12d0*/  @P0 LDC R15, c[0x0][0x33c] ;  /* 0x0000cf00ff0f0b82 */ /* 0x000e620000000800 */
[----:B------:R-:W-:Y:S01]  /*12e0*/  IMAD R6, R6, UR8, R7 ;  /* 0x0000000806067c24 */ /* 0x000fe2000f8e0207 */
[----:B------:R-:W-:-:S03]  /*12f0*/  ULDC.64 UR8, c[0x0][0x400] ;  /* 0x0001000000087ab9 */ /* 0x000fc60000000a00 */
        /* <DEDUP_REMOVED lines=9> */
.L_x_19698:
[----:B------:R-:W-:Y:S02]  /*1390*/  ULDC.64 UR8, c[0x0][0x418] ;  /* 0x0001060000087ab9 */ /* 0x000fe40000000a00 */
[----:B------:R-:W-:-:S05]  /*13a0*/  IADD3 R6, P0, R0, UR8, RZ ;  /* 0x0000000800067c10 */ /* 0x000fca000ff1e0ff */
[----:B------:R-:W-:Y:S01]  /*13b0*/  IMAD.X R7, RZ, RZ, UR9, P0 ;  /* 0x00000009ff077e24 */ /* 0x000fe200080e06ff */
[----:B------:R-:W-:Y:S01]  /*13c0*/  PRMT R11, R4, 0x8880, RZ ;  /* 0x00008880040b7816 */ /* 0x000fe200000000ff */
[----:B------:R-:W-:-:S03]  /*13d0*/  ULDC.64 UR8, c[0x0][0x410] ;  /* 0x0001040000087ab9 */ /* 0x000fc60000000a00 */
[----:B------:R0:W2:Y:S01]  /*13e0*/  LDG.E.S8 R6, desc[UR4][R6.64] ;  /* 0x0000000406067981 */ /* 0x0000a2000c1e1300 */
[-C--:B------:R-:W-:Y:S01]  /*13f0*/  IABS R13, R11.reuse ;  /* 0x0000000b000d7213 */ /* 0x080fe20000000000 */
[----:B------:R-:W-:Y:S01]  /*1400*/  VIADD R3, R3, 0x80 ;  /* 0x0000008003037836 */ /* 0x000fe20000000000 */
[----:B------:R-:W-:Y:S02]  /*1410*/  IABS R10, R11 ;  /* 0x0000000b000a7213 */ /* 0x000fe40000000000 */
[----:B------:R-:W1:Y:S08]  /*1420*/  I2F.RP R0, R13 ;  /* 0x0000000d00007306 */ /* 0x000e700000209400 */
[----:B-1----:R-:W1:Y:S02]  /*1430*/  MUFU.RCP R0, R0 ;  /* 0x0000000000007308 */ /* 0x002e640000001000 */
[----:B-1----:R-:W-:-:S06]  /*1440*/  IADD3 R8, R0, 0xffffffe, RZ ;  /* 0x0ffffffe00087810 */ /* 0x002fcc0007ffe0ff */
[----:B------:R1:W3:Y:S02]  /*1450*/  F2I.FTZ.U32.TRUNC.NTZ R9, R8 ;  /* 0x0000000800097305 */ /* 0x0002e4000021f000 */
[----:B-1----:R-:W-:Y:S02]  /*1460*/  MOV R8, RZ ;  /* 0x000000ff00087202 */ /* 0x002fe40000000f00 */
[----:B---3--:R-:W-:-:S05]  /*1470*/  IADD3 R2, RZ, -R9, RZ ;  /* 0x80000009ff027210 */ /* 0x008fca0007ffe0ff */
[----:B0-----:R-:W-:Y:S01]  /*1480*/  IMAD R7, R2, R13, RZ ;  /* 0x0000000d02077224 */ /* 0x001fe200078e02ff */
[----:B------:R-:W-:-:S03]  /*1490*/  IADD3 R2, RZ, -R10, RZ ;  /* 0x8000000aff027210 */ /* 0x000fc60007ffe0ff */
[----:B------:R-:W-:Y:S01]  /*14a0*/  IMAD.HI.U32 R9, R9, R7, R8 ;  /* 0x0000000709097227 */ /* 0x000fe200078e0008 */
[----:B--2---:R-:W-:Y:S02]  /*14b0*/  IABS R0, R6 ;  /* 0x0000000600007213 */ /* 0x004fe40000000000 */
[----:B------:R-:W-:-:S03]  /*14c0*/  LOP3.LUT R6, R6, R11, RZ, 0x3c, !PT ;  /* 0x0000000b06067212 */ /* 0x000fc600078e3cff */
        /* <DEDUP_REMOVED lines=8> */
[----:B------:R-:W-:Y:S02]  /*1550*/  @P0 IADD3 R9, R9, 0x1, RZ ;  /* 0x0000000109090810 */ /* 0x000fe40007ffe0ff */
[----:B------:R-:W-:Y:S02]  /*1560*/  IADD3 R6, P0, R5, UR8, RZ ;  /* 0x0000000805067c10 */ /* 0x000fe4000ff1e0ff */
[----:B------:R-:W-:Y:S02]  /*1570*/  @!P1 IADD3 R9, -R9, RZ, RZ ;  /* 0x000000ff09099210 */ /* 0x000fe40007ffe1ff */
[----:B------:R-:W-:Y:S02]  /*1580*/  IADD3.X R7, RZ, UR9, RZ, P0, !PT ;  /* 0x00000009ff077c10 */ /* 0x000fe400087fe4ff */
[----:B------:R-:W-:-:S05]  /*1590*/  @!P2 LOP3.LUT R9, RZ, R11, RZ, 0x33, !PT ;  /* 0x0000000bff09a212 */ /* 0x000fca00078e33ff */
[----:B------:R0:W-:Y:S02]  /*15a0*/  STG.E.U8 desc[UR4][R6.64], R9 ;  /* 0x0000000906007986 */ /* 0x0001e4000c101104 */
.L_x_19697:
[----:B------:R-:W-:Y:S05]  /*15b0*/  BSYNC B0 ;  /* 0x0000000000007941 */ /* 0x000fea0003800000 */
.L_x_19696:
[----:B------:R-:W-:Y:S01]  /*15c0*/  ISETP.GE.AND P0, PT, R3, UR6, PT ;  /* 0x0000000603007c0c */ /* 0x000fe2000bf06270 */
[----:B------:R-:W-:-:S12]  /*15d0*/  BSSY B0, `(.L_x_19699) ;  /* 0x00002a8000007945 */ /* 0x000fd80003800000 */
[----:B------:R-:W-:Y:S05]  /*15e0*/  @P0 BRA `(.L_x_19700) ;  /* 0x0000002800980947 */ /* 0x000fea0003800000 */
[----:B------:R-:W1:Y:S01]  /*15f0*/  LDC R10, c[0x0][0x218] ;  /* 0x00008600ff0a7b82 */ /* 0x000e620000000800 */
[----:B------:R-:W-:Y:S01]  /*1600*/  HFMA2.MMA R0, -RZ, RZ, 0, 0 ;  /* 0x00000000ff007435 */ /* 0x000fe200000001ff */
[----:B------:R-:W-:Y:S02]  /*1610*/  MOV R5, RZ ;  /* 0x000000ff00057202 */ /* 0x000fe40000000f00 */
[----:B-1----:R-:W-:-:S13]  /*1620*/  ISETP.NE.AND P0, PT, R10, RZ, PT ;  /* 0x000000ff0a00720c */ /* 0x002fda0003f05270 */
[----:B------:R-:W-:Y:S05]  /*1630*/  @!P0 BRA `(.L_x_19701) ;  /* 0x0000001000a48947 */ /* 0x000fea0003800000 */
[----:B------:R-:W-:Y:S01]  /*1640*/  MOV R2, RZ ;  /* 0x000000ff00027202 */ /* 0x000fe20000000f00 */
[----:B------:R-:W-:Y:S01]  /*1650*/  ULDC.64 UR8, c[0x0][0x220] ;  /* 0x0000880000087ab9 */ /* 0x000fe20000000a00 */
[----:B------:R-:W-:Y:S01]  /*1660*/  ISETP.NE.AND P0, PT, R10, 0x1, PT ;  /* 0x000000010a00780c */ /* 0x000fe20003f05270 */
[----:B------:R-:W-:Y:S02]  /*1670*/  ULDC UR7, c[0x0][0x21c] ;  /* 0x0000870000077ab9 */ /* 0x000fe40000000800 */
[----:B0-----:R-:W-:-:S05]  /*1680*/  IMAD.HI.U32 R6, R3, UR8, R2 ;  /* 0x0000000803067c27 */ /* 0x001fca000f8e0002 */
        /* <DEDUP_REMOVED lines=292> */
.L_x_19701:
[----:B------:R-:W-:Y:S02]  /*28d0*/  ULDC.64 UR8, c[0x0][0x418] ;  /* 0x0001060000087ab9 */ /* 0x000fe40000000a00 */
[----:B0-----:R-:W-:-:S04]  /*28e0*/  IADD3 R6, P0, R0, UR8, RZ ;  /* 0x0000000800067c10 */ /* 0x001fc8000ff1e0ff */
[----:B------:R-:W-:Y:S01]  /*28f0*/  IADD3.X R7, RZ, UR9, RZ, P0, !PT ;  /* 0x00000009ff077c10 */ /* 0x000fe200087fe4ff */
[----:B------:R-:W-:-:S04]  /*2900*/  ULDC.64 UR8, c[0x0][0x410] ;  /* 0x0001040000087ab9 */ /* 0x000fc80000000a00 */
[----:B------:R0:W2:Y:S01]  /*2910*/  LDG.E.S8 R6, desc[UR4][R6.64] ;  /* 0x0000000406067981 */ /* 0x0000a2000c1e1300 */
[----:B------:R-:W-:Y:S01]  /*2920*/  PRMT R11, R4, 0x8880, RZ ;  /* 0x00008880040b7816 */ /* 0x000fe200000000ff */
[----:B------:R-:W-:-:S03]  /*2930*/  VIADD R3, R3, 0x80 ;  /* 0x0000008003037836 */ /* 0x000fc60000000000 */
[-C--:B------:R-:W-:Y:S02]  /*2940*/  IABS R13, R11.reuse ;  /* 0x0000000b000d7213 */ /* 0x080fe40000000000 */
[----:B------:R-:W-:Y:S02]  /*2950*/  IABS R12, R11 ;  /* 0x0000000b000c7213 */ /* 0x000fe40000000000 */
[----:B------:R-:W1:Y:S02]  /*2960*/  I2F.RP R0, R13 ;  /* 0x0000000d00007306 */ /* 0x000e640000209400 */
[----:B------:R-:W-:-:S06]  /*2970*/  IADD3 R12, RZ, -R12, RZ ;  /* 0x8000000cff0c7210 */ /* 0x000fcc0007ffe0ff */
[----:B-1----:R-:W1:Y:S02]  /*2980*/  MUFU.RCP R0, R0 ;  /* 0x0000000000007308 */ /* 0x002e640000001000 */
[----:B-1----:R-:W-:-:S06]  /*2990*/  IADD3 R8, R0, 0xffffffe, RZ ;  /* 0x0ffffffe00087810 */ /* 0x002fcc0007ffe0ff */
[----:B------:R1:W3:Y:S02]  /*29a0*/  F2I.FTZ.U32.TRUNC.NTZ R9, R8 ;  /* 0x0000000800097305 */ /* 0x0002e4000021f000 */
[----:B-1----:R-:W-:Y:S01]  /*29b0*/  MOV R8, RZ ;  /* 0x000000ff00087202 */ /* 0x002fe20000000f00 */
[----:B---3--:R-:W-:-:S04]  /*29c0*/  IMAD.MOV R2, RZ, RZ, -R9 ;  /* 0x000000ffff027224 */ /* 0x008fc800078e0a09 */
[----:B0-----:R-:W-:-:S04]  /*29d0*/  IMAD R7, R2, R13, RZ ;  /* 0x0000000d02077224 */ /* 0x001fc800078e02ff */
        /* <DEDUP_REMOVED lines=21> */
[----:B------:R-:W0:Y:S01]  /*2b30*/  LDC R10, c[0x0][0x218] ;  /* 0x00008600ff0a7b82 */ /* 0x000e220000000800 */
[----:B------:R-:W-:Y:S01]  /*2b40*/  HFMA2.MMA R5, -RZ, RZ, 0, 0 ;  /* 0x00000000ff057435 */ /* 0x000fe200000001ff */
[----:B-1----:R-:W-:Y:S02]  /*2b50*/  MOV R0, RZ ;  /* 0x000000ff00007202 */ /* 0x002fe40000000f00 */
        /* <DEDUP_REMOVED lines=299> */
.L_x_19702:
[----:B------:R-:W-:Y:S02]  /*3e10*/  ULDC.64 UR8, c[0x0][0x418] ;  /* 0x0001060000087ab9 */ /* 0x000fe40000000a00 */
[----:B------:R-:W-:-:S04]  /*3e20*/  IADD3 R6, P0, R0, UR8, RZ ;  /* 0x0000000800067c10 */ /* 0x000fc8000ff1e0ff */
[----:B------:R-:W-:Y:S01]  /*3e30*/  IADD3.X R7, RZ, UR9, RZ, P0, !PT ;  /* 0x00000009ff077c10 */ /* 0x000fe200087fe4ff */
[----:B------:R-:W-:-:S04]  /*3e40*/  ULDC.64 UR8, c[0x0][0x410] ;  /* 0x0001040000087ab9 */ /* 0x000fc80000000a00 */
[----:B------:R0:W2:Y:S01]  /*3e50*/  LDG.E.S8 R6, desc[UR4][R6.64] ;  /* 0x0000000406067981 */ /* 0x0000a2000c1e1300 */
[----:B------:R-:W-:Y:S02]  /*3e60*/  PRMT R11, R4, 0x8880, RZ ;  /* 0x00008880040b7816 */ /* 0x000fe400000000ff */
[----:B------:R-:W-:Y:S02]  /*3e70*/  IADD3 R3, R3, 0x80, RZ ;  /* 0x0000008003037810 */ /* 0x000fe40007ffe0ff */
[-C--:B------:R-:W-:Y:S02]  /*3e80*/  IABS R13, R11.reuse ;  /* 0x0000000b000d7213 */ /* 0x080fe40000000000 */
[----:B------:R-:W-:Y:S02]  /*3e90*/  IABS R12, R11 ;  /* 0x0000000b000c7213 */ /* 0x000fe40000000000 */
[----:B------:R-:W1:Y:S02]  /*3ea0*/  I2F.RP R0, R13 ;  /* 0x0000000d00007306 */ /* 0x000e640000209400 */
[----:B------:R-:W-:-:S06]  /*3eb0*/  IADD3 R12, RZ, -R12, RZ ;  /* 0x8000000cff0c7210 */ /* 0x000fcc0007ffe0ff */
[----:B-1----:R-:W1:Y:S02]  /*3ec0*/  MUFU.RCP R0, R0 ;  /* 0x0000000000007308 */ /* 0x002e640000001000 */
[----:B-1----:R-:W-:-:S06]  /*3ed0*/  IADD3 R8, R0, 0xffffffe, RZ ;  /* 0x0ffffffe00087810 */ /* 0x002fcc0007ffe0ff */
[----:B------:R1:W3:Y:S02]  /*3ee0*/  F2I.FTZ.U32.TRUNC.NTZ R9, R8 ;  /* 0x0000000800097305 */ /* 0x0002e4000021f000 */
[----:B-1----:R-:W-:Y:S02]  /*3ef0*/  MOV R8, RZ ;  /* 0x000000ff00087202 */ /* 0x002fe40000000f00 */
[----:B---3--:R-:W-:-:S05]  /*3f00*/  IADD3 R2, RZ, -R9, RZ ;  /* 0x80000009ff027210 */ /* 0x008fca0007ffe0ff */
[----:B0-----:R-:W-:-:S04]  /*3f10*/  IMAD R7, R2, R13, RZ ;  /* 0x0000000d02077224 */ /* 0x001fc800078e02ff */
        /* <DEDUP_REMOVED lines=16> */
[----:B------:R-:W-:Y:S01]  /*4020*/  @!P2 LOP3.LUT R0, RZ, R11, RZ, 0x33, !PT ;  /* 0x0000000bff00a212 */ /* 0x000fe200078e33ff */
[----:B------:R-:W-:-:S05]  /*4030*/  IMAD.X R7, RZ, RZ, UR9, P0 ;  /* 0x00000009ff077e24 */ /* 0x000fca00080e06ff */
[----:B------:R2:W-:Y:S03]  /*4040*/  STG.E.U8 desc[UR4][R6.64], R0 ;  /* 0x0000000006007986 */ /* 0x0005e6000c101104 */
.L_x_19700:
[----:B------:R-:W-:Y:S05]  /*4050*/  BSYNC B0 ;  /* 0x0000000000007941 */ /* 0x000fea0003800000 */
.L_x_19699:
[----:B------:R-:W-:-:S13]  /*4060*/  ISETP.GE.AND P0, PT, R3, UR6, PT ;  /* 0x0000000603007c0c */ /* 0x000fda000bf06270 */
[----:B------:R-:W-:Y:S05]  /*4070*/  @P0 EXIT ;  /* 0x000000000000094d */ /* 0x000fea0003800000 */
[----:B------:R-:W3:Y:S01]  /*4080*/  LDC R8, c[0x0][0x218] ;  /* 0x00008600ff087b82 */ /* 0x000ee20000000800 */
[----:B-12---:R-:W-:Y:S01]  /*4090*/  HFMA2.MMA R0, -RZ, RZ, 0, 0 ;  /* 0x00000000ff007435 */ /* 0x006fe200000001ff */
[----:B------:R-:W-:Y:S02]  /*40a0*/  MOV R5, RZ ;  /* 0x000000ff00057202 */ /* 0x000fe40000000f00 */
[----:B---3--:R-:W-:-:S13]  /*40b0*/  ISETP.NE.AND P0, PT, R8, RZ, PT ;  /* 0x000000ff0800720c */ /* 0x008fda0003f05270 */
[----:B------:R-:W-:Y:S05]  /*40c0*/  @!P0 BRA `(.L_x_19703) ;  /* 0x0000001000a48947 */ /* 0x000fea0003800000 */
[----:B------:R-:W-:Y:S01]  /*40d0*/  MOV R2, RZ ;  /* 0x000000ff00027202 */ /* 0x000fe20000000f00 */
[----:B------:R-:W-:Y:S01]  /*40e0*/  ULDC.64 UR6, c[0x0][0x220] ;  /* 0x0000880000067ab9 */ /* 0x000fe20000000a00 */
[----:B------:R-:W-:-:S03]  /*40f0*/  ISETP.NE.AND P0, PT, R8, 0x1, PT ;  /* 0x000000010800780c */ /* 0x000fc60003f05270 */
        /* <DEDUP_REMOVED lines=294> */
.L_x_19703:
[----:B------:R-:W-:Y:S02]  /*5360*/  ULDC.64 UR6, c[0x0][0x418] ;  /* 0x0001060000067ab9 */ /* 0x000fe40000000a00 */
[----:B------:R-:W-:-:S05]  /*5370*/  IADD3 R2, P0, R0, UR6, RZ ;  /* 0x0000000600027c10 */ /* 0x000fca000ff1e0ff */
[----:B------:R-:W-:Y:S01]  /*5380*/  IMAD.X R3, RZ, RZ, UR7, P0 ;  /* 0x00000007ff037e24 */ /* 0x000fe200080e06ff */
[----:B0-----:R-:W-:Y:S01]  /*5390*/  PRMT R9, R4, 0x8880, RZ ;  /* 0x0000888004097816 */ /* 0x001fe200000000ff */
[----:B------:R-:W-:-:S03]  /*53a0*/  ULDC.64 UR6, c[0x0][0x410] ;  /* 0x0001040000067ab9 */ /* 0x000fc60000000a00 */
[----:B------:R0:W2:Y:S01]  /*53b0*/  LDG.E.S8 R2, desc[UR4][R2.64] ;  /* 0x0000000402027981 */ /* 0x0000a2000c1e1300 */
        /* <DEDUP_REMOVED lines=30> */
.L_x_19704:
        /* <DEDUP_REMOVED lines=14> */
.L_x_22944:


//--------------------- .text._ZN2at6native27unrolled_elementwise_kernelINS0_13BUnaryFunctorIaaaZZZNS0_15binary_internal21div_trunc_kernel_cudaERNS_18TensorIteratorBaseEENKUlvE_clEvENKUlvE0_clEvEUlaaE_EESt5arrayIPcLm2EELi4E23TrivialOffsetCalculatorILi1EjESE_NS0_6memory15LoadWithoutCastENSF_16StoreWithoutCastEEEviT_T0_T2_T3_T4_T5_ --------------------------
	.section	.text._ZN2at6native27unrolled_elementwise_kernelINS0_13BUnaryFunctorIaaaZZZNS0_15binary_internal21div_trunc_kernel_cudaERNS_18TensorIteratorBaseEENKUlvE_clEvENKUlvE0_clEvEUlaaE_EESt5arrayIPcLm2EELi4E23TrivialOffsetCalculatorILi1EjESE_NS0_6memory15LoadWithoutCastENSF_16StoreWithoutCastEEEviT_T0_T2_T3_T4_T5_,"ax",@progbits
	.align	128
        .global         _ZN2at6native27unrolled_elementwise_kernelINS0_13BUnaryFunctorIaaaZZZNS0_15binary_internal21div_trunc_kernel_cudaERNS_18TensorIteratorBaseEENKUlvE_clEvENKUlvE0_clEvEUlaaE_EESt5arrayIPcLm2EELi4E23TrivialOffsetCalculatorILi1EjESE_NS0_6memory15LoadWithoutCastENSF_16StoreWithoutCastEEEviT_T0_T2_T3_T4_T5_
        .type           _ZN2at6native27unrolled_elementwise_kernelINS0_13BUnaryFunctorIaaaZZZNS0_15binary_internal21div_trunc_kernel_cudaERNS_18TensorIteratorBaseEENKUlvE_clEvENKUlvE0_clEvEUlaaE_EESt5arrayIPcLm2EELi4E23TrivialOffsetCalculatorILi1EjESE_NS0_6memory15LoadWithoutCastENSF_16StoreWithoutCastEEEviT_T0_T2_T3_T4_T5_,@function
        .size           _ZN2at6native27unrolled_elementwise_kernelINS0_13BUnaryFunctorIaaaZZZNS0_15binary_internal21div_trunc_kernel_cudaERNS_18TensorIteratorBaseEENKUlvE_clEvENKUlvE0_clEvEUlaaE_EESt5arrayIPcLm2EELi4E23TrivialOffsetCalculatorILi1EjESE_NS0_6memory15LoadWithoutCastENSF_16StoreWithoutCastEEEviT_T0_T2_T3_T4_T5_,(.L_x_22945 - _ZN2at6native27unrolled_elementwise_kernelINS0_13BUnaryFunctorIaaaZZZNS0_15binary_internal21div_trunc_kernel_cudaERNS_18TensorIteratorBaseEENKUlvE_clEvENKUlvE0_clEvEUlaaE_EESt5arrayIPcLm2EELi4E23TrivialOffsetCalculatorILi1EjESE_NS0_6memory15LoadWithoutCastENSF_16StoreWithoutCastEEEviT_T0_T2_T3_T4_T5_)
        .other          _ZN2at6native27unrolled_elementwise_kernelINS0_13BUnaryFunctorIaaaZZZNS0_15binary_internal21div_trunc_kernel_cudaERNS_18TensorIteratorBaseEENKUlvE_clEvENKUlvE0_clEvEUlaaE_EESt5arrayIPcLm2EELi4E23TrivialOffsetCalculatorILi1EjESE_NS0_6memory15LoadWithoutCastENSF_16StoreWithoutCastEEEviT_T0_T2_T3_T4_T5_,@"STO_CUDA_ENTRY STV_DEFAULT"
_ZN2at6native27unrolled_elementwise_kernelINS0_13BUnaryFunctorIaaaZZZNS0_15binary_internal21div_trunc_kernel_cudaERNS_18TensorIteratorBaseEENKUlvE_clEvENKUlvE0_clEvEUlaaE_EESt5arrayIPcLm2EELi4E23TrivialOffsetCalculatorILi1EjESE_NS0_6memory15LoadWithoutCastENSF_16StoreWithoutCastEEEviT_T0_T2_T3_T4_T5_:
.text._ZN2at6native27unrolled_elementwise_kernelINS0_13BUnaryFunctorIaaaZZZNS0_15binary_internal21div_trunc_kernel_cudaERNS_18TensorIteratorBaseEENKUlvE_clEvENKUlvE0_clEvEUlaaE_EESt5arrayIPcLm2EELi4E23TrivialOffsetCalculatorILi1EjESE_NS0_6memory15LoadWithoutCastENSF_16StoreWithoutCastEEEviT_T0_T2_T3_T4_T5_:
        /* <DEDUP_REMOVED lines=19> */
[----:B------:R-:W-:Y:S02]  /*0130*/  ISETP.GE.AND P2, PT, R3, R5, PT ;  /* 0x000000050300720c */ /* 0x000fe40003f46270 */
[----:B0-----:R-:W-:Y:S01]  /*0140*/  @!P1 IADD3 R12, P4, R13, R6, RZ ;  /* 0x000000060d0c9210 */ /* 0x001fe20007f9e0ff */
[----:B------:R-:W-:Y:S01]  /*0150*/  IMAD.MOV.U32 R10, RZ, RZ, RZ ;  /* 0x000000ffff0a7224 */ /* 0x000fe200078e00ff */
[----:B------:R-:W-:Y:S02]  /*0160*/  HFMA2.MMA R6, -RZ, RZ, 0, 0 ;  /* 0x00000000ff067435 */ /* 0x000fe400000001ff */
[----:B------:R-:W-:-:S07]  /*0170*/  @!P1 IADD3.X R13, RZ, R7, RZ, P4, !PT ;  /* 0x00000007ff0d9210 */ /* 0x000fce00027fe4ff */
[----:B------:R-:W-:Y:S01]  /*0180*/  @!P2 IMAD R17, R4, 0x200, R3 ;  /* 0x000002000411a824 */ /* 0x000fe200078e0203 */
[----:B------:R-:W0:Y:S01]  /*0190*/  @!P2 LDC.64 R20, c[0x0][0x220] ;  /* 0x00008800ff14ab82 */ /* 0x000e220000000a00 */
[----:B-1----:R-:W-:Y:S01]  /*01a0*/  @!P5 IADD3 R18, P6, R19, R8, RZ ;  /* 0x000000081312d210 */ /* 0x002fe20007fde0ff */
[----:B------:R-:W-:-:S06]  /*01b0*/  IMAD.MOV.U32 R8, RZ, RZ, RZ ;  /* 0x000000ffff087224 */ /* 0x000fcc00078e00ff */
[----:B------:R-:W1:Y:S01]  /*01c0*/  @!P0 LDC.64 R2, c[0x0][0x220] ;  /* 0x00008800ff028b82 */ /* 0x000e620000000a00 */
[----:B------:R-:W-:Y:S01]  /*01d0*/  @!P5 IMAD.X R19, RZ, RZ, R9, P6 ;  /* 0x000000ffff13d224 */ /* 0x000fe200030e0609 */
[----:B------:R2:W5:Y:S01]  /*01e0*/  @!P1 LDG.E.S8 R8, desc[UR4][R12.64] ;  /* 0x000000040c089981 */ /* 0x000562000c1e1300 */
[----:B------:R-:W-:-:S03]  /*01f0*/  MOV R7, R11 ;  /* 0x0000000b00077202 */ /* 0x000fc60000000f00 */
[----:B------:R3:W5:Y:S01]  /*0200*/  @!P5 LDG.E.S8 R6, desc[UR4][R18.64] ;  /* 0x000000041206d981 */ /* 0x000762000c1e1300 */
[----:B------:R-:W-:Y:S01]  /*0210*/  BSSY B0, `(.L_x_19705) ;  /* 0x000002f000007945 */ /* 0x000fe20003800000 */
[----:B0-----:R-:W-:Y:S02]  /*0220*/  @!P2 IADD3 R16, P3, R17, R20, RZ ;  /* 0x000000141110a210 */ /* 0x001fe40007f7e0ff */
[----:B-1----:R-:W-:Y:S01]  /*0230*/  @!P0 IADD3 R14, P1, R15, R2, RZ ;  /* 0x000000020f0e8210 */ /* 0x002fe20007f3e0ff */
[----:B------:R-:W0:Y:S01]  /*0240*/  LDC.U8 R9, c[0x0][0x215] ;  /* 0x00008540ff097b82 */ /* 0x000e220000000000 */
[C---:B--2---:R-:W-:Y:S02]  /*0250*/  VIADD R12, R7.reuse, 0x80 ;  /* 0x00000080070c7836 */ /* 0x044fe40000000000 */
[----:B---3--:R-:W-:Y:S02]  /*0260*/  VIADD R18, R7, 0x100 ;  /* 0x0000010007127836 */ /* 0x008fe40000000000 */
[----:B------:R-:W-:-:S02]  /*0270*/  @!P0 IMAD.X R15, RZ, RZ, R3, P1 ;  /* 0x000000ffff0f8224 */ /* 0x000fc400008e0603 */
[----:B------:R-:W-:Y:S01]  /*0280*/  @!P2 IMAD.X R17, RZ, RZ, R21, P3 ;  /* 0x000000ffff11a224 */ /* 0x000fe200018e0615 */
[----:B------:R-:W1:Y:S02]  /*0290*/  @!P0 LDC.64 R2, c[0x0][0x218] ;  /* 0x00008600ff028b82 */ /* 0x000e640000000a00 */
[----:B------:R2:W5:Y:S01]  /*02a0*/  @!P0 LDG.E.S8 R10, desc[UR4][R14.64] ;  /* 0x000000040e0a8981 */ /* 0x000562000c1e1300 */
[-C--:B------:R-:W-:Y:S01]  /*02b0*/  ISETP.GE.AND P4, PT, R12, R5.reuse, PT ;  /* 0x000000050c00720c */ /* 0x080fe20003f86270 */
[----:B------:R-:W-:Y:S01]  /*02c0*/  VIADD R12, R7, 0x180 ;  /* 0x00000180070c7836 */ /* 0x000fe20000000000 */
[----:B------:R-:W-:Y:S01]  /*02d0*/  @!P0 IADD3 R7, R11, 0x80, RZ ;  /* 0x000000800b078810 */ /* 0x000fe20007ffe0ff */
[----:B------:R-:W-:Y:S01]  /*02e0*/  @!P0 IMAD R11, R4, 0x200, R11 ;  /* 0x00000200040b8824 */ /* 0x000fe200078e020b */
[----:B------:R2:W5:Y:S01]  /*02f0*/  @!P2 LDG.E.S8 R0, desc[UR4][R16.64] ;  /* 0x000000041000a981 */ /* 0x000562000c1e1300 */
[-C--:B------:R-:W-:Y:S02]  /*0300*/  ISETP.GE.AND P1, PT, R18, R5.reuse, PT ;  /* 0x000000051200720c */ /* 0x080fe40003f26270 */
[----:B------:R-:W-:-:S02]  /*0310*/  ISETP.GE.AND P2, PT, R12, R5, PT ;  /* 0x000000050c00720c */ /* 0x000fc40003f46270 */
[----:B------:R-:W-:Y:S02]  /*0320*/  ISETP.GE.AND P3, PT, R7, R5, PT ;  /* 0x000000050700720c */ /* 0x000fe40003f66270 */
[----:B-1----:R-:W-:Y:S02]  /*0330*/  @!P0 IADD3 R2, P5, R11, R2, RZ ;  /* 0x000000020b028210 */ /* 0x002fe40007fbe0ff */
[----:B0-----:R-:W-:-:S03]  /*0340*/  PRMT R11, R9, 0x8880, RZ ;  /* 0x00008880090b7816 */ /* 0x001fc600000000ff */
[----:B------:R-:W-:Y:S01]  /*0350*/  @!P0 IMAD.X R3, RZ, RZ, R3, P5 ;  /* 0x000000ffff038224 */ /* 0x000fe200028e0603 */
[----:B--2---:R-:W-:Y:S07]  /*0360*/  @P0 BRA `(.L_x_19706) ;  /* 0x0000000000640947 */ /* 0x004fee0003800000 */
[-C--:B------:R-:W-:Y:S02]  /*0370*/  IABS R15, R11.reuse ;  /* 0x0000000b000f7213 */ /* 0x080fe40000000000 */
[----:B-----5:R-:W-:Y:S02]  /*0380*/  IABS R18, R10 ;  /* 0x0000000a00127213 */ /* 0x020fe40000000000 */
        /* <DEDUP_REMOVED lines=21> */
[----:B------:R-:W-:-:S10]  /*04e0*/  @!P5 IMAD.MOV R13, RZ, RZ, -R13 ;  /* 0x000000ffff0dd224 */ /* 0x000fd400078e0a0d */
[----:B------:R-:W-:-:S07]  /*04f0*/  @!P6 LOP3.LUT R13, RZ, R11, RZ, 0x33, !PT ;  /* 0x0000000bff0de212 */ /* 0x000fce00078e33ff */
.L_x_19706:
[----:B------:R-:W-:Y:S05]  /*0500*/  BSYNC B0 ;  /* 0x0000000000007941 */ /* 0x000fea0003800000 */
.L_x_19705:
        /* <DEDUP_REMOVED lines=27> */
.L_x_19708:
[----:B------:R-:W-:Y:S05]  /*06c0*/  BSYNC B0 ;  /* 0x0000000000007941 */ /* 0x000fea0003800000 */
.L_x_19707:
        /* <DEDUP_REMOVED lines=27> */
.L_x_19710:
[----:B------:R-:W-:Y:S05]  /*0880*/  BSYNC B0 ;  /* 0x0000000000007941 */ /* 0x000fea0003800000 */
.L_x_19709:
        /* <DEDUP_REMOVED lines=27> */
.L_x_19712:
[----:B------:R-:W-:Y:S05]  /*0a40*/  BSYNC B0 ;  /* 0x0000000000007941 */ /* 0x000fea0003800000 */
.L_x_19711:
        /* <DEDUP_REMOVED lines=9> */
[----:B-----5:R1:W-:Y:S01]  /*0ae0*/  STG.E.U8 desc[UR4][R2.64], R8 ;  /* 0x0000000802007986 */ /* 0x0203e2000c101104 */
[----:B------:R-:W-:Y:S01]  /*0af0*/  @!P1 IMAD R10, R4, 0x200, R7 ;  /* 0x00000200040a9824 */ /* 0x000fe200078e0207 */
[----:B------:R-:W-:-:S04]  /*0b00*/  @!P1 IADD3 R7, R7, 0x80, RZ ;  /* 0x0000008007079810 */ /* 0x000fc80007ffe0ff */
[----:B------:R-:W-:-:S05]  /*0b10*/  @!P1 IADD3 R10, P2, R10, UR6, RZ ;  /* 0x000000060a0a9c10 */ /* 0x000fca000ff5e0ff */
[----:B------:R-:W-:-:S05]  /*0b20*/  @!P1 IMAD.X R11, RZ, RZ, UR7, P2 ;  /* 0x00000007ff0b9e24 */ /* 0x000fca00090e06ff */
[----:B------:R1:W-:Y:S03]  /*0b30*/  @!P1 STG.E.U8 desc[UR4][R10.64], R6 ;  /* 0x000000060a009986 */ /* 0x0003e6000c101104 */
.L_x_19714:
[----:B------:R-:W-:Y:S05]  /*0b40*/  BSYNC B0 ;  /* 0x0000000000007941 */ /* 0x000fea0003800000 */
.L_x_19713:
        /* <DEDUP_REMOVED lines=8> */
.L_x_19715:
        /* <DEDUP_REMOVED lines=11> */
.L_x_22945:


//--------------------- .text._ZN2at6native29vectorized_elementwise_kernelILi2ENS0_13BUnaryFunctorIaaaZZZNS0_15binary_internal21div_trunc_kernel_cudaERNS_18TensorIteratorBaseEENKUlvE_clEvENKUlvE0_clEvEUlaaE_EESt5arrayIPcLm2EEEEviT0_T1_ --------------------------
	.section	.text._ZN2at6native29vectorized_elementwise_kernelILi2ENS0_13BUnaryFunctorIaaaZZZNS0_15binary_internal21div_trunc_kernel_cudaERNS_18TensorIteratorBaseEENKUlvE_clEvENKUlvE0_clEvEUlaaE_EESt5arrayIPcLm2EEEEviT0_T1_,"ax",@progbits
	.align	128
        .global         _ZN2at6native29vectorized_elementwise_kernelILi2ENS0_13BUnaryFunctorIaaaZZZNS0_15binary_internal21div_trunc_kernel_cudaERNS_18TensorIteratorBaseEENKUlvE_clEvENKUlvE0_clEvEUlaaE_EESt5arrayIPcLm2EEEEviT0_T1_
        .type           _ZN2at6native29vectorized_elementwise_kernelILi2ENS0_13BUnaryFunctorIaaaZZZNS0_15binary_internal21div_trunc_kernel_cudaERNS_18TensorIteratorBaseEENKUlvE_clEvENKUlvE0_clEvEUlaaE_EESt5arrayIPcLm2EEEEviT0_T1_,@function
        .size           _ZN2at6native29vectorized_elementwise_kernelILi2ENS0_13BUnaryFunctorIaaaZZZNS0_15binary_internal21div_trunc_kernel_cudaERNS_18TensorIteratorBaseEENKUlvE_clEvENKUlvE0_clEvEUlaaE_EESt5arrayIPcLm2EEEEviT0_T1_,(.L_x_22946 - _ZN2at6native29vectorized_elementwise_kernelILi2ENS0_13BUnaryFunctorIaaaZZZNS0_15binary_internal21div_trunc_kernel_cudaERNS_18TensorIteratorBaseEENKUlvE_clEvENKUlvE0_clEvEUlaaE_EESt5arrayIPcLm2EEEEviT0_T1_)
        .other          _ZN2at6native29vectorized_elementwise_kernelILi2ENS0_13BUnaryFunctorIaaaZZZNS0_15binary_internal21div_trunc_kernel_cudaERNS_18TensorIteratorBaseEENKUlvE_clEvENKUlvE0_clEvEUlaaE_EESt5arrayIPcLm2EEEEviT0_T1_,@"STO_CUDA_ENTRY STV_DEFAULT"
_ZN2at6native29vectorized_elementwise_kernelILi2ENS0_13BUnaryFunctorIaaaZZZNS0_15binary_internal21div_trunc_kernel_cudaERNS_18TensorIteratorBaseEENKUlvE_clEvENKUlvE0_clEvEUlaaE_EESt5arrayIPcLm2EEEEviT0_T1_:
.text._ZN2at6native29vectorized_elementwise_kernelILi2ENS0_13BUnaryFunctorIaaaZZZNS0_15binary_internal21div_trunc_kernel_cudaERNS_18TensorIteratorBaseEENKUlvE_clEvENKUlvE0_clEvEUlaaE_EESt5arrayIPcLm2EEEEviT0_T1_:
[----:B------:R-:W-:Y:S08]  /*0000*/  LDC R1, c[0x0][0x28] ;  /* 0x00000a00ff017b82 */ /* 0x000ff00000000800 */
[----:B------:R-:W0:Y:S01]  /*0010*/  S2UR UR4, SR_CTAID.X ;  /* 0x00000000000479c3 */ /* 0x000e220000002500 */
[----:B------:R-:W-:-:S07]  /*0020*/  ULDC.64 UR8, c[0x0][0x208] ;  /* 0x0000820000087ab9 */ /* 0x000fce0000000a00 */
[----:B------:R-:W1:Y:S08]  /*0030*/  LDC R12, c[0x0][0x210] ;  /* 0x00008400ff0c7b82 */ /* 0x000e700000000800 */
[----:B------:R-:W2:Y:S01]  /*0040*/  LDC.U8 R16, c[0x0][0x215] ;  /* 0x00008540ff107b82 */ /* 0x000ea20000000000 */
[----:B0-----:R-:W-:-:S06]  /*0050*/  USHF.L.U32 UR4, UR4, 0xa, URZ ;  /* 0x0000000a04047899 */ /* 0x001fcc000800063f */
[----:B-1----:R-:W-:-:S05]  /*0060*/  VIADD R12, R12, -UR4 ;  /* 0x800000040c0c7c36 */ /* 0x002fca0008000000 */
[----:B------:R-:W-:-:S13]  /*0070*/  ISETP.GE.U32.AND P0, PT, R12, 0x400, PT ;  /* 0x000004000c00780c */ /* 0x000fda0003f06070 */
[----:B--2---:R-:W-:Y:S05]  /*0080*/  @!P0 BRA `(.L_x_19716) ;  /* 0x0000000800508947 */ /* 0x004fea0003800000 */
[----:B------:R-:W0:Y:S01]  /*0090*/  S2R R11, SR_TID.X ;  /* 0x00000000000b7919 */ /* 0x000e220000002100 */
[----:B------:R-:W-:Y:S02]  /*00a0*/  ULDC.64 UR6, c[0x0][0x220] ;  /* 0x0000880000067ab9 */ /* 0x000fe40000000a00 */
[----:B------:R-:W-:-:S04]  /*00b0*/  UIADD3 UR5, UP0, UR4, UR6, URZ ;  /* 0x0000000604057290 */ /* 0x000fc8000ff1e03f */
[----:B------:R-:W-:Y:S02]  /*00c0*/  ULEA.HI.X.SX32 UR6, UR4, UR7, 0x1, UP0 ;  /* 0x0000000704067291 */ /* 0x000fe400080f0e3f */
[----:B------:R-:W-:-:S04]  /*00d0*/  IMAD.U32 R8, RZ, RZ, UR5 ;  /* 0x00000005ff087e24 */ /* 0x000fc8000f8e00ff */
[----:B------:R-:W-:Y:S01]  /*00e0*/  IMAD.U32 R9, RZ, RZ, UR6 ;  /* 0x00000006ff097e24 */ /* 0x000fe2000f8e00ff */
[----:B------:R-:W-:Y:S01]  /*00f0*/  PRMT R4, R16, 0x8880, RZ ;  /* 0x0000888010047816 */ /* 0x000fe200000000ff */
[----:B------:R-:W-:Y:S01]  /*0100*/  IMAD.MOV.U32 R2, RZ, RZ, RZ ;  /* 0x000000ffff027224 */ /* 0x000fe200078e00ff */
[----:B------:R-:W-:Y:S01]  /*0110*/  ULDC.64 UR6, c[0x0][0x218] ;  /* 0x0000860000067ab9 */ /* 0x000fe20000000a00 */
[----:B0-----:R-:W-:-:S05]  /*0120*/  IMAD.WIDE.U32 R8, R11, 0x2, R8 ;  /* 0x000000020b087825 */ /* 0x001fca00078e0008 */
[----:B------:R-:W2:Y:S04]  /*0130*/  LDG.E.U16 R12, desc[UR8][R8.64] ;  /* 0x00000008080c7981 */ /* 0x000ea8000c1e1500 */
[----:B------:R-:W3:Y:S04]  /*0140*/  LDG.E.U16 R6, desc[UR8][R8.64+0x100] ;  /* 0x0001000808067981 */ /* 0x000ee8000c1e1500 */
[----:B------:R-:W4:Y:S04]  /*0150*/  LDG.E.U16 R10, desc[UR8][R8.64+0x200] ;  /* 0x00020008080a7981 */ /* 0x000f28000c1e1500 */
[----:B------:R0:W5:Y:S01]  /*0160*/  LDG.E.U16 R14, desc[UR8][R8.64+0x300] ;  /* 0x00030008080e7981 */ /* 0x000162000c1e1500 */
[----:B------:R-:W-:Y:S01]  /*0170*/  IABS R0, R4 ;  /* 0x0000000400007213 */ /* 0x000fe20000000000 */
[----:B------:R-:W-:-:S03]  /*0180*/  UIADD3 UR5, UP0, UR4, UR6, URZ ;  /* 0x0000000604057290 */ /* 0x000fc6000ff1e03f */
[----:B------:R-:W1:Y:S01]  /*0190*/  I2F.RP R7, R0 ;  /* 0x0000000000077306 */ /* 0x000e620000209400 */
[----:B------:R-:W-:Y:S01]  /*01a0*/  UIADD3.X UR6, URZ, UR7, URZ, UP0, !UPT ;  /* 0x000000073f067290 */ /* 0x000fe200087fe43f */
[----:B0-----:R-:W-:-:S06]  /*01b0*/  IABS R8, R4 ;  /* 0x0000000400087213 */ /* 0x001fcc0000000000 */
[----:B-1----:R-:W0:Y:S02]  /*01c0*/  MUFU.RCP R7, R7 ;  /* 0x0000000700077308 */ /* 0x002e240000001000 */
[----:B0-----:R-:W-:-:S06]  /*01d0*/  VIADD R3, R7, 0xffffffe ;  /* 0x0ffffffe07037836 */ /* 0x001fcc0000000000 */
[----:B------:R-:W0:Y:S02]  /*01e0*/  F2I.FTZ.U32.TRUNC.NTZ R3, R3 ;  /* 0x0000000300037305 */ /* 0x000e24000021f000 */
[----:B0-----:R-:W-:-:S04]  /*01f0*/  IMAD.MOV R13, RZ, RZ, -R3 ;  /* 0x000000ffff0d7224 */ /* 0x001fc800078e0a03 */
        /* <DEDUP_REMOVED lines=10> */
[----:B------:R-:W-:Y:S01]  /*02a0*/  MOV R6, R7 ;  /* 0x0000000700067202 */ /* 0x000fe20000000f00 */
[----:B------:R-:W-:Y:S01]  /*02b0*/  IMAD R19, R8, R3, R19 ;  /* 0x0000000308137224 */ /* 0x000fe200078e0213 */
[----:B------:R-:W-:Y:S02]  /*02c0*/  IABS R23, R9 ;  /* 0x0000000900177213 */ /* 0x000fe40000000000 */
[----:B------:R-:W-:Y:S01]  /*02d0*/  IABS R25, R13 ;  /* 0x0000000d00197213 */ /* 0x000fe20000000000 */
[----:B------:R-:W-:Y:S01]  /*02e0*/  IMAD.HI.U32 R7, R2, R6, RZ ;  /* 0x0000000602077227 */ /* 0x000fe200078e00ff */
[----:B------:R-:W-:Y:S02]  /*02f0*/  ISETP.GT.U32.AND P0, PT, R0, R19, PT ;  /* 0x000000130000720c */ /* 0x000fe40003f04070 */
[C---:B----4-:R-:W-:Y:S01]  /*0300*/  PRMT R15, R10.reuse, 0x8880, RZ ;  /* 0x000088800a0f7816 */ /* 0x050fe200000000ff */
[----:B------:R-:W-:Y:S01]  /*0310*/  IMAD R21, R7, R3, R6 ;  /* 0x0000000307157224 */ /* 0x000fe200078e0206 */
[----:B------:R-:W-:Y:S01]  /*0320*/  PRMT R12, R10, 0x9991, RZ ;  /* 0x000099910a0c7816 */ /* 0x000fe200000000ff */
[----:B------:R-:W-:Y:S01]  /*0330*/  IMAD.HI.U32 R6, R2, R23, RZ ;  /* 0x0000001702067227 */ /* 0x000fe200078e00ff */
[----:B------:R-:W-:-:S02]  /*0340*/  IABS R27, R15 ;  /* 0x0000000f001b7213 */ /* 0x000fc40000000000 */
[----:B------:R-:W-:Y:S01]  /*0350*/  ISETP.GT.U32.AND P2, PT, R0, R21, PT ;  /* 0x000000150000720c */ /* 0x000fe20003f44070 */
[----:B------:R-:W-:Y:S01]  /*0360*/  IMAD R23, R6, R3, R23 ;  /* 0x0000000306177224 */ /* 0x000fe200078e0217 */
[----:B-----5:R-:W-:Y:S01]  /*0370*/  PRMT R18, R14, 0x8880, RZ ;  /* 0x000088800e127816 */ /* 0x020fe200000000ff */
[----:B------:R-:W-:Y:S01]  /*0380*/  IMAD.HI.U32 R10, R2, R25, RZ ;  /* 0x00000019020a7227 */ /* 0x000fe200078e00ff */
[-C--:B------:R-:W-:Y:S02]  /*0390*/  LOP3.LUT R5, R5, R4.reuse, RZ, 0x3c, !PT ;  /* 0x0000000405057212 */ /* 0x080fe400078e3cff */
[----:B------:R-:W-:Y:S01]  /*03a0*/  ISETP.GT.U32.AND P1, PT, R0, R23, PT ;  /* 0x000000170000720c */ /* 0x000fe20003f24070 */
[----:B------:R-:W-:Y:S01]  /*03b0*/  IMAD R25, R10, R3, R25 ;  /* 0x000000030a197224 */ /* 0x000fe200078e0219 */
[-C--:B------:R-:W-:Y:S01]  /*03c0*/  LOP3.LUT R17, R17, R4.reuse, RZ, 0x3c, !PT ;  /* 0x0000000411117212 */ /* 0x080fe200078e3cff */
[--C-:B------:R-:W-:Y:S01]  /*03d0*/  @!P0 IMAD.IADD R19, R19, 0x1, -R0.reuse ;  /* 0x0000000113138824 */ /* 0x100fe200078e0a00 */
[----:B------:R-:W-:Y:S01]  /*03e0*/  LOP3.LUT R13, R13, R4, RZ, 0x3c, !PT ;  /* 0x000000040d0d7212 */ /* 0x000fe200078e3cff */
[----:B------:R-:W-:Y:S01]  /*03f0*/  @!P0 VIADD R8, R8, 0x1 ;  /* 0x0000000108088836 */ /* 0x000fe20000000000 */
[----:B------:R-:W-:Y:S01]  /*0400*/  ISETP.GT.U32.AND P3, PT, R0, R25, PT ;  /* 0x000000190000720c */ /* 0x000fe20003f64070 */
[----:B------:R-:W-:Y:S01]  /*0410*/  @!P2 IMAD.IADD R21, R21, 0x1, -R0 ;  /* 0x000000011515a824 */ /* 0x000fe200078e0a00 */
[----:B------:R-:W-:Y:S01]  /*0420*/  ISETP.GE.U32.AND P6, PT, R19, R0, PT ;  /* 0x000000001300720c */ /* 0x000fe20003fc6070 */
[----:B------:R-:W-:Y:S01]  /*0430*/  IMAD.MOV.U32 R19, RZ, RZ, R12 ;  /* 0x000000ffff137224 */ /* 0x000fe200078e000c */
[----:B------:R-:W-:Y:S01]  /*0440*/  LOP3.LUT R15, R15, R4, RZ, 0x3c, !PT ;  /* 0x000000040f0f7212 */ /* 0x000fe200078e3cff */
[----:B------:R-:W-:Y:S01]  /*0450*/  IMAD.HI.U32 R12, R2, R27, RZ ;  /* 0x0000001b020c7227 */ /* 0x000fe200078e00ff */
[----:B------:R-:W-:-:S02]  /*0460*/  ISETP.GE.U32.AND P4, PT, R21, R0, PT ;  /* 0x000000001500720c */ /* 0x000fc40003f86070 */
[----:B------:R-:W-:Y:S01]  /*0470*/  IABS R29, R19 ;  /* 0x00000013001d7213 */ /* 0x000fe20000000000 */
[----:B------:R-:W-:Y:S01]  /*0480*/  IMAD R27, R12, R3, R27 ;  /* 0x000000030c1b7224 */ /* 0x000fe200078e021b */
[-C--:B------:R-:W-:Y:S01]  /*0490*/  LOP3.LUT R19, R19, R4.reuse, RZ, 0x3c, !PT ;  /* 0x0000000413137212 */ /* 0x080fe200078e3cff */
[--C-:B------:R-:W-:Y:S01]  /*04a0*/  @!P1 IMAD.IADD R23, R23, 0x1, -R0.reuse ;  /* 0x0000000117179824 */ /* 0x100fe200078e0a00 */
[----:B------:R-:W-:Y:S01]  /*04b0*/  LOP3.LUT R9, R9, R4, RZ, 0x3c, !PT ;  /* 0x0000000409097212 */ /* 0x000fe200078e3cff */
[----:B------:R-:W-:Y:S01]  /*04c0*/  @!P3 IMAD.IADD R25, R25, 0x1, -R0 ;  /* 0x000000011919b824 */ /* 0x000fe200078e0a00 */
[----:B------:R-:W-:Y:S01]  /*04d0*/  ISETP.GT.U32.AND P5, PT, R0, R27, PT ;  /* 0x0000001b0000720c */ /* 0x000fe20003fa4070 */
[----:B------:R-:W-:Y:S01]  /*04e0*/  IMAD.MOV.U32 R21, RZ, RZ, R18 ;  /* 0x000000ffff157224 */ /* 0x000fe200078e0012 */
[----:B------:R-:W-:Y:S01]  /*04f0*/  ISETP.GE.U32.AND P0, PT, R23, R0, PT ;  /* 0x000000001700720c */ /* 0x000fe20003f06070 */
[----:B------:R-:W-:Y:S01]  /*0500*/  @!P2 VIADD R7, R7, 0x1 ;  /* 0x000000010707a836 */ /* 0x000fe20000000000 */
[----:B------:R-:W-:Y:S01]  /*0510*/  PRMT R23, R14, 0x9991, RZ ;  /* 0x000099910e177816 */ /* 0x000fe200000000ff */
[----:B------:R-:W-:Y:S01]  /*0520*/  IMAD.HI.U32 R14, R2, R29, RZ ;  /* 0x0000001d020e7227 */ /* 0x000fe200078e00ff */
[----:B------:R-:W-:-:S02]  /*0530*/  @P6 IADD3 R8, R8, 0x1, RZ ;  /* 0x0000000108086810 */ /* 0x000fc40007ffe0ff */
[----:B------:R-:W-:Y:S01]  /*0540*/  ISETP.GE.U32.AND P6, PT, R25, R0, PT ;  /* 0x000000001900720c */ /* 0x000fe20003fc6070 */
[----:B------:R-:W-:Y:S01]  /*0550*/  IMAD R25, R14, R3, R29 ;  /* 0x000000030e197224 */ /* 0x000fe200078e021d */
[----:B------:R-:W-:Y:S01]  /*0560*/  IABS R18, R21 ;  /* 0x0000001500127213 */ /* 0x000fe20000000000 */
[----:B------:R-:W-:Y:S01]  /*0570*/  @P4 VIADD R7, R7, 0x1 ;  /* 0x0000000107074836 */ /* 0x000fe20000000000 */
[----:B------:R-:W-:Y:S01]  /*0580*/  IABS R22, R23 ;  /* 0x0000001700167213 */ /* 0x000fe20000000000 */
[----:B------:R-:W-:Y:S01]  /*0590*/  @!P5 IMAD.IADD R27, R27, 0x1, -R0 ;  /* 0x000000011b1bd824 */ /* 0x000fe200078e0a00 */
[----:B------:R-:W-:Y:S01]  /*05a0*/  ISETP.GT.U32.AND P2, PT, R0, R25, PT ;  /* 0x000000190000720c */ /* 0x000fe20003f44070 */
[----:B------:R-:W-:Y:S01]  /*05b0*/  IMAD.MOV.U32 R29, RZ, RZ, R18 ;  /* 0x000000ffff1d7224 */ /* 0x000fe200078e0012 */
[----:B------:R-:W-:Y:S01]  /*05c0*/  LOP3.LUT R21, R21, R4, RZ, 0x3c, !PT ;  /* 0x0000000415157212 */ /* 0x000fe200078e3cff */
[----:B------:R-:W-:Y:S01]  /*05d0*/  IMAD.HI.U32 R20, R2, R22, RZ ;  /* 0x0000001602147227 */ /* 0x000fe200078e00ff */
[----:B------:R-:W-:-:S02]  /*05e0*/  ISETP.GE.U32.AND P4, PT, R27, R0, PT ;  /* 0x000000001b00720c */ /* 0x000fc40003f86070 */
[----:B------:R-:W-:Y:S01]  /*05f0*/  LOP3.LUT R23, R23, R4, RZ, 0x3c, !PT ;  /* 0x0000000417177212 */ /* 0x000fe200078e3cff */
[----:B------:R-:W-:Y:S01]  /*0600*/  IMAD.HI.U32 R18, R2, R29, RZ ;  /* 0x0000001d02127227 */ /* 0x000fe200078e00ff */
[----:B------:R-:W-:-:S03]  /*0610*/  MOV R2, UR5 ;  /* 0x0000000500027c02 */ /* 0x000fc60008000f00 */
[-C--:B------:R-:W-:Y:S02]  /*0620*/  IMAD R27, R18, R3.reuse, R29 ;  /* 0x00000003121b7224 */ /* 0x080fe400078e021d */
[----:B------:R-:W-:Y:S02]  /*0630*/  IMAD R29, R20, R3, R22 ;  /* 0x00000003141d7224 */ /* 0x000fe400078e0216 */
[----:B------:R-:W-:Y:S01]  /*0640*/  @!P1 VIADD R6, R6, 0x1 ;  /* 0x0000000106069836 */ /* 0x000fe20000000000 */
[----:B------:R-:W-:Y:S01]  /*0650*/  ISETP.GT.U32.AND P1, PT, R0, R27, PT ;  /* 0x0000001b0000720c */ /* 0x000fe20003f24070 */
[--C-:B------:R-:W-:Y:S02]  /*0660*/  @!P2 IMAD.IADD R25, R25, 0x1, -R0.reuse ;  /* 0x000000011919a824 */ /* 0x100fe400078e0a00 */
[----:B------:R-:W-:Y:S01]  /*0670*/  @!P3 VIADD R10, R10, 0x1 ;  /* 0x000000010a0ab836 */ /* 0x000fe20000000000 */
[----:B------:R-:W-:Y:S01]  /*0680*/  ISETP.GT.U32.AND P3, PT, R0, R29, PT ;  /* 0x0000001d0000720c */ /* 0x000fe20003f64070 */
[----:B------:R-:W-:Y:S01]  /*0690*/  @P0 VIADD R6, R6, 0x1 ;  /* 0x0000000106060836 */ /* 0x000fe20000000000 */
[----:B------:R-:W-:Y:S01]  /*06a0*/  ISETP.GE.U32.AND P0, PT, R25, R0, PT ;  /* 0x000000001900720c */ /* 0x000fe20003f06070 */
[----:B------:R-:W-:Y:S01]  /*06b0*/  @!P5 VIADD R12, R12, 0x1 ;  /* 0x000000010c0cd836 */ /* 0x000fe20000000000 */
[----:B------:R-:W-:Y:S01]  /*06c0*/  ISETP.NE.AND P5, PT, R16, RZ, PT ;  /* 0x000000ff1000720c */ /* 0x000fe20003fa5270 */
[----:B------:R-:W-:Y:S01]  /*06d0*/  @!P2 VIADD R14, R14, 0x1 ;  /* 0x000000010e0ea836 */ /* 0x000fe20000000000 */
[----:B------:R-:W-:Y:S01]  /*06e0*/  ISETP.GE.AND P2, PT, R17, RZ, PT ;  /* 0x000000ff1100720c */ /* 0x000fe20003f46270 */
[----:B------:R-:W-:Y:S01]  /*06f0*/  @P6 VIADD R10, R10, 0x1 ;  /* 0x000000010a0a6836 */ /* 0x000fe20000000000 */
[----:B------:R-:W-:Y:S01]  /*0700*/  ISETP.GE.AND P6, PT, R5, RZ, PT ;  /* 0x000000ff0500720c */ /* 0x000fe20003fc6270 */
[----:B------:R-:W-:Y:S01]  /*0710*/  @!P1 IMAD.IADD R27, R27, 0x1, -R0 ;  /* 0x000000011b1b9824 */ /* 0x000fe200078e0a00 */
[----:B------:R-:W-:Y:S01]  /*0720*/  LOP3.LUT R5, RZ, R4, RZ, 0x33, !PT ;  /* 0x00000004ff057212 */ /* 0x000fe200078e33ff */
[----:B------:R-:W-:-:S02]  /*0730*/  @P4 VIADD R12, R12, 0x1 ;  /* 0x000000010c0c4836 */ /* 0x000fc40000000000 */
[-C--:B------:R-:W-:Y:S01]  /*0740*/  @!P3 IADD3 R29, R29, -R0.reuse, RZ ;  /* 0x800000001d1db210 */ /* 0x080fe20007ffe0ff */
[----:B------:R-:W-:Y:S01]  /*0750*/  @!P1 VIADD R18, R18, 0x1 ;  /* 0x0000000112129836 */ /* 0x000fe20000000000 */
[-C--:B------:R-:W-:Y:S01]  /*0760*/  ISETP.GE.U32.AND P4, PT, R27, R0.reuse, PT ;  /* 0x000000001b00720c */ /* 0x080fe20003f86070 */
[----:B------:R-:W-:Y:S01]  /*0770*/  @P0 VIADD R14, R14, 0x1 ;  /* 0x000000010e0e0836 */ /* 0x000fe20000000000 */
[----:B------:R-:W-:Y:S01]  /*0780*/  ISETP.GE.U32.AND P0, PT, R29, R0, PT ;  /* 0x000000001d00720c */ /* 0x000fe20003f06070 */
[----:B------:R-:W-:Y:S01]  /*0790*/  @!P3 VIADD R20, R20, 0x1 ;  /* 0x000000011414b836 */ /* 0x000fe20000000000 */
[----:B------:R-:W-:Y:S01]  /*07a0*/  ISETP.GE.AND P3, PT, R19, RZ, PT ;  /* 0x000000ff1300720c */ /* 0x000fe20003f66270 */
[----:B------:R-:W-:Y:S01]  /*07b0*/  @!P2 IMAD.MOV R7, RZ, RZ, -R7 ;  /* 0x000000ffff07a224 */ /* 0x000fe200078e0a07 */
[----:B------:R-:W-:Y:S01]  /*07c0*/  ISETP.GE.AND P2, PT, R21, RZ, PT ;  /* 0x000000ff1500720c */ /* 0x000fe20003f46270 */
[----:B------:R-:W-:Y:S01]  /*07d0*/  @!P6 IMAD.MOV R8, RZ, RZ, -R8 ;  /* 0x000000ffff08e224 */ /* 0x000fe200078e0a08 */
[----:B------:R-:W-:Y:S01]  /*07e0*/  ISETP.GE.AND P6, PT, R13, RZ, PT ;  /* 0x000000ff0d00720c */ /* 0x000fe20003fc6270 */
[----:B------:R-:W-:Y:S01]  /*07f0*/  IMAD.U32 R3, RZ, RZ, UR6 ;  /* 0x00000006ff037e24 */ /* 0x000fe2000f8e00ff */
[----:B------:R-:W-:-:S02]  /*0800*/  ISETP.GE.AND P1, PT, R9, RZ, PT ;  /* 0x000000ff0900720c */ /* 0x000fc40003f26270 */
[----:B------:R-:W-:Y:S01]  /*0810*/  SEL R8, R5, R8, !P5 ;  /* 0x0000000805087207 */ /* 0x000fe20006800000 */
[----:B------:R-:W-:Y:S01]  /*0820*/  @P4 VIADD R18, R18, 0x1 ;  /* 0x0000000112124836 */ /* 0x000fe20000000000 */
[----:B------:R-:W-:Y:S01]  /*0830*/  ISETP.GE.AND P4, PT, R15, RZ, PT ;  /* 0x000000ff0f00720c */ /* 0x000fe20003f86270 */
[----:B------:R-:W-:Y:S01]  /*0840*/  @P0 VIADD R20, R20, 0x1 ;  /* 0x0000000114140836 */ /* 0x000fe20000000000 */
[----:B------:R-:W-:Y:S01]  /*0850*/  ISETP.GE.AND P0, PT, R23, RZ, PT ;  /* 0x000000ff1700720c */ /* 0x000fe20003f06270 */
[----:B------:R-:W-:Y:S01]  /*0860*/  @!P3 IMAD.MOV R14, RZ, RZ, -R14 ;  /* 0x000000ffff0eb224 */ /* 0x000fe200078e0a0e */
[C---:B------:R-:W-:Y:S01]  /*0870*/  SEL R7, R5.reuse, R7, !P5 ;  /* 0x0000000705077207 */ /* 0x040fe20006800000 */
[----:B------:R-:W-:Y:S02]  /*0880*/  @!P2 IMAD.MOV R18, RZ, RZ, -R18 ;  /* 0x000000ffff12a224 */ /* 0x000fe400078e0a12 */
[----:B------:R-:W-:Y:S01]  /*0890*/  @!P6 IMAD.MOV R10, RZ, RZ, -R10 ;  /* 0x000000ffff0ae224 */ /* 0x000fe200078e0a0a */
[----:B------:R-:W-:Y:S01]  /*08a0*/  SEL R14, R5, R14, !P5 ;  /* 0x0000000e050e7207 */ /* 0x000fe20006800000 */
[----:B------:R-:W-:Y:S01]  /*08b0*/  IMAD.WIDE R2, R11, 0x2, R2 ;  /* 0x000000020b027825 */ /* 0x000fe200078e0202 */
[----:B------:R-:W-:-:S02]  /*08c0*/  @!P1 IADD3 R6, -R6, RZ, RZ ;  /* 0x000000ff06069210 */ /* 0x000fc40007ffe1ff */
[C---:B------:R-:W-:Y:S01]  /*08d0*/  SEL R10, R5.reuse, R10, !P5 ;  /* 0x0000000a050a7207 */ /* 0x040fe20006800000 */
[----:B------:R-:W-:Y:S01]  /*08e0*/  @!P4 IMAD.MOV R12, RZ, RZ, -R12 ;  /* 0x000000ffff0cc224 */ /* 0x000fe200078e0a0c */
[C---:B------:R-:W-:Y:S01]  /*08f0*/  SEL R9, R5.reuse, R6, !P5 ;  /* 0x0000000605097207 */ /* 0x040fe20006800000 */
[----:B------:R-:W-:Y:S01]  /*0900*/  @!P0 IMAD.MOV R20, RZ, RZ, -R20 ;  /* 0x000000ffff148224 */ /* 0x000fe200078e0a14 */
[C---:B------:R-:W-:Y:S02]  /*0910*/  SEL R18, R5.reuse, R18, !P5 ;  /* 0x0000001205127207 */ /* 0x040fe40006800000 */
[C---:B------:R-:W-:Y:S02]  /*0920*/  SEL R11, R5.reuse, R12, !P5 ;  /* 0x0000000c050b7207 */ /* 0x040fe40006800000 */
[----:B------:R-:W-:Y:S02]  /*0930*/  SEL R5, R5, R20, !P5 ;  /* 0x0000001405057207 */ /* 0x000fe40006800000 */
[----:B------:R-:W-:-:S02]  /*0940*/  PRMT R7, R7, 0x7604, R8 ;  /* 0x0000760407077816 */ /* 0x000fc40000000008 */
[----:B------:R-:W-:Y:S02]  /*0950*/  PRMT R9, R10, 0x7604, R9 ;  /* 0x000076040a097816 */ /* 0x000fe40000000009 */
[----:B------:R-:W-:Y:S01]  /*0960*/  PRMT R11, R14, 0x7604, R11 ;  /* 0x000076040e0b7816 */ /* 0x000fe2000000000b */
[----:B------:R-:W-:Y:S01]  /*0970*/  STG.E.U16 desc[UR8][R2.64], R7 ;  /* 0x0000000702007986 */ /* 0x000fe2000c101508 */
[----:B------:R-:W-:-:S03]  /*0980*/  PRMT R5, R5, 0x7604, R18 ;  /* 0x0000760405057816 */ /* 0x000fc60000000012 */
[----:B------:R-:W-:Y:S04]  /*0990*/  STG.E.U16 desc[UR8][R2.64+0x100], R9 ;  /* 0x0001000902007986 */ /* 0x000fe8000c101508 */
[----:B------:R-:W-:Y:S04]  /*09a0*/  STG.E.U16 desc[UR8][R2.64+0x200], R11 ;  /* 0x0002000b02007986 */ /* 0x000fe8000c101508 */
[----:B------:R-:W-:Y:S01]  /*09b0*/  STG.E.U16 desc[UR8][R2.64+0x300], R5 ;  /* 0x0003000502007986 */ /* 0x000fe2000c101508 */
[----:B------:R-:W-:Y:S05]  /*09c0*/  EXIT ;  /* 0x000000000000794d */ /* 0x000fea0003800000 */
.L_x_19716:
[----:B------:R-:W0:Y:S01]  /*09d0*/  S2R R11, SR_TID.X ;  /* 0x00000000000b7919 */ /* 0x000e220000002100 */
[----:B------:R-:W-:Y:S01]  /*09e0*/  IMAD.MOV.U32 R13, RZ, RZ, RZ ;  /* 0x000000ffff0d7224 */ /* 0x000fe200078e00ff */
[----:B0-----:R-:W-:Y:S01]  /*09f0*/  ISETP.GE.AND P0, PT, R11, R12, PT ;  /* 0x0000000c0b00720c */ /* 0x001fe20003f06270 */
[----:B------:R-:W-:-:S12]  /*0a00*/  IMAD.MOV.U32 R15, RZ, RZ, R11 ;  /* 0x000000ffff0f7224 */ /* 0x000fd800078e000b */
[C---:B------:R-:W-:Y:S01]  /*0a10*/  @!P0 VIADD R17, R15.reuse, UR4 ;  /* 0x000000040f118c36 */ /* 0x040fe20008000000 */
[----:B------:R-:W-:-:S04]  /*0a20*/  @!P0 IADD3 R15, R15, 0x80, RZ ;  /* 0x000000800f0f8810 */ /* 0x000fc80007ffe0ff */
[----:B------:R-:W-:-:S13]  /*0a30*/  ISETP.GE.AND P5, PT, R15, R12, PT ;  /* 0x0000000c0f00720c */ /* 0x000fda0003fa6270 */
[C---:B------:R-:W-:Y:S01]  /*0a40*/  @!P5 VIADD R9, R15.reuse, UR4 ;  /* 0x000000040f09dc36 */ /* 0x040fe20008000000 */
[----:B------:R-:W0:Y:S01]  /*0a50*/  @!P5 LDC.64 R6, c[0x0][0x220] ;  /* 0x00008800ff06db82 */ /* 0x000e220000000a00 */
[----:B------:R-:W-:-:S05]  /*0a60*/  @!P5 VIADD R15, R15, 0x80 ;  /* 0x000000800f0fd836 */ /* 0x000fca0000000000 */
[----:B------:R-:W-:-:S13]  /*0a70*/  ISETP.GE.AND P6, PT, R15, R12, PT ;  /* 0x0000000c0f00720c */ /* 0x000fda0003fc6270 */
[C---:B------:R-:W-:Y:S01]  /*0a80*/  @!P6 VIADD R19, R15.reuse, UR4 ;  /* 0x000000040f13ec36 */ /* 0x040fe20008000000 */
[----:B------:R-:W1:Y:S01]  /*0a90*/  @!P6 LDC.64 R4, c[0x0][0x220] ;  /* 0x00008800ff04eb82 */ /* 0x000e620000000a00 */
[----:B------:R-:W-:Y:S01]  /*0aa0*/  @!P6 VIADD R15, R15, 0x80 ;  /* 0x000000800f0fe836 */ /* 0x000fe20000000000 */
[----:B0-----:R-:W-:-:S04]  /*0ab0*/  @!P5 IADD3 R8, P1, R9, R6, RZ ;  /* 0x000000060908d210 */ /* 0x001fc80007f3e0ff */
[----:B------:R-:W-:Y:S01]  /*0ac0*/  ISETP.GE.AND P4, PT, R15, R12, PT ;  /* 0x0000000c0f00720c */ /* 0x000fe20003f86270 */
[----:B------:R-:W-:-:S05]  /*0ad0*/  @!P5 IMAD.X R9, RZ, RZ, R7, P1 ;  /* 0x000000ffff09d224 */ /* 0x000fca00008e0607 */
[----:B------:R0:W5:Y:S07]  /*0ae0*/  @!P5 LDG.E.S8 R13, desc[UR8][R8.64] ;  /* 0x00000008080dd981 */ /* 0x00016e000c1e1300 */
[C---:B------:R-:W-:Y:S01]  /*0af0*/  @!P4 VIADD R21, R15.reuse, UR4 ;  /* 0x000000040f15cc36 */ /* 0x040fe20008000000 */
[----:B------:R-:W2:Y:S01]  /*0b00*/  @!P4 LDC.64 R2, c[0x0][0x220] ;  /* 0x00008800ff02cb82 */ /* 0x000ea20000000a00 */
[----:B------:R-:W-:-:S05]  /*0b10*/  @!P4 VIADD R15, R15, 0x80 ;  /* 0x000000800f0fc836 */ /* 0x000fca0000000000 */
[----:B------:R-:W-:-:S13]  /*0b20*/  ISETP.GE.AND P3, PT, R15, R12, PT ;  /* 0x0000000c0f00720c */ /* 0x000fda0003f66270 */
[C---:B------:R-:W-:Y:S01]  /*0b30*/  @!P3 VIADD R27, R15.reuse, UR4 ;  /* 0x000000040f1bbc36 */ /* 0x040fe20008000000 */
[----:B------:R-:W-:-:S04]  /*0b40*/  @!P3 IADD3 R15, R15, 0x80, RZ ;  /* 0x000000800f0fb810 */ /* 0x000fc80007ffe0ff */
[----:B------:R-:W-:Y:S02]  /*0b50*/  ISETP.GE.AND P2, PT, R15, R12, PT ;  /* 0x0000000c0f00720c */ /* 0x000fe40003f46270 */
[----:B-1----:R-:W-:Y:S02]  /*0b60*/  @!P6 IADD3 R4, P5, R19, R4, RZ ;  /* 0x000000041304e210 */ /* 0x002fe40007fbe0ff */
[----:B------:R-:W1:Y:S09]  /*0b70*/  @!P3 LDC.64 R18, c[0x0][0x220] ;  /* 0x00008800ff12bb82 */ /* 0x000e720000000a00 */
[----:B------:R-:W-:-:S02]  /*0b80*/  @!P2 VIADD R23, R15, UR4 ;  /* 0x000000040f17ac36 */ /* 0x000fc40008000000 */
[----:B------:R-:W-:Y:S01]  /*0b90*/  IMAD.MOV.U32 R10, RZ, RZ, RZ ;  /* 0x000000ffff0a7224 */ /* 0x000fe200078e00ff */
[----:B0-----:R-:W-:Y:S01]  /*0ba0*/  CS2R R8, SRZ ;  /* 0x0000000000087805 */ /* 0x001fe2000001ff00 */
[----:B------:R-:W-:Y:S01]  /*0bb0*/  @!P2 VIADD R15, R15, 0x80 ;  /* 0x000000800f0fa836 */ /* 0x000fe20000000000 */
[----:B------:R-:W0:Y:S04]  /*0bc0*/  @!P2 LDC.64 R6, c[0x0][0x220] ;  /* 0x00008800ff06ab82 */ /* 0x000e280000000a00 */
[----:B------:R-:W-:Y:S01]  /*0bd0*/  ISETP.GE.AND P1, PT, R15, R12, PT ;  /* 0x0000000c0f00720c */ /* 0x000fe20003f26270 */
[----:B------:R-:W-:-:S05]  /*0be0*/  @!P6 IMAD.X R5, RZ, RZ, R5, P5 ;  /* 0x000000ffff05e224 */ /* 0x000fca00028e0605 */
[----:B------:R3:W5:Y:S01]  /*0bf0*/  @!P6 LDG.E.S8 R10, desc[UR8][R4.64] ;  /* 0x00000008040ae981 */ /* 0x000762000c1e1300 */
[----:B--2---:R-:W-:-:S06]  /*0c00*/  @!P4 IADD3 R20, P6, R21, R2, RZ ;  /* 0x000000021514c210 */ /* 0x004fcc0007fde0ff */
[C---:B------:R-:W-:Y:S01]  /*0c10*/  @!P1 VIADD R25, R15.reuse, UR4 ;  /* 0x000000040f199c36 */ /* 0x040fe20008000000 */
[----:B------:R-:W-:-:S04]  /*0c20*/  @!P1 IADD3 R15, R15, 0x80, RZ ;  /* 0x000000800f0f9810 */ /* 0x000fc80007ffe0ff */
[----:B------:R-:W-:Y:S01]  /*0c30*/  ISETP.GE.AND P5, PT, R15, R12, PT ;  /* 0x0000000c0f00720c */ /* 0x000fe20003fa6270 */
[----:B------:R-:W-:Y:S02]  /*0c40*/  @!P4 IMAD.X R21, RZ, RZ, R3, P6 ;  /* 0x000000ffff15c224 */ /* 0x000fe400030e0603 */
[----:B------:R-:W2:Y:S03]  /*0c50*/  @!P1 LDC.64 R2, c[0x0][0x220] ;  /* 0x00008800ff029b82 */ /* 0x000ea60000000a00 */
[----:B------:R-:W5:Y:S01]  /*0c60*/  @!P4 LDG.E.S8 R9, desc[UR8][R20.64] ;  /* 0x000000081409c981 */ /* 0x000f62000c1e1300 */
[----:B-1----:R-:W-:-:S06]  /*0c70*/  @!P3 IADD3 R18, P4, R27, R18, RZ ;  /* 0x000000121b12b210 */ /* 0x002fcc0007f9e0ff */
[----:B---3--:R-:W1:Y:S01]  /*0c80*/  @!P5 LDC.64 R4, c[0x0][0x220] ;  /* 0x00008800ff04db82 */ /* 0x008e620000000a00 */
[----:B------:R-:W-:-:S05]  /*0c90*/  @!P3 IMAD.X R19, RZ, RZ, R19, P4 ;  /* 0x000000ffff13b224 */ /* 0x000fca00020e0613 */
[----:B------:R3:W5:Y:S02]  /*0ca0*/  @!P3 LDG.E.S8 R8, desc[UR8][R18.64] ;  /* 0x000000081208b981 */ /* 0x000764000c1e1300 */
[----:B---3--:R-:W3:Y:S01]  /*0cb0*/  @!P0 LDC.64 R18, c[0x0][0x220] ;  /* 0x00008800ff128b82 */ /* 0x008ee20000000a00 */
[----:B------:R-:W-:Y:S01]  /*0cc0*/  @!P5 VIADD R15, R15, UR4 ;  /* 0x000000040f0fdc36 */ /* 0x000fe20008000000 */
[----:B--2---:R-:W-:-:S04]  /*0cd0*/  @!P1 IADD3 R2, P4, R25, R2, RZ ;  /* 0x0000000219029210 */ /* 0x004fc80007f9e0ff */
[----:B-1----:R-:W-:Y:S02]  /*0ce0*/  @!P5 IADD3 R4, P3, R15, R4, RZ ;  /* 0x000000040f04d210 */ /* 0x002fe40007f7e0ff */
[----:B------:R-:W-:Y:S01]  /*0cf0*/  CS2R R14, SRZ ;  /* 0x00000000000e7805 */ /* 0x000fe2000001ff00 */
[----:B------:R-:W-:Y:S01]  /*0d00*/  @!P1 IMAD.X R3, RZ, RZ, R3, P4 ;  /* 0x000000ffff039224 */ /* 0x000fe200020e0603 */
[----:B------:R-:W-:-:S04]  /*0d10*/  PRMT R20, RZ, 0x7610, R20 ;  /* 0x00007610ff147816 */ /* 0x000fc80000000014 */
[----:B------:R-:W5:Y:S01]  /*0d20*/  @!P1 LDG.E.S8 R14, desc[UR8][R2.64] ;  /* 0x00000008020e9981 */ /* 0x000f62000c1e1300 */
[----:B------:R-:W-:-:S05]  /*0d30*/  @!P5 IMAD.X R5, RZ, RZ, R5, P3 ;  /* 0x000000ffff05d224 */ /* 0x000fca00018e0605 */
[----:B------:R-:W5:Y:S01]  /*0d40*/  @!P5 LDG.E.S8 R15, desc[UR8][R4.64] ;  /* 0x00000008040fd981 */ /* 0x000f62000c1e1300 */
[----:B---3--:R-:W-:-:S04]  /*0d50*/  @!P0 IADD3 R18, P1, R17, R18, RZ ;  /* 0x0000001211128210 */ /* 0x008fc80007f3e0ff */
[----:B------:R-:W-:-:S05]  /*0d60*/  @!P0 IADD3.X R19, RZ, R19, RZ, P1, !PT ;  /* 0x00000013ff138210 */ /* 0x000fca0000ffe4ff */
[----:B------:R-:W5:Y:S01]  /*0d70*/  @!P0 LDG.E.U8 R20, desc[UR8][R18.64] ;  /* 0x0000000812148981 */ /* 0x000f62000c1e1100 */
[----:B0-----:R-:W-:Y:S01]  /*0d80*/  @!P2 IADD3 R6, P6, R23, R6, RZ ;  /* 0x000000061706a210 */ /* 0x001fe20007fde0ff */
[----:B------:R-:W-:-:S04]  /*0d90*/  IMAD.MOV.U32 R0, RZ, RZ, RZ ;  /* 0x000000ffff007224 */ /* 0x000fc800078e00ff */
[----:B------:R-:W-:-:S05]  /*0da0*/  @!P2 IMAD.X R7, RZ, RZ, R7, P6 ;  /* 0x000000ffff07a224 */ /* 0x000fca00030e0607 */
[----:B------:R0:W5:Y:S02]  /*0db0*/  @!P2 LDG.E.S8 R0, desc[UR8][R6.64] ;  /* 0x000000080600a981 */ /* 0x000164000c1e1300 */
[----:B0-----:R-:W0:Y:S01]  /*0dc0*/  @!P0 LDC.64 R6, c[0x0][0x218] ;  /* 0x00008600ff068b82 */ /* 0x001e220000000a00 */
[----:B------:R-:W-:Y:S01]  /*0dd0*/  BSSY B0, `(.L_x_19717) ;  /* 0x000001d000007945 */ /* 0x000fe20003800000 */
[----:B------:R-:W-:-:S03]  /*0de0*/  PRMT R17, R16, 0x8880, RZ ;  /* 0x0000888010117816 */ /* 0x000fc600000000ff */
[----:B------:R-:W-:Y:S05]  /*0df0*/  @P0 BRA `(.L_x_19718) ;  /* 0x0000000000680947 */ /* 0x000fea0003800000 */
[-C--:B------:R-:W-:Y:S01]  /*0e00*/  IABS R4, R17.reuse ;  /* 0x0000001100047213 */ /* 0x080fe20000000000 */
[----:B------:R-:W-:Y:S01]  /*0e10*/  IMAD.MOV.U32 R2, RZ, RZ, RZ ;  /* 0x000000ffff027224 */ /* 0x000fe200078e00ff */
[----:B-----5:R-:W-:Y:S02]  /*0e20*/  LOP3.LUT R20, R20, 0xffff, RZ, 0xc0, !PT ;  /* 0x0000ffff14147812 */ /* 0x020fe400078ec0ff */
[----:B------:R-:W1:Y:S08]  /*0e30*/  I2F.RP R5, R4 ;  /* 0x0000000400057306 */ /* 0x000e700000209400 */
[----:B-1----:R-:W1:Y:S02]  /*0e40*/  MUFU.RCP R5, R5 ;  /* 0x0000000500057308 */ /* 0x002e640000001000 */
[----:B-1----:R-:W-:Y:S01]  /*0e50*/  VIADD R3, R5, 0xffffffe ;  /* 0x0ffffffe05037836 */ /* 0x002fe20000000000 */
[----:B------:R-:W-:-:S05]  /*0e60*/  IABS R5, R17 ;  /* 0x0000001100057213 */ /* 0x000fca0000000000 */
[----:B------:R-:W1:Y:S02]  /*0e70*/  F2I.FTZ.U32.TRUNC.NTZ R3, R3 ;  /* 0x0000000300037305 */ /* 0x000e64000021f000 */
[----:B-1----:R-:W-:-:S04]  /*0e80*/  IMAD.MOV R19, RZ, RZ, -R3 ;  /* 0x000000ffff137224 */ /* 0x002fc800078e0a03 */
[----:B------:R-:W-:-:S04]  /*0e90*/  IMAD R19, R19, R4, RZ ;  /* 0x0000000413137224 */ /* 0x000fc800078e02ff */
[----:B------:R-:W-:Y:S01]  /*0ea0*/  IMAD.HI.U32 R19, R3, R19, R2 ;  /* 0x0000001303137227 */ /* 0x000fe200078e0002 */
[----:B------:R-:W-:-:S03]  /*0eb0*/  PRMT R2, R20, 0x8880, RZ ;  /* 0x0000888014027816 */ /* 0x000fc600000000ff */
[----:B------:R-:W-:Y:S01]  /*0ec0*/  IMAD.MOV R3, RZ, RZ, -R5 ;  /* 0x000000ffff037224 */ /* 0x000fe200078e0a05 */
        /* <DEDUP_REMOVED lines=13> */
.L_x_19718:
[----:B------:R-:W-:Y:S05]  /*0fa0*/  BSYNC B0 ;  /* 0x0000000000007941 */ /* 0x000fea0003800000 */
.L_x_19717:
[----:B------:R-:W-:Y:S01]  /*0fb0*/  VIADD R3, R11, 0x80 ;  /* 0x000000800b037836 */ /* 0x000fe20000000000 */
[----:B------:R-:W-:Y:S04]  /*0fc0*/  BSSY B0, `(.L_x_19719) ;  /* 0x000001c000007945 */ /* 0x000fe80003800000 */
[----:B------:R-:W-:-:S13]  /*0fd0*/  ISETP.GE.AND P1, PT, R3, R12, PT ;  /* 0x0000000c0300720c */ /* 0x000fda0003f26270 */
[----:B------:R-:W-:Y:S05]  /*0fe0*/  @P1 BRA `(.L_x_19720) ;  /* 0x0000000000641947 */ /* 0x000fea0003800000 */
[----:B------:R-:W-:Y:S02]  /*0ff0*/  IABS R4, R17 ;  /* 0x0000001100047213 */ /* 0x000fe40000000000 */
        /* <DEDUP_REMOVED lines=24> */
.L_x_19720:
[----:B------:R-:W-:Y:S05]  /*1180*/  BSYNC B0 ;  /* 0x0000000000007941 */ /* 0x000fea0003800000 */
.L_x_19719:
[C---:B------:R-:W-:Y:S01]  /*1190*/  VIADD R3, R11.reuse, 0x100 ;  /* 0x000001000b037836 */ /* 0x040fe20000000000 */
[----:B------:R-:W-:Y:S01]  /*11a0*/  BSSY B0, `(.L_x_19721) ;  /* 0x0000029000007945 */ /* 0x000fe20003800000 */
[C---:B------:R-:W-:Y:S02]  /*11b0*/  VIADD R19, R11.reuse, 0x200 ;  /* 0x000002000b137836 */ /* 0x040fe40000000000 */
[----:B------:R-:W-:Y:S01]  /*11c0*/  @!P0 VIADD R21, R11, UR4 ;  /* 0x000000040b158c36 */ /* 0x000fe20008000000 */
[-C--:B------:R-:W-:Y:S01]  /*11d0*/  ISETP.GE.AND P6, PT, R3, R12.reuse, PT ;  /* 0x0000000c0300720c */ /* 0x080fe20003fc6270 */
[----:B-----5:R-:W-:Y:S01]  /*11e0*/  VIADD R13, R11, 0x180 ;  /* 0x000001800b0d7836 */ /* 0x020fe20000000000 */
[----:B------:R-:W-:Y:S01]  /*11f0*/  ISETP.GE.AND P4, PT, R19, R12, PT ;  /* 0x0000000c1300720c */ /* 0x000fe20003f86270 */
[----:B------:R-:W-:Y:S01]  /*1200*/  VIADD R3, R11, 0x280 ;  /* 0x000002800b037836 */ /* 0x000fe20000000000 */
[----:B0-----:R-:W-:Y:S01]  /*1210*/  @!P0 IADD3 R6, P1, R21, R6, RZ ;  /* 0x0000000615068210 */ /* 0x001fe20007f3e0ff */
[----:B------:R-:W-:Y:S01]  /*1220*/  VIADD R19, R11, 0x380 ;  /* 0x000003800b137836 */ /* 0x000fe20000000000 */
[----:B------:R-:W-:-:S02]  /*1230*/  ISETP.GE.AND P5, PT, R13, R12, PT ;  /* 0x0000000c0d00720c */ /* 0x000fc40003fa6270 */
[----:B------:R-:W-:Y:S01]  /*1240*/  IADD3 R13, R11, 0x300, RZ ;  /* 0x000003000b0d7810 */ /* 0x000fe20007ffe0ff */
[----:B------:R-:W-:Y:S01]  /*1250*/  @!P0 IMAD.X R7, RZ, RZ, R7, P1 ;  /* 0x000000ffff078224 */ /* 0x000fe200008e0607 */
[-C--:B------:R-:W-:Y:S02]  /*1260*/  ISETP.GE.AND P3, PT, R3, R12.reuse, PT ;  /* 0x0000000c0300720c */ /* 0x080fe40003f66270 */
[-C--:B------:R-:W-:Y:S02]  /*1270*/  ISETP.GE.AND P2, PT, R13, R12.reuse, PT ;  /* 0x0000000c0d00720c */ /* 0x080fe40003f46270 */
        /* <DEDUP_REMOVED lines=27> */
.L_x_19722:
[----:B------:R-:W-:Y:S05]  /*1430*/  BSYNC B0 ;  /* 0x0000000000007941 */ /* 0x000fea0003800000 */
.L_x_19721:
[----:B------:R-:W-:Y:S04]  /*1440*/  BSSY B0, `(.L_x_19723) ;  /* 0x000001b000007945 */ /* 0x000fe80003800000 */
[----:B------:R-:W-:Y:S05]  /*1450*/  @P5 BRA `(.L_x_19724) ;  /* 0x0000000000645947 */ /* 0x000fea0003800000 */
[----:B------:R-:W-:Y:S02]  /*1460*/  IABS R13, R17 ;  /* 0x00000011000d7213 */ /* 0x000fe40000000000 */
        /* <DEDUP_REMOVED lines=24> */
.L_x_19724:
[----:B------:R-:W-:Y:S05]  /*15f0*/  BSYNC B0 ;  /* 0x0000000000007941 */ /* 0x000fea0003800000 */
.L_x_19723:
        /* <DEDUP_REMOVED lines=27> */
.L_x_19726:
[----:B------:R-:W-:Y:S05]  /*17b0*/  BSYNC B0 ;  /* 0x0000000000007941 */ /* 0x000fea0003800000 */
.L_x_19725:
        /* <DEDUP_REMOVED lines=27> */
.L_x_19728:
[----:B------:R-:W-:Y:S05]  /*1970*/  BSYNC B0 ;  /* 0x0000000000007941 */ /* 0x000fea0003800000 */
.L_x_19727:
        /* <DEDUP_REMOVED lines=27> */
.L_x_19730:
[----:B------:R-:W-:Y:S05]  /*1b30*/  BSYNC B0 ;  /* 0x0000000000007941 */ /* 0x000fea0003800000 */
.L_x_19729:
        /* <DEDUP_REMOVED lines=26> */
.L_x_19732:
[----:B------:R-:W-:Y:S05]  /*1ce0*/  BSYNC B0 ;  /* 0x0000000000007941 */ /* 0x000fea0003800000 */
.L_x_19731:
[----:B------:R-:W-:Y:S01]  /*1cf0*/  @!P0 VIADD R11, R11, 0x80 ;  /* 0x000000800b0b8836 */ /* 0x000fe20000000000 */
        /* <DEDUP_REMOVED lines=19> */
.L_x_19735:
        /* <DEDUP_REMOVED lines=8> */
.L_x_19736:
        /* <DEDUP_REMOVED lines=8> */
.L_x_19737:
        /* <DEDUP_REMOVED lines=9> */
.L_x_19738:
[----:B------:R-:W-:Y:S05]  /*1fc0*/  BSYNC B1 ;  /* 0x0000000000017941 */ /* 0x000fea0003800000 */
.L_x_19734:
[----:B------:R-:W-:-:S13]  /*1fd0*/  ISETP.GE.AND P0, PT, R11, R12, PT ;  /* 0x0000000c0b00720c */ /* 0x000fda0003f06270 */
[----:B0-----:R-:W0:Y:S01]  /*1fe0*/  @!P0 LDC.64 R6, c[0x0][0x218] ;  /* 0x00008600ff068b82 */ /* 0x001e220000000a00 */
[C---:B-12---:R-:W-:Y:S02]  /*1ff0*/  @!P0 VIADD R5, R11.reuse, UR4 ;  /* 0x000000040b058c36 */ /* 0x046fe40008000000 */
[----:B------:R-:W-:-:S03]  /*2000*/  @!P0 VIADD R11, R11, 0x80 ;  /* 0x000000800b0b8836 */ /* 0x000fc60000000000 */
[----:B0-----:R-:W-:-:S05]  /*2010*/  @!P0 IADD3 R4, P1, R5, R6, RZ ;  /* 0x0000000605048210 */ /* 0x001fca0007f3e0ff */
[----:B------:R-:W-:-:S05]  /*2020*/  @!P0 IMAD.X R5, RZ, RZ, R7, P1 ;  /* 0x000000ffff058224 */ /* 0x000fca00008e0607 */
[----:B------:R2:W-:Y:S03]  /*2030*/  @!P0 STG.E.U8 desc[UR8][R4.64], R13 ;  /* 0x0000000d04008986 */ /* 0x0005e6000c101108 */
.L_x_19739:
[----:B------:R-:W-:Y:S05]  /*2040*/  BSYNC B0 ;  /* 0x0000000000007941 */ /* 0x000fea0003800000 */
.L_x_19733:
[----:B------:R-:W-:Y:S05]  /*2050*/  WARPSYNC.ALL ;  /* 0x0000000000007948 */ /* 0x000fea0003800000 */
[----:B------:R-:W-:-:S13]  /*2060*/  ISETP.GE.AND P0, PT, R11, R12, PT ;  /* 0x0000000c0b00720c */ /* 0x000fda0003f06270 */
[----:B------:R-:W-:Y:S05]  /*2070*/  @P0 EXIT ;  /* 0x000000000000094d */ /* 0x000fea0003800000 */
[----:B012---:R-:W-:Y:S01]  /*2080*/  VIADD R4, R11, UR4 ;  /* 0x000000040b047c36 */ /* 0x007fe20008000000 */
[----:B------:R-:W-:-:S04]  /*2090*/  ULDC.64 UR6, c[0x0][0x218] ;  /* 0x0000860000067ab9 */ /* 0x000fc80000000a00 */
[----:B------:R-:W-:-:S05]  /*20a0*/  IADD3 R4, P0, R4, UR6, RZ ;  /* 0x0000000604047c10 */ /* 0x000fca000ff1e0ff */
[----:B------:R-:W-:-:S05]  /*20b0*/  IMAD.X R5, RZ, RZ, UR7, P0 ;  /* 0x00000007ff057e24 */ /* 0x000fca00080e06ff */
[----:B------:R-:W-:Y:S01]  /*20c0*/  STG.E.U8 desc[UR8][R4.64], R2 ;  /* 0x0000000204007986 */ /* 0x000fe2000c101108 */
[----:B------:R-:W-:Y:S05]  /*20d0*/  EXIT ;  /* 0x000000000000794d */ /* 0x000fea0003800000 */
.L_x_19740:
        /* <DEDUP_REMOVED lines=10> */
.L_x_22946:


//--------------------- .text._ZN2at6native29vectorized_elementwise_kernelILi4ENS0_13BUnaryFunctorIaaaZZZNS0_15binary_internal21div_trunc_kernel_cudaERNS_18TensorIteratorBaseEENKUlvE_clEvENKUlvE0_clEvEUlaaE_EESt5arrayIPcLm2EEEEviT0_T1_ --------------------------
	.section	.text._ZN2at6native29vectorized_elementwise_kernelILi4ENS0_13BUnaryFunctorIaaaZZZNS0_15binary_internal21div_trunc_kernel_cudaERNS_18TensorIteratorBaseEENKUlvE_clEvENKUlvE0_clEvEUlaaE_EESt5arrayIPcLm2EEEEviT0_T1_,"ax",@progbits
	.align	128
        .global         _ZN2at6native29vectorized_elementwise_kernelILi4ENS0_13BUnaryFunctorIaaaZZZNS0_15binary_internal21div_trunc_kernel_cudaERNS_18TensorIteratorBaseEENKUlvE_clEvENKUlvE0_clEvEUlaaE_EESt5arrayIPcLm2EEEEviT0_T1_
        .type           _ZN2at6native29vectorized_elementwise_kernelILi4ENS0_13BUnaryFunctorIaaaZZZNS0_15binary_internal21div_trunc_kernel_cudaERNS_18TensorIteratorBaseEENKUlvE_clEvENKUlvE0_clEvEUlaaE_EESt5arrayIPcLm2EEEEviT0_T1_,@function
        .size           _ZN2at6native29vectorized_elementwise_kernelILi4ENS0_13BUnaryFunctorIaaaZZZNS0_15binary_internal21div_trunc_kernel_cudaERNS_18TensorIteratorBaseEENKUlvE_clEvENKUlvE0_clEvEUlaaE_EESt5arrayIPcLm2EEEEviT0_T1_,(.L_x_22947 - _ZN2at6native29vectorized_elementwise_kernelILi4ENS0_13BUnaryFunctorIaaaZZZNS0_15binary_internal21div_trunc_kernel_cudaERNS_18TensorIteratorBaseEENKUlvE_clEvENKUlvE0_clEvEUlaaE_EESt5arrayIPcLm2EEEEviT0_T1_)
        .other          _ZN2at6native29vectorized_elementwise_kernelILi4ENS0_13BUnaryFunctorIaaaZZZNS0_15binary_internal21div_trunc_kernel_cudaERNS_18TensorIteratorBaseEENKUlvE_clEvENKUlvE0_clEvEUlaaE_EESt5arrayIPcLm2EEEEviT0_T1_,@"STO_CUDA_ENTRY STV_DEFAULT"
_ZN2at6native29vectorized_elementwise_kernelILi4ENS0_13BUnaryFunctorIaaaZZZNS0_15binary_internal21div_trunc_kernel_cudaERNS_18TensorIteratorBaseEENKUlvE_clEvENKUlvE0_clEvEUlaaE_EESt5arrayIPcLm2EEEEviT0_T1_:
.text._ZN2at6native29vectorized_elementwise_kernelILi4ENS0_13BUnaryFunctorIaaaZZZNS0_15binary_internal21div_trunc_kernel_cudaERNS_18TensorIteratorBaseEENKUlvE_clEvENKUlvE0_clEvEUlaaE_EESt5arrayIPcLm2EEEEviT0_T1_:
        /* <DEDUP_REMOVED lines=16> */
[----:B------:R-:W-:Y:S01]  /*0100*/  ULDC.64 UR6, c[0x0][0x218] ;  /* 0x0000860000067ab9 */ /* 0x000fe20000000a00 */
[----:B0-----:R-:W-:-:S05]  /*0110*/  IMAD.WIDE.U32 R10, R0, 0x4, R10 ;  /* 0x00000004000a7825 */ /* 0x001fca00078e000a */
[----:B------:R-:W2:Y:S04]  /*0120*/  LDG.E R9, desc[UR8][R10.64] ;  /* 0x000000080a097981 */ /* 0x000ea8000c1e1900 */
[----:B------:R0:W3:Y:S01]  /*0130*/  LDG.E R8, desc[UR8][R10.64+0x200] ;  /* 0x000200080a087981 */ /* 0x0000e2000c1e1900 */
[-C--:B------:R-:W-:Y:S01]  /*0140*/  IABS R3, R4.reuse ;  /* 0x0000000400037213 */ /* 0x080fe20000000000 */
[----:B------:R-:W-:Y:S01]  /*0150*/  UIADD3 UR5, UP0, UR4, UR6, URZ ;  /* 0x0000000604057290 */ /* 0x000fe2000ff1e03f */
[----:B------:R-:W-:Y:S02]  /*0160*/  ISETP.NE.AND P0, PT, R16, RZ, PT ;  /* 0x000000ff1000720c */ /* 0x000fe40003f05270 */
[----:B------:R-:W1:Y:S01]  /*0170*/  I2F.RP R2, R3 ;  /* 0x0000000300027306 */ /* 0x000e620000209400 */
[----:B------:R-:W-:Y:S01]  /*0180*/  UIADD3.X UR6, URZ, UR7, URZ, UP0, !UPT ;  /* 0x000000073f067290 */ /* 0x000fe200087fe43f */
[----:B0-----:R-:W-:-:S06]  /*0190*/  IABS R11, R4 ;  /* 0x00000004000b7213 */ /* 0x001fcc0000000000 */
[----:B-1----:R-:W0:Y:S02]  /*01a0*/  MUFU.RCP R2, R2 ;  /* 0x0000000200027308 */ /* 0x002e240000001000 */
[----:B0-----:R-:W-:-:S06]  /*01b0*/  VIADD R6, R2, 0xffffffe ;  /* 0x0ffffffe02067836 */ /* 0x001fcc0000000000 */
[----:B------:R0:W1:Y:S02]  /*01c0*/  F2I.FTZ.U32.TRUNC.NTZ R7, R6 ;  /* 0x0000000600077305 */ /* 0x000064000021f000 */
[----:B0-----:R-:W-:Y:S02]  /*01d0*/  IMAD.MOV.U32 R6, RZ, RZ, RZ ;  /* 0x000000ffff067224 */ /* 0x001fe400078e00ff */
[----:B-1----:R-:W-:-:S04]  /*01e0*/  IMAD.MOV R5, RZ, RZ, -R7 ;  /* 0x000000ffff057224 */ /* 0x002fc800078e0a07 */
[----:B------:R-:W-:-:S04]  /*01f0*/  IMAD.MOV.U32 R10, RZ, RZ, R5 ;  /* 0x000000ffff0a7224 */ /* 0x000fc800078e0005 */
[----:B------:R-:W-:-:S04]  /*0200*/  IMAD R5, R10, R3, RZ ;  /* 0x000000030a057224 */ /* 0x000fc800078e02ff */
[----:B------:R-:W-:-:S04]  /*0210*/  IMAD.HI.U32 R7, R7, R5, R6 ;  /* 0x0000000507077227 */ /* 0x000fc800078e0006 */
[----:B------:R-:W-:Y:S01]  /*0220*/  IMAD.MOV R6, RZ, RZ, -R11 ;  /* 0x000000ffff067224 */ /* 0x000fe200078e0a0b */
[C---:B--2---:R-:W-:Y:S02]  /*0230*/  PRMT R13, R9.reuse, 0x8880, RZ ;  /* 0x00008880090d7816 */ /* 0x044fe400000000ff */
[C---:B------:R-:W-:Y:S02]  /*0240*/  PRMT R17, R9.reuse, 0x9991, RZ ;  /* 0x0000999109117816 */ /* 0x040fe400000000ff */
[----:B------:R-:W-:Y:S02]  /*0250*/  IABS R10, R13 ;  /* 0x0000000d000a7213 */ /* 0x000fe40000000000 */
[----:B------:R-:W-:Y:S02]  /*0260*/  IABS R12, R17 ;  /* 0x00000011000c7213 */ /* 0x000fe40000000000 */
[----:B------:R-:W-:Y:S01]  /*0270*/  PRMT R19, R9, 0xaaa2, RZ ;  /* 0x0000aaa209137816 */ /* 0x000fe200000000ff */
[----:B------:R-:W-:Y:S01]  /*0280*/  IMAD.HI.U32 R15, R7, R10, RZ ;  /* 0x0000000a070f7227 */ /* 0x000fe200078e00ff */
[----:B------:R-:W-:-:S02]  /*0290*/  PRMT R9, R9, 0xbbb3, RZ ;  /* 0x0000bbb309097816 */ /* 0x000fc400000000ff */
[----:B------:R-:W-:Y:S01]  /*02a0*/  IABS R21, R19 ;  /* 0x0000001300157213 */ /* 0x000fe20000000000 */
[----:B------:R-:W-:Y:S01]  /*02b0*/  IMAD R10, R15, R6, R10 ;  /* 0x000000060f0a7224 */ /* 0x000fe200078e020a */
[C---:B---3--:R-:W-:Y:S01]  /*02c0*/  PRMT R11, R8.reuse, 0x8880, RZ ;  /* 0x00008880080b7816 */ /* 0x048fe200000000ff */
[----:B------:R-:W-:Y:S01]  /*02d0*/  IMAD.HI.U32 R5, R7, R12, RZ ;  /* 0x0000000c07057227 */ /* 0x000fe200078e00ff */
[----:B------:R-:W-:Y:S02]  /*02e0*/  LOP3.LUT R17, R17, R4, RZ, 0x3c, !PT ;  /* 0x0000000411117212 */ /* 0x000fe400078e3cff */
[----:B------:R-:W-:Y:S01]  /*02f0*/  ISETP.GT.U32.AND P6, PT, R3, R10, PT ;  /* 0x0000000a0300720c */ /* 0x000fe20003fc4070 */
[----:B------:R-:W-:Y:S01]  /*0300*/  IMAD R12, R5, R6, R12 ;  /* 0x00000006050c7224 */ /* 0x000fe200078e020c */
[----:B------:R-:W-:Y:S01]  /*0310*/  IABS R16, R11 ;  /* 0x0000000b00107213 */ /* 0x000fe20000000000 */
[----:B------:R-:W-:Y:S01]  /*0320*/  IMAD.HI.U32 R2, R7, R21, RZ ;  /* 0x0000001507027227 */ /* 0x000fe200078e00ff */
[----:B------:R-:W-:-:S02]  /*0330*/  PRMT R25, R8, 0xaaa2, RZ ;  /* 0x0000aaa208197816 */ /* 0x000fc400000000ff */
[C---:B------:R-:W-:Y:S01]  /*0340*/  ISETP.GT.U32.AND P3, PT, R3.reuse, R12, PT ;  /* 0x0000000c0300720c */ /* 0x040fe20003f64070 */
[----:B------:R-:W-:Y:S01]  /*0350*/  IMAD R14, R2, R6, R21 ;  /* 0x00000006020e7224 */ /* 0x000fe200078e0215 */
[C---:B------:R-:W-:Y:S02]  /*0360*/  PRMT R21, R8.reuse, 0x9991, RZ ;  /* 0x0000999108157816 */ /* 0x040fe400000000ff */
[----:B------:R-:W-:Y:S02]  /*0370*/  PRMT R27, R8, 0xbbb3, RZ ;  /* 0x0000bbb3081b7816 */ /* 0x000fe400000000ff */
[----:B------:R-:W-:Y:S01]  /*0380*/  ISETP.GT.U32.AND P2, PT, R3, R14, PT ;  /* 0x0000000e0300720c */ /* 0x000fe20003f44070 */
[----:B------:R-:W-:Y:S01]  /*0390*/  @!P6 VIADD R15, R15, 0x1 ;  /* 0x000000010f0fe836 */ /* 0x000fe20000000000 */
[----:B------:R-:W-:Y:S02]  /*03a0*/  @!P6 IADD3 R10, R10, -R3, RZ ;  /* 0x800000030a0ae210 */ /* 0x000fe40007ffe0ff */
[----:B------:R-:W-:-:S02]  /*03b0*/  LOP3.LUT R19, R19, R4, RZ, 0x3c, !PT ;  /* 0x0000000413137212 */ /* 0x000fc400078e3cff */
[-C--:B------:R-:W-:Y:S01]  /*03c0*/  ISETP.GE.U32.AND P1, PT, R10, R3.reuse, PT ;  /* 0x000000030a00720c */ /* 0x080fe20003f26070 */
[----:B------:R-:W-:Y:S01]  /*03d0*/  @!P3 IMAD.IADD R12, R12, 0x1, -R3 ;  /* 0x000000010c0cb824 */ /* 0x000fe200078e0a03 */
[----:B------:R-:W-:Y:S01]  /*03e0*/  LOP3.LUT R10, R13, R4, RZ, 0x3c, !PT ;  /* 0x000000040d0a7212 */ /* 0x000fe200078e3cff */
[----:B------:R-:W-:Y:S02]  /*03f0*/  IMAD.MOV.U32 R13, RZ, RZ, R9 ;  /* 0x000000ffff0d7224 */ /* 0x000fe400078e0009 */
[----:B------:R-:W-:Y:S01]  /*0400*/  IMAD.HI.U32 R9, R7, R16, RZ ;  /* 0x0000001007097227 */ /* 0x000fe200078e00ff */
[----:B------:R-:W-:Y:S02]  /*0410*/  ISETP.GE.AND P4, PT, R10, RZ, PT ;  /* 0x000000ff0a00720c */ /* 0x000fe40003f86270 */
[----:B------:R-:W-:Y:S01]  /*0420*/  ISETP.GE.U32.AND P5, PT, R12, R3, PT ;  /* 0x000000030c00720c */ /* 0x000fe20003fa6070 */
[----:B------:R-:W-:Y:S01]  /*0430*/  @!P2 IMAD.IADD R14, R14, 0x1, -R3 ;  /* 0x000000010e0ea824 */ /* 0x000fe200078e0a03 */
[----:B------:R-:W-:Y:S01]  /*0440*/  IABS R10, R13 ;  /* 0x0000000d000a7213 */ /* 0x000fe20000000000 */
[----:B------:R-:W-:Y:S01]  /*0450*/  IMAD R12, R9, R6, R16 ;  /* 0x00000006090c7224 */ /* 0x000fe200078e0210 */
[----:B------:R-:W-:Y:S01]  /*0460*/  LOP3.LUT R13, R13, R4, RZ, 0x3c, !PT ;  /* 0x000000040d0d7212 */ /* 0x000fe200078e3cff */
[----:B------:R-:W-:Y:S01]  /*0470*/  @P1 VIADD R15, R15, 0x1 ;  /* 0x000000010f0f1836 */ /* 0x000fe20000000000 */
[----:B------:R-:W-:Y:S01]  /*0480*/  ISETP.GE.AND P1, PT, R17, RZ, PT ;  /* 0x000000ff1100720c */ /* 0x000fe20003f26270 */
[----:B------:R-:W-:Y:S01]  /*0490*/  IMAD.HI.U32 R17, R7, R10, RZ ;  /* 0x0000000a07117227 */ /* 0x000fe200078e00ff */
[----:B------:R-:W-:-:S03]  /*04a0*/  ISETP.GT.U32.AND P6, PT, R3, R12, PT ;  /* 0x0000000c0300720c */ /* 0x000fc60003fc4070 */
[----:B------:R-:W-:Y:S01]  /*04b0*/  @!P3 VIADD R5, R5, 0x1 ;  /* 0x000000010505b836 */ /* 0x000fe20000000000 */
[----:B------:R-:W-:Y:S01]  /*04c0*/  ISETP.GE.U32.AND P3, PT, R14, R3, PT ;  /* 0x000000030e00720c */ /* 0x000fe20003f66070 */
[----:B------:R-:W-:Y:S01]  /*04d0*/  IMAD R10, R17, R6, R10 ;  /* 0x00000006110a7224 */ /* 0x000fe200078e020a */
[----:B------:R-:W-:Y:S01]  /*04e0*/  IABS R14, R21 ;  /* 0x00000015000e7213 */ /* 0x000fe20000000000 */
[----:B------:R-:W-:Y:S01]  /*04f0*/  @P5 VIADD R5, R5, 0x1 ;  /* 0x0000000105055836 */ /* 0x000fe20000000000 */
[----:B------:R-:W-:Y:S01]  /*0500*/  LOP3.LUT R21, R21, R4, RZ, 0x3c, !PT ;  /* 0x0000000415157212 */ /* 0x000fe200078e3cff */
[----:B------:R-:W-:Y:S01]  /*0510*/  @!P2 VIADD R2, R2, 0x1 ;  /* 0x000000010202a836 */ /* 0x000fe20000000000 */
[----:B------:R-:W-:Y:S01]  /*0520*/  ISETP.GT.U32.AND P5, PT, R3, R10, PT ;  /* 0x0000000a0300720c */ /* 0x000fe20003fa4070 */
[----:B------:R-:W-:Y:S01]  /*0530*/  IMAD.MOV.U32 R8, RZ, RZ, R14 ;  /* 0x000000ffff087224 */ /* 0x000fe200078e000e */
[----:B------:R-:W-:Y:S01]  /*0540*/  IABS R14, R27 ;  /* 0x0000001b000e7213 */ /* 0x000fe20000000000 */
[----:B------:R-:W-:Y:S01]  /*0550*/  @!P6 VIADD R9, R9, 0x1 ;  /* 0x000000010909e836 */ /* 0x000fe20000000000 */
[----:B------:R-:W-:Y:S01]  /*0560*/  @!P6 IADD3 R12, R12, -R3, RZ ;  /* 0x800000030c0ce210 */ /* 0x000fe20007ffe0ff */
[----:B------:R-:W-:-:S03]  /*0570*/  IMAD.HI.U32 R23, R7, R8, RZ ;  /* 0x0000000807177227 */ /* 0x000fc600078e00ff */
[----:B------:R-:W-:Y:S01]  /*0580*/  ISETP.GE.U32.AND P2, PT, R12, R3, PT ;  /* 0x000000030c00720c */ /* 0x000fe20003f46070 */
[----:B------:R-:W-:Y:S01]  /*0590*/  IMAD R8, R23, R6, R8 ;  /* 0x0000000617087224 */ /* 0x000fe200078e0208 */
[----:B------:R-:W-:Y:S01]  /*05a0*/  IABS R12, R25 ;  /* 0x00000019000c7213 */ /* 0x000fe20000000000 */
[----:B------:R-:W-:Y:S01]  /*05b0*/  @P3 VIADD R2, R2, 0x1 ;  /* 0x0000000102023836 */ /* 0x000fe20000000000 */
[----:B------:R-:W-:Y:S01]  /*05c0*/  LOP3.LUT R25, R25, R4, RZ, 0x3c, !PT ;  /* 0x0000000419197212 */ /* 0x000fe200078e3cff */
[----:B------:R-:W-:Y:S01]  /*05d0*/  @!P5 IMAD.IADD R10, R10, 0x1, -R3 ;  /* 0x000000010a0ad824 */ /* 0x000fe200078e0a03 */
[----:B------:R-:W-:Y:S01]  /*05e0*/  ISETP.GT.U32.AND P3, PT, R3, R8, PT ;  /* 0x000000080300720c */ /* 0x000fe20003f64070 */
[----:B------:R-:W-:Y:S02]  /*05f0*/  @!P5 VIADD R17, R17, 0x1 ;  /* 0x000000011111d836 */ /* 0x000fe40000000000 */
[----:B------:R-:W-:Y:S01]  /*0600*/  @!P4 IMAD.MOV R15, RZ, RZ, -R15 ;  /* 0x000000ffff0fc224 */ /* 0x000fe200078e0a0f */
[----:B------:R-:W-:-:S02]  /*0610*/  ISETP.GE.U32.AND P5, PT, R10, R3, PT ;  /* 0x000000030a00720c */ /* 0x000fc40003fa6070 */
[----:B------:R-:W-:Y:S01]  /*0620*/  LOP3.LUT R10, R11, R4, RZ, 0x3c, !PT ;  /* 0x000000040b0a7212 */ /* 0x000fe200078e3cff */
[----:B------:R-:W-:Y:S01]  /*0630*/  IMAD.HI.U32 R11, R7, R12, RZ ;  /* 0x0000000c070b7227 */ /* 0x000fe200078e00ff */
[----:B------:R-:W-:Y:S02]  /*0640*/  ISETP.GE.AND P4, PT, R19, RZ, PT ;  /* 0x000000ff1300720c */ /* 0x000fe40003f86270 */
[----:B------:R-:W-:Y:S01]  /*0650*/  ISETP.GE.AND P6, PT, R10, RZ, PT ;  /* 0x000000ff0a00720c */ /* 0x000fe20003fc6270 */
[----:B------:R-:W-:Y:S01]  /*0660*/  IMAD R12, R11, R6, R12 ;  /* 0x000000060b0c7224 */ /* 0x000fe200078e020c */
[----:B------:R-:W-:Y:S01]  /*0670*/  MOV R10, R5 ;  /* 0x00000005000a7202 */ /* 0x000fe20000000f00 */
[----:B------:R-:W-:Y:S01]  /*0680*/  @!P3 IMAD.IADD R8, R8, 0x1, -R3 ;  /* 0x000000010808b824 */ /* 0x000fe200078e0a03 */
[----:B------:R-:W-:Y:S01]  /*0690*/  LOP3.LUT R5, RZ, R4, RZ, 0x33, !PT ;  /* 0x00000004ff057212 */ /* 0x000fe200078e33ff */
[----:B------:R-:W-:Y:S01]  /*06a0*/  @P2 VIADD R9, R9, 0x1 ;  /* 0x0000000109092836 */ /* 0x000fe20000000000 */
[----:B------:R-:W-:Y:S01]  /*06b0*/  ISETP.GT.U32.AND P2, PT, R3, R12, PT ;  /* 0x0000000c0300720c */ /* 0x000fe20003f44070 */
[----:B------:R-:W-:Y:S01]  /*06c0*/  IMAD.HI.U32 R7, R7, R14, RZ ;  /* 0x0000000e07077227 */ /* 0x000fe200078e00ff */
[----:B------:R-:W-:-:S02]  /*06d0*/  LOP3.LUT R4, R27, R4, RZ, 0x3c, !PT ;  /* 0x000000041b047212 */ /* 0x000fc400078e3cff */
[----:B------:R-:W-:Y:S01]  /*06e0*/  SEL R15, R5, R15, !P0 ;  /* 0x0000000f050f7207 */ /* 0x000fe20004000000 */
[----:B------:R-:W-:Y:S01]  /*06f0*/  @!P1 IMAD.MOV R10, RZ, RZ, -R10 ;  /* 0x000000ffff0a9224 */ /* 0x000fe200078e0a0a */
[-C--:B------:R-:W-:Y:S01]  /*0700*/  ISETP.GE.U32.AND P1, PT, R8, R3.reuse, PT ;  /* 0x000000030800720c */ /* 0x080fe20003f26070 */
[----:B------:R-:W-:Y:S02]  /*0710*/  IMAD R6, R7, R6, R14 ;  /* 0x0000000607067224 */ /* 0x000fe400078e020e */
[----:B------:R-:W-:Y:S01]  /*0720*/  @P5 VIADD R17, R17, 0x1 ;  /* 0x0000000111115836 */ /* 0x000fe20000000000 */
[----:B------:R-:W-:Y:S01]  /*0730*/  SEL R10, R5, R10, !P0 ;  /* 0x0000000a050a7207 */ /* 0x000fe20004000000 */
[----:B------:R-:W-:Y:S01]  /*0740*/  @!P6 IMAD.MOV R9, RZ, RZ, -R9 ;  /* 0x000000ffff09e224 */ /* 0x000fe200078e0a09 */
[----:B------:R-:W-:Y:S01]  /*0750*/  ISETP.GT.U32.AND P5, PT, R3, R6, PT ;  /* 0x000000060300720c */ /* 0x000fe20003fa4070 */
[----:B------:R-:W-:Y:S01]  /*0760*/  @!P3 VIADD R23, R23, 0x1 ;  /* 0x000000011717b836 */ /* 0x000fe20000000000 */
[----:B------:R-:W-:Y:S01]  /*0770*/  ISETP.GE.AND P6, PT, R21, RZ, PT ;  /* 0x000000ff1500720c */ /* 0x000fe20003fc6270 */
[----:B------:R-:W-:Y:S01]  /*0780*/  @!P2 IMAD.IADD R12, R12, 0x1, -R3 ;  /* 0x000000010c0ca824 */ /* 0x000fe200078e0a03 */
[----:B------:R-:W-:Y:S01]  /*0790*/  ISETP.GE.AND P3, PT, R13, RZ, PT ;  /* 0x000000ff0d00720c */ /* 0x000fe20003f66270 */
[----:B------:R-:W-:Y:S01]  /*07a0*/  @!P2 VIADD R11, R11, 0x1 ;  /* 0x000000010b0ba836 */ /* 0x000fe20000000000 */
[----:B------:R-:W-:Y:S01]  /*07b0*/  ISETP.GE.AND P2, PT, R25, RZ, PT ;  /* 0x000000ff1900720c */ /* 0x000fe20003f46270 */
[----:B------:R-:W-:Y:S01]  /*07c0*/  @!P4 IMAD.MOV R2, RZ, RZ, -R2 ;  /* 0x000000ffff02c224 */ /* 0x000fe200078e0a02 */
[----:B------:R-:W-:Y:S01]  /*07d0*/  @P1 IADD3 R23, R23, 0x1, RZ ;  /* 0x0000000117171810 */ /* 0x000fe20007ffe0ff */
[----:B------:R-:W-:Y:S01]  /*07e0*/  IMAD.U32 R8, RZ, RZ, UR5 ;  /* 0x00000005ff087e24 */ /* 0x000fe2000f8e00ff */
[----:B------:R-:W-:-:S02]  /*07f0*/  ISETP.GE.U32.AND P1, PT, R12, R3, PT ;  /* 0x000000030c00720c */ /* 0x000fc40003f26070 */
[----:B------:R-:W-:Y:S01]  /*0800*/  SEL R13, R5, R2, !P0 ;  /* 0x00000002050d7207 */ /* 0x000fe20004000000 */
[----:B------:R-:W-:Y:S01]  /*0810*/  @!P5 IMAD.IADD R6, R6, 0x1, -R3 ;  /* 0x000000010606d824 */ /* 0x000fe200078e0a03 */
[----:B------:R-:W-:Y:S01]  /*0820*/  PRMT R10, R10, 0x7604, R15 ;  /* 0x000076040a0a7816 */ /* 0x000fe2000000000f */
[----:B------:R-:W-:Y:S02]  /*0830*/  @!P6 IMAD.MOV R23, RZ, RZ, -R23 ;  /* 0x000000ffff17e224 */ /* 0x000fe400078e0a17 */
[----:B------:R-:W-:Y:S01]  /*0840*/  @!P5 VIADD R7, R7, 0x1 ;  /* 0x000000010707d836 */ /* 0x000fe20000000000 */
[----:B------:R-:W-:Y:S01]  /*0850*/  ISETP.GE.U32.AND P6, PT, R6, R3, PT ;  /* 0x000000030600720c */ /* 0x000fe20003fc6070 */
[----:B------:R-:W-:Y:S01]  /*0860*/  @!P3 IMAD.MOV R17, RZ, RZ, -R17 ;  /* 0x000000ffff11b224 */ /* 0x000fe200078e0a11 */
[C---:B------:R-:W-:Y:S01]  /*0870*/  SEL R3, R5.reuse, R9, !P0 ;  /* 0x0000000905037207 */ /* 0x040fe20004000000 */
[----:B------:R-:W-:Y:S01]  /*0880*/  IMAD.U32 R9, RZ, RZ, UR6 ;  /* 0x00000006ff097e24 */ /* 0x000fe2000f8e00ff */
[----:B------:R-:W-:Y:S01]  /*0890*/  SEL R6, R5, R23, !P0 ;  /* 0x0000001705067207 */ /* 0x000fe20004000000 */
[----:B------:R-:W-:Y:S01]  /*08a0*/  @P1 VIADD R11, R11, 0x1 ;  /* 0x000000010b0b1836 */ /* 0x000fe20000000000 */
[----:B------:R-:W-:Y:S01]  /*08b0*/  ISETP.GE.AND P1, PT, R4, RZ, PT ;  /* 0x000000ff0400720c */ /* 0x000fe20003f26270 */
[----:B------:R-:W-:Y:S01]  /*08c0*/  IMAD.WIDE R8, R0, 0x4, R8 ;  /* 0x0000000400087825 */ /* 0x000fe200078e0208 */
[----:B------:R-:W-:-:S02]  /*08d0*/  PRMT R3, R6, 0x7604, R3 ;  /* 0x0000760406037816 */ /* 0x000fc40000000003 */
[----:B------:R-:W-:Y:S01]  /*08e0*/  SEL R17, R5, R17, !P0 ;  /* 0x0000001105117207 */ /* 0x000fe20004000000 */
[----:B------:R-:W-:Y:S01]  /*08f0*/  @!P2 IMAD.MOV R11, RZ, RZ, -R11 ;  /* 0x000000ffff0ba224 */ /* 0x000fe200078e0a0b */
[----:B------:R-:W-:Y:S02]  /*0900*/  PRMT R10, R13, 0x7054, R10 ;  /* 0x000070540d0a7816 */ /* 0x000fe4000000000a */
[----:B------:R-:W-:Y:S02]  /*0910*/  @P6 IADD3 R7, R7, 0x1, RZ ;  /* 0x0000000107076810 */ /* 0x000fe40007ffe0ff */
[----:B------:R-:W-:-:S03]  /*0920*/  SEL R2, R5, R11, !P0 ;  /* 0x0000000b05027207 */ /* 0x000fc60004000000 */
[----:B------:R-:W-:Y:S01]  /*0930*/  @!P1 IMAD.MOV R7, RZ, RZ, -R7 ;  /* 0x000000ffff079224 */ /* 0x000fe200078e0a07 */
[----:B------:R-:W-:Y:S02]  /*0940*/  PRMT R2, R2, 0x7054, R3 ;  /* 0x0000705402027816 */ /* 0x000fe40000000003 */
[----:B------:R-:W-:Y:S02]  /*0950*/  PRMT R3, R17, 0x654, R10 ;  /* 0x0000065411037816 */ /* 0x000fe4000000000a */
[----:B------:R-:W-:-:S03]  /*0960*/  SEL R5, R5, R7, !P0 ;  /* 0x0000000705057207 */ /* 0x000fc60004000000 */
[----:B------:R-:W-:Y:S01]  /*0970*/  STG.E desc[UR8][R8.64], R3 ;  /* 0x0000000308007986 */ /* 0x000fe2000c101908 */
[----:B------:R-:W-:-:S05]  /*0980*/  PRMT R5, R5, 0x654, R2 ;  /* 0x0000065405057816 */ /* 0x000fca0000000002 */
[----:B------:R-:W-:Y:S01]  /*0990*/  STG.E desc[UR8][R8.64+0x200], R5 ;  /* 0x0002000508007986 */ /* 0x000fe2000c101908 */
[----:B------:R-:W-:Y:S05]  /*09a0*/  EXIT ;  /* 0x000000000000794d */ /* 0x000fea0003800000 */
.L_x_19741:
[----:B------:R-:W0:Y:S01]  /*09b0*/  S2R R11, SR_TID.X ;  /* 0x00000000000b7919 */ /* 0x000e220000002100 */
[----:B------:R-:W-:Y:S01]  /*09c0*/  IMAD.MOV.U32 R13, RZ, RZ, RZ ;  /* 0x000000ffff0d7224 */ /* 0x000fe200078e00ff */
[----:B0-----:R-:W-:Y:S01]  /*09d0*/  ISETP.GE.AND P0, PT, R11, R12, PT ;  /* 0x0000000c0b00720c */ /* 0x001fe20003f06270 */
[----:B------:R-:W-:-:S12]  /*09e0*/  IMAD.MOV.U32 R15, RZ, RZ, R11 ;  /* 0x000000ffff0f7224 */ /* 0x000fd800078e000b */
[C---:B------:R-:W-:Y:S02]  /*09f0*/  @!P0 VIADD R17, R15.reuse, UR4 ;  /* 0x000000040f118c36 */ /* 0x040fe40008000000 */
[----:B------:R-:W-:-:S05]  /*0a00*/  @!P0 VIADD R15, R15, 0x80 ;  /* 0x000000800f0f8836 */ /* 0x000fca0000000000 */
[----:B------:R-:W-:-:S13]  /*0a10*/  ISETP.GE.AND P5, PT, R15, R12, PT ;  /* 0x0000000c0f00720c */ /* 0x000fda0003fa6270 */
[C---:B------:R-:W-:Y:S01]  /*0a20*/  @!P5 IADD3 R9, R15.reuse, UR4, RZ ;  /* 0x000000040f09dc10 */ /* 0x040fe2000fffe0ff */
[----:B------:R-:W-:Y:S01]  /*0a30*/  @!P5 VIADD R15, R15, 0x80 ;  /* 0x000000800f0fd836 */ /* 0x000fe20000000000 */
[----:B------:R-:W0:Y:S04]  /*0a40*/  @!P5 LDC.64 R6, c[0x0][0x220] ;  /* 0x00008800ff06db82 */ /* 0x000e280000000a00 */
[----:B------:R-:W-:-:S13]  /*0a50*/  ISETP.GE.AND P6, PT, R15, R12, PT ;  /* 0x0000000c0f00720c */ /* 0x000fda0003fc6270 */
[C---:B------:R-:W-:Y:S01]  /*0a60*/  @!P6 VIADD R19, R15.reuse, UR4 ;  /* 0x000000040f13ec36 */ /* 0x040fe20008000000 */
[----:B------:R-:W1:Y:S01]  /*0a70*/  @!P6 LDC.64 R4, c[0x0][0x220] ;  /* 0x00008800ff04eb82 */ /* 0x000e620000000a00 */
[----:B------:R-:W-:-:S05]  /*0a80*/  @!P6 VIADD R15, R15, 0x80 ;  /* 0x000000800f0fe836 */ /* 0x000fca0000000000 */
[----:B------:R-:W-:Y:S02]  /*0a90*/  ISETP.GE.AND P4, PT, R15, R12, PT ;  /* 0x0000000c0f00720c */ /* 0x000fe40003f86270 */
[----:B0-----:R-:W-:-:S04]  /*0aa0*/  @!P5 IADD3 R8, P1, R9, R6, RZ ;  /* 0x000000060908d210 */ /* 0x001fc80007f3e0ff */
[----:B------:R-:W-:-:S05]  /*0ab0*/  @!P5 IADD3.X R9, RZ, R7, RZ, P1, !PT ;  /* 0x00000007ff09d210 */ /* 0x000fca0000ffe4ff */
[----:B------:R0:W5:Y:S02]  /*0ac0*/  @!P5 LDG.E.S8 R13, desc[UR8][R8.64] ;  /* 0x00000008080dd981 */ /* 0x000164000c1e1300 */
[C---:B------:R-:W-:Y:S01]  /*0ad0*/  @!P4 VIADD R21, R15.reuse, UR4 ;  /* 0x000000040f15cc36 */ /* 0x040fe20008000000 */
[----:B------:R-:W2:Y:S01]  /*0ae0*/  @!P4 LDC.64 R2, c[0x0][0x220] ;  /* 0x00008800ff02cb82 */ /* 0x000ea20000000a00 */
[----:B------:R-:W-:-:S05]  /*0af0*/  @!P4 VIADD R15, R15, 0x80 ;  /* 0x000000800f0fc836 */ /* 0x000fca0000000000 */
[----:B------:R-:W-:-:S13]  /*0b00*/  ISETP.GE.AND P3, PT, R15, R12, PT ;  /* 0x0000000c0f00720c */ /* 0x000fda0003f66270 */
[C---:B------:R-:W-:Y:S02]  /*0b10*/  @!P3 VIADD R27, R15.reuse, UR4 ;  /* 0x000000040f1bbc36 */ /* 0x040fe40008000000 */
[----:B------:R-:W-:-:S05]  /*0b20*/  @!P3 VIADD R15, R15, 0x80 ;  /* 0x000000800f0fb836 */ /* 0x000fca0000000000 */
        /* <DEDUP_REMOVED lines=12> */
[C---:B------:R-:W-:Y:S02]  /*0bf0*/  @!P1 VIADD R25, R15.reuse, UR4 ;  /* 0x000000040f199c36 */ /* 0x040fe40008000000 */
[----:B------:R-:W-:Y:S01]  /*0c00*/  @!P1 VIADD R15, R15, 0x80 ;  /* 0x000000800f0f9836 */ /* 0x000fe20000000000 */
[----:B------:R-:W-:Y:S02]  /*0c10*/  @!P4 IADD3.X R21, RZ, R3, RZ, P6, !PT ;  /* 0x00000003ff15c210 */ /* 0x000fe400037fe4ff */
[----:B------:R-:W2:Y:S02]  /*0c20*/  @!P1 LDC.64 R2, c[0x0][0x220] ;  /* 0x00008800ff029b82 */ /* 0x000ea40000000a00 */
[----:B------:R-:W-:Y:S01]  /*0c30*/  ISETP.GE.AND P5, PT, R15, R12, PT ;  /* 0x0000000c0f00720c */ /* 0x000fe20003fa6270 */
[----:B------:R-:W5:Y:S01]  /*0c40*/  @!P4 LDG.E.S8 R9, desc[UR8][R20.64] ;  /* 0x000000081409c981 */ /* 0x000f62000c1e1300 */
[----:B-1----:R-:W-:-:S05]  /*0c50*/  @!P3 IADD3 R18, P4, R27, R18, RZ ;  /* 0x000000121b12b210 */ /* 0x002fca0007f9e0ff */
[----:B------:R-:W-:-:S05]  /*0c60*/  @!P3 IMAD.X R19, RZ, RZ, R19, P4 ;  /* 0x000000ffff13b224 */ /* 0x000fca00020e0613 */
[----:B------:R1:W5:Y:S01]  /*0c70*/  @!P3 LDG.E.S8 R8, desc[UR8][R18.64] ;  /* 0x000000081208b981 */ /* 0x000362000c1e1300 */
[----:B---3--:R-:W3:Y:S08]  /*0c80*/  @!P5 LDC.64 R4, c[0x0][0x220] ;  /* 0x00008800ff04db82 */ /* 0x008ef00000000a00 */
[----:B-1----:R-:W1:Y:S01]  /*0c90*/  @!P0 LDC.64 R18, c[0x0][0x220] ;  /* 0x00008800ff128b82 */ /* 0x002e620000000a00 */
[----:B------:R-:W-:Y:S01]  /*0ca0*/  @!P5 VIADD R15, R15, UR4 ;  /* 0x000000040f0fdc36 */ /* 0x000fe20008000000 */
[----:B--2---:R-:W-:-:S05]  /*0cb0*/  @!P1 IADD3 R2, P4, R25, R2, RZ ;  /* 0x0000000219029210 */ /* 0x004fca0007f9e0ff */
[----:B------:R-:W-:Y:S01]  /*0cc0*/  @!P1 IMAD.X R3, RZ, RZ, R3, P4 ;  /* 0x000000ffff039224 */ /* 0x000fe200020e0603 */
[----:B---3--:R-:W-:Y:S02]  /*0cd0*/  @!P5 IADD3 R4, P3, R15, R4, RZ ;  /* 0x000000040f04d210 */ /* 0x008fe40007f7e0ff */
[----:B------:R-:W-:Y:S02]  /*0ce0*/  CS2R R14, SRZ ;  /* 0x00000000000e7805 */ /* 0x000fe4000001ff00 */
[----:B------:R-:W-:-:S04]  /*0cf0*/  PRMT R20, RZ, 0x7610, R20 ;  /* 0x00007610ff147816 */ /* 0x000fc80000000014 */
[----:B------:R-:W5:Y:S01]  /*0d00*/  @!P1 LDG.E.S8 R14, desc[UR8][R2.64] ;  /* 0x00000008020e9981 */ /* 0x000f62000c1e1300 */
[----:B-1----:R-:W-:Y:S01]  /*0d10*/  @!P0 IADD3 R18, P1, R17, R18, RZ ;  /* 0x0000001211128210 */ /* 0x002fe20007f3e0ff */
[----:B------:R-:W-:-:S04]  /*0d20*/  @!P5 IMAD.X R5, RZ, RZ, R5, P3 ;  /* 0x000000ffff05d224 */ /* 0x000fc800018e0605 */
[----:B------:R-:W-:Y:S01]  /*0d30*/  @!P0 IMAD.X R19, RZ, RZ, R19, P1 ;  /* 0x000000ffff138224 */ /* 0x000fe200008e0613 */
[----:B------:R-:W5:Y:S04]  /*0d40*/  @!P5 LDG.E.S8 R15, desc[UR8][R4.64] ;  /* 0x00000008040fd981 */ /* 0x000f68000c1e1300 */
        /* <DEDUP_REMOVED lines=9> */
[----:B------:R-:W-:Y:S01]  /*0de0*/  IABS R4, R17 ;  /* 0x0000001100047213 */ /* 0x000fe20000000000 */
[----:B------:R-:W-:Y:S01]  /*0df0*/  IMAD.MOV.U32 R2, RZ, RZ, RZ ;  /* 0x000000ffff027224 */ /* 0x000fe200078e00ff */
[----:B-----5:R-:W-:Y:S02]  /*0e00*/  LOP3.LUT R20, R20, 0xffff, RZ, 0xc0, !PT ;  /* 0x0000ffff14147812 */ /* 0x020fe400078ec0ff */
[----:B------:R-:W1:Y:S08]  /*0e10*/  I2F.RP R5, R4 ;  /* 0x0000000400057306 */ /* 0x000e700000209400 */
[----:B-1----:R-:W1:Y:S02]  /*0e20*/  MUFU.RCP R5, R5 ;  /* 0x0000000500057308 */ /* 0x002e640000001000 */
[----:B-1----:R-:W-:-:S02]  /*0e30*/  IADD3 R3, R5, 0xffffffe, RZ ;  /* 0x0ffffffe05037810 */ /* 0x002fc40007ffe0ff */
[----:B------:R-:W-:-:S04]  /*0e40*/  IABS R5, R17 ;  /* 0x0000001100057213 */ /* 0x000fc80000000000 */
        /* <DEDUP_REMOVED lines=19> */
.L_x_19743:
[----:B------:R-:W-:Y:S05]  /*0f80*/  BSYNC B0 ;  /* 0x0000000000007941 */ /* 0x000fea0003800000 */
.L_x_19742:
[----:B------:R-:W-:Y:S01]  /*0f90*/  IADD3 R3, R11, 0x80, RZ ;  /* 0x000000800b037810 */ /* 0x000fe20007ffe0ff */
[----:B------:R-:W-:Y:S03]  /*0fa0*/  BSSY B0, `(.L_x_19744) ;  /* 0x000001c000007945 */ /* 0x000fe60003800000 */
        /* <DEDUP_REMOVED lines=27> */
.L_x_19745:
[----:B------:R-:W-:Y:S05]  /*1160*/  BSYNC B0 ;  /* 0x0000000000007941 */ /* 0x000fea0003800000 */
.L_x_19744:
[C---:B------:R-:W-:Y:S01]  /*1170*/  VIADD R3, R11.reuse, 0x100 ;  /* 0x000001000b037836 */ /* 0x040fe20000000000 */
[----:B------:R-:W-:Y:S01]  /*1180*/  BSSY B0, `(.L_x_19746) ;  /* 0x0000029000007945 */ /* 0x000fe20003800000 */
[C---:B-----5:R-:W-:Y:S02]  /*1190*/  VIADD R13, R11.reuse, 0x180 ;  /* 0x000001800b0d7836 */ /* 0x060fe40000000000 */
[----:B------:R-:W-:Y:S01]  /*11a0*/  @!P0 VIADD R21, R11, UR4 ;  /* 0x000000040b158c36 */ /* 0x000fe20008000000 */
[-C--:B------:R-:W-:Y:S01]  /*11b0*/  ISETP.GE.AND P6, PT, R3, R12.reuse, PT ;  /* 0x0000000c0300720c */ /* 0x080fe20003fc6270 */
[----:B------:R-:W-:Y:S01]  /*11c0*/  VIADD R19, R11, 0x200 ;  /* 0x000002000b137836 */ /* 0x000fe20000000000 */
        /* <DEDUP_REMOVED lines=28> */
[----:B------:R-:W-:-:S03]  /*1390*/  @!P6 VIADD R2, R2, 0x1 ;  /* 0x000000010202e836 */ /* 0x000fc60000000000 */
[----:B------:R-:W-:-:S13]  /*13a0*/  ISETP.GE.U32.AND P6, PT, R18, R13, PT ;  /* 0x0000000d1200720c */ /* 0x000fda0003fc6070 */
[----:B------:R-:W-:Y:S02]  /*13b0*/  @P6 IADD3 R2, R2, 0x1, RZ ;  /* 0x0000000102026810 */ /* 0x000fe40007ffe0ff */
[----:B------:R-:W-:-:S03]  /*13c0*/  ISETP.GE.AND P6, PT, R10, RZ, PT ;  /* 0x000000ff0a00720c */ /* 0x000fc60003fc6270 */
[----:B------:R-:W-:-:S10]  /*13d0*/  IMAD.MOV.U32 R10, RZ, RZ, R2 ;  /* 0x000000ffff0a7224 */ /* 0x000fd400078e0002 */
[----:B------:R-:W-:Y:S01]  /*13e0*/  @!P6 IMAD.MOV R10, RZ, RZ, -R10 ;  /* 0x000000ffff0ae224 */ /* 0x000fe200078e0a0a */
[----:B------:R-:W-:-:S13]  /*13f0*/  ISETP.NE.AND P6, PT, R16, RZ, PT ;  /* 0x000000ff1000720c */ /* 0x000fda0003fc5270 */
[----:B------:R-:W-:-:S07]  /*1400*/  @!P6 LOP3.LUT R10, RZ, R17, RZ, 0x33, !PT ;  /* 0x00000011ff0ae212 */ /* 0x000fce00078e33ff */
.L_x_19747:
[----:B------:R-:W-:Y:S05]  /*1410*/  BSYNC B0 ;  /* 0x0000000000007941 */ /* 0x000fea0003800000 */
.L_x_19746:
        /* <DEDUP_REMOVED lines=27> */
.L_x_19749:
[----:B------:R-:W-:Y:S05]  /*15d0*/  BSYNC B0 ;  /* 0x0000000000007941 */ /* 0x000fea0003800000 */
.L_x_19748:
        /* <DEDUP_REMOVED lines=27> */
.L_x_19751:
[----:B------:R-:W-:Y:S05]  /*1790*/  BSYNC B0 ;  /* 0x0000000000007941 */ /* 0x000fea0003800000 */
.L_x_19750:
        /* <DEDUP_REMOVED lines=27> */
.L_x_19753:
[----:B------:R-:W-:Y:S05]  /*1950*/  BSYNC B0 ;  /* 0x0000000000007941 */ /* 0x000fea0003800000 */
.L_x_19752:
        /* <DEDUP_REMOVED lines=27> */
.L_x_19755:
[----:B------:R-:W-:Y:S05]  /*1b10*/  BSYNC B0 ;  /* 0x0000000000007941 */ /* 0x000fea0003800000 */
.L_x_19754:
        /* <DEDUP_REMOVED lines=26> */
.L_x_19757:
[----:B------:R-:W-:Y:S05]  /*1cc0*/  BSYNC B0 ;  /* 0x0000000000007941 */ /* 0x000fea0003800000 */
.L_x_19756:
        /* <DEDUP_REMOVED lines=20> */
.L_x_19760:
        /* <DEDUP_REMOVED lines=8> */
.L_x_19761:
        /* <DEDUP_REMOVED lines=8> */
.L_x_19762:
        /* <DEDUP_REMOVED lines=9> */
.L_x_19763:
[----:B------:R-:W-:Y:S05]  /*1fa0*/  BSYNC B1 ;  /* 0x0000000000017941 */ /* 0x000fea0003800000 */
.L_x_19759:
[----:B------:R-:W-:-:S13]  /*1fb0*/  ISETP.GE.AND P0, PT, R11, R12, PT ;  /* 0x0000000c0b00720c */ /* 0x000fda0003f06270 */
[----:B0-----:R-:W0:Y:S01]  /*1fc0*/  @!P0 LDC.64 R6, c[0x0][0x218] ;  /* 0x00008600ff068b82 */ /* 0x001e220000000a00 */
[C---:B-12---:R-:W-:Y:S02]  /*1fd0*/  @!P0 VIADD R5, R11.reuse, UR4 ;  /* 0x000000040b058c36 */ /* 0x046fe40008000000 */
[----:B------:R-:W-:-:S03]  /*1fe0*/  @!P0 VIADD R11, R11, 0x80 ;  /* 0x000000800b0b8836 */ /* 0x000fc60000000000 */
[----:B0-----:R-:W-:-:S05]  /*1ff0*/  @!P0 IADD3 R4, P1, R5, R6, RZ ;  /* 0x0000000605048210 */ /* 0x001fca0007f3e0ff */
[----:B------:R-:W-:-:S05]  /*2000*/  @!P0 IMAD.X R5, RZ, RZ, R7, P1 ;  /* 0x000000ffff058224 */ /* 0x000fca00008e0607 */
[----:B------:R2:W-:Y:S03]  /*2010*/  @!P0 STG.E.U8 desc[UR8][R4.64], R13 ;  /* 0x0000000d04008986 */ /* 0x0005e6000c101108 */
.L_x_19764:
[----:B------:R-:W-:Y:S05]  /*2020*/  BSYNC B0 ;  /* 0x0000000000007941 */ /* 0x000fea0003800000 */
.L_x_19758:
        /* <DEDUP_REMOVED lines=9> */
.L_x_19765:
        /* <DEDUP_REMOVED lines=12> */
.L_x_22947:


//--------------------- .text._ZN2at6native29vectorized_elementwise_kernelILi8ENS0_13BUnaryFunctorIaaaZZZNS0_15binary_internal21div_trunc_kernel_cudaERNS_18TensorIteratorBaseEENKUlvE_clEvENKUlvE0_clEvEUlaaE_EESt5arrayIPcLm2EEEEviT0_T1_ --------------------------
	.section	.text._ZN2at6native29vectorized_elementwise_kernelILi8ENS0_13BUnaryFunctorIaaaZZZNS0_15binary_internal21div_trunc_kernel_cudaERNS_18TensorIteratorBaseEENKUlvE_clEvENKUlvE0_clEvEUlaaE_EESt5arrayIPcLm2EEEEviT0_T1_,"ax",@progbits
	.align	128
        .global         _ZN2at6native29vectorized_elementwise_kernelILi8ENS0_13BUnaryFunctorIaaaZZZNS0_15binary_internal21div_trunc_kernel_cudaERNS_18TensorIteratorBaseEENKUlvE_clEvENKUlvE0_clEvEUlaaE_EESt5arrayIPcLm2EEEEviT0_T1_
        .type           _ZN2at6native29vectorized_elementwise_kernelILi8ENS0_13BUnaryFunctorIaaaZZZNS0_15binary_internal21div_trunc_kernel_cudaERNS_18TensorIteratorBaseEENKUlvE_clEvENKUlvE0_clEvEUlaaE_EESt5arrayIPcLm2EEEEviT0_T1_,@function
        .size           _ZN2at6native29vectorized_elementwise_kernelILi8ENS0_13BUnaryFunctorIaaaZZZNS0_15binary_internal21div_trunc_kernel_cudaERNS_18TensorIteratorBaseEENKUlvE_clEvENKUlvE0_clEvEUlaaE_EESt5arrayIPcLm2EEEEviT0_T1_,(.L_x_22948 - _ZN2at6native29vectorized_elementwise_kernelILi8ENS0_13BUnaryFunctorIaaaZZZNS0_15binary_internal21div_trunc_kernel_cudaERNS_18TensorIteratorBaseEENKUlvE_clEvENKUlvE0_clEvEUlaaE_EESt5arrayIPcLm2EEEEviT0_T1_)
        .other          _ZN2at6native29vectorized_elementwise_kernelILi8ENS0_13BUnaryFunctorIaaaZZZNS0_15binary_internal21div_trunc_kernel_cudaERNS_18TensorIteratorBaseEENKUlvE_clEvENKUlvE0_clEvEUlaaE_EESt5arrayIPcLm2EEEEviT0_T1_,@"STO_CUDA_ENTRY STV_DEFAULT"
_ZN2at6native29vectorized_elementwise_kernelILi8ENS0_13BUnaryFunctorIaaaZZZNS0_15binary_internal21div_trunc_kernel_cudaERNS_18TensorIteratorBaseEENKUlvE_clEvENKUlvE0_clEvEUlaaE_EESt5arrayIPcLm2EEEEviT0_T1_:
.text._ZN2at6native29vectorized_elementwise_kernelILi8ENS0_13BUnaryFunctorIaaaZZZNS0_15binary_internal21div_trunc_kernel_cudaERNS_18TensorIteratorBaseEENKUlvE_clEvENKUlvE0_clEvEUlaaE_EESt5arrayIPcLm2EEEEviT0_T1_:
        /* <DEDUP_REMOVED lines=17> */
[----:B0-----:R-:W-:-:S06]  /*0110*/  IMAD.WIDE.U32 R8, R0, 0x8, R8 ;  /* 0x0000000800087825 */ /* 0x001fcc00078e0008 */
[----:B------:R-:W2:Y:S01]  /*0120*/  LDG.E.64 R8, desc[UR8][R8.64] ;  /* 0x0000000808087981 */ /* 0x000ea2000c1e1b00 */
[-C--:B------:R-:W-:Y:S01]  /*0130*/  IABS R3, R2.reuse ;  /* 0x0000000200037213 */ /* 0x080fe20000000000 */
[----:B------:R-:W-:Y:S01]  /*0140*/  UIADD3 UR5, UP0, UR4, UR6, URZ ;  /* 0x0000000604057290 */ /* 0x000fe2000ff1e03f */
[----:B------:R-:W-:Y:S02]  /*0150*/  IABS R12, R2 ;  /* 0x00000002000c7213 */ /* 0x000fe40000000000 */
[----:B------:R-:W0:Y:S01]  /*0160*/  I2F.RP R7, R3 ;  /* 0x0000000300077306 */ /* 0x000e220000209400 */
[----:B------:R-:W-:Y:S02]  /*0170*/  UIADD3.X UR6, URZ, UR7, URZ, UP0, !UPT ;  /* 0x000000073f067290 */ /* 0x000fe400087fe43f */
[----:B------:R-:W-:-:S05]  /*0180*/  IMAD.MOV R12, RZ, RZ, -R12 ;  /* 0x000000ffff0c7224 */ /* 0x000fca00078e0a0c */
[----:B0-----:R-:W0:Y:S02]  /*0190*/  MUFU.RCP R7, R7 ;  /* 0x0000000700077308 */ /* 0x001e240000001000 */
[----:B0-----:R-:W-:-:S06]  /*01a0*/  VIADD R4, R7, 0xffffffe ;  /* 0x0ffffffe07047836 */ /* 0x001fcc0000000000 */
[----:B------:R0:W1:Y:S02]  /*01b0*/  F2I.FTZ.U32.TRUNC.NTZ R5, R4 ;  /* 0x0000000400057305 */ /* 0x000064000021f000 */
[----:B0-----:R-:W-:Y:S02]  /*01c0*/  IMAD.MOV.U32 R4, RZ, RZ, RZ ;  /* 0x000000ffff047224 */ /* 0x001fe400078e00ff */
[----:B-1----:R-:W-:-:S04]  /*01d0*/  IMAD.MOV R10, RZ, RZ, -R5 ;  /* 0x000000ffff0a7224 */ /* 0x002fc800078e0a05 */
[----:B------:R-:W-:-:S04]  /*01e0*/  IMAD R11, R10, R3, RZ ;  /* 0x000000030a0b7224 */ /* 0x000fc800078e02ff */
[----:B------:R-:W-:-:S04]  /*01f0*/  IMAD.HI.U32 R5, R5, R11, R4 ;  /* 0x0000000b05057227 */ /* 0x000fc800078e0004 */
[----:B------:R-:W-:Y:S01]  /*0200*/  IMAD.MOV.U32 R4, RZ, RZ, R12 ;  /* 0x000000ffff047224 */ /* 0x000fe200078e000c */
[----:B--2---:R-:W-:Y:S02]  /*0210*/  LOP3.LUT R6, R8, 0xffff, RZ, 0xc0, !PT ;  /* 0x0000ffff08067812 */ /* 0x004fe400078ec0ff */
[----:B------:R-:W-:Y:S02]  /*0220*/  LOP3.LUT R12, R9, 0xffff, RZ, 0xc0, !PT ;  /* 0x0000ffff090c7812 */ /* 0x000fe400078ec0ff */
[----:B------:R-:W-:Y:S02]  /*0230*/  PRMT R13, R6, 0x8880, RZ ;  /* 0x00008880060d7816 */ /* 0x000fe400000000ff */
[----:B------:R-:W-:Y:S02]  /*0240*/  PRMT R11, R12, 0x8880, RZ ;  /* 0x000088800c0b7816 */ /* 0x000fe400000000ff */
[----:B------:R-:W-:Y:S02]  /*0250*/  IABS R10, R13 ;  /* 0x0000000d000a7213 */ /* 0x000fe40000000000 */
[----:B------:R-:W-:-:S02]  /*0260*/  LOP3.LUT R13, R13, R2, RZ, 0x3c, !PT ;  /* 0x000000020d0d7212 */ /* 0x000fc400078e3cff */
[----:B------:R-:W-:Y:S01]  /*0270*/  PRMT R8, R8, 0x7732, RZ ;  /* 0x0000773208087816 */ /* 0x000fe200000000ff */
[----:B------:R-:W-:Y:S01]  /*0280*/  IMAD.HI.U32 R7, R5, R10, RZ ;  /* 0x0000000a05077227 */ /* 0x000fe200078e00ff */
[----:B------:R-:W-:Y:S02]  /*0290*/  LOP3.LUT R14, R11, R2, RZ, 0x3c, !PT ;  /* 0x000000020b0e7212 */ /* 0x000fe400078e3cff */
[----:B------:R-:W-:Y:S01]  /*02a0*/  ISETP.GE.AND P0, PT, R13, RZ, PT ;  /* 0x000000ff0d00720c */ /* 0x000fe20003f06270 */
[----:B------:R-:W-:Y:S01]  /*02b0*/  IMAD R10, R7, R4, R10 ;  /* 0x00000004070a7224 */ /* 0x000fe200078e020a */
[----:B------:R-:W-:Y:S02]  /*02c0*/  PRMT R13, R8, 0x8880, RZ ;  /* 0x00008880080d7816 */ /* 0x000fe400000000ff */
[----:B------:R-:W-:Y:S02]  /*02d0*/  ISETP.GE.AND P3, PT, R14, RZ, PT ;  /* 0x000000ff0e00720c */ /* 0x000fe40003f66270 */
[----:B------:R-:W-:-:S02]  /*02e0*/  ISETP.GT.U32.AND P6, PT, R3, R10, PT ;  /* 0x0000000a0300720c */ /* 0x000fc40003fc4070 */
[----:B------:R-:W-:Y:S01]  /*02f0*/  PRMT R14, R9, 0x7732, RZ ;  /* 0x00007732090e7816 */ /* 0x000fe200000000ff */
[----:B------:R-:W-:Y:S01]  /*0300*/  IMAD.MOV.U32 R9, RZ, RZ, R13 ;  /* 0x000000ffff097224 */ /* 0x000fe200078e000d */
[----:B------:R-:W-:Y:S02]  /*0310*/  SHF.R.U32.HI R6, RZ, 0x8, R6 ;  /* 0x00000008ff067819 */ /* 0x000fe40000011606 */
[----:B------:R-:W-:Y:S02]  /*0320*/  SHF.R.U32.HI R27, RZ, 0x8, R12 ;  /* 0x00000008ff1b7819 */ /* 0x000fe4000001160c */
[----:B------:R-:W-:Y:S02]  /*0330*/  IABS R12, R9 ;  /* 0x00000009000c7213 */ /* 0x000fe40000000000 */
[----:B------:R-:W-:Y:S02]  /*0340*/  LOP3.LUT R6, R6, 0xffff, RZ, 0xc0, !PT ;  /* 0x0000ffff06067812 */ /* 0x000fe400078ec0ff */
[----:B------:R-:W-:Y:S01]  /*0350*/  SHF.R.U32.HI R8, RZ, 0x8, R8 ;  /* 0x00000008ff087819 */ /* 0x000fe20000011608 */
[----:B------:R-:W-:Y:S01]  /*0360*/  IMAD.HI.U32 R19, R5, R12, RZ ;  /* 0x0000000c05137227 */ /* 0x000fe200078e00ff */
[----:B------:R-:W-:-:S02]  /*0370*/  PRMT R17, R6, 0x8880, RZ ;  /* 0x0000888006117816 */ /* 0x000fc400000000ff */
[----:B------:R-:W-:Y:S01]  /*0380*/  LOP3.LUT R6, R8, 0xffff, RZ, 0xc0, !PT ;  /* 0x0000ffff08067812 */ /* 0x000fe200078ec0ff */
[----:B------:R-:W-:Y:S01]  /*0390*/  @!P6 IMAD.IADD R10, R10, 0x1, -R3 ;  /* 0x000000010a0ae824 */ /* 0x000fe200078e0a03 */
[----:B------:R-:W-:Y:S01]  /*03a0*/  IABS R13, R11 ;  /* 0x0000000b000d7213 */ /* 0x000fe20000000000 */
[----:B------:R-:W-:Y:S01]  /*03b0*/  IMAD R8, R19, R4, R12 ;  /* 0x0000000413087224 */ /* 0x000fe200078e020c */
[----:B------:R-:W-:Y:S01]  /*03c0*/  PRMT R15, R6, 0x8880, RZ ;  /* 0x00008880060f7816 */ /* 0x000fe200000000ff */
[----:B------:R-:W-:Y:S01]  /*03d0*/  @!P6 VIADD R7, R7, 0x1 ;  /* 0x000000010707e836 */ /* 0x000fe20000000000 */
[----:B------:R-:W-:Y:S01]  /*03e0*/  ISETP.GE.U32.AND P4, PT, R10, R3, PT ;  /* 0x000000030a00720c */ /* 0x000fe20003f86070 */
[----:B------:R-:W-:Y:S01]  /*03f0*/  IMAD.MOV.U32 R10, RZ, RZ, R14 ;  /* 0x000000ffff0a7224 */ /* 0x000fe200078e000e */
[----:B------:R-:W-:Y:S01]  /*0400*/  IABS R14, R17 ;  /* 0x00000011000e7213 */ /* 0x000fe20000000000 */
[----:B------:R-:W-:Y:S01]  /*0410*/  IMAD.HI.U32 R6, R5, R13, RZ ;  /* 0x0000000d05067227 */ /* 0x000fe200078e00ff */
[----:B------:R-:W-:-:S02]  /*0420*/  ISETP.GT.U32.AND P2, PT, R3, R8, PT ;  /* 0x000000080300720c */ /* 0x000fc40003f44070 */
[----:B------:R-:W-:Y:S01]  /*0430*/  PRMT R29, R10, 0x8880, RZ ;  /* 0x000088800a1d7816 */ /* 0x000fe200000000ff */
[----:B------:R-:W-:Y:S01]  /*0440*/  IMAD.HI.U32 R11, R5, R14, RZ ;  /* 0x0000000e050b7227 */ /* 0x000fe200078e00ff */
[----:B------:R-:W-:Y:S02]  /*0450*/  SHF.R.U32.HI R10, RZ, 0x8, R10 ;  /* 0x00000008ff0a7819 */ /* 0x000fe4000001160a */
[----:B------:R-:W-:Y:S01]  /*0460*/  IABS R18, R15 ;  /* 0x0000000f00127213 */ /* 0x000fe20000000000 */
[-C--:B------:R-:W-:Y:S01]  /*0470*/  IMAD R12, R6, R4.reuse, R13 ;  /* 0x00000004060c7224 */ /* 0x080fe200078e020d */
[----:B------:R-:W-:Y:S01]  /*0480*/  LOP3.LUT R10, R10, 0xffff, RZ, 0xc0, !PT ;  /* 0x0000ffff0a0a7812 */ /* 0x000fe200078ec0ff */
[----:B------:R-:W-:Y:S01]  /*0490*/  IMAD R14, R11, R4, R14 ;  /* 0x000000040b0e7224 */ /* 0x000fe200078e020e */
[----:B------:R-:W-:Y:S01]  /*04a0*/  LOP3.LUT R27, R27, 0xffff, RZ, 0xc0, !PT ;  /* 0x0000ffff1b1b7812 */ /* 0x000fe200078ec0ff */
[----:B------:R-:W-:Y:S01]  /*04b0*/  IMAD.HI.U32 R13, R5, R18, RZ ;  /* 0x00000012050d7227 */ /* 0x000fe200078e00ff */
[----:B------:R-:W-:-:S02]  /*04c0*/  ISETP.GT.U32.AND P1, PT, R3, R12, PT ;  /* 0x0000000c0300720c */ /* 0x000fc40003f24070 */
[----:B------:R-:W-:Y:S01]  /*04d0*/  ISETP.GT.U32.AND P5, PT, R3, R14, PT ;  /* 0x0000000e0300720c */ /* 0x000fe20003fa4070 */
[----:B------:R-:W-:Y:S01]  /*04e0*/  @!P2 IMAD.IADD R8, R8, 0x1, -R3 ;  /* 0x000000010808a824 */ /* 0x000fe200078e0a03 */
[----:B------:R-:W-:Y:S01]  /*04f0*/  PRMT R25, R10, 0x8880, RZ ;  /* 0x000088800a197816 */ /* 0x000fe200000000ff */
[----:B------:R-:W-:Y:S01]  /*0500*/  IMAD R10, R13, R4, R18 ;  /* 0x000000040d0a7224 */ /* 0x000fe200078e0212 */
[----:B------:R-:W-:Y:S01]  /*0510*/  PRMT R27, R27, 0x8880, RZ ;  /* 0x000088801b1b7816 */ /* 0x000fe200000000ff */
[----:B------:R-:W-:Y:S01]  /*0520*/  @P4 VIADD R7, R7, 0x1 ;  /* 0x0000000107074836 */ /* 0x000fe20000000000 */
[----:B------:R-:W-:Y:S01]  /*0530*/  ISETP.GE.U32.AND P6, PT, R8, R3, PT ;  /* 0x000000030800720c */ /* 0x000fe20003fc6070 */
[----:B------:R-:W-:Y:S01]  /*0540*/  @!P2 VIADD R19, R19, 0x1 ;  /* 0x000000011313a836 */ /* 0x000fe20000000000 */
[----:B------:R-:W-:Y:S01]  /*0550*/  IABS R22, R29 ;  /* 0x0000001d00167213 */ /* 0x000fe20000000000 */
[----:B------:R-:W-:Y:S01]  /*0560*/  @!P0 IMAD.MOV R7, RZ, RZ, -R7 ;  /* 0x000000ffff078224 */ /* 0x000fe200078e0a07 */
[----:B------:R-:W-:Y:S01]  /*0570*/  IABS R20, R27 ;  /* 0x0000001b00147213 */ /* 0x000fe20000000000 */
[----:B------:R-:W-:Y:S01]  /*0580*/  @!P1 VIADD R6, R6, 0x1 ;  /* 0x0000000106069836 */ /* 0x000fe20000000000 */
[----:B------:R-:W-:Y:S01]  /*0590*/  @!P1 IADD3 R12, R12, -R3, RZ ;  /* 0x800000030c0c9210 */ /* 0x000fe20007ffe0ff */
[----:B------:R-:W-:Y:S01]  /*05a0*/  IMAD.HI.U32 R23, R5, R22, RZ ;  /* 0x0000001605177227 */ /* 0x000fe200078e00ff */
[----:B------:R-:W-:-:S02]  /*05b0*/  ISETP.GT.U32.AND P4, PT, R3, R10, PT ;  /* 0x0000000a0300720c */ /* 0x000fc40003f84070 */
[-C--:B------:R-:W-:Y:S01]  /*05c0*/  LOP3.LUT R9, R9, R2.reuse, RZ, 0x3c, !PT ;  /* 0x0000000209097212 */ /* 0x080fe200078e3cff */
[----:B------:R-:W-:Y:S01]  /*05d0*/  @!P5 VIADD R11, R11, 0x1 ;  /* 0x000000010b0bd836 */ /* 0x000fe20000000000 */
[----:B------:R-:W-:Y:S01]  /*05e0*/  LOP3.LUT R29, R29, R2, RZ, 0x3c, !PT ;  /* 0x000000021d1d7212 */ /* 0x000fe200078e3cff */
[--C-:B------:R-:W-:Y:S01]  /*05f0*/  @!P5 IMAD.IADD R14, R14, 0x1, -R3.reuse ;  /* 0x000000010e0ed824 */ /* 0x100fe200078e0a03 */
[----:B------:R-:W-:Y:S01]  /*0600*/  ISETP.GE.U32.AND P5, PT, R12, R3, PT ;  /* 0x000000030c00720c */ /* 0x000fe20003fa6070 */
[----:B------:R-:W-:Y:S01]  /*0610*/  IMAD R8, R23, R4, R22 ;  /* 0x0000000417087224 */ /* 0x000fe200078e0216 */
[----:B------:R-:W-:Y:S01]  /*0620*/  IABS R12, R25 ;  /* 0x00000019000c7213 */ /* 0x000fe20000000000 */
[----:B------:R-:W-:Y:S01]  /*0630*/  IMAD.HI.U32 R21, R5, R20, RZ ;  /* 0x0000001405157227 */ /* 0x000fe200078e00ff */
[----:B------:R-:W-:Y:S02]  /*0640*/  ISETP.GE.AND P0, PT, R9, RZ, PT ;  /* 0x000000ff0900720c */ /* 0x000fe40003f06270 */
[----:B------:R-:W-:Y:S01]  /*0650*/  ISETP.GT.U32.AND P2, PT, R3, R8, PT ;  /* 0x000000080300720c */ /* 0x000fe20003f44070 */
[----:B------:R-:W-:Y:S01]  /*0660*/  @P6 VIADD R19, R19, 0x1 ;  /* 0x0000000113136836 */ /* 0x000fe20000000000 */
[----:B------:R-:W-:Y:S01]  /*0670*/  ISETP.GE.U32.AND P6, PT, R14, R3, PT ;  /* 0x000000030e00720c */ /* 0x000fe20003fc6070 */
[----:B------:R-:W-:Y:S01]  /*0680*/  IMAD.MOV.U32 R14, RZ, RZ, R12 ;  /* 0x000000ffff0e7224 */ /* 0x000fe200078e000c */
[----:B------:R-:W-:Y:S01]  /*0690*/  LOP3.LUT R17, R17, R2, RZ, 0x3c, !PT ;  /* 0x0000000211117212 */ /* 0x000fe200078e3cff */
        /* <DEDUP_REMOVED lines=8> */
[----:B------:R-:W-:Y:S01]  /*0720*/  LOP3.LUT R2, RZ, R2, RZ, 0x33, !PT ;  /* 0x00000002ff027212 */ /* 0x000fe200078e33ff */
[----:B------:R-:W-:Y:S01]  /*0730*/  IMAD R4, R5, R4, R14 ;  /* 0x0000000405047224 */ /* 0x000fe200078e020e */
[----:B------:R-:W-:Y:S01]  /*0740*/  @P6 IADD3 R11, R11, 0x1, RZ ;  /* 0x000000010b0b6810 */ /* 0x000fe20007ffe0ff */
[----:B------:R-:W-:Y:S01]  /*0750*/  @!P2 IMAD.IADD R8, R8, 0x1, -R3 ;  /* 0x000000010808a824 */ /* 0x000fe200078e0a03 */
[-C--:B------:R-:W-:Y:S01]  /*0760*/  ISETP.GE.U32.AND P6, PT, R10, R3.reuse, PT ;  /* 0x000000030a00720c */ /* 0x080fe20003fc6070 */
[----:B------:R-:W-:Y:S01]  /*0770*/  @P5 VIADD R6, R6, 0x1 ;  /* 0x0000000106065836 */ /* 0x000fe20000000000 */
[----:B------:R-:W-:Y:S01]  /*0780*/  ISETP.GT.U32.AND P5, PT, R3, R4, PT ;  /* 0x000000040300720c */ /* 0x000fe20003fa4070 */
[----:B------:R-:W-:Y:S01]  /*0790*/  @!P0 IMAD.MOV R19, RZ, RZ, -R19 ;  /* 0x000000ffff138224 */ /* 0x000fe200078e0a13 */
[----:B------:R-:W-:Y:S01]  /*07a0*/  ISETP.GE.U32.AND P1, PT, R8, R3, PT ;  /* 0x000000030800720c */ /* 0x000fe20003f26070 */
[----:B------:R-:W-:Y:S01]  /*07b0*/  @!P4 IMAD.IADD R12, R12, 0x1, -R3 ;  /* 0x000000010c0cc824 */ /* 0x000fe200078e0a03 */
[----:B------:R-:W-:Y:S01]  /*07c0*/  ISETP.GE.AND P0, PT, R29, RZ, PT ;  /* 0x000000ff1d00720c */ /* 0x000fe20003f06270 */
[----:B------:R-:W-:-:S02]  /*07d0*/  @!P4 VIADD R21, R21, 0x1 ;  /* 0x000000011515c836 */ /* 0x000fc40000000000 */
[----:B------:R-:W-:Y:S01]  /*07e0*/  @!P2 VIADD R23, R23, 0x1 ;  /* 0x000000011717a836 */ /* 0x000fe20000000000 */
[-C--:B------:R-:W-:Y:S01]  /*07f0*/  ISETP.GE.U32.AND P4, PT, R12, R3.reuse, PT ;  /* 0x000000030c00720c */ /* 0x080fe20003f86070 */
[----:B------:R-:W-:Y:S01]  /*0800*/  @!P3 IMAD.MOV R6, RZ, RZ, -R6 ;  /* 0x000000ffff06b224 */ /* 0x000fe200078e0a06 */
[----:B------:R-:W-:Y:S01]  /*0810*/  ISETP.GE.AND P2, PT, R27, RZ, PT ;  /* 0x000000ff1b00720c */ /* 0x000fe20003f46270 */
[----:B------:R-:W-:Y:S01]  /*0820*/  @P6 VIADD R13, R13, 0x1 ;  /* 0x000000010d0d6836 */ /* 0x000fe20000000000 */
[----:B------:R-:W-:Y:S01]  /*0830*/  ISETP.GE.AND P6, PT, R17, RZ, PT ;  /* 0x000000ff1100720c */ /* 0x000fe20003fc6270 */
[----:B------:R-:W-:Y:S01]  /*0840*/  @!P5 IMAD.IADD R4, R4, 0x1, -R3 ;  /* 0x000000010404d824 */ /* 0x000fe200078e0a03 */
[----:B------:R-:W-:Y:S01]  /*0850*/  ISETP.NE.AND P3, PT, R16, RZ, PT ;  /* 0x000000ff1000720c */ /* 0x000fe20003f65270 */
[----:B------:R-:W-:Y:S02]  /*0860*/  @P1 VIADD R23, R23, 0x1 ;  /* 0x0000000117171836 */ /* 0x000fe40000000000 */
[----:B------:R-:W-:Y:S01]  /*0870*/  @!P5 VIADD R5, R5, 0x1 ;  /* 0x000000010505d836 */ /* 0x000fe20000000000 */
[----:B------:R-:W-:Y:S01]  /*0880*/  ISETP.GE.U32.AND P1, PT, R4, R3, PT ;  /* 0x000000030400720c */ /* 0x000fe20003f26070 */
[----:B------:R-:W-:Y:S01]  /*0890*/  @!P0 IMAD.MOV R23, RZ, RZ, -R23 ;  /* 0x000000ffff178224 */ /* 0x000fe200078e0a17 */
[----:B------:R-:W-:Y:S01]  /*08a0*/  ISETP.GE.AND P0, PT, R25, RZ, PT ;  /* 0x000000ff1900720c */ /* 0x000fe20003f06270 */
[----:B------:R-:W-:Y:S01]  /*08b0*/  @P4 VIADD R21, R21, 0x1 ;  /* 0x0000000115154836 */ /* 0x000fe20000000000 */
[----:B------:R-:W-:Y:S01]  /*08c0*/  ISETP.GE.AND P4, PT, R15, RZ, PT ;  /* 0x000000ff0f00720c */ /* 0x000fe20003f86270 */
[----:B------:R-:W-:Y:S01]  /*08d0*/  IMAD.U32 R3, RZ, RZ, UR6 ;  /* 0x00000006ff037e24 */ /* 0x000fe2000f8e00ff */
[----:B------:R-:W-:Y:S01]  /*08e0*/  SEL R7, R2, R7, !P3 ;  /* 0x0000000702077207 */ /* 0x000fe20005800000 */
[----:B------:R-:W-:Y:S01]  /*08f0*/  @!P2 IMAD.MOV R21, RZ, RZ, -R21 ;  /* 0x000000ffff15a224 */ /* 0x000fe200078e0a15 */
[----:B------:R-:W-:-:S02]  /*0900*/  @!P6 IADD3 R11, -R11, RZ, RZ ;  /* 0x000000ff0b0be210 */ /* 0x000fc40007ffe1ff */
[C---:B------:R-:W-:Y:S02]  /*0910*/  SEL R6, R2.reuse, R6, !P3 ;  /* 0x0000000602067207 */ /* 0x040fe40005800000 */
[C---:B------:R-:W-:Y:S01]  /*0920*/  SEL R8, R2.reuse, R19, !P3 ;  /* 0x0000001302087207 */ /* 0x040fe20005800000 */
[----:B------:R-:W-:Y:S01]  /*0930*/  @P1 VIADD R5, R5, 0x1 ;  /* 0x0000000105051836 */ /* 0x000fe20000000000 */
[C---:B------:R-:W-:Y:S02]  /*0940*/  SEL R4, R2.reuse, R23, !P3 ;  /* 0x0000001702047207 */ /* 0x040fe40005800000 */
[C---:B------:R-:W-:Y:S01]  /*0950*/  SEL R10, R2.reuse, R11, !P3 ;  /* 0x0000000b020a7207 */ /* 0x040fe20005800000 */
[----:B------:R-:W-:Y:S01]  /*0960*/  @!P4 IMAD.MOV R13, RZ, RZ, -R13 ;  /* 0x000000ffff0dc224 */ /* 0x000fe200078e0a0d */
[----:B------:R-:W-:Y:S01]  /*0970*/  LOP3.LUT R7, R7, 0xff, RZ, 0xc0, !PT ;  /* 0x000000ff07077812 */ /* 0x000fe200078ec0ff */
[----:B------:R-:W-:Y:S01]  /*0980*/  @!P0 IMAD.MOV R5, RZ, RZ, -R5 ;  /* 0x000000ffff058224 */ /* 0x000fe200078e0a05 */
[----:B------:R-:W-:-:S02]  /*0990*/  SEL R21, R2, R21, !P3 ;  /* 0x0000001502157207 */ /* 0x000fc40005800000 */
[C---:B------:R-:W-:Y:S02]  /*09a0*/  SEL R13, R2.reuse, R13, !P3 ;  /* 0x0000000d020d7207 */ /* 0x040fe40005800000 */
[----:B------:R-:W-:Y:S01]  /*09b0*/  SEL R5, R2, R5, !P3 ;  /* 0x0000000502057207 */ /* 0x000fe20005800000 */
[----:B------:R-:W-:Y:S01]  /*09c0*/  IMAD.U32 R2, RZ, RZ, UR5 ;  /* 0x00000005ff027e24 */ /* 0x000fe2000f8e00ff */
[----:B------:R-:W-:Y:S02]  /*09d0*/  LOP3.LUT R6, R6, 0xff, RZ, 0xc0, !PT ;  /* 0x000000ff06067812 */ /* 0x000fe400078ec0ff */
[----:B------:R-:W-:Y:S01]  /*09e0*/  LOP3.LUT R8, R8, 0xff, RZ, 0xc0, !PT ;  /* 0x000000ff08087812 */ /* 0x000fe200078ec0ff */
[----:B------:R-:W-:Y:S01]  /*09f0*/  IMAD.WIDE R2, R0, 0x8, R2 ;  /* 0x0000000800027825 */ /* 0x000fe200078e0202 */
[----:B------:R-:W-:Y:S02]  /*0a00*/  LOP3.LUT R4, R4, 0xff, RZ, 0xc0, !PT ;  /* 0x000000ff04047812 */ /* 0x000fe400078ec0ff */
[----:B------:R-:W-:-:S02]  /*0a10*/  PRMT R9, R10, 0x7604, R7 ;  /* 0x000076040a097816 */ /* 0x000fc40000000007 */
[----:B------:R-:W-:Y:S02]  /*0a20*/  PRMT R7, R21, 0x7604, R6 ;  /* 0x0000760415077816 */ /* 0x000fe40000000006 */
[----:B------:R-:W-:Y:S02]  /*0a30*/  PRMT R8, R13, 0x7604, R8 ;  /* 0x000076040d087816 */ /* 0x000fe40000000008 */
[----:B------:R-:W-:Y:S02]  /*0a40*/  PRMT R4, R5, 0x7604, R4 ;  /* 0x0000760405047816 */ /* 0x000fe40000000004 */
[----:B------:R-:W-:Y:S02]  /*0a50*/  PRMT R6, R9, 0x5410, R8 ;  /* 0x0000541009067816 */ /* 0x000fe40000000008 */
[----:B------:R-:W-:-:S05]  /*0a60*/  PRMT R7, R7, 0x5410, R4 ;  /* 0x0000541007077816 */ /* 0x000fca0000000004 */
[----:B------:R-:W-:Y:S01]  /*0a70*/  STG.E.64 desc[UR8][R2.64], R6 ;  /* 0x0000000602007986 */ /* 0x000fe2000c101b08 */
[----:B------:R-:W-:Y:S05]  /*0a80*/  EXIT ;  /* 0x000000000000794d */ /* 0x000fea0003800000 */
.L_x_19766:
[----:B------:R-:W0:Y:S01]  /*0a90*/  S2R R11, SR_TID.X ;  /* 0x00000000000b7919 */ /* 0x000e220000002100 */
[----:B------:R-:W-:Y:S01]  /*0aa0*/  IMAD.MOV.U32 R13, RZ, RZ, RZ ;  /* 0x000000ffff0d7224 */ /* 0x000fe200078e00ff */
[----:B0-----:R-:W-:Y:S01]  /*0ab0*/  ISETP.GE.AND P0, PT, R11, R12, PT ;  /* 0x0000000c0b00720c */ /* 0x001fe20003f06270 */
[----:B------:R-:W-:-:S12]  /*0ac0*/  IMAD.MOV.U32 R15, RZ, RZ, R11 ;  /* 0x000000ffff0f7224 */ /* 0x000fd800078e000b */
[C---:B------:R-:W-:Y:S02]  /*0ad0*/  @!P0 VIADD R17, R15.reuse, UR4 ;  /* 0x000000040f118c36 */ /* 0x040fe40008000000 */
[----:B------:R-:W-:-:S05]  /*0ae0*/  @!P0 VIADD R15, R15, 0x80 ;  /* 0x000000800f0f8836 */ /* 0x000fca0000000000 */
        /* <DEDUP_REMOVED lines=12> */
[C---:B------:R-:W-:Y:S01]  /*0bb0*/  @!P4 IADD3 R21, R15.reuse, UR4, RZ ;  /* 0x000000040f15cc10 */ /* 0x040fe2000fffe0ff */
[----:B------:R-:W-:Y:S01]  /*0bc0*/  @!P4 VIADD R15, R15, 0x80 ;  /* 0x000000800f0fc836 */ /* 0x000fe20000000000 */
[----:B------:R-:W2:Y:S04]  /*0bd0*/  @!P4 LDC.64 R2, c[0x0][0x220] ;  /* 0x00008800ff02cb82 */ /* 0x000ea80000000a00 */
        /* <DEDUP_REMOVED lines=16> */
[----:B------:R-:W-:-:S05]  /*0ce0*/  @!P1 VIADD R15, R15, 0x80 ;  /* 0x000000800f0f9836 */ /* 0x000fca0000000000 */
[----:B------:R-:W-:Y:S01]  /*0cf0*/  ISETP.GE.AND P5, PT, R15, R12, PT ;  /* 0x0000000c0f00720c */ /* 0x000fe20003fa6270 */
[----:B------:R-:W-:Y:S02]  /*0d00*/  @!P4 IMAD.X R21, RZ, RZ, R3, P6 ;  /* 0x000000ffff15c224 */ /* 0x000fe400030e0603 */
[----:B------:R-:W2:Y:S03]  /*0d10*/  @!P1 LDC.64 R2, c[0x0][0x220] ;  /* 0x00008800ff029b82 */ /* 0x000ea60000000a00 */
[----:B------:R-:W5:Y:S01]  /*0d20*/  @!P4 LDG.E.S8 R9, desc[UR8][R20.64] ;  /* 0x000000081409c981 */ /* 0x000f62000c1e1300 */
[----:B-1----:R-:W-:-:S04]  /*0d30*/  @!P3 IADD3 R18, P4, R27, R18, RZ ;  /* 0x000000121b12b210 */ /* 0x002fc80007f9e0ff */
[----:B------:R-:W-:Y:S02]  /*0d40*/  @!P3 IADD3.X R19, RZ, R19, RZ, P4, !PT ;  /* 0x00000013ff13b210 */ /* 0x000fe400027fe4ff */
[----:B---3--:R-:W1:Y:S03]  /*0d50*/  @!P5 LDC.64 R4, c[0x0][0x220] ;  /* 0x00008800ff04db82 */ /* 0x008e660000000a00 */
[----:B------:R3:W5:Y:S05]  /*0d60*/  @!P3 LDG.E.S8 R8, desc[UR8][R18.64] ;  /* 0x000000081208b981 */ /* 0x00076a000c1e1300 */
[----:B---3--:R-:W3:Y:S01]  /*0d70*/  @!P0 LDC.64 R18, c[0x0][0x220] ;  /* 0x00008800ff128b82 */ /* 0x008ee20000000a00 */
[----:B------:R-:W-:Y:S01]  /*0d80*/  @!P5 VIADD R15, R15, UR4 ;  /* 0x000000040f0fdc36 */ /* 0x000fe20008000000 */
[----:B--2---:R-:W-:-:S05]  /*0d90*/  @!P1 IADD3 R2, P4, R25, R2, RZ ;  /* 0x0000000219029210 */ /* 0x004fca0007f9e0ff */
[----:B------:R-:W-:Y:S01]  /*0da0*/  @!P1 IMAD.X R3, RZ, RZ, R3, P4 ;  /* 0x000000ffff039224 */ /* 0x000fe200020e0603 */
[----:B-1----:R-:W-:Y:S02]  /*0db0*/  @!P5 IADD3 R4, P3, R15, R4, RZ ;  /* 0x000000040f04d210 */ /* 0x002fe40007f7e0ff */
[----:B------:R-:W-:Y:S02]  /*0dc0*/  CS2R R14, SRZ ;  /* 0x00000000000e7805 */ /* 0x000fe4000001ff00 */
[----:B------:R-:W-:-:S04]  /*0dd0*/  PRMT R20, RZ, 0x7610, R20 ;  /* 0x00007610ff147816 */ /* 0x000fc80000000014 */
[----:B------:R-:W5:Y:S01]  /*0de0*/  @!P1 LDG.E.S8 R14, desc[UR8][R2.64] ;  /* 0x00000008020e9981 */ /* 0x000f62000c1e1300 */
[----:B------:R-:W-:Y:S01]  /*0df0*/  @!P5 IMAD.X R5, RZ, RZ, R5, P3 ;  /* 0x000000ffff05d224 */ /* 0x000fe200018e0605 */
[----:B---3--:R-:W-:-:S04]  /*0e00*/  @!P0 IADD3 R18, P1, R17, R18, RZ ;  /* 0x0000001211128210 */ /* 0x008fc80007f3e0ff */
[----:B------:R-:W5:Y:S01]  /*0e10*/  @!P5 LDG.E.S8 R15, desc[UR8][R4.64] ;  /* 0x00000008040fd981 */ /* 0x000f62000c1e1300 */
[----:B------:R-:W-:-:S05]  /*0e20*/  @!P0 IMAD.X R19, RZ, RZ, R19, P1 ;  /* 0x000000ffff138224 */ /* 0x000fca00008e0613 */
        /* <DEDUP_REMOVED lines=35> */
.L_x_19768:
[----:B------:R-:W-:Y:S05]  /*1060*/  BSYNC B0 ;  /* 0x0000000000007941 */ /* 0x000fea0003800000 */
.L_x_19767:
        /* <DEDUP_REMOVED lines=29> */
.L_x_19770:
[----:B------:R-:W-:Y:S05]  /*1240*/  BSYNC B0 ;  /* 0x0000000000007941 */ /* 0x000fea0003800000 */
.L_x_19769:
[C---:B------:R-:W-:Y:S01]  /*1250*/  VIADD R3, R11.reuse, 0x100 ;  /* 0x000001000b037836 */ /* 0x040fe20000000000 */
[----:B------:R-:W-:Y:S01]  /*1260*/  BSSY B0, `(.L_x_19771) ;  /* 0x0000029000007945 */ /* 0x000fe20003800000 */
[C---:B-----5:R-:W-:Y:S02]  /*1270*/  VIADD R13, R11.reuse, 0x180 ;  /* 0x000001800b0d7836 */ /* 0x060fe40000000000 */
[----:B------:R-:W-:Y:S01]  /*1280*/  VIADD R19, R11, 0x200 ;  /* 0x000002000b137836 */ /* 0x000fe20000000000 */
[-C--:B------:R-:W-:Y:S01]  /*1290*/  ISETP.GE.AND P6, PT, R3, R12.reuse, PT ;  /* 0x0000000c0300720c */ /* 0x080fe20003fc6270 */
        /* <DEDUP_REMOVED lines=8> */
[-C--:B------:R-:W-:Y:S01]  /*1320*/  ISETP.GE.AND P2, PT, R13, R12.reuse, PT ;  /* 0x0000000c0d00720c */ /* 0x080fe20003f46270 */
[----:B------:R-:W-:Y:S01]  /*1330*/  @!P0 IMAD.X R7, RZ, RZ, R7, P1 ;  /* 0x000000ffff078224 */ /* 0x000fe200008e0607 */
        /* <DEDUP_REMOVED lines=27> */
.L_x_19772:
[----:B------:R-:W-:Y:S05]  /*14f0*/  BSYNC B0 ;  /* 0x0000000000007941 */ /* 0x000fea0003800000 */
.L_x_19771:
        /* <DEDUP_REMOVED lines=27> */
.L_x_19774:
[----:B------:R-:W-:Y:S05]  /*16b0*/  BSYNC B0 ;  /* 0x0000000000007941 */ /* 0x000fea0003800000 */
.L_x_19773:
        /* <DEDUP_REMOVED lines=27> */
.L_x_19776:
[----:B------:R-:W-:Y:S05]  /*1870*/  BSYNC B0 ;  /* 0x0000000000007941 */ /* 0x000fea0003800000 */
.L_x_19775:
        /* <DEDUP_REMOVED lines=27> */
.L_x_19778:
[----:B------:R-:W-:Y:S05]  /*1a30*/  BSYNC B0 ;  /* 0x0000000000007941 */ /* 0x000fea0003800000 */
.L_x_19777:
        /* <DEDUP_REMOVED lines=27> */
.L_x_19780:
[----:B------:R-:W-:Y:S05]  /*1bf0*/  BSYNC B0 ;  /* 0x0000000000007941 */ /* 0x000fea0003800000 */
.L_x_19779:
        /* <DEDUP_REMOVED lines=26> */
.L_x_19782:
[----:B------:R-:W-:Y:S05]  /*1da0*/  BSYNC B0 ;  /* 0x0000000000007941 */ /* 0x000fea0003800000 */
.L_x_19781:
[----:B------:R-:W-:Y:S01]  /*1db0*/  @!P0 VIADD R11, R11, 0x80 ;  /* 0x000000800b0b8836 */ /* 0x000fe20000000000 */
        /* <DEDUP_REMOVED lines=19> */
.L_x_19785:
        /* <DEDUP_REMOVED lines=8> */
.L_x_19786:
[----:B------:R-:W-:-:S13]  /*1f70*/  ISETP.GE.AND P0, PT, R11, R12, PT ;  /* 0x0000000c0b00720c */ /* 0x000fda0003f06270 */
[----:B------:R-:W-:Y:S05]  /*1f80*/  @P0 BRA `(.L_x_19788) ;  /* 0x00000000003c0947 */ /* 0x000fea0003800000 */
[C---:B01----:R-:W-:Y:S01]  /*1f90*/  IADD3 R4, R11.reuse, UR4, RZ ;  /* 0x000000040b047c10 */ /* 0x043fe2000fffe0ff */
[----:B------:R-:W-:Y:S01]  /*1fa0*/  ULDC.64 UR6, c[0x0][0x218] ;  /* 0x0000860000067ab9 */ /* 0x000fe20000000a00 */
[----:B------:R-:W-:Y:S02]  /*1fb0*/  VIADD R11, R11, 0x80 ;  /* 0x000000800b0b7836 */ /* 0x000fe40000000000 */
[----:B------:R-:W-:-:S05]  /*1fc0*/  IADD3 R4, P0, R4, UR6, RZ ;  /* 0x0000000604047c10 */ /* 0x000fca000ff1e0ff */
[----:B------:R-:W-:-:S05]  /*1fd0*/  IMAD.X R5, RZ, RZ, UR7, P0 ;  /* 0x00000007ff057e24 */ /* 0x000fca00080e06ff */
[----:B------:R1:W-:Y:S03]  /*1fe0*/  STG.E.U8 desc[UR8][R4.64], R8 ;  /* 0x0000000804007986 */ /* 0x0003e6000c101108 */
.L_x_19787:
        /* <DEDUP_REMOVED lines=9> */
.L_x_19788:
[----:B------:R-:W-:Y:S05]  /*2080*/  BSYNC B1 ;  /* 0x0000000000017941 */ /* 0x000fea0003800000 */
.L_x_19784:
[----:B------:R-:W-:-:S13]  /*2090*/  ISETP.GE.AND P0, PT, R11, R12, PT ;  /* 0x0000000c0b00720c */ /* 0x000fda0003f06270 */
[----:B0-----:R-:W0:Y:S01]  /*20a0*/  @!P0 LDC.64 R6, c[0x0][0x218] ;  /* 0x00008600ff068b82 */ /* 0x001e220000000a00 */
[C---:B-12---:R-:W-:Y:S02]  /*20b0*/  @!P0 VIADD R5, R11.reuse, UR4 ;  /* 0x000000040b058c36 */ /* 0x046fe40008000000 */
[----:B------:R-:W-:-:S03]  /*20c0*/  @!P0 VIADD R11, R11, 0x80 ;  /* 0x000000800b0b8836 */ /* 0x000fc60000000000 */
[----:B0-----:R-:W-:-:S05]  /*20d0*/  @!P0 IADD3 R4, P1, R5, R6, RZ ;  /* 0x0000000605048210 */ /* 0x001fca0007f3e0ff */
[----:B------:R-:W-:-:S05]  /*20e0*/  @!P0 IMAD.X R5, RZ, RZ, R7, P1 ;  /* 0x000000ffff058224 */ /* 0x000fca00008e0607 */
[----:B------:R2:W-:Y:S03]  /*20f0*/  @!P0 STG.E.U8 desc[UR8][R4.64], R13 ;  /* 0x0000000d04008986 */ /* 0x0005e6000c101108 */
.L_x_19789:
[----:B------:R-:W-:Y:S05]  /*2100*/  BSYNC B0 ;  /* 0x0000000000007941 */ /* 0x000fea0003800000 */
.L_x_19783:
        /* <DEDUP_REMOVED lines=9> */
.L_x_19790:
        /* <DEDUP_REMOVED lines=14> */
.L_x_22948:


//--------------------- .text._ZN2at6native18elementwise_kernelILi128ELi4EZNS0_15gpu_kernel_implINS0_13AUnaryFunctorIaaaZZZNS0_15binary_internal21div_trunc_kernel_cudaERNS_18TensorIteratorBaseEENKUlvE_clEvENKUlvE0_clEvEUlaaE_EEEEvS6_RKT_EUliE_EEviT1_ --------------------------
	.section	.text._ZN2at6native18elementwise_kernelILi128ELi4EZNS0_15gpu_kernel_implINS0_13AUnaryFunctorIaaaZZZNS0_15binary_internal21div_trunc_kernel_cudaERNS_18TensorIteratorBaseEENKUlvE_clEvENKUlvE0_clEvEUlaaE_EEEEvS6_RKT_EUliE_EEviT1_,"ax",@progbits
	.align	128
        .global         _ZN2at6native18elementwise_kernelILi128ELi4EZNS0_15gpu_kernel_implINS0_13AUnaryFunctorIaaaZZZNS0_15binary_internal21div_trunc_kernel_cudaERNS_18TensorIteratorBaseEENKUlvE_clEvENKUlvE0_clEvEUlaaE_EEEEvS6_RKT_EUliE_EEviT1_
        .type           _ZN2at6native18elementwise_kernelILi128ELi4EZNS0_15gpu_kernel_implINS0_13AUnaryFunctorIaaaZZZNS0_15binary_internal21div_trunc_kernel_cudaERNS_18TensorIteratorBaseEENKUlvE_clEvENKUlvE0_clEvEUlaaE_EEEEvS6_RKT_EUliE_EEviT1_,@function
        .size           _ZN2at6native18elementwise_kernelILi128ELi4EZNS0_15gpu_kernel_implINS0_13AUnaryFunctorIaaaZZZNS0_15binary_internal21div_trunc_kernel_cudaERNS_18TensorIteratorBaseEENKUlvE_clEvENKUlvE0_clEvEUlaaE_EEEEvS6_RKT_EUliE_EEviT1_,(.L_x_22949 - _ZN2at6native18elementwise_kernelILi128ELi4EZNS0_15gpu_kernel_implINS0_13AUnaryFunctorIaaaZZZNS0_15binary_internal21div_trunc_kernel_cudaERNS_18TensorIteratorBaseEENKUlvE_clEvENKUlvE0_clEvEUlaaE_EEEEvS6_RKT_EUliE_EEviT1_)
        .other          _ZN2at6native18elementwise_kernelILi128ELi4EZNS0_15gpu_kernel_implINS0_13AUnaryFunctorIaaaZZZNS0_15binary_internal21div_trunc_kernel_cudaERNS_18TensorIteratorBaseEENKUlvE_clEvENKUlvE0_clEvEUlaaE_EEEEvS6_RKT_EUliE_EEviT1_,@"STO_CUDA_ENTRY STV_DEFAULT"
_ZN2at6native18elementwise_kernelILi128ELi4EZNS0_15gpu_kernel_implINS0_13AUnaryFunctorIaaaZZZNS0_15binary_internal21div_trunc_kernel_cudaERNS_18TensorIteratorBaseEENKUlvE_clEvENKUlvE0_clEvEUlaaE_EEEEvS6_RKT_EUliE_EEviT1_:
.text._ZN2at6native18elementwise_kernelILi128ELi4EZNS0_15gpu_kernel_implINS0_13AUnaryFunctorIaaaZZZNS0_15binary_internal21div_trunc_kernel_cudaERNS_18TensorIteratorBaseEENKUlvE_clEvENKUlvE0_clEvEUlaaE_EEEEvS6_RKT_EUliE_EEviT1_:
        /* <DEDUP_REMOVED lines=314> */
.L_x_19793:
        /* <DEDUP_REMOVED lines=20> */
.L_x_19797:
[----:B------:R0:W5:Y:S01]  /*14e0*/  LDG.E.U8 R0, desc[UR36][R2.64] ;  /* 0x0000002402007981 */ /* 0x000162000c1e1100 */
[----:B------:R-:W-:Y:S05]  /*14f0*/  BRA `(.L_x_19799) ;  /* 0x0000000c00547947 */ /* 0x000fea0003800000 */
.L_x_19796:
        /* <DEDUP_REMOVED lines=8> */
.L_x_19801:
[----:B------:R0:W5:Y:S01]  /*1580*/  LDG.E.U8 R0, desc[UR36][R2.64] ;  /* 0x0000002402007981 */ /* 0x000162000c1e1100 */
[----:B------:R-:W-:Y:S05]  /*1590*/  BRA `(.L_x_19799) ;  /* 0x0000000c002c7947 */ /* 0x000fea0003800000 */
.L_x_19800:
[----:B------:R0:W5:Y:S01]  /*15a0*/  LDG.E.U16 R0, desc[UR36][R2.64] ;  /* 0x0000002402007981 */ /* 0x000162000c1e1500 */
[----:B------:R-:W-:Y:S05]  /*15b0*/  BRA `(.L_x_19799) ;  /* 0x0000000c00247947 */ /* 0x000fea0003800000 */
.L_x_19795:
        /* <DEDUP_REMOVED lines=9> */
.L_x_19803:
[----:B------:R-:W2:Y:S02]  /*1650*/  LDG.E.U16 R4, desc[UR36][R2.64] ;  /* 0x0000002402047981 */ /* 0x000ea4000c1e1500 */
[----:B--2---:R-:W-:-:S06]  /*1660*/  HADD2.F32 R4, -RZ, R4.H0_H0 ;  /* 0x20000004ff047230 */ /* 0x004fcc0000004100 */
[----:B------:R-:W0:Y:S02]  /*1670*/  F2I.FTZ.TRUNC.NTZ R4, R4 ;  /* 0x0000000400047305 */ /* 0x000e24000021f100 */
[----:B0-----:R-:W-:Y:S01]  /*1680*/  PRMT R0, R4, 0x7610, R0 ;  /* 0x0000761004007816 */ /* 0x001fe20000000000 */
[----:B------:R-:W-:Y:S06]  /*1690*/  BRA `(.L_x_19799) ;  /* 0x0000000800ec7947 */ /* 0x000fec0003800000 */
.L_x_19802:
        /* <DEDUP_REMOVED lines=9> */
.L_x_19805:
[----:B------:R-:W2:Y:S02]  /*1730*/  LDG.E.U16 R2, desc[UR36][R2.64] ;  /* 0x0000002402027981 */ /* 0x000ea4000c1e1500 */
[----:B--2---:R-:W-:-:S06]  /*1740*/  HADD2.F32 R4, -RZ, R2.H0_H0 ;  /* 0x20000002ff047230 */ /* 0x004fcc0000004100 */
[----:B------:R-:W0:Y:S02]  /*1750*/  F2I.FTZ.TRUNC.NTZ R4, R4 ;  /* 0x0000000400047305 */ /* 0x000e24000021f100 */
[----:B0-----:R-:W-:Y:S01]  /*1760*/  PRMT R0, R4, 0x7610, R0 ;  /* 0x0000761004007816 */ /* 0x001fe20000000000 */
[----:B------:R-:W-:Y:S06]  /*1770*/  BRA `(.L_x_19799) ;  /* 0x0000000800b47947 */ /* 0x000fec0003800000 */
.L_x_19804:
[----:B------:R-:W2:Y:S02]  /*1780*/  LDG.E.64 R2, desc[UR36][R2.64] ;  /* 0x0000002402027981 */ /* 0x000ea4000c1e1b00 */
[----:B--2---:R0:W1:Y:S01]  /*1790*/  F2I.F64.TRUNC R0, R2 ;  /* 0x0000000200007311 */ /* 0x004062000030d100 */
[----:B------:R-:W-:Y:S05]  /*17a0*/  BRA `(.L_x_19799) ;  /* 0x0000000800a87947 */ /* 0x000fea0003800000 */
.L_x_19794:
        /* <DEDUP_REMOVED lines=12> */
.L_x_19808:
[----:B------:R-:W2:Y:S02]  /*1870*/  LDG.E.64 R2, desc[UR36][R2.64] ;  /* 0x0000002402027981 */ /* 0x000ea4000c1e1b00 */
[----:B--2---:R3:W4:Y:S01]  /*1880*/  F2I.F64.TRUNC R0, R2 ;  /* 0x0000000200007311 */ /* 0x004722000030d100 */
[----:B------:R-:W-:Y:S05]  /*1890*/  BRA `(.L_x_19799) ;  /* 0x00000008006c7947 */ /* 0x000fea0003800000 */
.L_x_19807:
        /* <DEDUP_REMOVED lines=28> */
.L_x_19810:
        /* <DEDUP_REMOVED lines=15> */
.L_x_19809:
[----:B------:R-:W2:Y:S02]  /*1b50*/  LDG.E.U16 R4, desc[UR36][R2.64] ;  /* 0x0000002402047981 */ /* 0x000ea4000c1e1500 */
[----:B--2---:R-:W-:-:S06]  /*1b60*/  IMAD.U32 R4, R4, 0x10000, RZ ;  /* 0x0001000004047824 */ /* 0x004fcc00078e00ff */
[----:B------:R-:W0:Y:S02]  /*1b70*/  F2I.FTZ.TRUNC.NTZ R4, R4 ;  /* 0x0000000400047305 */ /* 0x000e24000021f100 */
[----:B0-----:R-:W-:Y:S01]  /*1b80*/  PRMT R0, R4, 0x7610, R0 ;  /* 0x0000761004007816 */ /* 0x001fe20000000000 */
[----:B------:R-:W-:Y:S06]  /*1b90*/  BRA `(.L_x_19799) ;  /* 0x0000000400ac7947 */ /* 0x000fec0003800000 */
.L_x_19806:
        /* <DEDUP_REMOVED lines=10> */
.L_x_19813:
        /* <DEDUP_REMOVED lines=21> */
.L_x_19817:
[----:B------:R-:W-:Y:S05]  /*1d90*/  BSYNC B1 ;  /* 0x0000000000017941 */ /* 0x000fea0003800000 */
.L_x_19816:
[----:B------:R-:W-:Y:S01]  /*1da0*/  IMAD.SHL.U32 R2, R2, 0x100000, RZ ;  /* 0x0010000002027824 */ /* 0x000fe200078e00ff */
[----:B------:R-:W-:-:S04]  /*1db0*/  LEA R3, R0, 0x3b800000, 0x17 ;  /* 0x3b80000000037811 */ /* 0x000fc800078eb8ff */
[----:B------:R-:W-:-:S07]  /*1dc0*/  LOP3.LUT R4, R3, R2, R4, 0xfe, !PT ;  /* 0x0000000203047212 */ /* 0x000fce00078efe04 */
.L_x_19815:
[----:B------:R-:W-:Y:S05]  /*1dd0*/  BSYNC B0 ;  /* 0x0000000000007941 */ /* 0x000fea0003800000 */
.L_x_19814:
[----:B------:R-:W0:Y:S02]  /*1de0*/  F2I.FTZ.TRUNC.NTZ R4, R4 ;  /* 0x0000000400047305 */ /* 0x000e24000021f100 */
[----:B0-----:R-:W-:Y:S01]  /*1df0*/  PRMT R0, R4, 0x7610, R0 ;  /* 0x0000761004007816 */ /* 0x001fe20000000000 */
[----:B------:R-:W-:Y:S06]  /*1e00*/  BRA `(.L_x_19799) ;  /* 0x0000000400107947 */ /* 0x000fec0003800000 */
.L_x_19812:
        /* <DEDUP_REMOVED lines=21> */
.L_x_19821:
[----:B------:R-:W-:Y:S05]  /*1f60*/  BSYNC B1 ;  /* 0x0000000000017941 */ /* 0x000fea0003800000 */
.L_x_19820:
[----:B------:R-:W-:Y:S01]  /*1f70*/  IMAD.SHL.U32 R2, R2, 0x200000, RZ ;  /* 0x0020000002027824 */ /* 0x000fe200078e00ff */
[----:B------:R-:W-:-:S04]  /*1f80*/  LEA R3, R0, 0x37800000, 0x17 ;  /* 0x3780000000037811 */ /* 0x000fc800078eb8ff */
[----:B------:R-:W-:-:S07]  /*1f90*/  LOP3.LUT R4, R3, R2, R4, 0xfe, !PT ;  /* 0x0000000203047212 */ /* 0x000fce00078efe04 */
.L_x_19819:
[----:B------:R-:W-:Y:S05]  /*1fa0*/  BSYNC B0 ;  /* 0x0000000000007941 */ /* 0x000fea0003800000 */
.L_x_19818:
[----:B------:R-:W0:Y:S02]  /*1fb0*/  F2I.FTZ.TRUNC.NTZ R4, R4 ;  /* 0x0000000400047305 */ /* 0x000e24000021f100 */
[----:B0-----:R-:W-:Y:S01]  /*1fc0*/  PRMT R0, R4, 0x7610, R0 ;  /* 0x0000761004007816 */ /* 0x001fe20000000000 */
[----:B------:R-:W-:Y:S06]  /*1fd0*/  BRA `(.L_x_19799) ;  /* 0x00000000009c7947 */ /* 0x000fec0003800000 */
.L_x_19811:
        /* <DEDUP_REMOVED lines=14> */
.L_x_19825:
[----:B------:R-:W-:Y:S05]  /*20c0*/  BSYNC B0 ;  /* 0x0000000000007941 */ /* 0x000fea0003800000 */
.L_x_19824:
[----:B------:R-:W0:Y:S02]  /*20d0*/  F2I.FTZ.TRUNC.NTZ R4, R4 ;  /* 0x0000000400047305 */ /* 0x000e24000021f100 */
[----:B0-----:R-:W-:Y:S01]  /*20e0*/  PRMT R0, R4, 0x7610, R0 ;  /* 0x0000761004007816 */ /* 0x001fe20000000000 */
[----:B------:R-:W-:Y:S06]  /*20f0*/  BRA `(.L_x_19799) ;  /* 0x0000000000547947 */ /* 0x000fec0003800000 */
.L_x_19798:
        /* <DEDUP_REMOVED lines=16> */
.L_x_19826:
[----:B------:R-:W-:Y:S01]  /*2200*/  PRMT R0, RZ, 0x7610, R0 ;  /* 0x00007610ff007816 */ /* 0x000fe20000000000 */
[----:B------:R-:W-:Y:S06]  /*2210*/  BRA `(.L_x_19799) ;  /* 0x00000000000c7947 */ /* 0x000fec0003800000 */
.L_x_19823:
[----:B------:R2:W5:Y:S01]  /*2220*/  LDG.E.U8 R0, desc[UR36][R2.64] ;  /* 0x0000002402007981 */ /* 0x000562000c1e1100 */
[----:B------:R-:W-:Y:S05]  /*2230*/  BRA `(.L_x_19799) ;  /* 0x0000000000047947 */ /* 0x000fea0003800000 */
.L_x_19822:
[----:B------:R1:W5:Y:S02]  /*2240*/  LDG.E.U8 R0, desc[UR36][R2.64] ;  /* 0x0000002402007981 */ /* 0x000364000c1e1100 */
.L_x_19799:
[----:B-1--45:R-:W-:Y:S01]  /*2250*/  LOP3.LUT R0, R0, 0xffff, RZ, 0xc0, !PT ;  /* 0x0000ffff00007812 */ /* 0x032fe200078ec0ff */
[----:B------:R-:W1:Y:S03]  /*2260*/  LDC.S8 R5, c[0x0][0x421] ;  /* 0x00010840ff057b82 */ /* 0x000e660000000200 */
[----:B------:R-:W-:-:S04]  /*2270*/  PRMT R0, R0, 0x8880, RZ ;  /* 0x0000888000007816 */ /* 0x000fc800000000ff */
[-C--:B------:R-:W-:Y:S02]  /*2280*/  IABS R7, R0.reuse ;  /* 0x0000000000077213 */ /* 0x080fe40000000000 */
[----:B------:R-:W-:Y:S02]  /*2290*/  IABS R10, R0 ;  /* 0x00000000000a7213 */ /* 0x000fe40000000000 */
[----:B------:R-:W4:Y:S01]  /*22a0*/  I2F.RP R4, R7 ;  /* 0x0000000700047306 */ /* 0x000f220000209400 */
[----:B-1----:R-:W-:-:S07]  /*22b0*/  IABS R8, R5 ;  /* 0x0000000500087213 */ /* 0x002fce0000000000 */
[----:B----4-:R-:W0:Y:S01]  /*22c0*/  MUFU.RCP R4, R4 ;  /* 0x0000000400047308 */ /* 0x010e220000001000 */
[----:B------:R-:W-:-:S04]  /*22d0*/  LOP3.LUT R5, R5, R0, RZ, 0x3c, !PT ;  /* 0x0000000005057212 */ /* 0x000fc800078e3cff */
[----:B------:R-:W-:Y:S01]  /*22e0*/  ISETP.GE.AND P1, PT, R5, RZ, PT ;  /* 0x000000ff0500720c */ /* 0x000fe20003f26270 */
[----:B0-23--:R-:W-:Y:S02]  /*22f0*/  VIADD R2, R4, 0xffffffe ;  /* 0x0ffffffe04027836 */ /* 0x00dfe40000000000 */
[----:B------:R-:W0:Y:S02]  /*2300*/  LDC.U8 R4, c[0x0][0x422] ;  /* 0x00010880ff047b82 */ /* 0x000e240000000000 */
[----:B------:R1:W2:Y:S02]  /*2310*/  F2I.FTZ.U32.TRUNC.NTZ R3, R2 ;  /* 0x0000000200037305 */ /* 0x0002a4000021f000 */
[----:B-1----:R-:W-:Y:S02]  /*2320*/  IMAD.MOV.U32 R2, RZ, RZ, RZ ;  /* 0x000000ffff027224 */ /* 0x002fe400078e00ff */
        /* <DEDUP_REMOVED lines=28> */
.L_x_19830:
[----:B------:R3:W-:Y:S01]  /*24f0*/  STG.E.U8 desc[UR36][R16.64], R3 ;  /* 0x0000000310007986 */ /* 0x0007e2000c101124 */
[----:B------:R-:W-:Y:S05]  /*2500*/  BRA `(.L_x_19832) ;  /* 0x0000000c00947947 */ /* 0x000fea0003800000 */
.L_x_19829:
        /* <DEDUP_REMOVED lines=12> */
.L_x_19834:
[----:B------:R-:W-:-:S05]  /*25d0*/  PRMT R3, R3, 0x8880, RZ ;  /* 0x0000888003037816 */ /* 0x000fca00000000ff */
[----:B------:R1:W-:Y:S01]  /*25e0*/  STG.E desc[UR36][R16.64], R3 ;  /* 0x0000000310007986 */ /* 0x0003e2000c101924 */
[----:B------:R-:W-:Y:S05]  /*25f0*/  BRA `(.L_x_19832) ;  /* 0x0000000c00587947 */ /* 0x000fea0003800000 */
.L_x_19833:
[----:B------:R-:W-:-:S04]  /*2600*/  PRMT R3, R3, 0x8880, RZ ;  /* 0x0000888003037816 */ /* 0x000fc800000000ff */
[----:B------:R-:W-:-:S05]  /*2610*/  PRMT R3, R3, 0x7710, RZ ;  /* 0x0000771003037816 */ /* 0x000fca00000000ff */
[----:B------:R2:W-:Y:S01]  /*2620*/  STG.E.U16 desc[UR36][R16.64], R3 ;  /* 0x0000000310007986 */ /* 0x0005e2000c101524 */
[----:B------:R-:W-:Y:S05]  /*2630*/  BRA `(.L_x_19832) ;  /* 0x0000000c00487947 */ /* 0x000fea0003800000 */
.L_x_19828:
        /* <DEDUP_REMOVED lines=9> */
.L_x_19836:
[----:B------:R-:W0:Y:S02]  /*26d0*/  I2F.S8 R0, R3 ;  /* 0x0000000300007306 */ /* 0x000e240000001400 */
[----:B0-----:R-:W-:-:S05]  /*26e0*/  F2FP.F16.F32.PACK_AB R0, RZ, R0 ;  /* 0x00000000ff00723e */ /* 0x001fca00000000ff */
[----:B------:R0:W-:Y:S01]  /*26f0*/  STG.E.U16 desc[UR36][R16.64], R0 ;  /* 0x0000000010007986 */ /* 0x0001e2000c101524 */
[----:B------:R-:W-:Y:S05]  /*2700*/  BRA `(.L_x_19832) ;  /* 0x0000000c00147947 */ /* 0x000fea0003800000 */
.L_x_19835:
        /* <DEDUP_REMOVED lines=10> */
.L_x_19838:
[----:B------:R-:W0:Y:S02]  /*27b0*/  I2F.S8 R3, R3 ;  /* 0x0000000300037306 */ /* 0x000e240000001400 */
[----:B0-----:R-:W-:-:S04]  /*27c0*/  F2FP.F16.F32.PACK_AB R3, RZ, R3 ;  /* 0x00000003ff03723e */ /* 0x001fc800000000ff */
[----:B------:R-:W-:-:S05]  /*27d0*/  PRMT R3, R3, 0x5410, RZ ;  /* 0x0000541003037816 */ /* 0x000fca00000000ff */
[----:B------:R0:W-:Y:S01]  /*27e0*/  STG.E desc[UR36][R16.64], R3 ;  /* 0x0000000310007986 */ /* 0x0001e2000c101924 */
[----:B------:R-:W-:Y:S05]  /*27f0*/  BRA `(.L_x_19832) ;  /* 0x0000000800d87947 */ /* 0x000fea0003800000 */
.L_x_19837:
[----:B------:R-:W-:-:S04]  /*2800*/  PRMT R2, R3, 0x8880, RZ ;  /* 0x0000888003027816 */ /* 0x000fc800000000ff */
[----:B------:R-:W-:-:S06]  /*2810*/  PRMT R2, R2, 0x7710, RZ ;  /* 0x0000771002027816 */ /* 0x000fcc00000000ff */
[----:B------:R-:W0:Y:S02]  /*2820*/  I2F.F64.S16 R2, R2 ;  /* 0x0000000200027312 */ /* 0x000e240000101c00 */
[----:B0-----:R0:W-:Y:S01]  /*2830*/  STG.E.64 desc[UR36][R16.64], R2 ;  /* 0x0000000210007986 */ /* 0x0011e2000c101b24 */
[----:B------:R-:W-:Y:S05]  /*2840*/  BRA `(.L_x_19832) ;  /* 0x0000000800c47947 */ /* 0x000fea0003800000 */
.L_x_19827:
        /* <DEDUP_REMOVED lines=12> */
.L_x_19841:
[----:B------:R-:W-:Y:S02]  /*2910*/  PRMT R4, R3, 0x8880, RZ ;  /* 0x0000888003047816 */ /* 0x000fe400000000ff */
[----:B------:R-:W-:Y:S02]  /*2920*/  CS2R R6, SRZ ;  /* 0x0000000000067805 */ /* 0x000fe4000001ff00 */
[----:B------:R-:W-:-:S06]  /*2930*/  PRMT R4, R4, 0x7710, RZ ;  /* 0x0000771004047816 */ /* 0x000fcc00000000ff */
[----:B------:R-:W0:Y:S02]  /*2940*/  I2F.F64.S16 R4, R4 ;  /* 0x0000000400047312 */ /* 0x000e240000101c00 */
[----:B0-----:R0:W-:Y:S01]  /*2950*/  STG.E.128 desc[UR36][R16.64], R4 ;  /* 0x0000000410007986 */ /* 0x0011e2000c101d24 */
[----:B------:R-:W-:Y:S05]  /*2960*/  BRA `(.L_x_19832) ;  /* 0x00000008007c7947 */ /* 0x000fea0003800000 */
.L_x_19840:
        /* <DEDUP_REMOVED lines=21> */
.L_x_19845:
[----:B------:R-:W-:Y:S05]  /*2ac0*/  BSYNC B0 ;  /* 0x0000000000007941 */ /* 0x000fea0003800000 */
.L_x_19844:
[----:B------:R-:W-:-:S05]  /*2ad0*/  LOP3.LUT R3, R0, R3, RZ, 0xfc, !PT ;  /* 0x0000000300037212 */ /* 0x000fca00078efcff */
[----:B------:R0:W-:Y:S01]  /*2ae0*/  STG.E.U8 desc[UR36][R16.64], R3 ;  /* 0x0000000310007986 */ /* 0x0001e2000c101124 */
[----:B------:R-:W-:Y:S05]  /*2af0*/  BRA `(.L_x_19832) ;  /* 0x0000000800187947 */ /* 0x000fea0003800000 */
.L_x_19843:
        /* <DEDUP_REMOVED lines=13> */
.L_x_19847:
[----:B------:R-:W-:Y:S01]  /*2bd0*/  IMAD.MOV.U32 R0, RZ, RZ, 0x7f ;  /* 0x0000007fff007424 */ /* 0x000fe200078e00ff */
[----:B------:R-:W-:-:S04]  /*2be0*/  ISETP.GT.U32.AND P0, PT, R2, 0x7f800000, PT ;  /* 0x7f8000000200780c */ /* 0x000fc80003f04070 */
[----:B------:R-:W-:-:S09]  /*2bf0*/  SEL R0, R0, 0x7c, P0 ;  /* 0x0000007c00007807 */ /* 0x000fd20000000000 */
.L_x_19848:
[----:B------:R-:W-:Y:S05]  /*2c00*/  BSYNC B0 ;  /* 0x0000000000007941 */ /* 0x000fea0003800000 */
.L_x_19846:
[----:B------:R-:W-:-:S04]  /*2c10*/  LOP3.LUT R2, R3, 0x80000000, RZ, 0xc0, !PT ;  /* 0x8000000003027812 */ /* 0x000fc800078ec0ff */
[----:B------:R-:W-:-:S04]  /*2c20*/  SHF.R.U32.HI R3, RZ, 0x18, R2 ;  /* 0x00000018ff037819 */ /* 0x000fc80000011602 */
[----:B------:R-:W-:-:S05]  /*2c30*/  LOP3.LUT R3, R0, R3, RZ, 0xfc, !PT ;  /* 0x0000000300037212 */ /* 0x000fca00078efcff */
[----:B------:R0:W-:Y:S01]  /*2c40*/  STG.E.U8 desc[UR36][R16.64], R3 ;  /* 0x0000000310007986 */ /* 0x0001e2000c101124 */
[----:B------:R-:W-:Y:S05]  /*2c50*/  BRA `(.L_x_19832) ;  /* 0x0000000400c07947 */ /* 0x000fea0003800000 */
.L_x_19842:
[----:B------:R-:W0:Y:S02]  /*2c60*/  I2F.S8 R0, R3 ;  /* 0x0000000300007306 */ /* 0x000e240000001400 */
[----:B0-----:R-:W-:-:S05]  /*2c70*/  F2FP.BF16.F32.PACK_AB R0, RZ, R0 ;  /* 0x00000000ff00723e */ /* 0x001fca00000010ff */
[----:B------:R0:W-:Y:S01]  /*2c80*/  STG.E.U16 desc[UR36][R16.64], R0 ;  /* 0x0000000010007986 */ /* 0x0001e2000c101524 */
[----:B------:R-:W-:Y:S05]  /*2c90*/  BRA `(.L_x_19832) ;  /* 0x0000000400b07947 */ /* 0x000fea0003800000 */
.L_x_19839:
        /* <DEDUP_REMOVED lines=12> */
.L_x_19851:
        /* <DEDUP_REMOVED lines=17> */
.L_x_19854:
[----:B------:R-:W-:-:S04]  /*2e70*/  LOP3.LUT R2, R3, 0x80000000, RZ, 0xc0, !PT ;  /* 0x8000000003027812 */ /* 0x000fc800078ec0ff */
[----:B------:R-:W-:-:S04]  /*2e80*/  SHF.R.U32.HI R3, RZ, 0x18, R2 ;  /* 0x00000018ff037819 */ /* 0x000fc80000011602 */
[----:B------:R-:W-:-:S04]  /*2e90*/  LOP3.LUT R0, R0, R3, RZ, 0xfc, !PT ;  /* 0x0000000300007212 */ /* 0x000fc800078efcff */
[----:B------:R-:W-:-:S07]  /*2ea0*/  PRMT R8, R0, 0x7610, R8 ;  /* 0x0000761000087816 */ /* 0x000fce0000000008 */
.L_x_19853:
[----:B------:R-:W-:Y:S05]  /*2eb0*/  BSYNC B0 ;  /* 0x0000000000007941 */ /* 0x000fea0003800000 */
.L_x_19852:
[----:B------:R0:W-:Y:S01]  /*2ec0*/  STG.E.U8 desc[UR36][R16.64], R8 ;  /* 0x0000000810007986 */ /* 0x0001e2000c101124 */
[----:B------:R-:W-:Y:S05]  /*2ed0*/  BRA `(.L_x_19832) ;  /* 0x0000000400207947 */ /* 0x000fea0003800000 */
.L_x_19850:
        /* <DEDUP_REMOVED lines=17> */
.L_x_19857:
[----:B------:R-:W-:-:S04]  /*2ff0*/  LOP3.LUT R2, R3, 0x80000000, RZ, 0xc0, !PT ;  /* 0x8000000003027812 */ /* 0x000fc800078ec0ff */
[----:B------:R-:W-:-:S04]  /*3000*/  SHF.R.U32.HI R3, RZ, 0x18, R2 ;  /* 0x00000018ff037819 */ /* 0x000fc80000011602 */
[----:B------:R-:W-:-:S04]  /*3010*/  LOP3.LUT R0, R0, R3, RZ, 0xfc, !PT ;  /* 0x0000000300007212 */ /* 0x000fc800078efcff */
[----:B------:R-:W-:-:S07]  /*3020*/  PRMT R8, R0, 0x7610, R8 ;  /* 0x0000761000087816 */ /* 0x000fce0000000008 */
.L_x_19856:
[----:B------:R-:W-:Y:S05]  /*3030*/  BSYNC B0 ;  /* 0x0000000000007941 */ /* 0x000fea0003800000 */
.L_x_19855:
[----:B------:R0:W-:Y:S01]  /*3040*/  STG.E.U8 desc[UR36][R16.64], R8 ;  /* 0x0000000810007986 */ /* 0x0001e2000c101124 */
[----:B------:R-:W-:Y:S05]  /*3050*/  BRA `(.L_x_19832) ;  /* 0x0000000000c07947 */ /* 0x000fea0003800000 */
.L_x_19849:
        /* <DEDUP_REMOVED lines=23> */
.L_x_19831:
        /* <DEDUP_REMOVED lines=16> */
.L_x_19860:
[----:B------:R-:W-:Y:S05]  /*32d0*/  BRA `(.L_x_19832) ;  /* 0x0000000000207947 */ /* 0x000fea0003800000 */
.L_x_19859:
[----:B------:R-:W-:-:S04]  /*32e0*/  LOP3.LUT R3, R3, 0xffff, RZ, 0xc0, !PT ;  /* 0x0000ffff03037812 */ /* 0x000fc800078ec0ff */
[----:B------:R-:W-:-:S05]  /*32f0*/  PRMT R3, R3, 0x8880, RZ ;  /* 0x0000888003037816 */ /* 0x000fca00000000ff */
[----:B------:R-:W-:-:S05]  /*3300*/  IMAD.MOV.U32 R2, RZ, RZ, R3 ;  /* 0x000000ffff027224 */ /* 0x000fca00078e0003 */
[----:B------:R-:W-:-:S05]  /*3310*/  SHF.R.S32.HI R3, RZ, 0x1f, R2 ;  /* 0x0000001fff037819 */ /* 0x000fca0000011402 */
[----:B------:R0:W-:Y:S01]  /*3320*/  STG.E.64 desc[UR36][R16.64], R2 ;  /* 0x0000000210007986 */ /* 0x0001e2000c101b24 */
[----:B------:R-:W-:Y:S05]  /*3330*/  BRA `(.L_x_19832) ;  /* 0x0000000000087947 */ /* 0x000fea0003800000 */
.L_x_19858:
[----:B------:R-:W-:-:S05]  /*3340*/  PRMT R3, R3, 0x8880, RZ ;  /* 0x0000888003037816 */ /* 0x000fca00000000ff */
[----:B------:R0:W-:Y:S02]  /*3350*/  STG.E desc[UR36][R16.64], R3 ;  /* 0x0000000310007986 */ /* 0x0001e4000c101924 */
.L_x_19832:
[----:B------:R-:W-:-:S04]  /*3360*/  IMAD R18, R23, 0x200, R18 ;  /* 0x0000020017127824 */ /* 0x000fc800078e0212 */
[----:B------:R-:W-:-:S07]  /*3370*/  VIADD R19, R18, 0x80 ;  /* 0x0000008012137836 */ /* 0x000fce0000000000 */
.L_x_19792:
[----:B------:R-:W-:Y:S05]  /*3380*/  BSYNC B6 ;  /* 0x0000000000067941 */ /* 0x000fea0003800000 */
.L_x_19791:
        /* <DEDUP_REMOVED lines=307> */
.L_x_19863:
        /* <DEDUP_REMOVED lines=20> */
.L_x_19867:
[----:B------:R0:W5:Y:S01]  /*4800*/  LDG.E.U8 R0, desc[UR36][R2.64] ;  /* 0x0000002402007981 */ /* 0x000162000c1e1100 */
[----:B------:R-:W-:Y:S05]  /*4810*/  BRA `(.L_x_19869) ;  /* 0x0000000c00547947 */ /* 0x000fea0003800000 */
.L_x_19866:
        /* <DEDUP_REMOVED lines=8> */
.L_x_19871:
[----:B------:R0:W5:Y:S01]  /*48a0*/  LDG.E.U8 R0, desc[UR36][R2.64] ;  /* 0x0000002402007981 */ /* 0x000162000c1e1100 */
[----:B------:R-:W-:Y:S05]  /*48b0*/  BRA `(.L_x_19869) ;  /* 0x0000000c002c7947 */ /* 0x000fea0003800000 */
.L_x_19870:
[----:B------:R0:W5:Y:S01]  /*48c0*/  LDG.E.U16 R0, desc[UR36][R2.64] ;  /* 0x0000002402007981 */ /* 0x000162000c1e1500 */
[----:B------:R-:W-:Y:S05]  /*48d0*/  BRA `(.L_x_19869) ;  /* 0x0000000c00247947 */ /* 0x000fea0003800000 */
.L_x_19865:
        /* <DEDUP_REMOVED lines=9> */
.L_x_19873:
[----:B------:R-:W2:Y:S02]  /*4970*/  LDG.E.U16 R4, desc[UR36][R2.64] ;  /* 0x0000002402047981 */ /* 0x000ea4000c1e1500 */
[----:B--2---:R-:W-:-:S06]  /*4980*/  HADD2.F32 R4, -RZ, R4.H0_H0 ;  /* 0x20000004ff047230 */ /* 0x004fcc0000004100 */
[----:B------:R-:W0:Y:S02]  /*4990*/  F2I.FTZ.TRUNC.NTZ R4, R4 ;  /* 0x0000000400047305 */ /* 0x000e24000021f100 */
[----:B0-----:R-:W-:Y:S01]  /*49a0*/  PRMT R0, R4, 0x7610, R0 ;  /* 0x0000761004007816 */ /* 0x001fe20000000000 */
[----:B------:R-:W-:Y:S06]  /*49b0*/  BRA `(.L_x_19869) ;  /* 0x0000000800ec7947 */ /* 0x000fec0003800000 */
.L_x_19872:
        /* <DEDUP_REMOVED lines=9> */
.L_x_19875:
[----:B------:R-:W2:Y:S02]  /*4a50*/  LDG.E.U16 R2, desc[UR36][R2.64] ;  /* 0x0000002402027981 */ /* 0x000ea4000c1e1500 */
[----:B--2---:R-:W-:-:S06]  /*4a60*/  HADD2.F32 R4, -RZ, R2.H0_H0 ;  /* 0x20000002ff047230 */ /* 0x004fcc0000004100 */
[----:B------:R-:W0:Y:S02]  /*4a70*/  F2I.FTZ.TRUNC.NTZ R4, R4 ;  /* 0x0000000400047305 */ /* 0x000e24000021f100 */
[----:B0-----:R-:W-:Y:S01]  /*4a80*/  PRMT R0, R4, 0x7610, R0 ;  /* 0x0000761004007816 */ /* 0x001fe20000000000 */
[----:B------:R-:W-:Y:S06]  /*4a90*/  BRA `(.L_x_19869) ;  /* 0x0000000800b47947 */ /* 0x000fec0003800000 */
.L_x_19874:
[----:B------:R-:W2:Y:S02]  /*4aa0*/  LDG.E.64 R2, desc[UR36][R2.64] ;  /* 0x0000002402027981 */ /* 0x000ea4000c1e1b00 */
[----:B--2---:R0:W1:Y:S01]  /*4ab0*/  F2I.F64.TRUNC R0, R2 ;  /* 0x0000000200007311 */ /* 0x004062000030d100 */
[----:B------:R-:W-:Y:S05]  /*4ac0*/  BRA `(.L_x_19869) ;  /* 0x0000000800a87947 */ /* 0x000fea0003800000 */
.L_x_19864:
        /* <DEDUP_REMOVED lines=12> */
.L_x_19878:
[----:B------:R-:W2:Y:S02]  /*4b90*/  LDG.E.64 R2, desc[UR36][R2.64] ;  /* 0x0000002402027981 */ /* 0x000ea4000c1e1b00 */
[----:B--2---:R3:W4:Y:S01]  /*4ba0*/  F2I.F64.TRUNC R0, R2 ;  /* 0x0000000200007311 */ /* 0x004722000030d100 */
[----:B------:R-:W-:Y:S05]  /*4bb0*/  BRA `(.L_x_19869) ;  /* 0x00000008006c7947 */ /* 0x000fea0003800000 */
.L_x_19877:
        /* <DEDUP_REMOVED lines=28> */
.L_x_19880:
        /* <DEDUP_REMOVED lines=15> */
.L_x_19879:
[----:B------:R-:W2:Y:S02]  /*4e70*/  LDG.E.U16 R4, desc[UR36][R2.64] ;  /* 0x0000002402047981 */ /* 0x000ea4000c1e1500 */
[----:B--2---:R-:W-:-:S06]  /*4e80*/  IMAD.U32 R4, R4, 0x10000, RZ ;  /* 0x0001000004047824 */ /* 0x004fcc00078e00ff */
[----:B------:R-:W0:Y:S02]  /*4e90*/  F2I.FTZ.TRUNC.NTZ R4, R4 ;  /* 0x0000000400047305 */ /* 0x000e24000021f100 */
[----:B0-----:R-:W-:Y:S01]  /*4ea0*/  PRMT R0, R4, 0x7610, R0 ;  /* 0x0000761004007816 */ /* 0x001fe20000000000 */
[----:B------:R-:W-:Y:S06]  /*4eb0*/  BRA `(.L_x_19869) ;  /* 0x0000000400ac7947 */ /* 0x000fec0003800000 */
.L_x_19876:
        /* <DEDUP_REMOVED lines=10> */
.L_x_19883:
        /* <DEDUP_REMOVED lines=21> */
.L_x_19887:
[----:B------:R-:W-:Y:S05]  /*50b0*/  BSYNC B1 ;  /* 0x0000000000017941 */ /* 0x000fea0003800000 */
.L_x_19886:
[----:B------:R-:W-:Y:S01]  /*50c0*/  IMAD.SHL.U32 R2, R2, 0x100000, RZ ;  /* 0x0010000002027824 */ /* 0x000fe200078e00ff */
[----:B------:R-:W-:-:S04]  /*50d0*/  LEA R3, R0, 0x3b800000, 0x17 ;  /* 0x3b80000000037811 */ /* 0x000fc800078eb8ff */
[----:B------:R-:W-:-:S07]  /*50e0*/  LOP3.LUT R4, R3, R2, R4, 0xfe, !PT ;  /* 0x0000000203047212 */ /* 0x000fce00078efe04 */
.L_x_19885:
[----:B------:R-:W-:Y:S05]  /*50f0*/  BSYNC B0 ;  /* 0x0000000000007941 */ /* 0x000fea0003800000 */
.L_x_19884:
[----:B------:R-:W0:Y:S02]  /*5100*/  F2I.FTZ.TRUNC.NTZ R4, R4 ;  /* 0x0000000400047305 */ /* 0x000e24000021f100 */
[----:B0-----:R-:W-:Y:S01]  /*5110*/  PRMT R0, R4, 0x7610, R0 ;  /* 0x0000761004007816 */ /* 0x001fe20000000000 */
[----:B------:R-:W-:Y:S06]  /*5120*/  BRA `(.L_x_19869) ;  /* 0x0000000400107947 */ /* 0x000fec0003800000 */
.L_x_19882:
        /* <DEDUP_REMOVED lines=21> */
.L_x_19891:
[----:B------:R-:W-:Y:S05]  /*5280*/  BSYNC B1 ;  /* 0x0000000000017941 */ /* 0x000fea0003800000 */
.L_x_19890:
[----:B------:R-:W-:Y:S01]  /*5290*/  IMAD.SHL.U32 R2, R2, 0x200000, RZ ;  /* 0x0020000002027824 */ /* 0x000fe200078e00ff */
[----:B------:R-:W-:-:S04]  /*52a0*/  LEA R3, R0, 0x37800000, 0x17 ;  /* 0x3780000000037811 */ /* 0x000fc800078eb8ff */
[----:B------:R-:W-:-:S07]  /*52b0*/  LOP3.LUT R4, R3, R2, R4, 0xfe, !PT ;  /* 0x0000000203047212 */ /* 0x000fce00078efe04 */
.L_x_19889:
[----:B------:R-:W-:Y:S05]  /*52c0*/  BSYNC B0 ;  /* 0x0000000000007941 */ /* 0x000fea0003800000 */
.L_x_19888:
[----:B------:R-:W0:Y:S02]  /*52d0*/  F2I.FTZ.TRUNC.NTZ R4, R4 ;  /* 0x0000000400047305 */ /* 0x000e24000021f100 */
[----:B0-----:R-:W-:Y:S01]  /*52e0*/  PRMT R0, R4, 0x7610, R0 ;  /* 0x0000761004007816 */ /* 0x001fe20000000000 */
[----:B------:R-:W-:Y:S06]  /*52f0*/  BRA `(.L_x_19869) ;  /* 0x00000000009c7947 */ /* 0x000fec0003800000 */
.L_x_19881:
        /* <DEDUP_REMOVED lines=14> */
.L_x_19895:
[----:B------:R-:W-:Y:S05]  /*53e0*/  BSYNC B0 ;  /* 0x0000000000007941 */ /* 0x000fea0003800000 */
.L_x_19894:
[----:B------:R-:W0:Y:S02]  /*53f0*/  F2I.FTZ.TRUNC.NTZ R4, R4 ;  /* 0x0000000400047305 */ /* 0x000e24000021f100 */
[----:B0-----:R-:W-:Y:S01]  /*5400*/  PRMT R0, R4, 0x7610, R0 ;  /* 0x0000761004007816 */ /* 0x001fe20000000000 */
[----:B------:R-:W-:Y:S06]  /*5410*/  BRA `(.L_x_19869) ;  /* 0x0000000000547947 */ /* 0x000fec0003800000 */
.L_x_19868:
        /* <DEDUP_REMOVED lines=16> */
.L_x_19896:
[----:B------:R-:W-:Y:S01]  /*5520*/  PRMT R0, RZ, 0x7610, R0 ;  /* 0x00007610ff007816 */ /* 0x000fe20000000000 */
[----:B------:R-:W-:Y:S06]  /*5530*/  BRA `(.L_x_19869) ;  /* 0x00000000000c7947 */ /* 0x000fec0003800000 */
.L_x_19893:
[----:B------:R2:W5:Y:S01]  /*5540*/  LDG.E.U8 R0, desc[UR36][R2.64] ;  /* 0x0000002402007981 */ /* 0x000562000c1e1100 */
[----:B------:R-:W-:Y:S05]  /*5550*/  BRA `(.L_x_19869) ;  /* 0x0000000000047947 */ /* 0x000fea0003800000 */
.L_x_19892:
[----:B------:R1:W5:Y:S02]  /*5560*/  LDG.E.U8 R0, desc[UR36][R2.64] ;  /* 0x0000002402007981 */ /* 0x000364000c1e1100 */
.L_x_19869:
[----:B-1--45:R-:W-:Y:S01]  /*5570*/  LOP3.LUT R0, R0, 0xffff, RZ, 0xc0, !PT ;  /* 0x0000ffff00007812 */ /* 0x032fe200078ec0ff */
[----:B------:R-:W1:Y:S03]  /*5580*/  LDC.S8 R6, c[0x0][0x421] ;  /* 0x00010840ff067b82 */ /* 0x000e660000000200 */
[----:B------:R-:W-:-:S04]  /*5590*/  PRMT R4, R0, 0x8880, RZ ;  /* 0x0000888000047816 */ /* 0x000fc800000000ff */
[-C--:B------:R-:W-:Y:S02]  /*55a0*/  IABS R5, R4.reuse ;  /* 0x0000000400057213 */ /* 0x080fe40000000000 */
[----:B------:R-:W-:Y:S02]  /*55b0*/  IABS R10, R4 ;  /* 0x00000004000a7213 */ /* 0x000fe40000000000 */
[----:B------:R-:W4:Y:S01]  /*55c0*/  I2F.RP R0, R5 ;  /* 0x0000000500007306 */ /* 0x000f220000209400 */
[----:B-1----:R-:W-:-:S07]  /*55d0*/  IABS R9, R6 ;  /* 0x0000000600097213 */ /* 0x002fce0000000000 */
[----:B----4-:R-:W0:Y:S02]  /*55e0*/  MUFU.RCP R0, R0 ;  /* 0x0000000000007308 */ /* 0x010e240000001000 */
[----:B0-23--:R-:W-:Y:S02]  /*55f0*/  VIADD R2, R0, 0xffffffe ;  /* 0x0ffffffe00027836 */ /* 0x00dfe40000000000 */
[----:B------:R-:W-:-:S04]  /*5600*/  IMAD.MOV R0, RZ, RZ, -R10 ;  /* 0x000000ffff007224 */ /* 0x000fc800078e0a0a */
[----:B------:R0:W1:Y:S02]  /*5610*/  F2I.FTZ.U32.TRUNC.NTZ R3, R2 ;  /* 0x0000000200037305 */ /* 0x000064000021f000 */
[----:B0-----:R-:W-:Y:S02]  /*5620*/  IMAD.MOV.U32 R2, RZ, RZ, RZ ;  /* 0x000000ffff027224 */ /* 0x001fe400078e00ff */
[----:B-1----:R-:W-:-:S04]  /*5630*/  IMAD.MOV R8, RZ, RZ, -R3 ;  /* 0x000000ffff087224 */ /* 0x002fc800078e0a03 */
[----:B------:R-:W-:Y:S02]  /*5640*/  IMAD R7, R8, R5, RZ ;  /* 0x0000000508077224 */ /* 0x000fe400078e02ff */
[----:B------:R-:W-:Y:S02]  /*5650*/  IMAD.MOV.U32 R8, RZ, RZ, R9 ;  /* 0x000000ffff087224 */ /* 0x000fe400078e0009 */
[----:B------:R-:W-:Y:S02]  /*5660*/  IMAD.HI.U32 R3, R3, R7, R2 ;  /* 0x0000000703037227 */ /* 0x000fe400078e0002 */
[----:B------:R-:W0:Y:S04]  /*5670*/  LDC.U8 R2, c[0x0][0x422] ;  /* 0x00010880ff027b82 */ /* 0x000e280000000000 */
        /* <DEDUP_REMOVED lines=25> */
.L_x_19900:
[----:B------:R0:W-:Y:S01]  /*5810*/  STG.E.U8 desc[UR36][R16.64], R3 ;  /* 0x0000000310007986 */ /* 0x0001e2000c101124 */
[----:B------:R-:W-:Y:S05]  /*5820*/  BRA `(.L_x_19902) ;  /* 0x0000000c00947947 */ /* 0x000fea0003800000 */
.L_x_19899:
        /* <DEDUP_REMOVED lines=12> */
.L_x_19904:
[----:B------:R-:W-:-:S05]  /*58f0*/  PRMT R3, R3, 0x8880, RZ ;  /* 0x0000888003037816 */ /* 0x000fca00000000ff */
[----:B------:R0:W-:Y:S01]  /*5900*/  STG.E desc[UR36][R16.64], R3 ;  /* 0x0000000310007986 */ /* 0x0001e2000c101924 */
[----:B------:R-:W-:Y:S05]  /*5910*/  BRA `(.L_x_19902) ;  /* 0x0000000c00587947 */ /* 0x000fea0003800000 */
.L_x_19903:
[----:B------:R-:W-:-:S04]  /*5920*/  PRMT R3, R3, 0x8880, RZ ;  /* 0x0000888003037816 */ /* 0x000fc800000000ff */
[----:B------:R-:W-:-:S05]  /*5930*/  PRMT R3, R3, 0x7710, RZ ;  /* 0x0000771003037816 */ /* 0x000fca00000000ff */
[----:B------:R0:W-:Y:S01]  /*5940*/  STG.E.U16 desc[UR36][R16.64], R3 ;  /* 0x0000000310007986 */ /* 0x0001e2000c101524 */
[----:B------:R-:W-:Y:S05]  /*5950*/  BRA `(.L_x_19902) ;  /* 0x0000000c00487947 */ /* 0x000fea0003800000 */
.L_x_19898:
        /* <DEDUP_REMOVED lines=9> */
.L_x_19906:
[----:B------:R-:W0:Y:S02]  /*59f0*/  I2F.S8 R0, R3 ;  /* 0x0000000300007306 */ /* 0x000e240000001400 */
[----:B0-----:R-:W-:-:S05]  /*5a00*/  F2FP.F16.F32.PACK_AB R0, RZ, R0 ;  /* 0x00000000ff00723e */ /* 0x001fca00000000ff */
[----:B------:R0:W-:Y:S01]  /*5a10*/  STG.E.U16 desc[UR36][R16.64], R0 ;  /* 0x0000000010007986 */ /* 0x0001e2000c101524 */
[----:B------:R-:W-:Y:S05]  /*5a20*/  BRA `(.L_x_19902) ;  /* 0x0000000c00147947 */ /* 0x000fea0003800000 */
.L_x_19905:
        /* <DEDUP_REMOVED lines=10> */
.L_x_19908:
[----:B------:R-:W0:Y:S02]  /*5ad0*/  I2F.S8 R3, R3 ;  /* 0x0000000300037306 */ /* 0x000e240000001400 */
[----:B0-----:R-:W-:-:S04]  /*5ae0*/  F2FP.F16.F32.PACK_AB R3, RZ, R3 ;  /* 0x00000003ff03723e */ /* 0x001fc800000000ff */
[----:B------:R-:W-:-:S05]  /*5af0*/  PRMT R3, R3, 0x5410, RZ ;  /* 0x0000541003037816 */ /* 0x000fca00000000ff */
[----:B------:R0:W-:Y:S01]  /*5b00*/  STG.E desc[UR36][R16.64], R3 ;  /* 0x0000000310007986 */ /* 0x0001e2000c101924 */
[----:B------:R-:W-:Y:S05]  /*5b10*/  BRA `(.L_x_19902) ;  /* 0x0000000800d87947 */ /* 0x000fea0003800000 */
.L_x_19907:
[----:B------:R-:W-:-:S04]  /*5b20*/  PRMT R2, R3, 0x8880, RZ ;  /* 0x0000888003027816 */ /* 0x000fc800000000ff */
[----:B------:R-:W-:-:S06]  /*5b30*/  PRMT R2, R2, 0x7710, RZ ;  /* 0x0000771002027816 */ /* 0x000fcc00000000ff */
[----:B------:R-:W0:Y:S02]  /*5b40*/  I2F.F64.S16 R2, R2 ;  /* 0x0000000200027312 */ /* 0x000e240000101c00 */
[----:B0-----:R0:W-:Y:S01]  /*5b50*/  STG.E.64 desc[UR36][R16.64], R2 ;  /* 0x0000000210007986 */ /* 0x0011e2000c101b24 */
[----:B------:R-:W-:Y:S05]  /*5b60*/  BRA `(.L_x_19902) ;  /* 0x0000000800c47947 */ /* 0x000fea0003800000 */
.L_x_19897:
        /* <DEDUP_REMOVED lines=12> */
.L_x_19911:
[----:B------:R-:W-:Y:S02]  /*5c30*/  PRMT R4, R3, 0x8880, RZ ;  /* 0x0000888003047816 */ /* 0x000fe400000000ff */
[----:B------:R-:W-:Y:S02]  /*5c40*/  CS2R R6, SRZ ;  /* 0x0000000000067805 */ /* 0x000fe4000001ff00 */
[----:B------:R-:W-:-:S06]  /*5c50*/  PRMT R4, R4, 0x7710, RZ ;  /* 0x0000771004047816 */ /* 0x000fcc00000000ff */
[----:B------:R-:W0:Y:S02]  /*5c60*/  I2F.F64.S16 R4, R4 ;  /* 0x0000000400047312 */ /* 0x000e240000101c00 */
[----:B0-----:R0:W-:Y:S01]  /*5c70*/  STG.E.128 desc[UR36][R16.64], R4 ;  /* 0x0000000410007986 */ /* 0x0011e2000c101d24 */
[----:B------:R-:W-:Y:S05]  /*5c80*/  BRA `(.L_x_19902) ;  /* 0x00000008007c7947 */ /* 0x000fea0003800000 */
.L_x_19910:
        /* <DEDUP_REMOVED lines=21> */
.L_x_19915:
[----:B------:R-:W-:Y:S05]  /*5de0*/  BSYNC B0 ;  /* 0x0000000000007941 */ /* 0x000fea0003800000 */
.L_x_19914:
[----:B------:R-:W-:-:S05]  /*5df0*/  LOP3.LUT R3, R0, R3, RZ, 0xfc, !PT ;  /* 0x0000000300037212 */ /* 0x000fca00078efcff */
[----:B------:R0:W-:Y:S01]  /*5e00*/  STG.E.U8 desc[UR36][R16.64], R3 ;  /* 0x0000000310007986 */ /* 0x0001e2000c101124 */
[----:B------:R-:W-:Y:S05]  /*5e10*/  BRA `(.L_x_19902) ;  /* 0x0000000800187947 */ /* 0x000fea0003800000 */
.L_x_19913:
        /* <DEDUP_REMOVED lines=13> */
.L_x_19917:
[----:B------:R-:W-:Y:S01]  /*5ef0*/  IMAD.MOV.U32 R0, RZ, RZ, 0x7f ;  /* 0x0000007fff007424 */ /* 0x000fe200078e00ff */
[----:B------:R-:W-:-:S04]  /*5f00*/  ISETP.GT.U32.AND P0, PT, R2, 0x7f800000, PT ;  /* 0x7f8000000200780c */ /* 0x000fc80003f04070 */
[----:B------:R-:W-:-:S09]  /*5f10*/  SEL R0, R0, 0x7c, P0 ;  /* 0x0000007c00007807 */ /* 0x000fd20000000000 */
.L_x_19918:
[----:B------:R-:W-:Y:S05]  /*5f20*/  BSYNC B0 ;  /* 0x0000000000007941 */ /* 0x000fea0003800000 */
.L_x_19916:
[----:B------:R-:W-:-:S04]  /*5f30*/  LOP3.LUT R2, R3, 0x80000000, RZ, 0xc0, !PT ;  /* 0x8000000003027812 */ /* 0x000fc800078ec0ff */
[----:B------:R-:W-:-:S04]  /*5f40*/  SHF.R.U32.HI R3, RZ, 0x18, R2 ;  /* 0x00000018ff037819 */ /* 0x000fc80000011602 */
[----:B------:R-:W-:-:S05]  /*5f50*/  LOP3.LUT R3, R0, R3, RZ, 0xfc, !PT ;  /* 0x0000000300037212 */ /* 0x000fca00078efcff */
[----:B------:R0:W-:Y:S01]  /*5f60*/  STG.E.U8 desc[UR36][R16.64], R3 ;  /* 0x0000000310007986 */ /* 0x0001e2000c101124 */
[----:B------:R-:W-:Y:S05]  /*5f70*/  BRA `(.L_x_19902) ;  /* 0x0000000400c07947 */ /* 0x000fea0003800000 */
.L_x_19912:
[----:B------:R-:W0:Y:S02]  /*5f80*/  I2F.S8 R0, R3 ;  /* 0x0000000300007306 */ /* 0x000e240000001400 */
[----:B0-----:R-:W-:-:S05]  /*5f90*/  F2FP.BF16.F32.PACK_AB R0, RZ, R0 ;  /* 0x00000000ff00723e */ /* 0x001fca00000010ff */
[----:B------:R0:W-:Y:S01]  /*5fa0*/  STG.E.U16 desc[UR36][R16.64], R0 ;  /* 0x0000000010007986 */ /* 0x0001e2000c101524 */
[----:B------:R-:W-:Y:S05]  /*5fb0*/  BRA `(.L_x_19902) ;  /* 0x0000000400b07947 */ /* 0x000fea0003800000 */
.L_x_19909:
        /* <DEDUP_REMOVED lines=12> */
.L_x_19921:
        /* <DEDUP_REMOVED lines=17> */
.L_x_19924:
[----:B------:R-:W-:-:S04]  /*6190*/  LOP3.LUT R2, R3, 0x80000000, RZ, 0xc0, !PT ;  /* 0x8000000003027812 */ /* 0x000fc800078ec0ff */
[----:B------:R-:W-:-:S04]  /*61a0*/  SHF.R.U32.HI R3, RZ, 0x18, R2 ;  /* 0x00000018ff037819 */ /* 0x000fc80000011602 */
[----:B------:R-:W-:-:S04]  /*61b0*/  LOP3.LUT R0, R0, R3, RZ, 0xfc, !PT ;  /* 0x0000000300007212 */ /* 0x000fc800078efcff */
[----:B------:R-:W-:-:S07]  /*61c0*/  PRMT R8, R0, 0x7610, R8 ;  /* 0x0000761000087816 */ /* 0x000fce0000000008 */
.L_x_19923:
[----:B------:R-:W-:Y:S05]  /*61d0*/  BSYNC B0 ;  /* 0x0000000000007941 */ /* 0x000fea0003800000 */
.L_x_19922:
[----:B------:R3:W-:Y:S01]  /*61e0*/  STG.E.U8 desc[UR36][R16.64], R8 ;  /* 0x0000000810007986 */ /* 0x0007e2000c101124 */
[----:B------:R-:W-:Y:S05]  /*61f0*/  BRA `(.L_x_19902) ;  /* 0x0000000400207947 */ /* 0x000fea0003800000 */
.L_x_19920:
        /* <DEDUP_REMOVED lines=17> */
.L_x_19927:
[----:B------:R-:W-:-:S04]  /*6310*/  LOP3.LUT R2, R3, 0x80000000, RZ, 0xc0, !PT ;  /* 0x8000000003027812 */ /* 0x000fc800078ec0ff */
[----:B------:R-:W-:-:S04]  /*6320*/  SHF.R.U32.HI R3, RZ, 0x18, R2 ;  /* 0x00000018ff037819 */ /* 0x000fc80000011602 */
[----:B------:R-:W-:-:S04]  /*6330*/  LOP3.LUT R0, R0, R3, RZ, 0xfc, !PT ;  /* 0x0000000300007212 */ /* 0x000fc800078efcff */
[----:B------:R-:W-:-:S07]  /*6340*/  PRMT R8, R0, 0x7610, R8 ;  /* 0x0000761000087816 */ /* 0x000fce0000000008 */
.L_x_19926:
[----:B------:R-:W-:Y:S05]  /*6350*/  BSYNC B0 ;  /* 0x0000000000007941 */ /* 0x000fea0003800000 */
.L_x_19925:
[----:B------:R0:W-:Y:S01]  /*6360*/  STG.E.U8 desc[UR36][R16.64], R8 ;  /* 0x0000000810007986 */ /* 0x0001e2000c101124 */
[----:B------:R-:W-:Y:S05]  /*6370*/  BRA `(.L_x_19902) ;  /* 0x0000000000c07947 */ /* 0x000fea0003800000 */
.L_x_19919:
        /* <DEDUP_REMOVED lines=23> */
.L_x_19901:
        /* <DEDUP_REMOVED lines=16> */
.L_x_19930:
[----:B------:R-:W-:Y:S05]  /*65f0*/  BRA `(.L_x_19902) ;  /* 0x0000000000207947 */ /* 0x000fea0003800000 */
.L_x_19929:
[----:B------:R-:W-:-:S04]  /*6600*/  LOP3.LUT R3, R3, 0xffff, RZ, 0xc0, !PT ;  /* 0x0000ffff03037812 */ /* 0x000fc800078ec0ff */
[----:B------:R-:W-:-:S05]  /*6610*/  PRMT R3, R3, 0x8880, RZ ;  /* 0x0000888003037816 */ /* 0x000fca00000000ff */
[----:B------:R-:W-:-:S05]  /*6620*/  IMAD.MOV.U32 R2, RZ, RZ, R3 ;  /* 0x000000ffff027224 */ /* 0x000fca00078e0003 */
[----:B------:R-:W-:-:S05]  /*6630*/  SHF.R.S32.HI R3, RZ, 0x1f, R2 ;  /* 0x0000001fff037819 */ /* 0x000fca0000011402 */
[----:B------:R2:W-:Y:S01]  /*6640*/  STG.E.64 desc[UR36][R16.64], R2 ;  /* 0x0000000210007986 */ /* 0x0005e2000c101b24 */
[----:B------:R-:W-:Y:S05]  /*6650*/  BRA `(.L_x_19902) ;  /* 0x0000000000087947 */ /* 0x000fea0003800000 */
.L_x_19928:
[----:B------:R-:W-:-:S05]  /*6660*/  PRMT R3, R3, 0x8880, RZ ;  /* 0x0000888003037816 */ /* 0x000fca00000000ff */
[----:B------:R0:W-:Y:S02]  /*6670*/  STG.E desc[UR36][R16.64], R3 ;  /* 0x0000000310007986 */ /* 0x0001e4000c101924 */
.L_x_19902:
[----:B------:R-:W-:-:S07]  /*6680*/  VIADD R19, R19, 0x80 ;  /* 0x0000008013137836 */ /* 0x000fce0000000000 */
.L_x_19862:
[----:B------:R-:W-:Y:S05]  /*6690*/  BSYNC B6 ;  /* 0x0000000000067941 */ /* 0x000fea0003800000 */
.L_x_19861:
        /* <DEDUP_REMOVED lines=307> */
.L_x_19933:
        /* <DEDUP_REMOVED lines=20> */
.L_x_19937:
[----:B------:R0:W5:Y:S01]  /*7b10*/  LDG.E.U8 R0, desc[UR36][R2.64] ;  /* 0x0000002402007981 */ /* 0x000162000c1e1100 */
[----:B------:R-:W-:Y:S05]  /*7b20*/  BRA `(.L_x_19939) ;  /* 0x0000000c00547947 */ /* 0x000fea0003800000 */
.L_x_19936:
        /* <DEDUP_REMOVED lines=8> */
.L_x_19941:
[----:B------:R0:W5:Y:S01]  /*7bb0*/  LDG.E.U8 R0, desc[UR36][R2.64] ;  /* 0x0000002402007981 */ /* 0x000162000c1e1100 */
[----:B------:R-:W-:Y:S05]  /*7bc0*/  BRA `(.L_x_19939) ;  /* 0x0000000c002c7947 */ /* 0x000fea0003800000 */
.L_x_19940:
[----:B------:R0:W5:Y:S01]  /*7bd0*/  LDG.E.U16 R0, desc[UR36][R2.64] ;  /* 0x0000002402007981 */ /* 0x000162000c1e1500 */
[----:B------:R-:W-:Y:S05]  /*7be0*/  BRA `(.L_x_19939) ;  /* 0x0000000c00247947 */ /* 0x000fea0003800000 */
.L_x_19935:
        /* <DEDUP_REMOVED lines=9> */
.L_x_19943:
[----:B------:R-:W2:Y:S02]  /*7c80*/  LDG.E.U16 R4, desc[UR36][R2.64] ;  /* 0x0000002402047981 */ /* 0x000ea4000c1e1500 */
[----:B--2---:R-:W-:-:S06]  /*7c90*/  HADD2.F32 R4, -RZ, R4.H0_H0 ;  /* 0x20000004ff047230 */ /* 0x004fcc0000004100 */
[----:B------:R-:W0:Y:S02]  /*7ca0*/  F2I.FTZ.TRUNC.NTZ R4, R4 ;  /* 0x0000000400047305 */ /* 0x000e24000021f100 */
[----:B0-----:R-:W-:Y:S01]  /*7cb0*/  PRMT R0, R4, 0x7610, R0 ;  /* 0x0000761004007816 */ /* 0x001fe20000000000 */
[----:B------:R-:W-:Y:S06]  /*7cc0*/  BRA `(.L_x_19939) ;  /* 0x0000000800ec7947 */ /* 0x000fec0003800000 */
.L_x_19942:
        /* <DEDUP_REMOVED lines=9> */
.L_x_19945:
[----:B------:R-:W2:Y:S02]  /*7d60*/  LDG.E.U16 R2, desc[UR36][R2.64] ;  /* 0x0000002402027981 */ /* 0x000ea4000c1e1500 */
[----:B--2---:R-:W-:-:S06]  /*7d70*/  HADD2.F32 R4, -RZ, R2.H0_H0 ;  /* 0x20000002ff047230 */ /* 0x004fcc0000004100 */
[----:B------:R-:W0:Y:S02]  /*7d80*/  F2I.FTZ.TRUNC.NTZ R4, R4 ;  /* 0x0000000400047305 */ /* 0x000e24000021f100 */
[----:B0-----:R-:W-:Y:S01]  /*7d90*/  PRMT R0, R4, 0x7610, R0 ;  /* 0x0000761004007816 */ /* 0x001fe20000000000 */
[----:B------:R-:W-:Y:S06]  /*7da0*/  BRA `(.L_x_19939) ;  /* 0x0000000800b47947 */ /* 0x000fec0003800000 */
.L_x_19944:
[----:B------:R-:W2:Y:S02]  /*7db0*/  LDG.E.64 R2, desc[UR36][R2.64] ;  /* 0x0000002402027981 */ /* 0x000ea4000c1e1b00 */
[----:B--2---:R0:W1:Y:S01]  /*7dc0*/  F2I.F64.TRUNC R0, R2 ;  /* 0x0000000200007311 */ /* 0x004062000030d100 */
[----:B------:R-:W-:Y:S05]  /*7dd0*/  BRA `(.L_x_19939) ;  /* 0x0000000800a87947 */ /* 0x000fea0003800000 */
.L_x_19934:
        /* <DEDUP_REMOVED lines=12> */
.L_x_19948:
[----:B------:R-:W2:Y:S02]  /*7ea0*/  LDG.E.64 R2, desc[UR36][R2.64] ;  /* 0x0000002402027981 */ /* 0x000ea4000c1e1b00 */
[----:B--2---:R3:W4:Y:S01]  /*7eb0*/  F2I.F64.TRUNC R0, R2 ;  /* 0x0000000200007311 */ /* 0x004722000030d100 */
[----:B------:R-:W-:Y:S05]  /*7ec0*/  BRA `(.L_x_19939) ;  /* 0x00000008006c7947 */ /* 0x000fea0003800000 */
.L_x_19947:
        /* <DEDUP_REMOVED lines=28> */
.L_x_19950:
        /* <DEDUP_REMOVED lines=15> */
.L_x_19949:
[----:B------:R-:W2:Y:S02]  /*8180*/  LDG.E.U16 R4, desc[UR36][R2.64] ;  /* 0x0000002402047981 */ /* 0x000ea4000c1e1500 */
[----:B--2---:R-:W-:-:S06]  /*8190*/  IMAD.U32 R4, R4, 0x10000, RZ ;  /* 0x0001000004047824 */ /* 0x004fcc00078e00ff */
[----:B------:R-:W0:Y:S02]  /*81a0*/  F2I.FTZ.TRUNC.NTZ R4, R4 ;  /* 0x0000000400047305 */ /* 0x000e24000021f100 */
[----:B0-----:R-:W-:Y:S01]  /*81b0*/  PRMT R0, R4, 0x7610, R0 ;  /* 0x0000761004007816 */ /* 0x001fe20000000000 */
[----:B------:R-:W-:Y:S06]  /*81c0*/  BRA `(.L_x_19939) ;  /* 0x0000000400ac7947 */ /* 0x000fec0003800000 */
.L_x_19946:
        /* <DEDUP_REMOVED lines=10> */
.L_x_19953:
        /* <DEDUP_REMOVED lines=21> */
.L_x_19957:
[----:B------:R-:W-:Y:S05]  /*83c0*/  BSYNC B1 ;  /* 0x0000000000017941 */ /* 0x000fea0003800000 */
.L_x_19956:
[----:B------:R-:W-:Y:S01]  /*83d0*/  IMAD.SHL.U32 R2, R2, 0x100000, RZ ;  /* 0x0010000002027824 */ /* 0x000fe200078e00ff */
[----:B------:R-:W-:-:S04]  /*83e0*/  LEA R3, R0, 0x3b800000, 0x17 ;  /* 0x3b80000000037811 */ /* 0x000fc800078eb8ff */
[----:B------:R-:W-:-:S07]  /*83f0*/  LOP3.LUT R4, R3, R2, R4, 0xfe, !PT ;  /* 0x0000000203047212 */ /* 0x000fce00078efe04 */
.L_x_19955:
[----:B------:R-:W-:Y:S05]  /*8400*/  BSYNC B0 ;  /* 0x0000000000007941 */ /* 0x000fea0003800000 */
.L_x_19954:
[----:B------:R-:W0:Y:S02]  /*8410*/  F2I.FTZ.TRUNC.NTZ R4, R4 ;  /* 0x0000000400047305 */ /* 0x000e24000021f100 */
[----:B0-----:R-:W-:Y:S01]  /*8420*/  PRMT R0, R4, 0x7610, R0 ;  /* 0x0000761004007816 */ /* 0x001fe20000000000 */
[----:B------:R-:W-:Y:S06]  /*8430*/  BRA `(.L_x_19939) ;  /* 0x0000000400107947 */ /* 0x000fec0003800000 */
.L_x_19952:
        /* <DEDUP_REMOVED lines=21> */
.L_x_19961:
[----:B------:R-:W-:Y:S05]  /*8590*/  BSYNC B1 ;  /* 0x0000000000017941 */ /* 0x000fea0003800000 */
.L_x_19960:
[----:B------:R-:W-:Y:S01]  /*85a0*/  IMAD.SHL.U32 R2, R2, 0x200000, RZ ;  /* 0x0020000002027824 */ /* 0x000fe200078e00ff */
[----:B------:R-:W-:-:S04]  /*85b0*/  LEA R3, R0, 0x37800000, 0x17 ;  /* 0x3780000000037811 */ /* 0x000fc800078eb8ff */
[----:B------:R-:W-:-:S07]  /*85c0*/  LOP3.LUT R4, R3, R2, R4, 0xfe, !PT ;  /* 0x0000000203047212 */ /* 0x000fce00078efe04 */
.L_x_19959:
[----:B------:R-:W-:Y:S05]  /*85d0*/  BSYNC B0 ;  /* 0x0000000000007941 */ /* 0x000fea0003800000 */
.L_x_19958:
[----:B------:R-:W0:Y:S02]  /*85e0*/  F2I.FTZ.TRUNC.NTZ R4, R4 ;  /* 0x0000000400047305 */ /* 0x000e24000021f100 */
[----:B0-----:R-:W-:Y:S01]  /*85f0*/  PRMT R0, R4, 0x7610, R0 ;  /* 0x0000761004007816 */ /* 0x001fe20000000000 */
[----:B------:R-:W-:Y:S06]  /*8600*/  BRA `(.L_x_19939) ;  /* 0x00000000009c7947 */ /* 0x000fec0003800000 */
.L_x_19951:
        /* <DEDUP_REMOVED lines=14> */
.L_x_19965:
[----:B------:R-:W-:Y:S05]  /*86f0*/  BSYNC B0 ;  /* 0x0000000000007941 */ /* 0x000fea0003800000 */
.L_x_19964:
[----:B------:R-:W0:Y:S02]  /*8700*/  F2I.FTZ.TRUNC.NTZ R4, R4 ;  /* 0x0000000400047305 */ /* 0x000e24000021f100 */
[----:B0-----:R-:W-:Y:S01]  /*8710*/  PRMT R0, R4, 0x7610, R0 ;  /* 0x0000761004007816 */ /* 0x001fe20000000000 */
[----:B------:R-:W-:Y:S06]  /*8720*/  BRA `(.L_x_19939) ;  /* 0x0000000000547947 */ /* 0x000fec0003800000 */
.L_x_19938:
        /* <DEDUP_REMOVED lines=16> */
.L_x_19966:
[----:B------:R-:W-:Y:S01]  /*8830*/  PRMT R0, RZ, 0x7610, R0 ;  /* 0x00007610ff007816 */ /* 0x000fe20000000000 */
[----:B------:R-:W-:Y:S06]  /*8840*/  BRA `(.L_x_19939) ;  /* 0x00000000000c7947 */ /* 0x000fec0003800000 */
.L_x_19963:
[----:B------:R1:W5:Y:S01]  /*8850*/  LDG.E.U8 R0, desc[UR36][R2.64] ;  /* 0x0000002402007981 */ /* 0x000362000c1e1100 */
[----:B------:R-:W-:Y:S05]  /*8860*/  BRA `(.L_x_19939) ;  /* 0x0000000000047947 */ /* 0x000fea0003800000 */
.L_x_19962:
[----:B------:R2:W5:Y:S02]  /*8870*/  LDG.E.U8 R0, desc[UR36][R2.64] ;  /* 0x0000002402007981 */ /* 0x000564000c1e1100 */
.L_x_19939:
        /* <DEDUP_REMOVED lines=42> */
.L_x_19970:
[----:B------:R3:W-:Y:S01]  /*8b20*/  STG.E.U8 desc[UR36][R16.64], R3 ;  /* 0x0000000310007986 */ /* 0x0007e2000c101124 */
[----:B------:R-:W-:Y:S05]  /*8b30*/  BRA `(.L_x_19972) ;  /* 0x0000000c00947947 */ /* 0x000fea0003800000 */
.L_x_19969:
        /* <DEDUP_REMOVED lines=12> */
.L_x_19974:
[----:B------:R-:W-:-:S05]  /*8c00*/  PRMT R3, R3, 0x8880, RZ ;  /* 0x0000888003037816 */ /* 0x000fca00000000ff */
[----:B------:R2:W-:Y:S01]  /*8c10*/  STG.E desc[UR36][R16.64], R3 ;  /* 0x0000000310007986 */ /* 0x0005e2000c101924 */
[----:B------:R-:W-:Y:S05]  /*8c20*/  BRA `(.L_x_19972) ;  /* 0x0000000c00587947 */ /* 0x000fea0003800000 */
.L_x_19973:
[----:B------:R-:W-:-:S04]  /*8c30*/  PRMT R3, R3, 0x8880, RZ ;  /* 0x0000888003037816 */ /* 0x000fc800000000ff */
[----:B------:R-:W-:-:S05]  /*8c40*/  PRMT R3, R3, 0x7710, RZ ;  /* 0x0000771003037816 */ /* 0x000fca00000000ff */
[----:B------:R0:W-:Y:S01]  /*8c50*/  STG.E.U16 desc[UR36][R16.64], R3 ;  /* 0x0000000310007986 */ /* 0x0001e2000c101524 */
[----:B------:R-:W-:Y:S05]  /*8c60*/  BRA `(.L_x_19972) ;  /* 0x0000000c00487947 */ /* 0x000fea0003800000 */
.L_x_19968:
        /* <DEDUP_REMOVED lines=9> */
.L_x_19976:
[----:B------:R-:W0:Y:S02]  /*8d00*/  I2F.S8 R0, R3 ;  /* 0x0000000300007306 */ /* 0x000e240000001400 */
[----:B0-----:R-:W-:-:S05]  /*8d10*/  F2FP.F16.F32.PACK_AB R0, RZ, R0 ;  /* 0x00000000ff00723e */ /* 0x001fca00000000ff */
[----:B------:R0:W-:Y:S01]  /*8d20*/  STG.E.U16 desc[UR36][R16.64], R0 ;  /* 0x0000000010007986 */ /* 0x0001e2000c101524 */
[----:B------:R-:W-:Y:S05]  /*8d30*/  BRA `(.L_x_19972) ;  /* 0x0000000c00147947 */ /* 0x000fea0003800000 */
.L_x_19975:
        /* <DEDUP_REMOVED lines=10> */
.L_x_19978:
[----:B------:R-:W0:Y:S02]  /*8de0*/  I2F.S8 R3, R3 ;  /* 0x0000000300037306 */ /* 0x000e240000001400 */
[----:B0-----:R-:W-:-:S04]  /*8df0*/  F2FP.F16.F32.PACK_AB R3, RZ, R3 ;  /* 0x00000003ff03723e */ /* 0x001fc800000000ff */
[----:B------:R-:W-:-:S05]  /*8e00*/  PRMT R3, R3, 0x5410, RZ ;  /* 0x0000541003037816 */ /* 0x000fca00000000ff */
[----:B------:R0:W-:Y:S01]  /*8e10*/  STG.E desc[UR36][R16.64], R3 ;  /* 0x0000000310007986 */ /* 0x0001e2000c101924 */
[----:B------:R-:W-:Y:S05]  /*8e20*/  BRA `(.L_x_19972) ;  /* 0x0000000800d87947 */ /* 0x000fea0003800000 */
.L_x_19977:
[----:B------:R-:W-:-:S04]  /*8e30*/  PRMT R2, R3, 0x8880, RZ ;  /* 0x0000888003027816 */ /* 0x000fc800000000ff */
[----:B------:R-:W-:-:S06]  /*8e40*/  PRMT R2, R2, 0x7710, RZ ;  /* 0x0000771002027816 */ /* 0x000fcc00000000ff */
[----:B------:R-:W0:Y:S02]  /*8e50*/  I2F.F64.S16 R2, R2 ;  /* 0x0000000200027312 */ /* 0x000e240000101c00 */
[----:B0-----:R0:W-:Y:S01]  /*8e60*/  STG.E.64 desc[UR36][R16.64], R2 ;  /* 0x0000000210007986 */ /* 0x0011e2000c101b24 */
[----:B------:R-:W-:Y:S05]  /*8e70*/  BRA `(.L_x_19972) ;  /* 0x0000000800c47947 */ /* 0x000fea0003800000 */
.L_x_19967:
        /* <DEDUP_REMOVED lines=12> */
.L_x_19981:
[----:B------:R-:W-:Y:S02]  /*8f40*/  PRMT R4, R3, 0x8880, RZ ;  /* 0x0000888003047816 */ /* 0x000fe400000000ff */
[----:B------:R-:W-:Y:S02]  /*8f50*/  CS2R R6, SRZ ;  /* 0x0000000000067805 */ /* 0x000fe4000001ff00 */
[----:B------:R-:W-:-:S06]  /*8f60*/  PRMT R4, R4, 0x7710, RZ ;  /* 0x0000771004047816 */ /* 0x000fcc00000000ff */
[----:B------:R-:W0:Y:S02]  /*8f70*/  I2F.F64.S16 R4, R4 ;  /* 0x0000000400047312 */ /* 0x000e240000101c00 */
[----:B0-----:R0:W-:Y:S01]  /*8f80*/  STG.E.128 desc[UR36][R16.64], R4 ;  /* 0x0000000410007986 */ /* 0x0011e2000c101d24 */
[----:B------:R-:W-:Y:S05]  /*8f90*/  BRA `(.L_x_19972) ;  /* 0x00000008007c7947 */ /* 0x000fea0003800000 */
.L_x_19980:
        /* <DEDUP_REMOVED lines=21> */
.L_x_19985:
[----:B------:R-:W-:Y:S05]  /*90f0*/  BSYNC B0 ;  /* 0x0000000000007941 */ /* 0x000fea0003800000 */
.L_x_19984:
[----:B------:R-:W-:-:S05]  /*9100*/  LOP3.LUT R3, R0, R3, RZ, 0xfc, !PT ;  /* 0x0000000300037212 */ /* 0x000fca00078efcff */
[----:B------:R0:W-:Y:S01]  /*9110*/  STG.E.U8 desc[UR36][R16.64], R3 ;  /* 0x0000000310007986 */ /* 0x0001e2000c101124 */
[----:B------:R-:W-:Y:S05]  /*9120*/  BRA `(.L_x_19972) ;  /* 0x0000000800187947 */ /* 0x000fea0003800000 */
.L_x_19983:
        /* <DEDUP_REMOVED lines=13> */
.L_x_19987:
[----:B------:R-:W-:Y:S01]  /*9200*/  IMAD.MOV.U32 R0, RZ, RZ, 0x7f ;  /* 0x0000007fff007424 */ /* 0x000fe200078e00ff */
[----:B------:R-:W-:-:S04]  /*9210*/  ISETP.GT.U32.AND P0, PT, R2, 0x7f800000, PT ;  /* 0x7f8000000200780c */ /* 0x000fc80003f04070 */
[----:B------:R-:W-:-:S09]  /*9220*/  SEL R0, R0, 0x7c, P0 ;  /* 0x0000007c00007807 */ /* 0x000fd20000000000 */
.L_x_19988:
[----:B------:R-:W-:Y:S05]  /*9230*/  BSYNC B0 ;  /* 0x0000000000007941 */ /* 0x000fea0003800000 */
.L_x_19986:
[----:B------:R-:W-:-:S04]  /*9240*/  LOP3.LUT R2, R3, 0x80000000, RZ, 0xc0, !PT ;  /* 0x8000000003027812 */ /* 0x000fc800078ec0ff */
[----:B------:R-:W-:-:S04]  /*9250*/  SHF.R.U32.HI R3, RZ, 0x18, R2 ;  /* 0x00000018ff037819 */ /* 0x000fc80000011602 */
[----:B------:R-:W-:-:S05]  /*9260*/  LOP3.LUT R3, R0, R3, RZ, 0xfc, !PT ;  /* 0x0000000300037212 */ /* 0x000fca00078efcff */
[----:B------:R0:W-:Y:S01]  /*9270*/  STG.E.U8 desc[UR36][R16.64], R3 ;  /* 0x0000000310007986 */ /* 0x0001e2000c101124 */
[----:B------:R-:W-:Y:S05]  /*9280*/  BRA `(.L_x_19972) ;  /* 0x0000000400c07947 */ /* 0x000fea0003800000 */
.L_x_19982:
[----:B------:R-:W0:Y:S02]  /*9290*/  I2F.S8 R0, R3 ;  /* 0x0000000300007306 */ /* 0x000e240000001400 */
[----:B0-----:R-:W-:-:S05]  /*92a0*/  F2FP.BF16.F32.PACK_AB R0, RZ, R0 ;  /* 0x00000000ff00723e */ /* 0x001fca00000010ff */
[----:B------:R0:W-:Y:S01]  /*92b0*/  STG.E.U16 desc[UR36][R16.64], R0 ;  /* 0x0000000010007986 */ /* 0x0001e2000c101524 */
[----:B------:R-:W-:Y:S05]  /*92c0*/  BRA `(.L_x_19972) ;  /* 0x0000000400b07947 */ /* 0x000fea0003800000 */
.L_x_19979:
        /* <DEDUP_REMOVED lines=12> */
.L_x_19991:
        /* <DEDUP_REMOVED lines=17> */
.L_x_19994:
[----:B------:R-:W-:-:S04]  /*94a0*/  LOP3.LUT R2, R3, 0x80000000, RZ, 0xc0, !PT ;  /* 0x8000000003027812 */ /* 0x000fc800078ec0ff */
[----:B------:R-:W-:-:S04]  /*94b0*/  SHF.R.U32.HI R3, RZ, 0x18, R2 ;  /* 0x00000018ff037819 */ /* 0x000fc80000011602 */
[----:B------:R-:W-:-:S04]  /*94c0*/  LOP3.LUT R0, R0, R3, RZ, 0xfc, !PT ;  /* 0x0000000300007212 */ /* 0x000fc800078efcff */
[----:B------:R-:W-:-:S07]  /*94d0*/  PRMT R8, R0, 0x7610, R8 ;  /* 0x0000761000087816 */ /* 0x000fce0000000008 */
.L_x_19993:
[----:B------:R-:W-:Y:S05]  /*94e0*/  BSYNC B0 ;  /* 0x0000000000007941 */ /* 0x000fea0003800000 */
.L_x_19992:
[----:B------:R0:W-:Y:S01]  /*94f0*/  STG.E.U8 desc[UR36][R16.64], R8 ;  /* 0x0000000810007986 */ /* 0x0001e2000c101124 */
[----:B------:R-:W-:Y:S05]  /*9500*/  BRA `(.L_x_19972) ;  /* 0x0000000400207947 */ /* 0x000fea0003800000 */
.L_x_19990:
        /* <DEDUP_REMOVED lines=17> */
.L_x_19997:
[----:B------:R-:W-:-:S04]  /*9620*/  LOP3.LUT R2, R3, 0x80000000, RZ, 0xc0, !PT ;  /* 0x8000000003027812 */ /* 0x000fc800078ec0ff */
[----:B------:R-:W-:-:S04]  /*9630*/  SHF.R.U32.HI R3, RZ, 0x18, R2 ;  /* 0x00000018ff037819 */ /* 0x000fc80000011602 */
[----:B------:R-:W-:-:S04]  /*9640*/  LOP3.LUT R0, R0, R3, RZ, 0xfc, !PT ;  /* 0x0000000300007212 */ /* 0x000fc800078efcff */
[----:B------:R-:W-:-:S07]  /*9650*/  PRMT R8, R0, 0x7610, R8 ;  /* 0x0000761000087816 */ /* 0x000fce0000000008 */
.L_x_19996:
[----:B------:R-:W-:Y:S05]  /*9660*/  BSYNC B0 ;  /* 0x0000000000007941 */ /* 0x000fea0003800000 */
.L_x_19995:
[----:B------:R0:W-:Y:S01]  /*9670*/  STG.E.U8 desc[UR36][R16.64], R8 ;  /* 0x0000000810007986 */ /* 0x0001e2000c101124 */
[----:B------:R-:W-:Y:S05]  /*9680*/  BRA `(.L_x_19972) ;  /* 0x0000000000c07947 */ /* 0x000fea0003800000 */
.L_x_19989:
        /* <DEDUP_REMOVED lines=23> */
.L_x_19971:
        /* <DEDUP_REMOVED lines=16> */
.L_x_20000:
[----:B------:R-:W-:Y:S05]  /*9900*/  BRA `(.L_x_19972) ;  /* 0x0000000000207947 */ /* 0x000fea0003800000 */
.L_x_19999:
[----:B------:R-:W-:-:S04]  /*9910*/  LOP3.LUT R3, R3, 0xffff, RZ, 0xc0, !PT ;  /* 0x0000ffff03037812 */ /* 0x000fc800078ec0ff */
[----:B------:R-:W-:-:S05]  /*9920*/  PRMT R3, R3, 0x8880, RZ ;  /* 0x0000888003037816 */ /* 0x000fca00000000ff */
[----:B------:R-:W-:-:S05]  /*9930*/  IMAD.MOV.U32 R2, RZ, RZ, R3 ;  /* 0x000000ffff027224 */ /* 0x000fca00078e0003 */
[----:B------:R-:W-:-:S05]  /*9940*/  SHF.R.S32.HI R3, RZ, 0x1f, R2 ;  /* 0x0000001fff037819 */ /* 0x000fca0000011402 */
[----:B------:R0:W-:Y:S01]  /*9950*/  STG.E.64 desc[UR36][R16.64], R2 ;  /* 0x0000000210007986 */ /* 0x0001e2000c101b24 */
[----:B------:R-:W-:Y:S05]  /*9960*/  BRA `(.L_x_19972) ;  /* 0x0000000000087947 */ /* 0x000fea0003800000 */
.L_x_19998:
[----:B------:R-:W-:-:S05]  /*9970*/  PRMT R3, R3, 0x8880, RZ ;  /* 0x0000888003037816 */ /* 0x000fca00000000ff */
[----:B------:R0:W-:Y:S02]  /*9980*/  STG.E desc[UR36][R16.64], R3 ;  /* 0x0000000310007986 */ /* 0x0001e4000c101924 */
.L_x_19972:
[----:B------:R-:W-:-:S07]  /*9990*/  VIADD R19, R19, 0x80 ;  /* 0x0000008013137836 */ /* 0x000fce0000000000 */
.L_x_19932:
[----:B------:R-:W-:Y:S05]  /*99a0*/  BSYNC B6 ;  /* 0x0000000000067941 */ /* 0x000fea0003800000 */
.L_x_19931:
        /* <DEDUP_REMOVED lines=306> */
.L_x_20001:
        /* <DEDUP_REMOVED lines=20> */
.L_x_20005:
[----:B------:R4:W5:Y:S01]  /*ae10*/  LDG.E.U8 R0, desc[UR36][R2.64] ;  /* 0x0000002402007981 */ /* 0x000962000c1e1100 */
[----:B------:R-:W-:Y:S05]  /*ae20*/  BRA `(.L_x_20007) ;  /* 0x0000000c00547947 */ /* 0x000fea0003800000 */
.L_x_20004:
        /* <DEDUP_REMOVED lines=8> */
.L_x_20009:
[----:B------:R2:W5:Y:S01]  /*aeb0*/  LDG.E.U8 R0, desc[UR36][R2.64] ;  /* 0x0000002402007981 */ /* 0x000562000c1e1100 */
[----:B------:R-:W-:Y:S05]  /*aec0*/  BRA `(.L_x_20007) ;  /* 0x0000000c002c7947 */ /* 0x000fea0003800000 */
.L_x_20008:
[----:B------:R0:W5:Y:S01]  /*aed0*/  LDG.E.U16 R0, desc[UR36][R2.64] ;  /* 0x0000002402007981 */ /* 0x000162000c1e1500 */
[----:B------:R-:W-:Y:S05]  /*aee0*/  BRA `(.L_x_20007) ;  /* 0x0000000c00247947 */ /* 0x000fea0003800000 */
.L_x_20003:
        /* <DEDUP_REMOVED lines=9> */
.L_x_20011:
[----:B------:R-:W2:Y:S02]  /*af80*/  LDG.E.U16 R4, desc[UR36][R2.64] ;  /* 0x0000002402047981 */ /* 0x000ea4000c1e1500 */
[----:B--2---:R-:W-:-:S06]  /*af90*/  HADD2.F32 R4, -RZ, R4.H0_H0 ;  /* 0x20000004ff047230 */ /* 0x004fcc0000004100 */
[----:B------:R-:W0:Y:S02]  /*afa0*/  F2I.FTZ.TRUNC.NTZ R4, R4 ;  /* 0x0000000400047305 */ /* 0x000e24000021f100 */
[----:B0-----:R-:W-:Y:S01]  /*afb0*/  PRMT R0, R4, 0x7610, R0 ;  /* 0x0000761004007816 */ /* 0x001fe20000000000 */
[----:B------:R-:W-:Y:S06]  /*afc0*/  BRA `(.L_x_20007) ;  /* 0x0000000800ec7947 */ /* 0x000fec0003800000 */
.L_x_20010:
        /* <DEDUP_REMOVED lines=9> */
.L_x_20013:
[----:B------:R-:W2:Y:S02]  /*b060*/  LDG.E.U16 R2, desc[UR36][R2.64] ;  /* 0x0000002402027981 */ /* 0x000ea4000c1e1500 */
[----:B--2---:R-:W-:-:S06]  /*b070*/  HADD2.F32 R4, -RZ, R2.H0_H0 ;  /* 0x20000002ff047230 */ /* 0x004fcc0000004100 */
[----:B------:R-:W0:Y:S02]  /*b080*/  F2I.FTZ.TRUNC.NTZ R4, R4 ;  /* 0x0000000400047305 */ /* 0x000e24000021f100 */
[----:B0-----:R-:W-:Y:S01]  /*b090*/  PRMT R0, R4, 0x7610, R0 ;  /* 0x0000761004007816 */ /* 0x001fe20000000000 */
[----:B------:R-:W-:Y:S06]  /*b0a0*/  BRA `(.L_x_20007) ;  /* 0x0000000800b47947 */ /* 0x000fec0003800000 */
.L_x_20012:
[----:B------:R-:W2:Y:S02]  /*b0b0*/  LDG.E.64 R2, desc[UR36][R2.64] ;  /* 0x0000002402027981 */ /* 0x000ea4000c1e1b00 */
[----:B--2---:R0:W1:Y:S01]  /*b0c0*/  F2I.F64.TRUNC R0, R2 ;  /* 0x0000000200007311 */ /* 0x004062000030d100 */
[----:B------:R-:W-:Y:S05]  /*b0d0*/  BRA `(.L_x_20007) ;  /* 0x0000000800a87947 */ /* 0x000fea0003800000 */
.L_x_20002:
        /* <DEDUP_REMOVED lines=12> */
.L_x_20016:
[----:B------:R-:W2:Y:S02]  /*b1a0*/  LDG.E.64 R2, desc[UR36][R2.64] ;  /* 0x0000002402027981 */ /* 0x000ea4000c1e1b00 */
[----:B--2---:R0:W1:Y:S01]  /*b1b0*/  F2I.F64.TRUNC R0, R2 ;  /* 0x0000000200007311 */ /* 0x004062000030d100 */
[----:B------:R-:W-:Y:S05]  /*b1c0*/  BRA `(.L_x_20007) ;  /* 0x00000008006c7947 */ /* 0x000fea0003800000 */
.L_x_20015:
        /* <DEDUP_REMOVED lines=28> */
.L_x_20018:
        /* <DEDUP_REMOVED lines=15> */
.L_x_20017:
[----:B------:R-:W2:Y:S02]  /*b480*/  LDG.E.U16 R4, desc[UR36][R2.64] ;  /* 0x0000002402047981 */ /* 0x000ea4000c1e1500 */
[----:B--2---:R-:W-:-:S06]  /*b490*/  IMAD.U32 R4, R4, 0x10000, RZ ;  /* 0x0001000004047824 */ /* 0x004fcc00078e00ff */
[----:B------:R-:W0:Y:S02]  /*b4a0*/  F2I.FTZ.TRUNC.NTZ R4, R4 ;  /* 0x0000000400047305 */ /* 0x000e24000021f100 */
[----:B0-----:R-:W-:Y:S01]  /*b4b0*/  PRMT R0, R4, 0x7610, R0 ;  /* 0x0000761004007816 */ /* 0x001fe20000000000 */
[----:B------:R-:W-:Y:S06]  /*b4c0*/  BRA `(.L_x_20007) ;  /* 0x0000000400ac7947 */ /* 0x000fec0003800000 */
.L_x_20014:
        /* <DEDUP_REMOVED lines=10> */
.L_x_20021:
        /* <DEDUP_REMOVED lines=21> */
.L_x_20025:
[----:B------:R-:W-:Y:S05]  /*b6c0*/  BSYNC B1 ;  /* 0x0000000000017941 */ /* 0x000fea0003800000 */
.L_x_20024:
[----:B------:R-:W-:Y:S01]  /*b6d0*/  IMAD.SHL.U32 R2, R2, 0x100000, RZ ;  /* 0x0010000002027824 */ /* 0x000fe200078e00ff */
[----:B------:R-:W-:-:S04]  /*b6e0*/  LEA R3, R0, 0x3b800000, 0x17 ;  /* 0x3b80000000037811 */ /* 0x000fc800078eb8ff */
[----:B------:R-:W-:-:S07]  /*b6f0*/  LOP3.LUT R4, R3, R2, R4, 0xfe, !PT ;  /* 0x0000000203047212 */ /* 0x000fce00078efe04 */
.L_x_20023:
[----:B------:R-:W-:Y:S05]  /*b700*/  BSYNC B0 ;  /* 0x0000000000007941 */ /* 0x000fea0003800000 */
.L_x_20022:
[----:B------:R-:W0:Y:S02]  /*b710*/  F2I.FTZ.TRUNC.NTZ R4, R4 ;  /* 0x0000000400047305 */ /* 0x000e24000021f100 */
[----:B0-----:R-:W-:Y:S01]  /*b720*/  PRMT R0, R4, 0x7610, R0 ;  /* 0x0000761004007816 */ /* 0x001fe20000000000 */
[----:B------:R-:W-:Y:S06]  /*b730*/  BRA `(.L_x_20007) ;  /* 0x0000000400107947 */ /* 0x000fec0003800000 */
.L_x_20020:
        /* <DEDUP_REMOVED lines=21> */
.L_x_20029:
[----:B------:R-:W-:Y:S05]  /*b890*/  BSYNC B1 ;  /* 0x0000000000017941 */ /* 0x000fea0003800000 */
.L_x_20028:
[----:B------:R-:W-:Y:S01]  /*b8a0*/  IMAD.SHL.U32 R2, R2, 0x200000, RZ ;  /* 0x0020000002027824 */ /* 0x000fe200078e00ff */
[----:B------:R-:W-:-:S04]  /*b8b0*/  LEA R3, R0, 0x37800000, 0x17 ;  /* 0x3780000000037811 */ /* 0x000fc800078eb8ff */
[----:B------:R-:W-:-:S07]  /*b8c0*/  LOP3.LUT R4, R3, R2, R4, 0xfe, !PT ;  /* 0x0000000203047212 */ /* 0x000fce00078efe04 */
.L_x_20027:
[----:B------:R-:W-:Y:S05]  /*b8d0*/  BSYNC B0 ;  /* 0x0000000000007941 */ /* 0x000fea0003800000 */
.L_x_20026:
[----:B------:R-:W0:Y:S02]  /*b8e0*/  F2I.FTZ.TRUNC.NTZ R4, R4 ;  /* 0x0000000400047305 */ /* 0x000e24000021f100 */
[----:B0-----:R-:W-:Y:S01]  /*b8f0*/  PRMT R0, R4, 0x7610, R0 ;  /* 0x0000761004007816 */ /* 0x001fe20000000000 */
[----:B------:R-:W-:Y:S06]  /*b900*/  BRA `(.L_x_20007) ;  /* 0x00000000009c7947 */ /* 0x000fec0003800000 */
.L_x_20019:
        /* <DEDUP_REMOVED lines=14> */
.L_x_20033:
[----:B------:R-:W-:Y:S05]  /*b9f0*/  BSYNC B0 ;  /* 0x0000000000007941 */ /* 0x000fea0003800000 */
.L_x_20032:
[----:B------:R-:W0:Y:S02]  /*ba00*/  F2I.FTZ.TRUNC.NTZ R4, R4 ;  /* 0x0000000400047305 */ /* 0x000e24000021f100 */
[----:B0-----:R-:W-:Y:S01]  /*ba10*/  PRMT R0, R4, 0x7610, R0 ;  /* 0x0000761004007816 */ /* 0x001fe20000000000 */
[----:B------:R-:W-:Y:S06]  /*ba20*/  BRA `(.L_x_20007) ;  /* 0x0000000000547947 */ /* 0x000fec0003800000 */
.L_x_20006:
        /* <DEDUP_REMOVED lines=16> */
.L_x_20034:
[----:B------:R-:W-:Y:S01]  /*bb30*/  PRMT R0, RZ, 0x7610, R0 ;  /* 0x00007610ff007816 */ /* 0x000fe20000000000 */
[----:B------:R-:W-:Y:S06]  /*bb40*/  BRA `(.L_x_20007) ;  /* 0x00000000000c7947 */ /* 0x000fec0003800000 */
.L_x_20031:
[----:B------:R0:W5:Y:S01]  /*bb50*/  LDG.E.U8 R0, desc[UR36][R2.64] ;  /* 0x0000002402007981 */ /* 0x000162000c1e1100 */
[----:B------:R-:W-:Y:S05]  /*bb60*/  BRA `(.L_x_20007) ;  /* 0x0000000000047947 */ /* 0x000fea0003800000 */
.L_x_20030:
[----:B------:R0:W5:Y:S02]  /*bb70*/  LDG.E.U8 R0, desc[UR36][R2.64] ;  /* 0x0000002402007981 */ /* 0x000164000c1e1100 */
.L_x_20007:
[----:B-1---5:R-:W-:Y:S01]  /*bb80*/  LOP3.LUT R0, R0, 0xffff, RZ, 0xc0, !PT ;  /* 0x0000ffff00007812 */ /* 0x022fe200078ec0ff */
[----:B------:R-:W1:Y:S03]  /*bb90*/  LDC.S8 R6, c[0x0][0x421] ;  /* 0x00010840ff067b82 */ /* 0x000e660000000200 */
[----:B------:R-:W-:-:S04]  /*bba0*/  PRMT R4, R0, 0x8880, RZ ;  /* 0x0000888000047816 */ /* 0x000fc800000000ff */
[-C--:B------:R-:W-:Y:S02]  /*bbb0*/  IABS R5, R4.reuse ;  /* 0x0000000400057213 */ /* 0x080fe40000000000 */
[----:B------:R-:W-:Y:S02]  /*bbc0*/  IABS R10, R4 ;  /* 0x00000004000a7213 */ /* 0x000fe40000000000 */
[----:B------:R-:W2:Y:S01]  /*bbd0*/  I2F.RP R0, R5 ;  /* 0x0000000500007306 */ /* 0x000ea20000209400 */
[----:B-1----:R-:W-:-:S07]  /*bbe0*/  IABS R9, R6 ;  /* 0x0000000600097213 */ /* 0x002fce0000000000 */
[----:B--2---:R-:W0:Y:S02]  /*bbf0*/  MUFU.RCP R0, R0 ;  /* 0x0000000000007308 */ /* 0x004e240000001000 */
[----:B0--34-:R-:W-:Y:S02]  /*bc00*/  VIADD R2, R0, 0xffffffe ;  /* 0x0ffffffe00027836 */ /* 0x019fe40000000000 */
        /* <DEDUP_REMOVED lines=33> */
.L_x_20038:
[----:B------:R-:W-:Y:S01]  /*be20*/  STG.E.U8 desc[UR36][R16.64], R3 ;  /* 0x0000000310007986 */ /* 0x000fe2000c101124 */
[----:B------:R-:W-:Y:S05]  /*be30*/  EXIT ;  /* 0x000000000000794d */ /* 0x000fea0003800000 */
.L_x_20037:
        /* <DEDUP_REMOVED lines=12> */
.L_x_20041:
[----:B------:R-:W-:-:S05]  /*bf00*/  PRMT R3, R3, 0x8880, RZ ;  /* 0x0000888003037816 */ /* 0x000fca00000000ff */
[----:B------:R-:W-:Y:S01]  /*bf10*/  STG.E desc[UR36][R16.64], R3 ;  /* 0x0000000310007986 */ /* 0x000fe2000c101924 */
[----:B------:R-:W-:Y:S05]  /*bf20*/  EXIT ;  /* 0x000000000000794d */ /* 0x000fea0003800000 */
.L_x_20040:
[----:B------:R-:W-:-:S04]  /*bf30*/  PRMT R3, R3, 0x8880, RZ ;  /* 0x0000888003037816 */ /* 0x000fc800000000ff */
[----:B------:R-:W-:-:S05]  /*bf40*/  PRMT R3, R3, 0x7710, RZ ;  /* 0x0000771003037816 */ /* 0x000fca00000000ff */
[----:B------:R-:W-:Y:S01]  /*bf50*/  STG.E.U16 desc[UR36][R16.64], R3 ;  /* 0x0000000310007986 */ /* 0x000fe2000c101524 */
[----:B------:R-:W-:Y:S05]  /*bf60*/  EXIT ;  /* 0x000000000000794d */ /* 0x000fea0003800000 */
.L_x_20036:
        /* <DEDUP_REMOVED lines=9> */
.L_x_20043:
[----:B------:R-:W0:Y:S02]  /*c000*/  I2F.S8 R0, R3 ;  /* 0x0000000300007306 */ /* 0x000e240000001400 */
[----:B0-----:R-:W-:-:S05]  /*c010*/  F2FP.F16.F32.PACK_AB R0, RZ, R0 ;  /* 0x00000000ff00723e */ /* 0x001fca00000000ff */
[----:B------:R-:W-:Y:S01]  /*c020*/  STG.E.U16 desc[UR36][R16.64], R0 ;  /* 0x0000000010007986 */ /* 0x000fe2000c101524 */
[----:B------:R-:W-:Y:S05]  /*c030*/  EXIT ;  /* 0x000000000000794d */ /* 0x000fea0003800000 */
.L_x_20042:
        /* <DEDUP_REMOVED lines=10> */
.L_x_20045:
[----:B------:R-:W0:Y:S02]  /*c0e0*/  I2F.S8 R3, R3 ;  /* 0x0000000300037306 */ /* 0x000e240000001400 */
[----:B0-----:R-:W-:-:S04]  /*c0f0*/  F2FP.F16.F32.PACK_AB R3, RZ, R3 ;  /* 0x00000003ff03723e */ /* 0x001fc800000000ff */
[----:B------:R-:W-:-:S05]  /*c100*/  PRMT R3, R3, 0x5410, RZ ;  /* 0x0000541003037816 */ /* 0x000fca00000000ff */
[----:B------:R-:W-:Y:S01]  /*c110*/  STG.E desc[UR36][R16.64], R3 ;  /* 0x0000000310007986 */ /* 0x000fe2000c101924 */
[----:B------:R-:W-:Y:S05]  /*c120*/  EXIT ;  /* 0x000000000000794d */ /* 0x000fea0003800000 */
.L_x_20044:
[----:B------:R-:W-:-:S04]  /*c130*/  PRMT R2, R3, 0x8880, RZ ;  /* 0x0000888003027816 */ /* 0x000fc800000000ff */
[----:B------:R-:W-:-:S06]  /*c140*/  PRMT R2, R2, 0x7710, RZ ;  /* 0x0000771002027816 */ /* 0x000fcc00000000ff */
[----:B------:R-:W0:Y:S02]  /*c150*/  I2F.F64.S16 R2, R2 ;  /* 0x0000000200027312 */ /* 0x000e240000101c00 */
[----:B0-----:R-:W-:Y:S01]  /*c160*/  STG.E.64 desc[UR36][R16.64], R2 ;  /* 0x0000000210007986 */ /* 0x001fe2000c101b24 */
[----:B------:R-:W-:Y:S05]  /*c170*/  EXIT ;  /* 0x000000000000794d */ /* 0x000fea0003800000 */
.L_x_20035:
        /* <DEDUP_REMOVED lines=12> */
.L_x_20048:
[----:B------:R-:W-:Y:S02]  /*c240*/  PRMT R4, R3, 0x8880, RZ ;  /* 0x0000888003047816 */ /* 0x000fe400000000ff */
[----:B------:R-:W-:Y:S02]  /*c250*/  CS2R R6, SRZ ;  /* 0x0000000000067805 */ /* 0x000fe4000001ff00 */
[----:B------:R-:W-:-:S06]  /*c260*/  PRMT R4, R4, 0x7710, RZ ;  /* 0x0000771004047816 */ /* 0x000fcc00000000ff */
[----:B------:R-:W0:Y:S02]  /*c270*/  I2F.F64.S16 R4, R4 ;  /* 0x0000000400047312 */ /* 0x000e240000101c00 */
[----:B0-----:R-:W-:Y:S01]  /*c280*/  STG.E.128 desc[UR36][R16.64], R4 ;  /* 0x0000000410007986 */ /* 0x001fe2000c101d24 */
[----:B------:R-:W-:Y:S05]  /*c290*/  EXIT ;  /* 0x000000000000794d */ /* 0x000fea0003800000 */
.L_x_20047:
        /* <DEDUP_REMOVED lines=21> */
.L_x_20052:
[----:B------:R-:W-:Y:S05]  /*c3f0*/  BSYNC B0 ;  /* 0x0000000000007941 */ /* 0x000fea0003800000 */
.L_x_20051:
[----:B------:R-:W-:-:S05]  /*c400*/  LOP3.LUT R3, R0, R3, RZ, 0xfc, !PT ;  /* 0x0000000300037212 */ /* 0x000fca00078efcff */
[----:B------:R-:W-:Y:S01]  /*c410*/  STG.E.U8 desc[UR36][R16.64], R3 ;  /* 0x0000000310007986 */ /* 0x000fe2000c101124 */
[----:B------:R-:W-:Y:S05]  /*c420*/  EXIT ;  /* 0x000000000000794d */ /* 0x000fea0003800000 */
.L_x_20050:
        /* <DEDUP_REMOVED lines=13> */
.L_x_20054:
[----:B------:R-:W-:Y:S01]  /*c500*/  IMAD.MOV.U32 R0, RZ, RZ, 0x7f ;  /* 0x0000007fff007424 */ /* 0x000fe200078e00ff */
[----:B------:R-:W-:-:S04]  /*c510*/  ISETP.GT.U32.AND P0, PT, R2, 0x7f800000, PT ;  /* 0x7f8000000200780c */ /* 0x000fc80003f04070 */
[----:B------:R-:W-:-:S09]  /*c520*/  SEL R0, R0, 0x7c, P0 ;  /* 0x0000007c00007807 */ /* 0x000fd20000000000 */
.L_x_20055:
[----:B------:R-:W-:Y:S05]  /*c530*/  BSYNC B0 ;  /* 0x0000000000007941 */ /* 0x000fea0003800000 */
.L_x_20053:
[----:B------:R-:W-:-:S04]  /*c540*/  LOP3.LUT R2, R3, 0x80000000, RZ, 0xc0, !PT ;  /* 0x8000000003027812 */ /* 0x000fc800078ec0ff */
[----:B------:R-:W-:-:S04]  /*c550*/  SHF.R.U32.HI R3, RZ, 0x18, R2 ;  /* 0x00000018ff037819 */ /* 0x000fc80000011602 */
[----:B------:R-:W-:-:S05]  /*c560*/  LOP3.LUT R3, R0, R3, RZ, 0xfc, !PT ;  /* 0x0000000300037212 */ /* 0x000fca00078efcff */
[----:B------:R-:W-:Y:S01]  /*c570*/  STG.E.U8 desc[UR36][R16.64], R3 ;  /* 0x0000000310007986 */ /* 0x000fe2000c101124 */
[----:B------:R-:W-:Y:S05]  /*c580*/  EXIT ;  /* 0x000000000000794d */ /* 0x000fea0003800000 */
.L_x_20049:
[----:B------:R-:W0:Y:S02]  /*c590*/  I2F.S8 R0, R3 ;  /* 0x0000000300007306 */ /* 0x000e240000001400 */
[----:B0-----:R-:W-:-:S05]  /*c5a0*/  F2FP.BF16.F32.PACK_AB R0, RZ, R0 ;  /* 0x00000000ff00723e */ /* 0x001fca00000010ff */
[----:B------:R-:W-:Y:S01]  /*c5b0*/  STG.E.U16 desc[UR36][R16.64], R0 ;  /* 0x0000000010007986 */ /* 0x000fe2000c101524 */
[----:B------:R-:W-:Y:S05]  /*c5c0*/  EXIT ;  /* 0x000000000000794d */ /* 0x000fea0003800000 */
.L_x_20046:
        /* <DEDUP_REMOVED lines=12> */
.L_x_20058:
        /* <DEDUP_REMOVED lines=17> */
.L_x_20061:
[----:B------:R-:W-:-:S04]  /*c7a0*/  LOP3.LUT R2, R3, 0x80000000, RZ, 0xc0, !PT ;  /* 0x8000000003027812 */ /* 0x000fc800078ec0ff */
[----:B------:R-:W-:-:S04]  /*c7b0*/  SHF.R.U32.HI R3, RZ, 0x18, R2 ;  /* 0x00000018ff037819 */ /* 0x000fc80000011602 */
[----:B------:R-:W-:-:S04]  /*c7c0*/  LOP3.LUT R0, R0, R3, RZ, 0xfc, !PT ;  /* 0x0000000300007212 */ /* 0x000fc800078efcff */
[----:B------:R-:W-:-:S07]  /*c7d0*/  PRMT R8, R0, 0x7610, R8 ;  /* 0x0000761000087816 */ /* 0x000fce0000000008 */
.L_x_20060:
[----:B------:R-:W-:Y:S05]  /*c7e0*/  BSYNC B0 ;  /* 0x0000000000007941 */ /* 0x000fea0003800000 */
.L_x_20059:
[----:B------:R-:W-:Y:S01]  /*c7f0*/  STG.E.U8 desc[UR36][R16.64], R8 ;  /* 0x0000000810007986 */ /* 0x000fe2000c101124 */
[----:B------:R-:W-:Y:S05]  /*c800*/  EXIT ;  /* 0x000000000000794d */ /* 0x000fea0003800000 */
.L_x_20057:
        /* <DEDUP_REMOVED lines=17> */
.L_x_20064:
[----:B------:R-:W-:-:S04]  /*c920*/  LOP3.LUT R2, R3, 0x80000000, RZ, 0xc0, !PT ;  /* 0x8000000003027812 */ /* 0x000fc800078ec0ff */
[----:B------:R-:W-:-:S04]  /*c930*/  SHF.R.U32.HI R3, RZ, 0x18, R2 ;  /* 0x00000018ff037819 */ /* 0x000fc80000011602 */
[----:B------:R-:W-:-:S04]  /*c940*/  LOP3.LUT R0, R0, R3, RZ, 0xfc, !PT ;  /* 0x0000000300007212 */ /* 0x000fc800078efcff */
[----:B------:R-:W-:-:S07]  /*c950*/  PRMT R8, R0, 0x7610, R8 ;  /* 0x0000761000087816 */ /* 0x000fce0000000008 */
.L_x_20063:
[----:B------:R-:W-:Y:S05]  /*c960*/  BSYNC B0 ;  /* 0x0000000000007941 */ /* 0x000fea0003800000 */
.L_x_20062:
[----:B------:R-:W-:Y:S01]  /*c970*/  STG.E.U8 desc[UR36][R16.64], R8 ;  /* 0x0000000810007986 */ /* 0x000fe2000c101124 */
[----:B------:R-:W-:Y:S05]  /*c980*/  EXIT ;  /* 0x000000000000794d */ /* 0x000fea0003800000 */
.L_x_20056:
        /* <DEDUP_REMOVED lines=23> */
.L_x_20039:
        /* <DEDUP_REMOVED lines=16> */
.L_x_20067:
[----:B------:R-:W-:Y:S05]  /*cc00*/  EXIT ;  /* 0x000000000000794d */ /* 0x000fea0003800000 */
.L_x_20066:
[----:B------:R-:W-:-:S04]  /*cc10*/  LOP3.LUT R3, R3, 0xffff, RZ, 0xc0, !PT ;  /* 0x0000ffff03037812 */ /* 0x000fc800078ec0ff */
[----:B------:R-:W-:-:S05]  /*cc20*/  PRMT R3, R3, 0x8880, RZ ;  /* 0x0000888003037816 */ /* 0x000fca00000000ff */
[----:B------:R-:W-:-:S05]  /*cc30*/  IMAD.MOV.U32 R2, RZ, RZ, R3 ;  /* 0x000000ffff027224 */ /* 0x000fca00078e0003 */
[----:B------:R-:W-:-:S05]  /*cc40*/  SHF.R.S32.HI R3, RZ, 0x1f, R2 ;  /* 0x0000001fff037819 */ /* 0x000fca0000011402 */
[----:B------:R-:W-:Y:S01]  /*cc50*/  STG.E.64 desc[UR36][R16.64], R2 ;  /* 0x0000000210007986 */ /* 0x000fe2000c101b24 */
[----:B------:R-:W-:Y:S05]  /*cc60*/  EXIT ;  /* 0x000000000000794d */ /* 0x000fea0003800000 */
.L_x_20065:
[----:B------:R-:W-:-:S05]  /*cc70*/  PRMT R3, R3, 0x8880, RZ ;  /* 0x0000888003037816 */ /* 0x000fca00000000ff */
[----:B------:R-:W-:Y:S01]  /*cc80*/  STG.E desc[UR36][R16.64], R3 ;  /* 0x0000000310007986 */ /* 0x000fe2000c101924 */
[----:B------:R-:W-:Y:S05]  /*cc90*/  EXIT ;  /* 0x000000000000794d */ /* 0x000fea0003800000 */
.L_x_20068:
        /* <DEDUP_REMOVED lines=14> */
.L_x_22949:


//--------------------- .text._ZN2at6native27unrolled_elementwise_kernelINS0_13AUnaryFunctorIaaaZZZNS0_15binary_internal21div_trunc_kernel_cudaERNS_18TensorIteratorBaseEENKUlvE_clEvENKUlvE0_clEvEUlaaE_EESt5arrayIPcLm2EELi4E23TrivialOffsetCalculatorILi1EjESE_NS0_6memory12LoadWithCastILi1EEENSF_13StoreWithCastILi1EEEEEviT_T0_T2_T3_T4_T5_ --------------------------
	.section	.text._ZN2at6native27unrolled_elementwise_kernelINS0_13AUnaryFunctorIaaaZZZNS0_15binary_internal21div_trunc_kernel_cudaERNS_18TensorIteratorBaseEENKUlvE_clEvENKUlvE0_clEvEUlaaE_EESt5arrayIPcLm2EELi4E23TrivialOffsetCalculatorILi1EjESE_NS0_6memory12LoadWithCastILi1EEENSF_13StoreWithCastILi1EEEEEviT_T0_T2_T3_T4_T5_,"ax",@progbits
	.align	128
        .global         _ZN2at6native27unrolled_elementwise_kernelINS0_13AUnaryFunctorIaaaZZZNS0_15binary_internal21div_trunc_kernel_cudaERNS_18TensorIteratorBaseEENKUlvE_clEvENKUlvE0_clEvEUlaaE_EESt5arrayIPcLm2EELi4E23TrivialOffsetCalculatorILi1EjESE_NS0_6memory12LoadWithCastILi1EEENSF_13StoreWithCastILi1EEEEEviT_T0_T2_T3_T4_T5_
        .type           _ZN2at6native27unrolled_elementwise_kernelINS0_13AUnaryFunctorIaaaZZZNS0_15binary_internal21div_trunc_kernel_cudaERNS_18TensorIteratorBaseEENKUlvE_clEvENKUlvE0_clEvEUlaaE_EESt5arrayIPcLm2EELi4E23TrivialOffsetCalculatorILi1EjESE_NS0_6memory12LoadWithCastILi1EEENSF_13StoreWithCastILi1EEEEEviT_T0_T2_T3_T4_T5_,@function
        .size           _ZN2at6native27unrolled_elementwise_kernelINS0_13AUnaryFunctorIaaaZZZNS0_15binary_internal21div_trunc_kernel_cudaERNS_18TensorIteratorBaseEENKUlvE_clEvENKUlvE0_clEvEUlaaE_EESt5arrayIPcLm2EELi4E23TrivialOffsetCalculatorILi1EjESE_NS0_6memory12LoadWithCastILi1EEENSF_13StoreWithCastILi1EEEEEviT_T0_T2_T3_T4_T5_,(.L_x_22950 - _ZN2at6native27unrolled_elementwise_kernelINS0_13AUnaryFunctorIaaaZZZNS0_15binary_internal21div_trunc_kernel_cudaERNS_18TensorIteratorBaseEENKUlvE_clEvENKUlvE0_clEvEUlaaE_EESt5arrayIPcLm2EELi4E23TrivialOffsetCalculatorILi1EjESE_NS0_6memory12LoadWithCastILi1EEENSF_13StoreWithCastILi1EEEEEviT_T0_T2_T3_T4_T5_)
        .other          _ZN2at6native27unrolled_elementwise_kernelINS0_13AUnaryFunctorIaaaZZZNS0_15binary_internal21div_trunc_kernel_cudaERNS_18TensorIteratorBaseEENKUlvE_clEvENKUlvE0_clEvEUlaaE_EESt5arrayIPcLm2EELi4E23TrivialOffsetCalculatorILi1EjESE_NS0_6memory12LoadWithCastILi1EEENSF_13StoreWithCastILi1EEEEEviT_T0_T2_T3_T4_T5_,@"STO_CUDA_ENTRY STV_DEFAULT"
_ZN2at6native27unrolled_elementwise_kernelINS0_13AUnaryFunctorIaaaZZZNS0_15binary_internal21div_trunc_kernel_cudaERNS_18TensorIteratorBaseEENKUlvE_clEvENKUlvE0_clEvEUlaaE_EESt5arrayIPcLm2EELi4E23TrivialOffsetCalculatorILi1EjESE_NS0_6memory12LoadWithCastILi1EEENSF_13StoreWithCastILi1EEEEEviT_T0_T2_T3_T4_T5_:
.text._ZN2at6native27unrolled_elementwise_kernelINS0_13AUnaryFunctorIaaaZZZNS0_15binary_internal21div_trunc_kernel_cudaERNS_18TensorIteratorBaseEENKUlvE_clEvENKUlvE0_clEvEUlaaE_EESt5arrayIPcLm2EELi4E23TrivialOffsetCalculatorILi1EjESE_NS0_6memory12LoadWithCastILi1EEENSF_13StoreWithCastILi1EEEEEviT_T0_T2_T3_T4_T5_:
        /* <DEDUP_REMOVED lines=31> */
.L_x_20074:
[----:B------:R3:W5:Y:S01]  /*01f0*/  LDG.E.U8 R24, desc[UR36][R4.64] ;  /* 0x0000002404187981 */ /* 0x000762000c1e1100 */
[----:B------:R-:W-:Y:S05]  /*0200*/  BRA `(.L_x_20076) ;  /* 0x0000000c00587947 */ /* 0x000fea0003800000 */
.L_x_20073:
        /* <DEDUP_REMOVED lines=8> */
.L_x_20078:
[----:B------:R1:W5:Y:S01]  /*0290*/  LDG.E.U8 R24, desc[UR36][R4.64] ;  /* 0x0000002404187981 */ /* 0x000362000c1e1100 */
[----:B------:R-:W-:Y:S05]  /*02a0*/  BRA `(.L_x_20076) ;  /* 0x0000000c00307947 */ /* 0x000fea0003800000 */
.L_x_20077:
[----:B------:R2:W5:Y:S01]  /*02b0*/  LDG.E.U16 R24, desc[UR36][R4.64] ;  /* 0x0000002404187981 */ /* 0x000562000c1e1500 */
[----:B------:R-:W-:Y:S05]  /*02c0*/  BRA `(.L_x_20076) ;  /* 0x0000000c00287947 */ /* 0x000fea0003800000 */
.L_x_20072:
        /* <DEDUP_REMOVED lines=9> */
.L_x_20080:
[----:B------:R-:W2:Y:S02]  /*0360*/  LDG.E.U16 R0, desc[UR36][R4.64] ;  /* 0x0000002404007981 */ /* 0x000ea4000c1e1500 */
[----:B--2---:R-:W-:-:S06]  /*0370*/  HADD2.F32 R0, -RZ, R0.H0_H0 ;  /* 0x20000000ff007230 */ /* 0x004fcc0000004100 */
[----:B------:R-:W0:Y:S02]  /*0380*/  F2I.FTZ.TRUNC.NTZ R0, R0 ;  /* 0x0000000000007305 */ /* 0x000e24000021f100 */
[----:B0-----:R-:W-:Y:S01]  /*0390*/  PRMT R24, R0, 0x7610, R24 ;  /* 0x0000761000187816 */ /* 0x001fe20000000018 */
[----:B------:R-:W-:Y:S06]  /*03a0*/  BRA `(.L_x_20076) ;  /* 0x0000000800f07947 */ /* 0x000fec0003800000 */
.L_x_20079:
        /* <DEDUP_REMOVED lines=9> */
.L_x_20082:
[----:B------:R-:W2:Y:S02]  /*0440*/  LDG.E.U16 R4, desc[UR36][R4.64] ;  /* 0x0000002404047981 */ /* 0x000ea4000c1e1500 */
[----:B--2---:R-:W-:-:S06]  /*0450*/  HADD2.F32 R0, -RZ, R4.H0_H0 ;  /* 0x20000004ff007230 */ /* 0x004fcc0000004100 */
[----:B------:R-:W0:Y:S02]  /*0460*/  F2I.FTZ.TRUNC.NTZ R0, R0 ;  /* 0x0000000000007305 */ /* 0x000e24000021f100 */
[----:B0-----:R-:W-:Y:S01]  /*0470*/  PRMT R24, R0, 0x7610, R24 ;  /* 0x0000761000187816 */ /* 0x001fe20000000018 */
[----:B------:R-:W-:Y:S06]  /*0480*/  BRA `(.L_x_20076) ;  /* 0x0000000800b87947 */ /* 0x000fec0003800000 */
.L_x_20081:
[----:B------:R-:W2:Y:S02]  /*0490*/  LDG.E.64 R4, desc[UR36][R4.64] ;  /* 0x0000002404047981 */ /* 0x000ea4000c1e1b00 */
[----:B--2---:R0:W1:Y:S01]  /*04a0*/  F2I.F64.TRUNC R24, R4 ;  /* 0x0000000400187311 */ /* 0x004062000030d100 */
[----:B------:R-:W-:Y:S05]  /*04b0*/  BRA `(.L_x_20076) ;  /* 0x0000000800ac7947 */ /* 0x000fea0003800000 */
.L_x_20071:
        /* <DEDUP_REMOVED lines=12> */
.L_x_20085:
[----:B------:R-:W2:Y:S02]  /*0580*/  LDG.E.64 R4, desc[UR36][R4.64] ;  /* 0x0000002404047981 */ /* 0x000ea4000c1e1b00 */
[----:B--2---:R0:W1:Y:S01]  /*0590*/  F2I.F64.TRUNC R24, R4 ;  /* 0x0000000400187311 */ /* 0x004062000030d100 */
[----:B------:R-:W-:Y:S05]  /*05a0*/  BRA `(.L_x_20076) ;  /* 0x0000000800707947 */ /* 0x000fea0003800000 */
.L_x_20084:
        /* <DEDUP_REMOVED lines=28> */
.L_x_20087:
        /* <DEDUP_REMOVED lines=16> */
.L_x_20086:
[----:B------:R-:W2:Y:S02]  /*0870*/  LDG.E.U16 R0, desc[UR36][R4.64] ;  /* 0x0000002404007981 */ /* 0x000ea4000c1e1500 */
[----:B--2---:R-:W-:-:S06]  /*0880*/  IMAD.U32 R0, R0, 0x10000, RZ ;  /* 0x0001000000007824 */ /* 0x004fcc00078e00ff */
[----:B------:R-:W0:Y:S02]  /*0890*/  F2I.FTZ.TRUNC.NTZ R0, R0 ;  /* 0x0000000000007305 */ /* 0x000e24000021f100 */
[----:B0-----:R-:W-:Y:S01]  /*08a0*/  PRMT R24, R0, 0x7610, R24 ;  /* 0x0000761000187816 */ /* 0x001fe20000000018 */
[----:B------:R-:W-:Y:S06]  /*08b0*/  BRA `(.L_x_20076) ;  /* 0x0000000400ac7947 */ /* 0x000fec0003800000 */
.L_x_20083:
        /* <DEDUP_REMOVED lines=10> */
.L_x_20090:
        /* <DEDUP_REMOVED lines=21> */
.L_x_20094:
[----:B------:R-:W-:Y:S05]  /*0ab0*/  BSYNC B1 ;  /* 0x0000000000017941 */ /* 0x000fea0003800000 */
.L_x_20093:
[----:B------:R-:W-:Y:S01]  /*0ac0*/  LEA R5, R0, 0x3b800000, 0x17 ;  /* 0x3b80000000057811 */ /* 0x000fe200078eb8ff */
[----:B------:R-:W-:-:S05]  /*0ad0*/  IMAD.SHL.U32 R0, R3, 0x100000, RZ ;  /* 0x0010000003007824 */ /* 0x000fca00078e00ff */
[----:B------:R-:W-:-:S07]  /*0ae0*/  LOP3.LUT R0, R5, R0, R6, 0xfe, !PT ;  /* 0x0000000005007212 */ /* 0x000fce00078efe06 */
.L_x_20092:
[----:B------:R-:W-:Y:S05]  /*0af0*/  BSYNC B0 ;  /* 0x0000000000007941 */ /* 0x000fea0003800000 */
.L_x_20091:
[----:B------:R-:W0:Y:S02]  /*0b00*/  F2I.FTZ.TRUNC.NTZ R0, R0 ;  /* 0x0000000000007305 */ /* 0x000e24000021f100 */
[----:B0-----:R-:W-:Y:S01]  /*0b10*/  PRMT R24, R0, 0x7610, R24 ;  /* 0x0000761000187816 */ /* 0x001fe20000000018 */
[----:B------:R-:W-:Y:S06]  /*0b20*/  BRA `(.L_x_20076) ;  /* 0x0000000400107947 */ /* 0x000fec0003800000 */
.L_x_20089:
        /* <DEDUP_REMOVED lines=21> */
.L_x_20098:
[----:B------:R-:W-:Y:S05]  /*0c80*/  BSYNC B1 ;  /* 0x0000000000017941 */ /* 0x000fea0003800000 */
.L_x_20097:
[----:B------:R-:W-:Y:S01]  /*0c90*/  LEA R5, R0, 0x37800000, 0x17 ;  /* 0x3780000000057811 */ /* 0x000fe200078eb8ff */
[----:B------:R-:W-:-:S05]  /*0ca0*/  IMAD.SHL.U32 R0, R3, 0x200000, RZ ;  /* 0x0020000003007824 */ /* 0x000fca00078e00ff */
[----:B------:R-:W-:-:S07]  /*0cb0*/  LOP3.LUT R0, R5, R0, R6, 0xfe, !PT ;  /* 0x0000000005007212 */ /* 0x000fce00078efe06 */
.L_x_20096:
[----:B------:R-:W-:Y:S05]  /*0cc0*/  BSYNC B0 ;  /* 0x0000000000007941 */ /* 0x000fea0003800000 */
.L_x_20095:
[----:B------:R-:W0:Y:S02]  /*0cd0*/  F2I.FTZ.TRUNC.NTZ R0, R0 ;  /* 0x0000000000007305 */ /* 0x000e24000021f100 */
[----:B0-----:R-:W-:Y:S01]  /*0ce0*/  PRMT R24, R0, 0x7610, R24 ;  /* 0x0000761000187816 */ /* 0x001fe20000000018 */
[----:B------:R-:W-:Y:S06]  /*0cf0*/  BRA `(.L_x_20076) ;  /* 0x00000000009c7947 */ /* 0x000fec0003800000 */
.L_x_20088:
        /* <DEDUP_REMOVED lines=14> */
.L_x_20102:
[----:B------:R-:W-:Y:S05]  /*0de0*/  BSYNC B0 ;  /* 0x0000000000007941 */ /* 0x000fea0003800000 */
.L_x_20101:
[----:B------:R-:W0:Y:S02]  /*0df0*/  F2I.FTZ.TRUNC.NTZ R0, R0 ;  /* 0x0000000000007305 */ /* 0x000e24000021f100 */
[----:B0-----:R-:W-:Y:S01]  /*0e00*/  PRMT R24, R0, 0x7610, R24 ;  /* 0x0000761000187816 */ /* 0x001fe20000000018 */
[----:B------:R-:W-:Y:S06]  /*0e10*/  BRA `(.L_x_20076) ;  /* 0x0000000000547947 */ /* 0x000fec0003800000 */
.L_x_20075:
        /* <DEDUP_REMOVED lines=16> */
.L_x_20103:
[----:B------:R-:W-:Y:S01]  /*0f20*/  PRMT R24, RZ, 0x7610, R24 ;  /* 0x00007610ff187816 */ /* 0x000fe20000000018 */
[----:B------:R-:W-:Y:S06]  /*0f30*/  BRA `(.L_x_20076) ;  /* 0x00000000000c7947 */ /* 0x000fec0003800000 */
.L_x_20100:
[----:B------:R0:W5:Y:S01]  /*0f40*/  LDG.E.U8 R24, desc[UR36][R4.64] ;  /* 0x0000002404187981 */ /* 0x000162000c1e1100 */
[----:B------:R-:W-:Y:S05]  /*0f50*/  BRA `(.L_x_20076) ;  /* 0x0000000000047947 */ /* 0x000fea0003800000 */
.L_x_20099:
[----:B------:R0:W5:Y:S02]  /*0f60*/  LDG.E.U8 R24, desc[UR36][R4.64] ;  /* 0x0000002404187981 */ /* 0x000164000c1e1100 */
.L_x_20076:
[----:B------:R-:W2:Y:S02]  /*0f70*/  S2R R17, SR_TID.X ;  /* 0x0000000000117919 */ /* 0x000ea40000002100 */
[----:B--2---:R-:W-:-:S07]  /*0f80*/  VIADD R17, R17, 0x80 ;  /* 0x0000008011117836 */ /* 0x004fce0000000000 */
.L_x_20070:
[----:B------:R-:W-:Y:S05]  /*0f90*/  BSYNC B6 ;  /* 0x0000000000067941 */ /* 0x000fea0003800000 */
.L_x_20069:
        /* <DEDUP_REMOVED lines=23> */
.L_x_20109:
[----:B------:R0:W5:Y:S01]  /*1110*/  LDG.E.U8 R26, desc[UR36][R4.64] ;  /* 0x00000024041a7981 */ /* 0x000162000c1e1100 */
[----:B------:R-:W-:Y:S05]  /*1120*/  BRA `(.L_x_20111) ;  /* 0x0000000c00547947 */ /* 0x000fea0003800000 */
.L_x_20108:
        /* <DEDUP_REMOVED lines=8> */
.L_x_20113:
[----:B------:R0:W5:Y:S01]  /*11b0*/  LDG.E.U8 R26, desc[UR36][R4.64] ;  /* 0x00000024041a7981 */ /* 0x000162000c1e1100 */
[----:B------:R-:W-:Y:S05]  /*11c0*/  BRA `(.L_x_20111) ;  /* 0x0000000c002c7947 */ /* 0x000fea0003800000 */
.L_x_20112:
[----:B------:R0:W5:Y:S01]  /*11d0*/  LDG.E.U16 R26, desc[UR36][R4.64] ;  /* 0x00000024041a7981 */ /* 0x000162000c1e1500 */
[----:B------:R-:W-:Y:S05]  /*11e0*/  BRA `(.L_x_20111) ;  /* 0x0000000c00247947 */ /* 0x000fea0003800000 */
.L_x_20107:
        /* <DEDUP_REMOVED lines=9> */
.L_x_20115:
[----:B------:R-:W2:Y:S02]  /*1280*/  LDG.E.U16 R0, desc[UR36][R4.64] ;  /* 0x0000002404007981 */ /* 0x000ea4000c1e1500 */
[----:B--2---:R-:W-:-:S06]  /*1290*/  HADD2.F32 R0, -RZ, R0.H0_H0 ;  /* 0x20000000ff007230 */ /* 0x004fcc0000004100 */
[----:B------:R-:W0:Y:S02]  /*12a0*/  F2I.FTZ.TRUNC.NTZ R0, R0 ;  /* 0x0000000000007305 */ /* 0x000e24000021f100 */
[----:B0-----:R-:W-:Y:S01]  /*12b0*/  PRMT R26, R0, 0x7610, R26 ;  /* 0x00007610001a7816 */ /* 0x001fe2000000001a */
[----:B------:R-:W-:Y:S06]  /*12c0*/  BRA `(.L_x_20111) ;  /* 0x0000000800ec7947 */ /* 0x000fec0003800000 */
.L_x_20114:
        /* <DEDUP_REMOVED lines=9> */
.L_x_20117:
[----:B------:R-:W2:Y:S02]  /*1360*/  LDG.E.U16 R4, desc[UR36][R4.64] ;  /* 0x0000002404047981 */ /* 0x000ea4000c1e1500 */
[----:B--2---:R-:W-:-:S06]  /*1370*/  HADD2.F32 R0, -RZ, R4.H0_H0 ;  /* 0x20000004ff007230 */ /* 0x004fcc0000004100 */
[----:B------:R-:W0:Y:S02]  /*1380*/  F2I.FTZ.TRUNC.NTZ R0, R0 ;  /* 0x0000000000007305 */ /* 0x000e24000021f100 */
[----:B0-----:R-:W-:Y:S01]  /*1390*/  PRMT R26, R0, 0x7610, R26 ;  /* 0x00007610001a7816 */ /* 0x001fe2000000001a */
[----:B------:R-:W-:Y:S06]  /*13a0*/  BRA `(.L_x_20111) ;  /* 0x0000000800b47947 */ /* 0x000fec0003800000 */
.L_x_20116:
[----:B------:R-:W2:Y:S02]  /*13b0*/  LDG.E.64 R4, desc[UR36][R4.64] ;  /* 0x0000002404047981 */ /* 0x000ea4000c1e1b00 */
[----:B--2---:R0:W1:Y:S01]  /*13c0*/  F2I.F64.TRUNC R26, R4 ;  /* 0x00000004001a7311 */ /* 0x004062000030d100 */
[----:B------:R-:W-:Y:S05]  /*13d0*/  BRA `(.L_x_20111) ;  /* 0x0000000800a87947 */ /* 0x000fea0003800000 */
.L_x_20106:
        /* <DEDUP_REMOVED lines=12> */
.L_x_20120:
[----:B------:R-:W2:Y:S02]  /*14a0*/  LDG.E.64 R4, desc[UR36][R4.64] ;  /* 0x0000002404047981 */ /* 0x000ea4000c1e1b00 */
[----:B--2---:R0:W1:Y:S01]  /*14b0*/  F2I.F64.TRUNC R26, R4 ;  /* 0x00000004001a7311 */ /* 0x004062000030d100 */
[----:B------:R-:W-:Y:S05]  /*14c0*/  BRA `(.L_x_20111) ;  /* 0x00000008006c7947 */ /* 0x000fea0003800000 */
.L_x_20119:
        /* <DEDUP_REMOVED lines=28> */
.L_x_20122:
        /* <DEDUP_REMOVED lines=15> */
.L_x_20121:
[----:B------:R-:W2:Y:S02]  /*1780*/  LDG.E.U16 R0, desc[UR36][R4.64] ;  /* 0x0000002404007981 */ /* 0x000ea4000c1e1500 */
[----:B--2---:R-:W-:-:S06]  /*1790*/  IMAD.U32 R0, R0, 0x10000, RZ ;  /* 0x0001000000007824 */ /* 0x004fcc00078e00ff */
[----:B------:R-:W0:Y:S02]  /*17a0*/  F2I.FTZ.TRUNC.NTZ R0, R0 ;  /* 0x0000000000007305 */ /* 0x000e24000021f100 */
[----:B0-----:R-:W-:Y:S01]  /*17b0*/  PRMT R26, R0, 0x7610, R26 ;  /* 0x00007610001a7816 */ /* 0x001fe2000000001a */
[----:B------:R-:W-:Y:S06]  /*17c0*/  BRA `(.L_x_20111) ;  /* 0x0000000400ac7947 */ /* 0x000fec0003800000 */
.L_x_20118:
        /* <DEDUP_REMOVED lines=10> */
.L_x_20125:
        /* <DEDUP_REMOVED lines=21> */
.L_x_20129:
[----:B------:R-:W-:Y:S05]  /*19c0*/  BSYNC B1 ;  /* 0x0000000000017941 */ /* 0x000fea0003800000 */
.L_x_20128:
[----:B------:R-:W-:Y:S01]  /*19d0*/  LEA R5, R0, 0x3b800000, 0x17 ;  /* 0x3b80000000057811 */ /* 0x000fe200078eb8ff */
[----:B------:R-:W-:-:S05]  /*19e0*/  IMAD.SHL.U32 R0, R3, 0x100000, RZ ;  /* 0x0010000003007824 */ /* 0x000fca00078e00ff */
[----:B------:R-:W-:-:S07]  /*19f0*/  LOP3.LUT R0, R5, R0, R6, 0xfe, !PT ;  /* 0x0000000005007212 */ /* 0x000fce00078efe06 */
.L_x_20127:
[----:B------:R-:W-:Y:S05]  /*1a00*/  BSYNC B0 ;  /* 0x0000000000007941 */ /* 0x000fea0003800000 */
.L_x_20126:
[----:B------:R-:W0:Y:S02]  /*1a10*/  F2I.FTZ.TRUNC.NTZ R0, R0 ;  /* 0x0000000000007305 */ /* 0x000e24000021f100 */
[----:B0-----:R-:W-:Y:S01]  /*1a20*/  PRMT R26, R0, 0x7610, R26 ;  /* 0x00007610001a7816 */ /* 0x001fe2000000001a */
[----:B------:R-:W-:Y:S06]  /*1a30*/  BRA `(.L_x_20111) ;  /* 0x0000000400107947 */ /* 0x000fec0003800000 */
.L_x_20124:
        /* <DEDUP_REMOVED lines=21> */
.L_x_20133:
[----:B------:R-:W-:Y:S05]  /*1b90*/  BSYNC B1 ;  /* 0x0000000000017941 */ /* 0x000fea0003800000 */
.L_x_20132:
[----:B------:R-:W-:Y:S01]  /*1ba0*/  LEA R5, R0, 0x37800000, 0x17 ;  /* 0x3780000000057811 */ /* 0x000fe200078eb8ff */
[----:B------:R-:W-:-:S05]  /*1bb0*/  IMAD.SHL.U32 R0, R3, 0x200000, RZ ;  /* 0x0020000003007824 */ /* 0x000fca00078e00ff */
[----:B------:R-:W-:-:S07]  /*1bc0*/  LOP3.LUT R0, R5, R0, R6, 0xfe, !PT ;  /* 0x0000000005007212 */ /* 0x000fce00078efe06 */
.L_x_20131:
[----:B------:R-:W-:Y:S05]  /*1bd0*/  BSYNC B0 ;  /* 0x0000000000007941 */ /* 0x000fea0003800000 */
.L_x_20130:
[----:B------:R-:W0:Y:S02]  /*1be0*/  F2I.FTZ.TRUNC.NTZ R0, R0 ;  /* 0x0000000000007305 */ /* 0x000e24000021f100 */
[----:B0-----:R-:W-:Y:S01]  /*1bf0*/  PRMT R26, R0, 0x7610, R26 ;  /* 0x00007610001a7816 */ /* 0x001fe2000000001a */
[----:B------:R-:W-:Y:S06]  /*1c00*/  BRA `(.L_x_20111) ;  /* 0x00000000009c7947 */ /* 0x000fec0003800000 */
.L_x_20123:
        /* <DEDUP_REMOVED lines=14> */
.L_x_20137:
[----:B------:R-:W-:Y:S05]  /*1cf0*/  BSYNC B0 ;  /* 0x0000000000007941 */ /* 0x000fea0003800000 */
.L_x_20136:
[----:B------:R-:W0:Y:S02]  /*1d00*/  F2I.FTZ.TRUNC.NTZ R0, R0 ;  /* 0x0000000000007305 */ /* 0x000e24000021f100 */
[----:B0-----:R-:W-:Y:S01]  /*1d10*/  PRMT R26, R0, 0x7610, R26 ;  /* 0x00007610001a7816 */ /* 0x001fe2000000001a */
[----:B------:R-:W-:Y:S06]  /*1d20*/  BRA `(.L_x_20111) ;  /* 0x0000000000547947 */ /* 0x000fec0003800000 */
.L_x_20110:
        /* <DEDUP_REMOVED lines=16> */
.L_x_20138:
[----:B------:R-:W-:Y:S01]  /*1e30*/  PRMT R26, RZ, 0x7610, R26 ;  /* 0x00007610ff1a7816 */ /* 0x000fe2000000001a */
[----:B------:R-:W-:Y:S06]  /*1e40*/  BRA `(.L_x_20111) ;  /* 0x00000000000c7947 */ /* 0x000fec0003800000 */
.L_x_20135:
[----:B------:R3:W5:Y:S01]  /*1e50*/  LDG.E.U8 R26, desc[UR36][R4.64] ;  /* 0x00000024041a7981 */ /* 0x000762000c1e1100 */
[----:B------:R-:W-:Y:S05]  /*1e60*/  BRA `(.L_x_20111) ;  /* 0x0000000000047947 */ /* 0x000fea0003800000 */
.L_x_20134:
[----:B------:R2:W5:Y:S02]  /*1e70*/  LDG.E.U8 R26, desc[UR36][R4.64] ;  /* 0x00000024041a7981 */ /* 0x000564000c1e1100 */
.L_x_20111:
[----:B------:R-:W-:-:S07]  /*1e80*/  VIADD R17, R17, 0x80 ;  /* 0x0000008011117836 */ /* 0x000fce0000000000 */
.L_x_20105:
[----:B------:R-:W-:Y:S05]  /*1e90*/  BSYNC B6 ;  /* 0x0000000000067941 */ /* 0x000fea0003800000 */
.L_x_20104:
        /* <DEDUP_REMOVED lines=25> */
.L_x_20144:
[----:B------:R0:W5:Y:S01]  /*2030*/  LDG.E.U8 R18, desc[UR36][R4.64] ;  /* 0x0000002404127981 */ /* 0x000162000c1e1100 */
[----:B------:R-:W-:Y:S05]  /*2040*/  BRA `(.L_x_20146) ;  /* 0x0000000c00547947 */ /* 0x000fea0003800000 */
.L_x_20143:
        /* <DEDUP_REMOVED lines=8> */
.L_x_20148:
[----:B------:R0:W5:Y:S01]  /*20d0*/  LDG.E.U8 R18, desc[UR36][R4.64] ;  /* 0x0000002404127981 */ /* 0x000162000c1e1100 */
[----:B------:R-:W-:Y:S05]  /*20e0*/  BRA `(.L_x_20146) ;  /* 0x0000000c002c7947 */ /* 0x000fea0003800000 */
.L_x_20147:
[----:B------:R0:W5:Y:S01]  /*20f0*/  LDG.E.U16 R18, desc[UR36][R4.64] ;  /* 0x0000002404127981 */ /* 0x000162000c1e1500 */
[----:B------:R-:W-:Y:S05]  /*2100*/  BRA `(.L_x_20146) ;  /* 0x0000000c00247947 */ /* 0x000fea0003800000 */
.L_x_20142:
        /* <DEDUP_REMOVED lines=9> */
.L_x_20150:
[----:B------:R-:W2:Y:S02]  /*21a0*/  LDG.E.U16 R0, desc[UR36][R4.64] ;  /* 0x0000002404007981 */ /* 0x000ea4000c1e1500 */
[----:B--2---:R-:W-:-:S06]  /*21b0*/  HADD2.F32 R0, -RZ, R0.H0_H0 ;  /* 0x20000000ff007230 */ /* 0x004fcc0000004100 */
[----:B------:R-:W0:Y:S02]  /*21c0*/  F2I.FTZ.TRUNC.NTZ R0, R0 ;  /* 0x0000000000007305 */ /* 0x000e24000021f100 */
[----:B0-----:R-:W-:Y:S01]  /*21d0*/  PRMT R18, R0, 0x7610, R18 ;  /* 0x0000761000127816 */ /* 0x001fe20000000012 */
[----:B------:R-:W-:Y:S06]  /*21e0*/  BRA `(.L_x_20146) ;  /* 0x0000000800ec7947 */ /* 0x000fec0003800000 */
.L_x_20149:
        /* <DEDUP_REMOVED lines=9> */
.L_x_20152:
[----:B------:R-:W2:Y:S02]  /*2280*/  LDG.E.U16 R4, desc[UR36][R4.64] ;  /* 0x0000002404047981 */ /* 0x000ea4000c1e1500 */
[----:B--2---:R-:W-:-:S06]  /*2290*/  HADD2.F32 R0, -RZ, R4.H0_H0 ;  /* 0x20000004ff007230 */ /* 0x004fcc0000004100 */
[----:B------:R-:W0:Y:S02]  /*22a0*/  F2I.FTZ.TRUNC.NTZ R0, R0 ;  /* 0x0000000000007305 */ /* 0x000e24000021f100 */
[----:B0-----:R-:W-:Y:S01]  /*22b0*/  PRMT R18, R0, 0x7610, R18 ;  /* 0x0000761000127816 */ /* 0x001fe20000000012 */
[----:B------:R-:W-:Y:S06]  /*22c0*/  BRA `(.L_x_20146) ;  /* 0x0000000800b47947 */ /* 0x000fec0003800000 */
.L_x_20151:
[----:B------:R-:W2:Y:S02]  /*22d0*/  LDG.E.64 R4, desc[UR36][R4.64] ;  /* 0x0000002404047981 */ /* 0x000ea4000c1e1b00 */
[----:B--2---:R0:W1:Y:S01]  /*22e0*/  F2I.F64.TRUNC R18, R4 ;  /* 0x0000000400127311 */ /* 0x004062000030d100 */
[----:B------:R-:W-:Y:S05]  /*22f0*/  BRA `(.L_x_20146) ;  /* 0x0000000800a87947 */ /* 0x000fea0003800000 */
.L_x_20141:
        /* <DEDUP_REMOVED lines=12> */
.L_x_20155:
[----:B------:R-:W2:Y:S02]  /*23c0*/  LDG.E.64 R4, desc[UR36][R4.64] ;  /* 0x0000002404047981 */ /* 0x000ea4000c1e1b00 */
[----:B--2---:R3:W4:Y:S01]  /*23d0*/  F2I.F64.TRUNC R18, R4 ;  /* 0x0000000400127311 */ /* 0x004722000030d100 */
[----:B------:R-:W-:Y:S05]  /*23e0*/  BRA `(.L_x_20146) ;  /* 0x00000008006c7947 */ /* 0x000fea0003800000 */
.L_x_20154:
        /* <DEDUP_REMOVED lines=28> */
.L_x_20157:
        /* <DEDUP_REMOVED lines=15> */
.L_x_20156:
[----:B------:R-:W2:Y:S02]  /*26a0*/  LDG.E.U16 R0, desc[UR36][R4.64] ;  /* 0x0000002404007981 */ /* 0x000ea4000c1e1500 */
[----:B--2---:R-:W-:-:S06]  /*26b0*/  IMAD.U32 R0, R0, 0x10000, RZ ;  /* 0x0001000000007824 */ /* 0x004fcc00078e00ff */
[----:B------:R-:W0:Y:S02]  /*26c0*/  F2I.FTZ.TRUNC.NTZ R0, R0 ;  /* 0x0000000000007305 */ /* 0x000e24000021f100 */
[----:B0-----:R-:W-:Y:S01]  /*26d0*/  PRMT R18, R0, 0x7610, R18 ;  /* 0x0000761000127816 */ /* 0x001fe20000000012 */
[----:B------:R-:W-:Y:S06]  /*26e0*/  BRA `(.L_x_20146) ;  /* 0x0000000400ac7947 */ /* 0x000fec0003800000 */
.L_x_20153:
        /* <DEDUP_REMOVED lines=10> */
.L_x_20160:
        /* <DEDUP_REMOVED lines=21> */
.L_x_20164:
[----:B------:R-:W-:Y:S05]  /*28e0*/  BSYNC B1 ;  /* 0x0000000000017941 */ /* 0x000fea0003800000 */
.L_x_20163:
[----:B------:R-:W-:Y:S01]  /*28f0*/  LEA R5, R0, 0x3b800000, 0x17 ;  /* 0x3b80000000057811 */ /* 0x000fe200078eb8ff */
[----:B------:R-:W-:-:S05]  /*2900*/  IMAD.SHL.U32 R0, R3, 0x100000, RZ ;  /* 0x0010000003007824 */ /* 0x000fca00078e00ff */
[----:B------:R-:W-:-:S07]  /*2910*/  LOP3.LUT R0, R5, R0, R6, 0xfe, !PT ;  /* 0x0000000005007212 */ /* 0x000fce00078efe06 */
.L_x_20162:
[----:B------:R-:W-:Y:S05]  /*2920*/  BSYNC B0 ;  /* 0x0000000000007941 */ /* 0x000fea0003800000 */
.L_x_20161:
[----:B------:R-:W0:Y:S02]  /*2930*/  F2I.FTZ.TRUNC.NTZ R0, R0 ;  /* 0x0000000000007305 */ /* 0x000e24000021f100 */
[----:B0-----:R-:W-:Y:S01]  /*2940*/  PRMT R18, R0, 0x7610, R18 ;  /* 0x0000761000127816 */ /* 0x001fe20000000012 */
[----:B------:R-:W-:Y:S06]  /*2950*/  BRA `(.L_x_20146) ;  /* 0x0000000400107947 */ /* 0x000fec0003800000 */
.L_x_20159:
        /* <DEDUP_REMOVED lines=21> */
.L_x_20168:
[----:B------:R-:W-:Y:S05]  /*2ab0*/  BSYNC B1 ;  /* 0x0000000000017941 */ /* 0x000fea0003800000 */
.L_x_20167:
[----:B------:R-:W-:Y:S01]  /*2ac0*/  LEA R5, R0, 0x37800000, 0x17 ;  /* 0x3780000000057811 */ /* 0x000fe200078eb8ff */
[----:B------:R-:W-:-:S05]  /*2ad0*/  IMAD.SHL.U32 R0, R3, 0x200000, RZ ;  /* 0x0020000003007824 */ /* 0x000fca00078e00ff */
[----:B------:R-:W-:-:S07]  /*2ae0*/  LOP3.LUT R0, R5, R0, R6, 0xfe, !PT ;  /* 0x0000000005007212 */ /* 0x000fce00078efe06 */
.L_x_20166:
[----:B------:R-:W-:Y:S05]  /*2af0*/  BSYNC B0 ;  /* 0x0000000000007941 */ /* 0x000fea0003800000 */
.L_x_20165:
[----:B------:R-:W0:Y:S02]  /*2b00*/  F2I.FTZ.TRUNC.NTZ R0, R0 ;  /* 0x0000000000007305 */ /* 0x000e24000021f100 */
[----:B0-----:R-:W-:Y:S01]  /*2b10*/  PRMT R18, R0, 0x7610, R18 ;  /* 0x0000761000127816 */ /* 0x001fe20000000012 */
[----:B------:R-:W-:Y:S06]  /*2b20*/  BRA `(.L_x_20146) ;  /* 0x00000000009c7947 */ /* 0x000fec0003800000 */
.L_x_20158:
        /* <DEDUP_REMOVED lines=14> */
.L_x_20172:
[----:B------:R-:W-:Y:S05]  /*2c10*/  BSYNC B0 ;  /* 0x0000000000007941 */ /* 0x000fea0003800000 */
.L_x_20171:
[----:B------:R-:W0:Y:S02]  /*2c20*/  F2I.FTZ.TRUNC.NTZ R0, R0 ;  /* 0x0000000000007305 */ /* 0x000e24000021f100 */
[----:B0-----:R-:W-:Y:S01]  /*2c30*/  PRMT R18, R0, 0x7610, R18 ;  /* 0x0000761000127816 */ /* 0x001fe20000000012 */
[----:B------:R-:W-:Y:S06]  /*2c40*/  BRA `(.L_x_20146) ;  /* 0x0000000000547947 */ /* 0x000fec0003800000 */
.L_x_20145:
        /* <DEDUP_REMOVED lines=16> */
.L_x_20173:
[----:B------:R-:W-:Y:S01]  /*2d50*/  PRMT R18, RZ, 0x7610, R18 ;  /* 0x00007610ff127816 */ /* 0x000fe20000000012 */
[----:B------:R-:W-:Y:S06]  /*2d60*/  BRA `(.L_x_20146) ;  /* 0x00000000000c7947 */ /* 0x000fec0003800000 */
.L_x_20170:
[----:B------:R2:W5:Y:S01]  /*2d70*/  LDG.E.U8 R18, desc[UR36][R4.64] ;  /* 0x0000002404127981 */ /* 0x000562000c1e1100 */
[----:B------:R-:W-:Y:S05]  /*2d80*/  BRA `(.L_x_20146) ;  /* 0x0000000000047947 */ /* 0x000fea0003800000 */
.L_x_20169:
[----:B------:R1:W5:Y:S02]  /*2d90*/  LDG.E.U8 R18, desc[UR36][R4.64] ;  /* 0x0000002404127981 */ /* 0x000364000c1e1100 */
.L_x_20146:
[----:B------:R-:W-:-:S07]  /*2da0*/  VIADD R17, R17, 0x80 ;  /* 0x0000008011117836 */ /* 0x000fce0000000000 */
.L_x_20140:
[----:B------:R-:W-:Y:S05]  /*2db0*/  BSYNC B6 ;  /* 0x0000000000067941 */ /* 0x000fea0003800000 */
.L_x_20139:
[----:B------:R-:W0:Y:S01]  /*2dc0*/  LDC.S8 R22, c[0x0][0x215] ;  /* 0x00008540ff167b82 */ /* 0x000e220000000200 */
        /* <DEDUP_REMOVED lines=22> */
.L_x_20179:
[----:B------:R0:W5:Y:S01]  /*2f30*/  LDG.E.U8 R19, desc[UR36][R4.64] ;  /* 0x0000002404137981 */ /* 0x000162000c1e1100 */
[----:B------:R-:W-:Y:S05]  /*2f40*/  BRA `(.L_x_20175) ;  /* 0x0000000c00507947 */ /* 0x000fea0003800000 */
.L_x_20178:
        /* <DEDUP_REMOVED lines=8> */
.L_x_20182:
[----:B------:R0:W5:Y:S01]  /*2fd0*/  LDG.E.U8 R19, desc[UR36][R4.64] ;  /* 0x0000002404137981 */ /* 0x000162000c1e1100 */
[----:B------:R-:W-:Y:S05]  /*2fe0*/  BRA `(.L_x_20175) ;  /* 0x0000000c00287947 */ /* 0x000fea0003800000 */
.L_x_20181:
[----:B------:R0:W5:Y:S01]  /*2ff0*/  LDG.E.U16 R19, desc[UR36][R4.64] ;  /* 0x0000002404137981 */ /* 0x000162000c1e1500 */
[----:B------:R-:W-:Y:S05]  /*3000*/  BRA `(.L_x_20175) ;  /* 0x0000000c00207947 */ /* 0x000fea0003800000 */
.L_x_20177:
        /* <DEDUP_REMOVED lines=9> */
.L_x_20184:
[----:B------:R-:W2:Y:S02]  /*30a0*/  LDG.E.U16 R0, desc[UR36][R4.64] ;  /* 0x0000002404007981 */ /* 0x000ea4000c1e1500 */
[----:B--2---:R-:W-:-:S06]  /*30b0*/  HADD2.F32 R0, -RZ, R0.H0_H0 ;  /* 0x20000000ff007230 */ /* 0x004fcc0000004100 */
[----:B------:R-:W0:Y:S02]  /*30c0*/  F2I.FTZ.TRUNC.NTZ R0, R0 ;  /* 0x0000000000007305 */ /* 0x000e24000021f100 */
[----:B0-----:R-:W-:Y:S01]  /*30d0*/  PRMT R19, R0, 0x7610, R19 ;  /* 0x0000761000137816 */ /* 0x001fe20000000013 */
[----:B------:R-:W-:Y:S06]  /*30e0*/  BRA `(.L_x_20175) ;  /* 0x0000000800e87947 */ /* 0x000fec0003800000 */
.L_x_20183:
        /* <DEDUP_REMOVED lines=9> */
.L_x_20186:
[----:B------:R-:W2:Y:S02]  /*3180*/  LDG.E.U16 R4, desc[UR36][R4.64] ;  /* 0x0000002404047981 */ /* 0x000ea4000c1e1500 */
[----:B--2---:R-:W-:-:S06]  /*3190*/  HADD2.F32 R0, -RZ, R4.H0_H0 ;  /* 0x20000004ff007230 */ /* 0x004fcc0000004100 */
[----:B------:R-:W0:Y:S02]  /*31a0*/  F2I.FTZ.TRUNC.NTZ R0, R0 ;  /* 0x0000000000007305 */ /* 0x000e24000021f100 */
[----:B0-----:R-:W-:Y:S01]  /*31b0*/  PRMT R19, R0, 0x7610, R19 ;  /* 0x0000761000137816 */ /* 0x001fe20000000013 */
[----:B------:R-:W-:Y:S06]  /*31c0*/  BRA `(.L_x_20175) ;  /* 0x0000000800b07947 */ /* 0x000fec0003800000 */
.L_x_20185:
[----:B------:R-:W2:Y:S02]  /*31d0*/  LDG.E.64 R4, desc[UR36][R4.64] ;  /* 0x0000002404047981 */ /* 0x000ea4000c1e1b00 */
[----:B--2---:R0:W1:Y:S01]  /*31e0*/  F2I.F64.TRUNC R19, R4 ;  /* 0x0000000400137311 */ /* 0x004062000030d100 */
[----:B------:R-:W-:Y:S05]  /*31f0*/  BRA `(.L_x_20175) ;  /* 0x0000000800a47947 */ /* 0x000fea0003800000 */
.L_x_20176:
        /* <DEDUP_REMOVED lines=12> */
.L_x_20189:
[----:B------:R-:W2:Y:S02]  /*32c0*/  LDG.E.64 R4, desc[UR36][R4.64] ;  /* 0x0000002404047981 */ /* 0x000ea4000c1e1b00 */
[----:B--2---:R0:W1:Y:S01]  /*32d0*/  F2I.F64.TRUNC R19, R4 ;  /* 0x0000000400137311 */ /* 0x004062000030d100 */
[----:B------:R-:W-:Y:S05]  /*32e0*/  BRA `(.L_x_20175) ;  /* 0x0000000800687947 */ /* 0x000fea0003800000 */
.L_x_20188:
        /* <DEDUP_REMOVED lines=28> */
.L_x_20191:
        /* <DEDUP_REMOVED lines=15> */
.L_x_20190:
[----:B------:R-:W2:Y:S02]  /*35a0*/  LDG.E.U16 R0, desc[UR36][R4.64] ;  /* 0x0000002404007981 */ /* 0x000ea4000c1e1500 */
[----:B--2---:R-:W-:-:S06]  /*35b0*/  IMAD.U32 R0, R0, 0x10000, RZ ;  /* 0x0001000000007824 */ /* 0x004fcc00078e00ff */
[----:B------:R-:W0:Y:S02]  /*35c0*/  F2I.FTZ.TRUNC.NTZ R0, R0 ;  /* 0x0000000000007305 */ /* 0x000e24000021f100 */
[----:B0-----:R-:W-:Y:S01]  /*35d0*/  PRMT R19, R0, 0x7610, R19 ;  /* 0x0000761000137816 */ /* 0x001fe20000000013 */
[----:B------:R-:W-:Y:S06]  /*35e0*/  BRA `(.L_x_20175) ;  /* 0x0000000400a87947 */ /* 0x000fec0003800000 */
.L_x_20187:
        /* <DEDUP_REMOVED lines=10> */
.L_x_20194:
        /* <DEDUP_REMOVED lines=21> */
.L_x_20198:
[----:B------:R-:W-:Y:S05]  /*37e0*/  BSYNC B1 ;  /* 0x0000000000017941 */ /* 0x000fea0003800000 */
.L_x_20197:
[----:B------:R-:W-:Y:S01]  /*37f0*/  LEA R5, R0, 0x3b800000, 0x17 ;  /* 0x3b80000000057811 */ /* 0x000fe200078eb8ff */
[----:B------:R-:W-:-:S05]  /*3800*/  IMAD.SHL.U32 R0, R3, 0x100000, RZ ;  /* 0x0010000003007824 */ /* 0x000fca00078e00ff */
[----:B------:R-:W-:-:S07]  /*3810*/  LOP3.LUT R0, R5, R0, R6, 0xfe, !PT ;  /* 0x0000000005007212 */ /* 0x000fce00078efe06 */
.L_x_20196:
[----:B------:R-:W-:Y:S05]  /*3820*/  BSYNC B0 ;  /* 0x0000000000007941 */ /* 0x000fea0003800000 */
.L_x_20195:
[----:B------:R-:W0:Y:S02]  /*3830*/  F2I.FTZ.TRUNC.NTZ R0, R0 ;  /* 0x0000000000007305 */ /* 0x000e24000021f100 */
[----:B0-----:R-:W-:Y:S01]  /*3840*/  PRMT R19, R0, 0x7610, R19 ;  /* 0x0000761000137816 */ /* 0x001fe20000000013 */
[----:B------:R-:W-:Y:S06]  /*3850*/  BRA `(.L_x_20175) ;  /* 0x00000004000c7947 */ /* 0x000fec0003800000 */
.L_x_20193:
        /* <DEDUP_REMOVED lines=21> */
.L_x_20202:
[----:B------:R-:W-:Y:S05]  /*39b0*/  BSYNC B1 ;  /* 0x0000000000017941 */ /* 0x000fea0003800000 */
.L_x_20201:
[----:B------:R-:W-:Y:S01]  /*39c0*/  LEA R5, R0, 0x37800000, 0x17 ;  /* 0x3780000000057811 */ /* 0x000fe200078eb8ff */
[----:B------:R-:W-:-:S05]  /*39d0*/  IMAD.SHL.U32 R0, R3, 0x200000, RZ ;  /* 0x0020000003007824 */ /* 0x000fca00078e00ff */
[----:B------:R-:W-:-:S07]  /*39e0*/  LOP3.LUT R0, R5, R0, R6, 0xfe, !PT ;  /* 0x0000000005007212 */ /* 0x000fce00078efe06 */
.L_x_20200:
[----:B------:R-:W-:Y:S05]  /*39f0*/  BSYNC B0 ;  /* 0x0000000000007941 */ /* 0x000fea0003800000 */
.L_x_20199:
[----:B------:R-:W0:Y:S02]  /*3a00*/  F2I.FTZ.TRUNC.NTZ R0, R0 ;  /* 0x0000000000007305 */ /* 0x000e24000021f100 */
[----:B0-----:R-:W-:Y:S01]  /*3a10*/  PRMT R19, R0, 0x7610, R19 ;  /* 0x0000761000137816 */ /* 0x001fe20000000013 */
[----:B------:R-:W-:Y:S06]  /*3a20*/  BRA `(.L_x_20175) ;  /* 0x0000000000987947 */ /* 0x000fec0003800000 */
.L_x_20192:
        /* <DEDUP_REMOVED lines=14> */
.L_x_20206:
[----:B------:R-:W-:Y:S05]  /*3b10*/  BSYNC B0 ;  /* 0x0000000000007941 */ /* 0x000fea0003800000 */
.L_x_20205:
[----:B------:R-:W0:Y:S02]  /*3b20*/  F2I.FTZ.TRUNC.NTZ R0, R0 ;  /* 0x0000000000007305 */ /* 0x000e24000021f100 */
[----:B0-----:R-:W-:Y:S01]  /*3b30*/  PRMT R19, R0, 0x7610, R19 ;  /* 0x0000761000137816 */ /* 0x001fe20000000013 */
[----:B------:R-:W-:Y:S06]  /*3b40*/  BRA `(.L_x_20175) ;  /* 0x0000000000507947 */ /* 0x000fec0003800000 */
.L_x_20180:
        /* <DEDUP_REMOVED lines=16> */
.L_x_20207:
[----:B------:R-:W-:Y:S05]  /*3c50*/  BRA `(.L_x_20175) ;  /* 0x00000000000c7947 */ /* 0x000fea0003800000 */
.L_x_20204:
[----:B------:R0:W5:Y:S01]  /*3c60*/  LDG.E.U8 R19, desc[UR36][R4.64] ;  /* 0x0000002404137981 */ /* 0x000162000c1e1100 */
[----:B------:R-:W-:Y:S05]  /*3c70*/  BRA `(.L_x_20175) ;  /* 0x0000000000047947 */ /* 0x000fea0003800000 */
.L_x_20203:
[----:B------:R0:W5:Y:S02]  /*3c80*/  LDG.E.U8 R19, desc[UR36][R4.64] ;  /* 0x0000002404137981 */ /* 0x000164000c1e1100 */
.L_x_20175:
[----:B------:R-:W-:Y:S05]  /*3c90*/  BSYNC B6 ;  /* 0x0000000000067941 */ /* 0x000fea0003800000 */
.L_x_20174:
[----:B------:R-:W2:Y:S01]  /*3ca0*/  S2R R25, SR_TID.X ;  /* 0x0000000000197919 */ /* 0x000ea20000002100 */
[----:B------:R-:W1:Y:S01]  /*3cb0*/  LDC.U8 R17, c[0x0][0x234] ;  /* 0x00008d00ff117b82 */ /* 0x000e620000000000 */
[----:B------:R-:W-:Y:S01]  /*3cc0*/  BSSY B0, `(.L_x_20208) ;  /* 0x0000025000007945 */ /* 0x000fe20003800000 */
[----:B0-----:R-:W-:Y:S01]  /*3cd0*/  IMAD.MOV.U32 R0, RZ, RZ, R22 ;  /* 0x000000ffff007224 */ /* 0x001fe200078e0016 */
        /* <DEDUP_REMOVED lines=8> */
[----:B-----5:R-:W-:Y:S02]  /*3d60*/  LOP3.LUT R24, R24, 0xffff, RZ, 0xc0, !PT ;  /* 0x0000ffff18187812 */ /* 0x020fe400078ec0ff */
[----:B------:R-:W-:Y:S02]  /*3d70*/  IABS R8, R0 ;  /* 0x0000000000087213 */ /* 0x000fe40000000000 */
[----:B------:R-:W-:-:S04]  /*3d80*/  PRMT R7, R24, 0x8880, RZ ;  /* 0x0000888018077816 */ /* 0x000fc800000000ff */
        /* <DEDUP_REMOVED lines=24> */
.L_x_20209:
[----:B------:R-:W-:Y:S05]  /*3f10*/  BSYNC B0 ;  /* 0x0000000000007941 */ /* 0x000fea0003800000 */
.L_x_20208:
[----:B------:R-:W-:Y:S04]  /*3f20*/  BSSY B0, `(.L_x_20210) ;  /* 0x000001d000007945 */ /* 0x000fe80003800000 */
[----:B------:R-:W-:Y:S05]  /*3f30*/  @P3 BRA `(.L_x_20211) ;  /* 0x00000000006c3947 */ /* 0x000fea0003800000 */
        /* <DEDUP_REMOVED lines=27> */
.L_x_20211:
[----:B------:R-:W-:Y:S05]  /*40f0*/  BSYNC B0 ;  /* 0x0000000000007941 */ /* 0x000fea0003800000 */
.L_x_20210:
        /* <DEDUP_REMOVED lines=29> */
.L_x_20213:
[----:B------:R-:W-:Y:S05]  /*42d0*/  BSYNC B0 ;  /* 0x0000000000007941 */ /* 0x000fea0003800000 */
.L_x_20212:
[----:B------:R-:W-:Y:S04]  /*42e0*/  BSSY B0, `(.L_x_20214) ;  /* 0x000001d000007945 */ /* 0x000fe80003800000 */
[----:B------:R-:W-:Y:S05]  /*42f0*/  @P1 BRA `(.L_x_20215) ;  /* 0x00000000006c1947 */ /* 0x000fea0003800000 */
[----:B-----5:R-:W-:Y:S02]  /*4300*/  LOP3.LUT R19, R19, 0xffff, RZ, 0xc0, !PT ;  /* 0x0000ffff13137812 */ /* 0x020fe400078ec0ff */
[----:B------:R-:W-:Y:S02]  /*4310*/  IABS R10, R0 ;  /* 0x00000000000a7213 */ /* 0x000fe40000000000 */
[----:B------:R-:W-:-:S04]  /*4320*/  PRMT R7, R19, 0x8880, RZ ;  /* 0x0000888013077816 */ /* 0x000fc800000000ff */
        /* <DEDUP_REMOVED lines=24> */
.L_x_20215:
[----:B------:R-:W-:Y:S05]  /*44b0*/  BSYNC B0 ;  /* 0x0000000000007941 */ /* 0x000fea0003800000 */
.L_x_20214:
        /* <DEDUP_REMOVED lines=22> */
.L_x_20221:
[----:B------:R4:W-:Y:S01]  /*4620*/  STG.E.U8 desc[UR36][R8.64], R3 ;  /* 0x0000000308007986 */ /* 0x0009e2000c101124 */
[----:B------:R-:W-:Y:S01]  /*4630*/  IMAD.MOV.U32 R25, RZ, RZ, R23 ;  /* 0x000000ffff197224 */ /* 0x000fe200078e0017 */
[----:B------:R-:W-:Y:S06]  /*4640*/  BRA `(.L_x_20217) ;  /* 0x0000000c00ec7947 */ /* 0x000fec0003800000 */
.L_x_20220:
        /* <DEDUP_REMOVED lines=13> */
.L_x_20224:
[----:B------:R-:W-:Y:S01]  /*4720*/  LOP3.LUT R3, R3, 0xffff, RZ, 0xc0, !PT ;  /* 0x0000ffff03037812 */ /* 0x000fe200078ec0ff */
[----:B------:R-:W-:-:S03]  /*4730*/  IMAD.MOV.U32 R25, RZ, RZ, R23 ;  /* 0x000000ffff197224 */ /* 0x000fc600078e0017 */
[----:B------:R-:W-:-:S05]  /*4740*/  PRMT R3, R3, 0x8880, RZ ;  /* 0x0000888003037816 */ /* 0x000fca00000000ff */
[----:B------:R2:W-:Y:S01]  /*4750*/  STG.E desc[UR36][R8.64], R3 ;  /* 0x0000000308007986 */ /* 0x0005e2000c101924 */
[----:B------:R-:W-:Y:S05]  /*4760*/  BRA `(.L_x_20217) ;  /* 0x0000000c00a47947 */ /* 0x000fea0003800000 */
.L_x_20223:
[----:B------:R-:W-:Y:S01]  /*4770*/  PRMT R3, R3, 0x8880, RZ ;  /* 0x0000888003037816 */ /* 0x000fe200000000ff */
[----:B------:R-:W-:-:S03]  /*4780*/  IMAD.MOV.U32 R25, RZ, RZ, R23 ;  /* 0x000000ffff197224 */ /* 0x000fc600078e0017 */
[----:B------:R-:W-:-:S05]  /*4790*/  PRMT R3, R3, 0x7710, RZ ;  /* 0x0000771003037816 */ /* 0x000fca00000000ff */
[----:B------:R0:W-:Y:S01]  /*47a0*/  STG.E.U16 desc[UR36][R8.64], R3 ;  /* 0x0000000308007986 */ /* 0x0001e2000c101524 */
[----:B------:R-:W-:Y:S05]  /*47b0*/  BRA `(.L_x_20217) ;  /* 0x0000000c00907947 */ /* 0x000fea0003800000 */
.L_x_20219:
        /* <DEDUP_REMOVED lines=10> */
.L_x_20226:
[----:B------:R-:W0:Y:S01]  /*4860*/  I2F.S8 R0, R3 ;  /* 0x0000000300007306 */ /* 0x000e220000001400 */
[----:B------:R-:W-:Y:S01]  /*4870*/  IMAD.MOV.U32 R25, RZ, RZ, R23 ;  /* 0x000000ffff197224 */ /* 0x000fe200078e0017 */
[----:B0-----:R-:W-:-:S05]  /*4880*/  F2FP.F16.F32.PACK_AB R0, RZ, R0 ;  /* 0x00000000ff00723e */ /* 0x001fca00000000ff */
[----:B------:R0:W-:Y:S01]  /*4890*/  STG.E.U16 desc[UR36][R8.64], R0 ;  /* 0x0000000008007986 */ /* 0x0001e2000c101524 */
[----:B------:R-:W-:Y:S05]  /*48a0*/  BRA `(.L_x_20217) ;  /* 0x0000000c00547947 */ /* 0x000fea0003800000 */
.L_x_20225:
        /* <DEDUP_REMOVED lines=11> */
.L_x_20228:
[----:B------:R-:W0:Y:S01]  /*4960*/  I2F.S8 R3, R3 ;  /* 0x0000000300037306 */ /* 0x000e220000001400 */
[----:B------:R-:W-:Y:S01]  /*4970*/  IMAD.MOV.U32 R25, RZ, RZ, R23 ;  /* 0x000000ffff197224 */ /* 0x000fe200078e0017 */
[----:B0-----:R-:W-:-:S04]  /*4980*/  F2FP.F16.F32.PACK_AB R3, RZ, R3 ;  /* 0x00000003ff03723e */ /* 0x001fc800000000ff */
[----:B------:R-:W-:-:S05]  /*4990*/  PRMT R3, R3, 0x5410, RZ ;  /* 0x0000541003037816 */ /* 0x000fca00000000ff */
[----:B------:R0:W-:Y:S01]  /*49a0*/  STG.E desc[UR36][R8.64], R3 ;  /* 0x0000000308007986 */ /* 0x0001e2000c101924 */
[----:B------:R-:W-:Y:S05]  /*49b0*/  BRA `(.L_x_20217) ;  /* 0x0000000c00107947 */ /* 0x000fea0003800000 */
.L_x_20227:
[----:B------:R-:W-:Y:S01]  /*49c0*/  PRMT R4, R3, 0x8880, RZ ;  /* 0x0000888003047816 */ /* 0x000fe200000000ff */
[----:B------:R-:W-:-:S03]  /*49d0*/  IMAD.MOV.U32 R25, RZ, RZ, R23 ;  /* 0x000000ffff197224 */ /* 0x000fc600078e0017 */
[----:B------:R-:W-:-:S06]  /*49e0*/  PRMT R4, R4, 0x7710, RZ ;  /* 0x0000771004047816 */ /* 0x000fcc00000000ff */
[----:B------:R-:W0:Y:S02]  /*49f0*/  I2F.F64.S16 R4, R4 ;  /* 0x0000000400047312 */ /* 0x000e240000101c00 */
[----:B0-----:R0:W-:Y:S01]  /*4a00*/  STG.E.64 desc[UR36][R8.64], R4 ;  /* 0x0000000408007986 */ /* 0x0011e2000c101b24 */
[----:B------:R-:W-:Y:S05]  /*4a10*/  BRA `(.L_x_20217) ;  /* 0x0000000800f87947 */ /* 0x000fea0003800000 */
.L_x_20218:
        /* <DEDUP_REMOVED lines=13> */
.L_x_20231:
[----:B------:R-:W-:Y:S02]  /*4af0*/  PRMT R4, R3, 0x8880, RZ ;  /* 0x0000888003047816 */ /* 0x000fe400000000ff */
[----:B------:R-:W-:Y:S01]  /*4b00*/  CS2R R6, SRZ ;  /* 0x0000000000067805 */ /* 0x000fe2000001ff00 */
[----:B------:R-:W-:Y:S01]  /*4b10*/  IMAD.MOV.U32 R25, RZ, RZ, R23 ;  /* 0x000000ffff197224 */ /* 0x000fe200078e0017 */
[----:B------:R-:W-:-:S06]  /*4b20*/  PRMT R4, R4, 0x7710, RZ ;  /* 0x0000771004047816 */ /* 0x000fcc00000000ff */
[----:B------:R-:W0:Y:S02]  /*4b30*/  I2F.F64.S16 R4, R4 ;  /* 0x0000000400047312 */ /* 0x000e240000101c00 */
[----:B0-----:R0:W-:Y:S01]  /*4b40*/  STG.E.128 desc[UR36][R8.64], R4 ;  /* 0x0000000408007986 */ /* 0x0011e2000c101d24 */
[----:B------:R-:W-:Y:S05]  /*4b50*/  BRA `(.L_x_20217) ;  /* 0x0000000800a87947 */ /* 0x000fea0003800000 */
.L_x_20230:
        /* <DEDUP_REMOVED lines=21> */
.L_x_20235:
[----:B------:R-:W-:Y:S05]  /*4cb0*/  BSYNC B0 ;  /* 0x0000000000007941 */ /* 0x000fea0003800000 */
.L_x_20234:
[----:B------:R-:W-:Y:S01]  /*4cc0*/  LOP3.LUT R5, R0, R5, RZ, 0xfc, !PT ;  /* 0x0000000500057212 */ /* 0x000fe200078efcff */
[----:B------:R-:W-:-:S04]  /*4cd0*/  IMAD.MOV.U32 R25, RZ, RZ, R23 ;  /* 0x000000ffff197224 */ /* 0x000fc800078e0017 */
[----:B------:R0:W-:Y:S01]  /*4ce0*/  STG.E.U8 desc[UR36][R8.64], R5 ;  /* 0x0000000508007986 */ /* 0x0001e2000c101124 */
[----:B------:R-:W-:Y:S05]  /*4cf0*/  BRA `(.L_x_20217) ;  /* 0x0000000800407947 */ /* 0x000fea0003800000 */
.L_x_20233:
        /* <DEDUP_REMOVED lines=13> */
.L_x_20237:
[----:B------:R-:W-:Y:S01]  /*4dd0*/  IMAD.MOV.U32 R0, RZ, RZ, 0x7f ;  /* 0x0000007fff007424 */ /* 0x000fe200078e00ff */
[----:B------:R-:W-:-:S04]  /*4de0*/  ISETP.GT.U32.AND P0, PT, R4, 0x7f800000, PT ;  /* 0x7f8000000400780c */ /* 0x000fc80003f04070 */
[----:B------:R-:W-:-:S09]  /*4df0*/  SEL R0, R0, 0x7c, P0 ;  /* 0x0000007c00007807 */ /* 0x000fd20000000000 */
.L_x_20238:
[----:B------:R-:W-:Y:S05]  /*4e00*/  BSYNC B0 ;  /* 0x0000000000007941 */ /* 0x000fea0003800000 */
.L_x_20236:
[----:B------:R-:W-:Y:S01]  /*4e10*/  LOP3.LUT R3, R5, 0x80000000, RZ, 0xc0, !PT ;  /* 0x8000000005037812 */ /* 0x000fe200078ec0ff */
[----:B------:R-:W-:-:S03]  /*4e20*/  IMAD.MOV.U32 R25, RZ, RZ, R23 ;  /* 0x000000ffff197224 */ /* 0x000fc600078e0017 */
[----:B------:R-:W-:-:S04]  /*4e30*/  SHF.R.U32.HI R3, RZ, 0x18, R3 ;  /* 0x00000018ff037819 */ /* 0x000fc80000011603 */
[----:B------:R-:W-:-:S05]  /*4e40*/  LOP3.LUT R3, R0, R3, RZ, 0xfc, !PT ;  /* 0x0000000300037212 */ /* 0x000fca00078efcff */
[----:B------:R0:W-:Y:S01]  /*4e50*/  STG.E.U8 desc[UR36][R8.64], R3 ;  /* 0x0000000308007986 */ /* 0x0001e2000c101124 */
[----:B------:R-:W-:Y:S05]  /*4e60*/  BRA `(.L_x_20217) ;  /* 0x0000000400e47947 */ /* 0x000fea0003800000 */
.L_x_20232:
[----:B------:R-:W0:Y:S01]  /*4e70*/  I2F.S8 R0, R3 ;  /* 0x0000000300007306 */ /* 0x000e220000001400 */
[----:B------:R-:W-:Y:S01]  /*4e80*/  IMAD.MOV.U32 R25, RZ, RZ, R23 ;  /* 0x000000ffff197224 */ /* 0x000fe200078e0017 */
[----:B0-----:R-:W-:-:S05]  /*4e90*/  F2FP.BF16.F32.PACK_AB R0, RZ, R0 ;  /* 0x00000000ff00723e */ /* 0x001fca00000010ff */
[----:B------:R0:W-:Y:S01]  /*4ea0*/  STG.E.U16 desc[UR36][R8.64], R0 ;  /* 0x0000000008007986 */ /* 0x0001e2000c101524 */
[----:B------:R-:W-:Y:S05]  /*4eb0*/  BRA `(.L_x_20217) ;  /* 0x0000000400d07947 */ /* 0x000fea0003800000 */
.L_x_20229:
        /* <DEDUP_REMOVED lines=13> */
.L_x_20241:
        /* <DEDUP_REMOVED lines=17> */
.L_x_20244:
[----:B------:R-:W-:-:S04]  /*50a0*/  LOP3.LUT R3, R3, 0x80000000, RZ, 0xc0, !PT ;  /* 0x8000000003037812 */ /* 0x000fc800078ec0ff */
[----:B------:R-:W-:-:S04]  /*50b0*/  SHF.R.U32.HI R3, RZ, 0x18, R3 ;  /* 0x00000018ff037819 */ /* 0x000fc80000011603 */
[----:B------:R-:W-:-:S04]  /*50c0*/  LOP3.LUT R0, R0, R3, RZ, 0xfc, !PT ;  /* 0x0000000300007212 */ /* 0x000fc800078efcff */
[----:B------:R-:W-:-:S07]  /*50d0*/  PRMT R4, R0, 0x7610, R4 ;  /* 0x0000761000047816 */ /* 0x000fce0000000004 */
.L_x_20243:
[----:B------:R-:W-:Y:S05]  /*50e0*/  BSYNC B0 ;  /* 0x0000000000007941 */ /* 0x000fea0003800000 */
.L_x_20242:
[----:B------:R0:W-:Y:S01]  /*50f0*/  STG.E.U8 desc[UR36][R8.64], R4 ;  /* 0x0000000408007986 */ /* 0x0001e2000c101124 */
[----:B------:R-:W-:Y:S01]  /*5100*/  IMAD.MOV.U32 R25, RZ, RZ, R23 ;  /* 0x000000ffff197224 */ /* 0x000fe200078e0017 */
[----:B------:R-:W-:Y:S06]  /*5110*/  BRA `(.L_x_20217) ;  /* 0x0000000400387947 */ /* 0x000fec0003800000 */
.L_x_20240:
        /* <DEDUP_REMOVED lines=17> */
.L_x_20247:
[----:B------:R-:W-:-:S04]  /*5230*/  LOP3.LUT R3, R3, 0x80000000, RZ, 0xc0, !PT ;  /* 0x8000000003037812 */ /* 0x000fc800078ec0ff */
[----:B------:R-:W-:-:S04]  /*5240*/  SHF.R.U32.HI R3, RZ, 0x18, R3 ;  /* 0x00000018ff037819 */ /* 0x000fc80000011603 */
[----:B------:R-:W-:-:S04]  /*5250*/  LOP3.LUT R0, R0, R3, RZ, 0xfc, !PT ;  /* 0x0000000300007212 */ /* 0x000fc800078efcff */
[----:B------:R-:W-:-:S07]  /*5260*/  PRMT R4, R0, 0x7610, R4 ;  /* 0x0000761000047816 */ /* 0x000fce0000000004 */
.L_x_20246:
[----:B------:R-:W-:Y:S05]  /*5270*/  BSYNC B0 ;  /* 0x0000000000007941 */ /* 0x000fea0003800000 */
.L_x_20245:
[----:B------:R0:W-:Y:S01]  /*5280*/  STG.E.U8 desc[UR36][R8.64], R4 ;  /* 0x0000000408007986 */ /* 0x0001e2000c101124 */
[----:B------:R-:W-:Y:S01]  /*5290*/  IMAD.MOV.U32 R25, RZ, RZ, R23 ;  /* 0x000000ffff197224 */ /* 0x000fe200078e0017 */
[----:B------:R-:W-:Y:S06]  /*52a0*/  BRA `(.L_x_20217) ;  /* 0x0000000000d47947 */ /* 0x000fec0003800000 */
.L_x_20239:
        /* <DEDUP_REMOVED lines=24> */
.L_x_20222:
        /* <DEDUP_REMOVED lines=16> */
.L_x_20250:
[----:B------:R-:W-:Y:S01]  /*5530*/  IMAD.MOV.U32 R25, RZ, RZ, R23 ;  /* 0x000000ffff197224 */ /* 0x000fe200078e0017 */
[----:B------:R-:W-:Y:S06]  /*5540*/  BRA `(.L_x_20217) ;  /* 0x00000000002c7947 */ /* 0x000fec0003800000 */
.L_x_20249:
[----:B------:R-:W-:Y:S01]  /*5550*/  LOP3.LUT R3, R3, 0xffff, RZ, 0xc0, !PT ;  /* 0x0000ffff03037812 */ /* 0x000fe200078ec0ff */
[----:B------:R-:W-:-:S03]  /*5560*/  IMAD.MOV.U32 R25, RZ, RZ, R23 ;  /* 0x000000ffff197224 */ /* 0x000fc600078e0017 */
[----:B------:R-:W-:-:S05]  /*5570*/  PRMT R3, R3, 0x8880, RZ ;  /* 0x0000888003037816 */ /* 0x000fca00000000ff */
[----:B------:R-:W-:-:S05]  /*5580*/  IMAD.MOV.U32 R4, RZ, RZ, R3 ;  /* 0x000000ffff047224 */ /* 0x000fca00078e0003 */
[----:B------:R-:W-:-:S05]  /*5590*/  SHF.R.S32.HI R5, RZ, 0x1f, R4 ;  /* 0x0000001fff057819 */ /* 0x000fca0000011404 */
[----:B------:R0:W-:Y:S01]  /*55a0*/  STG.E.64 desc[UR36][R8.64], R4 ;  /* 0x0000000408007986 */ /* 0x0001e2000c101b24 */
[----:B------:R-:W-:Y:S05]  /*55b0*/  BRA `(.L_x_20217) ;  /* 0x0000000000107947 */ /* 0x000fea0003800000 */
.L_x_20248:
[----:B------:R-:W-:Y:S01]  /*55c0*/  LOP3.LUT R3, R3, 0xffff, RZ, 0xc0, !PT ;  /* 0x0000ffff03037812 */ /* 0x000fe200078ec0ff */
[----:B------:R-:W-:-:S03]  /*55d0*/  IMAD.MOV.U32 R25, RZ, RZ, R23 ;  /* 0x000000ffff197224 */ /* 0x000fc600078e0017 */
[----:B------:R-:W-:-:S05]  /*55e0*/  PRMT R3, R3, 0x8880, RZ ;  /* 0x0000888003037816 */ /* 0x000fca00000000ff */
[----:B------:R0:W-:Y:S02]  /*55f0*/  STG.E desc[UR36][R8.64], R3 ;  /* 0x0000000308007986 */ /* 0x0001e4000c101924 */
.L_x_20217:
[----:B------:R-:W-:Y:S05]  /*5600*/  BSYNC B6 ;  /* 0x0000000000067941 */ /* 0x000fea0003800000 */
.L_x_20216:
        /* <DEDUP_REMOVED lines=23> */
.L_x_20256:
[----:B------:R4:W-:Y:S01]  /*5780*/  STG.E.U8 desc[UR36][R8.64], R22 ;  /* 0x0000001608007986 */ /* 0x0009e2000c101124 */
[----:B------:R-:W-:Y:S05]  /*5790*/  BRA `(.L_x_20258) ;  /* 0x0000000c00987947 */ /* 0x000fea0003800000 */
.L_x_20255:
        /* <DEDUP_REMOVED lines=12> */
.L_x_20260:
[----:B------:R-:W-:-:S04]  /*5860*/  LOP3.LUT R22, R22, 0xffff, RZ, 0xc0, !PT ;  /* 0x0000ffff16167812 */ /* 0x000fc800078ec0ff */
[----:B------:R-:W-:-:S05]  /*5870*/  PRMT R3, R22, 0x8880, RZ ;  /* 0x0000888016037816 */ /* 0x000fca00000000ff */
[----:B------:R2:W-:Y:S01]  /*5880*/  STG.E desc[UR36][R8.64], R3 ;  /* 0x0000000308007986 */ /* 0x0005e2000c101924 */
[----:B------:R-:W-:Y:S05]  /*5890*/  BRA `(.L_x_20258) ;  /* 0x0000000c00587947 */ /* 0x000fea0003800000 */
.L_x_20259:
[----:B------:R-:W-:-:S04]  /*58a0*/  PRMT R3, R22, 0x8880, RZ ;  /* 0x0000888016037816 */ /* 0x000fc800000000ff */
[----:B------:R-:W-:-:S05]  /*58b0*/  PRMT R3, R3, 0x7710, RZ ;  /* 0x0000771003037816 */ /* 0x000fca00000000ff */
[----:B------:R0:W-:Y:S01]  /*58c0*/  STG.E.U16 desc[UR36][R8.64], R3 ;  /* 0x0000000308007986 */ /* 0x0001e2000c101524 */
[----:B------:R-:W-:Y:S05]  /*58d0*/  BRA `(.L_x_20258) ;  /* 0x0000000c00487947 */ /* 0x000fea0003800000 */
.L_x_20254:
        /* <DEDUP_REMOVED lines=9> */
.L_x_20262:
[----:B------:R-:W0:Y:S02]  /*5970*/  I2F.S8 R0, R22 ;  /* 0x0000001600007306 */ /* 0x000e240000001400 */
[----:B0-----:R-:W-:-:S05]  /*5980*/  F2FP.F16.F32.PACK_AB R0, RZ, R0 ;  /* 0x00000000ff00723e */ /* 0x001fca00000000ff */
[----:B------:R0:W-:Y:S01]  /*5990*/  STG.E.U16 desc[UR36][R8.64], R0 ;  /* 0x0000000008007986 */ /* 0x0001e2000c101524 */
[----:B------:R-:W-:Y:S05]  /*59a0*/  BRA `(.L_x_20258) ;  /* 0x0000000c00147947 */ /* 0x000fea0003800000 */
.L_x_20261:
        /* <DEDUP_REMOVED lines=10> */
.L_x_20264:
[----:B------:R-:W0:Y:S02]  /*5a50*/  I2F.S8 R22, R22 ;  /* 0x0000001600167306 */ /* 0x000e240000001400 */
[----:B0-----:R-:W-:-:S04]  /*5a60*/  F2FP.F16.F32.PACK_AB R3, RZ, R22 ;  /* 0x00000016ff03723e */ /* 0x001fc800000000ff */
[----:B------:R-:W-:-:S05]  /*5a70*/  PRMT R3, R3, 0x5410, RZ ;  /* 0x0000541003037816 */ /* 0x000fca00000000ff */
[----:B------:R0:W-:Y:S01]  /*5a80*/  STG.E desc[UR36][R8.64], R3 ;  /* 0x0000000308007986 */ /* 0x0001e2000c101924 */
[----:B------:R-:W-:Y:S05]  /*5a90*/  BRA `(.L_x_20258) ;  /* 0x0000000800d87947 */ /* 0x000fea0003800000 */
.L_x_20263:
[----:B------:R-:W-:-:S04]  /*5aa0*/  PRMT R4, R22, 0x8880, RZ ;  /* 0x0000888016047816 */ /* 0x000fc800000000ff */
[----:B------:R-:W-:-:S06]  /*5ab0*/  PRMT R4, R4, 0x7710, RZ ;  /* 0x0000771004047816 */ /* 0x000fcc00000000ff */
[----:B------:R-:W0:Y:S02]  /*5ac0*/  I2F.F64.S16 R4, R4 ;  /* 0x0000000400047312 */ /* 0x000e240000101c00 */
[----:B0-----:R0:W-:Y:S01]  /*5ad0*/  STG.E.64 desc[UR36][R8.64], R4 ;  /* 0x0000000408007986 */ /* 0x0011e2000c101b24 */
[----:B------:R-:W-:Y:S05]  /*5ae0*/  BRA `(.L_x_20258) ;  /* 0x0000000800c47947 */ /* 0x000fea0003800000 */
.L_x_20253:
        /* <DEDUP_REMOVED lines=12> */
.L_x_20267:
[----:B------:R-:W-:Y:S02]  /*5bb0*/  PRMT R4, R22, 0x8880, RZ ;  /* 0x0000888016047816 */ /* 0x000fe400000000ff */
[----:B------:R-:W-:Y:S02]  /*5bc0*/  CS2R R6, SRZ ;  /* 0x0000000000067805 */ /* 0x000fe4000001ff00 */
[----:B------:R-:W-:-:S06]  /*5bd0*/  PRMT R4, R4, 0x7710, RZ ;  /* 0x0000771004047816 */ /* 0x000fcc00000000ff */
[----:B------:R-:W0:Y:S02]  /*5be0*/  I2F.F64.S16 R4, R4 ;  /* 0x0000000400047312 */ /* 0x000e240000101c00 */
[----:B0-----:R0:W-:Y:S01]  /*5bf0*/  STG.E.128 desc[UR36][R8.64], R4 ;  /* 0x0000000408007986 */ /* 0x0011e2000c101d24 */
[----:B------:R-:W-:Y:S05]  /*5c00*/  BRA `(.L_x_20258) ;  /* 0x00000008007c7947 */ /* 0x000fea0003800000 */
.L_x_20266:
        /* <DEDUP_REMOVED lines=21> */
.L_x_20271:
[----:B------:R-:W-:Y:S05]  /*5d60*/  BSYNC B0 ;  /* 0x0000000000007941 */ /* 0x000fea0003800000 */
.L_x_20270:
[----:B------:R-:W-:-:S05]  /*5d70*/  LOP3.LUT R5, R0, R5, RZ, 0xfc, !PT ;  /* 0x0000000500057212 */ /* 0x000fca00078efcff */
[----:B------:R0:W-:Y:S01]  /*5d80*/  STG.E.U8 desc[UR36][R8.64], R5 ;  /* 0x0000000508007986 */ /* 0x0001e2000c101124 */
[----:B------:R-:W-:Y:S05]  /*5d90*/  BRA `(.L_x_20258) ;  /* 0x0000000800187947 */ /* 0x000fea0003800000 */
.L_x_20269:
        /* <DEDUP_REMOVED lines=13> */
.L_x_20273:
[----:B------:R-:W-:Y:S01]  /*5e70*/  IMAD.MOV.U32 R0, RZ, RZ, 0x7f ;  /* 0x0000007fff007424 */ /* 0x000fe200078e00ff */
[----:B------:R-:W-:-:S04]  /*5e80*/  ISETP.GT.U32.AND P0, PT, R3, 0x7f800000, PT ;  /* 0x7f8000000300780c */ /* 0x000fc80003f04070 */
[----:B------:R-:W-:-:S09]  /*5e90*/  SEL R0, R0, 0x7c, P0 ;  /* 0x0000007c00007807 */ /* 0x000fd20000000000 */
.L_x_20274:
[----:B------:R-:W-:Y:S05]  /*5ea0*/  BSYNC B0 ;  /* 0x0000000000007941 */ /* 0x000fea0003800000 */
.L_x_20272:
[----:B------:R-:W-:-:S04]  /*5eb0*/  LOP3.LUT R3, R5, 0x80000000, RZ, 0xc0, !PT ;  /* 0x8000000005037812 */ /* 0x000fc800078ec0ff */
[----:B------:R-:W-:-:S04]  /*5ec0*/  SHF.R.U32.HI R3, RZ, 0x18, R3 ;  /* 0x00000018ff037819 */ /* 0x000fc80000011603 */
[----:B------:R-:W-:-:S05]  /*5ed0*/  LOP3.LUT R3, R0, R3, RZ, 0xfc, !PT ;  /* 0x0000000300037212 */ /* 0x000fca00078efcff */
[----:B------:R0:W-:Y:S01]  /*5ee0*/  STG.E.U8 desc[UR36][R8.64], R3 ;  /* 0x0000000308007986 */ /* 0x0001e2000c101124 */
[----:B------:R-:W-:Y:S05]  /*5ef0*/  BRA `(.L_x_20258) ;  /* 0x0000000400c07947 */ /* 0x000fea0003800000 */
.L_x_20268:
[----:B------:R-:W0:Y:S02]  /*5f00*/  I2F.S8 R0, R22 ;  /* 0x0000001600007306 */ /* 0x000e240000001400 */
[----:B0-----:R-:W-:-:S05]  /*5f10*/  F2FP.BF16.F32.PACK_AB R0, RZ, R0 ;  /* 0x00000000ff00723e */ /* 0x001fca00000010ff */
[----:B------:R0:W-:Y:S01]  /*5f20*/  STG.E.U16 desc[UR36][R8.64], R0 ;  /* 0x0000000008007986 */ /* 0x0001e2000c101524 */
[----:B------:R-:W-:Y:S05]  /*5f30*/  BRA `(.L_x_20258) ;  /* 0x0000000400b07947 */ /* 0x000fea0003800000 */
.L_x_20265:
        /* <DEDUP_REMOVED lines=12> */
.L_x_20277:
        /* <DEDUP_REMOVED lines=17> */
.L_x_20280:
[----:B------:R-:W-:-:S04]  /*6110*/  LOP3.LUT R3, R5, 0x80000000, RZ, 0xc0, !PT ;  /* 0x8000000005037812 */ /* 0x000fc800078ec0ff */
[----:B------:R-:W-:-:S04]  /*6120*/  SHF.R.U32.HI R3, RZ, 0x18, R3 ;  /* 0x00000018ff037819 */ /* 0x000fc80000011603 */
[----:B------:R-:W-:-:S04]  /*6130*/  LOP3.LUT R0, R0, R3, RZ, 0xfc, !PT ;  /* 0x0000000300007212 */ /* 0x000fc800078efcff */
[----:B------:R-:W-:-:S07]  /*6140*/  PRMT R4, R0, 0x7610, R4 ;  /* 0x0000761000047816 */ /* 0x000fce0000000004 */
.L_x_20279:
[----:B------:R-:W-:Y:S05]  /*6150*/  BSYNC B0 ;  /* 0x0000000000007941 */ /* 0x000fea0003800000 */
.L_x_20278:
[----:B------:R0:W-:Y:S01]  /*6160*/  STG.E.U8 desc[UR36][R8.64], R4 ;  /* 0x0000000408007986 */ /* 0x0001e2000c101124 */
[----:B------:R-:W-:Y:S05]  /*6170*/  BRA `(.L_x_20258) ;  /* 0x0000000400207947 */ /* 0x000fea0003800000 */
.L_x_20276:
        /* <DEDUP_REMOVED lines=17> */
.L_x_20283:
[----:B------:R-:W-:-:S04]  /*6290*/  LOP3.LUT R3, R5, 0x80000000, RZ, 0xc0, !PT ;  /* 0x8000000005037812 */ /* 0x000fc800078ec0ff */
[----:B------:R-:W-:-:S04]  /*62a0*/  SHF.R.U32.HI R3, RZ, 0x18, R3 ;  /* 0x00000018ff037819 */ /* 0x000fc80000011603 */
[----:B------:R-:W-:-:S04]  /*62b0*/  LOP3.LUT R0, R0, R3, RZ, 0xfc, !PT ;  /* 0x0000000300007212 */ /* 0x000fc800078efcff */
[----:B------:R-:W-:-:S07]  /*62c0*/  PRMT R4, R0, 0x7610, R4 ;  /* 0x0000761000047816 */ /* 0x000fce0000000004 */
.L_x_20282:
[----:B------:R-:W-:Y:S05]  /*62d0*/  BSYNC B0 ;  /* 0x0000000000007941 */ /* 0x000fea0003800000 */
.L_x_20281:
[----:B------:R0:W-:Y:S01]  /*62e0*/  STG.E.U8 desc[UR36][R8.64], R4 ;  /* 0x0000000408007986 */ /* 0x0001e2000c101124 */
[----:B------:R-:W-:Y:S05]  /*62f0*/  BRA `(.L_x_20258) ;  /* 0x0000000000c07947 */ /* 0x000fea0003800000 */
.L_x_20275:
        /* <DEDUP_REMOVED lines=22> */
.L_x_20257:
        /* <DEDUP_REMOVED lines=16> */
.L_x_20286:
[----:B------:R-:W-:Y:S05]  /*6560*/  BRA `(.L_x_20258) ;  /* 0x0000000000247947 */ /* 0x000fea0003800000 */
.L_x_20285:
[----:B------:R-:W-:-:S04]  /*6570*/  LOP3.LUT R22, R22, 0xffff, RZ, 0xc0, !PT ;  /* 0x0000ffff16167812 */ /* 0x000fc800078ec0ff */
[----:B------:R-:W-:-:S05]  /*6580*/  PRMT R22, R22, 0x8880, RZ ;  /* 0x0000888016167816 */ /* 0x000fca00000000ff */
[----:B------:R-:W-:-:S05]  /*6590*/  IMAD.MOV.U32 R4, RZ, RZ, R22 ;  /* 0x000000ffff047224 */ /* 0x000fca00078e0016 */
[----:B------:R-:W-:-:S05]  /*65a0*/  SHF.R.S32.HI R5, RZ, 0x1f, R4 ;  /* 0x0000001fff057819 */ /* 0x000fca0000011404 */
[----:B------:R0:W-:Y:S01]  /*65b0*/  STG.E.64 desc[UR36][R8.64], R4 ;  /* 0x0000000408007986 */ /* 0x0001e2000c101b24 */
[----:B------:R-:W-:Y:S05]  /*65c0*/  BRA `(.L_x_20258) ;  /* 0x00000000000c7947 */ /* 0x000fea0003800000 */
.L_x_20284:
[----:B------:R-:W-:-:S04]  /*65d0*/  LOP3.LUT R22, R22, 0xffff, RZ, 0xc0, !PT ;  /* 0x0000ffff16167812 */ /* 0x000fc800078ec0ff */
[----:B------:R-:W-:-:S05]  /*65e0*/  PRMT R3, R22, 0x8880, RZ ;  /* 0x0000888016037816 */ /* 0x000fca00000000ff */
[----:B------:R0:W-:Y:S02]  /*65f0*/  STG.E desc[UR36][R8.64], R3 ;  /* 0x0000000308007986 */ /* 0x0001e4000c101924 */
.L_x_20258:
        /* <DEDUP_REMOVED lines=23> */
.L_x_20290:
[----:B-----5:R0:W-:Y:S01]  /*6770*/  STG.E.U8 desc[UR36][R8.64], R18 ;  /* 0x0000001208007986 */ /* 0x0201e2000c101124 */
[----:B------:R-:W-:Y:S05]  /*6780*/  BRA `(.L_x_20292) ;  /* 0x0000000c00987947 */ /* 0x000fea0003800000 */
.L_x_20289:
        /* <DEDUP_REMOVED lines=12> */
.L_x_20294:
[----:B-----5:R-:W-:-:S04]  /*6850*/  LOP3.LUT R18, R18, 0xffff, RZ, 0xc0, !PT ;  /* 0x0000ffff12127812 */ /* 0x020fc800078ec0ff */
[----:B------:R-:W-:-:S05]  /*6860*/  PRMT R3, R18, 0x8880, RZ ;  /* 0x0000888012037816 */ /* 0x000fca00000000ff */
[----:B------:R0:W-:Y:S01]  /*6870*/  STG.E desc[UR36][R8.64], R3 ;  /* 0x0000000308007986 */ /* 0x0001e2000c101924 */
[----:B------:R-:W-:Y:S05]  /*6880*/  BRA `(.L_x_20292) ;  /* 0x0000000c00587947 */ /* 0x000fea0003800000 */
.L_x_20293:
[----:B-----5:R-:W-:-:S04]  /*6890*/  PRMT R3, R18, 0x8880, RZ ;  /* 0x0000888012037816 */ /* 0x020fc800000000ff */
[----:B------:R-:W-:-:S05]  /*68a0*/  PRMT R3, R3, 0x7710, RZ ;  /* 0x0000771003037816 */ /* 0x000fca00000000ff */
[----:B------:R0:W-:Y:S01]  /*68b0*/  STG.E.U16 desc[UR36][R8.64], R3 ;  /* 0x0000000308007986 */ /* 0x0001e2000c101524 */
[----:B------:R-:W-:Y:S05]  /*68c0*/  BRA `(.L_x_20292) ;  /* 0x0000000c00487947 */ /* 0x000fea0003800000 */
.L_x_20288:
        /* <DEDUP_REMOVED lines=9> */
.L_x_20296:
[----:B-----5:R-:W0:Y:S02]  /*6960*/  I2F.S8 R0, R18 ;  /* 0x0000001200007306 */ /* 0x020e240000001400 */
[----:B0-----:R-:W-:-:S05]  /*6970*/  F2FP.F16.F32.PACK_AB R0, RZ, R0 ;  /* 0x00000000ff00723e */ /* 0x001fca00000000ff */
[----:B------:R0:W-:Y:S01]  /*6980*/  STG.E.U16 desc[UR36][R8.64], R0 ;  /* 0x0000000008007986 */ /* 0x0001e2000c101524 */
[----:B------:R-:W-:Y:S05]  /*6990*/  BRA `(.L_x_20292) ;  /* 0x0000000c00147947 */ /* 0x000fea0003800000 */
.L_x_20295:
        /* <DEDUP_REMOVED lines=10> */
.L_x_20298:
[----:B-----5:R-:W0:Y:S02]  /*6a40*/  I2F.S8 R18, R18 ;  /* 0x0000001200127306 */ /* 0x020e240000001400 */
[----:B0-----:R-:W-:-:S04]  /*6a50*/  F2FP.F16.F32.PACK_AB R3, RZ, R18 ;  /* 0x00000012ff03723e */ /* 0x001fc800000000ff */
[----:B------:R-:W-:-:S05]  /*6a60*/  PRMT R3, R3, 0x5410, RZ ;  /* 0x0000541003037816 */ /* 0x000fca00000000ff */
[----:B------:R0:W-:Y:S01]  /*6a70*/  STG.E desc[UR36][R8.64], R3 ;  /* 0x0000000308007986 */ /* 0x0001e2000c101924 */
[----:B------:R-:W-:Y:S05]  /*6a80*/  BRA `(.L_x_20292) ;  /* 0x0000000800d87947 */ /* 0x000fea0003800000 */
.L_x_20297:
[----:B-----5:R-:W-:-:S04]  /*6a90*/  PRMT R4, R18, 0x8880, RZ ;  /* 0x0000888012047816 */ /* 0x020fc800000000ff */
[----:B------:R-:W-:-:S06]  /*6aa0*/  PRMT R4, R4, 0x7710, RZ ;  /* 0x0000771004047816 */ /* 0x000fcc00000000ff */
[----:B------:R-:W0:Y:S02]  /*6ab0*/  I2F.F64.S16 R4, R4 ;  /* 0x0000000400047312 */ /* 0x000e240000101c00 */
[----:B0-----:R0:W-:Y:S01]  /*6ac0*/  STG.E.64 desc[UR36][R8.64], R4 ;  /* 0x0000000408007986 */ /* 0x0011e2000c101b24 */
[----:B------:R-:W-:Y:S05]  /*6ad0*/  BRA `(.L_x_20292) ;  /* 0x0000000800c47947 */ /* 0x000fea0003800000 */
.L_x_20287:
        /* <DEDUP_REMOVED lines=12> */
.L_x_20301:
[----:B-----5:R-:W-:Y:S02]  /*6ba0*/  PRMT R4, R18, 0x8880, RZ ;  /* 0x0000888012047816 */ /* 0x020fe400000000ff */
[----:B------:R-:W-:Y:S02]  /*6bb0*/  CS2R R6, SRZ ;  /* 0x0000000000067805 */ /* 0x000fe4000001ff00 */
[----:B------:R-:W-:-:S06]  /*6bc0*/  PRMT R4, R4, 0x7710, RZ ;  /* 0x0000771004047816 */ /* 0x000fcc00000000ff */
[----:B------:R-:W0:Y:S02]  /*6bd0*/  I2F.F64.S16 R4, R4 ;  /* 0x0000000400047312 */ /* 0x000e240000101c00 */
[----:B0-----:R0:W-:Y:S01]  /*6be0*/  STG.E.128 desc[UR36][R8.64], R4 ;  /* 0x0000000408007986 */ /* 0x0011e2000c101d24 */
[----:B------:R-:W-:Y:S05]  /*6bf0*/  BRA `(.L_x_20292) ;  /* 0x00000008007c7947 */ /* 0x000fea0003800000 */
.L_x_20300:
        /* <DEDUP_REMOVED lines=21> */
.L_x_20305:
[----:B------:R-:W-:Y:S05]  /*6d50*/  BSYNC B0 ;  /* 0x0000000000007941 */ /* 0x000fea0003800000 */
.L_x_20304:
[----:B------:R-:W-:-:S05]  /*6d60*/  LOP3.LUT R5, R0, R5, RZ, 0xfc, !PT ;  /* 0x0000000500057212 */ /* 0x000fca00078efcff */
[----:B------:R0:W-:Y:S01]  /*6d70*/  STG.E.U8 desc[UR36][R8.64], R5 ;  /* 0x0000000508007986 */ /* 0x0001e2000c101124 */
[----:B------:R-:W-:Y:S05]  /*6d80*/  BRA `(.L_x_20292) ;  /* 0x0000000800187947 */ /* 0x000fea0003800000 */
.L_x_20303:
        /* <DEDUP_REMOVED lines=13> */
.L_x_20307:
[----:B------:R-:W-:Y:S01]  /*6e60*/  IMAD.MOV.U32 R0, RZ, RZ, 0x7f ;  /* 0x0000007fff007424 */ /* 0x000fe200078e00ff */
[----:B------:R-:W-:-:S04]  /*6e70*/  ISETP.GT.U32.AND P0, PT, R3, 0x7f800000, PT ;  /* 0x7f8000000300780c */ /* 0x000fc80003f04070 */
[----:B------:R-:W-:-:S09]  /*6e80*/  SEL R0, R0, 0x7c, P0 ;  /* 0x0000007c00007807 */ /* 0x000fd20000000000 */
.L_x_20308:
[----:B------:R-:W-:Y:S05]  /*6e90*/  BSYNC B0 ;  /* 0x0000000000007941 */ /* 0x000fea0003800000 */
.L_x_20306:
[----:B------:R-:W-:-:S04]  /*6ea0*/  LOP3.LUT R3, R5, 0x80000000, RZ, 0xc0, !PT ;  /* 0x8000000005037812 */ /* 0x000fc800078ec0ff */
[----:B------:R-:W-:-:S04]  /*6eb0*/  SHF.R.U32.HI R3, RZ, 0x18, R3 ;  /* 0x00000018ff037819 */ /* 0x000fc80000011603 */
[----:B------:R-:W-:-:S05]  /*6ec0*/  LOP3.LUT R3, R0, R3, RZ, 0xfc, !PT ;  /* 0x0000000300037212 */ /* 0x000fca00078efcff */
[----:B------:R0:W-:Y:S01]  /*6ed0*/  STG.E.U8 desc[UR36][R8.64], R3 ;  /* 0x0000000308007986 */ /* 0x0001e2000c101124 */
[----:B------:R-:W-:Y:S05]  /*6ee0*/  BRA `(.L_x_20292) ;  /* 0x0000000400c07947 */ /* 0x000fea0003800000 */
.L_x_20302:
[----:B-----5:R-:W0:Y:S02]  /*6ef0*/  I2F.S8 R0, R18 ;  /* 0x0000001200007306 */ /* 0x020e240000001400 */
[----:B0-----:R-:W-:-:S05]  /*6f00*/  F2FP.BF16.F32.PACK_AB R0, RZ, R0 ;  /* 0x00000000ff00723e */ /* 0x001fca00000010ff */
[----:B------:R0:W-:Y:S01]  /*6f10*/  STG.E.U16 desc[UR36][R8.64], R0 ;  /* 0x0000000008007986 */ /* 0x0001e2000c101524 */
[----:B------:R-:W-:Y:S05]  /*6f20*/  BRA `(.L_x_20292) ;  /* 0x0000000400b07947 */ /* 0x000fea0003800000 */
.L_x_20299:
        /* <DEDUP_REMOVED lines=12> */
.L_x_20311:
        /* <DEDUP_REMOVED lines=17> */
.L_x_20314:
[----:B------:R-:W-:-:S04]  /*7100*/  LOP3.LUT R3, R5, 0x80000000, RZ, 0xc0, !PT ;  /* 0x8000000005037812 */ /* 0x000fc800078ec0ff */
[----:B------:R-:W-:-:S04]  /*7110*/  SHF.R.U32.HI R3, RZ, 0x18, R3 ;  /* 0x00000018ff037819 */ /* 0x000fc80000011603 */
[----:B------:R-:W-:-:S04]  /*7120*/  LOP3.LUT R0, R0, R3, RZ, 0xfc, !PT ;  /* 0x0000000300007212 */ /* 0x000fc800078efcff */
[----:B------:R-:W-:-:S07]  /*7130*/  PRMT R4, R0, 0x7610, R4 ;  /* 0x0000761000047816 */ /* 0x000fce0000000004 */
.L_x_20313:
[----:B------:R-:W-:Y:S05]  /*7140*/  BSYNC B0 ;  /* 0x0000000000007941 */ /* 0x000fea0003800000 */
.L_x_20312:
[----:B------:R3:W-:Y:S01]  /*7150*/  STG.E.U8 desc[UR36][R8.64], R4 ;  /* 0x0000000408007986 */ /* 0x0007e2000c101124 */
[----:B------:R-:W-:Y:S05]  /*7160*/  BRA `(.L_x_20292) ;  /* 0x0000000400207947 */ /* 0x000fea0003800000 */
.L_x_20310:
        /* <DEDUP_REMOVED lines=17> */
.L_x_20317:
[----:B------:R-:W-:-:S04]  /*7280*/  LOP3.LUT R3, R5, 0x80000000, RZ, 0xc0, !PT ;  /* 0x8000000005037812 */ /* 0x000fc800078ec0ff */
[----:B------:R-:W-:-:S04]  /*7290*/  SHF.R.U32.HI R3, RZ, 0x18, R3 ;  /* 0x00000018ff037819 */ /* 0x000fc80000011603 */
[----:B------:R-:W-:-:S04]  /*72a0*/  LOP3.LUT R0, R0, R3, RZ, 0xfc, !PT ;  /* 0x0000000300007212 */ /* 0x000fc800078efcff */
[----:B------:R-:W-:-:S07]  /*72b0*/  PRMT R4, R0, 0x7610, R4 ;  /* 0x0000761000047816 */ /* 0x000fce0000000004 */
.L_x_20316:
[----:B------:R-:W-:Y:S05]  /*72c0*/  BSYNC B0 ;  /* 0x0000000000007941 */ /* 0x000fea0003800000 */
.L_x_20315:
[----:B------:R0:W-:Y:S01]  /*72d0*/  STG.E.U8 desc[UR36][R8.64], R4 ;  /* 0x0000000408007986 */ /* 0x0001e2000c101124 */
[----:B------:R-:W-:Y:S05]  /*72e0*/  BRA `(.L_x_20292) ;  /* 0x0000000000c07947 */ /* 0x000fea0003800000 */
.L_x_20309:
        /* <DEDUP_REMOVED lines=22> */
.L_x_20291:
        /* <DEDUP_REMOVED lines=16> */
.L_x_20320:
[----:B------:R-:W-:Y:S05]  /*7550*/  BRA `(.L_x_20292) ;  /* 0x0000000000247947 */ /* 0x000fea0003800000 */
.L_x_20319:
[----:B-----5:R-:W-:-:S04]  /*7560*/  LOP3.LUT R18, R18, 0xffff, RZ, 0xc0, !PT ;  /* 0x0000ffff12127812 */ /* 0x020fc800078ec0ff */
[----:B------:R-:W-:-:S05]  /*7570*/  PRMT R18, R18, 0x8880, RZ ;  /* 0x0000888012127816 */ /* 0x000fca00000000ff */
[----:B------:R-:W-:-:S05]  /*7580*/  IMAD.MOV.U32 R4, RZ, RZ, R18 ;  /* 0x000000ffff047224 */ /* 0x000fca00078e0012 */
[----:B------:R-:W-:-:S05]  /*7590*/  SHF.R.S32.HI R5, RZ, 0x1f, R4 ;  /* 0x0000001fff057819 */ /* 0x000fca0000011404 */
[----:B------:R1:W-:Y:S01]  /*75a0*/  STG.E.64 desc[UR36][R8.64], R4 ;  /* 0x0000000408007986 */ /* 0x0003e2000c101b24 */
[----:B------:R-:W-:Y:S05]  /*75b0*/  BRA `(.L_x_20292) ;  /* 0x00000000000c7947 */ /* 0x000fea0003800000 */
.L_x_20318:
[----:B-----5:R-:W-:-:S04]  /*75c0*/  LOP3.LUT R18, R18, 0xffff, RZ, 0xc0, !PT ;  /* 0x0000ffff12127812 */ /* 0x020fc800078ec0ff */
[----:B------:R-:W-:-:S05]  /*75d0*/  PRMT R3, R18, 0x8880, RZ ;  /* 0x0000888012037816 */ /* 0x000fca00000000ff */
[----:B------:R2:W-:Y:S02]  /*75e0*/  STG.E desc[UR36][R8.64], R3 ;  /* 0x0000000308007986 */ /* 0x0005e4000c101924 */
.L_x_20292:
[----:B------:R-:W-:-:S07]  /*75f0*/  VIADD R25, R25, 0x80 ;  /* 0x0000008019197836 */ /* 0x000fce0000000000 */
.L_x_20252:
[----:B------:R-:W-:Y:S05]  /*7600*/  BSYNC B6 ;  /* 0x0000000000067941 */ /* 0x000fea0003800000 */
.L_x_20251:
        /* <DEDUP_REMOVED lines=21> */
.L_x_20324:
[----:B-----5:R-:W-:Y:S01]  /*7760*/  STG.E.U8 desc[UR36][R2.64], R19 ;  /* 0x0000001302007986 */ /* 0x020fe2000c101124 */
[----:B------:R-:W-:Y:S05]  /*7770*/  EXIT ;  /* 0x000000000000794d */ /* 0x000fea0003800000 */
.L_x_20323:
        /* <DEDUP_REMOVED lines=12> */
.L_x_20327:
[----:B-----5:R-:W-:-:S04]  /*7840*/  LOP3.LUT R19, R19, 0xffff, RZ, 0xc0, !PT ;  /* 0x0000ffff13137812 */ /* 0x020fc800078ec0ff */
[----:B------:R-:W-:-:S05]  /*7850*/  PRMT R5, R19, 0x8880, RZ ;  /* 0x0000888013057816 */ /* 0x000fca00000000ff */
[----:B------:R-:W-:Y:S01]  /*7860*/  STG.E desc[UR36][R2.64], R5 ;  /* 0x0000000502007986 */ /* 0x000fe2000c101924 */
[----:B------:R-:W-:Y:S05]  /*7870*/  EXIT ;  /* 0x000000000000794d */ /* 0x000fea0003800000 */
.L_x_20326:
[----:B-----5:R-:W-:-:S04]  /*7880*/  PRMT R5, R19, 0x8880, RZ ;  /* 0x0000888013057816 */ /* 0x020fc800000000ff */
[----:B------:R-:W-:-:S05]  /*7890*/  PRMT R5, R5, 0x7710, RZ ;  /* 0x0000771005057816 */ /* 0x000fca00000000ff */
[----:B------:R-:W-:Y:S01]  /*78a0*/  STG.E.U16 desc[UR36][R2.64], R5 ;  /* 0x0000000502007986 */ /* 0x000fe2000c101524 */
[----:B------:R-:W-:Y:S05]  /*78b0*/  EXIT ;  /* 0x000000000000794d */ /* 0x000fea0003800000 */
.L_x_20322:
        /* <DEDUP_REMOVED lines=9> */
.L_x_20329:
[----:B-----5:R-:W0:Y:S02]  /*7950*/  I2F.S8 R0, R19 ;  /* 0x0000001300007306 */ /* 0x020e240000001400 */
[----:B0-----:R-:W-:-:S05]  /*7960*/  F2FP.F16.F32.PACK_AB R0, RZ, R0 ;  /* 0x00000000ff00723e */ /* 0x001fca00000000ff */
[----:B------:R-:W-:Y:S01]  /*7970*/  STG.E.U16 desc[UR36][R2.64], R0 ;  /* 0x0000000002007986 */ /* 0x000fe2000c101524 */
[----:B------:R-:W-:Y:S05]  /*7980*/  EXIT ;  /* 0x000000000000794d */ /* 0x000fea0003800000 */
.L_x_20328:
        /* <DEDUP_REMOVED lines=10> */
.L_x_20331:
[----:B-----5:R-:W0:Y:S02]  /*7a30*/  I2F.S8 R19, R19 ;  /* 0x0000001300137306 */ /* 0x020e240000001400 */
[----:B0-----:R-:W-:-:S04]  /*7a40*/  F2FP.F16.F32.PACK_AB R5, RZ, R19 ;  /* 0x00000013ff05723e */ /* 0x001fc800000000ff */
[----:B------:R-:W-:-:S05]  /*7a50*/  PRMT R5, R5, 0x5410, RZ ;  /* 0x0000541005057816 */ /* 0x000fca00000000ff */
[----:B------:R-:W-:Y:S01]  /*7a60*/  STG.E desc[UR36][R2.64], R5 ;  /* 0x0000000502007986 */ /* 0x000fe2000c101924 */
[----:B------:R-:W-:Y:S05]  /*7a70*/  EXIT ;  /* 0x000000000000794d */ /* 0x000fea0003800000 */
.L_x_20330:
[----:B-----5:R-:W-:-:S04]  /*7a80*/  PRMT R4, R19, 0x8880, RZ ;  /* 0x0000888013047816 */ /* 0x020fc800000000ff */
[----:B------:R-:W-:-:S06]  /*7a90*/  PRMT R4, R4, 0x7710, RZ ;  /* 0x0000771004047816 */ /* 0x000fcc00000000ff */
[----:B------:R-:W0:Y:S02]  /*7aa0*/  I2F.F64.S16 R4, R4 ;  /* 0x0000000400047312 */ /* 0x000e240000101c00 */
[----:B0-----:R-:W-:Y:S01]  /*7ab0*/  STG.E.64 desc[UR36][R2.64], R4 ;  /* 0x0000000402007986 */ /* 0x001fe2000c101b24 */
[----:B------:R-:W-:Y:S05]  /*7ac0*/  EXIT ;  /* 0x000000000000794d */ /* 0x000fea0003800000 */
.L_x_20321:
        /* <DEDUP_REMOVED lines=12> */
.L_x_20334:
[----:B-----5:R-:W-:Y:S02]  /*7b90*/  PRMT R4, R19, 0x8880, RZ ;  /* 0x0000888013047816 */ /* 0x020fe400000000ff */
[----:B------:R-:W-:Y:S02]  /*7ba0*/  CS2R R6, SRZ ;  /* 0x0000000000067805 */ /* 0x000fe4000001ff00 */
[----:B------:R-:W-:-:S06]  /*7bb0*/  PRMT R4, R4, 0x7710, RZ ;  /* 0x0000771004047816 */ /* 0x000fcc00000000ff */
[----:B------:R-:W0:Y:S02]  /*7bc0*/  I2F.F64.S16 R4, R4 ;  /* 0x0000000400047312 */ /* 0x000e240000101c00 */
[----:B0-----:R-:W-:Y:S01]  /*7bd0*/  STG.E.128 desc[UR36][R2.64], R4 ;  /* 0x0000000402007986 */ /* 0x001fe2000c101d24 */
[----:B------:R-:W-:Y:S05]  /*7be0*/  EXIT ;  /* 0x000000000000794d */ /* 0x000fea0003800000 */
.L_x_20333:
        /* <DEDUP_REMOVED lines=21> */
.L_x_20338:
[----:B------:R-:W-:Y:S05]  /*7d40*/  BSYNC B0 ;  /* 0x0000000000007941 */ /* 0x000fea0003800000 */
.L_x_20337:
[----:B------:R-:W-:-:S05]  /*7d50*/  LOP3.LUT R5, R0, R5, RZ, 0xfc, !PT ;  /* 0x0000000500057212 */ /* 0x000fca00078efcff */
[----:B------:R-:W-:Y:S01]  /*7d60*/  STG.E.U8 desc[UR36][R2.64], R5 ;  /* 0x0000000502007986 */ /* 0x000fe2000c101124 */
[----:B------:R-:W-:Y:S05]  /*7d70*/  EXIT ;  /* 0x000000000000794d */ /* 0x000fea0003800000 */
.L_x_20336:
        /* <DEDUP_REMOVED lines=13> */
.L_x_20340:
[----:B------:R-:W-:Y:S01]  /*7e50*/  IMAD.MOV.U32 R0, RZ, RZ, 0x7f ;  /* 0x0000007fff007424 */ /* 0x000fe200078e00ff */
[----:B------:R-:W-:-:S04]  /*7e60*/  ISETP.GT.U32.AND P0, PT, R4, 0x7f800000, PT ;  /* 0x7f8000000400780c */ /* 0x000fc80003f04070 */
[----:B------:R-:W-:-:S09]  /*7e70*/  SEL R0, R0, 0x7c, P0 ;  /* 0x0000007c00007807 */ /* 0x000fd20000000000 */
.L_x_20341:
[----:B------:R-:W-:Y:S05]  /*7e80*/  BSYNC B0 ;  /* 0x0000000000007941 */ /* 0x000fea0003800000 */
.L_x_20339:
[----:B------:R-:W-:-:S04]  /*7e90*/  LOP3.LUT R4, R19, 0x80000000, RZ, 0xc0, !PT ;  /* 0x8000000013047812 */ /* 0x000fc800078ec0ff */
[----:B------:R-:W-:-:S04]  /*7ea0*/  SHF.R.U32.HI R5, RZ, 0x18, R4 ;  /* 0x00000018ff057819 */ /* 0x000fc80000011604 */
[----:B------:R-:W-:-:S05]  /*7eb0*/  LOP3.LUT R5, R0, R5, RZ, 0xfc, !PT ;  /* 0x0000000500057212 */ /* 0x000fca00078efcff */
[----:B------:R-:W-:Y:S01]  /*7ec0*/  STG.E.U8 desc[UR36][R2.64], R5 ;  /* 0x0000000502007986 */ /* 0x000fe2000c101124 */
[----:B------:R-:W-:Y:S05]  /*7ed0*/  EXIT ;  /* 0x000000000000794d */ /* 0x000fea0003800000 */
.L_x_20335:
[----:B-----5:R-:W0:Y:S02]  /*7ee0*/  I2F.S8 R0, R19 ;  /* 0x0000001300007306 */ /* 0x020e240000001400 */
[----:B0-----:R-:W-:-:S05]  /*7ef0*/  F2FP.BF16.F32.PACK_AB R0, RZ, R0 ;  /* 0x00000000ff00723e */ /* 0x001fca00000010ff */
[----:B------:R-:W-:Y:S01]  /*7f00*/  STG.E.U16 desc[UR36][R2.64], R0 ;  /* 0x0000000002007986 */ /* 0x000fe2000c101524 */
[----:B------:R-:W-:Y:S05]  /*7f10*/  EXIT ;  /* 0x000000000000794d */ /* 0x000fea0003800000 */
.L_x_20332:
        /* <DEDUP_REMOVED lines=12> */
.L_x_20344:
        /* <DEDUP_REMOVED lines=17> */
.L_x_20347:
[----:B------:R-:W-:-:S04]  /*80f0*/  LOP3.LUT R0, R19, 0x80000000, RZ, 0xc0, !PT ;  /* 0x8000000013007812 */ /* 0x000fc800078ec0ff */
[----:B------:R-:W-:-:S04]  /*8100*/  SHF.R.U32.HI R5, RZ, 0x18, R0 ;  /* 0x00000018ff057819 */ /* 0x000fc80000011600 */
[----:B------:R-:W-:-:S04]  /*8110*/  LOP3.LUT R4, R4, R5, RZ, 0xfc, !PT ;  /* 0x0000000504047212 */ /* 0x000fc800078efcff */
[----:B------:R-:W-:-:S07]  /*8120*/  PRMT R0, R4, 0x7610, R0 ;  /* 0x0000761004007816 */ /* 0x000fce0000000000 */
.L_x_20346:
[----:B------:R-:W-:Y:S05]  /*8130*/  BSYNC B0 ;  /* 0x0000000000007941 */ /* 0x000fea0003800000 */
.L_x_20345:
[----:B------:R-:W-:Y:S01]  /*8140*/  STG.E.U8 desc[UR36][R2.64], R0 ;  /* 0x0000000002007986 */ /* 0x000fe2000c101124 */
[----:B------:R-:W-:Y:S05]  /*8150*/  EXIT ;  /* 0x000000000000794d */ /* 0x000fea0003800000 */
.L_x_20343:
        /* <DEDUP_REMOVED lines=17> */
.L_x_20350:
[----:B------:R-:W-:-:S04]  /*8270*/  LOP3.LUT R0, R19, 0x80000000, RZ, 0xc0, !PT ;  /* 0x8000000013007812 */ /* 0x000fc800078ec0ff */
[----:B------:R-:W-:-:S04]  /*8280*/  SHF.R.U32.HI R5, RZ, 0x18, R0 ;  /* 0x00000018ff057819 */ /* 0x000fc80000011600 */
[----:B------:R-:W-:-:S04]  /*8290*/  LOP3.LUT R4, R4, R5, RZ, 0xfc, !PT ;  /* 0x0000000504047212 */ /* 0x000fc800078efcff */
[----:B------:R-:W-:-:S07]  /*82a0*/  PRMT R0, R4, 0x7610, R0 ;  /* 0x0000761004007816 */ /* 0x000fce0000000000 */
.L_x_20349:
[----:B------:R-:W-:Y:S05]  /*82b0*/  BSYNC B0 ;  /* 0x0000000000007941 */ /* 0x000fea0003800000 */
.L_x_20348:
[----:B------:R-:W-:Y:S01]  /*82c0*/  STG.E.U8 desc[UR36][R2.64], R0 ;  /* 0x0000000002007986 */ /* 0x000fe2000c101124 */
[----:B------:R-:W-:Y:S05]  /*82d0*/  EXIT ;  /* 0x000000000000794d */ /* 0x000fea0003800000 */
.L_x_20342:
        /* <DEDUP_REMOVED lines=22> */
.L_x_20325:
        /* <DEDUP_REMOVED lines=16> */
.L_x_20353:
[----:B------:R-:W-:Y:S05]  /*8540*/  EXIT ;  /* 0x000000000000794d */ /* 0x000fea0003800000 */
.L_x_20352:
[----:B-----5:R-:W-:-:S04]  /*8550*/  LOP3.LUT R19, R19, 0xffff, RZ, 0xc0, !PT ;  /* 0x0000ffff13137812 */ /* 0x020fc800078ec0ff */
[----:B------:R-:W-:-:S05]  /*8560*/  PRMT R19, R19, 0x8880, RZ ;  /* 0x0000888013137816 */ /* 0x000fca00000000ff */
[----:B------:R-:W-:-:S05]  /*8570*/  IMAD.MOV.U32 R4, RZ, RZ, R19 ;  /* 0x000000ffff047224 */ /* 0x000fca00078e0013 */
[----:B------:R-:W-:-:S05]  /*8580*/  SHF.R.S32.HI R5, RZ, 0x1f, R4 ;  /* 0x0000001fff057819 */ /* 0x000fca0000011404 */
[----:B------:R-:W-:Y:S01]  /*8590*/  STG.E.64 desc[UR36][R2.64], R4 ;  /* 0x0000000402007986 */ /* 0x000fe2000c101b24 */
[----:B------:R-:W-:Y:S05]  /*85a0*/  EXIT ;  /* 0x000000000000794d */ /* 0x000fea0003800000 */
.L_x_20351:
[----:B-----5:R-:W-:-:S04]  /*85b0*/  LOP3.LUT R19, R19, 0xffff, RZ, 0xc0, !PT ;  /* 0x0000ffff13137812 */ /* 0x020fc800078ec0ff */
[----:B------:R-:W-:-:S05]  /*85c0*/  PRMT R5, R19, 0x8880, RZ ;  /* 0x0000888013057816 */ /* 0x000fca00000000ff */
[----:B------:R-:W-:Y:S01]  /*85d0*/  STG.E desc[UR36][R2.64], R5 ;  /* 0x0000000502007986 */ /* 0x000fe2000c101924 */
[----:B------:R-:W-:Y:S05]  /*85e0*/  EXIT ;  /* 0x000000000000794d */ /* 0x000fea0003800000 */
.L_x_20354:
        /* <DEDUP_REMOVED lines=9> */
.L_x_22950:


//--------------------- .text._ZN2at6native18elementwise_kernelILi128ELi4EZNS0_22gpu_kernel_impl_nocastINS0_13AUnaryFunctorIaaaZZZNS0_15binary_internal21div_trunc_kernel_cudaERNS_18TensorIteratorBaseEENKUlvE_clEvENKUlvE0_clEvEUlaaE_EEEEvS6_RKT_EUliE_EEviT1_ --------------------------
	.section	.text._ZN2at6native18elementwise_kernelILi128ELi4EZNS0_22gpu_kernel_impl_nocastINS0_13AUnaryFunctorIaaaZZZNS0_15binary_internal21div_trunc_kernel_cudaERNS_18TensorIteratorBaseEENKUlvE_clEvENKUlvE0_clEvEUlaaE_EEEEvS6_RKT_EUliE_EEviT1_,"ax",@progbits
	.align	128
        .global         _ZN2at6native18elementwise_kernelILi128ELi4EZNS0_22gpu_kernel_impl_nocastINS0_13AUnaryFunctorIaaaZZZNS0_15binary_internal21div_trunc_kernel_cudaERNS_18TensorIteratorBaseEENKUlvE_clEvENKUlvE0_clEvEUlaaE_EEEEvS6_RKT_EUliE_EEviT1_
        .type           _ZN2at6native18elementwise_kernelILi128ELi4EZNS0_22gpu_kernel_impl_nocastINS0_13AUnaryFunctorIaaaZZZNS0_15binary_internal21div_trunc_kernel_cudaERNS_18TensorIteratorBaseEENKUlvE_clEvENKUlvE0_clEvEUlaaE_EEEEvS6_RKT_EUliE_EEviT1_,@function
        .size           _ZN2at6native18elementwise_kernelILi128ELi4EZNS0_22gpu_kernel_impl_nocastINS0_13AUnaryFunctorIaaaZZZNS0_15binary_internal21div_trunc_kernel_cudaERNS_18TensorIteratorBaseEENKUlvE_clEvENKUlvE0_clEvEUlaaE_EEEEvS6_RKT_EUliE_EEviT1_,(.L_x_22951 - _ZN2at6native18elementwise_kernelILi128ELi4EZNS0_22gpu_kernel_impl_nocastINS0_13AUnaryFunctorIaaaZZZNS0_15binary_internal21div_trunc_kernel_cudaERNS_18TensorIteratorBaseEENKUlvE_clEvENKUlvE0_clEvEUlaaE_EEEEvS6_RKT_EUliE_EEviT1_)
        .other          _ZN2at6native18elementwise_kernelILi128ELi4EZNS0_22gpu_kernel_impl_nocastINS0_13AUnaryFunctorIaaaZZZNS0_15binary_internal21div_trunc_kernel_cudaERNS_18TensorIteratorBaseEENKUlvE_clEvENKUlvE0_clEvEUlaaE_EEEEvS6_RKT_EUliE_EEviT1_,@"STO_CUDA_ENTRY STV_DEFAULT"
_ZN2at6native18elementwise_kernelILi128ELi4EZNS0_22gpu_kernel_impl_nocastINS0_13AUnaryFunctorIaaaZZZNS0_15binary_internal21div_trunc_kernel_cudaERNS_18TensorIteratorBaseEENKUlvE_clEvENKUlvE0_clEvEUlaaE_EEEEvS6_RKT_EUliE_EEviT1_:
.text._ZN2at6native18elementwise_kernelILi128ELi4EZNS0_22gpu_kernel_impl_nocastINS0_13AUnaryFunctorIaaaZZZNS0_15binary_internal21div_trunc_kernel_cudaERNS_18TensorIteratorBaseEENKUlvE_clEvENKUlvE0_clEvEUlaaE_EEEEvS6_RKT_EUliE_EEviT1_:
        /* <DEDUP_REMOVED lines=313> */
.L_x_20357:
[----:B------:R-:W-:Y:S02]  /*1390*/  ULDC.64 UR8, c[0x0][0x418] ;  /* 0x0001060000087ab9 */ /* 0x000fe40000000a00 */
[----:B------:R-:W-:-:S05]  /*13a0*/  IADD3 R6, P0, R2, UR8, RZ ;  /* 0x0000000802067c10 */ /* 0x000fca000ff1e0ff */
[----:B------:R-:W-:Y:S01]  /*13b0*/  IMAD.X R7, RZ, RZ, UR9, P0 ;  /* 0x00000009ff077e24 */ /* 0x000fe200080e06ff */
[----:B------:R-:W-:Y:S01]  /*13c0*/  PRMT R2, R0, 0x8880, RZ ;  /* 0x0000888000027816 */ /* 0x000fe200000000ff */
[----:B------:R-:W-:-:S03]  /*13d0*/  ULDC.64 UR8, c[0x0][0x410] ;  /* 0x0001040000087ab9 */ /* 0x000fc60000000a00 */
[----:B------:R0:W2:Y:S01]  /*13e0*/  LDG.E.S8 R13, desc[UR4][R6.64] ;  /* 0x00000004060d7981 */ /* 0x0000a2000c1e1300 */
[----:B------:R-:W-:Y:S01]  /*13f0*/  VIADD R3, R3, 0x80 ;  /* 0x0000008003037836 */ /* 0x000fe20000000000 */
[----:B0-----:R-:W-:Y:S02]  /*1400*/  IABS R6, R2 ;  /* 0x0000000200067213 */ /* 0x001fe40000000000 */
[-C--:B--2---:R-:W-:Y:S02]  /*1410*/  IABS R11, R13.reuse ;  /* 0x0000000d000b7213 */ /* 0x084fe40000000000 */
[----:B------:R-:W-:Y:S02]  /*1420*/  LOP3.LUT R2, R2, R13, RZ, 0x3c, !PT ;  /* 0x0000000d02027212 */ /* 0x000fe400078e3cff */
[----:B------:R-:W0:Y:S02]  /*1430*/  I2F.RP R4, R11 ;  /* 0x0000000b00047306 */ /* 0x000e240000209400 */
[----:B------:R-:W-:-:S06]  /*1440*/  ISETP.GE.AND P1, PT, R2, RZ, PT ;  /* 0x000000ff0200720c */ /* 0x000fcc0003f26270 */
[----:B0-----:R-:W0:Y:S02]  /*1450*/  MUFU.RCP R4, R4 ;  /* 0x0000000400047308 */ /* 0x001e240000001000 */
[----:B0-----:R-:W-:-:S06]  /*1460*/  IADD3 R8, R4, 0xffffffe, RZ ;  /* 0x0ffffffe04087810 */ /* 0x001fcc0007ffe0ff */
        /* <DEDUP_REMOVED lines=20> */
.L_x_20356:
[----:B------:R-:W-:Y:S05]  /*15b0*/  BSYNC B0 ;  /* 0x0000000000007941 */ /* 0x000fea0003800000 */
.L_x_20355:
[----:B------:R-:W-:Y:S01]  /*15c0*/  ISETP.GE.AND P0, PT, R3, UR6, PT ;  /* 0x0000000603007c0c */ /* 0x000fe2000bf06270 */
[----:B------:R-:W-:-:S12]  /*15d0*/  BSSY B0, `(.L_x_20358) ;  /* 0x00002a6000007945 */ /* 0x000fd80003800000 */
[----:B------:R-:W-:Y:S05]  /*15e0*/  @P0 BRA `(.L_x_20359) ;  /* 0x0000002800900947 */ /* 0x000fea0003800000 */
[----:B0-----:R-:W0:Y:S01]  /*15f0*/  LDC R4, c[0x0][0x218] ;  /* 0x00008600ff047b82 */ /* 0x001e220000000800 */
[----:B------:R-:W-:Y:S01]  /*1600*/  HFMA2.MMA R2, -RZ, RZ, 0, 0 ;  /* 0x00000000ff027435 */ /* 0x000fe200000001ff */
[----:B------:R-:W-:Y:S02]  /*1610*/  MOV R5, RZ ;  /* 0x000000ff00057202 */ /* 0x000fe40000000f00 */
        /* <DEDUP_REMOVED lines=299> */
.L_x_20360:
[----:B------:R-:W-:Y:S02]  /*28d0*/  ULDC.64 UR8, c[0x0][0x418] ;  /* 0x0001060000087ab9 */ /* 0x000fe40000000a00 */
[----:B------:R-:W-:-:S05]  /*28e0*/  IADD3 R6, P0, R2, UR8, RZ ;  /* 0x0000000802067c10 */ /* 0x000fca000ff1e0ff */
[----:B------:R-:W-:Y:S01]  /*28f0*/  IMAD.X R7, RZ, RZ, UR9, P0 ;  /* 0x00000009ff077e24 */ /* 0x000fe200080e06ff */
[----:B------:R-:W-:Y:S01]  /*2900*/  PRMT R13, R0, 0x8880, RZ ;  /* 0x00008880000d7816 */ /* 0x000fe200000000ff */
[----:B------:R-:W-:-:S03]  /*2910*/  ULDC.64 UR8, c[0x0][0x410] ;  /* 0x0001040000087ab9 */ /* 0x000fc60000000a00 */
[----:B------:R-:W2:Y:S01]  /*2920*/  LDG.E.S8 R6, desc[UR4][R6.64] ;  /* 0x0000000406067981 */ /* 0x000ea2000c1e1300 */
[----:B------:R-:W-:Y:S02]  /*2930*/  IABS R10, R13 ;  /* 0x0000000d000a7213 */ /* 0x000fe40000000000 */
[----:B------:R-:W-:Y:S02]  /*2940*/  IADD3 R3, R3, 0x80, RZ ;  /* 0x0000008003037810 */ /* 0x000fe40007ffe0ff */
[-C--:B--2---:R-:W-:Y:S02]  /*2950*/  IABS R11, R6.reuse ;  /* 0x00000006000b7213 */ /* 0x084fe40000000000 */
[----:B------:R-:W-:Y:S02]  /*2960*/  IABS R12, R6 ;  /* 0x00000006000c7213 */ /* 0x000fe40000000000 */
[----:B------:R-:W0:Y:S08]  /*2970*/  I2F.RP R2, R11 ;  /* 0x0000000b00027306 */ /* 0x000e300000209400 */
[----:B0-----:R-:W0:Y:S02]  /*2980*/  MUFU.RCP R2, R2 ;  /* 0x0000000200027308 */ /* 0x001e240000001000 */
[----:B0-----:R-:W-:-:S02]  /*2990*/  IADD3 R8, R2, 0xffffffe, RZ ;  /* 0x0ffffffe02087810 */ /* 0x001fc40007ffe0ff */
[----:B------:R-:W-:-:S04]  /*29a0*/  IADD3 R2, RZ, -R12, RZ ;  /* 0x8000000cff027210 */ /* 0x000fc80007ffe0ff */
        /* <DEDUP_REMOVED lines=15> */
[----:B------:R-:W-:Y:S02]  /*2aa0*/  @P0 IADD3 R9, R9, 0x1, RZ ;  /* 0x0000000109090810 */ /* 0x000fe40007ffe0ff */
[----:B------:R-:W-:-:S04]  /*2ab0*/  IADD3 R4, P0, R5, UR8, RZ ;  /* 0x0000000805047c10 */ /* 0x000fc8000ff1e0ff */
        /* <DEDUP_REMOVED lines=8> */
[----:B------:R-:W-:Y:S01]  /*2b40*/  IMAD.MOV.U32 R2, RZ, RZ, RZ ;  /* 0x000000ffff027224 */ /* 0x000fe200078e00ff */
        /* <DEDUP_REMOVED lines=299> */
.L_x_20361:
[----:B------:R-:W-:Y:S02]  /*3e00*/  ULDC.64 UR8, c[0x0][0x418] ;  /* 0x0001060000087ab9 */ /* 0x000fe40000000a00 */
[----:B------:R-:W-:-:S04]  /*3e10*/  IADD3 R6, P0, R2, UR8, RZ ;  /* 0x0000000802067c10 */ /* 0x000fc8000ff1e0ff */
[----:B------:R-:W-:Y:S01]  /*3e20*/  IADD3.X R7, RZ, UR9, RZ, P0, !PT ;  /* 0x00000009ff077c10 */ /* 0x000fe200087fe4ff */
[----:B------:R-:W-:-:S04]  /*3e30*/  ULDC.64 UR8, c[0x0][0x410] ;  /* 0x0001040000087ab9 */ /* 0x000fc80000000a00 */
[----:B------:R-:W2:Y:S01]  /*3e40*/  LDG.E.S8 R6, desc[UR4][R6.64] ;  /* 0x0000000406067981 */ /* 0x000ea2000c1e1300 */
[----:B------:R-:W-:Y:S02]  /*3e50*/  PRMT R13, R0, 0x8880, RZ ;  /* 0x00008880000d7816 */ /* 0x000fe400000000ff */
[----:B------:R-:W-:Y:S02]  /*3e60*/  IADD3 R3, R3, 0x80, RZ ;  /* 0x0000008003037810 */ /* 0x000fe40007ffe0ff */
        /* <DEDUP_REMOVED lines=27> */
[----:B------:R2:W-:Y:S02]  /*4020*/  STG.E.U8 desc[UR4][R4.64], R9 ;  /* 0x0000000904007986 */ /* 0x0005e4000c101104 */
.L_x_20359:
[----:B------:R-:W-:Y:S05]  /*4030*/  BSYNC B0 ;  /* 0x0000000000007941 */ /* 0x000fea0003800000 */
.L_x_20358:
[----:B------:R-:W-:-:S13]  /*4040*/  ISETP.GE.AND P0, PT, R3, UR6, PT ;  /* 0x0000000603007c0c */ /* 0x000fda000bf06270 */
[----:B------:R-:W-:Y:S05]  /*4050*/  @P0 EXIT ;  /* 0x000000000000094d */ /* 0x000fea0003800000 */
[----:B012---:R-:W0:Y:S01]  /*4060*/  LDC R4, c[0x0][0x218] ;  /* 0x00008600ff047b82 */ /* 0x007e220000000800 */
[----:B------:R-:W-:Y:S01]  /*4070*/  HFMA2.MMA R5, -RZ, RZ, 0, 0 ;  /* 0x00000000ff057435 */ /* 0x000fe200000001ff */
[----:B------:R-:W-:Y:S02]  /*4080*/  MOV R2, RZ ;  /* 0x000000ff00027202 */ /* 0x000fe40000000f00 */
[----:B0-----:R-:W-:-:S13]  /*4090*/  ISETP.NE.AND P0, PT, R4, RZ, PT ;  /* 0x000000ff0400720c */ /* 0x001fda0003f05270 */
[----:B------:R-:W-:Y:S05]  /*40a0*/  @!P0 BRA `(.L_x_20362) ;  /* 0x0000001000a48947 */ /* 0x000fea0003800000 */
        /* <DEDUP_REMOVED lines=297> */
.L_x_20362:
[----:B------:R-:W-:Y:S02]  /*5340*/  ULDC.64 UR6, c[0x0][0x418] ;  /* 0x0001060000067ab9 */ /* 0x000fe40000000a00 */
[----:B------:R-:W-:-:S04]  /*5350*/  IADD3 R2, P0, R2, UR6, RZ ;  /* 0x0000000602027c10 */ /* 0x000fc8000ff1e0ff */
[----:B------:R-:W-:Y:S01]  /*5360*/  IADD3.X R3, RZ, UR7, RZ, P0, !PT ;  /* 0x00000007ff037c10 */ /* 0x000fe200087fe4ff */
[----:B------:R-:W-:-:S04]  /*5370*/  ULDC.64 UR6, c[0x0][0x410] ;  /* 0x0001040000067ab9 */ /* 0x000fc80000000a00 */
[----:B------:R0:W2:Y:S01]  /*5380*/  LDG.E.S8 R8, desc[UR4][R2.64] ;  /* 0x0000000402087981 */ /* 0x0000a2000c1e1300 */
[----:B------:R-:W-:-:S04]  /*5390*/  PRMT R11, R0, 0x8880, RZ ;  /* 0x00008880000b7816 */ /* 0x000fc800000000ff */
[----:B0-----:R-:W-:Y:S02]  /*53a0*/  IABS R2, R11 ;  /* 0x0000000b00027213 */ /* 0x001fe40000000000 */
[----:B--2---:R-:W-:-:S04]  /*53b0*/  IABS R9, R8 ;  /* 0x0000000800097213 */ /* 0x004fc80000000000 */
[----:B------:R-:W0:Y:S08]  /*53c0*/  I2F.RP R4, R9 ;  /* 0x0000000900047306 */ /* 0x000e300000209400 */
[----:B0-----:R-:W0:Y:S02]  /*53d0*/  MUFU.RCP R4, R4 ;  /* 0x0000000400047308 */ /* 0x001e240000001000 */
[----:B0-----:R-:W-:-:S06]  /*53e0*/  IADD3 R6, R4, 0xffffffe, RZ ;  /* 0x0ffffffe04067810 */ /* 0x001fcc0007ffe0ff */
[----:B------:R0:W1:Y:S02]  /*53f0*/  F2I.FTZ.U32.TRUNC.NTZ R7, R6 ;  /* 0x0000000600077305 */ /* 0x000064000021f000 */
[----:B0-----:R-:W-:Y:S02]  /*5400*/  MOV R6, RZ ;  /* 0x000000ff00067202 */ /* 0x001fe40000000f00 */
        /* <DEDUP_REMOVED lines=19> */
[----:B------:R-:W-:Y:S01]  /*5540*/  STG.E.U8 desc[UR4][R2.64], R7 ;  /* 0x0000000702007986 */ /* 0x000fe2000c101104 */
[----:B------:R-:W-:Y:S05]  /*5550*/  EXIT ;  /* 0x000000000000794d */ /* 0x000fea0003800000 */
.L_x_20363:
        /* <DEDUP_REMOVED lines=10> */
.L_x_22951:


//--------------------- .text._ZN2at6native27unrolled_elementwise_kernelINS0_13AUnaryFunctorIaaaZZZNS0_15binary_internal21div_trunc_kernel_cudaERNS_18TensorIteratorBaseEENKUlvE_clEvENKUlvE0_clEvEUlaaE_EESt5arrayIPcLm2EELi4E23TrivialOffsetCalculatorILi1EjESE_NS0_6memory15LoadWithoutCastENSF_16StoreWithoutCastEEEviT_T0_T2_T3_T4_T5_ --------------------------
	.section	.text._ZN2at6native27unrolled_elementwise_kernelINS0_13AUnaryFunctorIaaaZZZNS0_15binary_internal21div_trunc_kernel_cudaERNS_18TensorIteratorBaseEENKUlvE_clEvENKUlvE0_clEvEUlaaE_EESt5arrayIPcLm2EELi4E23TrivialOffsetCalculatorILi1EjESE_NS0_6memory15LoadWithoutCastENSF_16StoreWithoutCastEEEviT_T0_T2_T3_T4_T5_,"ax",@progbits
	.align	128
        .global         _ZN2at6native27unrolled_elementwise_kernelINS0_13AUnaryFunctorIaaaZZZNS0_15binary_internal21div_trunc_kernel_cudaERNS_18TensorIteratorBaseEENKUlvE_clEvENKUlvE0_clEvEUlaaE_EESt5arrayIPcLm2EELi4E23TrivialOffsetCalculatorILi1EjESE_NS0_6memory15LoadWithoutCastENSF_16StoreWithoutCastEEEviT_T0_T2_T3_T4_T5_
        .type           _ZN2at6native27unrolled_elementwise_kernelINS0_13AUnaryFunctorIaaaZZZNS0_15binary_internal21div_trunc_kernel_cudaERNS_18TensorIteratorBaseEENKUlvE_clEvENKUlvE0_clEvEUlaaE_EESt5arrayIPcLm2EELi4E23TrivialOffsetCalculatorILi1EjESE_NS0_6memory15LoadWithoutCastENSF_16StoreWithoutCastEEEviT_T0_T2_T3_T4_T5_,@function
        .size           _ZN2at6native27unrolled_elementwise_kernelINS0_13AUnaryFunctorIaaaZZZNS0_15binary_internal21div_trunc_kernel_cudaERNS_18TensorIteratorBaseEENKUlvE_clEvENKUlvE0_clEvEUlaaE_EESt5arrayIPcLm2EELi4E23TrivialOffsetCalculatorILi1EjESE_NS0_6memory15LoadWithoutCastENSF_16StoreWithoutCastEEEviT_T0_T2_T3_T4_T5_,(.L_x_22952 - _ZN2at6native27unrolled_elementwise_kernelINS0_13AUnaryFunctorIaaaZZZNS0_15binary_internal21div_trunc_kernel_cudaERNS_18TensorIteratorBaseEENKUlvE_clEvENKUlvE0_clEvEUlaaE_EESt5arrayIPcLm2EELi4E23TrivialOffsetCalculatorILi1EjESE_NS0_6memory15LoadWithoutCastENSF_16StoreWithoutCastEEEviT_T0_T2_T3_T4_T5_)
        .other          _ZN2at6native27unrolled_elementwise_kernelINS0_13AUnaryFunctorIaaaZZZNS0_15binary_internal21div_trunc_kernel_cudaERNS_18TensorIteratorBaseEENKUlvE_clEvENKUlvE0_clEvEUlaaE_EESt5arrayIPcLm2EELi4E23TrivialOffsetCalculatorILi1EjESE_NS0_6memory15LoadWithoutCastENSF_16StoreWithoutCastEEEviT_T0_T2_T3_T4_T5_,@"STO_CUDA_ENTRY STV_DEFAULT"
_ZN2at6native27unrolled_elementwise_kernelINS0_13AUnaryFunctorIaaaZZZNS0_15binary_internal21div_trunc_kernel_cudaERNS_18TensorIteratorBaseEENKUlvE_clEvENKUlvE0_clEvEUlaaE_EESt5arrayIPcLm2EELi4E23TrivialOffsetCalculatorILi1EjESE_NS0_6memory15LoadWithoutCastENSF_16StoreWithoutCastEEEviT_T0_T2_T3_T4_T5_:
.text._ZN2at6native27unrolled_elementwise_kernelINS0_13AUnaryFunctorIaaaZZZNS0_15binary_internal21div_trunc_kernel_cudaERNS_18TensorIteratorBaseEENKUlvE_clEvENKUlvE0_clEvEUlaaE_EESt5arrayIPcLm2EELi4E23TrivialOffsetCalculatorILi1EjESE_NS0_6memory15LoadWithoutCastENSF_16StoreWithoutCastEEEviT_T0_T2_T3_T4_T5_:
        /* <DEDUP_REMOVED lines=20> */
[----:B0-----:R-:W-:-:S05]  /*0140*/  @!P1 IADD3 R12, P4, R13, R6, RZ ;  /* 0x000000060d0c9210 */ /* 0x001fca0007f9e0ff */
[----:B------:R-:W-:Y:S01]  /*0150*/  @!P1 IMAD.X R13, RZ, RZ, R7, P4 ;  /* 0x000000ffff0d9224 */ /* 0x000fe200020e0607 */
[----:B------:R-:W-:-:S05]  /*0160*/  CS2R R6, SRZ ;  /* 0x0000000000067805 */ /* 0x000fca000001ff00 */
[----:B------:R-:W-:Y:S01]  /*0170*/  @!P2 IMAD R17, R4, 0x200, R3 ;  /* 0x000002000411a824 */ /* 0x000fe200078e0203 */
[----:B------:R0:W5:Y:S01]  /*0180*/  @!P1 LDG.E.S8 R7, desc[UR4][R12.64] ;  /* 0x000000040c079981 */ /* 0x000162000c1e1300 */
[----:B------:R-:W2:Y:S01]  /*0190*/  @!P0 LDC.64 R2, c[0x0][0x220] ;  /* 0x00008800ff028b82 */ /* 0x000ea20000000a00 */
[----:B-1----:R-:W-:Y:S01]  /*01a0*/  @!P5 IADD3 R18, P6, R19, R10, RZ ;  /* 0x0000000a1312d210 */ /* 0x002fe20007fde0ff */
[----:B------:R-:W-:-:S03]  /*01b0*/  IMAD.MOV.U32 R10, RZ, RZ, RZ ;  /* 0x000000ffff0a7224 */ /* 0x000fc600078e00ff */
[----:B------:R-:W-:-:S03]  /*01c0*/  @!P5 IADD3.X R19, RZ, R11, RZ, P6, !PT ;  /* 0x0000000bff13d210 */ /* 0x000fc600037fe4ff */
[----:B------:R-:W1:Y:S01]  /*01d0*/  @!P2 LDC.64 R20, c[0x0][0x220] ;  /* 0x00008800ff14ab82 */ /* 0x000e620000000a00 */
[----:B------:R-:W-:Y:S01]  /*01e0*/  MOV R8, R9 ;  /* 0x0000000900087202 */ /* 0x000fe20000000f00 */
[----:B------:R3:W5:Y:S01]  /*01f0*/  @!P5 LDG.E.S8 R6, desc[UR4][R18.64] ;  /* 0x000000041206d981 */ /* 0x000762000c1e1300 */
[----:B--2---:R-:W-:-:S05]  /*0200*/  @!P0 IADD3 R14, P1, R15, R2, RZ ;  /* 0x000000020f0e8210 */ /* 0x004fca0007f3e0ff */
[----:B------:R-:W-:Y:S02]  /*0210*/  @!P0 IMAD.X R15, RZ, RZ, R3, P1 ;  /* 0x000000ffff0f8224 */ /* 0x000fe400008e0603 */
[----:B------:R-:W2:Y:S01]  /*0220*/  @!P0 LDC.64 R2, c[0x0][0x218] ;  /* 0x00008600ff028b82 */ /* 0x000ea20000000a00 */
[----:B-1----:R-:W-:Y:S02]  /*0230*/  @!P2 IADD3 R16, P3, R17, R20, RZ ;  /* 0x000000141110a210 */ /* 0x002fe40007f7e0ff */
[----:B------:R1:W5:Y:S05]  /*0240*/  @!P0 LDG.E.S8 R10, desc[UR4][R14.64] ;  /* 0x000000040e0a8981 */ /* 0x00036a000c1e1300 */
[----:B------:R-:W4:Y:S01]  /*0250*/  LDC.S8 R11, c[0x0][0x215] ;  /* 0x00008540ff0b7b82 */ /* 0x000f220000000200 */
[----:B0-----:R-:W-:-:S02]  /*0260*/  VIADD R12, R8, 0x80 ;  /* 0x00000080080c7836 */ /* 0x001fc40000000000 */
[----:B---3--:R-:W-:Y:S02]  /*0270*/  VIADD R18, R8, 0x100 ;  /* 0x0000010008127836 */ /* 0x008fe40000000000 */
[----:B------:R-:W-:Y:S01]  /*0280*/  @!P2 IMAD.X R17, RZ, RZ, R21, P3 ;  /* 0x000000ffff11a224 */ /* 0x000fe200018e0615 */
[----:B------:R-:W-:Y:S01]  /*0290*/  ISETP.GE.AND P4, PT, R12, R5, PT ;  /* 0x000000050c00720c */ /* 0x000fe20003f86270 */
[----:B------:R-:W-:Y:S02]  /*02a0*/  VIADD R12, R8, 0x180 ;  /* 0x00000180080c7836 */ /* 0x000fe40000000000 */
[----:B------:R-:W-:Y:S01]  /*02b0*/  @!P0 VIADD R8, R9, 0x80 ;  /* 0x0000008009088836 */ /* 0x000fe20000000000 */
[----:B------:R-:W-:Y:S01]  /*02c0*/  @!P0 LEA R9, R4, R9, 0x9 ;  /* 0x0000000904098211 */ /* 0x000fe200078e48ff */
[----:B------:R-:W-:Y:S01]  /*02d0*/  BSSY B0, `(.L_x_20364) ;  /* 0x0000022000007945 */ /* 0x000fe20003800000 */
[----:B------:R1:W5:Y:S02]  /*02e0*/  @!P2 LDG.E.S8 R0, desc[UR4][R16.64] ;  /* 0x000000041000a981 */ /* 0x000364000c1e1300 */
[----:B--2---:R-:W-:-:S02]  /*02f0*/  @!P0 IADD3 R2, P5, R9, R2, RZ ;  /* 0x0000000209028210 */ /* 0x004fc40007fbe0ff */
[-C--:B------:R-:W-:Y:S02]  /*0300*/  ISETP.GE.AND P1, PT, R18, R5.reuse, PT ;  /* 0x000000051200720c */ /* 0x080fe40003f26270 */
[-C--:B------:R-:W-:Y:S01]  /*0310*/  ISETP.GE.AND P2, PT, R12, R5.reuse, PT ;  /* 0x000000050c00720c */ /* 0x080fe20003f46270 */
[----:B------:R-:W-:Y:S01]  /*0320*/  @!P0 IMAD.X R3, RZ, RZ, R3, P5 ;  /* 0x000000ffff038224 */ /* 0x000fe200028e0603 */
[----:B------:R-:W-:Y:S01]  /*0330*/  ISETP.GE.AND P3, PT, R8, R5, PT ;  /* 0x000000050800720c */ /* 0x000fe20003f66270 */
[----:B----4-:R-:W-:Y:S01]  /*0340*/  IMAD.MOV.U32 R9, RZ, RZ, R11 ;  /* 0x000000ffff097224 */ /* 0x010fe200078e000b */
[----:B-1----:R-:W-:Y:S11]  /*0350*/  @P0 BRA `(.L_x_20365) ;  /* 0x0000000000640947 */ /* 0x002ff60003800000 */
[-C--:B-----5:R-:W-:Y:S02]  /*0360*/  IABS R15, R10.reuse ;  /* 0x0000000a000f7213 */ /* 0x0a0fe40000000000 */
[----:B------:R-:W-:Y:S02]  /*0370*/  IABS R16, R9 ;  /* 0x0000000900107213 */ /* 0x000fe40000000000 */
[----:B------:R-:W0:Y:S01]  /*0380*/  I2F.RP R11, R15 ;  /* 0x0000000f000b7306 */ /* 0x000e220000209400 */
[----:B------:R-:W-:-:S07]  /*0390*/  IABS R18, R10 ;  /* 0x0000000a00127213 */ /* 0x000fce0000000000 */
[----:B0-----:R-:W0:Y:S02]  /*03a0*/  MUFU.RCP R11, R11 ;  /* 0x0000000b000b7308 */ /* 0x001e240000001000 */
[----:B0-----:R-:W-:-:S06]  /*03b0*/  VIADD R12, R11, 0xffffffe ;  /* 0x0ffffffe0b0c7836 */ /* 0x001fcc0000000000 */
[----:B------:R0:W1:Y:S02]  /*03c0*/  F2I.FTZ.U32.TRUNC.NTZ R13, R12 ;  /* 0x0000000c000d7305 */ /* 0x000064000021f000 */
[----:B0-----:R-:W-:Y:S01]  /*03d0*/  IMAD.MOV.U32 R12, RZ, RZ, RZ ;  /* 0x000000ffff0c7224 */ /* 0x001fe200078e00ff */
[----:B-1----:R-:W-:-:S05]  /*03e0*/  IADD3 R14, RZ, -R13, RZ ;  /* 0x8000000dff0e7210 */ /* 0x002fca0007ffe0ff */
[----:B------:R-:W-:Y:S02]  /*03f0*/  IMAD R17, R14, R15, RZ ;  /* 0x0000000f0e117224 */ /* 0x000fe400078e02ff */
[----:B------:R-:W-:Y:S02]  /*0400*/  IMAD.MOV.U32 R14, RZ, RZ, R16 ;  /* 0x000000ffff0e7224 */ /* 0x000fe400078e0010 */
[----:B------:R-:W-:-:S04]  /*0410*/  IMAD.HI.U32 R13, R13, R17, R12 ;  /* 0x000000110d0d7227 */ /* 0x000fc800078e000c */
[----:B------:R-:W-:Y:S02]  /*0420*/  IMAD.MOV R16, RZ, RZ, -R18 ;  /* 0x000000ffff107224 */ /* 0x000fe400078e0a12 */
        /* <DEDUP_REMOVED lines=10> */
[----:B------:R-:W-:-:S08]  /*04d0*/  @!P5 IMAD.MOV R11, RZ, RZ, -R11 ;  /* 0x000000ffff0bd224 */ /* 0x000fd000078e0a0b */
[----:B------:R-:W-:-:S07]  /*04e0*/  @!P6 LOP3.LUT R11, RZ, R10, RZ, 0x33, !PT ;  /* 0x0000000aff0be212 */ /* 0x000fce00078e33ff */
.L_x_20365:
[----:B------:R-:W-:Y:S05]  /*04f0*/  BSYNC B0 ;  /* 0x0000000000007941 */ /* 0x000fea0003800000 */
.L_x_20364:
[----:B------:R-:W-:Y:S04]  /*0500*/  BSSY B0, `(.L_x_20366) ;  /* 0x000001b000007945 */ /* 0x000fe80003800000 */
[----:B------:R-:W-:Y:S05]  /*0510*/  @P4 BRA `(.L_x_20367) ;  /* 0x0000000000644947 */ /* 0x000fea0003800000 */
[----:B-----5:R-:W-:Y:S02]  /*0520*/  IABS R15, R7 ;  /* 0x00000007000f7213 */ /* 0x020fe40000000000 */
[----:B------:R-:W-:Y:S02]  /*0530*/  IABS R16, R9 ;  /* 0x0000000900107213 */ /* 0x000fe40000000000 */
[----:B------:R-:W0:Y:S01]  /*0540*/  I2F.RP R10, R15 ;  /* 0x0000000f000a7306 */ /* 0x000e220000209400 */
[----:B------:R-:W-:-:S07]  /*0550*/  IABS R18, R7 ;  /* 0x0000000700127213 */ /* 0x000fce0000000000 */
[----:B0-----:R-:W0:Y:S02]  /*0560*/  MUFU.RCP R10, R10 ;  /* 0x0000000a000a7308 */ /* 0x001e240000001000 */
[----:B0-----:R-:W-:-:S06]  /*0570*/  IADD3 R12, R10, 0xffffffe, RZ ;  /* 0x0ffffffe0a0c7810 */ /* 0x001fcc0007ffe0ff */
[----:B------:R0:W1:Y:S02]  /*0580*/  F2I.FTZ.U32.TRUNC.NTZ R13, R12 ;  /* 0x0000000c000d7305 */ /* 0x000064000021f000 */
[----:B0-----:R-:W-:Y:S02]  /*0590*/  IMAD.MOV.U32 R12, RZ, RZ, RZ ;  /* 0x000000ffff0c7224 */ /* 0x001fe400078e00ff */
[----:B-1----:R-:W-:-:S04]  /*05a0*/  IMAD.MOV R14, RZ, RZ, -R13 ;  /* 0x000000ffff0e7224 */ /* 0x002fc800078e0a0d */
[----:B------:R-:W-:Y:S02]  /*05b0*/  IMAD R17, R14, R15, RZ ;  /* 0x0000000f0e117224 */ /* 0x000fe400078e02ff */
[----:B------:R-:W-:Y:S02]  /*05c0*/  IMAD.MOV.U32 R14, RZ, RZ, R16 ;  /* 0x000000ffff0e7224 */ /* 0x000fe400078e0010 */
        /* <DEDUP_REMOVED lines=12> */
[----:B------:R-:W-:Y:S02]  /*0690*/  @!P5 IADD3 R10, -R10, RZ, RZ ;  /* 0x000000ff0a0ad210 */ /* 0x000fe40007ffe1ff */
[----:B------:R-:W-:-:S07]  /*06a0*/  @!P6 LOP3.LUT R10, RZ, R7, RZ, 0x33, !PT ;  /* 0x00000007ff0ae212 */ /* 0x000fce00078e33ff */
.L_x_20367:
[----:B------:R-:W-:Y:S05]  /*06b0*/  BSYNC B0 ;  /* 0x0000000000007941 */ /* 0x000fea0003800000 */
.L_x_20366:
[----:B------:R-:W-:Y:S04]  /*06c0*/  BSSY B0, `(.L_x_20368) ;  /* 0x000001a000007945 */ /* 0x000fe80003800000 */
[----:B------:R-:W-:Y:S05]  /*06d0*/  @P1 BRA `(.L_x_20369) ;  /* 0x0000000000601947 */ /* 0x000fea0003800000 */
[----:B-----5:R-:W-:Y:S02]  /*06e0*/  IABS R15, R6 ;  /* 0x00000006000f7213 */ /* 0x020fe40000000000 */
[----:B------:R-:W-:Y:S02]  /*06f0*/  IABS R16, R9 ;  /* 0x0000000900107213 */ /* 0x000fe40000000000 */
[----:B------:R-:W0:Y:S08]  /*0700*/  I2F.RP R7, R15 ;  /* 0x0000000f00077306 */ /* 0x000e300000209400 */
[----:B0-----:R-:W0:Y:S02]  /*0710*/  MUFU.RCP R7, R7 ;  /* 0x0000000700077308 */ /* 0x001e240000001000 */
[----:B0-----:R-:W-:-:S06]  /*0720*/  VIADD R12, R7, 0xffffffe ;  /* 0x0ffffffe070c7836 */ /* 0x001fcc0000000000 */
[----:B------:R0:W1:Y:S02]  /*0730*/  F2I.FTZ.U32.TRUNC.NTZ R13, R12 ;  /* 0x0000000c000d7305 */ /* 0x000064000021f000 */
[----:B0-----:R-:W-:Y:S02]  /*0740*/  IMAD.MOV.U32 R12, RZ, RZ, RZ ;  /* 0x000000ffff0c7224 */ /* 0x001fe400078e00ff */
[----:B-1----:R-:W-:-:S04]  /*0750*/  IMAD.MOV R14, RZ, RZ, -R13 ;  /* 0x000000ffff0e7224 */ /* 0x002fc800078e0a0d */
[----:B------:R-:W-:Y:S01]  /*0760*/  IMAD R17, R14, R15, RZ ;  /* 0x0000000f0e117224 */ /* 0x000fe200078e02ff */
[----:B------:R-:W-:-:S03]  /*0770*/  IABS R14, R6 ;  /* 0x00000006000e7213 */ /* 0x000fc60000000000 */
        /* <DEDUP_REMOVED lines=14> */
.L_x_20369:
[----:B------:R-:W-:Y:S05]  /*0860*/  BSYNC B0 ;  /* 0x0000000000007941 */ /* 0x000fea0003800000 */
.L_x_20368:
        /* <DEDUP_REMOVED lines=28> */
.L_x_20371:
[----:B------:R-:W-:Y:S05]  /*0a30*/  BSYNC B0 ;  /* 0x0000000000007941 */ /* 0x000fea0003800000 */
.L_x_20370:
        /* <DEDUP_REMOVED lines=15> */
.L_x_20373:
[----:B------:R-:W-:Y:S05]  /*0b30*/  BSYNC B0 ;  /* 0x0000000000007941 */ /* 0x000fea0003800000 */
.L_x_20372:
        /* <DEDUP_REMOVED lines=8> */
.L_x_20374:
        /* <DEDUP_REMOVED lines=12> */
.L_x_22952:


//--------------------- .text._ZN2at6native29vectorized_elementwise_kernelILi2ENS0_13AUnaryFunctorIaaaZZZNS0_15binary_internal21div_trunc_kernel_cudaERNS_18TensorIteratorBaseEENKUlvE_clEvENKUlvE0_clEvEUlaaE_EESt5arrayIPcLm2EEEEviT0_T1_ --------------------------
	.section	.text._ZN2at6native29vectorized_elementwise_kernelILi2ENS0_13AUnaryFunctorIaaaZZZNS0_15binary_internal21div_trunc_kernel_cudaERNS_18TensorIteratorBaseEENKUlvE_clEvENKUlvE0_clEvEUlaaE_EESt5arrayIPcLm2EEEEviT0_T1_,"ax",@progbits
	.align	128
        .global         _ZN2at6native29vectorized_elementwise_kernelILi2ENS0_13AUnaryFunctorIaaaZZZNS0_15binary_internal21div_trunc_kernel_cudaERNS_18TensorIteratorBaseEENKUlvE_clEvENKUlvE0_clEvEUlaaE_EESt5arrayIPcLm2EEEEviT0_T1_
        .type           _ZN2at6native29vectorized_elementwise_kernelILi2ENS0_13AUnaryFunctorIaaaZZZNS0_15binary_internal21div_trunc_kernel_cudaERNS_18TensorIteratorBaseEENKUlvE_clEvENKUlvE0_clEvEUlaaE_EESt5arrayIPcLm2EEEEviT0_T1_,@function
        .size           _ZN2at6native29vectorized_elementwise_kernelILi2ENS0_13AUnaryFunctorIaaaZZZNS0_15binary_internal21div_trunc_kernel_cudaERNS_18TensorIteratorBaseEENKUlvE_clEvENKUlvE0_clEvEUlaaE_EESt5arrayIPcLm2EEEEviT0_T1_,(.L_x_22953 - _ZN2at6native29vectorized_elementwise_kernelILi2ENS0_13AUnaryFunctorIaaaZZZNS0_15binary_internal21div_trunc_kernel_cudaERNS_18TensorIteratorBaseEENKUlvE_clEvENKUlvE0_clEvEUlaaE_EESt5arrayIPcLm2EEEEviT0_T1_)
        .other          _ZN2at6native29vectorized_elementwise_kernelILi2ENS0_13AUnaryFunctorIaaaZZZNS0_15binary_internal21div_trunc_kernel_cudaERNS_18TensorIteratorBaseEENKUlvE_clEvENKUlvE0_clEvEUlaaE_EESt5arrayIPcLm2EEEEviT0_T1_,@"STO_CUDA_ENTRY STV_DEFAULT"
_ZN2at6native29vectorized_elementwise_kernelILi2ENS0_13AUnaryFunctorIaaaZZZNS0_15binary_internal21div_trunc_kernel_cudaERNS_18TensorIteratorBaseEENKUlvE_clEvENKUlvE0_clEvEUlaaE_EESt5arrayIPcLm2EEEEviT0_T1_:
.text._ZN2at6native29vectorized_elementwise_kernelILi2ENS0_13AUnaryFunctorIaaaZZZNS0_15binary_internal21div_trunc_kernel_cudaERNS_18TensorIteratorBaseEENKUlvE_clEvENKUlvE0_clEvEUlaaE_EESt5arrayIPcLm2EEEEviT0_T1_:
        /* <DEDUP_REMOVED lines=15> */
[----:B------:R-:W-:Y:S01]  /*00f0*/  ULDC.64 UR6, c[0x0][0x218] ;  /* 0x0000860000067ab9 */ /* 0x000fe20000000a00 */
[----:B0-----:R-:W-:-:S05]  /*0100*/  IMAD.WIDE.U32 R2, R17, 0x2, R2 ;  /* 0x0000000211027825 */ /* 0x001fca00078e0002 */
[----:B------:R-:W2:Y:S04]  /*0110*/  LDG.E.U16 R19, desc[UR8][R2.64] ;  /* 0x0000000802137981 */ /* 0x000ea8000c1e1500 */
[----:B------:R-:W3:Y:S04]  /*0120*/  LDG.E.U16 R0, desc[UR8][R2.64+0x100] ;  /* 0x0001000802007981 */ /* 0x000ee8000c1e1500 */
[----:B------:R-:W4:Y:S04]  /*0130*/  LDG.E.U16 R20, desc[UR8][R2.64+0x200] ;  /* 0x0002000802147981 */ /* 0x000f28000c1e1500 */
[----:B------:R0:W5:Y:S01]  /*0140*/  LDG.E.U16 R12, desc[UR8][R2.64+0x300] ;  /* 0x00030008020c7981 */ /* 0x000162000c1e1500 */
[----:B------:R-:W-:-:S04]  /*0150*/  UIADD3 UR5, UP0, UR4, UR6, URZ ;  /* 0x0000000604057290 */ /* 0x000fc8000ff1e03f */
[----:B------:R-:W-:Y:S01]  /*0160*/  UIADD3.X UR6, URZ, UR7, URZ, UP0, !UPT ;  /* 0x000000073f067290 */ /* 0x000fe200087fe43f */
[C---:B--2---:R-:W-:Y:S02]  /*0170*/  PRMT R16, R19.reuse, 0x8880, RZ ;  /* 0x0000888013107816 */ /* 0x044fe400000000ff */
[----:B------:R-:W-:Y:S02]  /*0180*/  PRMT R15, R19, 0x9991, RZ ;  /* 0x00009991130f7816 */ /* 0x000fe400000000ff */
[----:B------:R-:W-:Y:S02]  /*0190*/  IABS R23, R16 ;  /* 0x0000001000177213 */ /* 0x000fe40000000000 */
[----:B---3--:R-:W-:Y:S02]  /*01a0*/  PRMT R18, R0, 0x8880, RZ ;  /* 0x0000888000127816 */ /* 0x008fe400000000ff */
[----:B------:R-:W1:Y:S01]  /*01b0*/  I2F.RP R5, R23 ;  /* 0x0000001700057306 */ /* 0x000e620000209400 */
[----:B------:R-:W-:-:S02]  /*01c0*/  IABS R22, R15 ;  /* 0x0000000f00167213 */ /* 0x000fc40000000000 */
[----:B------:R-:W-:Y:S02]  /*01d0*/  IABS R21, R18 ;  /* 0x0000001200157213 */ /* 0x000fe40000000000 */
[----:B------:R-:W-:Y:S02]  /*01e0*/  PRMT R11, R0, 0x9991, RZ ;  /* 0x00009991000b7816 */ /* 0x000fe400000000ff */
[----:B----4-:R-:W-:Y:S01]  /*01f0*/  PRMT R10, R20, 0x8880, RZ ;  /* 0x00008880140a7816 */ /* 0x010fe200000000ff */
[----:B------:R-:W2:Y:S01]  /*0200*/  I2F.RP R7, R22 ;  /* 0x0000001600077306 */ /* 0x000ea20000209400 */
[----:B------:R-:W-:Y:S02]  /*0210*/  IABS R14, R11 ;  /* 0x0000000b000e7213 */ /* 0x000fe40000000000 */
[----:B------:R-:W-:-:S05]  /*0220*/  IABS R13, R10 ;  /* 0x0000000a000d7213 */ /* 0x000fca0000000000 */
[----:B------:R-:W-:Y:S08]  /*0230*/  I2F.RP R24, R21 ;  /* 0x0000001500187306 */ /* 0x000ff00000209400 */
[----:B-1----:R-:W1:Y:S08]  /*0240*/  MUFU.RCP R5, R5 ;  /* 0x0000000500057308 */ /* 0x002e700000001000 */
[----:B--2---:R-:W0:Y:S08]  /*0250*/  MUFU.RCP R7, R7 ;  /* 0x0000000700077308 */ /* 0x004e300000001000 */
[----:B------:R-:W2:Y:S01]  /*0260*/  I2F.RP R25, R14 ;  /* 0x0000000e00197306 */ /* 0x000ea20000209400 */
[----:B-1----:R-:W-:-:S07]  /*0270*/  VIADD R8, R5, 0xffffffe ;  /* 0x0ffffffe05087836 */ /* 0x002fce0000000000 */
[----:B------:R-:W-:Y:S01]  /*0280*/  I2F.RP R26, R13 ;  /* 0x0000000d001a7306 */ /* 0x000fe20000209400 */
[----:B0-----:R-:W-:-:S07]  /*0290*/  VIADD R3, R7, 0xffffffe ;  /* 0x0ffffffe07037836 */ /* 0x001fce0000000000 */
[----:B------:R-:W0:Y:S08]  /*02a0*/  MUFU.RCP R24, R24 ;  /* 0x0000001800187308 */ /* 0x000e300000001000 */
[----:B------:R1:W3:Y:S08]  /*02b0*/  F2I.FTZ.U32.TRUNC.NTZ R9, R8 ;  /* 0x0000000800097305 */ /* 0x0002f0000021f000 */
[----:B--2---:R-:W2:Y:S01]  /*02c0*/  MUFU.RCP R2, R25 ;  /* 0x0000001900027308 */ /* 0x004ea20000001000 */
[----:B0-----:R-:W-:Y:S01]  /*02d0*/  IADD3 R5, R24, 0xffffffe, RZ ;  /* 0x0ffffffe18057810 */ /* 0x001fe20007ffe0ff */
[----:B-1----:R-:W-:-:S02]  /*02e0*/  IMAD.MOV.U32 R8, RZ, RZ, RZ ;  /* 0x000000ffff087224 */ /* 0x002fc400078e00ff */
[----:B---3--:R-:W-:-:S04]  /*02f0*/  IMAD.MOV R24, RZ, RZ, -R9 ;  /* 0x000000ffff187224 */ /* 0x008fc800078e0a09 */
[----:B------:R-:W0:Y:S01]  /*0300*/  MUFU.RCP R4, R26 ;  /* 0x0000001a00047308 */ /* 0x000e220000001000 */
[----:B------:R-:W-:-:S04]  /*0310*/  IMAD R27, R24, R23, RZ ;  /* 0x00000017181b7224 */ /* 0x000fc800078e02ff */
[----:B------:R-:W-:-:S03]  /*0320*/  IMAD.HI.U32 R24, R9, R27, R8 ;  /* 0x0000001b09187227 */ /* 0x000fc600078e0008 */
[----:B------:R-:W1:Y:S01]  /*0330*/  F2I.FTZ.U32.TRUNC.NTZ R3, R3 ;  /* 0x0000000300037305 */ /* 0x000e62000021f000 */
[----:B--2---:R-:W-:-:S07]  /*0340*/  VIADD R2, R2, 0xffffffe ;  /* 0x0ffffffe02027836 */ /* 0x004fce0000000000 */
[----:B------:R-:W2:Y:S01]  /*0350*/  F2I.FTZ.U32.TRUNC.NTZ R5, R5 ;  /* 0x0000000500057305 */ /* 0x000ea2000021f000 */
[----:B0-----:R-:W-:Y:S02]  /*0360*/  VIADD R25, R4, 0xffffffe ;  /* 0x0ffffffe04197836 */ /* 0x001fe40000000000 */
[----:B-1----:R-:W-:-:S05]  /*0370*/  IMAD.MOV R27, RZ, RZ, -R3 ;  /* 0x000000ffff1b7224 */ /* 0x002fca00078e0a03 */
[----:B------:R0:W1:Y:S01]  /*0380*/  F2I.FTZ.U32.TRUNC.NTZ R7, R2 ;  /* 0x0000000200077305 */ /* 0x000062000021f000 */
[----:B------:R-:W-:Y:S01]  /*0390*/  IMAD R27, R27, R22, RZ ;  /* 0x000000161b1b7224 */ /* 0x000fe200078e02ff */
[----:B--2---:R-:W-:-:S06]  /*03a0*/  IADD3 R4, RZ, -R5, RZ ;  /* 0x80000005ff047210 */ /* 0x004fcc0007ffe0ff */
[----:B------:R-:W2:Y:S01]  /*03b0*/  F2I.FTZ.U32.TRUNC.NTZ R9, R25 ;  /* 0x0000001900097305 */ /* 0x000ea2000021f000 */
[----:B0-----:R-:W-:-:S04]  /*03c0*/  IMAD.MOV.U32 R2, RZ, RZ, RZ ;  /* 0x000000ffff027224 */ /* 0x001fc800078e00ff */
[----:B------:R-:W-:-:S04]  /*03d0*/  IMAD.HI.U32 R2, R3, R27, R2 ;  /* 0x0000001b03027227 */ /* 0x000fc800078e0002 */
[----:B------:R-:W-:Y:S02]  /*03e0*/  IMAD R3, R4, R21, RZ ;  /* 0x0000001504037224 */ /* 0x000fe400078e02ff */
[----:B------:R-:W-:Y:S02]  /*03f0*/  IMAD.MOV.U32 R4, RZ, RZ, RZ ;  /* 0x000000ffff047224 */ /* 0x000fe400078e00ff */
[----:B-1----:R-:W-:Y:S02]  /*0400*/  IMAD.MOV R8, RZ, RZ, -R7 ;  /* 0x000000ffff087224 */ /* 0x002fe400078e0a07 */
[----:B------:R-:W-:-:S04]  /*0410*/  IMAD.HI.U32 R4, R5, R3, R4 ;  /* 0x0000000305047227 */ /* 0x000fc800078e0004 */
[----:B--2---:R-:W-:Y:S02]  /*0420*/  IMAD.MOV R5, RZ, RZ, -R9 ;  /* 0x000000ffff057224 */ /* 0x004fe400078e0a09 */
[----:B------:R-:W-:-:S03]  /*0430*/  IMAD.MOV.U32 R3, RZ, RZ, R8 ;  /* 0x000000ffff037224 */ /* 0x000fc600078e0008 */
[----:B------:R-:W-:Y:S01]  /*0440*/  MOV R8, R5 ;  /* 0x0000000500087202 */ /* 0x000fe20000000f00 */
[----:B------:R-:W-:Y:S01]  /*0450*/  IMAD R3, R3, R14, RZ ;  /* 0x0000000e03037224 */ /* 0x000fe200078e02ff */
[----:B------:R-:W-:Y:S01]  /*0460*/  PRMT R5, R6, 0x8880, RZ ;  /* 0x0000888006057816 */ /* 0x000fe200000000ff */
[----:B------:R-:W-:-:S04]  /*0470*/  IMAD.MOV.U32 R6, RZ, RZ, RZ ;  /* 0x000000ffff067224 */ /* 0x000fc800078e00ff */
[----:B------:R-:W-:Y:S01]  /*0480*/  IMAD.HI.U32 R26, R7, R3, R6 ;  /* 0x00000003071a7227 */ /* 0x000fe200078e0006 */
[----:B------:R-:W-:Y:S02]  /*0490*/  IABS R7, R5 ;  /* 0x0000000500077213 */ /* 0x000fe40000000000 */
[----:B------:R-:W-:Y:S01]  /*04a0*/  PRMT R6, R20, 0x9991, RZ ;  /* 0x0000999114067816 */ /* 0x000fe200000000ff */
[----:B------:R-:W-:Y:S02]  /*04b0*/  IMAD R3, R8, R13, RZ ;  /* 0x0000000d08037224 */ /* 0x000fe400078e02ff */
[----:B------:R-:W-:Y:S02]  /*04c0*/  IMAD.MOV.U32 R8, RZ, RZ, RZ ;  /* 0x000000ffff087224 */ /* 0x000fe400078e00ff */
[----:B------:R-:W-:-:S04]  /*04d0*/  IMAD.HI.U32 R4, R4, R7, RZ ;  /* 0x0000000704047227 */ /* 0x000fc800078e00ff */
[----:B------:R-:W-:Y:S01]  /*04e0*/  IMAD.HI.U32 R28, R9, R3, R8 ;  /* 0x00000003091c7227 */ /* 0x000fe200078e0008 */
[----:B------:R-:W-:-:S03]  /*04f0*/  IABS R3, R16 ;  /* 0x0000001000037213 */ /* 0x000fc60000000000 */
[----:B------:R-:W-:-:S04]  /*0500*/  IMAD.HI.U32 R9, R24, R7, RZ ;  /* 0x0000000718097227 */ /* 0x000fc800078e00ff */
[----:B------:R-:W-:Y:S02]  /*0510*/  IMAD.MOV R8, RZ, RZ, -R3 ;  /* 0x000000ffff087224 */ /* 0x000fe400078e0a03 */
[----:B------:R-:W-:-:S04]  /*0520*/  IMAD.HI.U32 R26, R26, R7, RZ ;  /* 0x000000071a1a7227 */ /* 0x000fc800078e00ff */
[----:B------:R-:W-:Y:S01]  /*0530*/  IMAD R24, R9, R8, R7 ;  /* 0x0000000809187224 */ /* 0x000fe200078e0207 */
[----:B------:R-:W-:Y:S01]  /*0540*/  IABS R8, R6 ;  /* 0x0000000600087213 */ /* 0x000fe20000000000 */
[----:B------:R-:W-:-:S03]  /*0550*/  IMAD.HI.U32 R28, R28, R7, RZ ;  /* 0x000000071c1c7227 */ /* 0x000fc600078e00ff */
[----:B------:R-:W-:Y:S01]  /*0560*/  ISETP.GT.U32.AND P3, PT, R23, R24, PT ;  /* 0x000000181700720c */ /* 0x000fe20003f64070 */
[----:B------:R-:W0:-:S12]  /*0570*/  I2F.RP R3, R8 ;  /* 0x0000000800037306 */ /* 0x000e180000209400 */
[----:B------:R-:W-:Y:S02]  /*0580*/  @!P3 IMAD.IADD R24, R24, 0x1, -R23 ;  /* 0x000000011818b824 */ /* 0x000fe400078e0a17 */
[----:B------:R-:W-:Y:S01]  /*0590*/  @!P3 VIADD R9, R9, 0x1 ;  /* 0x000000010909b836 */ /* 0x000fe20000000000 */
[----:B0-----:R-:W0:Y:S02]  /*05a0*/  MUFU.RCP R3, R3 ;  /* 0x0000000300037308 */ /* 0x001e240000001000 */
[----:B------:R-:W-:Y:S01]  /*05b0*/  ISETP.GE.U32.AND P2, PT, R24, R23, PT ;  /* 0x000000171800720c */ /* 0x000fe20003f46070 */
[----:B------:R-:W-:Y:S01]  /*05c0*/  IMAD.HI.U32 R24, R2, R7, RZ ;  /* 0x0000000702187227 */ /* 0x000fe200078e00ff */
[----:B------:R-:W-:Y:S02]  /*05d0*/  IABS R23, R15 ;  /* 0x0000000f00177213 */ /* 0x000fe40000000000 */
[----:B------:R-:W-:-:S03]  /*05e0*/  IABS R2, R18 ;  /* 0x0000001200027213 */ /* 0x000fc60000000000 */
[----:B------:R-:W-:Y:S01]  /*05f0*/  IMAD.MOV R23, RZ, RZ, -R23 ;  /* 0x000000ffff177224 */ /* 0x000fe200078e0a17 */
[----:B------:R-:W-:-:S03]  /*0600*/  IADD3 R2, RZ, -R2, RZ ;  /* 0x80000002ff027210 */ /* 0x000fc60007ffe0ff */
[--C-:B------:R-:W-:Y:S02]  /*0610*/  IMAD R23, R24, R23, R7.reuse ;  /* 0x0000001718177224 */ /* 0x100fe400078e0207 */
[----:B------:R-:W-:Y:S02]  /*0620*/  IMAD R2, R4, R2, R7 ;  /* 0x0000000204027224 */ /* 0x000fe400078e0207 */
[----:B0-----:R-:W-:Y:S01]  /*0630*/  VIADD R25, R3, 0xffffffe ;  /* 0x0ffffffe03197836 */ /* 0x001fe20000000000 */
[----:B------:R-:W-:Y:S01]  /*0640*/  ISETP.GT.U32.AND P1, PT, R22, R23, PT ;  /* 0x000000171600720c */ /* 0x000fe20003f24070 */
[----:B------:R-:W-:Y:S01]  /*0650*/  @P2 VIADD R9, R9, 0x1 ;  /* 0x0000000109092836 */ /* 0x000fe20000000000 */
[----:B------:R-:W-:Y:S01]  /*0660*/  ISETP.GT.U32.AND P4, PT, R21, R2, PT ;  /* 0x000000021500720c */ /* 0x000fe20003f84070 */
[----:B------:R-:W0:Y:S10]  /*0670*/  F2I.FTZ.U32.TRUNC.NTZ R3, R25 ;  /* 0x0000001900037305 */ /* 0x000e34000021f000 */
[----:B------:R-:W-:-:S02]  /*0680*/  @!P1 IMAD.IADD R23, R23, 0x1, -R22 ;  /* 0x0000000117179824 */ /* 0x000fc400078e0a16 */
[----:B------:R-:W-:Y:S02]  /*0690*/  @!P4 IMAD.IADD R2, R2, 0x1, -R21 ;  /* 0x000000010202c824 */ /* 0x000fe400078e0a15 */
[----:B------:R-:W-:Y:S01]  /*06a0*/  @!P1 VIADD R24, R24, 0x1 ;  /* 0x0000000118189836 */ /* 0x000fe20000000000 */
[----:B------:R-:W-:Y:S01]  /*06b0*/  ISETP.GE.U32.AND P0, PT, R23, R22, PT ;  /* 0x000000161700720c */ /* 0x000fe20003f06070 */
[----:B0-----:R-:W-:Y:S01]  /*06c0*/  IMAD.MOV R23, RZ, RZ, -R3 ;  /* 0x000000ffff177224 */ /* 0x001fe200078e0a03 */
[----:B------:R-:W-:Y:S01]  /*06d0*/  ISETP.GE.U32.AND P5, PT, R2, R21, PT ;  /* 0x000000150200720c */ /* 0x000fe20003fa6070 */
[----:B------:R-:W-:Y:S01]  /*06e0*/  IMAD.MOV.U32 R2, RZ, RZ, RZ ;  /* 0x000000ffff027224 */ /* 0x000fe200078e00ff */
[----:B-----5:R-:W-:Y:S01]  /*06f0*/  PRMT R21, R12, 0x8880, RZ ;  /* 0x000088800c157816 */ /* 0x020fe200000000ff */
[----:B------:R-:W-:Y:S02]  /*0700*/  IMAD R23, R23, R8, RZ ;  /* 0x0000000817177224 */ /* 0x000fe400078e02ff */
[----:B------:R-:W-:-:S02]  /*0710*/  @!P4 VIADD R4, R4, 0x1 ;  /* 0x000000010404c836 */ /* 0x000fc40000000000 */
[----:B------:R-:W-:Y:S01]  /*0720*/  IMAD.HI.U32 R22, R3, R23, R2 ;  /* 0x0000001703167227 */ /* 0x000fe200078e0002 */
[----:B------:R-:W-:Y:S02]  /*0730*/  IABS R23, R21 ;  /* 0x0000001500177213 */ /* 0x000fe40000000000 */
[----:B------:R-:W-:Y:S01]  /*0740*/  LOP3.LUT R2, R5, R16, RZ, 0x3c, !PT ;  /* 0x0000001005027212 */ /* 0x000fe200078e3cff */
[----:B------:R-:W-:Y:S01]  /*0750*/  @P0 VIADD R24, R24, 0x1 ;  /* 0x0000000118180836 */ /* 0x000fe20000000000 */
[----:B------:R-:W0:Y:S01]  /*0760*/  I2F.RP R27, R23 ;  /* 0x00000017001b7306 */ /* 0x000e220000209400 */
[----:B------:R-:W-:Y:S01]  /*0770*/  @P5 VIADD R4, R4, 0x1 ;  /* 0x0000000104045836 */ /* 0x000fe20000000000 */
[----:B------:R-:W-:Y:S01]  /*0780*/  ISETP.GE.AND P6, PT, R2, RZ, PT ;  /* 0x000000ff0200720c */ /* 0x000fe20003fc6270 */
[----:B------:R-:W-:Y:S01]  /*0790*/  IMAD.HI.U32 R22, R22, R7, RZ ;  /* 0x0000000716167227 */ /* 0x000fe200078e00ff */
[----:B------:R-:W-:-:S04]  /*07a0*/  IABS R2, R11 ;  /* 0x0000000b00027213 */ /* 0x000fc80000000000 */
[----:B------:R-:W-:Y:S02]  /*07b0*/  IADD3 R25, RZ, -R2, RZ ;  /* 0x80000002ff197210 */ /* 0x000fe40007ffe0ff */
[C---:B------:R-:W-:Y:S02]  /*07c0*/  PRMT R2, R19.reuse, 0x7770, RZ ;  /* 0x0000777013027816 */ /* 0x040fe400000000ff */
[----:B------:R-:W-:Y:S01]  /*07d0*/  PRMT R19, R19, 0x7771, RZ ;  /* 0x0000777113137816 */ /* 0x000fe200000000ff */
[----:B------:R-:W-:Y:S01]  /*07e0*/  IMAD R25, R26, R25, R7 ;  /* 0x000000191a197224 */ /* 0x000fe200078e0207 */
[----:B0-----:R-:W0:Y:S01]  /*07f0*/  MUFU.RCP R27, R27 ;  /* 0x0000001b001b7308 */ /* 0x001e220000001000 */
[----:B------:R-:W-:Y:S01]  /*0800*/  @!P6 IMAD.MOV R9, RZ, RZ, -R9 ;  /* 0x000000ffff09e224 */ /* 0x000fe200078e0a09 */
[----:B------:R-:W-:Y:S02]  /*0810*/  ISETP.NE.AND P6, PT, R2, RZ, PT ;  /* 0x000000ff0200720c */ /* 0x000fe40003fc5270 */
[----:B------:R-:W-:-:S11]  /*0820*/  ISETP.GT.U32.AND P3, PT, R14, R25, PT ;  /* 0x000000190e00720c */ /* 0x000fd60003f64070 */
[----:B------:R-:W-:Y:S01]  /*0830*/  @!P6 LOP3.LUT R9, RZ, R16, RZ, 0x33, !PT ;  /* 0x00000010ff09e212 */ /* 0x000fe200078e33ff */
[----:B0-----:R-:W-:Y:S01]  /*0840*/  VIADD R3, R27, 0xffffffe ;  /* 0x0ffffffe1b037836 */ /* 0x001fe20000000000 */
[----:B------:R-:W-:Y:S01]  /*0850*/  PRMT R16, R12, 0x9991, RZ ;  /* 0x000099910c107816 */ /* 0x000fe200000000ff */
[----:B------:R-:W-:Y:S01]  /*0860*/  @!P3 IMAD.IADD R25, R25, 0x1, -R14 ;  /* 0x000000011919b824 */ /* 0x000fe200078e0a0e */
[----:B------:R-:W-:Y:S01]  /*0870*/  ISETP.NE.AND P6, PT, R19, RZ, PT ;  /* 0x000000ff1300720c */ /* 0x000fe20003fc5270 */
[----:B------:R-:W-:Y:S02]  /*0880*/  @!P3 VIADD R26, R26, 0x1 ;  /* 0x000000011a1ab836 */ /* 0x000fe40000000000 */
[----:B------:R-:W0:Y:S01]  /*0890*/  F2I.FTZ.U32.TRUNC.NTZ R3, R3 ;  /* 0x0000000300037305 */ /* 0x000e22000021f000 */
[----:B------:R-:W-:-:S13]  /*08a0*/  ISETP.GE.U32.AND P2, PT, R25, R14, PT ;  /* 0x0000000e1900720c */ /* 0x000fda0003f46070 */
[----:B------:R-:W-:Y:S01]  /*08b0*/  @P2 VIADD R26, R26, 0x1 ;  /* 0x000000011a1a2836 */ /* 0x000fe20000000000 */
[----:B0-----:R-:W-:-:S05]  /*08c0*/  IADD3 R2, RZ, -R3, RZ ;  /* 0x80000003ff027210 */ /* 0x001fca0007ffe0ff */
[----:B------:R-:W-:Y:S02]  /*08d0*/  IMAD R25, R2, R23, RZ ;  /* 0x0000001702197224 */ /* 0x000fe400078e02ff */
[----:B------:R-:W-:-:S04]  /*08e0*/  IMAD.MOV.U32 R2, RZ, RZ, RZ ;  /* 0x000000ffff027224 */ /* 0x000fc800078e00ff */
[----:B------:R-:W-:Y:S01]  /*08f0*/  IMAD.HI.U32 R14, R3, R25, R2 ;  /* 0x00000019030e7227 */ /* 0x000fe200078e0002 */
[----:B------:R-:W-:Y:S02]  /*0900*/  IABS R25, R16 ;  /* 0x0000001000197213 */ /* 0x000fe40000000000 */
[----:B------:R-:W-:Y:S02]  /*0910*/  LOP3.LUT R2, R5, R15, RZ, 0x3c, !PT ;  /* 0x0000000f05027212 */ /* 0x000fe400078e3cff */
[----:B------:R-:W0:Y:S01]  /*0920*/  I2F.RP R27, R25 ;  /* 0x00000019001b7306 */ /* 0x000e220000209400 */
[----:B------:R-:W-:Y:S01]  /*0930*/  IMAD.HI.U32 R14, R14, R7, RZ ;  /* 0x000000070e0e7227 */ /* 0x000fe200078e00ff */
[----:B------:R-:W-:Y:S02]  /*0940*/  ISETP.GE.AND P1, PT, R2, RZ, PT ;  /* 0x000000ff0200720c */ /* 0x000fe40003f26270 */
[----:B------:R-:W-:-:S05]  /*0950*/  IABS R2, R10 ;  /* 0x0000000a00027213 */ /* 0x000fca0000000000 */
[----:B------:R-:W-:-:S04]  /*0960*/  IMAD.MOV R2, RZ, RZ, -R2 ;  /* 0x000000ffff027224 */ /* 0x000fc800078e0a02 */
[----:B------:R-:W-:Y:S01]  /*0970*/  IMAD R2, R28, R2, R7 ;  /* 0x000000021c027224 */ /* 0x000fe200078e0207 */
[----:B0-----:R-:W0:Y:S01]  /*0980*/  MUFU.RCP R3, R27 ;  /* 0x0000001b00037308 */ /* 0x001e220000001000 */
[----:B------:R-:W-:Y:S01]  /*0990*/  @!P1 IMAD.MOV R24, RZ, RZ, -R24 ;  /* 0x000000ffff189224 */ /* 0x000fe200078e0a18 */
[----:B------:R-:W-:Y:S02]  /*09a0*/  @!P6 LOP3.LUT R24, RZ, R15, RZ, 0x33, !PT ;  /* 0x0000000fff18e212 */ /* 0x000fe400078e33ff */
[----:B------:R-:W-:Y:S02]  /*09b0*/  ISETP.GT.U32.AND P0, PT, R13, R2, PT ;  /* 0x000000020d00720c */ /* 0x000fe40003f04070 */
[----:B------:R-:W-:Y:S01]  /*09c0*/  PRMT R9, R24, 0x7604, R9 ;  /* 0x0000760418097816 */ /* 0x000fe20000000009 */
[----:B0-----:R-:W-:-:S10]  /*09d0*/  VIADD R3, R3, 0xffffffe ;  /* 0x0ffffffe03037836 */ /* 0x001fd40000000000 */
[----:B------:R-:W-:Y:S01]  /*09e0*/  @!P0 IADD3 R2, R2, -R13, RZ ;  /* 0x8000000d02028210 */ /* 0x000fe20007ffe0ff */
[----:B------:R-:W-:-:S03]  /*09f0*/  @!P0 VIADD R28, R28, 0x1 ;  /* 0x000000011c1c8836 */ /* 0x000fc60000000000 */
[----:B------:R-:W-:Y:S01]  /*0a00*/  ISETP.GE.U32.AND P1, PT, R2, R13, PT ;  /* 0x0000000d0200720c */ /* 0x000fe20003f26070 */
[----:B------:R-:W0:Y:S01]  /*0a10*/  F2I.FTZ.U32.TRUNC.NTZ R3, R3 ;  /* 0x0000000300037305 */ /* 0x000e22000021f000 */
[----:B------:R-:W-:-:S04]  /*0a20*/  LOP3.LUT R2, R5, R18, RZ, 0x3c, !PT ;  /* 0x0000001205027212 */ /* 0x000fc800078e3cff */
[----:B------:R-:W-:Y:S02]  /*0a30*/  ISETP.GE.AND P6, PT, R2, RZ, PT ;  /* 0x000000ff0200720c */ /* 0x000fe40003fc6270 */
[C---:B------:R-:W-:Y:S02]  /*0a40*/  PRMT R2, R0.reuse, 0x7770, RZ ;  /* 0x0000777000027816 */ /* 0x040fe400000000ff */
[----:B------:R-:W-:Y:S02]  /*0a50*/  PRMT R0, R0, 0x7771, RZ ;  /* 0x0000777100007816 */ /* 0x000fe400000000ff */
[----:B------:R-:W-:Y:S01]  /*0a60*/  ISETP.NE.AND P4, PT, R2, RZ, PT ;  /* 0x000000ff0200720c */ /* 0x000fe20003f85270 */
[----:B------:R-:W-:Y:S01]  /*0a70*/  IMAD.MOV.U32 R2, RZ, RZ, RZ ;  /* 0x000000ffff027224 */ /* 0x000fe200078e00ff */
[----:B------:R-:W-:Y:S01]  /*0a80*/  ISETP.NE.AND P5, PT, R0, RZ, PT ;  /* 0x000000ff0000720c */ /* 0x000fe20003fa5270 */
[----:B------:R-:W-:Y:S01]  /*0a90*/  @P1 VIADD R28, R28, 0x1 ;  /* 0x000000011c1c1836 */ /* 0x000fe20000000000 */
[----:B------:R-:W-:Y:S01]  /*0aa0*/  LOP3.LUT R0, R5, R11, RZ, 0x3c, !PT ;  /* 0x0000000b05007212 */ /* 0x000fe200078e3cff */
[----:B0-----:R-:W-:-:S02]  /*0ab0*/  IMAD.MOV R13, RZ, RZ, -R3 ;  /* 0x000000ffff0d7224 */ /* 0x001fc400078e0a03 */
[----:B------:R-:W-:Y:S02]  /*0ac0*/  @!P6 IADD3 R4, -R4, RZ, RZ ;  /* 0x000000ff0404e210 */ /* 0x000fe40007ffe1ff */
[----:B------:R-:W-:Y:S01]  /*0ad0*/  ISETP.GE.AND P6, PT, R0, RZ, PT ;  /* 0x000000ff0000720c */ /* 0x000fe20003fc6270 */
[----:B------:R-:W-:Y:S01]  /*0ae0*/  IMAD R13, R13, R25, RZ ;  /* 0x000000190d0d7224 */ /* 0x000fe200078e02ff */
[----:B------:R-:W-:Y:S02]  /*0af0*/  IABS R0, R6 ;  /* 0x0000000600007213 */ /* 0x000fe40000000000 */
[----:B------:R-:W-:Y:S01]  /*0b00*/  @!P4 LOP3.LUT R4, RZ, R18, RZ, 0x33, !PT ;  /* 0x00000012ff04c212 */ /* 0x000fe200078e33ff */
[----:B------:R-:W-:-:S04]  /*0b10*/  IMAD.HI.U32 R2, R3, R13, R2 ;  /* 0x0000000d03027227 */ /* 0x000fc800078e0002 */
[----:B------:R-:W-:Y:S01]  /*0b20*/  IMAD.MOV R3, RZ, RZ, -R0 ;  /* 0x000000ffff037224 */ /* 0x000fe200078e0a00 */
[----:B------:R-:W-:-:S03]  /*0b30*/  IABS R0, R21 ;  /* 0x0000001500007213 */ /* 0x000fc60000000000 */
[--C-:B------:R-:W-:Y:S01]  /*0b40*/  IMAD R3, R22, R3, R7.reuse ;  /* 0x0000000316037224 */ /* 0x100fe200078e0207 */
[----:B------:R-:W-:Y:S01]  /*0b50*/  @!P6 IADD3 R26, -R26, RZ, RZ ;  /* 0x000000ff1a1ae210 */ /* 0x000fe20007ffe1ff */
[----:B------:R-:W-:Y:S01]  /*0b60*/  IMAD.MOV R18, RZ, RZ, -R0 ;  /* 0x000000ffff127224 */ /* 0x000fe200078e0a00 */
[----:B------:R-:W-:Y:S02]  /*0b70*/  IABS R0, R16 ;  /* 0x0000001000007213 */ /* 0x000fe40000000000 */
[----:B------:R-:W-:Y:S01]  /*0b80*/  ISETP.GT.U32.AND P2, PT, R8, R3, PT ;  /* 0x000000030800720c */ /* 0x000fe20003f44070 */
[----:B------:R-:W-:Y:S01]  /*0b90*/  IMAD R18, R14, R18, R7 ;  /* 0x000000120e127224 */ /* 0x000fe200078e0207 */
[----:B------:R-:W-:Y:S01]  /*0ba0*/  @!P5 LOP3.LUT R26, RZ, R11, RZ, 0x33, !PT ;  /* 0x0000000bff1ad212 */ /* 0x000fe200078e33ff */
[----:B------:R-:W-:Y:S02]  /*0bb0*/  IMAD.MOV R13, RZ, RZ, -R0 ;  /* 0x000000ffff0d7224 */ /* 0x000fe400078e0a00 */
[----:B------:R-:W-:Y:S01]  /*0bc0*/  IMAD.HI.U32 R0, R2, R7, RZ ;  /* 0x0000000702007227 */ /* 0x000fe200078e00ff */
[----:B------:R-:W-:-:S03]  /*0bd0*/  ISETP.GT.U32.AND P3, PT, R23, R18, PT ;  /* 0x000000121700720c */ /* 0x000fc60003f64070 */
[----:B------:R-:W-:Y:S01]  /*0be0*/  IMAD R2, R0, R13, R7 ;  /* 0x0000000d00027224 */ /* 0x000fe200078e0207 */
[----:B------:R-:W-:-:S03]  /*0bf0*/  LOP3.LUT R7, R5, R10, RZ, 0x3c, !PT ;  /* 0x0000000a05077212 */ /* 0x000fc600078e3cff */
[----:B------:R-:W-:Y:S01]  /*0c00*/  @!P2 IMAD.IADD R3, R3, 0x1, -R8 ;  /* 0x000000010303a824 */ /* 0x000fe200078e0a08 */
[----:B------:R-:W-:Y:S01]  /*0c10*/  ISETP.GT.U32.AND P5, PT, R25, R2, PT ;  /* 0x000000021900720c */ /* 0x000fe20003fa4070 */
[----:B------:R-:W-:Y:S01]  /*0c20*/  @!P2 VIADD R22, R22, 0x1 ;  /* 0x000000011616a836 */ /* 0x000fe20000000000 */
[----:B------:R-:W-:Y:S02]  /*0c30*/  ISETP.GE.AND P6, PT, R7, RZ, PT ;  /* 0x000000ff0700720c */ /* 0x000fe40003fc6270 */
[----:B------:R-:W-:Y:S01]  /*0c40*/  ISETP.GE.U32.AND P4, PT, R3, R8, PT ;  /* 0x000000080300720c */ /* 0x000fe20003f86070 */
[----:B------:R-:W-:Y:S01]  /*0c50*/  @!P3 IMAD.IADD R18, R18, 0x1, -R23 ;  /* 0x000000011212b824 */ /* 0x000fe200078e0a17 */
[----:B------:R-:W-:Y:S01]  /*0c60*/  PRMT R3, R20, 0x7770, RZ ;  /* 0x0000777014037816 */ /* 0x000fe200000000ff */
[----:B------:R-:W-:Y:S01]  /*0c70*/  @!P3 VIADD R14, R14, 0x1 ;  /* 0x000000010e0eb836 */ /* 0x000fe20000000000 */
[----:B------:R-:W-:Y:S02]  /*0c80*/  PRMT R20, R20, 0x7771, RZ ;  /* 0x0000777114147816 */ /* 0x000fe400000000ff */
[----:B------:R-:W-:-:S02]  /*0c90*/  ISETP.GE.U32.AND P1, PT, R18, R23, PT ;  /* 0x000000171200720c */ /* 0x000fc40003f26070 */
[----:B------:R-:W-:Y:S02]  /*0ca0*/  ISETP.NE.AND P0, PT, R3, RZ, PT ;  /* 0x000000ff0300720c */ /* 0x000fe40003f05270 */
[-C--:B------:R-:W-:Y:S01]  /*0cb0*/  @!P5 IADD3 R2, R2, -R25.reuse, RZ ;  /* 0x800000190202d210 */ /* 0x080fe20007ffe0ff */
[----:B------:R-:W-:Y:S01]  /*0cc0*/  @!P6 IMAD.MOV R28, RZ, RZ, -R28 ;  /* 0x000000ffff1ce224 */ /* 0x000fe200078e0a1c */
[C---:B------:R-:W-:Y:S01]  /*0cd0*/  LOP3.LUT R3, R5.reuse, R6, RZ, 0x3c, !PT ;  /* 0x0000000605037212 */ /* 0x040fe200078e3cff */
[----:B------:R-:W-:Y:S01]  /*0ce0*/  @P4 VIADD R22, R22, 0x1 ;  /* 0x0000000116164836 */ /* 0x000fe20000000000 */
[----:B------:R-:W-:Y:S02]  /*0cf0*/  ISETP.GE.U32.AND P4, PT, R2, R25, PT ;  /* 0x000000190200720c */ /* 0x000fe40003f86070 */
[C---:B------:R-:W-:Y:S02]  /*0d00*/  LOP3.LUT R2, R5.reuse, R21, RZ, 0x3c, !PT ;  /* 0x0000001505027212 */ /* 0x040fe400078e3cff */
[----:B------:R-:W-:Y:S01]  /*0d10*/  LOP3.LUT R5, R5, R16, RZ, 0x3c, !PT ;  /* 0x0000001005057212 */ /* 0x000fe200078e3cff */
[----:B------:R-:W-:Y:S01]  /*0d20*/  @P1 VIADD R14, R14, 0x1 ;  /* 0x000000010e0e1836 */ /* 0x000fe20000000000 */
[----:B------:R-:W-:-:S02]  /*0d30*/  @!P5 IADD3 R0, R0, 0x1, RZ ;  /* 0x000000010000d810 */ /* 0x000fc40007ffe0ff */
[----:B------:R-:W-:Y:S02]  /*0d40*/  ISETP.GE.AND P1, PT, R5, RZ, PT ;  /* 0x000000ff0500720c */ /* 0x000fe40003f26270 */
[C---:B------:R-:W-:Y:S02]  /*0d50*/  PRMT R5, R12.reuse, 0x7770, RZ ;  /* 0x000077700c057816 */ /* 0x040fe400000000ff */
[----:B------:R-:W-:Y:S01]  /*0d60*/  PRMT R12, R12, 0x7771, RZ ;  /* 0x000077710c0c7816 */ /* 0x000fe200000000ff */
[----:B------:R-:W-:Y:S01]  /*0d70*/  @P4 VIADD R0, R0, 0x1 ;  /* 0x0000000100004836 */ /* 0x000fe20000000000 */
[----:B------:R-:W-:Y:S01]  /*0d80*/  ISETP.GE.AND P2, PT, R3, RZ, PT ;  /* 0x000000ff0300720c */ /* 0x000fe20003f46270 */
[----:B------:R-:W-:Y:S01]  /*0d90*/  IMAD.U32 R3, RZ, RZ, UR6 ;  /* 0x00000006ff037e24 */ /* 0x000fe2000f8e00ff */
[----:B------:R-:W-:Y:S01]  /*0da0*/  ISETP.GE.AND P3, PT, R2, RZ, PT ;  /* 0x000000ff0200720c */ /* 0x000fe20003f66270 */
[----:B------:R-:W-:Y:S01]  /*0db0*/  IMAD.U32 R2, RZ, RZ, UR5 ;  /* 0x00000005ff027e24 */ /* 0x000fe2000f8e00ff */
[----:B------:R-:W-:-:S02]  /*0dc0*/  ISETP.NE.AND P6, PT, R20, RZ, PT ;  /* 0x000000ff1400720c */ /* 0x000fc40003fc5270 */
[----:B------:R-:W-:Y:S01]  /*0dd0*/  ISETP.NE.AND P5, PT, R5, RZ, PT ;  /* 0x000000ff0500720c */ /* 0x000fe20003fa5270 */
[----:B------:R-:W-:Y:S01]  /*0de0*/  @!P1 IMAD.MOV R0, RZ, RZ, -R0 ;  /* 0x000000ffff009224 */ /* 0x000fe200078e0a00 */
[----:B------:R-:W-:Y:S01]  /*0df0*/  ISETP.NE.AND P4, PT, R12, RZ, PT ;  /* 0x000000ff0c00720c */ /* 0x000fe20003f85270 */
[----:B------:R-:W-:Y:S01]  /*0e00*/  IMAD.WIDE R2, R17, 0x2, R2 ;  /* 0x0000000211027825 */ /* 0x000fe200078e0202 */
[----:B------:R-:W-:Y:S02]  /*0e10*/  @!P0 LOP3.LUT R28, RZ, R10, RZ, 0x33, !PT ;  /* 0x0000000aff1c8212 */ /* 0x000fe400078e33ff */
[----:B------:R-:W-:Y:S01]  /*0e20*/  PRMT R5, R26, 0x7604, R4 ;  /* 0x000076041a057816 */ /* 0x000fe20000000004 */
[----:B------:R-:W-:Y:S01]  /*0e30*/  @!P2 IMAD.MOV R22, RZ, RZ, -R22 ;  /* 0x000000ffff16a224 */ /* 0x000fe200078e0a16 */
[----:B------:R-:W-:Y:S01]  /*0e40*/  STG.E.U16 desc[UR8][R2.64], R9 ;  /* 0x0000000902007986 */ /* 0x000fe2000c101508 */
[----:B------:R-:W-:Y:S02]  /*0e50*/  @!P3 IMAD.MOV R14, RZ, RZ, -R14 ;  /* 0x000000ffff0eb224 */ /* 0x000fe400078e0a0e */
[----:B------:R-:W-:Y:S01]  /*0e60*/  @!P6 LOP3.LUT R22, RZ, R6, RZ, 0x33, !PT ;  /* 0x00000006ff16e212 */ /* 0x000fe200078e33ff */
[----:B------:R-:W-:Y:S01]  /*0e70*/  STG.E.U16 desc[UR8][R2.64+0x100], R5 ;  /* 0x0001000502007986 */ /* 0x000fe2000c101508 */
[----:B------:R-:W-:-:S02]  /*0e80*/  @!P5 LOP3.LUT R14, RZ, R21, RZ, 0x33, !PT ;  /* 0x00000015ff0ed212 */ /* 0x000fc400078e33ff */
[----:B------:R-:W-:Y:S02]  /*0e90*/  @!P4 LOP3.LUT R0, RZ, R16, RZ, 0x33, !PT ;  /* 0x00000010ff00c212 */ /* 0x000fe400078e33ff */
[----:B------:R-:W-:Y:S02]  /*0ea0*/  PRMT R7, R22, 0x7604, R28 ;  /* 0x0000760416077816 */ /* 0x000fe4000000001c */
[----:B------:R-:W-:-:S03]  /*0eb0*/  PRMT R11, R0, 0x7604, R14 ;  /* 0x00007604000b7816 */ /* 0x000fc6000000000e */
[----:B------:R-:W-:Y:S04]  /*0ec0*/  STG.E.U16 desc[UR8][R2.64+0x200], R7 ;  /* 0x0002000702007986 */ /* 0x000fe8000c101508 */
[----:B------:R-:W-:Y:S01]  /*0ed0*/  STG.E.U16 desc[UR8][R2.64+0x300], R11 ;  /* 0x0003000b02007986 */ /* 0x000fe2000c101508 */
[----:B------:R-:W-:Y:S05]  /*0ee0*/  EXIT ;  /* 0x000000000000794d */ /* 0x000fea0003800000 */
.L_x_20375:
[----:B------:R-:W0:Y:S01]  /*0ef0*/  S2R R7, SR_TID.X ;  /* 0x0000000000077919 */ /* 0x000e220000002100 */
[----:B------:R-:W-:Y:S01]  /*0f00*/  HFMA2.MMA R12, -RZ, RZ, 0, 0 ;  /* 0x00000000ff0c7435 */ /* 0x000fe200000001ff */
[----:B0-----:R-:W-:Y:S02]  /*0f10*/  ISETP.GE.AND P0, PT, R7, R10, PT ;  /* 0x0000000a0700720c */ /* 0x001fe40003f06270 */
[----:B------:R-:W-:-:S11]  /*0f20*/  MOV R19, R7 ;  /* 0x0000000700137202 */ /* 0x000fd60000000f00 */
        /* <DEDUP_REMOVED lines=8> */
[----:B------:R-:W-:Y:S01]  /*0fb0*/  @!P6 IADD3 R19, R19, 0x80, RZ ;  /* 0x000000801313e810 */ /* 0x000fe20007ffe0ff */
[----:B------:R-:W1:Y:S03]  /*0fc0*/  @!P6 LDC.64 R4, c[0x0][0x220] ;  /* 0x00008800ff04eb82 */ /* 0x000e660000000a00 */
[----:B------:R-:W-:Y:S02]  /*0fd0*/  ISETP.GE.AND P4, PT, R19, R10, PT ;  /* 0x0000000a1300720c */ /* 0x000fe40003f86270 */
[----:B0-----:R-:W-:-:S05]  /*0fe0*/  @!P5 IADD3 R26, P1, R27, R8, RZ ;  /* 0x000000081b1ad210 */ /* 0x001fca0007f3e0ff */
[----:B------:R-:W-:-:S05]  /*0ff0*/  @!P5 IMAD.X R27, RZ, RZ, R9, P1 ;  /* 0x000000ffff1bd224 */ /* 0x000fca00008e0609 */
[----:B------:R-:W5:Y:S01]  /*1000*/  @!P5 LDG.E.S8 R12, desc[UR8][R26.64] ;  /* 0x000000081a0cd981 */ /* 0x000f62000c1e1300 */
[C---:B------:R-:W-:Y:S01]  /*1010*/  @!P4 VIADD R21, R19.reuse, UR4 ;  /* 0x000000041315cc36 */ /* 0x040fe20008000000 */
[----:B------:R-:W0:Y:S01]  /*1020*/  @!P4 LDC.64 R2, c[0x0][0x220] ;  /* 0x00008800ff02cb82 */ /* 0x000e220000000a00 */
[----:B------:R-:W-:-:S05]  /*1030*/  @!P4 VIADD R19, R19, 0x80 ;  /* 0x000000801313c836 */ /* 0x000fca0000000000 */
[----:B------:R-:W-:-:S13]  /*1040*/  ISETP.GE.AND P3, PT, R19, R10, PT ;  /* 0x0000000a1300720c */ /* 0x000fda0003f66270 */
[C---:B------:R-:W-:Y:S01]  /*1050*/  @!P3 VIADD R25, R19.reuse, UR4 ;  /* 0x000000041319bc36 */ /* 0x040fe20008000000 */
[----:B------:R-:W2:Y:S01]  /*1060*/  @!P3 LDC.64 R16, c[0x0][0x220] ;  /* 0x00008800ff10bb82 */ /* 0x000ea20000000a00 */
[----:B------:R-:W-:-:S05]  /*1070*/  @!P3 VIADD R19, R19, 0x80 ;  /* 0x000000801313b836 */ /* 0x000fca0000000000 */
[----:B------:R-:W-:-:S13]  /*1080*/  ISETP.GE.AND P2, PT, R19, R10, PT ;  /* 0x0000000a1300720c */ /* 0x000fda0003f46270 */
[----:B------:R-:W-:Y:S01]  /*1090*/  @!P2 VIADD R13, R19, UR4 ;  /* 0x00000004130dac36 */ /* 0x000fe20008000000 */
[----:B-1----:R-:W-:Y:S01]  /*10a0*/  @!P6 IADD3 R4, P5, R11, R4, RZ ;  /* 0x000000040b04e210 */ /* 0x002fe20007fbe0ff */
[----:B------:R-:W-:Y:S01]  /*10b0*/  @!P2 VIADD R19, R19, 0x80 ;  /* 0x000000801313a836 */ /* 0x000fe20000000000 */
[----:B------:R-:W1:Y:S04]  /*10c0*/  @!P2 LDC.64 R8, c[0x0][0x220] ;  /* 0x00008800ff08ab82 */ /* 0x000e680000000a00 */
[----:B------:R-:W-:Y:S01]  /*10d0*/  ISETP.GE.AND P1, PT, R19, R10, PT ;  /* 0x0000000a1300720c */ /* 0x000fe20003f26270 */
[----:B------:R-:W-:Y:S02]  /*10e0*/  IMAD.MOV.U32 R11, RZ, RZ, RZ ;  /* 0x000000ffff0b7224 */ /* 0x000fe400078e00ff */
[----:B------:R-:W-:-:S05]  /*10f0*/  @!P6 IMAD.X R5, RZ, RZ, R5, P5 ;  /* 0x000000ffff05e224 */ /* 0x000fca00028e0605 */
[----:B------:R3:W5:Y:S01]  /*1100*/  @!P6 LDG.E.S8 R11, desc[UR8][R4.64] ;  /* 0x00000008040be981 */ /* 0x000762000c1e1300 */
[----:B0-----:R-:W-:-:S04]  /*1110*/  @!P4 IADD3 R20, P6, R21, R2, RZ ;  /* 0x000000021514c210 */ /* 0x001fc80007fde0ff */
[C---:B------:R-:W-:Y:S01]  /*1120*/  @!P1 VIADD R23, R19.reuse, UR4 ;  /* 0x0000000413179c36 */ /* 0x040fe20008000000 */
[----:B------:R-:W-:Y:S01]  /*1130*/  @!P1 IADD3 R19, R19, 0x80, RZ ;  /* 0x0000008013139810 */ /* 0x000fe20007ffe0ff */
[----:B------:R-:W-:-:S03]  /*1140*/  IMAD.MOV.U32 R0, RZ, RZ, RZ ;  /* 0x000000ffff007224 */ /* 0x000fc600078e00ff */
[----:B------:R-:W-:Y:S01]  /*1150*/  ISETP.GE.AND P5, PT, R19, R10, PT ;  /* 0x0000000a1300720c */ /* 0x000fe20003fa6270 */
[----:B------:R-:W-:Y:S02]  /*1160*/  @!P4 IMAD.X R21, RZ, RZ, R3, P6 ;  /* 0x000000ffff15c224 */ /* 0x000fe400030e0603 */
[----:B------:R-:W0:Y:S03]  /*1170*/  @!P1 LDC.64 R2, c[0x0][0x220] ;  /* 0x00008800ff029b82 */ /* 0x000e260000000a00 */
[----:B------:R-:W5:Y:S01]  /*1180*/  @!P4 LDG.E.S8 R0, desc[UR8][R20.64] ;  /* 0x000000081400c981 */ /* 0x000f62000c1e1300 */
[----:B--2---:R-:W-:Y:S02]  /*1190*/  @!P3 IADD3 R16, P4, R25, R16, RZ ;  /* 0x000000101910b210 */ /* 0x004fe40007f9e0ff */
[----:B-1----:R-:W-:Y:S01]  /*11a0*/  @!P2 IADD3 R8, P6, R13, R8, RZ ;  /* 0x000000080d08a210 */ /* 0x002fe20007fde0ff */
[----:B------:R-:W-:-:S03]  /*11b0*/  IMAD.MOV.U32 R13, RZ, RZ, RZ ;  /* 0x000000ffff0d7224 */ /* 0x000fc600078e00ff */
[----:B---3--:R-:W1:Y:S01]  /*11c0*/  @!P5 LDC.64 R4, c[0x0][0x220] ;  /* 0x00008800ff04db82 */ /* 0x008e620000000a00 */
[----:B------:R-:W-:-:S05]  /*11d0*/  @!P3 IMAD.X R17, RZ, RZ, R17, P4 ;  /* 0x000000ffff11b224 */ /* 0x000fca00020e0611 */
[----:B------:R2:W5:Y:S02]  /*11e0*/  @!P3 LDG.E.S8 R13, desc[UR8][R16.64] ;  /* 0x00000008100db981 */ /* 0x000564000c1e1300 */
[----:B--2---:R-:W2:Y:S01]  /*11f0*/  @!P0 LDC.64 R16, c[0x0][0x220] ;  /* 0x00008800ff108b82 */ /* 0x004ea20000000a00 */
[----:B------:R-:W-:Y:S02]  /*1200*/  @!P5 IADD3 R19, R19, UR4, RZ ;  /* 0x000000041313dc10 */ /* 0x000fe4000fffe0ff */
[----:B0-----:R-:W-:Y:S02]  /*1210*/  @!P1 IADD3 R2, P4, R23, R2, RZ ;  /* 0x0000000217029210 */ /* 0x001fe40007f9e0ff */
[----:B-1----:R-:W-:Y:S02]  /*1220*/  @!P5 IADD3 R4, P3, R19, R4, RZ ;  /* 0x000000041304d210 */ /* 0x002fe40007f7e0ff */
[----:B------:R-:W-:Y:S01]  /*1230*/  CS2R R18, SRZ ;  /* 0x0000000000127805 */ /* 0x000fe2000001ff00 */
[----:B------:R-:W-:-:S05]  /*1240*/  @!P1 IMAD.X R3, RZ, RZ, R3, P4 ;  /* 0x000000ffff039224 */ /* 0x000fca00020e0603 */
[----:B------:R-:W5:Y:S01]  /*1250*/  @!P1 LDG.E.S8 R18, desc[UR8][R2.64] ;  /* 0x0000000802129981 */ /* 0x000f62000c1e1300 */
[----:B--2---:R-:W-:Y:S02]  /*1260*/  @!P0 IADD3 R16, P1, R15, R16, RZ ;  /* 0x000000100f108210 */ /* 0x004fe40007f3e0ff */
[----:B------:R-:W-:-:S03]  /*1270*/  PRMT R15, RZ, 0x7610, R15 ;  /* 0x00007610ff0f7816 */ /* 0x000fc6000000000f */
[----:B------:R-:W-:-:S05]  /*1280*/  @!P0 IMAD.X R17, RZ, RZ, R17, P1 ;  /* 0x000000ffff118224 */ /* 0x000fca00008e0611 */
[----:B------:R-:W5:Y:S01]  /*1290*/  @!P0 LDG.E.U8 R15, desc[UR8][R16.64] ;  /* 0x00000008100f8981 */ /* 0x000f62000c1e1100 */
[----:B------:R-:W-:Y:S02]  /*12a0*/  IMAD.MOV.U32 R14, RZ, RZ, RZ ;  /* 0x000000ffff0e7224 */ /* 0x000fe400078e00ff */
[----:B------:R-:W-:-:S05]  /*12b0*/  @!P2 IMAD.X R9, RZ, RZ, R9, P6 ;  /* 0x000000ffff09a224 */ /* 0x000fca00030e0609 */
[----:B------:R0:W5:Y:S02]  /*12c0*/  @!P2 LDG.E.S8 R14, desc[UR8][R8.64] ;  /* 0x00000008080ea981 */ /* 0x000164000c1e1300 */
[----:B0-----:R-:W0:Y:S01]  /*12d0*/  @!P0 LDC.64 R8, c[0x0][0x218] ;  /* 0x00008600ff088b82 */ /* 0x001e220000000a00 */
[----:B------:R-:W-:Y:S02]  /*12e0*/  @!P5 IMAD.X R5, RZ, RZ, R5, P3 ;  /* 0x000000ffff05d224 */ /* 0x000fe400018e0605 */
[----:B------:R-:W-:Y:S01]  /*12f0*/  VIADD R21, R7, 0x80 ;  /* 0x0000008007157836 */ /* 0x000fe20000000000 */
[----:B------:R-:W-:Y:S01]  /*1300*/  BSSY B0, `(.L_x_20376) ;  /* 0x000001f000007945 */ /* 0x000fe20003800000 */
[----:B------:R-:W-:Y:S01]  /*1310*/  PRMT R3, R6, 0x8880, RZ ;  /* 0x0000888006037816 */ /* 0x000fe200000000ff */
[----:B------:R1:W5:Y:S02]  /*1320*/  @!P5 LDG.E.S8 R19, desc[UR8][R4.64] ;  /* 0x000000080413d981 */ /* 0x000364000c1e1300 */
[----:B------:R-:W-:Y:S01]  /*1330*/  ISETP.GE.AND P5, PT, R21, R10, PT ;  /* 0x0000000a1500720c */ /* 0x000fe20003fa6270 */
[----:B------:R-:W-:-:S12]  /*1340*/  @P0 BRA `(.L_x_20377) ;  /* 0x0000000000680947 */ /* 0x000fd80003800000 */
[----:B-----5:R-:W-:Y:S02]  /*1350*/  LOP3.LUT R15, R15, 0xffff, RZ, 0xc0, !PT ;  /* 0x0000ffff0f0f7812 */ /* 0x020fe400078ec0ff */
[----:B------:R-:W-:Y:S02]  /*1360*/  IABS R20, R3 ;  /* 0x0000000300147213 */ /* 0x000fe40000000000 */
[----:B------:R-:W-:-:S04]  /*1370*/  PRMT R2, R15, 0x8880, RZ ;  /* 0x000088800f027816 */ /* 0x000fc800000000ff */
[-C--:B------:R-:W-:Y:S02]  /*1380*/  IABS R6, R2.reuse ;  /* 0x0000000200067213 */ /* 0x080fe40000000000 */
[----:B------:R-:W-:Y:S02]  /*1390*/  IABS R16, R2 ;  /* 0x0000000200107213 */ /* 0x000fe40000000000 */
[----:B------:R-:W2:Y:S03]  /*13a0*/  I2F.RP R15, R6 ;  /* 0x00000006000f7306 */ /* 0x000ea60000209400 */
[----:B------:R-:W-:-:S05]  /*13b0*/  IMAD.MOV R16, RZ, RZ, -R16 ;  /* 0x000000ffff107224 */ /* 0x000fca00078e0a10 */
[----:B--2---:R-:W1:Y:S02]  /*13c0*/  MUFU.RCP R15, R15 ;  /* 0x0000000f000f7308 */ /* 0x004e640000001000 */
[----:B-1----:R-:W-:-:S06]  /*13d0*/  IADD3 R4, R15, 0xffffffe, RZ ;  /* 0x0ffffffe0f047810 */ /* 0x002fcc0007ffe0ff */
[----:B------:R1:W2:Y:S02]  /*13e0*/  F2I.FTZ.U32.TRUNC.NTZ R5, R4 ;  /* 0x0000000400057305 */ /* 0x0002a4000021f000 */
[----:B-1----:R-:W-:Y:S02]  /*13f0*/  IMAD.MOV.U32 R4, RZ, RZ, RZ ;  /* 0x000000ffff047224 */ /* 0x002fe400078e00ff */
[----:B--2---:R-:W-:-:S04]  /*1400*/  IMAD.MOV R17, RZ, RZ, -R5 ;  /* 0x000000ffff117224 */ /* 0x004fc800078e0a05 */
        /* <DEDUP_REMOVED lines=14> */
.L_x_20377:
[----:B------:R-:W-:Y:S05]  /*14f0*/  BSYNC B0 ;  /* 0x0000000000007941 */ /* 0x000fea0003800000 */
.L_x_20376:
[C---:B-----5:R-:W-:Y:S01]  /*1500*/  VIADD R15, R7.reuse, 0x100 ;  /* 0x00000100070f7836 */ /* 0x060fe20000000000 */
[----:B------:R-:W-:Y:S01]  /*1510*/  BSSY B0, `(.L_x_20378) ;  /* 0x0000023000007945 */ /* 0x000fe20003800000 */
[C---:B------:R-:W-:Y:S02]  /*1520*/  VIADD R17, R7.reuse, 0x180 ;  /* 0x0000018007117836 */ /* 0x040fe40000000000 */
[----:B------:R-:W-:Y:S01]  /*1530*/  VIADD R21, R7, 0x200 ;  /* 0x0000020007157836 */ /* 0x000fe20000000000 */
[-C--:B------:R-:W-:Y:S01]  /*1540*/  ISETP.GE.AND P4, PT, R15, R10.reuse, PT ;  /* 0x0000000a0f00720c */ /* 0x080fe20003f86270 */
[----:B------:R-:W-:Y:S01]  /*1550*/  VIADD R23, R7, 0x280 ;  /* 0x0000028007177836 */ /* 0x000fe20000000000 */
[-C--:B------:R-:W-:Y:S02]  /*1560*/  ISETP.GE.AND P1, PT, R17, R10.reuse, PT ;  /* 0x0000000a1100720c */ /* 0x080fe40003f26270 */
[-C--:B------:R-:W-:Y:S02]  /*1570*/  ISETP.GE.AND P2, PT, R21, R10.reuse, PT ;  /* 0x0000000a1500720c */ /* 0x080fe40003f46270 */
[----:B------:R-:W-:-:S02]  /*1580*/  ISETP.GE.AND P3, PT, R23, R10, PT ;  /* 0x0000000a1700720c */ /* 0x000fc40003f66270 */
[----:B------:R-:W-:Y:S01]  /*1590*/  IADD3 R15, R7, 0x300, RZ ;  /* 0x00000300070f7810 */ /* 0x000fe20007ffe0ff */
[----:B------:R-:W-:Y:S10]  /*15a0*/  @P5 BRA `(.L_x_20379) ;  /* 0x0000000000645947 */ /* 0x000ff40003800000 */
[-C--:B------:R-:W-:Y:S02]  /*15b0*/  IABS R2, R12.reuse ;  /* 0x0000000c00027213 */ /* 0x080fe40000000000 */
[----:B------:R-:W-:Y:S02]  /*15c0*/  IABS R6, R3 ;  /* 0x0000000300067213 */ /* 0x000fe40000000000 */
[----:B-1----:R-:W1:Y:S01]  /*15d0*/  I2F.RP R4, R2 ;  /* 0x0000000200047306 */ /* 0x002e620000209400 */
[----:B------:R-:W-:-:S07]  /*15e0*/  IABS R20, R12 ;  /* 0x0000000c00147213 */ /* 0x000fce0000000000 */
[----:B-1----:R-:W1:Y:S02]  /*15f0*/  MUFU.RCP R4, R4 ;  /* 0x0000000400047308 */ /* 0x002e640000001000 */
[----:B-1----:R-:W-:Y:S02]  /*1600*/  VIADD R16, R4, 0xffffffe ;  /* 0x0ffffffe04107836 */ /* 0x002fe40000000000 */
[----:B------:R-:W-:-:S04]  /*1610*/  IMAD.MOV R4, RZ, RZ, -R20 ;  /* 0x000000ffff047224 */ /* 0x000fc800078e0a14 */
[----:B------:R1:W2:Y:S02]  /*1620*/  F2I.FTZ.U32.TRUNC.NTZ R17, R16 ;  /* 0x0000001000117305 */ /* 0x0002a4000021f000 */
[----:B-1----:R-:W-:Y:S02]  /*1630*/  IMAD.MOV.U32 R16, RZ, RZ, RZ ;  /* 0x000000ffff107224 */ /* 0x002fe400078e00ff */
[----:B--2---:R-:W-:-:S04]  /*1640*/  IMAD.MOV R21, RZ, RZ, -R17 ;  /* 0x000000ffff157224 */ /* 0x004fc800078e0a11 */
        /* <DEDUP_REMOVED lines=15> */
.L_x_20379:
[----:B------:R-:W-:Y:S05]  /*1740*/  BSYNC B0 ;  /* 0x0000000000007941 */ /* 0x000fea0003800000 */
.L_x_20378:
[----:B------:R-:W-:Y:S01]  /*1750*/  BSSY B0, `(.L_x_20380) ;  /* 0x000001e000007945 */ /* 0x000fe20003800000 */
[----:B------:R-:W-:Y:S01]  /*1760*/  ISETP.GE.AND P5, PT, R15, R10, PT ;  /* 0x0000000a0f00720c */ /* 0x000fe20003fa6270 */
[C---:B------:R-:W-:Y:S02]  /*1770*/  VIADD R15, R7.reuse, 0x380 ;  /* 0x00000380070f7836 */ /* 0x040fe40000000000 */
[----:B------:R-:W-:Y:S01]  /*1780*/  @!P0 VIADD R21, R7, UR4 ;  /* 0x0000000407158c36 */ /* 0x000fe20008000000 */
[----:B------:R-:W-:Y:S09]  /*1790*/  @P4 BRA `(.L_x_20381) ;  /* 0x0000000000644947 */ /* 0x000ff20003800000 */
[----:B-1----:R-:W-:Y:S02]  /*17a0*/  IABS R4, R11 ;  /* 0x0000000b00047213 */ /* 0x002fe40000000000 */
[----:B------:R-:W-:Y:S02]  /*17b0*/  IABS R12, R3 ;  /* 0x00000003000c7213 */ /* 0x000fe40000000000 */
[----:B------:R-:W1:Y:S01]  /*17c0*/  I2F.RP R6, R4 ;  /* 0x0000000400067306 */ /* 0x000e620000209400 */
[----:B------:R-:W-:-:S07]  /*17d0*/  IABS R20, R11 ;  /* 0x0000000b00147213 */ /* 0x000fce0000000000 */
[----:B-1----:R-:W1:Y:S02]  /*17e0*/  MUFU.RCP R6, R6 ;  /* 0x0000000600067308 */ /* 0x002e640000001000 */
[----:B-1----:R-:W-:Y:S01]  /*17f0*/  IADD3 R16, R6, 0xffffffe, RZ ;  /* 0x0ffffffe06107810 */ /* 0x002fe20007ffe0ff */
[----:B------:R-:W-:-:S05]  /*1800*/  IMAD.MOV R6, RZ, RZ, -R20 ;  /* 0x000000ffff067224 */ /* 0x000fca00078e0a14 */
        /* <DEDUP_REMOVED lines=18> */
.L_x_20381:
[----:B------:R-:W-:Y:S05]  /*1930*/  BSYNC B0 ;  /* 0x0000000000007941 */ /* 0x000fea0003800000 */
.L_x_20380:
[----:B0-----:R-:W-:Y:S01]  /*1940*/  @!P0 IADD3 R8, P6, R21, R8, RZ ;  /* 0x0000000815088210 */ /* 0x001fe20007fde0ff */
[----:B------:R-:W-:Y:S01]  /*1950*/  BSSY B0, `(.L_x_20382) ;  /* 0x000001d000007945 */ /* 0x000fe20003800000 */
[----:B------:R-:W-:-:S03]  /*1960*/  ISETP.GE.AND P4, PT, R15, R10, PT ;  /* 0x0000000a0f00720c */ /* 0x000fc60003f86270 */
[----:B------:R-:W-:Y:S01]  /*1970*/  @!P0 IMAD.X R9, RZ, RZ, R9, P6 ;  /* 0x000000ffff098224 */ /* 0x000fe200030e0609 */
[----:B------:R-:W-:Y:S09]  /*1980*/  @P1 BRA `(.L_x_20383) ;  /* 0x0000000000641947 */ /* 0x000ff20003800000 */
[-C--:B------:R-:W-:Y:S02]  /*1990*/  IABS R6, R0.reuse ;  /* 0x0000000000067213 */ /* 0x080fe40000000000 */
[----:B------:R-:W-:Y:S02]  /*19a0*/  IABS R20, R3 ;  /* 0x0000000300147213 */ /* 0x000fe40000000000 */
[----:B------:R-:W0:Y:S01]  /*19b0*/  I2F.RP R11, R6 ;  /* 0x00000006000b7306 */ /* 0x000e220000209400 */
[----:B------:R-:W-:-:S05]  /*19c0*/  IABS R12, R0 ;  /* 0x00000000000c7213 */ /* 0x000fca0000000000 */
[----:B------:R-:W-:Y:S02]  /*19d0*/  IMAD.MOV R12, RZ, RZ, -R12 ;  /* 0x000000ffff0c7224 */ /* 0x000fe400078e0a0c */
[----:B0-----:R-:W0:Y:S02]  /*19e0*/  MUFU.RCP R11, R11 ;  /* 0x0000000b000b7308 */ /* 0x001e240000001000 */
[----:B0-----:R-:W-:-:S06]  /*19f0*/  VIADD R16, R11, 0xffffffe ;  /* 0x0ffffffe0b107836 */ /* 0x001fcc0000000000 */
[----:B------:R0:W2:Y:S02]  /*1a00*/  F2I.FTZ.U32.TRUNC.NTZ R17, R16 ;  /* 0x0000001000117305 */ /* 0x0000a4000021f000 */
[----:B0-----:R-:W-:Y:S01]  /*1a10*/  MOV R16, RZ ;  /* 0x000000ff00107202 */ /* 0x001fe20000000f00 */
        /* <DEDUP_REMOVED lines=12> */
[----:B------:R-:W-:-:S03]  /*1ae0*/  ISETP.NE.AND P6, PT, R0, RZ, PT ;  /* 0x000000ff0000720c */ /* 0x000fc60003fc5270 */
[----:B------:R-:W-:-:S05]  /*1af0*/  IMAD.MOV.U32 R6, RZ, RZ, R17 ;  /* 0x000000ffff067224 */ /* 0x000fca00078e0011 */
[----:B------:R-:W-:-:S05]  /*1b00*/  @!P1 IADD3 R6, -R6, RZ, RZ ;  /* 0x000000ff06069210 */ /* 0x000fca0007ffe1ff */
[----:B------:R-:W-:-:S07]  /*1b10*/  @!P6 LOP3.LUT R6, RZ, R0, RZ, 0x33, !PT ;  /* 0x00000000ff06e212 */ /* 0x000fce00078e33ff */
.L_x_20383:
[----:B------:R-:W-:Y:S05]  /*1b20*/  BSYNC B0 ;  /* 0x0000000000007941 */ /* 0x000fea0003800000 */
.L_x_20382:
        /* <DEDUP_REMOVED lines=9> */
[----:B------:R0:W2:Y:S02]  /*1bc0*/  F2I.FTZ.U32.TRUNC.NTZ R17, R16 ;  /* 0x0000001000117305 */ /* 0x0000a4000021f000 */
[----:B0-----:R-:W-:Y:S02]  /*1bd0*/  IMAD.MOV.U32 R16, RZ, RZ, RZ ;  /* 0x000000ffff107224 */ /* 0x001fe400078e00ff */
[----:B--2---:R-:W-:-:S04]  /*1be0*/  IMAD.MOV R15, RZ, RZ, -R17 ;  /* 0x000000ffff0f7224 */ /* 0x004fc800078e0a11 */
        /* <DEDUP_REMOVED lines=15> */
.L_x_20385:
[----:B------:R-:W-:Y:S05]  /*1ce0*/  BSYNC B0 ;  /* 0x0000000000007941 */ /* 0x000fea0003800000 */
.L_x_20384:
[----:B------:R-:W-:Y:S04]  /*1cf0*/  BSSY B0, `(.L_x_20386) ;  /* 0x000001b000007945 */ /* 0x000fe80003800000 */
[----:B------:R-:W-:Y:S05]  /*1d00*/  @P3 BRA `(.L_x_20387) ;  /* 0x0000000000643947 */ /* 0x000fea0003800000 */
[----:B------:R-:W-:Y:S02]  /*1d10*/  IABS R11, R14 ;  /* 0x0000000e000b7213 */ /* 0x000fe40000000000 */
[----:B------:R-:W-:Y:S02]  /*1d20*/  IABS R20, R3 ;  /* 0x0000000300147213 */ /* 0x000fe40000000000 */
[----:B------:R-:W0:Y:S08]  /*1d30*/  I2F.RP R15, R11 ;  /* 0x0000000b000f7306 */ /* 0x000e300000209400 */
[----:B0-----:R-:W0:Y:S02]  /*1d40*/  MUFU.RCP R15, R15 ;  /* 0x0000000f000f7308 */ /* 0x001e240000001000 */
[----:B0-----:R-:W-:-:S06]  /*1d50*/  VIADD R12, R15, 0xffffffe ;  /* 0x0ffffffe0f0c7836 */ /* 0x001fcc0000000000 */
[----:B------:R0:W2:Y:S02]  /*1d60*/  F2I.FTZ.U32.TRUNC.NTZ R13, R12 ;  /* 0x0000000c000d7305 */ /* 0x0000a4000021f000 */
[----:B0-----:R-:W-:Y:S01]  /*1d70*/  HFMA2.MMA R12, -RZ, RZ, 0, 0 ;  /* 0x00000000ff0c7435 */ /* 0x001fe200000001ff */
[----:B--2---:R-:W-:-:S04]  /*1d80*/  IMAD.MOV R16, RZ, RZ, -R13 ;  /* 0x000000ffff107224 */ /* 0x004fc800078e0a0d */
        /* <DEDUP_REMOVED lines=17> */
.L_x_20387:
[----:B------:R-:W-:Y:S05]  /*1ea0*/  BSYNC B0 ;  /* 0x0000000000007941 */ /* 0x000fea0003800000 */
.L_x_20386:
        /* <DEDUP_REMOVED lines=27> */
.L_x_20389:
[----:B------:R-:W-:Y:S05]  /*2060*/  BSYNC B0 ;  /* 0x0000000000007941 */ /* 0x000fea0003800000 */
.L_x_20388:
        /* <DEDUP_REMOVED lines=11> */
[----:B------:R0:W2:Y:S02]  /*2120*/  F2I.FTZ.U32.TRUNC.NTZ R13, R12 ;  /* 0x0000000c000d7305 */ /* 0x0000a4000021f000 */
[----:B0-----:R-:W-:Y:S02]  /*2130*/  IMAD.MOV.U32 R12, RZ, RZ, RZ ;  /* 0x000000ffff0c7224 */ /* 0x001fe400078e00ff */
[----:B--2---:R-:W-:-:S04]  /*2140*/  IMAD.MOV R18, RZ, RZ, -R13 ;  /* 0x000000ffff127224 */ /* 0x004fc800078e0a0d */
[----:B------:R-:W-:Y:S01]  /*2150*/  IMAD R17, R18, R15, RZ ;  /* 0x0000000f12117224 */ /* 0x000fe200078e02ff */
[----:B------:R-:W-:-:S03]  /*2160*/  MOV R18, R20 ;  /* 0x0000001400127202 */ /* 0x000fc60000000f00 */
        /* <DEDUP_REMOVED lines=12> */
.L_x_20391:
[----:B------:R-:W-:Y:S05]  /*2230*/  BSYNC B0 ;  /* 0x0000000000007941 */ /* 0x000fea0003800000 */
.L_x_20390:
        /* <DEDUP_REMOVED lines=9> */
[----:B------:R-:W-:-:S04]  /*22d0*/  IADD3 R8, P0, R8, UR6, RZ ;  /* 0x0000000608087c10 */ /* 0x000fc8000ff1e0ff */
[----:B------:R-:W-:Y:S02]  /*22e0*/  IADD3.X R9, RZ, UR7, RZ, P0, !PT ;  /* 0x00000007ff097c10 */ /* 0x000fe400087fe4ff */
[----:B------:R-:W-:-:S03]  /*22f0*/  ISETP.GE.AND P0, PT, R7, R10, PT ;  /* 0x0000000a0700720c */ /* 0x000fc60003f06270 */
[----:B------:R0:W-:Y:S10]  /*2300*/  STG.E.U8 desc[UR8][R8.64], R2 ;  /* 0x0000000208007986 */ /* 0x0001f4000c101108 */
[----:B------:R-:W-:Y:S05]  /*2310*/  @P0 BRA `(.L_x_20395) ;  /* 0x0000000000380947 */ /* 0x000fea0003800000 */
[C---:B0-----:R-:W-:Y:S01]  /*2320*/  VIADD R8, R7.reuse, UR4 ;  /* 0x0000000407087c36 */ /* 0x041fe20008000000 */
[----:B------:R-:W-:Y:S01]  /*2330*/  ULDC.64 UR6, c[0x0][0x218] ;  /* 0x0000860000067ab9 */ /* 0x000fe20000000a00 */
[----:B------:R-:W-:-:S03]  /*2340*/  VIADD R7, R7, 0x80 ;  /* 0x0000008007077836 */ /* 0x000fc60000000000 */
[----:B------:R-:W-:-:S05]  /*2350*/  IADD3 R8, P0, R8, UR6, RZ ;  /* 0x0000000608087c10 */ /* 0x000fca000ff1e0ff */
[----:B------:R-:W-:-:S05]  /*2360*/  IMAD.X R9, RZ, RZ, UR7, P0 ;  /* 0x00000007ff097e24 */ /* 0x000fca00080e06ff */
[----:B------:R0:W-:Y:S03]  /*2370*/  STG.E.U8 desc[UR8][R8.64], R4 ;  /* 0x0000000408007986 */ /* 0x0001e6000c101108 */
.L_x_20394:
        /* <DEDUP_REMOVED lines=8> */
.L_x_20395:
[----:B------:R-:W-:-:S13]  /*2400*/  ISETP.GE.AND P0, PT, R7, R10, PT ;  /* 0x0000000a0700720c */ /* 0x000fda0003f06270 */
[----:B------:R-:W-:Y:S05]  /*2410*/  @P0 BRA `(.L_x_20397) ;  /* 0x00000000003c0947 */ /* 0x000fea0003800000 */
[C---:B-12---:R-:W-:Y:S01]  /*2420*/  VIADD R4, R7.reuse, UR4 ;  /* 0x0000000407047c36 */ /* 0x046fe20008000000 */
[----:B------:R-:W-:Y:S01]  /*2430*/  ULDC.64 UR6, c[0x0][0x218] ;  /* 0x0000860000067ab9 */ /* 0x000fe20000000a00 */
[----:B------:R-:W-:-:S03]  /*2440*/  IADD3 R7, R7, 0x80, RZ ;  /* 0x0000008007077810 */ /* 0x000fc60007ffe0ff */
[----:B------:R-:W-:-:S05]  /*2450*/  IADD3 R4, P0, R4, UR6, RZ ;  /* 0x0000000604047c10 */ /* 0x000fca000ff1e0ff */
[----:B------:R-:W-:-:S05]  /*2460*/  IMAD.X R5, RZ, RZ, UR7, P0 ;  /* 0x00000007ff057e24 */ /* 0x000fca00080e06ff */
[----:B------:R2:W-:Y:S03]  /*2470*/  STG.E.U8 desc[UR8][R4.64], R0 ;  /* 0x0000000004007986 */ /* 0x0005e6000c101108 */
.L_x_20396:
[----:B------:R-:W-:-:S13]  /*2480*/  ISETP.GE.AND P0, PT, R7, R10, PT ;  /* 0x0000000a0700720c */ /* 0x000fda0003f06270 */
[----:B------:R-:W-:Y:S05]  /*2490*/  @P0 BREAK B1 ;  /* 0x0000000000010942 */ /* 0x000fea0003800000 */
[----:B------:R-:W-:Y:S05]  /*24a0*/  @P0 BRA `(.L_x_20398) ;  /* 0x0000000000380947 */ /* 0x000fea0003800000 */
[C---:B012---:R-:W-:Y:S01]  /*24b0*/  VIADD R4, R7.reuse, UR4 ;  /* 0x0000000407047c36 */ /* 0x047fe20008000000 */
[----:B------:R-:W-:Y:S01]  /*24c0*/  ULDC.64 UR6, c[0x0][0x218] ;  /* 0x0000860000067ab9 */ /* 0x000fe20000000a00 */
[----:B------:R-:W-:-:S03]  /*24d0*/  VIADD R7, R7, 0x80 ;  /* 0x0000008007077836 */ /* 0x000fc60000000000 */
[----:B------:R-:W-:-:S05]  /*24e0*/  IADD3 R4, P0, R4, UR6, RZ ;  /* 0x0000000604047c10 */ /* 0x000fca000ff1e0ff */
[----:B------:R-:W-:-:S05]  /*24f0*/  IMAD.X R5, RZ, RZ, UR7, P0 ;  /* 0x00000007ff057e24 */ /* 0x000fca00080e06ff */
[----:B------:R3:W-:Y:S03]  /*2500*/  STG.E.U8 desc[UR8][R4.64], R11 ;  /* 0x0000000b04007986 */ /* 0x0007e6000c101108 */
.L_x_20397:
[----:B------:R-:W-:Y:S05]  /*2510*/  BSYNC B1 ;  /* 0x0000000000017941 */ /* 0x000fea0003800000 */
.L_x_20393:
[----:B------:R-:W-:-:S13]  /*2520*/  ISETP.GE.AND P0, PT, R7, R10, PT ;  /* 0x0000000a0700720c */ /* 0x000fda0003f06270 */
[----:B0-----:R-:W0:Y:S01]  /*2530*/  @!P0 LDC.64 R8, c[0x0][0x218] ;  /* 0x00008600ff088b82 */ /* 0x001e220000000a00 */
[C---:B-123--:R-:W-:Y:S02]  /*2540*/  @!P0 VIADD R5, R7.reuse, UR4 ;  /* 0x0000000407058c36 */ /* 0x04efe40008000000 */
[----:B------:R-:W-:-:S03]  /*2550*/  @!P0 VIADD R7, R7, 0x80 ;  /* 0x0000008007078836 */ /* 0x000fc60000000000 */
[----:B0-----:R-:W-:-:S04]  /*2560*/  @!P0 IADD3 R4, P1, R5, R8, RZ ;  /* 0x0000000805048210 */ /* 0x001fc80007f3e0ff */
[----:B------:R-:W-:-:S05]  /*2570*/  @!P0 IADD3.X R5, RZ, R9, RZ, P1, !PT ;  /* 0x00000009ff058210 */ /* 0x000fca0000ffe4ff */
[----:B------:R3:W-:Y:S04]  /*2580*/  @!P0 STG.E.U8 desc[UR8][R4.64], R14 ;  /* 0x0000000e04008986 */ /* 0x0007e8000c101108 */
.L_x_20398:
[----:B------:R-:W-:Y:S05]  /*2590*/  BSYNC B0 ;  /* 0x0000000000007941 */ /* 0x000fea0003800000 */
.L_x_20392:
[----:B------:R-:W-:Y:S05]  /*25a0*/  WARPSYNC.ALL ;  /* 0x0000000000007948 */ /* 0x000fea0003800000 */
[----:B------:R-:W-:-:S13]  /*25b0*/  ISETP.GE.AND P0, PT, R7, R10, PT ;  /* 0x0000000a0700720c */ /* 0x000fda0003f06270 */
[----:B------:R-:W-:Y:S05]  /*25c0*/  @P0 EXIT ;  /* 0x000000000000094d */ /* 0x000fea0003800000 */
[----:B0123--:R-:W-:Y:S01]  /*25d0*/  VIADD R4, R7, UR4 ;  /* 0x0000000407047c36 */ /* 0x00ffe20008000000 */
[----:B------:R-:W-:-:S04]  /*25e0*/  ULDC.64 UR6, c[0x0][0x218] ;  /* 0x0000860000067ab9 */ /* 0x000fc80000000a00 */
[----:B------:R-:W-:-:S05]  /*25f0*/  IADD3 R4, P0, R4, UR6, RZ ;  /* 0x0000000604047c10 */ /* 0x000fca000ff1e0ff */
[----:B------:R-:W-:-:S05]  /*2600*/  IMAD.X R5, RZ, RZ, UR7, P0 ;  /* 0x00000007ff057e24 */ /* 0x000fca00080e06ff */
[----:B------:R-:W-:Y:S01]  /*2610*/  STG.E.U8 desc[UR8][R4.64], R3 ;  /* 0x0000000304007986 */ /* 0x000fe2000c101108 */
[----:B------:R-:W-:Y:S05]  /*2620*/  EXIT ;  /* 0x000000000000794d */ /* 0x000fea0003800000 */
.L_x_20399:
        /* <DEDUP_REMOVED lines=13> */
.L_x_22953:


//--------------------- .text._ZN2at6native29vectorized_elementwise_kernelILi4ENS0_13AUnaryFunctorIaaaZZZNS0_15binary_internal21div_trunc_kernel_cudaERNS_18TensorIteratorBaseEENKUlvE_clEvENKUlvE0_clEvEUlaaE_EESt5arrayIPcLm2EEEEviT0_T1_ --------------------------
	.section	.text._ZN2at6native29vectorized_elementwise_kernelILi4ENS0_13AUnaryFunctorIaaaZZZNS0_15binary_internal21div_trunc_kernel_cudaERNS_18TensorIteratorBaseEENKUlvE_clEvENKUlvE0_clEvEUlaaE_EESt5arrayIPcLm2EEEEviT0_T1_,"ax",@progbits
	.align	128
        .global         _ZN2at6native29vectorized_elementwise_kernelILi4ENS0_13AUnaryFunctorIaaaZZZNS0_15binary_internal21div_trunc_kernel_cudaERNS_18TensorIteratorBaseEENKUlvE_clEvENKUlvE0_clEvEUlaaE_EESt5arrayIPcLm2EEEEviT0_T1_
        .type           _ZN2at6native29vectorized_elementwise_kernelILi4ENS0_13AUnaryFunctorIaaaZZZNS0_15binary_internal21div_trunc_kernel_cudaERNS_18TensorIteratorBaseEENKUlvE_clEvENKUlvE0_clEvEUlaaE_EESt5arrayIPcLm2EEEEviT0_T1_,@function
        .size           _ZN2at6native29vectorized_elementwise_kernelILi4ENS0_13AUnaryFunctorIaaaZZZNS0_15binary_internal21div_trunc_kernel_cudaERNS_18TensorIteratorBaseEENKUlvE_clEvENKUlvE0_clEvEUlaaE_EESt5arrayIPcLm2EEEEviT0_T1_,(.L_x_22954 - _ZN2at6native29vectorized_elementwise_kernelILi4ENS0_13AUnaryFunctorIaaaZZZNS0_15binary_internal21div_trunc_kernel_cudaERNS_18TensorIteratorBaseEENKUlvE_clEvENKUlvE0_clEvEUlaaE_EESt5arrayIPcLm2EEEEviT0_T1_)
        .other          _ZN2at6native29vectorized_elementwise_kernelILi4ENS0_13AUnaryFunctorIaaaZZZNS0_15binary_internal21div_trunc_kernel_cudaERNS_18TensorIteratorBaseEENKUlvE_clEvENKUlvE0_clEvEUlaaE_EESt5arrayIPcLm2EEEEviT0_T1_,@"STO_CUDA_ENTRY STV_DEFAULT"
_ZN2at6native29vectorized_elementwise_kernelILi4ENS0_13AUnaryFunctorIaaaZZZNS0_15binary_internal21div_trunc_kernel_cudaERNS_18TensorIteratorBaseEENKUlvE_clEvENKUlvE0_clEvEUlaaE_EESt5arrayIPcLm2EEEEviT0_T1_:
.text._ZN2at6native29vectorized_elementwise_kernelILi4ENS0_13AUnaryFunctorIaaaZZZNS0_15binary_internal21div_trunc_kernel_cudaERNS_18TensorIteratorBaseEENKUlvE_clEvENKUlvE0_clEvEUlaaE_EESt5arrayIPcLm2EEEEviT0_T1_:
        /* <DEDUP_REMOVED lines=17> */
[----:B------:R-:W2:Y:S04]  /*0110*/  LDG.E R15, desc[UR8][R2.64] ;  /* 0x00000008020f7981 */ /* 0x000ea8000c1e1900 */
[----:B------:R0:W3:Y:S01]  /*0120*/  LDG.E R12, desc[UR8][R2.64+0x200] ;  /* 0x00020008020c7981 */ /* 0x0000e2000c1e1900 */
        /* <DEDUP_REMOVED lines=11> */
[----:B0-----:R-:W0:Y:S01]  /*01e0*/  I2F.RP R3, R21 ;  /* 0x0000001500037306 */ /* 0x001e220000209400 */
[----:B---3--:R-:W-:-:S04]  /*01f0*/  PRMT R18, R12, 0x8880, RZ ;  /* 0x000088800c127816 */ /* 0x008fc800000000ff */
[----:B------:R-:W-:-:S03]  /*0200*/  IABS R16, R18 ;  /* 0x0000001200107213 */ /* 0x000fc60000000000 */
[----:B-1----:R-:W1:Y:S08]  /*0210*/  MUFU.RCP R5, R5 ;  /* 0x0000000500057308 */ /* 0x002e700000001000 */
[----:B------:R-:W2:Y:S08]  /*0220*/  I2F.RP R20, R17 ;  /* 0x0000001100147306 */ /* 0x000eb00000209400 */
[----:B0-----:R-:W0:Y:S01]  /*0230*/  MUFU.RCP R3, R3 ;  /* 0x0000000300037308 */ /* 0x001e220000001000 */
[----:B-1----:R-:W-:-:S07]  /*0240*/  VIADD R6, R5, 0xffffffe ;  /* 0x0ffffffe05067836 */ /* 0x002fce0000000000 */
[----:B------:R-:W-:Y:S08]  /*0250*/  I2F.RP R4, R10 ;  /* 0x0000000a00047306 */ /* 0x000ff00000209400 */
[----:B--2---:R-:W1:Y:S01]  /*0260*/  MUFU.RCP R20, R20 ;  /* 0x0000001400147308 */ /* 0x004e620000001000 */
[----:B0-----:R-:W-:-:S07]  /*0270*/  VIADD R8, R3, 0xffffffe ;  /* 0x0ffffffe03087836 */ /* 0x001fce0000000000 */
[----:B------:R0:W2:Y:S08]  /*0280*/  F2I.FTZ.U32.TRUNC.NTZ R7, R6 ;  /* 0x0000000600077305 */ /* 0x0000b0000021f000 */
[----:B------:R-:W3:Y:S01]  /*0290*/  I2F.RP R23, R16 ;  /* 0x0000001000177306 */ /* 0x000ee20000209400 */
[----:B-1----:R-:W-:Y:S01]  /*02a0*/  VIADD R3, R20, 0xffffffe ;  /* 0x0ffffffe14037836 */ /* 0x002fe20000000000 */
[----:B------:R-:W-:Y:S01]  /*02b0*/  PRMT R20, R12, 0x9991, RZ ;  /* 0x000099910c147816 */ /* 0x000fe200000000ff */
[----:B0-----:R-:W-:Y:S01]  /*02c0*/  IMAD.MOV.U32 R6, RZ, RZ, RZ ;  /* 0x000000ffff067224 */ /* 0x001fe200078e00ff */
[----:B--2---:R-:W-:-:S04]  /*02d0*/  IADD3 R25, RZ, -R7, RZ ;  /* 0x80000007ff197210 */ /* 0x004fc80007ffe0ff */
[----:B------:R-:W0:Y:S01]  /*02e0*/  MUFU.RCP R4, R4 ;  /* 0x0000000400047308 */ /* 0x000e220000001000 */
[----:B------:R-:W-:-:S07]  /*02f0*/  IMAD R25, R25, R22, RZ ;  /* 0x0000001619197224 */ /* 0x000fce00078e02ff */
[----:B------:R1:W2:Y:S08]  /*0300*/  F2I.FTZ.U32.TRUNC.NTZ R9, R8 ;  /* 0x0000000800097305 */ /* 0x0002b0000021f000 */
[----:B---3--:R3:W4:Y:S01]  /*0310*/  MUFU.RCP R2, R23 ;  /* 0x0000001700027308 */ /* 0x0087220000001000 */
[----:B0-----:R-:W-:Y:S02]  /*0320*/  VIADD R5, R4, 0xffffffe ;  /* 0x0ffffffe04057836 */ /* 0x001fe40000000000 */
[----:B-1----:R-:W-:-:S02]  /*0330*/  IMAD.MOV.U32 R8, RZ, RZ, RZ ;  /* 0x000000ffff087224 */ /* 0x002fc400078e00ff */
[----:B--2---:R-:W-:-:S03]  /*0340*/  IMAD.MOV R4, RZ, RZ, -R9 ;  /* 0x000000ffff047224 */ /* 0x004fc600078e0a09 */
[----:B------:R-:W0:Y:S01]  /*0350*/  F2I.FTZ.U32.TRUNC.NTZ R3, R3 ;  /* 0x0000000300037305 */ /* 0x000e22000021f000 */
[----:B---3--:R-:W-:-:S04]  /*0360*/  IMAD.HI.U32 R23, R7, R25, R6 ;  /* 0x0000001907177227 */ /* 0x008fc800078e0006 */
[----:B------:R-:W-:-:S03]  /*0370*/  IMAD R7, R4, R21, RZ ;  /* 0x0000001504077224 */ /* 0x000fc600078e02ff */
[----:B------:R-:W1:Y:S01]  /*0380*/  F2I.FTZ.U32.TRUNC.NTZ R5, R5 ;  /* 0x0000000500057305 */ /* 0x000e62000021f000 */
[----:B------:R-:W-:Y:S01]  /*0390*/  IMAD.HI.U32 R9, R9, R7, R8 ;  /* 0x0000000709097227 */ /* 0x000fe200078e0008 */
[----:B------:R-:W-:-:S03]  /*03a0*/  IABS R8, R20 ;  /* 0x0000001400087213 */ /* 0x000fc60000000000 */
[----:B----4-:R-:W-:Y:S02]  /*03b0*/  VIADD R2, R2, 0xffffffe ;  /* 0x0ffffffe02027836 */ /* 0x010fe40000000000 */
[----:B0-----:R-:W-:Y:S01]  /*03c0*/  IMAD.MOV R4, RZ, RZ, -R3 ;  /* 0x000000ffff047224 */ /* 0x001fe200078e0a03 */
[----:B------:R-:W0:Y:S03]  /*03d0*/  I2F.RP R26, R8 ;  /* 0x00000008001a7306 */ /* 0x000e260000209400 */
[----:B------:R-:W-:Y:S02]  /*03e0*/  IMAD R25, R4, R17, RZ ;  /* 0x0000001104197224 */ /* 0x000fe400078e02ff */
[----:B------:R-:W-:Y:S01]  /*03f0*/  IMAD.MOV.U32 R4, RZ, RZ, RZ ;  /* 0x000000ffff047224 */ /* 0x000fe200078e00ff */
[----:B-1----:R-:W-:Y:S02]  /*0400*/  IADD3 R27, RZ, -R5, RZ ;  /* 0x80000005ff1b7210 */ /* 0x002fe40007ffe0ff */
[----:B------:R1:W2:Y:S02]  /*0410*/  F2I.FTZ.U32.TRUNC.NTZ R7, R2 ;  /* 0x0000000200077305 */ /* 0x0002a4000021f000 */
[----:B-1----:R-:W-:-:S04]  /*0420*/  IMAD.MOV.U32 R2, RZ, RZ, RZ ;  /* 0x000000ffff027224 */ /* 0x002fc800078e00ff */
[----:B------:R-:W-:Y:S02]  /*0430*/  IMAD.HI.U32 R25, R3, R25, R2 ;  /* 0x0000001903197227 */ /* 0x000fe400078e0002 */
[----:B0-----:R-:W0:Y:S02]  /*0440*/  MUFU.RCP R2, R26 ;  /* 0x0000001a00027308 */ /* 0x001e240000001000 */
[----:B------:R-:W-:-:S04]  /*0450*/  IMAD R3, R27, R10, RZ ;  /* 0x0000000a1b037224 */ /* 0x000fc800078e02ff */
[----:B------:R-:W-:Y:S01]  /*0460*/  IMAD.HI.U32 R4, R5, R3, R4 ;  /* 0x0000000305047227 */ /* 0x000fe200078e0004 */
[----:B------:R-:W-:-:S03]  /*0470*/  PRMT R5, R24, 0x8880, RZ ;  /* 0x0000888018057816 */ /* 0x000fc600000000ff */
[----:B--2---:R-:W-:-:S04]  /*0480*/  IMAD.MOV R3, RZ, RZ, -R7 ;  /* 0x000000ffff037224 */ /* 0x004fc800078e0a07 */
[----:B------:R-:W-:Y:S02]  /*0490*/  IMAD R3, R3, R16, RZ ;  /* 0x0000001003037224 */ /* 0x000fe400078e02ff */
[----:B0-----:R-:W-:Y:S02]  /*04a0*/  VIADD R2, R2, 0xffffffe ;  /* 0x0ffffffe02027836 */ /* 0x001fe40000000000 */
[----:B------:R-:W-:Y:S01]  /*04b0*/  IMAD.HI.U32 R7, R7, R3, R6 ;  /* 0x0000000307077227 */ /* 0x000fe200078e0006 */
[----:B------:R-:W-:Y:S02]  /*04c0*/  IABS R6, R5 ;  /* 0x0000000500067213 */ /* 0x000fe40000000000 */
[----:B------:R-:W-:-:S03]  /*04d0*/  IABS R3, R13 ;  /* 0x0000000d00037213 */ /* 0x000fc60000000000 */
[----:B------:R-:W-:-:S04]  /*04e0*/  IMAD.HI.U32 R23, R23, R6, RZ ;  /* 0x0000000617177227 */ /* 0x000fc800078e00ff */
[----:B------:R-:W-:Y:S02]  /*04f0*/  IMAD.MOV R27, RZ, RZ, -R3 ;  /* 0x000000ffff1b7224 */ /* 0x000fe400078e0a03 */
[----:B------:R0:W1:Y:S01]  /*0500*/  F2I.FTZ.U32.TRUNC.NTZ R3, R2 ;  /* 0x0000000200037305 */ /* 0x000062000021f000 */
[----:B------:R-:W-:-:S04]  /*0510*/  IMAD.HI.U32 R25, R25, R6, RZ ;  /* 0x0000000619197227 */ /* 0x000fc800078e00ff */
[----:B------:R-:W-:Y:S02]  /*0520*/  IMAD R27, R23, R27, R6 ;  /* 0x0000001b171b7224 */ /* 0x000fe400078e0206 */
[----:B------:R-:W-:-:S03]  /*0530*/  IMAD.HI.U32 R7, R7, R6, RZ ;  /* 0x0000000607077227 */ /* 0x000fc600078e00ff */
[----:B------:R-:W-:Y:S01]  /*0540*/  ISETP.GT.U32.AND P5, PT, R22, R27, PT ;  /* 0x0000001b1600720c */ /* 0x000fe20003fa4070 */
[----:B0-----:R-:W-:Y:S02]  /*0550*/  IMAD.MOV.U32 R2, RZ, RZ, RZ ;  /* 0x000000ffff027224 */ /* 0x001fe400078e00ff */
[----:B-1----:R-:W-:-:S04]  /*0560*/  IMAD.MOV R29, RZ, RZ, -R3 ;  /* 0x000000ffff1d7224 */ /* 0x002fc800078e0a03 */
[----:B------:R-:W-:-:S06]  /*0570*/  IMAD R29, R29, R8, RZ ;  /* 0x000000081d1d7224 */ /* 0x000fcc00078e02ff */
[----:B------:R-:W-:Y:S01]  /*0580*/  @!P5 IADD3 R27, R27, -R22, RZ ;  /* 0x800000161b1bd210 */ /* 0x000fe20007ffe0ff */
[----:B------:R-:W-:-:S03]  /*0590*/  @!P5 VIADD R23, R23, 0x1 ;  /* 0x000000011717d836 */ /* 0x000fc60000000000 */
[----:B------:R-:W-:Y:S01]  /*05a0*/  ISETP.GE.U32.AND P3, PT, R27, R22, PT ;  /* 0x000000161b00720c */ /* 0x000fe20003f66070 */
[----:B------:R-:W-:Y:S01]  /*05b0*/  IMAD.HI.U32 R27, R3, R29, R2 ;  /* 0x0000001d031b7227 */ /* 0x000fe200078e0002 */
[----:B------:R-:W-:Y:S02]  /*05c0*/  IABS R2, R14 ;  /* 0x0000000e00027213 */ /* 0x000fe40000000000 */
[----:B------:R-:W-:Y:S01]  /*05d0*/  PRMT R22, R12, 0xaaa2, RZ ;  /* 0x0000aaa20c167816 */ /* 0x000fe200000000ff */
[----:B------:R-:W-:-:S03]  /*05e0*/  IMAD.HI.U32 R29, R9, R6, RZ ;  /* 0x00000006091d7227 */ /* 0x000fc600078e00ff */
[----:B------:R-:W-:Y:S01]  /*05f0*/  IABS R9, R22 ;  /* 0x0000001600097213 */ /* 0x000fe20000000000 */
[----:B------:R-:W-:Y:S02]  /*0600*/  IMAD.MOV R2, RZ, RZ, -R2 ;  /* 0x000000ffff027224 */ /* 0x000fe400078e0a02 */
[----:B------:R-:W-:Y:S01]  /*0610*/  IMAD.HI.U32 R27, R27, R6, RZ ;  /* 0x000000061b1b7227 */ /* 0x000fe200078e00ff */
[----:B------:R-:W0:Y:S03]  /*0620*/  I2F.RP R3, R9 ;  /* 0x0000000900037306 */ /* 0x000e260000209400 */
[----:B------:R-:W-:Y:S02]  /*0630*/  IMAD R2, R29, R2, R6 ;  /* 0x000000021d027224 */ /* 0x000fe400078e0206 */
[----:B------:R-:W-:-:S03]  /*0640*/  @P3 VIADD R23, R23, 0x1 ;  /* 0x0000000117173836 */ /* 0x000fc60000000000 */
[----:B------:R-:W-:Y:S01]  /*0650*/  ISETP.GT.U32.AND P6, PT, R21, R2, PT ;  /* 0x000000021500720c */ /* 0x000fe20003fc4070 */
[----:B0-----:R-:W0:-:S12]  /*0660*/  MUFU.RCP R3, R3 ;  /* 0x0000000300037308 */ /* 0x001e180000001000 */
[----:B------:R-:W-:Y:S01]  /*0670*/  @!P6 IMAD.IADD R2, R2, 0x1, -R21 ;  /* 0x000000010202e824 */ /* 0x000fe200078e0a15 */
[----:B------:R-:W-:-:S04]  /*0680*/  @!P6 IADD3 R29, R29, 0x1, RZ ;  /* 0x000000011d1de810 */ /* 0x000fc80007ffe0ff */
[----:B------:R-:W-:Y:S02]  /*0690*/  ISETP.GE.U32.AND P0, PT, R2, R21, PT ;  /* 0x000000150200720c */ /* 0x000fe40003f06070 */
[----:B------:R-:W-:Y:S02]  /*06a0*/  IABS R2, R19 ;  /* 0x0000001300027213 */ /* 0x000fe40000000000 */
[----:B------:R-:W-:Y:S01]  /*06b0*/  IABS R21, R18 ;  /* 0x0000001200157213 */ /* 0x000fe20000000000 */
[----:B0-----:R-:W-:Y:S02]  /*06c0*/  VIADD R24, R3, 0xffffffe ;  /* 0x0ffffffe03187836 */ /* 0x001fe40000000000 */
[----:B------:R-:W-:Y:S02]  /*06d0*/  IMAD.MOV R2, RZ, RZ, -R2 ;  /* 0x000000ffff027224 */ /* 0x000fe400078e0a02 */
[----:B------:R-:W-:Y:S01]  /*06e0*/  IMAD.MOV R21, RZ, RZ, -R21 ;  /* 0x000000ffff157224 */ /* 0x000fe200078e0a15 */
[----:B------:R-:W0:Y:S01]  /*06f0*/  F2I.FTZ.U32.TRUNC.NTZ R3, R24 ;  /* 0x0000001800037305 */ /* 0x000e22000021f000 */
[----:B------:R-:W-:-:S02]  /*0700*/  IMAD R2, R25, R2, R6 ;  /* 0x0000000219027224 */ /* 0x000fc400078e0206 */
[----:B------:R-:W-:Y:S02]  /*0710*/  IMAD R21, R7, R21, R6 ;  /* 0x0000001507157224 */ /* 0x000fe400078e0206 */
[----:B------:R-:W-:Y:S01]  /*0720*/  @P0 VIADD R29, R29, 0x1 ;  /* 0x000000011d1d0836 */ /* 0x000fe20000000000 */
[----:B------:R-:W-:Y:S02]  /*0730*/  ISETP.GT.U32.AND P1, PT, R17, R2, PT ;  /* 0x000000021100720c */ /* 0x000fe40003f24070 */
[----:B------:R-:W-:Y:S01]  /*0740*/  ISETP.GT.U32.AND P4, PT, R16, R21, PT ;  /* 0x000000151000720c */ /* 0x000fe20003f84070 */
[----:B0-----:R-:W-:-:S10]  /*0750*/  IMAD.MOV R26, RZ, RZ, -R3 ;  /* 0x000000ffff1a7224 */ /* 0x001fd400078e0a03 */
[-C--:B------:R-:W-:Y:S01]  /*0760*/  @!P1 IADD3 R2, R2, -R17.reuse, RZ ;  /* 0x8000001102029210 */ /* 0x080fe20007ffe0ff */
[----:B------:R-:W-:Y:S02]  /*0770*/  @!P1 VIADD R25, R25, 0x1 ;  /* 0x0000000119199836 */ /* 0x000fe40000000000 */
[----:B------:R-:W-:Y:S01]  /*0780*/  @!P4 IMAD.IADD R21, R21, 0x1, -R16 ;  /* 0x000000011515c824 */ /* 0x000fe200078e0a10 */
[----:B------:R-:W-:Y:S01]  /*0790*/  ISETP.GE.U32.AND P2, PT, R2, R17, PT ;  /* 0x000000110200720c */ /* 0x000fe20003f46070 */
[----:B------:R-:W-:Y:S01]  /*07a0*/  IMAD R17, R26, R9, RZ ;  /* 0x000000091a117224 */ /* 0x000fe200078e02ff */
[----:B------:R-:W-:Y:S01]  /*07b0*/  LOP3.LUT R2, R5, R13, RZ, 0x3c, !PT ;  /* 0x0000000d05027212 */ /* 0x000fe200078e3cff */
[----:B------:R-:W-:Y:S01]  /*07c0*/  @!P4 VIADD R7, R7, 0x1 ;  /* 0x000000010707c836 */ /* 0x000fe20000000000 */
[----:B------:R-:W-:Y:S02]  /*07d0*/  ISETP.GE.U32.AND P5, PT, R21, R16, PT ;  /* 0x000000101500720c */ /* 0x000fe40003fa6070 */
[----:B------:R-:W-:Y:S01]  /*07e0*/  ISETP.GE.AND P3, PT, R2, RZ, PT ;  /* 0x000000ff0200720c */ /* 0x000fe20003f66270 */
[----:B------:R-:W-:Y:S01]  /*07f0*/  IMAD.MOV.U32 R2, RZ, RZ, RZ ;  /* 0x000000ffff027224 */ /* 0x000fe200078e00ff */
[----:B------:R-:W-:-:S03]  /*0800*/  PRMT R16, R12, 0xbbb3, RZ ;  /* 0x0000bbb30c107816 */ /* 0x000fc600000000ff */
[----:B------:R-:W-:Y:S01]  /*0810*/  IMAD.HI.U32 R17, R3, R17, R2 ;  /* 0x0000001103117227 */ /* 0x000fe200078e0002 */
[----:B------:R-:W-:Y:S02]  /*0820*/  IABS R21, R16 ;  /* 0x0000001000157213 */ /* 0x000fe40000000000 */
[----:B------:R-:W-:Y:S01]  /*0830*/  PRMT R2, R15, 0x7770, RZ ;  /* 0x000077700f027816 */ /* 0x000fe200000000ff */
[----:B------:R-:W-:Y:S01]  /*0840*/  @P2 VIADD R25, R25, 0x1 ;  /* 0x0000000119192836 */ /* 0x000fe20000000000 */
[----:B------:R-:W0:Y:S01]  /*0850*/  I2F.RP R3, R21 ;  /* 0x0000001500037306 */ /* 0x000e220000209400 */
[----:B------:R-:W-:Y:S01]  /*0860*/  IMAD.HI.U32 R17, R17, R6, RZ ;  /* 0x0000000611117227 */ /* 0x000fe200078e00ff */
[----:B------:R-:W-:-:S03]  /*0870*/  @P5 IADD3 R7, R7, 0x1, RZ ;  /* 0x0000000107075810 */ /* 0x000fc60007ffe0ff */
[----:B------:R-:W-:Y:S01]  /*0880*/  @!P3 IMAD.MOV R23, RZ, RZ, -R23 ;  /* 0x000000ffff17b224 */ /* 0x000fe200078e0a17 */
[----:B------:R-:W-:Y:S02]  /*0890*/  ISETP.NE.AND P3, PT, R2, RZ, PT ;  /* 0x000000ff0200720c */ /* 0x000fe40003f65270 */
[----:B------:R-:W-:Y:S01]  /*08a0*/  LOP3.LUT R2, R5, R14, RZ, 0x3c, !PT ;  /* 0x0000000e05027212 */ /* 0x000fe200078e3cff */
[----:B0-----:R-:W0:Y:S10]  /*08b0*/  MUFU.RCP R3, R3 ;  /* 0x0000000300037308 */ /* 0x001e340000001000 */
[----:B------:R-:W-:-:S02]  /*08c0*/  @!P3 LOP3.LUT R23, RZ, R13, RZ, 0x33, !PT ;  /* 0x0000000dff17b212 */ /* 0x000fc400078e33ff */
[----:B------:R-:W-:Y:S02]  /*08d0*/  ISETP.GE.AND P3, PT, R2, RZ, PT ;  /* 0x000000ff0200720c */ /* 0x000fe40003f66270 */
[----:B------:R-:W-:Y:S02]  /*08e0*/  PRMT R2, R15, 0x7771, RZ ;  /* 0x000077710f027816 */ /* 0x000fe400000000ff */
[----:B------:R-:W-:Y:S02]  /*08f0*/  PRMT R13, R12, 0x7771, RZ ;  /* 0x000077710c0d7816 */ /* 0x000fe400000000ff */
[----:B------:R-:W-:Y:S02]  /*0900*/  ISETP.NE.AND P6, PT, R2, RZ, PT ;  /* 0x000000ff0200720c */ /* 0x000fe40003fc5270 */
[----:B------:R-:W-:Y:S01]  /*0910*/  LOP3.LUT R2, R5, R19, RZ, 0x3c, !PT ;  /* 0x0000001305027212 */ /* 0x000fe200078e3cff */
[----:B0-----:R-:W-:-:S03]  /*0920*/  VIADD R3, R3, 0xffffffe ;  /* 0x0ffffffe03037836 */ /* 0x001fc60000000000 */
[----:B------:R-:W-:Y:S01]  /*0930*/  ISETP.GE.AND P0, PT, R2, RZ, PT ;  /* 0x000000ff0200720c */ /* 0x000fe20003f06270 */
[----:B------:R-:W-:Y:S01]  /*0940*/  @!P3 IMAD.MOV R29, RZ, RZ, -R29 ;  /* 0x000000ffff1db224 */ /* 0x000fe200078e0a1d */
[C---:B------:R-:W-:Y:S02]  /*0950*/  PRMT R2, R15.reuse, 0x7772, RZ ;  /* 0x000077720f027816 */ /* 0x040fe400000000ff */
[----:B------:R-:W-:Y:S01]  /*0960*/  PRMT R15, R15, 0x7773, RZ ;  /* 0x000077730f0f7816 */ /* 0x000fe200000000ff */
[----:B------:R-:W0:Y:S01]  /*0970*/  F2I.FTZ.U32.TRUNC.NTZ R3, R3 ;  /* 0x0000000300037305 */ /* 0x000e22000021f000 */
[----:B------:R-:W-:Y:S02]  /*0980*/  ISETP.NE.AND P1, PT, R2, RZ, PT ;  /* 0x000000ff0200720c */ /* 0x000fe40003f25270 */
[----:B------:R-:W-:Y:S02]  /*0990*/  IABS R2, R20 ;  /* 0x0000001400027213 */ /* 0x000fe40000000000 */
[----:B------:R-:W-:-:S03]  /*09a0*/  @!P6 LOP3.LUT R29, RZ, R14, RZ, 0x33, !PT ;  /* 0x0000000eff1de212 */ /* 0x000fc600078e33ff */
[----:B------:R-:W-:Y:S01]  /*09b0*/  IMAD.MOV R14, RZ, RZ, -R2 ;  /* 0x000000ffff0e7224 */ /* 0x000fe200078e0a02 */
[----:B------:R-:W-:Y:S02]  /*09c0*/  @!P0 IADD3 R25, -R25, RZ, RZ ;  /* 0x000000ff19198210 */ /* 0x000fe40007ffe1ff */
[----:B------:R-:W-:Y:S02]  /*09d0*/  PRMT R2, R12, 0x7770, RZ ;  /* 0x000077700c027816 */ /* 0x000fe400000000ff */
[----:B------:R-:W-:Y:S02]  /*09e0*/  ISETP.NE.AND P0, PT, R13, RZ, PT ;  /* 0x000000ff0d00720c */ /* 0x000fe40003f05270 */
[----:B------:R-:W-:Y:S01]  /*09f0*/  @!P1 LOP3.LUT R25, RZ, R19, RZ, 0x33, !PT ;  /* 0x00000013ff199212 */ /* 0x000fe200078e33ff */
[----:B------:R-:W-:Y:S01]  /*0a00*/  IMAD R19, R27, R14, R6 ;  /* 0x0000000e1b137224 */ /* 0x000fe200078e0206 */
[----:B------:R-:W-:Y:S01]  /*0a10*/  ISETP.NE.AND P2, PT, R2, RZ, PT ;  /* 0x000000ff0200720c */ /* 0x000fe20003f45270 */
[----:B0-----:R-:W-:Y:S01]  /*0a20*/  IMAD.MOV R2, RZ, RZ, -R3 ;  /* 0x000000ffff027224 */ /* 0x001fe200078e0a03 */
[----:B------:R-:W-:-:S02]  /*0a30*/  LOP3.LUT R13, R5, R18, RZ, 0x3c, !PT ;  /* 0x00000012050d7212 */ /* 0x000fc400078e3cff */
[----:B------:R-:W-:Y:S02]  /*0a40*/  ISETP.GT.U32.AND P1, PT, R8, R19, PT ;  /* 0x000000130800720c */ /* 0x000fe40003f24070 */
[----:B------:R-:W-:Y:S01]  /*0a50*/  ISETP.GE.AND P6, PT, R13, RZ, PT ;  /* 0x000000ff0d00720c */ /* 0x000fe20003fc6270 */
[----:B------:R-:W-:Y:S01]  /*0a60*/  IMAD R13, R2, R21, RZ ;  /* 0x00000015020d7224 */ /* 0x000fe200078e02ff */
[----:B------:R-:W-:Y:S01]  /*0a70*/  LOP3.LUT R14, R5, R20, RZ, 0x3c, !PT ;  /* 0x00000014050e7212 */ /* 0x000fe200078e3cff */
[----:B------:R-:W-:-:S03]  /*0a80*/  IMAD.MOV.U32 R2, RZ, RZ, RZ ;  /* 0x000000ffff027224 */ /* 0x000fc600078e00ff */
[----:B------:R-:W-:Y:S01]  /*0a90*/  ISETP.GE.AND P3, PT, R14, RZ, PT ;  /* 0x000000ff0e00720c */ /* 0x000fe20003f66270 */
[----:B------:R-:W-:Y:S01]  /*0aa0*/  IMAD.HI.U32 R13, R3, R13, R2 ;  /* 0x0000000d030d7227 */ /* 0x000fe200078e0002 */
[----:B------:R-:W-:Y:S02]  /*0ab0*/  IABS R2, R0 ;  /* 0x0000000000027213 */ /* 0x000fe40000000000 */
[----:B------:R-:W-:Y:S01]  /*0ac0*/  IABS R3, R22 ;  /* 0x0000001600037213 */ /* 0x000fe20000000000 */
[----:B------:R-:W-:Y:S02]  /*0ad0*/  @!P1 IMAD.IADD R19, R19, 0x1, -R8 ;  /* 0x0000000113139824 */ /* 0x000fe400078e0a08 */
[----:B------:R-:W-:Y:S01]  /*0ae0*/  @!P6 IMAD.MOV R7, RZ, RZ, -R7 ;  /* 0x000000ffff07e224 */ /* 0x000fe200078e0a07 */
[----:B------:R-:W-:Y:S01]  /*0af0*/  @!P2 LOP3.LUT R7, RZ, R18, RZ, 0x33, !PT ;  /* 0x00000012ff07a212 */ /* 0x000fe200078e33ff */
[----:B------:R-:W-:Y:S01]  /*0b00*/  IMAD.HI.U32 R13, R13, R6, RZ ;  /* 0x000000060d0d7227 */ /* 0x000fe200078e00ff */
[----:B------:R-:W-:-:S03]  /*0b10*/  ISETP.GE.U32.AND P4, PT, R19, R8, PT ;  /* 0x000000081300720c */ /* 0x000fc60003f86070 */
[----:B------:R-:W-:Y:S02]  /*0b20*/  IMAD.MOV R19, RZ, RZ, -R2 ;  /* 0x000000ffff137224 */ /* 0x000fe400078e0a02 */
[----:B------:R-:W-:Y:S02]  /*0b30*/  IMAD.MOV R2, RZ, RZ, -R3 ;  /* 0x000000ffff027224 */ /* 0x000fe400078e0a03 */
[----:B------:R-:W-:Y:S01]  /*0b40*/  IMAD.HI.U32 R3, R4, R6, RZ ;  /* 0x0000000604037227 */ /* 0x000fe200078e00ff */
[----:B------:R-:W-:-:S03]  /*0b50*/  IABS R4, R16 ;  /* 0x0000001000047213 */ /* 0x000fc60000000000 */
[--C-:B------:R-:W-:Y:S02]  /*0b60*/  IMAD R19, R3, R19, R6.reuse ;  /* 0x0000001303137224 */ /* 0x100fe400078e0206 */
[----:B------:R-:W-:Y:S02]  /*0b70*/  IMAD R2, R17, R2, R6 ;  /* 0x0000000211027224 */ /* 0x000fe400078e0206 */
[----:B------:R-:W-:Y:S01]  /*0b80*/  IMAD.MOV R4, RZ, RZ, -R4 ;  /* 0x000000ffff047224 */ /* 0x000fe200078e0a04 */
[----:B------:R-:W-:Y:S01]  /*0b90*/  ISETP.GT.U32.AND P5, PT, R10, R19, PT ;  /* 0x000000130a00720c */ /* 0x000fe20003fa4070 */
[----:B------:R-:W-:Y:S01]  /*0ba0*/  @!P1 VIADD R27, R27, 0x1 ;  /* 0x000000011b1b9836 */ /* 0x000fe20000000000 */
[----:B------:R-:W-:Y:S01]  /*0bb0*/  ISETP.GT.U32.AND P6, PT, R9, R2, PT ;  /* 0x000000020900720c */ /* 0x000fe20003fc4070 */
[----:B------:R-:W-:Y:S01]  /*0bc0*/  IMAD R6, R13, R4, R6 ;  /* 0x000000040d067224 */ /* 0x000fe200078e0206 */
[----:B------:R-:W-:Y:S01]  /*0bd0*/  LOP3.LUT R4, R5, R22, RZ, 0x3c, !PT ;  /* 0x0000001605047212 */ /* 0x000fe200078e3cff */
[----:B------:R-:W-:-:S03]  /*0be0*/  @P4 VIADD R27, R27, 0x1 ;  /* 0x000000011b1b4836 */ /* 0x000fc60000000000 */
[----:B------:R-:W-:Y:S02]  /*0bf0*/  ISETP.GT.U32.AND P2, PT, R21, R6, PT ;  /* 0x000000061500720c */ /* 0x000fe40003f44070 */
[----:B------:R-:W-:Y:S02]  /*0c00*/  @!P3 IADD3 R27, -R27, RZ, RZ ;  /* 0x000000ff1b1bb210 */ /* 0x000fe40007ffe1ff */
[----:B------:R-:W-:Y:S01]  /*0c10*/  @!P0 LOP3.LUT R27, RZ, R20, RZ, 0x33, !PT ;  /* 0x00000014ff1b8212 */ /* 0x000fe200078e33ff */
[----:B------:R-:W-:Y:S01]  /*0c20*/  @!P5 IMAD.IADD R19, R19, 0x1, -R10 ;  /* 0x000000011313d824 */ /* 0x000fe200078e0a0a */
[----:B------:R-:W-:Y:S01]  /*0c30*/  ISETP.GE.AND P0, PT, R4, RZ, PT ;  /* 0x000000ff0400720c */ /* 0x000fe20003f06270 */
[----:B------:R-:W-:Y:S01]  /*0c40*/  @!P6 IMAD.IADD R2, R2, 0x1, -R9 ;  /* 0x000000010202e824 */ /* 0x000fe200078e0a09 */
[----:B------:R-:W-:Y:S01]  /*0c50*/  ISETP.NE.AND P3, PT, R15, RZ, PT ;  /* 0x000000ff0f00720c */ /* 0x000fe20003f65270 */
[----:B------:R-:W-:Y:S01]  /*0c60*/  @!P5 VIADD R3, R3, 0x1 ;  /* 0x000000010303d836 */ /* 0x000fe20000000000 */
[----:B------:R-:W-:Y:S01]  /*0c70*/  ISETP.GE.U32.AND P4, PT, R19, R10, PT ;  /* 0x0000000a1300720c */ /* 0x000fe20003f86070 */
[----:B------:R-:W-:Y:S01]  /*0c80*/  @!P6 VIADD R17, R17, 0x1 ;  /* 0x000000011111e836 */ /* 0x000fe20000000000 */
[----:B------:R-:W-:Y:S01]  /*0c90*/  ISETP.GE.U32.AND P1, PT, R2, R9, PT ;  /* 0x000000090200720c */ /* 0x000fe20003f26070 */
[----:B------:R-:W-:Y:S01]  /*0ca0*/  @!P2 IMAD.IADD R6, R6, 0x1, -R21 ;  /* 0x000000010606a824 */ /* 0x000fe200078e0a15 */
[----:B------:R-:W-:-:S02]  /*0cb0*/  PRMT R2, R12, 0x7772, RZ ;  /* 0x000077720c027816 */ /* 0x000fc400000000ff */
[----:B------:R-:W-:Y:S02]  /*0cc0*/  PRMT R12, R12, 0x7773, RZ ;  /* 0x000077730c0c7816 */ /* 0x000fe400000000ff */
[----:B------:R-:W-:Y:S02]  /*0cd0*/  ISETP.NE.AND P5, PT, R2, RZ, PT ;  /* 0x000000ff0200720c */ /* 0x000fe40003fa5270 */
[C---:B------:R-:W-:Y:S02]  /*0ce0*/  LOP3.LUT R2, R5.reuse, R0, RZ, 0x3c, !PT ;  /* 0x0000000005027212 */ /* 0x040fe400078e3cff */
[----:B------:R-:W-:Y:S01]  /*0cf0*/  LOP3.LUT R5, R5, R16, RZ, 0x3c, !PT ;  /* 0x0000001005057212 */ /* 0x000fe200078e3cff */
[----:B------:R-:W-:Y:S01]  /*0d00*/  @P4 VIADD R3, R3, 0x1 ;  /* 0x0000000103034836 */ /* 0x000fe20000000000 */
[----:B------:R-:W-:Y:S01]  /*0d10*/  ISETP.GE.U32.AND P4, PT, R6, R21, PT ;  /* 0x000000150600720c */ /* 0x000fe20003f86070 */
[----:B------:R-:W-:Y:S01]  /*0d20*/  @P1 VIADD R17, R17, 0x1 ;  /* 0x0000000111111836 */ /* 0x000fe20000000000 */
[----:B------:R-:W-:Y:S01]  /*0d30*/  ISETP.GE.AND P6, PT, R2, RZ, PT ;  /* 0x000000ff0200720c */ /* 0x000fe20003fc6270 */
[----:B------:R-:W-:Y:S01]  /*0d40*/  IMAD.U32 R2, RZ, RZ, UR5 ;  /* 0x00000005ff027e24 */ /* 0x000fe2000f8e00ff */
[----:B------:R-:W-:Y:S01]  /*0d50*/  ISETP.GE.AND P1, PT, R5, RZ, PT ;  /* 0x000000ff0500720c */ /* 0x000fe20003f26270 */
[----:B------:R-:W-:Y:S01]  /*0d60*/  @!P0 IMAD.MOV R17, RZ, RZ, -R17 ;  /* 0x000000ffff118224 */ /* 0x000fe200078e0a11 */
[----:B------:R-:W-:Y:S01]  /*0d70*/  ISETP.NE.AND P0, PT, R12, RZ, PT ;  /* 0x000000ff0c00720c */ /* 0x000fe20003f05270 */
[----:B------:R-:W-:Y:S01]  /*0d80*/  IMAD.MOV.U32 R5, RZ, RZ, R3 ;  /* 0x000000ffff057224 */ /* 0x000fe200078e0003 */
[----:B------:R-:W-:Y:S01]  /*0d90*/  @!P2 IADD3 R13, R13, 0x1, RZ ;  /* 0x000000010d0da810 */ /* 0x000fe20007ffe0ff */
[----:B------:R-:W-:Y:S01]  /*0da0*/  IMAD.U32 R3, RZ, RZ, UR6 ;  /* 0x00000006ff037e24 */ /* 0x000fe2000f8e00ff */
[----:B------:R-:W-:-:S02]  /*0db0*/  PRMT R4, R29, 0x7604, R23 ;  /* 0x000076041d047816 */ /* 0x000fc40000000017 */
[----:B------:R-:W-:Y:S01]  /*0dc0*/  @!P5 LOP3.LUT R17, RZ, R22, RZ, 0x33, !PT ;  /* 0x00000016ff11d212 */ /* 0x000fe200078e33ff */
[----:B------:R-:W-:Y:S01]  /*0dd0*/  @P4 VIADD R13, R13, 0x1 ;  /* 0x000000010d0d4836 */ /* 0x000fe20000000000 */
[----:B------:R-:W-:Y:S01]  /*0de0*/  PRMT R7, R27, 0x7604, R7 ;  /* 0x000076041b077816 */ /* 0x000fe20000000007 */
[----:B------:R-:W-:Y:S01]  /*0df0*/  @!P6 IMAD.MOV R5, RZ, RZ, -R5 ;  /* 0x000000ffff05e224 */ /* 0x000fe200078e0a05 */
[----:B------:R-:W-:Y:S01]  /*0e00*/  @!P3 LOP3.LUT R5, RZ, R0, RZ, 0x33, !PT ;  /* 0x00000000ff05b212 */ /* 0x000fe200078e33ff */
[----:B------:R-:W-:Y:S01]  /*0e10*/  IMAD.WIDE R2, R11, 0x4, R2 ;  /* 0x000000040b027825 */ /* 0x000fe200078e0202 */
[----:B------:R-:W-:Y:S02]  /*0e20*/  @!P1 IADD3 R13, -R13, RZ, RZ ;  /* 0x000000ff0d0d9210 */ /* 0x000fe40007ffe1ff */
[----:B------:R-:W-:Y:S02]  /*0e30*/  PRMT R4, R25, 0x7054, R4 ;  /* 0x0000705419047816 */ /* 0x000fe40000000004 */
[----:B------:R-:W-:-:S02]  /*0e40*/  @!P0 LOP3.LUT R13, RZ, R16, RZ, 0x33, !PT ;  /* 0x00000010ff0d8212 */ /* 0x000fc400078e33ff */
[----:B------:R-:W-:Y:S02]  /*0e50*/  PRMT R0, R17, 0x7054, R7 ;  /* 0x0000705411007816 */ /* 0x000fe40000000007 */
[----:B------:R-:W-:Y:S02]  /*0e60*/  PRMT R5, R5, 0x654, R4 ;  /* 0x0000065405057816 */ /* 0x000fe40000000004 */
[----:B------:R-:W-:-:S03]  /*0e70*/  PRMT R13, R13, 0x654, R0 ;  /* 0x000006540d0d7816 */ /* 0x000fc60000000000 */
[----:B------:R-:W-:Y:S04]  /*0e80*/  STG.E desc[UR8][R2.64], R5 ;  /* 0x0000000502007986 */ /* 0x000fe8000c101908 */
[----:B------:R-:W-:Y:S01]  /*0e90*/  STG.E desc[UR8][R2.64+0x200], R13 ;  /* 0x0002000d02007986 */ /* 0x000fe2000c101908 */
[----:B------:R-:W-:Y:S05]  /*0ea0*/  EXIT ;  /* 0x000000000000794d */ /* 0x000fea0003800000 */
.L_x_20400:
[----:B------:R-:W0:Y:S01]  /*0eb0*/  S2R R8, SR_TID.X ;  /* 0x0000000000087919 */ /* 0x000e220000002100 */
[----:B------:R-:W-:Y:S02]  /*0ec0*/  CS2R R10, SRZ ;  /* 0x00000000000a7805 */ /* 0x000fe4000001ff00 */
[----:B0-----:R-:W-:Y:S01]  /*0ed0*/  ISETP.GE.AND P0, PT, R8, R9, PT ;  /* 0x000000090800720c */ /* 0x001fe20003f06270 */
[----:B------:R-:W-:-:S12]  /*0ee0*/  IMAD.MOV.U32 R16, RZ, RZ, R8 ;  /* 0x000000ffff107224 */ /* 0x000fd800078e0008 */
[C---:B------:R-:W-:Y:S02]  /*0ef0*/  @!P0 VIADD R17, R16.reuse, UR4 ;  /* 0x0000000410118c36 */ /* 0x040fe40008000000 */
[----:B------:R-:W-:-:S05]  /*0f00*/  @!P0 VIADD R16, R16, 0x80 ;  /* 0x0000008010108836 */ /* 0x000fca0000000000 */
[----:B------:R-:W-:-:S13]  /*0f10*/  ISETP.GE.AND P5, PT, R16, R9, PT ;  /* 0x000000091000720c */ /* 0x000fda0003fa6270 */
[C---:B------:R-:W-:Y:S01]  /*0f20*/  @!P5 VIADD R27, R16.reuse, UR4 ;  /* 0x00000004101bdc36 */ /* 0x040fe20008000000 */
[----:B------:R-:W-:Y:S01]  /*0f30*/  @!P5 IADD3 R16, R16, 0x80, RZ ;  /* 0x000000801010d810 */ /* 0x000fe20007ffe0ff */
[----:B------:R-:W0:Y:S03]  /*0f40*/  @!P5 LDC.64 R6, c[0x0][0x220] ;  /* 0x00008800ff06db82 */ /* 0x000e260000000a00 */
[----:B------:R-:W-:-:S13]  /*0f50*/  ISETP.GE.AND P6, PT, R16, R9, PT ;  /* 0x000000091000720c */ /* 0x000fda0003fc6270 */
[C---:B------:R-:W-:Y:S01]  /*0f60*/  @!P6 VIADD R15, R16.reuse, UR4 ;  /* 0x00000004100fec36 */ /* 0x040fe20008000000 */
[----:B------:R-:W1:Y:S01]  /*0f70*/  @!P6 LDC.64 R4, c[0x0][0x220] ;  /* 0x00008800ff04eb82 */ /* 0x000e620000000a00 */
[----:B------:R-:W-:-:S05]  /*0f80*/  @!P6 VIADD R16, R16, 0x80 ;  /* 0x000000801010e836 */ /* 0x000fca0000000000 */
        /* <DEDUP_REMOVED lines=9> */
[----:B------:R-:W-:-:S04]  /*1020*/  @!P3 IADD3 R16, R16, 0x80, RZ ;  /* 0x000000801010b810 */ /* 0x000fc80007ffe0ff */
[----:B------:R-:W-:Y:S02]  /*1030*/  ISETP.GE.AND P2, PT, R16, R9, PT ;  /* 0x000000091000720c */ /* 0x000fe40003f46270 */
[----:B-1----:R-:W-:Y:S02]  /*1040*/  @!P6 IADD3 R4, P5, R15, R4, RZ ;  /* 0x000000040f04e210 */ /* 0x002fe40007fbe0ff */
[----:B------:R-:W1:Y:S03]  /*1050*/  @!P3 LDC.64 R14, c[0x0][0x220] ;  /* 0x00008800ff0ebb82 */ /* 0x000e660000000a00 */
[----:B------:R-:W-:-:S05]  /*1060*/  @!P6 IMAD.X R5, RZ, RZ, R5, P5 ;  /* 0x000000ffff05e224 */ /* 0x000fca00028e0605 */
[----:B------:R-:W5:Y:S01]  /*1070*/  @!P6 LDG.E.S8 R10, desc[UR8][R4.64] ;  /* 0x00000008040ae981 */ /* 0x000f62000c1e1300 */
[----:B------:R-:W2:Y:S01]  /*1080*/  @!P2 LDC.64 R6, c[0x0][0x220] ;  /* 0x00008800ff06ab82 */ /* 0x000ea20000000a00 */
[C---:B------:R-:W-:Y:S02]  /*1090*/  @!P2 VIADD R13, R16.reuse, UR4 ;  /* 0x00000004100dac36 */ /* 0x040fe40008000000 */
[----:B------:R-:W-:Y:S01]  /*10a0*/  @!P2 VIADD R16, R16, 0x80 ;  /* 0x000000801010a836 */ /* 0x000fe20000000000 */
[----:B0-----:R-:W-:-:S04]  /*10b0*/  @!P4 IADD3 R18, P6, R19, R2, RZ ;  /* 0x000000021312c210 */ /* 0x001fc80007fde0ff */
[----:B------:R-:W-:Y:S01]  /*10c0*/  ISETP.GE.AND P1, PT, R16, R9, PT ;  /* 0x000000091000720c */ /* 0x000fe20003f26270 */
[----:B------:R-:W-:Y:S02]  /*10d0*/  IMAD.MOV.U32 R0, RZ, RZ, RZ ;  /* 0x000000ffff007224 */ /* 0x000fe400078e00ff */
[----:B------:R-:W-:-:S05]  /*10e0*/  @!P4 IMAD.X R19, RZ, RZ, R3, P6 ;  /* 0x000000ffff13c224 */ /* 0x000fca00030e0603 */
[----:B------:R-:W5:Y:S01]  /*10f0*/  @!P4 LDG.E.S8 R0, desc[UR8][R18.64] ;  /* 0x000000081200c981 */ /* 0x000f62000c1e1300 */
[----:B-1----:R-:W-:-:S04]  /*1100*/  @!P3 IADD3 R14, P4, R23, R14, RZ ;  /* 0x0000000e170eb210 */ /* 0x002fc80007f9e0ff */
[----:B------:R-:W0:Y:S01]  /*1110*/  @!P1 LDC.64 R2, c[0x0][0x220] ;  /* 0x00008800ff029b82 */ /* 0x000e220000000a00 */
[----:B------:R-:W-:Y:S01]  /*1120*/  @!P3 IMAD.X R15, RZ, RZ, R15, P4 ;  /* 0x000000ffff0fb224 */ /* 0x000fe200020e060f */
[----:B--2---:R-:W-:Y:S02]  /*1130*/  @!P2 IADD3 R6, P6, R13, R6, RZ ;  /* 0x000000060d06a210 */ /* 0x004fe40007fde0ff */
[----:B------:R-:W-:Y:S01]  /*1140*/  CS2R R12, SRZ ;  /* 0x00000000000c7805 */ /* 0x000fe2000001ff00 */
[C---:B------:R-:W-:Y:S01]  /*1150*/  @!P1 VIADD R21, R16.reuse, UR4 ;  /* 0x0000000410159c36 */ /* 0x040fe20008000000 */
[----:B------:R-:W-:-:S04]  /*1160*/  @!P1 IADD3 R16, R16, 0x80, RZ ;  /* 0x0000008010109810 */ /* 0x000fc80007ffe0ff */
[----:B------:R1:W5:Y:S01]  /*1170*/  @!P3 LDG.E.S8 R12, desc[UR8][R14.64] ;  /* 0x000000080e0cb981 */ /* 0x000362000c1e1300 */
[----:B------:R-:W-:Y:S01]  /*1180*/  ISETP.GE.AND P5, PT, R16, R9, PT ;  /* 0x000000091000720c */ /* 0x000fe20003fa6270 */
[----:B-1----:R-:W1:Y:S01]  /*1190*/  @!P0 LDC.64 R14, c[0x0][0x220] ;  /* 0x00008800ff0e8b82 */ /* 0x002e620000000a00 */
[----:B0-----:R-:W-:-:S11]  /*11a0*/  @!P1 IADD3 R2, P4, R21, R2, RZ ;  /* 0x0000000215029210 */ /* 0x001fd60007f9e0ff */
[----:B------:R-:W-:Y:S02]  /*11b0*/  @!P5 VIADD R23, R16, UR4 ;  /* 0x000000041017dc36 */ /* 0x000fe40008000000 */
[----:B------:R-:W-:Y:S01]  /*11c0*/  IMAD.MOV.U32 R16, RZ, RZ, RZ ;  /* 0x000000ffff107224 */ /* 0x000fe200078e00ff */
[----:B------:R-:W-:Y:S01]  /*11d0*/  @!P1 IADD3.X R3, RZ, R3, RZ, P4, !PT ;  /* 0x00000003ff039210 */ /* 0x000fe200027fe4ff */
[----:B------:R-:W0:Y:S04]  /*11e0*/  @!P5 LDC.64 R4, c[0x0][0x220] ;  /* 0x00008800ff04db82 */ /* 0x000e280000000a00 */
[----:B------:R-:W5:Y:S01]  /*11f0*/  @!P1 LDG.E.S8 R16, desc[UR8][R2.64] ;  /* 0x0000000802109981 */ /* 0x000f62000c1e1300 */
[----:B-1----:R-:W-:Y:S02]  /*1200*/  @!P0 IADD3 R14, P1, R17, R14, RZ ;  /* 0x0000000e110e8210 */ /* 0x002fe40007f3e0ff */
[----:B------:R-:W-:-:S03]  /*1210*/  PRMT R17, RZ, 0x7610, R17 ;  /* 0x00007610ff117816 */ /* 0x000fc60000000011 */
[----:B------:R-:W-:-:S05]  /*1220*/  @!P0 IMAD.X R15, RZ, RZ, R15, P1 ;  /* 0x000000ffff0f8224 */ /* 0x000fca00008e060f */
[----:B------:R-:W5:Y:S01]  /*1230*/  @!P0 LDG.E.U8 R17, desc[UR8][R14.64] ;  /* 0x000000080e118981 */ /* 0x000f62000c1e1100 */
[----:B------:R-:W-:-:S05]  /*1240*/  @!P2 IMAD.X R7, RZ, RZ, R7, P6 ;  /* 0x000000ffff07a224 */ /* 0x000fca00030e0607 */
[----:B------:R1:W5:Y:S01]  /*1250*/  @!P2 LDG.E.S8 R13, desc[UR8][R6.64] ;  /* 0x00000008060da981 */ /* 0x000362000c1e1300 */
[----:B0-----:R-:W-:Y:S01]  /*1260*/  @!P5 IADD3 R4, P3, R23, R4, RZ ;  /* 0x000000041704d210 */ /* 0x001fe20007f7e0ff */
[----:B-1----:R-:W0:Y:S01]  /*1270*/  @!P0 LDC.64 R6, c[0x0][0x218] ;  /* 0x00008600ff068b82 */ /* 0x002e220000000a00 */
[----:B------:R-:W-:-:S03]  /*1280*/  IMAD.MOV.U32 R18, RZ, RZ, RZ ;  /* 0x000000ffff127224 */ /* 0x000fc600078e00ff */
        /* <DEDUP_REMOVED lines=33> */
.L_x_20402:
[----:B------:R-:W-:Y:S05]  /*14a0*/  BSYNC B0 ;  /* 0x0000000000007941 */ /* 0x000fea0003800000 */
.L_x_20401:
[C---:B-1----:R-:W-:Y:S01]  /*14b0*/  VIADD R4, R8.reuse, 0x180 ;  /* 0x0000018008047836 */ /* 0x042fe20000000000 */
        /* <DEDUP_REMOVED lines=10> */
[----:B-----5:R-:W-:Y:S02]  /*1560*/  IABS R2, R11 ;  /* 0x0000000b00027213 */ /* 0x020fe40000000000 */
[----:B------:R-:W-:Y:S02]  /*1570*/  IABS R22, R3 ;  /* 0x0000000300167213 */ /* 0x000fe40000000000 */
[----:B------:R-:W1:Y:S01]  /*1580*/  I2F.RP R17, R2 ;  /* 0x0000000200117306 */ /* 0x000e620000209400 */
[----:B------:R-:W-:-:S05]  /*1590*/  IABS R20, R11 ;  /* 0x0000000b00147213 */ /* 0x000fca0000000000 */
[----:B------:R-:W-:Y:S02]  /*15a0*/  IMAD.MOV R20, RZ, RZ, -R20 ;  /* 0x000000ffff147224 */ /* 0x000fe400078e0a14 */
[----:B-1----:R-:W1:Y:S02]  /*15b0*/  MUFU.RCP R17, R17 ;  /* 0x0000001100117308 */ /* 0x002e640000001000 */
[----:B-1----:R-:W-:-:S06]  /*15c0*/  VIADD R14, R17, 0xffffffe ;  /* 0x0ffffffe110e7836 */ /* 0x002fcc0000000000 */
        /* <DEDUP_REMOVED lines=18> */
.L_x_20404:
[----:B------:R-:W-:Y:S05]  /*16f0*/  BSYNC B0 ;  /* 0x0000000000007941 */ /* 0x000fea0003800000 */
.L_x_20403:
[----:B------:R-:W-:Y:S01]  /*1700*/  BSSY B0, `(.L_x_20405) ;  /* 0x000001e000007945 */ /* 0x000fe20003800000 */
[----:B------:R-:W-:Y:S01]  /*1710*/  ISETP.GE.AND P5, PT, R4, R9, PT ;  /* 0x000000090400720c */ /* 0x000fe20003fa6270 */
[C---:B------:R-:W-:Y:S02]  /*1720*/  VIADD R20, R8.reuse, 0x380 ;  /* 0x0000038008147836 */ /* 0x040fe40000000000 */
[----:B-----5:R-:W-:Y:S01]  /*1730*/  @!P0 VIADD R11, R8, UR4 ;  /* 0x00000004080b8c36 */ /* 0x020fe20008000000 */
[----:B------:R-:W-:Y:S09]  /*1740*/  @P4 BRA `(.L_x_20406) ;  /* 0x0000000000644947 */ /* 0x000ff20003800000 */
[-C--:B------:R-:W-:Y:S02]  /*1750*/  IABS R4, R10.reuse ;  /* 0x0000000a00047213 */ /* 0x080fe40000000000 */
[----:B------:R-:W-:Y:S02]  /*1760*/  IABS R24, R3 ;  /* 0x0000000300187213 */ /* 0x000fe40000000000 */
[----:B------:R-:W1:Y:S01]  /*1770*/  I2F.RP R17, R4 ;  /* 0x0000000400117306 */ /* 0x000e620000209400 */
[----:B------:R-:W-:-:S05]  /*1780*/  IABS R21, R10 ;  /* 0x0000000a00157213 */ /* 0x000fca0000000000 */
[----:B------:R-:W-:Y:S02]  /*1790*/  IMAD.MOV R22, RZ, RZ, -R21 ;  /* 0x000000ffff167224 */ /* 0x000fe400078e0a15 */
        /* <DEDUP_REMOVED lines=20> */
.L_x_20406:
[----:B------:R-:W-:Y:S05]  /*18e0*/  BSYNC B0 ;  /* 0x0000000000007941 */ /* 0x000fea0003800000 */
.L_x_20405:
        /* <DEDUP_REMOVED lines=30> */
.L_x_20408:
[----:B------:R-:W-:Y:S05]  /*1ad0*/  BSYNC B0 ;  /* 0x0000000000007941 */ /* 0x000fea0003800000 */
.L_x_20407:
        /* <DEDUP_REMOVED lines=27> */
.L_x_20410:
[----:B------:R-:W-:Y:S05]  /*1c90*/  BSYNC B0 ;  /* 0x0000000000007941 */ /* 0x000fea0003800000 */
.L_x_20409:
        /* <DEDUP_REMOVED lines=10> */
[----:B0-----:R-:W-:Y:S01]  /*1d40*/  MOV R10, RZ ;  /* 0x000000ff000a7202 */ /* 0x001fe20000000f00 */
        /* <DEDUP_REMOVED lines=16> */
.L_x_20412:
[----:B------:R-:W-:Y:S05]  /*1e50*/  BSYNC B0 ;  /* 0x0000000000007941 */ /* 0x000fea0003800000 */
.L_x_20411:
[----:B------:R-:W-:Y:S04]  /*1e60*/  BSSY B0, `(.L_x_20413) ;  /* 0x000001b000007945 */ /* 0x000fe80003800000 */
[----:B------:R-:W-:Y:S05]  /*1e70*/  @P5 BRA `(.L_x_20414) ;  /* 0x0000000000645947 */ /* 0x000fea0003800000 */
[-C--:B------:R-:W-:Y:S02]  /*1e80*/  IABS R13, R16.reuse ;  /* 0x00000010000d7213 */ /* 0x080fe40000000000 */
[----:B------:R-:W-:Y:S02]  /*1e90*/  IABS R22, R3 ;  /* 0x0000000300167213 */ /* 0x000fe40000000000 */
[----:B------:R-:W0:Y:S01]  /*1ea0*/  I2F.RP R15, R13 ;  /* 0x0000000d000f7306 */ /* 0x000e220000209400 */
[----:B------:R-:W-:-:S07]  /*1eb0*/  IABS R19, R16 ;  /* 0x0000001000137213 */ /* 0x000fce0000000000 */
[----:B0-----:R-:W0:Y:S02]  /*1ec0*/  MUFU.RCP R15, R15 ;  /* 0x0000000f000f7308 */ /* 0x001e240000001000 */
[----:B0-----:R-:W-:-:S06]  /*1ed0*/  VIADD R10, R15, 0xffffffe ;  /* 0x0ffffffe0f0a7836 */ /* 0x001fcc0000000000 */
[----:B------:R0:W1:Y:S02]  /*1ee0*/  F2I.FTZ.U32.TRUNC.NTZ R11, R10 ;  /* 0x0000000a000b7305 */ /* 0x000064000021f000 */
[----:B0-----:R-:W-:Y:S02]  /*1ef0*/  IMAD.MOV.U32 R10, RZ, RZ, RZ ;  /* 0x000000ffff0a7224 */ /* 0x001fe400078e00ff */
[----:B-1----:R-:W-:-:S04]  /*1f00*/  IMAD.MOV R20, RZ, RZ, -R11 ;  /* 0x000000ffff147224 */ /* 0x002fc800078e0a0b */
[----:B------:R-:W-:Y:S02]  /*1f10*/  IMAD R17, R20, R13, RZ ;  /* 0x0000000d14117224 */ /* 0x000fe400078e02ff */
[----:B------:R-:W-:Y:S02]  /*1f20*/  IMAD.MOV R20, RZ, RZ, -R19 ;  /* 0x000000ffff147224 */ /* 0x000fe400078e0a13 */
        /* <DEDUP_REMOVED lines=14> */
.L_x_20414:
[----:B------:R-:W-:Y:S05]  /*2010*/  BSYNC B0 ;  /* 0x0000000000007941 */ /* 0x000fea0003800000 */
.L_x_20413:
        /* <DEDUP_REMOVED lines=28> */
.L_x_20416:
[----:B------:R-:W-:Y:S05]  /*21e0*/  BSYNC B0 ;  /* 0x0000000000007941 */ /* 0x000fea0003800000 */
.L_x_20415:
        /* <DEDUP_REMOVED lines=14> */
[C---:B0-----:R-:W-:Y:S01]  /*22d0*/  IADD3 R6, R8.reuse, UR4, RZ ;  /* 0x0000000408067c10 */ /* 0x041fe2000fffe0ff */
[----:B------:R-:W-:Y:S01]  /*22e0*/  ULDC.64 UR6, c[0x0][0x218] ;  /* 0x0000860000067ab9 */ /* 0x000fe20000000a00 */
[----:B------:R-:W-:Y:S02]  /*22f0*/  VIADD R8, R8, 0x80 ;  /* 0x0000008008087836 */ /* 0x000fe40000000000 */
[----:B------:R-:W-:-:S05]  /*2300*/  IADD3 R6, P0, R6, UR6, RZ ;  /* 0x0000000606067c10 */ /* 0x000fca000ff1e0ff */
[----:B------:R-:W-:-:S05]  /*2310*/  IMAD.X R7, RZ, RZ, UR7, P0 ;  /* 0x00000007ff077e24 */ /* 0x000fca00080e06ff */
[----:B------:R0:W-:Y:S03]  /*2320*/  STG.E.U8 desc[UR8][R6.64], R4 ;  /* 0x0000000406007986 */ /* 0x0001e6000c101108 */
.L_x_20419:
        /* <DEDUP_REMOVED lines=8> */
.L_x_20420:
[----:B------:R-:W-:-:S13]  /*23b0*/  ISETP.GE.AND P0, PT, R8, R9, PT ;  /* 0x000000090800720c */ /* 0x000fda0003f06270 */
[----:B------:R-:W-:Y:S05]  /*23c0*/  @P0 BRA `(.L_x_20422) ;  /* 0x00000000003c0947 */ /* 0x000fea0003800000 */
[C---:B-1----:R-:W-:Y:S01]  /*23d0*/  IADD3 R4, R8.reuse, UR4, RZ ;  /* 0x0000000408047c10 */ /* 0x042fe2000fffe0ff */
[----:B------:R-:W-:Y:S01]  /*23e0*/  ULDC.64 UR6, c[0x0][0x218] ;  /* 0x0000860000067ab9 */ /* 0x000fe20000000a00 */
[----:B------:R-:W-:Y:S02]  /*23f0*/  VIADD R8, R8, 0x80 ;  /* 0x0000008008087836 */ /* 0x000fe40000000000 */
[----:B------:R-:W-:-:S05]  /*2400*/  IADD3 R4, P0, R4, UR6, RZ ;  /* 0x0000000604047c10 */ /* 0x000fca000ff1e0ff */
[----:B------:R-:W-:-:S05]  /*2410*/  IMAD.X R5, RZ, RZ, UR7, P0 ;  /* 0x00000007ff057e24 */ /* 0x000fca00080e06ff */
[----:B------:R1:W-:Y:S03]  /*2420*/  STG.E.U8 desc[UR8][R4.64], R0 ;  /* 0x0000000004007986 */ /* 0x0003e6000c101108 */
.L_x_20421:
        /* <DEDUP_REMOVED lines=9> */
.L_x_20422:
[----:B------:R-:W-:Y:S05]  /*24c0*/  BSYNC B1 ;  /* 0x0000000000017941 */ /* 0x000fea0003800000 */
.L_x_20418:
[----:B------:R-:W-:-:S13]  /*24d0*/  ISETP.GE.AND P0, PT, R8, R9, PT ;  /* 0x000000090800720c */ /* 0x000fda0003f06270 */
[----:B0-----:R-:W0:Y:S01]  /*24e0*/  @!P0 LDC.64 R6, c[0x0][0x218] ;  /* 0x00008600ff068b82 */ /* 0x001e220000000a00 */
[C---:B-12---:R-:W-:Y:S01]  /*24f0*/  @!P0 IADD3 R5, R8.reuse, UR4, RZ ;  /* 0x0000000408058c10 */ /* 0x046fe2000fffe0ff */
[----:B------:R-:W-:-:S03]  /*2500*/  @!P0 VIADD R8, R8, 0x80 ;  /* 0x0000008008088836 */ /* 0x000fc60000000000 */
[----:B0-----:R-:W-:-:S05]  /*2510*/  @!P0 IADD3 R4, P1, R5, R6, RZ ;  /* 0x0000000605048210 */ /* 0x001fca0007f3e0ff */
[----:B------:R-:W-:-:S05]  /*2520*/  @!P0 IMAD.X R5, RZ, RZ, R7, P1 ;  /* 0x000000ffff058224 */ /* 0x000fca00008e0607 */
[----:B------:R2:W-:Y:S03]  /*2530*/  @!P0 STG.E.U8 desc[UR8][R4.64], R13 ;  /* 0x0000000d04008986 */ /* 0x0005e6000c101108 */
.L_x_20423:
[----:B------:R-:W-:Y:S05]  /*2540*/  BSYNC B0 ;  /* 0x0000000000007941 */ /* 0x000fea0003800000 */
.L_x_20417:
        /* <DEDUP_REMOVED lines=9> */
.L_x_20424:
        /* <DEDUP_REMOVED lines=10> */
.L_x_22954:


//--------------------- .text._ZN2at6native29vectorized_elementwise_kernelILi8ENS0_13AUnaryFunctorIaaaZZZNS0_15binary_internal21div_trunc_kernel_cudaERNS_18TensorIteratorBaseEENKUlvE_clEvENKUlvE0_clEvEUlaaE_EESt5arrayIPcLm2EEEEviT0_T1_ --------------------------
	.section	.text._ZN2at6native29vectorized_elementwise_kernelILi8ENS0_13AUnaryFunctorIaaaZZZNS0_15binary_internal21div_trunc_kernel_cudaERNS_18TensorIteratorBaseEENKUlvE_clEvENKUlvE0_clEvEUlaaE_EESt5arrayIPcLm2EEEEviT0_T1_,"ax",@progbits
	.align	128
        .global         _ZN2at6native29vectorized_elementwise_kernelILi8ENS0_13AUnaryFunctorIaaaZZZNS0_15binary_internal21div_trunc_kernel_cudaERNS_18TensorIteratorBaseEENKUlvE_clEvENKUlvE0_clEvEUlaaE_EESt5arrayIPcLm2EEEEviT0_T1_
        .type           _ZN2at6native29vectorized_elementwise_kernelILi8ENS0_13AUnaryFunctorIaaaZZZNS0_15binary_internal21div_trunc_kernel_cudaERNS_18TensorIteratorBaseEENKUlvE_clEvENKUlvE0_clEvEUlaaE_EESt5arrayIPcLm2EEEEviT0_T1_,@function
        .size           _ZN2at6native29vectorized_elementwise_kernelILi8ENS0_13AUnaryFunctorIaaaZZZNS0_15binary_internal21div_trunc_kernel_cudaERNS_18TensorIteratorBaseEENKUlvE_clEvENKUlvE0_clEvEUlaaE_EESt5arrayIPcLm2EEEEviT0_T1_,(.L_x_22955 - _ZN2at6native29vectorized_elementwise_kernelILi8ENS0_13AUnaryFunctorIaaaZZZNS0_15binary_internal21div_trunc_kernel_cudaERNS_18TensorIteratorBaseEENKUlvE_clEvENKUlvE0_clEvEUlaaE_EESt5arrayIPcLm2EEEEviT0_T1_)
        .other          _ZN2at6native29vectorized_elementwise_kernelILi8ENS0_13AUnaryFunctorIaaaZZZNS0_15binary_internal21div_trunc_kernel_cudaERNS_18TensorIteratorBaseEENKUlvE_clEvENKUlvE0_clEvEUlaaE_EESt5arrayIPcLm2EEEEviT0_T1_,@"STO_CUDA_ENTRY STV_DEFAULT"
_ZN2at6native29vectorized_elementwise_kernelILi8ENS0_13AUnaryFunctorIaaaZZZNS0_15binary_internal21div_trunc_kernel_cudaERNS_18TensorIteratorBaseEENKUlvE_clEvENKUlvE0_clEvEUlaaE_EESt5arrayIPcLm2EEEEviT0_T1_:
.text._ZN2at6native29vectorized_elementwise_kernelILi8ENS0_13AUnaryFunctorIaaaZZZNS0_15binary_internal21div_trunc_kernel_cudaERNS_18TensorIteratorBaseEENKUlvE_clEvENKUlvE0_clEvEUlaaE_EESt5arrayIPcLm2EEEEviT0_T1_:
        /* <DEDUP_REMOVED lines=16> */
[----:B0-----:R-:W-:-:S06]  /*0100*/  IMAD.WIDE.U32 R2, R13, 0x8, R2 ;  /* 0x000000080d027825 */ /* 0x001fcc00078e0002 */
[----:B------:R-:W2:Y:S01]  /*0110*/  LDG.E.64 R2, desc[UR8][R2.64] ;  /* 0x0000000802027981 */ /* 0x000ea2000c1e1b00 */
[----:B------:R-:W-:-:S04]  /*0120*/  UIADD3 UR5, UP0, UR4, UR6, URZ ;  /* 0x0000000604057290 */ /* 0x000fc8000ff1e03f */
[----:B------:R-:W-:Y:S01]  /*0130*/  UIADD3.X UR6, URZ, UR7, URZ, UP0, !UPT ;  /* 0x000000073f067290 */ /* 0x000fe200087fe43f */
[----:B--2---:R-:W-:Y:S02]  /*0140*/  LOP3.LUT R4, R2, 0xffff, RZ, 0xc0, !PT ;  /* 0x0000ffff02047812 */ /* 0x004fe400078ec0ff */
[----:B------:R-:W-:Y:S02]  /*0150*/  LOP3.LUT R6, R3, 0xffff, RZ, 0xc0, !PT ;  /* 0x0000ffff03067812 */ /* 0x000fe400078ec0ff */
[----:B------:R-:W-:Y:S02]  /*0160*/  PRMT R12, R4, 0x8880, RZ ;  /* 0x00008880040c7816 */ /* 0x000fe400000000ff */
[----:B------:R-:W-:Y:S02]  /*0170*/  PRMT R0, R2, 0x7732, RZ ;  /* 0x0000773202007816 */ /* 0x000fe400000000ff */
[----:B------:R-:W-:Y:S02]  /*0180*/  IABS R23, R12 ;  /* 0x0000000c00177213 */ /* 0x000fe40000000000 */
[----:B------:R-:W-:-:S02]  /*0190*/  PRMT R19, R6, 0x8880, RZ ;  /* 0x0000888006137816 */ /* 0x000fc400000000ff */
[----:B------:R-:W0:Y:S01]  /*01a0*/  I2F.RP R2, R23 ;  /* 0x0000001700027306 */ /* 0x000e220000209400 */
[----:B------:R-:W-:Y:S02]  /*01b0*/  SHF.R.U32.HI R4, RZ, 0x8, R4 ;  /* 0x00000008ff047819 */ /* 0x000fe40000011604 */
[----:B------:R-:W-:Y:S02]  /*01c0*/  IABS R21, R19 ;  /* 0x0000001300157213 */ /* 0x000fe40000000000 */
[----:B------:R-:W-:Y:S02]  /*01d0*/  SHF.R.U32.HI R6, RZ, 0x8, R6 ;  /* 0x00000008ff067819 */ /* 0x000fe40000011606 */
[----:B------:R-:W-:Y:S01]  /*01e0*/  PRMT R17, R0, 0x8880, RZ ;  /* 0x0000888000117816 */ /* 0x000fe200000000ff */
[----:B------:R-:W1:Y:S01]  /*01f0*/  I2F.RP R8, R21 ;  /* 0x0000001500087306 */ /* 0x000e620000209400 */
[----:B------:R-:W-:Y:S02]  /*0200*/  LOP3.LUT R4, R4, 0xffff, RZ, 0xc0, !PT ;  /* 0x0000ffff04047812 */ /* 0x000fe400078ec0ff */
[----:B------:R-:W-:-:S02]  /*0210*/  LOP3.LUT R6, R6, 0xffff, RZ, 0xc0, !PT ;  /* 0x0000ffff06067812 */ /* 0x000fc400078ec0ff */
[----:B------:R-:W-:Y:S02]  /*0220*/  IABS R20, R17 ;  /* 0x0000001100147213 */ /* 0x000fe40000000000 */
[----:B------:R-:W-:Y:S01]  /*0230*/  PRMT R16, R4, 0x8880, RZ ;  /* 0x0000888004107816 */ /* 0x000fe200000000ff */
[----:B0-----:R-:W0:Y:S01]  /*0240*/  MUFU.RCP R2, R2 ;  /* 0x0000000200027308 */ /* 0x001e220000001000 */
[----:B------:R-:W-:Y:S02]  /*0250*/  PRMT R15, R6, 0x8880, RZ ;  /* 0x00008880060f7816 */ /* 0x000fe400000000ff */
[----:B------:R-:W-:Y:S02]  /*0260*/  SHF.R.U32.HI R6, RZ, 0x8, R0 ;  /* 0x00000008ff067819 */ /* 0x000fe40000011600 */
[----:B------:R-:W-:Y:S02]  /*0270*/  IABS R18, R16 ;  /* 0x0000001000127213 */ /* 0x000fe40000000000 */
[----:B------:R-:W-:Y:S01]  /*0280*/  LOP3.LUT R6, R6, 0xffff, RZ, 0xc0, !PT ;  /* 0x0000ffff06067812 */ /* 0x000fe200078ec0ff */
[----:B------:R-:W2:Y:S01]  /*0290*/  I2F.RP R5, R20 ;  /* 0x0000001400057306 */ /* 0x000ea20000209400 */
[----:B------:R-:W-:-:S02]  /*02a0*/  IABS R0, R15 ;  /* 0x0000000f00007213 */ /* 0x000fc40000000000 */
[----:B------:R-:W-:Y:S02]  /*02b0*/  PRMT R14, R6, 0x8880, RZ ;  /* 0x00008880060e7816 */ /* 0x000fe400000000ff */
[----:B------:R-:W-:-:S03]  /*02c0*/  PRMT R3, R3, 0x7732, RZ ;  /* 0x0000773203037816 */ /* 0x000fc600000000ff */
[----:B-1----:R-:W1:Y:S01]  /*02d0*/  MUFU.RCP R4, R8 ;  /* 0x0000000800047308 */ /* 0x002e620000001000 */
[----:B0-----:R-:W-:Y:S01]  /*02e0*/  VIADD R10, R2, 0xffffffe ;  /* 0x0ffffffe020a7836 */ /* 0x001fe20000000000 */
[----:B------:R-:W-:-:S06]  /*02f0*/  IABS R2, R14 ;  /* 0x0000000e00027213 */ /* 0x000fcc0000000000 */
[----:B------:R-:W-:Y:S08]  /*0300*/  I2F.RP R7, R18 ;  /* 0x0000001200077306 */ /* 0x000ff00000209400 */
[----:B--2---:R-:W0:Y:S01]  /*0310*/  MUFU.RCP R5, R5 ;  /* 0x0000000500057308 */ /* 0x004e220000001000 */
[----:B-1----:R-:W-:-:S07]  /*0320*/  VIADD R9, R4, 0xffffffe ;  /* 0x0ffffffe04097836 */ /* 0x002fce0000000000 */
[----:B------:R-:W-:Y:S08]  /*0330*/  I2F.RP R24, R2 ;  /* 0x0000000200187306 */ /* 0x000ff00000209400 */
[----:B------:R-:W-:Y:S01]  /*0340*/  I2F.RP R8, R0 ;  /* 0x0000000000087306 */ /* 0x000fe20000209400 */
[----:B0-----:R-:W-:-:S07]  /*0350*/  VIADD R5, R5, 0xffffffe ;  /* 0x0ffffffe05057836 */ /* 0x001fce0000000000 */
[----:B------:R-:W0:Y:S08]  /*0360*/  F2I.FTZ.U32.TRUNC.NTZ R11, R10 ;  /* 0x0000000a000b7305 */ /* 0x000e30000021f000 */
[----:B------:R-:W1:Y:S01]  /*0370*/  MUFU.RCP R7, R7 ;  /* 0x0000000700077308 */ /* 0x000e620000001000 */
[----:B0-----:R-:W-:-:S07]  /*0380*/  IMAD.MOV R10, RZ, RZ, -R11 ;  /* 0x000000ffff0a7224 */ /* 0x001fce00078e0a0b */
[----:B------:R-:W0:Y:S01]  /*0390*/  F2I.FTZ.U32.TRUNC.NTZ R9, R9 ;  /* 0x0000000900097305 */ /* 0x000e22000021f000 */
[----:B------:R-:W-:Y:S02]  /*03a0*/  IMAD R25, R10, R23, RZ ;  /* 0x000000170a197224 */ /* 0x000fe400078e02ff */
[----:B------:R-:W-:-:S05]  /*03b0*/  IMAD.MOV.U32 R10, RZ, RZ, RZ ;  /* 0x000000ffff0a7224 */ /* 0x000fca00078e00ff */
[----:B------:R2:W3:Y:S01]  /*03c0*/  MUFU.RCP R6, R24 ;  /* 0x0000001800067308 */ /* 0x0004e20000001000 */
[----:B-1----:R-:W-:Y:S01]  /*03d0*/  IADD3 R26, R7, 0xffffffe, RZ ;  /* 0x0ffffffe071a7810 */ /* 0x002fe20007ffe0ff */
[----:B0-----:R-:W-:-:S06]  /*03e0*/  IMAD.MOV R28, RZ, RZ, -R9 ;  /* 0x000000ffff1c7224 */ /* 0x001fcc00078e0a09 */
[----:B------:R0:W1:Y:S01]  /*03f0*/  MUFU.RCP R4, R8 ;  /* 0x0000000800047308 */ /* 0x0000620000001000 */
[----:B--2---:R-:W-:-:S04]  /*0400*/  IMAD.HI.U32 R24, R11, R25, R10 ;  /* 0x000000190b187227 */ /* 0x004fc800078e000a */
[----:B------:R-:W-:-:S03]  /*0410*/  IMAD R25, R28, R21, RZ ;  /* 0x000000151c197224 */ /* 0x000fc600078e02ff */
[----:B------:R-:W2:Y:S01]  /*0420*/  F2I.FTZ.U32.TRUNC.NTZ R5, R5 ;  /* 0x0000000500057305 */ /* 0x000ea2000021f000 */
[----:B0-----:R-:W-:Y:S02]  /*0430*/  IMAD.MOV.U32 R8, RZ, RZ, RZ ;  /* 0x000000ffff087224 */ /* 0x001fe400078e00ff */
[----:B---3--:R-:W-:Y:S02]  /*0440*/  VIADD R6, R6, 0xffffffe ;  /* 0x0ffffffe06067836 */ /* 0x008fe40000000000 */
[----:B------:R-:W-:-:S03]  /*0450*/  IMAD.HI.U32 R25, R9, R25, R8 ;  /* 0x0000001909197227 */ /* 0x000fc600078e0008 */
[----:B------:R-:W0:Y:S01]  /*0460*/  F2I.FTZ.U32.TRUNC.NTZ R7, R26 ;  /* 0x0000001a00077305 */ /* 0x000e22000021f000 */
[----:B-1----:R-:W-:Y:S02]  /*0470*/  VIADD R8, R4, 0xffffffe ;  /* 0x0ffffffe04087836 */ /* 0x002fe40000000000 */
[----:B------:R-:W-:Y:S02]  /*0480*/  IMAD.MOV.U32 R4, RZ, RZ, RZ ;  /* 0x000000ffff047224 */ /* 0x000fe400078e00ff */
[----:B--2---:R-:W-:-:S03]  /*0490*/  IMAD.MOV R27, RZ, RZ, -R5 ;  /* 0x000000ffff1b7224 */ /* 0x004fc600078e0a05 */
[----:B------:R1:W2:Y:S01]  /*04a0*/  F2I.FTZ.U32.TRUNC.NTZ R11, R6 ;  /* 0x00000006000b7305 */ /* 0x0002a2000021f000 */
[----:B------:R-:W-:Y:S01]  /*04b0*/  IMAD R27, R27, R20, RZ ;  /* 0x000000141b1b7224 */ /* 0x000fe200078e02ff */
[----:B0-----:R-:W-:-:S06]  /*04c0*/  IADD3 R29, RZ, -R7, RZ ;  /* 0x80000007ff1d7210 */ /* 0x001fcc0007ffe0ff */
[----:B------:R-:W0:Y:S01]  /*04d0*/  F2I.FTZ.U32.TRUNC.NTZ R9, R8 ;  /* 0x0000000800097305 */ /* 0x000e22000021f000 */
[----:B------:R-:W-:-:S04]  /*04e0*/  IMAD.HI.U32 R4, R5, R27, R4 ;  /* 0x0000001b05047227 */ /* 0x000fc800078e0004 */
[----:B------:R-:W-:Y:S02]  /*04f0*/  IMAD R5, R29, R18, RZ ;  /* 0x000000121d057224 */ /* 0x000fe400078e02ff */
[----:B-1----:R-:W-:Y:S02]  /*0500*/  IMAD.MOV.U32 R6, RZ, RZ, RZ ;  /* 0x000000ffff067224 */ /* 0x002fe400078e00ff */
[----:B--2---:R-:W-:Y:S02]  /*0510*/  IMAD.MOV R27, RZ, RZ, -R11 ;  /* 0x000000ffff1b7224 */ /* 0x004fe400078e0a0b */
[----:B------:R-:W-:-:S04]  /*0520*/  IMAD.HI.U32 R6, R7, R5, R6 ;  /* 0x0000000507067227 */ /* 0x000fc800078e0006 */
[----:B0-----:R-:W-:Y:S02]  /*0530*/  IMAD.MOV R7, RZ, RZ, -R9 ;  /* 0x000000ffff077224 */ /* 0x001fe400078e0a09 */
[----:B------:R-:W-:Y:S02]  /*0540*/  IMAD R5, R27, R2, RZ ;  /* 0x000000021b057224 */ /* 0x000fe400078e02ff */
[----:B------:R-:W-:Y:S01]  /*0550*/  IMAD.MOV.U32 R27, RZ, RZ, R7 ;  /* 0x000000ffff1b7224 */ /* 0x000fe200078e0007 */
[----:B------:R-:W-:Y:S01]  /*0560*/  PRMT R7, R22, 0x8880, RZ ;  /* 0x0000888016077816 */ /* 0x000fe200000000ff */
[----:B------:R-:W-:Y:S01]  /*0570*/  IMAD.HI.U32 R10, R11, R5, R10 ;  /* 0x000000050b0a7227 */ /* 0x000fe200078e000a */
[----:B------:R-:W-:Y:S02]  /*0580*/  PRMT R22, R3, 0x8880, RZ ;  /* 0x0000888003167816 */ /* 0x000fe400000000ff */
[----:B------:R-:W-:Y:S01]  /*0590*/  SHF.R.U32.HI R3, RZ, 0x8, R3 ;  /* 0x00000008ff037819 */ /* 0x000fe20000011603 */
[----:B------:R-:W-:Y:S01]  /*05a0*/  IMAD R5, R27, R0, RZ ;  /* 0x000000001b057224 */ /* 0x000fe200078e02ff */
[----:B------:R-:W-:Y:S01]  /*05b0*/  IABS R11, R22 ;  /* 0x00000016000b7213 */ /* 0x000fe20000000000 */
[----:B------:R-:W-:Y:S01]  /*05c0*/  IMAD.MOV.U32 R8, RZ, RZ, RZ ;  /* 0x000000ffff087224 */ /* 0x000fe200078e00ff */
[----:B------:R-:W-:-:S03]  /*05d0*/  LOP3.LUT R3, R3, 0xffff, RZ, 0xc0, !PT ;  /* 0x0000ffff03037812 */ /* 0x000fc600078ec0ff */
[----:B------:R-:W-:Y:S01]  /*05e0*/  IMAD.HI.U32 R8, R9, R5, R8 ;  /* 0x0000000509087227 */ /* 0x000fe200078e0008 */
[----:B------:R-:W-:Y:S02]  /*05f0*/  IABS R9, R7 ;  /* 0x0000000700097213 */ /* 0x000fe40000000000 */
[----:B------:R-:W-:-:S03]  /*0600*/  IABS R5, R12 ;  /* 0x0000000c00057213 */ /* 0x000fc60000000000 */
[----:B------:R-:W-:Y:S01]  /*0610*/  IMAD.HI.U32 R26, R24, R9, RZ ;  /* 0x00000009181a7227 */ /* 0x000fe200078e00ff */
[----:B------:R-:W-:-:S03]  /*0620*/  IADD3 R5, RZ, -R5, RZ ;  /* 0x80000005ff057210 */ /* 0x000fc60007ffe0ff */
[----:B------:R-:W-:-:S04]  /*0630*/  IMAD.HI.U32 R28, R4, R9, RZ ;  /* 0x00000009041c7227 */ /* 0x000fc800078e00ff */
[----:B------:R-:W-:Y:S02]  /*0640*/  IMAD R24, R26, R5, R9 ;  /* 0x000000051a187224 */ /* 0x000fe400078e0209 */
[----:B------:R-:W0:Y:S01]  /*0650*/  I2F.RP R5, R11 ;  /* 0x0000000b00057306 */ /* 0x000e220000209400 */
[-C--:B------:R-:W-:Y:S02]  /*0660*/  IMAD.HI.U32 R6, R6, R9.reuse, RZ ;  /* 0x0000000906067227 */ /* 0x080fe400078e00ff */
[----:B------:R-:W-:Y:S02]  /*0670*/  ISETP.GT.U32.AND P4, PT, R23, R24, PT ;  /* 0x000000181700720c */ /* 0x000fe40003f84070 */
[----:B------:R-:W-:-:S04]  /*0680*/  IMAD.HI.U32 R10, R10, R9, RZ ;  /* 0x000000090a0a7227 */ /* 0x000fc800078e00ff */
[----:B------:R-:W-:Y:S01]  /*0690*/  IMAD.HI.U32 R8, R8, R9, RZ ;  /* 0x0000000908087227 */ /* 0x000fe200078e00ff */
[----:B0-----:R-:W0:Y:S06]  /*06a0*/  MUFU.RCP R5, R5 ;  /* 0x0000000500057308 */ /* 0x001e2c0000001000 */
[----:B------:R-:W-:Y:S02]  /*06b0*/  @!P4 IMAD.IADD R24, R24, 0x1, -R23 ;  /* 0x000000011818c824 */ /* 0x000fe400078e0a17 */
[----:B------:R-:W-:Y:S01]  /*06c0*/  @!P4 VIADD R26, R26, 0x1 ;  /* 0x000000011a1ac836 */ /* 0x000fe20000000000 */
[----:B------:R-:W-:-:S02]  /*06d0*/  ISETP.NE.AND P4, PT, R12, RZ, PT ;  /* 0x000000ff0c00720c */ /* 0x000fc40003f85270 */
[----:B------:R-:W-:Y:S01]  /*06e0*/  ISETP.GE.U32.AND P2, PT, R24, R23, PT ;  /* 0x000000171800720c */ /* 0x000fe20003f46070 */
[----:B------:R-:W-:Y:S01]  /*06f0*/  IMAD.HI.U32 R24, R25, R9, RZ ;  /* 0x0000000919187227 */ /* 0x000fe200078e00ff */
[----:B------:R-:W-:Y:S02]  /*0700*/  IABS R23, R19 ;  /* 0x0000001300177213 */ /* 0x000fe40000000000 */
[----:B------:R-:W-:-:S03]  /*0710*/  IABS R25, R17 ;  /* 0x0000001100197213 */ /* 0x000fc60000000000 */
[----:B------:R-:W-:Y:S02]  /*0720*/  IMAD.MOV R23, RZ, RZ, -R23 ;  /* 0x000000ffff177224 */ /* 0x000fe400078e0a17 */
[----:B------:R-:W-:Y:S02]  /*0730*/  IMAD.MOV R25, RZ, RZ, -R25 ;  /* 0x000000ffff197224 */ /* 0x000fe400078e0a19 */
[--C-:B------:R-:W-:Y:S02]  /*0740*/  IMAD R23, R24, R23, R9.reuse ;  /* 0x0000001718177224 */ /* 0x100fe400078e0209 */
[----:B0-----:R-:W-:Y:S02]  /*0750*/  VIADD R27, R5, 0xffffffe ;  /* 0x0ffffffe051b7836 */ /* 0x001fe40000000000 */
[----:B------:R-:W-:Y:S01]  /*0760*/  IMAD R25, R28, R25, R9 ;  /* 0x000000191c197224 */ /* 0x000fe200078e0209 */
[----:B------:R-:W-:Y:S01]  /*0770*/  ISETP.GT.U32.AND P1, PT, R21, R23, PT ;  /* 0x000000171500720c */ /* 0x000fe20003f24070 */
[----:B------:R-:W0:Y:S01]  /*0780*/  F2I.FTZ.U32.TRUNC.NTZ R5, R27 ;  /* 0x0000001b00057305 */ /* 0x000e22000021f000 */
[----:B------:R-:W-:-:S02]  /*0790*/  @P2 VIADD R26, R26, 0x1 ;  /* 0x000000011a1a2836 */ /* 0x000fc40000000000 */
[----:B------:R-:W-:-:S09]  /*07a0*/  ISETP.GT.U32.AND P5, PT, R20, R25, PT ;  /* 0x000000191400720c */ /* 0x000fd20003fa4070 */
[----:B------:R-:W-:Y:S01]  /*07b0*/  @!P1 IMAD.IADD R23, R23, 0x1, -R21 ;  /* 0x0000000117179824 */ /* 0x000fe200078e0a15 */
[----:B------:R-:W-:Y:S01]  /*07c0*/  @!P1 IADD3 R24, R24, 0x1, RZ ;  /* 0x0000000118189810 */ /* 0x000fe20007ffe0ff */
[----:B0-----:R-:W-:Y:S02]  /*07d0*/  IMAD.MOV R4, RZ, RZ, -R5 ;  /* 0x000000ffff047224 */ /* 0x001fe400078e0a05 */
[-C--:B------:R-:W-:Y:S01]  /*07e0*/  @!P5 IADD3 R25, R25, -R20.reuse, RZ ;  /* 0x800000141919d210 */ /* 0x080fe20007ffe0ff */
[----:B------:R-:W-:Y:S01]  /*07f0*/  @!P5 VIADD R28, R28, 0x1 ;  /* 0x000000011c1cd836 */ /* 0x000fe20000000000 */
[----:B------:R-:W-:Y:S02]  /*0800*/  ISETP.GE.U32.AND P0, PT, R23, R21, PT ;  /* 0x000000151700720c */ /* 0x000fe40003f06070 */
[----:B------:R-:W-:Y:S01]  /*0810*/  PRMT R21, R3, 0x8880, RZ ;  /* 0x0000888003157816 */ /* 0x000fe200000000ff */
[----:B------:R-:W-:Y:S01]  /*0820*/  IMAD R3, R4, R11, RZ ;  /* 0x0000000b04037224 */ /* 0x000fe200078e02ff */
[----:B------:R-:W-:Y:S01]  /*0830*/  ISETP.GE.U32.AND P6, PT, R25, R20, PT ;  /* 0x000000141900720c */ /* 0x000fe20003fc6070 */
[----:B------:R-:W-:-:S02]  /*0840*/  IMAD.MOV.U32 R4, RZ, RZ, RZ ;  /* 0x000000ffff047224 */ /* 0x000fc400078e00ff */
[----:B------:R-:W-:Y:S01]  /*0850*/  IMAD.MOV.U32 R20, RZ, RZ, R21 ;  /* 0x000000ffff147224 */ /* 0x000fe200078e0015 */
[----:B------:R-:W-:Y:S01]  /*0860*/  LOP3.LUT R21, R7, R12, RZ, 0x3c, !PT ;  /* 0x0000000c07157212 */ /* 0x000fe200078e3cff */
[----:B------:R-:W-:-:S03]  /*0870*/  IMAD.HI.U32 R5, R5, R3, R4 ;  /* 0x0000000305057227 */ /* 0x000fc600078e0004 */
[----:B------:R-:W-:Y:S01]  /*0880*/  IABS R4, R20 ;  /* 0x0000001400047213 */ /* 0x000fe20000000000 */
[----:B------:R-:W-:Y:S01]  /*0890*/  @P0 VIADD R24, R24, 0x1 ;  /* 0x0000000118180836 */ /* 0x000fe20000000000 */
[----:B------:R-:W-:Y:S02]  /*08a0*/  ISETP.GE.AND P3, PT, R21, RZ, PT ;  /* 0x000000ff1500720c */ /* 0x000fe40003f66270 */
[----:B------:R-:W0:Y:S01]  /*08b0*/  I2F.RP R3, R4 ;  /* 0x0000000400037306 */ /* 0x000e220000209400 */
[----:B------:R-:W-:Y:S01]  /*08c0*/  IABS R21, R16 ;  /* 0x0000001000157213 */ /* 0x000fe20000000000 */
[----:B------:R-:W-:Y:S01]  /*08d0*/  @P6 VIADD R28, R28, 0x1 ;  /* 0x000000011c1c6836 */ /* 0x000fe20000000000 */
[----:B------:R-:W-:-:S03]  /*08e0*/  ISETP.NE.AND P6, PT, R17, RZ, PT ;  /* 0x000000ff1100720c */ /* 0x000fc60003fc5270 */
[----:B------:R-:W-:-:S04]  /*08f0*/  IMAD.MOV R21, RZ, RZ, -R21 ;  /* 0x000000ffff157224 */ /* 0x000fc800078e0a15 */
[----:B------:R-:W-:Y:S02]  /*0900*/  IMAD R21, R6, R21, R9 ;  /* 0x0000001506157224 */ /* 0x000fe400078e0209 */
[----:B------:R-:W-:Y:S01]  /*0910*/  @!P3 IMAD.MOV R26, RZ, RZ, -R26 ;  /* 0x000000ffff1ab224 */ /* 0x000fe200078e0a1a */
[----:B------:R-:W-:Y:S01]  /*0920*/  @!P4 LOP3.LUT R26, RZ, R12, RZ, 0x33, !PT ;  /* 0x0000000cff1ac212 */ /* 0x000fe200078e33ff */
[----:B0-----:R-:W0:Y:S01]  /*0930*/  MUFU.RCP R3, R3 ;  /* 0x0000000300037308 */ /* 0x001e220000001000 */
[----:B------:R-:W-:Y:S02]  /*0940*/  LOP3.LUT R12, R7, R17, RZ, 0x3c, !PT ;  /* 0x00000011070c7212 */ /* 0x000fe400078e3cff */
[----:B------:R-:W-:Y:S02]  /*0950*/  ISETP.GT.U32.AND P3, PT, R18, R21, PT ;  /* 0x000000151200720c */ /* 0x000fe40003f64070 */
[----:B------:R-:W-:Y:S02]  /*0960*/  ISETP.GE.AND P4, PT, R12, RZ, PT ;  /* 0x000000ff0c00720c */ /* 0x000fe40003f86270 */
[----:B------:R-:W-:-:S02]  /*0970*/  IABS R12, R14 ;  /* 0x0000000e000c7213 */ /* 0x000fc40000000000 */
[----:B------:R-:W-:Y:S02]  /*0980*/  LOP3.LUT R26, R26, 0xff, RZ, 0xc0, !PT ;  /* 0x000000ff1a1a7812 */ /* 0x000fe400078ec0ff */
[----:B------:R-:W-:-:S05]  /*0990*/  IADD3 R23, RZ, -R12, RZ ;  /* 0x8000000cff177210 */ /* 0x000fca0007ffe0ff */
[----:B------:R-:W-:Y:S02]  /*09a0*/  IMAD R23, R10, R23, R9 ;  /* 0x000000170a177224 */ /* 0x000fe400078e0209 */
[----:B0-----:R-:W-:Y:S01]  /*09b0*/  VIADD R3, R3, 0xffffffe ;  /* 0x0ffffffe03037836 */ /* 0x001fe20000000000 */
[----:B------:R-:W-:Y:S01]  /*09c0*/  @!P4 IADD3 R28, -R28, RZ, RZ ;  /* 0x000000ff1c1cc210 */ /* 0x000fe20007ffe1ff */
[----:B------:R-:W-:Y:S01]  /*09d0*/  @!P3 IMAD.IADD R21, R21, 0x1, -R18 ;  /* 0x000000011515b824 */ /* 0x000fe200078e0a12 */
[----:B------:R-:W-:Y:S01]  /*09e0*/  ISETP.GT.U32.AND P2, PT, R2, R23, PT ;  /* 0x000000170200720c */ /* 0x000fe20003f44070 */
[----:B------:R-:W-:Y:S01]  /*09f0*/  @!P3 VIADD R6, R6, 0x1 ;  /* 0x000000010606b836 */ /* 0x000fe20000000000 */
[----:B------:R-:W-:Y:S01]  /*0a00*/  @!P6 LOP3.LUT R28, RZ, R17, RZ, 0x33, !PT ;  /* 0x00000011ff1ce212 */ /* 0x000fe200078e33ff */
[----:B------:R-:W0:Y:S01]  /*0a10*/  F2I.FTZ.U32.TRUNC.NTZ R3, R3 ;  /* 0x0000000300037305 */ /* 0x000e22000021f000 */
[----:B------:R-:W-:Y:S02]  /*0a20*/  ISETP.GE.U32.AND P5, PT, R21, R18, PT ;  /* 0x000000121500720c */ /* 0x000fe40003fa6070 */
[----:B------:R-:W-:-:S02]  /*0a30*/  IABS R18, R15 ;  /* 0x0000000f00127213 */ /* 0x000fc40000000000 */
[----:B------:R-:W-:-:S05]  /*0a40*/  LOP3.LUT R28, R28, 0xff, RZ, 0xc0, !PT ;  /* 0x000000ff1c1c7812 */ /* 0x000fca00078ec0ff */
[----:B------:R-:W-:Y:S02]  /*0a50*/  @!P2 IMAD.IADD R23, R23, 0x1, -R2 ;  /* 0x000000011717a824 */ /* 0x000fe400078e0a02 */
[----:B------:R-:W-:Y:S02]  /*0a60*/  @!P2 VIADD R10, R10, 0x1 ;  /* 0x000000010a0aa836 */ /* 0x000fe40000000000 */
[----:B------:R-:W-:Y:S01]  /*0a70*/  @P5 VIADD R6, R6, 0x1 ;  /* 0x0000000106065836 */ /* 0x000fe20000000000 */
[----:B------:R-:W-:Y:S01]  /*0a80*/  ISETP.GE.U32.AND P4, PT, R23, R2, PT ;  /* 0x000000021700720c */ /* 0x000fe20003f86070 */
[----:B0-----:R-:W-:Y:S01]  /*0a90*/  IMAD.MOV R21, RZ, RZ, -R3 ;  /* 0x000000ffff157224 */ /* 0x001fe200078e0a03 */
[----:B------:R-:W-:Y:S01]  /*0aa0*/  ISETP.NE.AND P5, PT, R19, RZ, PT ;  /* 0x000000ff1300720c */ /* 0x000fe20003fa5270 */
[----:B------:R-:W-:Y:S02]  /*0ab0*/  IMAD.MOV.U32 R2, RZ, RZ, RZ ;  /* 0x000000ffff027224 */ /* 0x000fe400078e00ff */
[----:B------:R-:W-:-:S04]  /*0ac0*/  IMAD R21, R21, R4, RZ ;  /* 0x0000000415157224 */ /* 0x000fc800078e02ff */
[----:B------:R-:W-:Y:S01]  /*0ad0*/  IMAD.HI.U32 R12, R3, R21, R2 ;  /* 0x00000015030c7227 */ /* 0x000fe200078e0002 */
[----:B------:R-:W-:Y:S02]  /*0ae0*/  IABS R2, R22 ;  /* 0x0000001600027213 */ /* 0x000fe40000000000 */
[----:B------:R-:W-:Y:S01]  /*0af0*/  LOP3.LUT R21, R7, R19, RZ, 0x3c, !PT ;  /* 0x0000001307157212 */ /* 0x000fe200078e3cff */
[----:B------:R-:W-:Y:S02]  /*0b00*/  IMAD.MOV R3, RZ, RZ, -R18 ;  /* 0x000000ffff037224 */ /* 0x000fe400078e0a12 */
[----:B------:R-:W-:Y:S01]  /*0b10*/  IMAD.MOV R18, RZ, RZ, -R2 ;  /* 0x000000ffff127224 */ /* 0x000fe200078e0a02 */
[----:B------:R-:W-:Y:S01]  /*0b20*/  IABS R2, R20 ;  /* 0x0000001400027213 */ /* 0x000fe20000000000 */
[----:B------:R-:W-:Y:S01]  /*0b30*/  IMAD R3, R8, R3, R9 ;  /* 0x0000000308037224 */ /* 0x000fe200078e0209 */
[----:B------:R-:W-:Y:S01]  /*0b40*/  ISETP.GE.AND P6, PT, R21, RZ, PT ;  /* 0x000000ff1500720c */ /* 0x000fe20003fc6270 */
[----:B------:R-:W-:-:S03]  /*0b50*/  IMAD.HI.U32 R12, R12, R9, RZ ;  /* 0x000000090c0c7227 */ /* 0x000fc600078e00ff */
[----:B------:R-:W-:Y:S01]  /*0b60*/  ISETP.GT.U32.AND P3, PT, R0, R3, PT ;  /* 0x000000030000720c */ /* 0x000fe20003f64070 */
[----:B------:R-:W-:Y:S02]  /*0b70*/  IMAD.MOV R17, RZ, RZ, -R2 ;  /* 0x000000ffff117224 */ /* 0x000fe400078e0a02 */
[----:B------:R-:W-:-:S04]  /*0b80*/  IMAD.HI.U32 R2, R5, R9, RZ ;  /* 0x0000000905027227 */ /* 0x000fc800078e00ff */
[----:B------:R-:W-:Y:S02]  /*0b90*/  IMAD R18, R2, R18, R9 ;  /* 0x0000001202127224 */ /* 0x000fe400078e0209 */
[----:B------:R-:W-:Y:S02]  /*0ba0*/  IMAD.MOV.U32 R5, RZ, RZ, R17 ;  /* 0x000000ffff057224 */ /* 0x000fe400078e0011 */
[----:B------:R-:W-:Y:S01]  /*0bb0*/  @!P6 IMAD.MOV R24, RZ, RZ, -R24 ;  /* 0x000000ffff18e224 */ /* 0x000fe200078e0a18 */
[----:B------:R-:W-:Y:S01]  /*0bc0*/  ISETP.GT.U32.AND P1, PT, R11, R18, PT ;  /* 0x000000120b00720c */ /* 0x000fe20003f24070 */
[----:B------:R-:W-:Y:S01]  /*0bd0*/  IMAD R9, R12, R5, R9 ;  /* 0x000000050c097224 */ /* 0x000fe200078e0209 */
[----:B------:R-:W-:Y:S01]  /*0be0*/  @!P5 LOP3.LUT R24, RZ, R19, RZ, 0x33, !PT ;  /* 0x00000013ff18d212 */ /* 0x000fe200078e33ff */
[----:B------:R-:W-:Y:S01]  /*0bf0*/  @!P3 IMAD.IADD R3, R3, 0x1, -R0 ;  /* 0x000000010303b824 */ /* 0x000fe200078e0a00 */
[----:B------:R-:W-:Y:S01]  /*0c00*/  @!P3 IADD3 R8, R8, 0x1, RZ ;  /* 0x000000010808b810 */ /* 0x000fe20007ffe0ff */
[----:B------:R-:W-:Y:S01]  /*0c10*/  @P4 VIADD R10, R10, 0x1 ;  /* 0x000000010a0a4836 */ /* 0x000fe20000000000 */
[----:B------:R-:W-:-:S02]  /*0c20*/  ISETP.GT.U32.AND P0, PT, R4, R9, PT ;  /* 0x000000090400720c */ /* 0x000fc40003f04070 */
[----:B------:R-:W-:Y:S02]  /*0c30*/  ISETP.GE.U32.AND P2, PT, R3, R0, PT ;  /* 0x000000000300720c */ /* 0x000fe40003f46070 */
[C---:B------:R-:W-:Y:S02]  /*0c40*/  LOP3.LUT R0, R7.reuse, R16, RZ, 0x3c, !PT ;  /* 0x0000001007007212 */ /* 0x040fe400078e3cff */
[C---:B------:R-:W-:Y:S01]  /*0c50*/  LOP3.LUT R3, R7.reuse, R22, RZ, 0x3c, !PT ;  /* 0x0000001607037212 */ /* 0x040fe200078e3cff */
[----:B------:R-:W-:Y:S01]  /*0c60*/  @!P1 IMAD.IADD R18, R18, 0x1, -R11 ;  /* 0x0000000112129824 */ /* 0x000fe200078e0a0b */
[----:B------:R-:W-:Y:S01]  /*0c70*/  ISETP.GE.AND P6, PT, R0, RZ, PT ;  /* 0x000000ff0000720c */ /* 0x000fe20003fc6270 */
[----:B------:R-:W-:Y:S01]  /*0c80*/  @!P1 VIADD R2, R2, 0x1 ;  /* 0x0000000102029836 */ /* 0x000fe20000000000 */
[----:B------:R-:W-:Y:S02]  /*0c90*/  LOP3.LUT R0, R7, R15, RZ, 0x3c, !PT ;  /* 0x0000000f07007212 */ /* 0x000fe400078e3cff */
[----:B------:R-:W-:Y:S01]  /*0ca0*/  ISETP.GE.U32.AND P5, PT, R18, R11, PT ;  /* 0x0000000b1200720c */ /* 0x000fe20003fa6070 */
[----:B------:R-:W-:Y:S01]  /*0cb0*/  @!P0 IMAD.IADD R9, R9, 0x1, -R4 ;  /* 0x0000000109098824 */ /* 0x000fe200078e0a04 */
[----:B------:R-:W-:Y:S01]  /*0cc0*/  ISETP.GE.AND P3, PT, R3, RZ, PT ;  /* 0x000000ff0300720c */ /* 0x000fe20003f66270 */
[----:B------:R-:W-:Y:S01]  /*0cd0*/  @P2 VIADD R8, R8, 0x1 ;  /* 0x0000000108082836 */ /* 0x000fe20000000000 */
[----:B------:R-:W-:Y:S01]  /*0ce0*/  ISETP.GE.AND P4, PT, R0, RZ, PT ;  /* 0x000000ff0000720c */ /* 0x000fe20003f86270 */
[----:B------:R-:W-:Y:S01]  /*0cf0*/  IMAD.U32 R3, RZ, RZ, UR6 ;  /* 0x00000006ff037e24 */ /* 0x000fe2000f8e00ff */
[----:B------:R-:W-:-:S02]  /*0d00*/  ISETP.GE.U32.AND P2, PT, R9, R4, PT ;  /* 0x000000040900720c */ /* 0x000fc40003f46070 */
[C---:B------:R-:W-:Y:S01]  /*0d10*/  LOP3.LUT R0, R7.reuse, R14, RZ, 0x3c, !PT ;  /* 0x0000000e07007212 */ /* 0x040fe200078e3cff */
[----:B------:R-:W-:Y:S01]  /*0d20*/  @!P6 IMAD.MOV R6, RZ, RZ, -R6 ;  /* 0x000000ffff06e224 */ /* 0x000fe200078e0a06 */
[----:B------:R-:W-:Y:S02]  /*0d30*/  @!P0 IADD3 R12, R12, 0x1, RZ ;  /* 0x000000010c0c8810 */ /* 0x000fe40007ffe0ff */
[----:B------:R-:W-:Y:S01]  /*0d40*/  LOP3.LUT R7, R7, R20, RZ, 0x3c, !PT ;  /* 0x0000001407077212 */ /* 0x000fe200078e3cff */
[----:B------:R-:W-:Y:S01]  /*0d50*/  @P5 VIADD R2, R2, 0x1 ;  /* 0x0000000102025836 */ /* 0x000fe20000000000 */
[----:B------:R-:W-:Y:S02]  /*0d60*/  ISETP.NE.AND P5, PT, R22, RZ, PT ;  /* 0x000000ff1600720c */ /* 0x000fe40003fa5270 */
[----:B------:R-:W-:Y:S01]  /*0d70*/  ISETP.GE.AND P1, PT, R0, RZ, PT ;  /* 0x000000ff0000720c */ /* 0x000fe20003f26270 */
[----:B------:R-:W-:Y:S01]  /*0d80*/  IMAD.MOV.U32 R5, RZ, RZ, R2 ;  /* 0x000000ffff057224 */ /* 0x000fe200078e0002 */
[----:B------:R-:W-:Y:S01]  /*0d90*/  ISETP.GE.AND P6, PT, R7, RZ, PT ;  /* 0x000000ff0700720c */ /* 0x000fe20003fc6270 */
[----:B------:R-:W-:Y:S01]  /*0da0*/  @!P4 IMAD.MOV R8, RZ, RZ, -R8 ;  /* 0x000000ffff08c224 */ /* 0x000fe200078e0a08 */
[----:B------:R-:W-:Y:S01]  /*0db0*/  ISETP.NE.AND P4, PT, R16, RZ, PT ;  /* 0x000000ff1000720c */ /* 0x000fe20003f85270 */
[----:B------:R-:W-:Y:S01]  /*0dc0*/  @P2 VIADD R12, R12, 0x1 ;  /* 0x000000010c0c2836 */ /* 0x000fe20000000000 */
[----:B------:R-:W-:Y:S01]  /*0dd0*/  ISETP.NE.AND P0, PT, R15, RZ, PT ;  /* 0x000000ff0f00720c */ /* 0x000fe20003f05270 */
[----:B------:R-:W-:Y:S01]  /*0de0*/  @!P3 IMAD.MOV R5, RZ, RZ, -R5 ;  /* 0x000000ffff05b224 */ /* 0x000fe200078e0a05 */
[----:B------:R-:W-:-:S02]  /*0df0*/  ISETP.NE.AND P2, PT, R14, RZ, PT ;  /* 0x000000ff0e00720c */ /* 0x000fc40003f45270 */
[----:B------:R-:W-:Y:S02]  /*0e00*/  ISETP.NE.AND P3, PT, R20, RZ, PT ;  /* 0x000000ff1400720c */ /* 0x000fe40003f65270 */
[----:B------:R-:W-:Y:S01]  /*0e10*/  @!P5 LOP3.LUT R5, RZ, R22, RZ, 0x33, !PT ;  /* 0x00000016ff05d212 */ /* 0x000fe200078e33ff */
[----:B------:R-:W-:Y:S01]  /*0e20*/  @!P1 IMAD.MOV R10, RZ, RZ, -R10 ;  /* 0x000000ffff0a9224 */ /* 0x000fe200078e0a0a */
[----:B------:R-:W-:Y:S01]  /*0e30*/  LOP3.LUT R24, R24, 0xff, RZ, 0xc0, !PT ;  /* 0x000000ff18187812 */ /* 0x000fe200078ec0ff */
[----:B------:R-:W-:Y:S01]  /*0e40*/  @!P6 IMAD.MOV R12, RZ, RZ, -R12 ;  /* 0x000000ffff0ce224 */ /* 0x000fe200078e0a0c */
[----:B------:R-:W-:Y:S02]  /*0e50*/  LOP3.LUT R5, R5, 0xff, RZ, 0xc0, !PT ;  /* 0x000000ff05057812 */ /* 0x000fe400078ec0ff */
[----:B------:R-:W-:Y:S02]  /*0e60*/  @!P4 LOP3.LUT R6, RZ, R16, RZ, 0x33, !PT ;  /* 0x00000010ff06c212 */ /* 0x000fe400078e33ff */
[----:B------:R-:W-:-:S02]  /*0e70*/  @!P0 LOP3.LUT R8, RZ, R15, RZ, 0x33, !PT ;  /* 0x0000000fff088212 */ /* 0x000fc400078e33ff */
[----:B------:R-:W-:Y:S02]  /*0e80*/  @!P2 LOP3.LUT R10, RZ, R14, RZ, 0x33, !PT ;  /* 0x0000000eff0aa212 */ /* 0x000fe400078e33ff */
[----:B------:R-:W-:Y:S02]  /*0e90*/  @!P3 LOP3.LUT R12, RZ, R20, RZ, 0x33, !PT ;  /* 0x00000014ff0cb212 */ /* 0x000fe400078e33ff */
[----:B------:R-:W-:Y:S02]  /*0ea0*/  MOV R2, UR5 ;  /* 0x0000000500027c02 */ /* 0x000fe40008000f00 */
[----:B------:R-:W-:Y:S02]  /*0eb0*/  PRMT R7, R6, 0x7604, R26 ;  /* 0x0000760406077816 */ /* 0x000fe4000000001a */
[----:B------:R-:W-:Y:S01]  /*0ec0*/  PRMT R24, R8, 0x7604, R24 ;  /* 0x0000760408187816 */ /* 0x000fe20000000018 */
[----:B------:R-:W-:Y:S01]  /*0ed0*/  IMAD.WIDE R2, R13, 0x8, R2 ;  /* 0x000000080d027825 */ /* 0x000fe200078e0202 */
[----:B------:R-:W-:-:S02]  /*0ee0*/  PRMT R28, R10, 0x7604, R28 ;  /* 0x000076040a1c7816 */ /* 0x000fc4000000001c */
[----:B------:R-:W-:Y:S02]  /*0ef0*/  PRMT R5, R12, 0x7604, R5 ;  /* 0x000076040c057816 */ /* 0x000fe40000000005 */
[----:B------:R-:W-:Y:S02]  /*0f00*/  PRMT R4, R7, 0x5410, R28 ;  /* 0x0000541007047816 */ /* 0x000fe4000000001c */
[----:B------:R-:W-:-:S05]  /*0f10*/  PRMT R5, R24, 0x5410, R5 ;  /* 0x0000541018057816 */ /* 0x000fca0000000005 */
[----:B------:R-:W-:Y:S01]  /*0f20*/  STG.E.64 desc[UR8][R2.64], R4 ;  /* 0x0000000402007986 */ /* 0x000fe2000c101b08 */
[----:B------:R-:W-:Y:S05]  /*0f30*/  EXIT ;  /* 0x000000000000794d */ /* 0x000fea0003800000 */
.L_x_20425:
        /* <DEDUP_REMOVED lines=11> */
[C---:B------:R-:W-:Y:S01]  /*0ff0*/  @!P6 IADD3 R15, R16.reuse, UR4, RZ ;  /* 0x00000004100fec10 */ /* 0x040fe2000fffe0ff */
[----:B------:R-:W-:Y:S01]  /*1000*/  @!P6 VIADD R16, R16, 0x80 ;  /* 0x000000801010e836 */ /* 0x000fe20000000000 */
[----:B------:R-:W1:Y:S01]  /*1010*/  @!P6 LDC.64 R4, c[0x0][0x220] ;  /* 0x00008800ff04eb82 */ /* 0x000e620000000a00 */
[----:B0-----:R-:W-:-:S03]  /*1020*/  @!P5 IADD3 R24, P1, R25, R6, RZ ;  /* 0x000000061918d210 */ /* 0x001fc60007f3e0ff */
[----:B------:R-:W-:Y:S02]  /*1030*/  ISETP.GE.AND P4, PT, R16, R9, PT ;  /* 0x000000091000720c */ /* 0x000fe40003f86270 */
[----:B------:R-:W-:-:S05]  /*1040*/  @!P5 IMAD.X R25, RZ, RZ, R7, P1 ;  /* 0x000000ffff19d224 */ /* 0x000fca00008e0607 */
[----:B------:R-:W5:Y:S06]  /*1050*/  @!P5 LDG.E.S8 R11, desc[UR8][R24.64] ;  /* 0x00000008180bd981 */ /* 0x000f6c000c1e1300 */
[C---:B------:R-:W-:Y:S01]  /*1060*/  @!P4 VIADD R19, R16.reuse, UR4 ;  /* 0x000000041013cc36 */ /* 0x040fe20008000000 */
[----:B------:R-:W0:Y:S01]  /*1070*/  @!P4 LDC.64 R2, c[0x0][0x220] ;  /* 0x00008800ff02cb82 */ /* 0x000e220000000a00 */
[----:B------:R-:W-:-:S05]  /*1080*/  @!P4 VIADD R16, R16, 0x80 ;  /* 0x000000801010c836 */ /* 0x000fca0000000000 */
[----:B------:R-:W-:-:S13]  /*1090*/  ISETP.GE.AND P3, PT, R16, R9, PT ;  /* 0x000000091000720c */ /* 0x000fda0003f66270 */
[C---:B------:R-:W-:Y:S02]  /*10a0*/  @!P3 VIADD R23, R16.reuse, UR4 ;  /* 0x000000041017bc36 */ /* 0x040fe40008000000 */
[----:B------:R-:W-:-:S05]  /*10b0*/  @!P3 VIADD R16, R16, 0x80 ;  /* 0x000000801010b836 */ /* 0x000fca0000000000 */
[----:B------:R-:W-:Y:S02]  /*10c0*/  ISETP.GE.AND P2, PT, R16, R9, PT ;  /* 0x000000091000720c */ /* 0x000fe40003f46270 */
[----:B-1----:R-:W-:Y:S02]  /*10d0*/  @!P6 IADD3 R4, P5, R15, R4, RZ ;  /* 0x000000040f04e210 */ /* 0x002fe40007fbe0ff */
[----:B------:R-:W1:Y:S03]  /*10e0*/  @!P3 LDC.64 R14, c[0x0][0x220] ;  /* 0x00008800ff0ebb82 */ /* 0x000e660000000a00 */
[----:B------:R-:W-:-:S05]  /*10f0*/  @!P6 IMAD.X R5, RZ, RZ, R5, P5 ;  /* 0x000000ffff05e224 */ /* 0x000fca00028e0605 */
[----:B------:R-:W5:Y:S01]  /*1100*/  @!P6 LDG.E.S8 R10, desc[UR8][R4.64] ;  /* 0x00000008040ae981 */ /* 0x000f62000c1e1300 */
[----:B------:R-:W2:Y:S01]  /*1110*/  @!P2 LDC.64 R6, c[0x0][0x220] ;  /* 0x00008800ff06ab82 */ /* 0x000ea20000000a00 */
[C---:B------:R-:W-:Y:S01]  /*1120*/  @!P2 IADD3 R13, R16.reuse, UR4, RZ ;  /* 0x00000004100dac10 */ /* 0x040fe2000fffe0ff */
        /* <DEDUP_REMOVED lines=8> */
[----:B------:R-:W-:Y:S02]  /*11b0*/  @!P3 IADD3.X R15, RZ, R15, RZ, P4, !PT ;  /* 0x0000000fff0fb210 */ /* 0x000fe400027fe4ff */
[----:B--2---:R-:W-:Y:S02]  /*11c0*/  @!P2 IADD3 R6, P6, R13, R6, RZ ;  /* 0x000000060d06a210 */ /* 0x004fe40007fde0ff */
[----:B------:R-:W-:Y:S01]  /*11d0*/  CS2R R12, SRZ ;  /* 0x00000000000c7805 */ /* 0x000fe2000001ff00 */
[C---:B------:R-:W-:Y:S02]  /*11e0*/  @!P1 VIADD R21, R16.reuse, UR4 ;  /* 0x0000000410159c36 */ /* 0x040fe40008000000 */
[----:B------:R-:W-:-:S03]  /*11f0*/  @!P1 VIADD R16, R16, 0x80 ;  /* 0x0000008010109836 */ /* 0x000fc60000000000 */
[----:B------:R1:W5:Y:S02]  /*1200*/  @!P3 LDG.E.S8 R12, desc[UR8][R14.64] ;  /* 0x000000080e0cb981 */ /* 0x000364000c1e1300 */
[----:B------:R-:W-:Y:S01]  /*1210*/  ISETP.GE.AND P5, PT, R16, R9, PT ;  /* 0x000000091000720c */ /* 0x000fe20003fa6270 */
[----:B-1----:R-:W1:Y:S01]  /*1220*/  @!P0 LDC.64 R14, c[0x0][0x220] ;  /* 0x00008800ff0e8b82 */ /* 0x002e620000000a00 */
[----:B0-----:R-:W-:-:S11]  /*1230*/  @!P1 IADD3 R2, P4, R21, R2, RZ ;  /* 0x0000000215029210 */ /* 0x001fd60007f9e0ff */
[----:B------:R-:W-:Y:S02]  /*1240*/  @!P5 VIADD R23, R16, UR4 ;  /* 0x000000041017dc36 */ /* 0x000fe40008000000 */
[----:B------:R-:W-:Y:S01]  /*1250*/  IMAD.MOV.U32 R16, RZ, RZ, RZ ;  /* 0x000000ffff107224 */ /* 0x000fe200078e00ff */
[----:B------:R-:W0:Y:S01]  /*1260*/  @!P5 LDC.64 R4, c[0x0][0x220] ;  /* 0x00008800ff04db82 */ /* 0x000e220000000a00 */
[----:B------:R-:W-:-:S05]  /*1270*/  @!P1 IMAD.X R3, RZ, RZ, R3, P4 ;  /* 0x000000ffff039224 */ /* 0x000fca00020e0603 */
[----:B------:R-:W5:Y:S01]  /*1280*/  @!P1 LDG.E.S8 R16, desc[UR8][R2.64] ;  /* 0x0000000802109981 */ /* 0x000f62000c1e1300 */
[----:B-1----:R-:W-:Y:S02]  /*1290*/  @!P0 IADD3 R14, P1, R17, R14, RZ ;  /* 0x0000000e110e8210 */ /* 0x002fe40007f3e0ff */
[----:B------:R-:W-:Y:S02]  /*12a0*/  PRMT R17, RZ, 0x7610, R17 ;  /* 0x00007610ff117816 */ /* 0x000fe40000000011 */
[----:B------:R-:W-:-:S05]  /*12b0*/  @!P0 IADD3.X R15, RZ, R15, RZ, P1, !PT ;  /* 0x0000000fff0f8210 */ /* 0x000fca0000ffe4ff */
        /* <DEDUP_REMOVED lines=21> */
[----:B-1----:R-:W-:-:S06]  /*1410*/  VIADD R4, R15, 0xffffffe ;  /* 0x0ffffffe0f047836 */ /* 0x002fcc0000000000 */
        /* <DEDUP_REMOVED lines=17> */
.L_x_20427:
[----:B------:R-:W-:Y:S05]  /*1530*/  BSYNC B0 ;  /* 0x0000000000007941 */ /* 0x000fea0003800000 */
.L_x_20426:
        /* <DEDUP_REMOVED lines=36> */
.L_x_20429:
[----:B------:R-:W-:Y:S05]  /*1780*/  BSYNC B0 ;  /* 0x0000000000007941 */ /* 0x000fea0003800000 */
.L_x_20428:
        /* <DEDUP_REMOVED lines=11> */
[----:B-1----:R-:W-:-:S06]  /*1840*/  VIADD R14, R17, 0xffffffe ;  /* 0x0ffffffe110e7836 */ /* 0x002fcc0000000000 */
[----:B------:R1:W2:Y:S02]  /*1850*/  F2I.FTZ.U32.TRUNC.NTZ R15, R14 ;  /* 0x0000000e000f7305 */ /* 0x0002a4000021f000 */
[----:B-1----:R-:W-:Y:S01]  /*1860*/  HFMA2.MMA R14, -RZ, RZ, 0, 0 ;  /* 0x00000000ff0e7435 */ /* 0x002fe200000001ff */
[----:B--2---:R-:W-:-:S04]  /*1870*/  IMAD.MOV R19, RZ, RZ, -R15 ;  /* 0x000000ffff137224 */ /* 0x004fc800078e0a0f */
[----:B------:R-:W-:-:S05]  /*1880*/  IMAD R19, R19, R4, RZ ;  /* 0x0000000413137224 */ /* 0x000fca00078e02ff */
        /* <DEDUP_REMOVED lines=14> */
.L_x_20431:
[----:B------:R-:W-:Y:S05]  /*1970*/  BSYNC B0 ;  /* 0x0000000000007941 */ /* 0x000fea0003800000 */
.L_x_20430:
[----:B0-----:R-:W-:Y:S01]  /*1980*/  @!P0 IADD3 R6, P6, R11, R6, RZ ;  /* 0x000000060b068210 */ /* 0x001fe20007fde0ff */
[----:B------:R-:W-:Y:S01]  /*1990*/  BSSY B0, `(.L_x_20432) ;  /* 0x000001d000007945 */ /* 0x000fe20003800000 */
[----:B------:R-:W-:Y:S02]  /*19a0*/  ISETP.GE.AND P4, PT, R20, R9, PT ;  /* 0x000000091400720c */ /* 0x000fe40003f86270 */
[----:B------:R-:W-:Y:S01]  /*19b0*/  @!P0 IADD3.X R7, RZ, R7, RZ, P6, !PT ;  /* 0x00000007ff078210 */ /* 0x000fe200037fe4ff */
[----:B------:R-:W-:Y:S10]  /*19c0*/  @P1 BRA `(.L_x_20433) ;  /* 0x0000000000641947 */ /* 0x000ff40003800000 */
        /* <DEDUP_REMOVED lines=25> */
.L_x_20433:
[----:B------:R-:W-:Y:S05]  /*1b60*/  BSYNC B0 ;  /* 0x0000000000007941 */ /* 0x000fea0003800000 */
.L_x_20432:
        /* <DEDUP_REMOVED lines=27> */
.L_x_20435:
[----:B------:R-:W-:Y:S05]  /*1d20*/  BSYNC B0 ;  /* 0x0000000000007941 */ /* 0x000fea0003800000 */
.L_x_20434:
        /* <DEDUP_REMOVED lines=27> */
.L_x_20437:
[----:B------:R-:W-:Y:S05]  /*1ee0*/  BSYNC B0 ;  /* 0x0000000000007941 */ /* 0x000fea0003800000 */
.L_x_20436:
[----:B------:R-:W-:Y:S04]  /*1ef0*/  BSSY B0, `(.L_x_20438) ;  /* 0x000001b000007945 */ /* 0x000fe80003800000 */
[----:B------:R-:W-:Y:S05]  /*1f00*/  @P5 BRA `(.L_x_20439) ;  /* 0x0000000000645947 */ /* 0x000fea0003800000 */
[-C--:B------:R-:W-:Y:S02]  /*1f10*/  IABS R13, R16.reuse ;  /* 0x00000010000d7213 */ /* 0x080fe40000000000 */
        /* <DEDUP_REMOVED lines=24> */
.L_x_20439:
[----:B------:R-:W-:Y:S05]  /*20a0*/  BSYNC B0 ;  /* 0x0000000000007941 */ /* 0x000fea0003800000 */
.L_x_20438:
        /* <DEDUP_REMOVED lines=28> */
.L_x_20441:
[----:B------:R-:W-:Y:S05]  /*2270*/  BSYNC B0 ;  /* 0x0000000000007941 */ /* 0x000fea0003800000 */
.L_x_20440:
        /* <DEDUP_REMOVED lines=20> */
.L_x_20444:
[----:B------:R-:W-:-:S13]  /*23c0*/  ISETP.GE.AND P0, PT, R8, R9, PT ;  /* 0x000000090800720c */ /* 0x000fda0003f06270 */
[----:B------:R-:W-:Y:S05]  /*23d0*/  @P0 BRA `(.L_x_20446) ;  /* 0x0000000000380947 */ /* 0x000fea0003800000 */
[C---:B0-----:R-:W-:Y:S01]  /*23e0*/  VIADD R4, R8.reuse, UR4 ;  /* 0x0000000408047c36 */ /* 0x041fe20008000000 */
[----:B------:R-:W-:Y:S01]  /*23f0*/  ULDC.64 UR6, c[0x0][0x218] ;  /* 0x0000860000067ab9 */ /* 0x000fe20000000a00 */
[----:B------:R-:W-:-:S03]  /*2400*/  IADD3 R8, R8, 0x80, RZ ;  /* 0x0000008008087810 */ /* 0x000fc60007ffe0ff */
[----:B------:R-:W-:-:S05]  /*2410*/  IADD3 R4, P0, R4, UR6, RZ ;  /* 0x0000000604047c10 */ /* 0x000fca000ff1e0ff */
[----:B------:R-:W-:-:S05]  /*2420*/  IMAD.X R5, RZ, RZ, UR7, P0 ;  /* 0x00000007ff057e24 */ /* 0x000fca00080e06ff */
[----:B------:R1:W-:Y:S03]  /*2430*/  STG.E.U8 desc[UR8][R4.64], R14 ;  /* 0x0000000e04007986 */ /* 0x0003e6000c101108 */
.L_x_20445:
[----:B------:R-:W-:-:S13]  /*2440*/  ISETP.GE.AND P0, PT, R8, R9, PT ;  /* 0x000000090800720c */ /* 0x000fda0003f06270 */
[----:B------:R-:W-:Y:S05]  /*2450*/  @P0 BRA `(.L_x_20447) ;  /* 0x00000000003c0947 */ /* 0x000fea0003800000 */
[C---:B-1----:R-:W-:Y:S01]  /*2460*/  VIADD R4, R8.reuse, UR4 ;  /* 0x0000000408047c36 */ /* 0x042fe20008000000 */
[----:B------:R-:W-:Y:S01]  /*2470*/  ULDC.64 UR6, c[0x0][0x218] ;  /* 0x0000860000067ab9 */ /* 0x000fe20000000a00 */
[----:B------:R-:W-:-:S03]  /*2480*/  VIADD R8, R8, 0x80 ;  /* 0x0000008008087836 */ /* 0x000fc60000000000 */
[----:B------:R-:W-:-:S05]  /*2490*/  IADD3 R4, P0, R4, UR6, RZ ;  /* 0x0000000604047c10 */ /* 0x000fca000ff1e0ff */
[----:B------:R-:W-:-:S05]  /*24a0*/  IMAD.X R5, RZ, RZ, UR7, P0 ;  /* 0x00000007ff057e24 */ /* 0x000fca00080e06ff */
[----:B------:R1:W-:Y:S03]  /*24b0*/  STG.E.U8 desc[UR8][R4.64], R0 ;  /* 0x0000000004007986 */ /* 0x0003e6000c101108 */
.L_x_20446:
        /* <DEDUP_REMOVED lines=9> */
.L_x_20447:
[----:B------:R-:W-:Y:S05]  /*2550*/  BSYNC B1 ;  /* 0x0000000000017941 */ /* 0x000fea0003800000 */
.L_x_20443:
[----:B------:R-:W-:-:S13]  /*2560*/  ISETP.GE.AND P0, PT, R8, R9, PT ;  /* 0x000000090800720c */ /* 0x000fda0003f06270 */
[----:B0-----:R-:W0:Y:S01]  /*2570*/  @!P0 LDC.64 R6, c[0x0][0x218] ;  /* 0x00008600ff068b82 */ /* 0x001e220000000a00 */
[C---:B-12---:R-:W-:Y:S01]  /*2580*/  @!P0 IADD3 R5, R8.reuse, UR4, RZ ;  /* 0x0000000408058c10 */ /* 0x046fe2000fffe0ff */
[----:B------:R-:W-:-:S03]  /*2590*/  @!P0 VIADD R8, R8, 0x80 ;  /* 0x0000008008088836 */ /* 0x000fc60000000000 */
[----:B0-----:R-:W-:-:S05]  /*25a0*/  @!P0 IADD3 R4, P1, R5, R6, RZ ;  /* 0x0000000605048210 */ /* 0x001fca0007f3e0ff */
[----:B------:R-:W-:-:S05]  /*25b0*/  @!P0 IMAD.X R5, RZ, RZ, R7, P1 ;  /* 0x000000ffff058224 */ /* 0x000fca00008e0607 */
[----:B------:R2:W-:Y:S03]  /*25c0*/  @!P0 STG.E.U8 desc[UR8][R4.64], R13 ;  /* 0x0000000d04008986 */ /* 0x0005e6000c101108 */
.L_x_20448:
[----:B------:R-:W-:Y:S05]  /*25d0*/  BSYNC B0 ;  /* 0x0000000000007941 */ /* 0x000fea0003800000 */
.L_x_20442:
        /* <DEDUP_REMOVED lines=9> */
.L_x_20449:
        /* <DEDUP_REMOVED lines=9> */
.L_x_22955:


//--------------------- .text._ZN2at6native18elementwise_kernelILi128ELi4EZNS0_15gpu_kernel_implINS0_13BinaryFunctorIhhhZZZNS0_15binary_internal21div_trunc_kernel_cudaERNS_18TensorIteratorBaseEENKUlvE_clEvENKUlvE_clEvEUlhhE_EEEEvS6_RKT_EUliE_EEviT1_ --------------------------
	.section	.text._ZN2at6native18elementwise_kernelILi128ELi4EZNS0_15gpu_kernel_implINS0_13BinaryFunctorIhhhZZZNS0_15binary_internal21div_trunc_kernel_cudaERNS_18TensorIteratorBaseEENKUlvE_clEvENKUlvE_clEvEUlhhE_EEEEvS6_RKT_EUliE_EEviT1_,"ax",@progbits
	.align	128
        .global         _ZN2at6native18elementwise_kernelILi128ELi4EZNS0_15gpu_kernel_implINS0_13BinaryFunctorIhhhZZZNS0_15binary_internal21div_trunc_kernel_cudaERNS_18TensorIteratorBaseEENKUlvE_clEvENKUlvE_clEvEUlhhE_EEEEvS6_RKT_EUliE_EEviT1_
        .type           _ZN2at6native18elementwise_kernelILi128ELi4EZNS0_15gpu_kernel_implINS0_13BinaryFunctorIhhhZZZNS0_15binary_internal21div_trunc_kernel_cudaERNS_18TensorIteratorBaseEENKUlvE_clEvENKUlvE_clEvEUlhhE_EEEEvS6_RKT_EUliE_EEviT1_,@function
        .size           _ZN2at6native18elementwise_kernelILi128ELi4EZNS0_15gpu_kernel_implINS0_13BinaryFunctorIhhhZZZNS0_15binary_internal21div_trunc_kernel_cudaERNS_18TensorIteratorBaseEENKUlvE_clEvENKUlvE_clEvEUlhhE_EEEEvS6_RKT_EUliE_EEviT1_,(.L_x_22739 - _ZN2at6native18elementwise_kernelILi128ELi4EZNS0_15gpu_kernel_implINS0_13BinaryFunctorIhhhZZZNS0_15binary_internal21div_trunc_kernel_cudaERNS_18TensorIteratorBaseEENKUlvE_clEvENKUlvE_clEvEUlhhE_EEEEvS6_RKT_EUliE_EEviT1_)
        .other          _ZN2at6native18elementwise_kernelILi128ELi4EZNS0_15gpu_kernel_implINS0_13BinaryFunctorIhhhZZZNS0_15binary_internal21div_trunc_kernel_cudaERNS_18TensorIteratorBaseEENKUlvE_clEvENKUlvE_clEvEUlhhE_EEEEvS6_RKT_EUliE_EEviT1_,@"STO_CUDA_ENTRY STV_DEFAULT"
_ZN2at6native18elementwise_kernelILi128ELi4EZNS0_15gpu_kernel_implINS0_13BinaryFunctorIhhhZZZNS0_15binary_internal21div_trunc_kernel_cudaERNS_18TensorIteratorBaseEENKUlvE_clEvENKUlvE_clEvEUlhhE_EEEEvS6_RKT_EUliE_EEviT1_:
.text._ZN2at6native18elementwise_kernelILi128ELi4EZNS0_15gpu_kernel_implINS0_13BinaryFunctorIhhhZZZNS0_15binary_internal21div_trunc_kernel_cudaERNS_18TensorIteratorBaseEENKUlvE_clEvENKUlvE_clEvEUlhhE_EEEEvS6_RKT_EUliE_EEviT1_:
        /* <DEDUP_REMOVED lines=365> */
.L_x_20452:
        /* <DEDUP_REMOVED lines=20> */
.L_x_20456:
[----:B------:R0:W5:Y:S01]  /*1810*/  LDG.E.U8 R19, desc[UR36][R4.64] ;  /* 0x0000002404137981 */ /* 0x000162000c1e1100 */
[----:B------:R-:W-:Y:S05]  /*1820*/  BRA `(.L_x_20458) ;  /* 0x0000000c00647947 */ /* 0x000fea0003800000 */
.L_x_20455:
        /* <DEDUP_REMOVED lines=8> */
.L_x_20460:
[----:B------:R3:W5:Y:S01]  /*18b0*/  LDG.E.U8 R19, desc[UR36][R4.64] ;  /* 0x0000002404137981 */ /* 0x000762000c1e1100 */
[----:B------:R-:W-:Y:S05]  /*18c0*/  BRA `(.L_x_20458) ;  /* 0x0000000c003c7947 */ /* 0x000fea0003800000 */
.L_x_20459:
[----:B------:R0:W5:Y:S01]  /*18d0*/  LDG.E.U16 R19, desc[UR36][R4.64] ;  /* 0x0000002404137981 */ /* 0x000162000c1e1500 */
[----:B------:R-:W-:Y:S05]  /*18e0*/  BRA `(.L_x_20458) ;  /* 0x0000000c00347947 */ /* 0x000fea0003800000 */
.L_x_20454:
[----:B------:R-:W-:-:S13]  /*18f0*/  ISETP.GT.AND P0, PT, R2, 0x6, PT ;  /* 0x000000060200780c */ /* 0x000fda0003f04270 */
[----:B------:R-:W-:Y:S05]  /*1900*/  @P0 BRA `(.L_x_20461) ;  /* 0x0000000000340947 */ /* 0x000fea0003800000 */
[----:B------:R-:W-:-:S13]  /*1910*/  ISETP.NE.AND P0, PT, R2, 0x5, PT ;  /* 0x000000050200780c */ /* 0x000fda0003f05270 */
[----:B------:R-:W-:Y:S05]  /*1920*/  @!P0 BRA `(.L_x_20462) ;  /* 0x0000000000188947 */ /* 0x000fea0003800000 */
[----:B------:R-:W-:-:S13]  /*1930*/  ISETP.NE.AND P0, PT, R2, 0x6, PT ;  /* 0x000000060200780c */ /* 0x000fda0003f05270 */
[----:B------:R-:W-:Y:S05]  /*1940*/  @P0 BRA `(.L_x_20457) ;  /* 0x0000000800c80947 */ /* 0x000fea0003800000 */
[----:B------:R-:W2:Y:S02]  /*1950*/  LDG.E R2, desc[UR36][R4.64] ;  /* 0x0000002404027981 */ /* 0x000ea4000c1e1900 */
[----:B--2---:R-:W0:Y:S02]  /*1960*/  F2I.S64.TRUNC R2, R2 ;  /* 0x0000000200027311 */ /* 0x004e24000020d900 */
[----:B0-----:R-:W-:Y:S01]  /*1970*/  PRMT R19, R2, 0x7610, R19 ;  /* 0x0000761002137816 */ /* 0x001fe20000000013 */
[----:B------:R-:W-:Y:S06]  /*1980*/  BRA `(.L_x_20458) ;  /* 0x0000000c000c7947 */ /* 0x000fec0003800000 */
.L_x_20462:
[----:B------:R-:W2:Y:S02]  /*1990*/  LDG.E.U16 R2, desc[UR36][R4.64] ;  /* 0x0000002404027981 */ /* 0x000ea4000c1e1500 */
[----:B--2---:R-:W-:-:S06]  /*19a0*/  HADD2.F32 R2, -RZ, R2.H0_H0 ;  /* 0x20000002ff027230 */ /* 0x004fcc0000004100 */
[----:B------:R-:W0:Y:S02]  /*19b0*/  F2I.S64.TRUNC R2, R2 ;  /* 0x0000000200027311 */ /* 0x000e24000020d900 */
[----:B0-----:R-:W-:Y:S01]  /*19c0*/  PRMT R19, R2, 0x7610, R19 ;  /* 0x0000761002137816 */ /* 0x001fe20000000013 */
[----:B------:R-:W-:Y:S06]  /*19d0*/  BRA `(.L_x_20458) ;  /* 0x0000000800f87947 */ /* 0x000fec0003800000 */
.L_x_20461:
[----:B------:R-:W-:-:S13]  /*19e0*/  ISETP.NE.AND P0, PT, R2, 0x7, PT ;  /* 0x000000070200780c */ /* 0x000fda0003f05270 */
[----:B------:R-:W-:Y:S05]  /*19f0*/  @!P0 BRA `(.L_x_20463) ;  /* 0x0000000000348947 */ /* 0x000fea0003800000 */
        /* <DEDUP_REMOVED lines=8> */
.L_x_20464:
[----:B------:R-:W2:Y:S02]  /*1a80*/  LDG.E.U16 R4, desc[UR36][R4.64] ;  /* 0x0000002404047981 */ /* 0x000ea4000c1e1500 */
[----:B--2---:R-:W-:-:S06]  /*1a90*/  HADD2.F32 R2, -RZ, R4.H0_H0 ;  /* 0x20000004ff027230 */ /* 0x004fcc0000004100 */
[----:B------:R-:W0:Y:S02]  /*1aa0*/  F2I.S64.TRUNC R2, R2 ;  /* 0x0000000200027311 */ /* 0x000e24000020d900 */
[----:B0-----:R-:W-:Y:S01]  /*1ab0*/  PRMT R19, R2, 0x7610, R19 ;  /* 0x0000761002137816 */ /* 0x001fe20000000013 */
[----:B------:R-:W-:Y:S06]  /*1ac0*/  BRA `(.L_x_20458) ;  /* 0x0000000800bc7947 */ /* 0x000fec0003800000 */
.L_x_20463:
[----:B------:R-:W2:Y:S02]  /*1ad0*/  LDG.E.64 R2, desc[UR36][R4.64] ;  /* 0x0000002404027981 */ /* 0x000ea4000c1e1b00 */
[----:B--2---:R-:W0:Y:S02]  /*1ae0*/  F2I.S64.F64.TRUNC R2, R2 ;  /* 0x0000000200027311 */ /* 0x004e24000030d900 */
[----:B0-----:R-:W-:Y:S01]  /*1af0*/  PRMT R19, R2, 0x7610, R19 ;  /* 0x0000761002137816 */ /* 0x001fe20000000013 */
[----:B------:R-:W-:Y:S06]  /*1b00*/  BRA `(.L_x_20458) ;  /* 0x0000000800ac7947 */ /* 0x000fec0003800000 */
.L_x_20453:
        /* <DEDUP_REMOVED lines=12> */
.L_x_20467:
[----:B------:R-:W2:Y:S02]  /*1bd0*/  LDG.E.64 R4, desc[UR36][R4.64] ;  /* 0x0000002404047981 */ /* 0x000ea4000c1e1b00 */
[----:B--2---:R-:W0:Y:S02]  /*1be0*/  F2I.S64.F64.TRUNC R2, R4 ;  /* 0x0000000400027311 */ /* 0x004e24000030d900 */
[----:B0-----:R-:W-:Y:S01]  /*1bf0*/  PRMT R19, R2, 0x7610, R19 ;  /* 0x0000761002137816 */ /* 0x001fe20000000013 */
[----:B------:R-:W-:Y:S06]  /*1c00*/  BRA `(.L_x_20458) ;  /* 0x00000008006c7947 */ /* 0x000fec0003800000 */
.L_x_20466:
        /* <DEDUP_REMOVED lines=25> */
[----:B------:R-:W0:Y:S02]  /*1da0*/  F2I.S64.TRUNC R2, R3 ;  /* 0x0000000300027311 */ /* 0x000e24000020d900 */
[----:B0-----:R-:W-:Y:S01]  /*1db0*/  PRMT R19, R2, 0x7610, R19 ;  /* 0x0000761002137816 */ /* 0x001fe20000000013 */
[----:B------:R-:W-:Y:S06]  /*1dc0*/  BRA `(.L_x_20458) ;  /* 0x0000000400fc7947 */ /* 0x000fec0003800000 */
.L_x_20469:
        /* <DEDUP_REMOVED lines=12> */
[----:B------:R-:W0:Y:S02]  /*1e90*/  F2I.S64.TRUNC R2, R2 ;  /* 0x0000000200027311 */ /* 0x000e24000020d900 */
[----:B0-----:R-:W-:Y:S01]  /*1ea0*/  PRMT R19, R2, 0x7610, R19 ;  /* 0x0000761002137816 */ /* 0x001fe20000000013 */
[----:B------:R-:W-:Y:S06]  /*1eb0*/  BRA `(.L_x_20458) ;  /* 0x0000000400c07947 */ /* 0x000fec0003800000 */
.L_x_20468:
[----:B------:R-:W2:Y:S02]  /*1ec0*/  LDG.E.U16 R2, desc[UR36][R4.64] ;  /* 0x0000002404027981 */ /* 0x000ea4000c1e1500 */
[----:B--2---:R-:W-:-:S06]  /*1ed0*/  IMAD.U32 R2, R2, 0x10000, RZ ;  /* 0x0001000002027824 */ /* 0x004fcc00078e00ff */
[----:B------:R-:W0:Y:S02]  /*1ee0*/  F2I.S64.TRUNC R2, R2 ;  /* 0x0000000200027311 */ /* 0x000e24000020d900 */
[----:B0-----:R-:W-:Y:S01]  /*1ef0*/  PRMT R19, R2, 0x7610, R19 ;  /* 0x0000761002137816 */ /* 0x001fe20000000013 */
[----:B------:R-:W-:Y:S06]  /*1f00*/  BRA `(.L_x_20458) ;  /* 0x0000000400ac7947 */ /* 0x000fec0003800000 */
.L_x_20465:
        /* <DEDUP_REMOVED lines=10> */
.L_x_20472:
        /* <DEDUP_REMOVED lines=21> */
.L_x_20476:
[----:B------:R-:W-:Y:S05]  /*2100*/  BSYNC B1 ;  /* 0x0000000000017941 */ /* 0x000fea0003800000 */
.L_x_20475:
[----:B------:R-:W-:Y:S01]  /*2110*/  IMAD.SHL.U32 R2, R2, 0x100000, RZ ;  /* 0x0010000002027824 */ /* 0x000fe200078e00ff */
[----:B------:R-:W-:-:S04]  /*2120*/  LEA R3, R0, 0x3b800000, 0x17 ;  /* 0x3b80000000037811 */ /* 0x000fc800078eb8ff */
[----:B------:R-:W-:-:S07]  /*2130*/  LOP3.LUT R2, R3, R2, R4, 0xfe, !PT ;  /* 0x0000000203027212 */ /* 0x000fce00078efe04 */
.L_x_20474:
[----:B------:R-:W-:Y:S05]  /*2140*/  BSYNC B0 ;  /* 0x0000000000007941 */ /* 0x000fea0003800000 */
.L_x_20473:
[----:B------:R-:W0:Y:S02]  /*2150*/  F2I.S64.TRUNC R2, R2 ;  /* 0x0000000200027311 */ /* 0x000e24000020d900 */
[----:B0-----:R-:W-:Y:S01]  /*2160*/  PRMT R19, R2, 0x7610, R19 ;  /* 0x0000761002137816 */ /* 0x001fe20000000013 */
[----:B------:R-:W-:Y:S06]  /*2170*/  BRA `(.L_x_20458) ;  /* 0x0000000400107947 */ /* 0x000fec0003800000 */
.L_x_20471:
        /* <DEDUP_REMOVED lines=21> */
.L_x_20480:
[----:B------:R-:W-:Y:S05]  /*22d0*/  BSYNC B1 ;  /* 0x0000000000017941 */ /* 0x000fea0003800000 */
.L_x_20479:
[----:B------:R-:W-:Y:S01]  /*22e0*/  IMAD.SHL.U32 R2, R2, 0x200000, RZ ;  /* 0x0020000002027824 */ /* 0x000fe200078e00ff */
[----:B------:R-:W-:-:S04]  /*22f0*/  LEA R3, R0, 0x37800000, 0x17 ;  /* 0x3780000000037811 */ /* 0x000fc800078eb8ff */
[----:B------:R-:W-:-:S07]  /*2300*/  LOP3.LUT R2, R3, R2, R4, 0xfe, !PT ;  /* 0x0000000203027212 */ /* 0x000fce00078efe04 */
.L_x_20478:
[----:B------:R-:W-:Y:S05]  /*2310*/  BSYNC B0 ;  /* 0x0000000000007941 */ /* 0x000fea0003800000 */
.L_x_20477:
[----:B------:R-:W0:Y:S02]  /*2320*/  F2I.S64.TRUNC R2, R2 ;  /* 0x0000000200027311 */ /* 0x000e24000020d900 */
[----:B0-----:R-:W-:Y:S01]  /*2330*/  PRMT R19, R2, 0x7610, R19 ;  /* 0x0000761002137816 */ /* 0x001fe20000000013 */
[----:B------:R-:W-:Y:S06]  /*2340*/  BRA `(.L_x_20458) ;  /* 0x00000000009c7947 */ /* 0x000fec0003800000 */
.L_x_20470:
        /* <DEDUP_REMOVED lines=14> */
.L_x_20484:
[----:B------:R-:W-:Y:S05]  /*2430*/  BSYNC B0 ;  /* 0x0000000000007941 */ /* 0x000fea0003800000 */
.L_x_20483:
[----:B------:R-:W0:Y:S02]  /*2440*/  F2I.S64.TRUNC R2, R2 ;  /* 0x0000000200027311 */ /* 0x000e24000020d900 */
[----:B0-----:R-:W-:Y:S01]  /*2450*/  PRMT R19, R2, 0x7610, R19 ;  /* 0x0000761002137816 */ /* 0x001fe20000000013 */
[----:B------:R-:W-:Y:S06]  /*2460*/  BRA `(.L_x_20458) ;  /* 0x0000000000547947 */ /* 0x000fec0003800000 */
.L_x_20457:
        /* <DEDUP_REMOVED lines=16> */
.L_x_20485:
[----:B------:R-:W-:Y:S01]  /*2570*/  PRMT R19, RZ, 0x7610, R19 ;  /* 0x00007610ff137816 */ /* 0x000fe20000000013 */
[----:B------:R-:W-:Y:S06]  /*2580*/  BRA `(.L_x_20458) ;  /* 0x00000000000c7947 */ /* 0x000fec0003800000 */
.L_x_20482:
[----:B------:R2:W5:Y:S01]  /*2590*/  LDG.E.U8 R19, desc[UR36][R4.64] ;  /* 0x0000002404137981 */ /* 0x000562000c1e1100 */
[----:B------:R-:W-:Y:S05]  /*25a0*/  BRA `(.L_x_20458) ;  /* 0x0000000000047947 */ /* 0x000fea0003800000 */
.L_x_20481:
[----:B------:R1:W5:Y:S02]  /*25b0*/  LDG.E.U8 R19, desc[UR36][R4.64] ;  /* 0x0000002404137981 */ /* 0x000364000c1e1100 */
.L_x_20458:
[----:B------:R-:W0:Y:S01]  /*25c0*/  LDC.U8 R2, c[0x0][0x493] ;  /* 0x000124c0ff027b82 */ /* 0x000e220000000000 */
[----:B------:R-:W-:Y:S02]  /*25d0*/  ULDC.64 UR4, c[0x0][0x488] ;  /* 0x0001220000047ab9 */ /* 0x000fe40000000a00 */
[----:B01234-:R-:W-:-:S05]  /*25e0*/  IADD3 R4, P1, R22, UR4, RZ ;  /* 0x0000000416047c10 */ /* 0x01ffca000ff3e0ff */
[----:B------:R-:W-:Y:S01]  /*25f0*/  IMAD.X R5, RZ, RZ, UR5, P1 ;  /* 0x00000005ff057e24 */ /* 0x000fe200088e06ff */
[----:B------:R-:W-:-:S04]  /*2600*/  PRMT R0, R2, 0x9910, RZ ;  /* 0x0000991002007816 */ /* 0x000fc800000000ff */
        /* <DEDUP_REMOVED lines=12> */
.L_x_20489:
[----:B------:R3:W5:Y:S01]  /*26d0*/  LDG.E.U8 R0, desc[UR36][R4.64] ;  /* 0x0000002404007981 */ /* 0x000762000c1e1100 */
[----:B------:R-:W-:Y:S05]  /*26e0*/  BRA `(.L_x_20491) ;  /* 0x0000000c00647947 */ /* 0x000fea0003800000 */
.L_x_20488:
        /* <DEDUP_REMOVED lines=8> */
.L_x_20493:
[----:B------:R1:W5:Y:S01]  /*2770*/  LDG.E.U8 R0, desc[UR36][R4.64] ;  /* 0x0000002404007981 */ /* 0x000362000c1e1100 */
[----:B------:R-:W-:Y:S05]  /*2780*/  BRA `(.L_x_20491) ;  /* 0x0000000c003c7947 */ /* 0x000fea0003800000 */
.L_x_20492:
[----:B------:R2:W5:Y:S01]  /*2790*/  LDG.E.U16 R0, desc[UR36][R4.64] ;  /* 0x0000002404007981 */ /* 0x000562000c1e1500 */
[----:B------:R-:W-:Y:S05]  /*27a0*/  BRA `(.L_x_20491) ;  /* 0x0000000c00347947 */ /* 0x000fea0003800000 */
.L_x_20487:
        /* <DEDUP_REMOVED lines=10> */
.L_x_20495:
[----:B------:R-:W2:Y:S02]  /*2850*/  LDG.E.U16 R2, desc[UR36][R4.64] ;  /* 0x0000002404027981 */ /* 0x000ea4000c1e1500 */
[----:B--2---:R-:W-:-:S06]  /*2860*/  HADD2.F32 R2, -RZ, R2.H0_H0 ;  /* 0x20000002ff027230 */ /* 0x004fcc0000004100 */
[----:B------:R-:W0:Y:S02]  /*2870*/  F2I.S64.TRUNC R2, R2 ;  /* 0x0000000200027311 */ /* 0x000e24000020d900 */
[----:B0-----:R-:W-:Y:S01]  /*2880*/  PRMT R0, R2, 0x7610, R0 ;  /* 0x0000761002007816 */ /* 0x001fe20000000000 */
[----:B------:R-:W-:Y:S06]  /*2890*/  BRA `(.L_x_20491) ;  /* 0x0000000800f87947 */ /* 0x000fec0003800000 */
.L_x_20494:
        /* <DEDUP_REMOVED lines=10> */
.L_x_20497:
[----:B------:R-:W2:Y:S02]  /*2940*/  LDG.E.U16 R4, desc[UR36][R4.64] ;  /* 0x0000002404047981 */ /* 0x000ea4000c1e1500 */
[----:B--2---:R-:W-:-:S06]  /*2950*/  HADD2.F32 R2, -RZ, R4.H0_H0 ;  /* 0x20000004ff027230 */ /* 0x004fcc0000004100 */
[----:B------:R-:W0:Y:S02]  /*2960*/  F2I.S64.TRUNC R2, R2 ;  /* 0x0000000200027311 */ /* 0x000e24000020d900 */
[----:B0-----:R-:W-:Y:S01]  /*2970*/  PRMT R0, R2, 0x7610, R0 ;  /* 0x0000761002007816 */ /* 0x001fe20000000000 */
[----:B------:R-:W-:Y:S06]  /*2980*/  BRA `(.L_x_20491) ;  /* 0x0000000800bc7947 */ /* 0x000fec0003800000 */
.L_x_20496:
[----:B------:R-:W2:Y:S02]  /*2990*/  LDG.E.64 R2, desc[UR36][R4.64] ;  /* 0x0000002404027981 */ /* 0x000ea4000c1e1b00 */
[----:B--2---:R-:W0:Y:S02]  /*29a0*/  F2I.S64.F64.TRUNC R2, R2 ;  /* 0x0000000200027311 */ /* 0x004e24000030d900 */
[----:B0-----:R-:W-:Y:S01]  /*29b0*/  PRMT R0, R2, 0x7610, R0 ;  /* 0x0000761002007816 */ /* 0x001fe20000000000 */
[----:B------:R-:W-:Y:S06]  /*29c0*/  BRA `(.L_x_20491) ;  /* 0x0000000800ac7947 */ /* 0x000fec0003800000 */
.L_x_20486:
        /* <DEDUP_REMOVED lines=12> */
.L_x_20500:
[----:B------:R-:W2:Y:S02]  /*2a90*/  LDG.E.64 R4, desc[UR36][R4.64] ;  /* 0x0000002404047981 */ /* 0x000ea4000c1e1b00 */
[----:B--2---:R-:W0:Y:S02]  /*2aa0*/  F2I.S64.F64.TRUNC R2, R4 ;  /* 0x0000000400027311 */ /* 0x004e24000030d900 */
[----:B0-----:R-:W-:Y:S01]  /*2ab0*/  PRMT R0, R2, 0x7610, R0 ;  /* 0x0000761002007816 */ /* 0x001fe20000000000 */
[----:B------:R-:W-:Y:S06]  /*2ac0*/  BRA `(.L_x_20491) ;  /* 0x00000008006c7947 */ /* 0x000fec0003800000 */
.L_x_20499:
        /* <DEDUP_REMOVED lines=28> */
.L_x_20502:
        /* <DEDUP_REMOVED lines=15> */
.L_x_20501:
[----:B------:R-:W2:Y:S02]  /*2d80*/  LDG.E.U16 R2, desc[UR36][R4.64] ;  /* 0x0000002404027981 */ /* 0x000ea4000c1e1500 */
[----:B--2---:R-:W-:-:S06]  /*2d90*/  IMAD.U32 R2, R2, 0x10000, RZ ;  /* 0x0001000002027824 */ /* 0x004fcc00078e00ff */
[----:B------:R-:W0:Y:S02]  /*2da0*/  F2I.S64.TRUNC R2, R2 ;  /* 0x0000000200027311 */ /* 0x000e24000020d900 */
[----:B0-----:R-:W-:Y:S01]  /*2db0*/  PRMT R0, R2, 0x7610, R0 ;  /* 0x0000761002007816 */ /* 0x001fe20000000000 */
[----:B------:R-:W-:Y:S06]  /*2dc0*/  BRA `(.L_x_20491) ;  /* 0x0000000400ac7947 */ /* 0x000fec0003800000 */
.L_x_20498:
        /* <DEDUP_REMOVED lines=10> */
.L_x_20505:
        /* <DEDUP_REMOVED lines=21> */
.L_x_20509:
[----:B------:R-:W-:Y:S05]  /*2fc0*/  BSYNC B1 ;  /* 0x0000000000017941 */ /* 0x000fea0003800000 */
.L_x_20508:
[----:B------:R-:W-:Y:S01]  /*2fd0*/  IMAD.SHL.U32 R2, R2, 0x100000, RZ ;  /* 0x0010000002027824 */ /* 0x000fe200078e00ff */
[----:B------:R-:W-:-:S04]  /*2fe0*/  LEA R3, R0, 0x3b800000, 0x17 ;  /* 0x3b80000000037811 */ /* 0x000fc800078eb8ff */
[----:B------:R-:W-:-:S07]  /*2ff0*/  LOP3.LUT R2, R3, R2, R4, 0xfe, !PT ;  /* 0x0000000203027212 */ /* 0x000fce00078efe04 */
.L_x_20507:
[----:B------:R-:W-:Y:S05]  /*3000*/  BSYNC B0 ;  /* 0x0000000000007941 */ /* 0x000fea0003800000 */
.L_x_20506:
[----:B------:R-:W0:Y:S02]  /*3010*/  F2I.S64.TRUNC R2, R2 ;  /* 0x0000000200027311 */ /* 0x000e24000020d900 */
[----:B0-----:R-:W-:Y:S01]  /*3020*/  PRMT R0, R2, 0x7610, R0 ;  /* 0x0000761002007816 */ /* 0x001fe20000000000 */
[----:B------:R-:W-:Y:S06]  /*3030*/  BRA `(.L_x_20491) ;  /* 0x0000000400107947 */ /* 0x000fec0003800000 */
.L_x_20504:
        /* <DEDUP_REMOVED lines=21> */
.L_x_20513:
[----:B------:R-:W-:Y:S05]  /*3190*/  BSYNC B1 ;  /* 0x0000000000017941 */ /* 0x000fea0003800000 */
.L_x_20512:
[----:B------:R-:W-:Y:S01]  /*31a0*/  IMAD.SHL.U32 R2, R2, 0x200000, RZ ;  /* 0x0020000002027824 */ /* 0x000fe200078e00ff */
[----:B------:R-:W-:-:S04]  /*31b0*/  LEA R3, R0, 0x37800000, 0x17 ;  /* 0x3780000000037811 */ /* 0x000fc800078eb8ff */
[----:B------:R-:W-:-:S07]  /*31c0*/  LOP3.LUT R2, R3, R2, R4, 0xfe, !PT ;  /* 0x0000000203027212 */ /* 0x000fce00078efe04 */
.L_x_20511:
[----:B------:R-:W-:Y:S05]  /*31d0*/  BSYNC B0 ;  /* 0x0000000000007941 */ /* 0x000fea0003800000 */
.L_x_20510:
[----:B------:R-:W0:Y:S02]  /*31e0*/  F2I.S64.TRUNC R2, R2 ;  /* 0x0000000200027311 */ /* 0x000e24000020d900 */
[----:B0-----:R-:W-:Y:S01]  /*31f0*/  PRMT R0, R2, 0x7610, R0 ;  /* 0x0000761002007816 */ /* 0x001fe20000000000 */
[----:B------:R-:W-:Y:S06]  /*3200*/  BRA `(.L_x_20491) ;  /* 0x00000000009c7947 */ /* 0x000fec0003800000 */
.L_x_20503:
        /* <DEDUP_REMOVED lines=14> */
.L_x_20517:
[----:B------:R-:W-:Y:S05]  /*32f0*/  BSYNC B0 ;  /* 0x0000000000007941 */ /* 0x000fea0003800000 */
.L_x_20516:
[----:B------:R-:W0:Y:S02]  /*3300*/  F2I.S64.TRUNC R2, R2 ;  /* 0x0000000200027311 */ /* 0x000e24000020d900 */
[----:B0-----:R-:W-:Y:S01]  /*3310*/  PRMT R0, R2, 0x7610, R0 ;  /* 0x0000761002007816 */ /* 0x001fe20000000000 */
[----:B------:R-:W-:Y:S06]  /*3320*/  BRA `(.L_x_20491) ;  /* 0x0000000000547947 */ /* 0x000fec0003800000 */
.L_x_20490:
        /* <DEDUP_REMOVED lines=16> */
.L_x_20518:
[----:B------:R-:W-:Y:S01]  /*3430*/  PRMT R0, RZ, 0x7610, R0 ;  /* 0x00007610ff007816 */ /* 0x000fe20000000000 */
[----:B------:R-:W-:Y:S06]  /*3440*/  BRA `(.L_x_20491) ;  /* 0x00000000000c7947 */ /* 0x000fec0003800000 */
.L_x_20515:
[----:B------:R0:W5:Y:S01]  /*3450*/  LDG.E.U8 R0, desc[UR36][R4.64] ;  /* 0x0000002404007981 */ /* 0x000162000c1e1100 */
[----:B------:R-:W-:Y:S05]  /*3460*/  BRA `(.L_x_20491) ;  /* 0x0000000000047947 */ /* 0x000fea0003800000 */
.L_x_20514:
[----:B------:R0:W5:Y:S02]  /*3470*/  LDG.E.U8 R0, desc[UR36][R4.64] ;  /* 0x0000002404007981 */ /* 0x000164000c1e1100 */
.L_x_20491:
[----:B-----5:R-:W-:Y:S02]  /*3480*/  LOP3.LUT R8, R0, 0xff, RZ, 0xc0, !PT ;  /* 0x000000ff00087812 */ /* 0x020fe400078ec0ff */
[----:B------:R-:W-:Y:S02]  /*3490*/  LOP3.LUT R7, R19, 0xff, RZ, 0xc0, !PT ;  /* 0x000000ff13077812 */ /* 0x000fe400078ec0ff */
[----:B------:R-:W-:Y:S01]  /*34a0*/  MOV R0, 0x34d0 ;  /* 0x000034d000007802 */ /* 0x000fe20000000f00 */
[----:B01234-:R-:W-:-:S07]  /*34b0*/  IMAD.MOV.U32 R5, RZ, RZ, R8 ;  /* 0x000000ffff057224 */ /* 0x01ffce00078e0008 */
[----:B------:R-:W-:Y:S05]  /*34c0*/  CALL.REL.NOINC `($__internal_42_$__cuda_sm20_div_u16) ;  /* 0x000000d400e47944 */ /* 0x000fea0003c00000 */
        /* <DEDUP_REMOVED lines=14> */
.L_x_20522:
[----:B------:R3:W-:Y:S01]  /*35b0*/  STG.E.U8 desc[UR36][R16.64], R5 ;  /* 0x0000000510007986 */ /* 0x0007e2000c101124 */
[----:B------:R-:W-:Y:S05]  /*35c0*/  BRA `(.L_x_20524) ;  /* 0x0000000c00607947 */ /* 0x000fea0003800000 */
.L_x_20521:
[----:B------:R-:W-:-:S13]  /*35d0*/  ISETP.NE.AND P0, PT, R0, 0x2, PT ;  /* 0x000000020000780c */ /* 0x000fda0003f05270 */
[----:B------:R-:W-:Y:S05]  /*35e0*/  @!P0 BRA `(.L_x_20525) ;  /* 0x00000000002c8947 */ /* 0x000fea0003800000 */
[----:B------:R-:W-:-:S13]  /*35f0*/  ISETP.NE.AND P0, PT, R0, 0x3, PT ;  /* 0x000000030000780c */ /* 0x000fda0003f05270 */
[----:B------:R-:W-:Y:S05]  /*3600*/  @!P0 BRA `(.L_x_20526) ;  /* 0x0000000000188947 */ /* 0x000fea0003800000 */
[----:B------:R-:W-:-:S13]  /*3610*/  ISETP.NE.AND P0, PT, R0, 0x4, PT ;  /* 0x000000040000780c */ /* 0x000fda0003f05270 */
[----:B------:R-:W-:Y:S05]  /*3620*/  @P0 BRA `(.L_x_20523) ;  /* 0x0000000800ec0947 */ /* 0x000fea0003800000 */
[----:B------:R-:W-:Y:S01]  /*3630*/  LOP3.LUT R2, R5, 0xffff, RZ, 0xc0, !PT ;  /* 0x0000ffff05027812 */ /* 0x000fe200078ec0ff */
[----:B------:R-:W-:-:S05]  /*3640*/  IMAD.MOV.U32 R3, RZ, RZ, RZ ;  /* 0x000000ffff037224 */ /* 0x000fca00078e00ff */
[----:B------:R0:W-:Y:S01]  /*3650*/  STG.E.64 desc[UR36][R16.64], R2 ;  /* 0x0000000210007986 */ /* 0x0001e2000c101b24 */
[----:B------:R-:W-:Y:S05]  /*3660*/  BRA `(.L_x_20524) ;  /* 0x0000000c00387947 */ /* 0x000fea0003800000 */
.L_x_20526:
[----:B------:R-:W-:-:S05]  /*3670*/  LOP3.LUT R5, R5, 0xffff, RZ, 0xc0, !PT ;  /* 0x0000ffff05057812 */ /* 0x000fca00078ec0ff */
[----:B------:R1:W-:Y:S01]  /*3680*/  STG.E desc[UR36][R16.64], R5 ;  /* 0x0000000510007986 */ /* 0x0003e2000c101924 */
[----:B------:R-:W-:Y:S05]  /*3690*/  BRA `(.L_x_20524) ;  /* 0x0000000c002c7947 */ /* 0x000fea0003800000 */
.L_x_20525:
[----:B------:R2:W-:Y:S01]  /*36a0*/  STG.E.U16 desc[UR36][R16.64], R5 ;  /* 0x0000000510007986 */ /* 0x0005e2000c101524 */
[----:B------:R-:W-:Y:S05]  /*36b0*/  BRA `(.L_x_20524) ;  /* 0x0000000c00247947 */ /* 0x000fea0003800000 */
.L_x_20520:
[----:B------:R-:W-:-:S13]  /*36c0*/  ISETP.GT.AND P0, PT, R0, 0x6, PT ;  /* 0x000000060000780c */ /* 0x000fda0003f04270 */
[----:B------:R-:W-:Y:S05]  /*36d0*/  @P0 BRA `(.L_x_20527) ;  /* 0x00000000002c0947 */ /* 0x000fea0003800000 */
[----:B------:R-:W-:-:S13]  /*36e0*/  ISETP.NE.AND P0, PT, R0, 0x5, PT ;  /* 0x000000050000780c */ /* 0x000fda0003f05270 */
[----:B------:R-:W-:Y:S05]  /*36f0*/  @!P0 BRA `(.L_x_20528) ;  /* 0x0000000000148947 */ /* 0x000fea0003800000 */
[----:B------:R-:W-:-:S13]  /*3700*/  ISETP.NE.AND P0, PT, R0, 0x6, PT ;  /* 0x000000060000780c */ /* 0x000fda0003f05270 */
[----:B------:R-:W-:Y:S05]  /*3710*/  @P0 BRA `(.L_x_20523) ;  /* 0x0000000800b00947 */ /* 0x000fea0003800000 */
[----:B------:R-:W0:Y:S02]  /*3720*/  I2F.U16 R5, R5 ;  /* 0x0000000500057306 */ /* 0x000e240000101000 */
[----:B0-----:R0:W-:Y:S01]  /*3730*/  STG.E desc[UR36][R16.64], R5 ;  /* 0x0000000510007986 */ /* 0x0011e2000c101924 */
[----:B------:R-:W-:Y:S05]  /*3740*/  BRA `(.L_x_20524) ;  /* 0x0000000c00007947 */ /* 0x000fea0003800000 */
.L_x_20528:
[----:B------:R-:W0:Y:S02]  /*3750*/  I2F.U16 R0, R5 ;  /* 0x0000000500007306 */ /* 0x000e240000101000 */
[----:B0-----:R-:W-:-:S05]  /*3760*/  F2FP.F16.F32.PACK_AB R0, RZ, R0 ;  /* 0x00000000ff00723e */ /* 0x001fca00000000ff */
[----:B------:R0:W-:Y:S01]  /*3770*/  STG.E.U16 desc[UR36][R16.64], R0 ;  /* 0x0000000010007986 */ /* 0x0001e2000c101524 */
[----:B------:R-:W-:Y:S05]  /*3780*/  BRA `(.L_x_20524) ;  /* 0x0000000800f07947 */ /* 0x000fea0003800000 */
.L_x_20527:
[----:B------:R-:W-:-:S13]  /*3790*/  ISETP.NE.AND P0, PT, R0, 0x7, PT ;  /* 0x000000070000780c */ /* 0x000fda0003f05270 */
[----:B------:R-:W-:Y:S05]  /*37a0*/  @!P0 BRA `(.L_x_20529) ;  /* 0x0000000000348947 */ /* 0x000fea0003800000 */
[----:B------:R-:W-:-:S13]  /*37b0*/  ISETP.NE.AND P0, PT, R0, 0x8, PT ;  /* 0x000000080000780c */ /* 0x000fda0003f05270 */
[----:B------:R-:W-:Y:S05]  /*37c0*/  @!P0 BRA `(.L_x_20530) ;  /* 0x0000000000188947 */ /* 0x000fea0003800000 */
[----:B------:R-:W-:-:S13]  /*37d0*/  ISETP.NE.AND P0, PT, R0, 0x9, PT ;  /* 0x000000090000780c */ /* 0x000fda0003f05270 */
[----:B------:R-:W-:Y:S05]  /*37e0*/  @P0 BRA `(.L_x_20523) ;  /* 0x00000008007c0947 */ /* 0x000fea0003800000 */
[----:B------:R-:W0:Y:S01]  /*37f0*/  I2F.U16 R2, R5 ;  /* 0x0000000500027306 */ /* 0x000e220000101000 */
[----:B------:R-:W-:-:S05]  /*3800*/  IMAD.MOV.U32 R3, RZ, RZ, RZ ;  /* 0x000000ffff037224 */ /* 0x000fca00078e00ff */
[----:B0-----:R0:W-:Y:S01]  /*3810*/  STG.E.64 desc[UR36][R16.64], R2 ;  /* 0x0000000210007986 */ /* 0x0011e2000c101b24 */
[----:B------:R-:W-:Y:S05]  /*3820*/  BRA `(.L_x_20524) ;  /* 0x0000000800c87947 */ /* 0x000fea0003800000 */
.L_x_20530:
[----:B------:R-:W0:Y:S02]  /*3830*/  I2F.U16 R5, R5 ;  /* 0x0000000500057306 */ /* 0x000e240000101000 */
[----:B0-----:R-:W-:-:S04]  /*3840*/  F2FP.F16.F32.PACK_AB R3, RZ, R5 ;  /* 0x00000005ff03723e */ /* 0x001fc800000000ff */
[----:B------:R-:W-:-:S05]  /*3850*/  PRMT R3, R3, 0x5410, RZ ;  /* 0x0000541003037816 */ /* 0x000fca00000000ff */
[----:B------:R0:W-:Y:S01]  /*3860*/  STG.E desc[UR36][R16.64], R3 ;  /* 0x0000000310007986 */ /* 0x0001e2000c101924 */
[----:B------:R-:W-:Y:S05]  /*3870*/  BRA `(.L_x_20524) ;  /* 0x0000000800b47947 */ /* 0x000fea0003800000 */
.L_x_20529:
[----:B------:R-:W0:Y:S02]  /*3880*/  I2F.F64.U16 R2, R5 ;  /* 0x0000000500027312 */ /* 0x000e240000101800 */
[----:B0-----:R0:W-:Y:S01]  /*3890*/  STG.E.64 desc[UR36][R16.64], R2 ;  /* 0x0000000210007986 */ /* 0x0011e2000c101b24 */
[----:B------:R-:W-:Y:S05]  /*38a0*/  BRA `(.L_x_20524) ;  /* 0x0000000800a87947 */ /* 0x000fea0003800000 */
.L_x_20519:
        /* <DEDUP_REMOVED lines=8> */
[----:B------:R-:W-:-:S04]  /*3930*/  ISETP.GT.U32.AND P0, PT, R8, R7, PT ;  /* 0x000000070800720c */ /* 0x000fc80003f04070 */
[----:B------:R-:W-:-:S05]  /*3940*/  SEL R3, RZ, 0x1, P0 ;  /* 0x00000001ff037807 */ /* 0x000fca0000000000 */
[----:B------:R0:W-:Y:S01]  /*3950*/  STG.E.U8 desc[UR36][R16.64], R3 ;  /* 0x0000000310007986 */ /* 0x0001e2000c101124 */
[----:B------:R-:W-:Y:S05]  /*3960*/  BRA `(.L_x_20524) ;  /* 0x0000000800787947 */ /* 0x000fea0003800000 */
.L_x_20533:
[----:B------:R-:W0:Y:S01]  /*3970*/  I2F.F64.U16 R4, R5 ;  /* 0x0000000500047312 */ /* 0x000e220000101800 */
[----:B------:R-:W-:-:S05]  /*3980*/  CS2R R6, SRZ ;  /* 0x0000000000067805 */ /* 0x000fca000001ff00 */
[----:B0-----:R0:W-:Y:S01]  /*3990*/  STG.E.128 desc[UR36][R16.64], R4 ;  /* 0x0000000410007986 */ /* 0x0011e2000c101d24 */
[----:B------:R-:W-:Y:S05]  /*39a0*/  BRA `(.L_x_20524) ;  /* 0x0000000800687947 */ /* 0x000fea0003800000 */
.L_x_20532:
[----:B------:R-:W-:-:S13]  /*39b0*/  ISETP.NE.AND P0, PT, R0, 0xf, PT ;  /* 0x0000000f0000780c */ /* 0x000fda0003f05270 */
[----:B------:R-:W-:Y:S05]  /*39c0*/  @!P0 BRA `(.L_x_20534) ;  /* 0x0000000000b48947 */ /* 0x000fea0003800000 */
[----:B------:R-:W-:-:S13]  /*39d0*/  ISETP.NE.AND P0, PT, R0, 0x17, PT ;  /* 0x000000170000780c */ /* 0x000fda0003f05270 */
[----:B------:R-:W-:Y:S05]  /*39e0*/  @!P0 BRA `(.L_x_20535) ;  /* 0x0000000000548947 */ /* 0x000fea0003800000 */
[----:B------:R-:W-:-:S13]  /*39f0*/  ISETP.NE.AND P0, PT, R0, 0x18, PT ;  /* 0x000000180000780c */ /* 0x000fda0003f05270 */
[----:B------:R-:W-:Y:S05]  /*3a00*/  @P0 BRA `(.L_x_20523) ;  /* 0x0000000400f40947 */ /* 0x000fea0003800000 */
[----:B------:R-:W0:Y:S01]  /*3a10*/  I2F.U16 R5, R5 ;  /* 0x0000000500057306 */ /* 0x000e220000101000 */
        /* <DEDUP_REMOVED lines=14> */
.L_x_20537:
[----:B------:R-:W-:Y:S05]  /*3b00*/  BSYNC B0 ;  /* 0x0000000000007941 */ /* 0x000fea0003800000 */
.L_x_20536:
[----:B------:R-:W-:-:S05]  /*3b10*/  LOP3.LUT R3, R0, R3, RZ, 0xfc, !PT ;  /* 0x0000000300037212 */ /* 0x000fca00078efcff */
[----:B------:R0:W-:Y:S01]  /*3b20*/  STG.E.U8 desc[UR36][R16.64], R3 ;  /* 0x0000000310007986 */ /* 0x0001e2000c101124 */
[----:B------:R-:W-:Y:S05]  /*3b30*/  BRA `(.L_x_20524) ;  /* 0x0000000800047947 */ /* 0x000fea0003800000 */
.L_x_20535:
[----:B------:R-:W0:Y:S01]  /*3b40*/  I2F.U16 R5, R5 ;  /* 0x0000000500057306 */ /* 0x000e220000101000 */
        /* <DEDUP_REMOVED lines=12> */
.L_x_20539:
[----:B------:R-:W-:Y:S01]  /*3c10*/  IMAD.MOV.U32 R0, RZ, RZ, 0x7f ;  /* 0x0000007fff007424 */ /* 0x000fe200078e00ff */
[----:B------:R-:W-:-:S04]  /*3c20*/  ISETP.GT.U32.AND P0, PT, R2, 0x7f800000, PT ;  /* 0x7f8000000200780c */ /* 0x000fc80003f04070 */
[----:B------:R-:W-:-:S09]  /*3c30*/  SEL R0, R0, 0x7c, P0 ;  /* 0x0000007c00007807 */ /* 0x000fd20000000000 */
.L_x_20540:
[----:B------:R-:W-:Y:S05]  /*3c40*/  BSYNC B0 ;  /* 0x0000000000007941 */ /* 0x000fea0003800000 */
.L_x_20538:
[----:B------:R-:W-:-:S04]  /*3c50*/  LOP3.LUT R2, R5, 0x80000000, RZ, 0xc0, !PT ;  /* 0x8000000005027812 */ /* 0x000fc800078ec0ff */
[----:B------:R-:W-:-:S04]  /*3c60*/  SHF.R.U32.HI R3, RZ, 0x18, R2 ;  /* 0x00000018ff037819 */ /* 0x000fc80000011602 */
[----:B------:R-:W-:-:S05]  /*3c70*/  LOP3.LUT R3, R0, R3, RZ, 0xfc, !PT ;  /* 0x0000000300037212 */ /* 0x000fca00078efcff */
[----:B------:R0:W-:Y:S01]  /*3c80*/  STG.E.U8 desc[UR36][R16.64], R3 ;  /* 0x0000000310007986 */ /* 0x0001e2000c101124 */
[----:B------:R-:W-:Y:S05]  /*3c90*/  BRA `(.L_x_20524) ;  /* 0x0000000400ac7947 */ /* 0x000fea0003800000 */
.L_x_20534:
[----:B------:R-:W0:Y:S02]  /*3ca0*/  I2F.U16 R0, R5 ;  /* 0x0000000500007306 */ /* 0x000e240000101000 */
[----:B0-----:R-:W-:-:S05]  /*3cb0*/  F2FP.BF16.F32.PACK_AB R0, RZ, R0 ;  /* 0x00000000ff00723e */ /* 0x001fca00000010ff */
[----:B------:R0:W-:Y:S01]  /*3cc0*/  STG.E.U16 desc[UR36][R16.64], R0 ;  /* 0x0000000010007986 */ /* 0x0001e2000c101524 */
[----:B------:R-:W-:Y:S05]  /*3cd0*/  BRA `(.L_x_20524) ;  /* 0x00000004009c7947 */ /* 0x000fea0003800000 */
.L_x_20531:
        /* <DEDUP_REMOVED lines=10> */
.L_x_20543:
[----:B------:R-:W0:Y:S01]  /*3d80*/  I2F.U16 R5, R5 ;  /* 0x0000000500057306 */ /* 0x000e220000101000 */
        /* <DEDUP_REMOVED lines=16> */
.L_x_20546:
[----:B------:R-:W-:-:S04]  /*3e90*/  LOP3.LUT R2, R5, 0x80000000, RZ, 0xc0, !PT ;  /* 0x8000000005027812 */ /* 0x000fc800078ec0ff */
[----:B------:R-:W-:-:S04]  /*3ea0*/  SHF.R.U32.HI R3, RZ, 0x18, R2 ;  /* 0x00000018ff037819 */ /* 0x000fc80000011602 */
[----:B------:R-:W-:-:S04]  /*3eb0*/  LOP3.LUT R0, R0, R3, RZ, 0xfc, !PT ;  /* 0x0000000300007212 */ /* 0x000fc800078efcff */
[----:B------:R-:W-:-:S07]  /*3ec0*/  PRMT R8, R0, 0x7610, R8 ;  /* 0x0000761000087816 */ /* 0x000fce0000000008 */
.L_x_20545:
[----:B------:R-:W-:Y:S05]  /*3ed0*/  BSYNC B0 ;  /* 0x0000000000007941 */ /* 0x000fea0003800000 */
.L_x_20544:
[----:B------:R0:W-:Y:S01]  /*3ee0*/  STG.E.U8 desc[UR36][R16.64], R8 ;  /* 0x0000000810007986 */ /* 0x0001e2000c101124 */
[----:B------:R-:W-:Y:S05]  /*3ef0*/  BRA `(.L_x_20524) ;  /* 0x0000000400147947 */ /* 0x000fea0003800000 */
.L_x_20542:
        /* <DEDUP_REMOVED lines=17> */
.L_x_20549:
[----:B------:R-:W-:-:S04]  /*4010*/  LOP3.LUT R2, R5, 0x80000000, RZ, 0xc0, !PT ;  /* 0x8000000005027812 */ /* 0x000fc800078ec0ff */
[----:B------:R-:W-:-:S04]  /*4020*/  SHF.R.U32.HI R3, RZ, 0x18, R2 ;  /* 0x00000018ff037819 */ /* 0x000fc80000011602 */
[----:B------:R-:W-:-:S04]  /*4030*/  LOP3.LUT R0, R0, R3, RZ, 0xfc, !PT ;  /* 0x0000000300007212 */ /* 0x000fc800078efcff */
[----:B------:R-:W-:-:S07]  /*4040*/  PRMT R8, R0, 0x7610, R8 ;  /* 0x0000761000087816 */ /* 0x000fce0000000008 */
.L_x_20548:
[----:B------:R-:W-:Y:S05]  /*4050*/  BSYNC B0 ;  /* 0x0000000000007941 */ /* 0x000fea0003800000 */
.L_x_20547:
[----:B------:R0:W-:Y:S01]  /*4060*/  STG.E.U8 desc[UR36][R16.64], R8 ;  /* 0x0000000810007986 */ /* 0x0001e2000c101124 */
[----:B------:R-:W-:Y:S05]  /*4070*/  BRA `(.L_x_20524) ;  /* 0x0000000000b47947 */ /* 0x000fea0003800000 */
.L_x_20541:
[----:B------:R-:W-:-:S13]  /*4080*/  ISETP.NE.AND P0, PT, R0, 0x1c, PT ;  /* 0x0000001c0000780c */ /* 0x000fda0003f05270 */
[----:B------:R-:W-:Y:S05]  /*4090*/  @!P0 BRA `(.L_x_20550) ;  /* 0x0000000000a48947 */ /* 0x000fea0003800000 */
[----:B------:R-:W-:-:S13]  /*40a0*/  ISETP.NE.AND P0, PT, R0, 0x1d, PT ;  /* 0x0000001d0000780c */ /* 0x000fda0003f05270 */
[----:B------:R-:W-:Y:S05]  /*40b0*/  @!P0 BRA `(.L_x_20551) ;  /* 0x00000000008c8947 */ /* 0x000fea0003800000 */
[----:B------:R-:W-:-:S13]  /*40c0*/  ISETP.NE.AND P0, PT, R0, 0x2c, PT ;  /* 0x0000002c0000780c */ /* 0x000fda0003f05270 */
[----:B------:R-:W-:Y:S05]  /*40d0*/  @P0 BRA `(.L_x_20523) ;  /* 0x0000000000400947 */ /* 0x000fea0003800000 */
[----:B------:R-:W0:Y:S02]  /*40e0*/  I2F.U16 R4, R5 ;  /* 0x0000000500047306 */ /* 0x000e240000101000 */
        /* <DEDUP_REMOVED lines=15> */
.L_x_20523:
        /* <DEDUP_REMOVED lines=16> */
.L_x_20552:
[----:B------:R-:W-:Y:S05]  /*42e0*/  BRA `(.L_x_20524) ;  /* 0x0000000000187947 */ /* 0x000fea0003800000 */
.L_x_20551:
[----:B------:R-:W-:Y:S01]  /*42f0*/  LOP3.LUT R2, R5, 0xffff, RZ, 0xc0, !PT ;  /* 0x0000ffff05027812 */ /* 0x000fe200078ec0ff */
[----:B------:R-:W-:-:S05]  /*4300*/  IMAD.MOV.U32 R3, RZ, RZ, RZ ;  /* 0x000000ffff037224 */ /* 0x000fca00078e00ff */
[----:B------:R0:W-:Y:S01]  /*4310*/  STG.E.64 desc[UR36][R16.64], R2 ;  /* 0x0000000210007986 */ /* 0x0001e2000c101b24 */
[----:B------:R-:W-:Y:S05]  /*4320*/  BRA `(.L_x_20524) ;  /* 0x0000000000087947 */ /* 0x000fea0003800000 */
.L_x_20550:
[----:B------:R-:W-:-:S05]  /*4330*/  LOP3.LUT R5, R5, 0xffff, RZ, 0xc0, !PT ;  /* 0x0000ffff05057812 */ /* 0x000fca00078ec0ff */
[----:B------:R0:W-:Y:S02]  /*4340*/  STG.E desc[UR36][R16.64], R5 ;  /* 0x0000000510007986 */ /* 0x0001e4000c101924 */
.L_x_20524:
[----:B------:R-:W-:-:S04]  /*4350*/  IMAD R18, R18, 0x200, R23 ;  /* 0x0000020012127824 */ /* 0x000fc800078e0217 */
[----:B------:R-:W-:-:S07]  /*4360*/  VIADD R19, R18, 0x80 ;  /* 0x0000008012137836 */ /* 0x000fce0000000000 */
.L_x_20451:
[----:B------:R-:W-:Y:S05]  /*4370*/  BSYNC B6 ;  /* 0x0000000000067941 */ /* 0x000fea0003800000 */
.L_x_20450:
        /* <DEDUP_REMOVED lines=358> */
.L_x_20555:
        /* <DEDUP_REMOVED lines=20> */
.L_x_20559:
[----:B------:R3:W5:Y:S01]  /*5b20*/  LDG.E.U8 R22, desc[UR36][R4.64] ;  /* 0x0000002404167981 */ /* 0x000762000c1e1100 */
[----:B------:R-:W-:Y:S05]  /*5b30*/  BRA `(.L_x_20561) ;  /* 0x0000000c00647947 */ /* 0x000fea0003800000 */
.L_x_20558:
        /* <DEDUP_REMOVED lines=8> */
.L_x_20563:
[----:B------:R0:W5:Y:S01]  /*5bc0*/  LDG.E.U8 R22, desc[UR36][R4.64] ;  /* 0x0000002404167981 */ /* 0x000162000c1e1100 */
[----:B------:R-:W-:Y:S05]  /*5bd0*/  BRA `(.L_x_20561) ;  /* 0x0000000c003c7947 */ /* 0x000fea0003800000 */
.L_x_20562:
[----:B------:R0:W5:Y:S01]  /*5be0*/  LDG.E.U16 R22, desc[UR36][R4.64] ;  /* 0x0000002404167981 */ /* 0x000162000c1e1500 */
[----:B------:R-:W-:Y:S05]  /*5bf0*/  BRA `(.L_x_20561) ;  /* 0x0000000c00347947 */ /* 0x000fea0003800000 */
.L_x_20557:
        /* <DEDUP_REMOVED lines=10> */
.L_x_20565:
[----:B------:R-:W2:Y:S02]  /*5ca0*/  LDG.E.U16 R2, desc[UR36][R4.64] ;  /* 0x0000002404027981 */ /* 0x000ea4000c1e1500 */
[----:B--2---:R-:W-:-:S06]  /*5cb0*/  HADD2.F32 R2, -RZ, R2.H0_H0 ;  /* 0x20000002ff027230 */ /* 0x004fcc0000004100 */
[----:B------:R-:W0:Y:S02]  /*5cc0*/  F2I.S64.TRUNC R2, R2 ;  /* 0x0000000200027311 */ /* 0x000e24000020d900 */
[----:B0-----:R-:W-:Y:S01]  /*5cd0*/  PRMT R22, R2, 0x7610, R22 ;  /* 0x0000761002167816 */ /* 0x001fe20000000016 */
[----:B------:R-:W-:Y:S06]  /*5ce0*/  BRA `(.L_x_20561) ;  /* 0x0000000800f87947 */ /* 0x000fec0003800000 */
.L_x_20564:
        /* <DEDUP_REMOVED lines=10> */
.L_x_20567:
[----:B------:R-:W2:Y:S02]  /*5d90*/  LDG.E.U16 R4, desc[UR36][R4.64] ;  /* 0x0000002404047981 */ /* 0x000ea4000c1e1500 */
[----:B--2---:R-:W-:-:S06]  /*5da0*/  HADD2.F32 R2, -RZ, R4.H0_H0 ;  /* 0x20000004ff027230 */ /* 0x004fcc0000004100 */
[----:B------:R-:W0:Y:S02]  /*5db0*/  F2I.S64.TRUNC R2, R2 ;  /* 0x0000000200027311 */ /* 0x000e24000020d900 */
[----:B0-----:R-:W-:Y:S01]  /*5dc0*/  PRMT R22, R2, 0x7610, R22 ;  /* 0x0000761002167816 */ /* 0x001fe20000000016 */
[----:B------:R-:W-:Y:S06]  /*5dd0*/  BRA `(.L_x_20561) ;  /* 0x0000000800bc7947 */ /* 0x000fec0003800000 */
.L_x_20566:
[----:B------:R-:W2:Y:S02]  /*5de0*/  LDG.E.64 R2, desc[UR36][R4.64] ;  /* 0x0000002404027981 */ /* 0x000ea4000c1e1b00 */
[----:B--2---:R-:W0:Y:S02]  /*5df0*/  F2I.S64.F64.TRUNC R2, R2 ;  /* 0x0000000200027311 */ /* 0x004e24000030d900 */
[----:B0-----:R-:W-:Y:S01]  /*5e00*/  PRMT R22, R2, 0x7610, R22 ;  /* 0x0000761002167816 */ /* 0x001fe20000000016 */
[----:B------:R-:W-:Y:S06]  /*5e10*/  BRA `(.L_x_20561) ;  /* 0x0000000800ac7947 */ /* 0x000fec0003800000 */
.L_x_20556:
        /* <DEDUP_REMOVED lines=12> */
.L_x_20570:
[----:B------:R-:W2:Y:S02]  /*5ee0*/  LDG.E.64 R4, desc[UR36][R4.64] ;  /* 0x0000002404047981 */ /* 0x000ea4000c1e1b00 */
[----:B--2---:R-:W0:Y:S02]  /*5ef0*/  F2I.S64.F64.TRUNC R2, R4 ;  /* 0x0000000400027311 */ /* 0x004e24000030d900 */
[----:B0-----:R-:W-:Y:S01]  /*5f00*/  PRMT R22, R2, 0x7610, R22 ;  /* 0x0000761002167816 */ /* 0x001fe20000000016 */
[----:B------:R-:W-:Y:S06]  /*5f10*/  BRA `(.L_x_20561) ;  /* 0x00000008006c7947 */ /* 0x000fec0003800000 */
.L_x_20569:
        /* <DEDUP_REMOVED lines=28> */
.L_x_20572:
        /* <DEDUP_REMOVED lines=15> */
.L_x_20571:
[----:B------:R-:W2:Y:S02]  /*61d0*/  LDG.E.U16 R2, desc[UR36][R4.64] ;  /* 0x0000002404027981 */ /* 0x000ea4000c1e1500 */
[----:B--2---:R-:W-:-:S06]  /*61e0*/  IMAD.U32 R2, R2, 0x10000, RZ ;  /* 0x0001000002027824 */ /* 0x004fcc00078e00ff */
[----:B------:R-:W0:Y:S02]  /*61f0*/  F2I.S64.TRUNC R2, R2 ;  /* 0x0000000200027311 */ /* 0x000e24000020d900 */
[----:B0-----:R-:W-:Y:S01]  /*6200*/  PRMT R22, R2, 0x7610, R22 ;  /* 0x0000761002167816 */ /* 0x001fe20000000016 */
[----:B------:R-:W-:Y:S06]  /*6210*/  BRA `(.L_x_20561) ;  /* 0x0000000400ac7947 */ /* 0x000fec0003800000 */
.L_x_20568:
        /* <DEDUP_REMOVED lines=10> */
.L_x_20575:
        /* <DEDUP_REMOVED lines=21> */
.L_x_20579:
[----:B------:R-:W-:Y:S05]  /*6410*/  BSYNC B1 ;  /* 0x0000000000017941 */ /* 0x000fea0003800000 */
.L_x_20578:
[----:B------:R-:W-:Y:S01]  /*6420*/  IMAD.SHL.U32 R2, R2, 0x100000, RZ ;  /* 0x0010000002027824 */ /* 0x000fe200078e00ff */
[----:B------:R-:W-:-:S04]  /*6430*/  LEA R3, R0, 0x3b800000, 0x17 ;  /* 0x3b80000000037811 */ /* 0x000fc800078eb8ff */
[----:B------:R-:W-:-:S07]  /*6440*/  LOP3.LUT R2, R3, R2, R4, 0xfe, !PT ;  /* 0x0000000203027212 */ /* 0x000fce00078efe04 */
.L_x_20577:
[----:B------:R-:W-:Y:S05]  /*6450*/  BSYNC B0 ;  /* 0x0000000000007941 */ /* 0x000fea0003800000 */
.L_x_20576:
[----:B------:R-:W0:Y:S02]  /*6460*/  F2I.S64.TRUNC R2, R2 ;  /* 0x0000000200027311 */ /* 0x000e24000020d900 */
[----:B0-----:R-:W-:Y:S01]  /*6470*/  PRMT R22, R2, 0x7610, R22 ;  /* 0x0000761002167816 */ /* 0x001fe20000000016 */
[----:B------:R-:W-:Y:S06]  /*6480*/  BRA `(.L_x_20561) ;  /* 0x0000000400107947 */ /* 0x000fec0003800000 */
.L_x_20574:
        /* <DEDUP_REMOVED lines=21> */
.L_x_20583:
[----:B------:R-:W-:Y:S05]  /*65e0*/  BSYNC B1 ;  /* 0x0000000000017941 */ /* 0x000fea0003800000 */
.L_x_20582:
[----:B------:R-:W-:Y:S01]  /*65f0*/  IMAD.SHL.U32 R2, R2, 0x200000, RZ ;  /* 0x0020000002027824 */ /* 0x000fe200078e00ff */
[----:B------:R-:W-:-:S04]  /*6600*/  LEA R3, R0, 0x37800000, 0x17 ;  /* 0x3780000000037811 */ /* 0x000fc800078eb8ff */
[----:B------:R-:W-:-:S07]  /*6610*/  LOP3.LUT R2, R3, R2, R4, 0xfe, !PT ;  /* 0x0000000203027212 */ /* 0x000fce00078efe04 */
.L_x_20581:
[----:B------:R-:W-:Y:S05]  /*6620*/  BSYNC B0 ;  /* 0x0000000000007941 */ /* 0x000fea0003800000 */
.L_x_20580:
[----:B------:R-:W0:Y:S02]  /*6630*/  F2I.S64.TRUNC R2, R2 ;  /* 0x0000000200027311 */ /* 0x000e24000020d900 */
[----:B0-----:R-:W-:Y:S01]  /*6640*/  PRMT R22, R2, 0x7610, R22 ;  /* 0x0000761002167816 */ /* 0x001fe20000000016 */
[----:B------:R-:W-:Y:S06]  /*6650*/  BRA `(.L_x_20561) ;  /* 0x00000000009c7947 */ /* 0x000fec0003800000 */
.L_x_20573:
        /* <DEDUP_REMOVED lines=14> */
.L_x_20587:
[----:B------:R-:W-:Y:S05]  /*6740*/  BSYNC B0 ;  /* 0x0000000000007941 */ /* 0x000fea0003800000 */
.L_x_20586:
[----:B------:R-:W0:Y:S02]  /*6750*/  F2I.S64.TRUNC R2, R2 ;  /* 0x0000000200027311 */ /* 0x000e24000020d900 */
[----:B0-----:R-:W-:Y:S01]  /*6760*/  PRMT R22, R2, 0x7610, R22 ;  /* 0x0000761002167816 */ /* 0x001fe20000000016 */
[----:B------:R-:W-:Y:S06]  /*6770*/  BRA `(.L_x_20561) ;  /* 0x0000000000547947 */ /* 0x000fec0003800000 */
.L_x_20560:
        /* <DEDUP_REMOVED lines=16> */
.L_x_20588:
[----:B------:R-:W-:Y:S01]  /*6880*/  PRMT R22, RZ, 0x7610, R22 ;  /* 0x00007610ff167816 */ /* 0x000fe20000000016 */
[----:B------:R-:W-:Y:S06]  /*6890*/  BRA `(.L_x_20561) ;  /* 0x00000000000c7947 */ /* 0x000fec0003800000 */
.L_x_20585:
[----:B------:R2:W5:Y:S01]  /*68a0*/  LDG.E.U8 R22, desc[UR36][R4.64] ;  /* 0x0000002404167981 */ /* 0x000562000c1e1100 */
[----:B------:R-:W-:Y:S05]  /*68b0*/  BRA `(.L_x_20561) ;  /* 0x0000000000047947 */ /* 0x000fea0003800000 */
.L_x_20584:
[----:B------:R1:W5:Y:S02]  /*68c0*/  LDG.E.U8 R22, desc[UR36][R4.64] ;  /* 0x0000002404167981 */ /* 0x000364000c1e1100 */
.L_x_20561:
        /* <DEDUP_REMOVED lines=17> */
.L_x_20592:
[----:B------:R0:W5:Y:S01]  /*69e0*/  LDG.E.U8 R0, desc[UR36][R4.64] ;  /* 0x0000002404007981 */ /* 0x000162000c1e1100 */
[----:B------:R-:W-:Y:S05]  /*69f0*/  BRA `(.L_x_20594) ;  /* 0x0000000c00647947 */ /* 0x000fea0003800000 */
.L_x_20591:
        /* <DEDUP_REMOVED lines=8> */
.L_x_20596:
[----:B------:R3:W5:Y:S01]  /*6a80*/  LDG.E.U8 R0, desc[UR36][R4.64] ;  /* 0x0000002404007981 */ /* 0x000762000c1e1100 */
[----:B------:R-:W-:Y:S05]  /*6a90*/  BRA `(.L_x_20594) ;  /* 0x0000000c003c7947 */ /* 0x000fea0003800000 */
.L_x_20595:
[----:B------:R0:W5:Y:S01]  /*6aa0*/  LDG.E.U16 R0, desc[UR36][R4.64] ;  /* 0x0000002404007981 */ /* 0x000162000c1e1500 */
[----:B------:R-:W-:Y:S05]  /*6ab0*/  BRA `(.L_x_20594) ;  /* 0x0000000c00347947 */ /* 0x000fea0003800000 */
.L_x_20590:
        /* <DEDUP_REMOVED lines=10> */
.L_x_20598:
[----:B------:R-:W2:Y:S02]  /*6b60*/  LDG.E.U16 R2, desc[UR36][R4.64] ;  /* 0x0000002404027981 */ /* 0x000ea4000c1e1500 */
[----:B--2---:R-:W-:-:S06]  /*6b70*/  HADD2.F32 R2, -RZ, R2.H0_H0 ;  /* 0x20000002ff027230 */ /* 0x004fcc0000004100 */
[----:B------:R-:W0:Y:S02]  /*6b80*/  F2I.S64.TRUNC R2, R2 ;  /* 0x0000000200027311 */ /* 0x000e24000020d900 */
[----:B0-----:R-:W-:Y:S01]  /*6b90*/  PRMT R0, R2, 0x7610, R0 ;  /* 0x0000761002007816 */ /* 0x001fe20000000000 */
[----:B------:R-:W-:Y:S06]  /*6ba0*/  BRA `(.L_x_20594) ;  /* 0x0000000800f87947 */ /* 0x000fec0003800000 */
.L_x_20597:
        /* <DEDUP_REMOVED lines=10> */
.L_x_20600:
[----:B------:R-:W2:Y:S02]  /*6c50*/  LDG.E.U16 R4, desc[UR36][R4.64] ;  /* 0x0000002404047981 */ /* 0x000ea4000c1e1500 */
[----:B--2---:R-:W-:-:S06]  /*6c60*/  HADD2.F32 R2, -RZ, R4.H0_H0 ;  /* 0x20000004ff027230 */ /* 0x004fcc0000004100 */
[----:B------:R-:W0:Y:S02]  /*6c70*/  F2I.S64.TRUNC R2, R2 ;  /* 0x0000000200027311 */ /* 0x000e24000020d900 */
[----:B0-----:R-:W-:Y:S01]  /*6c80*/  PRMT R0, R2, 0x7610, R0 ;  /* 0x0000761002007816 */ /* 0x001fe20000000000 */
[----:B------:R-:W-:Y:S06]  /*6c90*/  BRA `(.L_x_20594) ;  /* 0x0000000800bc7947 */ /* 0x000fec0003800000 */
.L_x_20599:
[----:B------:R-:W2:Y:S02]  /*6ca0*/  LDG.E.64 R2, desc[UR36][R4.64] ;  /* 0x0000002404027981 */ /* 0x000ea4000c1e1b00 */
[----:B--2---:R-:W0:Y:S02]  /*6cb0*/  F2I.S64.F64.TRUNC R2, R2 ;  /* 0x0000000200027311 */ /* 0x004e24000030d900 */
[----:B0-----:R-:W-:Y:S01]  /*6cc0*/  PRMT R0, R2, 0x7610, R0 ;  /* 0x0000761002007816 */ /* 0x001fe20000000000 */
[----:B------:R-:W-:Y:S06]  /*6cd0*/  BRA `(.L_x_20594) ;  /* 0x0000000800ac7947 */ /* 0x000fec0003800000 */
.L_x_20589:
        /* <DEDUP_REMOVED lines=12> */
.L_x_20603:
[----:B------:R-:W2:Y:S02]  /*6da0*/  LDG.E.64 R4, desc[UR36][R4.64] ;  /* 0x0000002404047981 */ /* 0x000ea4000c1e1b00 */
[----:B--2---:R-:W0:Y:S02]  /*6db0*/  F2I.S64.F64.TRUNC R2, R4 ;  /* 0x0000000400027311 */ /* 0x004e24000030d900 */
[----:B0-----:R-:W-:Y:S01]  /*6dc0*/  PRMT R0, R2, 0x7610, R0 ;  /* 0x0000761002007816 */ /* 0x001fe20000000000 */
[----:B------:R-:W-:Y:S06]  /*6dd0*/  BRA `(.L_x_20594) ;  /* 0x00000008006c7947 */ /* 0x000fec0003800000 */
.L_x_20602:
        /* <DEDUP_REMOVED lines=28> */
.L_x_20605:
        /* <DEDUP_REMOVED lines=15> */
.L_x_20604:
[----:B------:R-:W2:Y:S02]  /*7090*/  LDG.E.U16 R2, desc[UR36][R4.64] ;  /* 0x0000002404027981 */ /* 0x000ea4000c1e1500 */
[----:B--2---:R-:W-:-:S06]  /*70a0*/  IMAD.U32 R2, R2, 0x10000, RZ ;  /* 0x0001000002027824 */ /* 0x004fcc00078e00ff */
[----:B------:R-:W0:Y:S02]  /*70b0*/  F2I.S64.TRUNC R2, R2 ;  /* 0x0000000200027311 */ /* 0x000e24000020d900 */
[----:B0-----:R-:W-:Y:S01]  /*70c0*/  PRMT R0, R2, 0x7610, R0 ;  /* 0x0000761002007816 */ /* 0x001fe20000000000 */
[----:B------:R-:W-:Y:S06]  /*70d0*/  BRA `(.L_x_20594) ;  /* 0x0000000400ac7947 */ /* 0x000fec0003800000 */
.L_x_20601:
        /* <DEDUP_REMOVED lines=10> */
.L_x_20608:
        /* <DEDUP_REMOVED lines=21> */
.L_x_20612:
[----:B------:R-:W-:Y:S05]  /*72d0*/  BSYNC B1 ;  /* 0x0000000000017941 */ /* 0x000fea0003800000 */
.L_x_20611:
[----:B------:R-:W-:Y:S01]  /*72e0*/  IMAD.SHL.U32 R2, R2, 0x100000, RZ ;  /* 0x0010000002027824 */ /* 0x000fe200078e00ff */
[----:B------:R-:W-:-:S04]  /*72f0*/  LEA R3, R0, 0x3b800000, 0x17 ;  /* 0x3b80000000037811 */ /* 0x000fc800078eb8ff */
[----:B------:R-:W-:-:S07]  /*7300*/  LOP3.LUT R2, R3, R2, R4, 0xfe, !PT ;  /* 0x0000000203027212 */ /* 0x000fce00078efe04 */
.L_x_20610:
[----:B------:R-:W-:Y:S05]  /*7310*/  BSYNC B0 ;  /* 0x0000000000007941 */ /* 0x000fea0003800000 */
.L_x_20609:
[----:B------:R-:W0:Y:S02]  /*7320*/  F2I.S64.TRUNC R2, R2 ;  /* 0x0000000200027311 */ /* 0x000e24000020d900 */
[----:B0-----:R-:W-:Y:S01]  /*7330*/  PRMT R0, R2, 0x7610, R0 ;  /* 0x0000761002007816 */ /* 0x001fe20000000000 */
[----:B------:R-:W-:Y:S06]  /*7340*/  BRA `(.L_x_20594) ;  /* 0x0000000400107947 */ /* 0x000fec0003800000 */
.L_x_20607:
        /* <DEDUP_REMOVED lines=21> */
.L_x_20616:
[----:B------:R-:W-:Y:S05]  /*74a0*/  BSYNC B1 ;  /* 0x0000000000017941 */ /* 0x000fea0003800000 */
.L_x_20615:
[----:B------:R-:W-:Y:S01]  /*74b0*/  IMAD.SHL.U32 R2, R2, 0x200000, RZ ;  /* 0x0020000002027824 */ /* 0x000fe200078e00ff */
[----:B------:R-:W-:-:S04]  /*74c0*/  LEA R3, R0, 0x37800000, 0x17 ;  /* 0x3780000000037811 */ /* 0x000fc800078eb8ff */
[----:B------:R-:W-:-:S07]  /*74d0*/  LOP3.LUT R2, R3, R2, R4, 0xfe, !PT ;  /* 0x0000000203027212 */ /* 0x000fce00078efe04 */
.L_x_20614:
[----:B------:R-:W-:Y:S05]  /*74e0*/  BSYNC B0 ;  /* 0x0000000000007941 */ /* 0x000fea0003800000 */
.L_x_20613:
[----:B------:R-:W0:Y:S02]  /*74f0*/  F2I.S64.TRUNC R2, R2 ;  /* 0x0000000200027311 */ /* 0x000e24000020d900 */
[----:B0-----:R-:W-:Y:S01]  /*7500*/  PRMT R0, R2, 0x7610, R0 ;  /* 0x0000761002007816 */ /* 0x001fe20000000000 */
[----:B------:R-:W-:Y:S06]  /*7510*/  BRA `(.L_x_20594) ;  /* 0x00000000009c7947 */ /* 0x000fec0003800000 */
.L_x_20606:
        /* <DEDUP_REMOVED lines=14> */
.L_x_20620:
[----:B------:R-:W-:Y:S05]  /*7600*/  BSYNC B0 ;  /* 0x0000000000007941 */ /* 0x000fea0003800000 */
.L_x_20619:
[----:B------:R-:W0:Y:S02]  /*7610*/  F2I.S64.TRUNC R2, R2 ;  /* 0x0000000200027311 */ /* 0x000e24000020d900 */
[----:B0-----:R-:W-:Y:S01]  /*7620*/  PRMT R0, R2, 0x7610, R0 ;  /* 0x0000761002007816 */ /* 0x001fe20000000000 */
[----:B------:R-:W-:Y:S06]  /*7630*/  BRA `(.L_x_20594) ;  /* 0x0000000000547947 */ /* 0x000fec0003800000 */
.L_x_20593:
        /* <DEDUP_REMOVED lines=16> */
.L_x_20621:
[----:B------:R-:W-:Y:S01]  /*7740*/  PRMT R0, RZ, 0x7610, R0 ;  /* 0x00007610ff007816 */ /* 0x000fe20000000000 */
[----:B------:R-:W-:Y:S06]  /*7750*/  BRA `(.L_x_20594) ;  /* 0x00000000000c7947 */ /* 0x000fec0003800000 */
.L_x_20618:
[----:B------:R1:W5:Y:S01]  /*7760*/  LDG.E.U8 R0, desc[UR36][R4.64] ;  /* 0x0000002404007981 */ /* 0x000362000c1e1100 */
[----:B------:R-:W-:Y:S05]  /*7770*/  BRA `(.L_x_20594) ;  /* 0x0000000000047947 */ /* 0x000fea0003800000 */
.L_x_20617:
[----:B------:R2:W5:Y:S02]  /*7780*/  LDG.E.U8 R0, desc[UR36][R4.64] ;  /* 0x0000002404007981 */ /* 0x000564000c1e1100 */
.L_x_20594:
        /* <DEDUP_REMOVED lines=19> */
.L_x_20625:
[----:B------:R0:W-:Y:S01]  /*78c0*/  STG.E.U8 desc[UR36][R16.64], R5 ;  /* 0x0000000510007986 */ /* 0x0001e2000c101124 */
[----:B------:R-:W-:Y:S05]  /*78d0*/  BRA `(.L_x_20627) ;  /* 0x0000000c00607947 */ /* 0x000fea0003800000 */
.L_x_20624:
        /* <DEDUP_REMOVED lines=10> */
.L_x_20629:
[----:B------:R-:W-:-:S05]  /*7980*/  LOP3.LUT R5, R5, 0xffff, RZ, 0xc0, !PT ;  /* 0x0000ffff05057812 */ /* 0x000fca00078ec0ff */
[----:B------:R0:W-:Y:S01]  /*7990*/  STG.E desc[UR36][R16.64], R5 ;  /* 0x0000000510007986 */ /* 0x0001e2000c101924 */
[----:B------:R-:W-:Y:S05]  /*79a0*/  BRA `(.L_x_20627) ;  /* 0x0000000c002c7947 */ /* 0x000fea0003800000 */
.L_x_20628:
[----:B------:R0:W-:Y:S01]  /*79b0*/  STG.E.U16 desc[UR36][R16.64], R5 ;  /* 0x0000000510007986 */ /* 0x0001e2000c101524 */
[----:B------:R-:W-:Y:S05]  /*79c0*/  BRA `(.L_x_20627) ;  /* 0x0000000c00247947 */ /* 0x000fea0003800000 */
.L_x_20623:
        /* <DEDUP_REMOVED lines=9> */
.L_x_20631:
[----:B------:R-:W0:Y:S02]  /*7a60*/  I2F.U16 R0, R5 ;  /* 0x0000000500007306 */ /* 0x000e240000101000 */
[----:B0-----:R-:W-:-:S05]  /*7a70*/  F2FP.F16.F32.PACK_AB R0, RZ, R0 ;  /* 0x00000000ff00723e */ /* 0x001fca00000000ff */
[----:B------:R0:W-:Y:S01]  /*7a80*/  STG.E.U16 desc[UR36][R16.64], R0 ;  /* 0x0000000010007986 */ /* 0x0001e2000c101524 */
[----:B------:R-:W-:Y:S05]  /*7a90*/  BRA `(.L_x_20627) ;  /* 0x0000000800f07947 */ /* 0x000fea0003800000 */
.L_x_20630:
        /* <DEDUP_REMOVED lines=10> */
.L_x_20633:
[----:B------:R-:W0:Y:S02]  /*7b40*/  I2F.U16 R5, R5 ;  /* 0x0000000500057306 */ /* 0x000e240000101000 */
[----:B0-----:R-:W-:-:S04]  /*7b50*/  F2FP.F16.F32.PACK_AB R3, RZ, R5 ;  /* 0x00000005ff03723e */ /* 0x001fc800000000ff */
[----:B------:R-:W-:-:S05]  /*7b60*/  PRMT R3, R3, 0x5410, RZ ;  /* 0x0000541003037816 */ /* 0x000fca00000000ff */
[----:B------:R0:W-:Y:S01]  /*7b70*/  STG.E desc[UR36][R16.64], R3 ;  /* 0x0000000310007986 */ /* 0x0001e2000c101924 */
[----:B------:R-:W-:Y:S05]  /*7b80*/  BRA `(.L_x_20627) ;  /* 0x0000000800b47947 */ /* 0x000fea0003800000 */
.L_x_20632:
[----:B------:R-:W0:Y:S02]  /*7b90*/  I2F.F64.U16 R2, R5 ;  /* 0x0000000500027312 */ /* 0x000e240000101800 */
[----:B0-----:R0:W-:Y:S01]  /*7ba0*/  STG.E.64 desc[UR36][R16.64], R2 ;  /* 0x0000000210007986 */ /* 0x0011e2000c101b24 */
[----:B------:R-:W-:Y:S05]  /*7bb0*/  BRA `(.L_x_20627) ;  /* 0x0000000800a87947 */ /* 0x000fea0003800000 */
.L_x_20622:
        /* <DEDUP_REMOVED lines=12> */
.L_x_20636:
[----:B------:R-:W0:Y:S01]  /*7c80*/  I2F.F64.U16 R4, R5 ;  /* 0x0000000500047312 */ /* 0x000e220000101800 */
[----:B------:R-:W-:-:S05]  /*7c90*/  CS2R R6, SRZ ;  /* 0x0000000000067805 */ /* 0x000fca000001ff00 */
[----:B0-----:R0:W-:Y:S01]  /*7ca0*/  STG.E.128 desc[UR36][R16.64], R4 ;  /* 0x0000000410007986 */ /* 0x0011e2000c101d24 */
[----:B------:R-:W-:Y:S05]  /*7cb0*/  BRA `(.L_x_20627) ;  /* 0x0000000800687947 */ /* 0x000fea0003800000 */
.L_x_20635:
        /* <DEDUP_REMOVED lines=21> */
.L_x_20640:
[----:B------:R-:W-:Y:S05]  /*7e10*/  BSYNC B0 ;  /* 0x0000000000007941 */ /* 0x000fea0003800000 */
.L_x_20639:
[----:B------:R-:W-:-:S05]  /*7e20*/  LOP3.LUT R3, R0, R3, RZ, 0xfc, !PT ;  /* 0x0000000300037212 */ /* 0x000fca00078efcff */
[----:B------:R0:W-:Y:S01]  /*7e30*/  STG.E.U8 desc[UR36][R16.64], R3 ;  /* 0x0000000310007986 */ /* 0x0001e2000c101124 */
[----:B------:R-:W-:Y:S05]  /*7e40*/  BRA `(.L_x_20627) ;  /* 0x0000000800047947 */ /* 0x000fea0003800000 */
.L_x_20638:
        /* <DEDUP_REMOVED lines=13> */
.L_x_20642:
[----:B------:R-:W-:Y:S01]  /*7f20*/  IMAD.MOV.U32 R0, RZ, RZ, 0x7f ;  /* 0x0000007fff007424 */ /* 0x000fe200078e00ff */
[----:B------:R-:W-:-:S04]  /*7f30*/  ISETP.GT.U32.AND P0, PT, R2, 0x7f800000, PT ;  /* 0x7f8000000200780c */ /* 0x000fc80003f04070 */
[----:B------:R-:W-:-:S09]  /*7f40*/  SEL R0, R0, 0x7c, P0 ;  /* 0x0000007c00007807 */ /* 0x000fd20000000000 */
.L_x_20643:
[----:B------:R-:W-:Y:S05]  /*7f50*/  BSYNC B0 ;  /* 0x0000000000007941 */ /* 0x000fea0003800000 */
.L_x_20641:
[----:B------:R-:W-:-:S04]  /*7f60*/  LOP3.LUT R2, R5, 0x80000000, RZ, 0xc0, !PT ;  /* 0x8000000005027812 */ /* 0x000fc800078ec0ff */
[----:B------:R-:W-:-:S04]  /*7f70*/  SHF.R.U32.HI R3, RZ, 0x18, R2 ;  /* 0x00000018ff037819 */ /* 0x000fc80000011602 */
[----:B------:R-:W-:-:S05]  /*7f80*/  LOP3.LUT R3, R0, R3, RZ, 0xfc, !PT ;  /* 0x0000000300037212 */ /* 0x000fca00078efcff */
[----:B------:R0:W-:Y:S01]  /*7f90*/  STG.E.U8 desc[UR36][R16.64], R3 ;  /* 0x0000000310007986 */ /* 0x0001e2000c101124 */
[----:B------:R-:W-:Y:S05]  /*7fa0*/  BRA `(.L_x_20627) ;  /* 0x0000000400ac7947 */ /* 0x000fea0003800000 */
.L_x_20637:
[----:B------:R-:W0:Y:S02]  /*7fb0*/  I2F.U16 R0, R5 ;  /* 0x0000000500007306 */ /* 0x000e240000101000 */
[----:B0-----:R-:W-:-:S05]  /*7fc0*/  F2FP.BF16.F32.PACK_AB R0, RZ, R0 ;  /* 0x00000000ff00723e */ /* 0x001fca00000010ff */
[----:B------:R0:W-:Y:S01]  /*7fd0*/  STG.E.U16 desc[UR36][R16.64], R0 ;  /* 0x0000000010007986 */ /* 0x0001e2000c101524 */
[----:B------:R-:W-:Y:S05]  /*7fe0*/  BRA `(.L_x_20627) ;  /* 0x00000004009c7947 */ /* 0x000fea0003800000 */
.L_x_20634:
        /* <DEDUP_REMOVED lines=10> */
.L_x_20646:
        /* <DEDUP_REMOVED lines=17> */
.L_x_20649:
[----:B------:R-:W-:-:S04]  /*81a0*/  LOP3.LUT R2, R5, 0x80000000, RZ, 0xc0, !PT ;  /* 0x8000000005027812 */ /* 0x000fc800078ec0ff */
[----:B------:R-:W-:-:S04]  /*81b0*/  SHF.R.U32.HI R3, RZ, 0x18, R2 ;  /* 0x00000018ff037819 */ /* 0x000fc80000011602 */
[----:B------:R-:W-:-:S04]  /*81c0*/  LOP3.LUT R0, R0, R3, RZ, 0xfc, !PT ;  /* 0x0000000300007212 */ /* 0x000fc800078efcff */
[----:B------:R-:W-:-:S07]  /*81d0*/  PRMT R8, R0, 0x7610, R8 ;  /* 0x0000761000087816 */ /* 0x000fce0000000008 */
.L_x_20648:
[----:B------:R-:W-:Y:S05]  /*81e0*/  BSYNC B0 ;  /* 0x0000000000007941 */ /* 0x000fea0003800000 */
.L_x_20647:
[----:B------:R3:W-:Y:S01]  /*81f0*/  STG.E.U8 desc[UR36][R16.64], R8 ;  /* 0x0000000810007986 */ /* 0x0007e2000c101124 */
[----:B------:R-:W-:Y:S05]  /*8200*/  BRA `(.L_x_20627) ;  /* 0x0000000400147947 */ /* 0x000fea0003800000 */
.L_x_20645:
        /* <DEDUP_REMOVED lines=17> */
.L_x_20652:
[----:B------:R-:W-:-:S04]  /*8320*/  LOP3.LUT R2, R5, 0x80000000, RZ, 0xc0, !PT ;  /* 0x8000000005027812 */ /* 0x000fc800078ec0ff */
[----:B------:R-:W-:-:S04]  /*8330*/  SHF.R.U32.HI R3, RZ, 0x18, R2 ;  /* 0x00000018ff037819 */ /* 0x000fc80000011602 */
[----:B------:R-:W-:-:S04]  /*8340*/  LOP3.LUT R0, R0, R3, RZ, 0xfc, !PT ;  /* 0x0000000300007212 */ /* 0x000fc800078efcff */
[----:B------:R-:W-:-:S07]  /*8350*/  PRMT R8, R0, 0x7610, R8 ;  /* 0x0000761000087816 */ /* 0x000fce0000000008 */
.L_x_20651:
[----:B------:R-:W-:Y:S05]  /*8360*/  BSYNC B0 ;  /* 0x0000000000007941 */ /* 0x000fea0003800000 */
.L_x_20650:
[----:B------:R0:W-:Y:S01]  /*8370*/  STG.E.U8 desc[UR36][R16.64], R8 ;  /* 0x0000000810007986 */ /* 0x0001e2000c101124 */
[----:B------:R-:W-:Y:S05]  /*8380*/  BRA `(.L_x_20627) ;  /* 0x0000000000b47947 */ /* 0x000fea0003800000 */
.L_x_20644:
        /* <DEDUP_REMOVED lines=22> */
.L_x_20626:
        /* <DEDUP_REMOVED lines=16> */
.L_x_20655:
[----:B------:R-:W-:Y:S05]  /*85f0*/  BRA `(.L_x_20627) ;  /* 0x0000000000187947 */ /* 0x000fea0003800000 */
.L_x_20654:
[----:B------:R-:W-:Y:S01]  /*8600*/  LOP3.LUT R2, R5, 0xffff, RZ, 0xc0, !PT ;  /* 0x0000ffff05027812 */ /* 0x000fe200078ec0ff */
[----:B------:R-:W-:-:S05]  /*8610*/  IMAD.MOV.U32 R3, RZ, RZ, RZ ;  /* 0x000000ffff037224 */ /* 0x000fca00078e00ff */
[----:B------:R2:W-:Y:S01]  /*8620*/  STG.E.64 desc[UR36][R16.64], R2 ;  /* 0x0000000210007986 */ /* 0x0005e2000c101b24 */
[----:B------:R-:W-:Y:S05]  /*8630*/  BRA `(.L_x_20627) ;  /* 0x0000000000087947 */ /* 0x000fea0003800000 */
.L_x_20653:
[----:B------:R-:W-:-:S05]  /*8640*/  LOP3.LUT R5, R5, 0xffff, RZ, 0xc0, !PT ;  /* 0x0000ffff05057812 */ /* 0x000fca00078ec0ff */
[----:B------:R0:W-:Y:S02]  /*8650*/  STG.E desc[UR36][R16.64], R5 ;  /* 0x0000000510007986 */ /* 0x0001e4000c101924 */
.L_x_20627:
[----:B------:R-:W-:-:S07]  /*8660*/  VIADD R19, R19, 0x80 ;  /* 0x0000008013137836 */ /* 0x000fce0000000000 */
.L_x_20554:
[----:B------:R-:W-:Y:S05]  /*8670*/  BSYNC B6 ;  /* 0x0000000000067941 */ /* 0x000fea0003800000 */
.L_x_20553:
        /* <DEDUP_REMOVED lines=358> */
.L_x_20658:
        /* <DEDUP_REMOVED lines=20> */
.L_x_20662:
[----:B------:R4:W5:Y:S01]  /*9e20*/  LDG.E.U8 R22, desc[UR36][R4.64] ;  /* 0x0000002404167981 */ /* 0x000962000c1e1100 */
[----:B------:R-:W-:Y:S05]  /*9e30*/  BRA `(.L_x_20664) ;  /* 0x0000000c00647947 */ /* 0x000fea0003800000 */
.L_x_20661:
        /* <DEDUP_REMOVED lines=8> */
.L_x_20666:
[----:B------:R0:W5:Y:S01]  /*9ec0*/  LDG.E.U8 R22, desc[UR36][R4.64] ;  /* 0x0000002404167981 */ /* 0x000162000c1e1100 */
[----:B------:R-:W-:Y:S05]  /*9ed0*/  BRA `(.L_x_20664) ;  /* 0x0000000c003c7947 */ /* 0x000fea0003800000 */
.L_x_20665:
[----:B------:R0:W5:Y:S01]  /*9ee0*/  LDG.E.U16 R22, desc[UR36][R4.64] ;  /* 0x0000002404167981 */ /* 0x000162000c1e1500 */
[----:B------:R-:W-:Y:S05]  /*9ef0*/  BRA `(.L_x_20664) ;  /* 0x0000000c00347947 */ /* 0x000fea0003800000 */
.L_x_20660:
        /* <DEDUP_REMOVED lines=10> */
.L_x_20668:
[----:B------:R-:W2:Y:S02]  /*9fa0*/  LDG.E.U16 R2, desc[UR36][R4.64] ;  /* 0x0000002404027981 */ /* 0x000ea4000c1e1500 */
[----:B--2---:R-:W-:-:S06]  /*9fb0*/  HADD2.F32 R2, -RZ, R2.H0_H0 ;  /* 0x20000002ff027230 */ /* 0x004fcc0000004100 */
[----:B------:R-:W0:Y:S02]  /*9fc0*/  F2I.S64.TRUNC R2, R2 ;  /* 0x0000000200027311 */ /* 0x000e24000020d900 */
[----:B0-----:R-:W-:Y:S01]  /*9fd0*/  PRMT R22, R2, 0x7610, R22 ;  /* 0x0000761002167816 */ /* 0x001fe20000000016 */
[----:B------:R-:W-:Y:S06]  /*9fe0*/  BRA `(.L_x_20664) ;  /* 0x0000000800f87947 */ /* 0x000fec0003800000 */
.L_x_20667:
        /* <DEDUP_REMOVED lines=10> */
.L_x_20670:
[----:B------:R-:W2:Y:S02]  /*a090*/  LDG.E.U16 R4, desc[UR36][R4.64] ;  /* 0x0000002404047981 */ /* 0x000ea4000c1e1500 */
[----:B--2---:R-:W-:-:S06]  /*a0a0*/  HADD2.F32 R2, -RZ, R4.H0_H0 ;  /* 0x20000004ff027230 */ /* 0x004fcc0000004100 */
[----:B------:R-:W0:Y:S02]  /*a0b0*/  F2I.S64.TRUNC R2, R2 ;  /* 0x0000000200027311 */ /* 0x000e24000020d900 */
[----:B0-----:R-:W-:Y:S01]  /*a0c0*/  PRMT R22, R2, 0x7610, R22 ;  /* 0x0000761002167816 */ /* 0x001fe20000000016 */
[----:B------:R-:W-:Y:S06]  /*a0d0*/  BRA `(.L_x_20664) ;  /* 0x0000000800bc7947 */ /* 0x000fec0003800000 */
.L_x_20669:
[----:B------:R-:W2:Y:S02]  /*a0e0*/  LDG.E.64 R2, desc[UR36][R4.64] ;  /* 0x0000002404027981 */ /* 0x000ea4000c1e1b00 */
[----:B--2---:R-:W0:Y:S02]  /*a0f0*/  F2I.S64.F64.TRUNC R2, R2 ;  /* 0x0000000200027311 */ /* 0x004e24000030d900 */
[----:B0-----:R-:W-:Y:S01]  /*a100*/  PRMT R22, R2, 0x7610, R22 ;  /* 0x0000761002167816 */ /* 0x001fe20000000016 */
[----:B------:R-:W-:Y:S06]  /*a110*/  BRA `(.L_x_20664) ;  /* 0x0000000800ac7947 */ /* 0x000fec0003800000 */
.L_x_20659:
        /* <DEDUP_REMOVED lines=12> */
.L_x_20673:
[----:B------:R-:W2:Y:S02]  /*a1e0*/  LDG.E.64 R4, desc[UR36][R4.64] ;  /* 0x0000002404047981 */ /* 0x000ea4000c1e1b00 */
[----:B--2---:R-:W0:Y:S02]  /*a1f0*/  F2I.S64.F64.TRUNC R2, R4 ;  /* 0x0000000400027311 */ /* 0x004e24000030d900 */
[----:B0-----:R-:W-:Y:S01]  /*a200*/  PRMT R22, R2, 0x7610, R22 ;  /* 0x0000761002167816 */ /* 0x001fe20000000016 */
[----:B------:R-:W-:Y:S06]  /*a210*/  BRA `(.L_x_20664) ;  /* 0x00000008006c7947 */ /* 0x000fec0003800000 */
.L_x_20672:
        /* <DEDUP_REMOVED lines=28> */
.L_x_20675:
        /* <DEDUP_REMOVED lines=15> */
.L_x_20674:
[----:B------:R-:W2:Y:S02]  /*a4d0*/  LDG.E.U16 R2, desc[UR36][R4.64] ;  /* 0x0000002404027981 */ /* 0x000ea4000c1e1500 */
[----:B--2---:R-:W-:-:S06]  /*a4e0*/  IMAD.U32 R2, R2, 0x10000, RZ ;  /* 0x0001000002027824 */ /* 0x004fcc00078e00ff */
[----:B------:R-:W0:Y:S02]  /*a4f0*/  F2I.S64.TRUNC R2, R2 ;  /* 0x0000000200027311 */ /* 0x000e24000020d900 */
[----:B0-----:R-:W-:Y:S01]  /*a500*/  PRMT R22, R2, 0x7610, R22 ;  /* 0x0000761002167816 */ /* 0x001fe20000000016 */
[----:B------:R-:W-:Y:S06]  /*a510*/  BRA `(.L_x_20664) ;  /* 0x0000000400ac7947 */ /* 0x000fec0003800000 */
.L_x_20671:
        /* <DEDUP_REMOVED lines=10> */
.L_x_20678:
        /* <DEDUP_REMOVED lines=21> */
.L_x_20682:
[----:B------:R-:W-:Y:S05]  /*a710*/  BSYNC B1 ;  /* 0x0000000000017941 */ /* 0x000fea0003800000 */
.L_x_20681:
[----:B------:R-:W-:Y:S01]  /*a720*/  IMAD.SHL.U32 R2, R2, 0x100000, RZ ;  /* 0x0010000002027824 */ /* 0x000fe200078e00ff */
[----:B------:R-:W-:-:S04]  /*a730*/  LEA R3, R0, 0x3b800000, 0x17 ;  /* 0x3b80000000037811 */ /* 0x000fc800078eb8ff */
[----:B------:R-:W-:-:S07]  /*a740*/  LOP3.LUT R2, R3, R2, R4, 0xfe, !PT ;  /* 0x0000000203027212 */ /* 0x000fce00078efe04 */
.L_x_20680:
[----:B------:R-:W-:Y:S05]  /*a750*/  BSYNC B0 ;  /* 0x0000000000007941 */ /* 0x000fea0003800000 */
.L_x_20679:
[----:B------:R-:W0:Y:S02]  /*a760*/  F2I.S64.TRUNC R2, R2 ;  /* 0x0000000200027311 */ /* 0x000e24000020d900 */
[----:B0-----:R-:W-:Y:S01]  /*a770*/  PRMT R22, R2, 0x7610, R22 ;  /* 0x0000761002167816 */ /* 0x001fe20000000016 */
[----:B------:R-:W-:Y:S06]  /*a780*/  BRA `(.L_x_20664) ;  /* 0x0000000400107947 */ /* 0x000fec0003800000 */
.L_x_20677:
        /* <DEDUP_REMOVED lines=21> */
.L_x_20686:
[----:B------:R-:W-:Y:S05]  /*a8e0*/  BSYNC B1 ;  /* 0x0000000000017941 */ /* 0x000fea0003800000 */
.L_x_20685:
[----:B------:R-:W-:Y:S01]  /*a8f0*/  IMAD.SHL.U32 R2, R2, 0x200000, RZ ;  /* 0x0020000002027824 */ /* 0x000fe200078e00ff */
[----:B------:R-:W-:-:S04]  /*a900*/  LEA R3, R0, 0x37800000, 0x17 ;  /* 0x3780000000037811 */ /* 0x000fc800078eb8ff */
[----:B------:R-:W-:-:S07]  /*a910*/  LOP3.LUT R2, R3, R2, R4, 0xfe, !PT ;  /* 0x0000000203027212 */ /* 0x000fce00078efe04 */
.L_x_20684:
[----:B------:R-:W-:Y:S05]  /*a920*/  BSYNC B0 ;  /* 0x0000000000007941 */ /* 0x000fea0003800000 */
.L_x_20683:
[----:B------:R-:W0:Y:S02]  /*a930*/  F2I.S64.TRUNC R2, R2 ;  /* 0x0000000200027311 */ /* 0x000e24000020d900 */
[----:B0-----:R-:W-:Y:S01]  /*a940*/  PRMT R22, R2, 0x7610, R22 ;  /* 0x0000761002167816 */ /* 0x001fe20000000016 */
[----:B------:R-:W-:Y:S06]  /*a950*/  BRA `(.L_x_20664) ;  /* 0x00000000009c7947 */ /* 0x000fec0003800000 */
.L_x_20676:
        /* <DEDUP_REMOVED lines=14> */
.L_x_20690:
[----:B------:R-:W-:Y:S05]  /*aa40*/  BSYNC B0 ;  /* 0x0000000000007941 */ /* 0x000fea0003800000 */
.L_x_20689:
[----:B------:R-:W0:Y:S02]  /*aa50*/  F2I.S64.TRUNC R2, R2 ;  /* 0x0000000200027311 */ /* 0x000e24000020d900 */
[----:B0-----:R-:W-:Y:S01]  /*aa60*/  PRMT R22, R2, 0x7610, R22 ;  /* 0x0000761002167816 */ /* 0x001fe20000000016 */
[----:B------:R-:W-:Y:S06]  /*aa70*/  BRA `(.L_x_20664) ;  /* 0x0000000000547947 */ /* 0x000fec0003800000 */
.L_x_20663:
        /* <DEDUP_REMOVED lines=16> */
.L_x_20691:
[----:B------:R-:W-:Y:S01]  /*ab80*/  PRMT R22, RZ, 0x7610, R22 ;  /* 0x00007610ff167816 */ /* 0x000fe20000000016 */
[----:B------:R-:W-:Y:S06]  /*ab90*/  BRA `(.L_x_20664) ;  /* 0x00000000000c7947 */ /* 0x000fec0003800000 */
.L_x_20688:
[----:B------:R2:W5:Y:S01]  /*aba0*/  LDG.E.U8 R22, desc[UR36][R4.64] ;  /* 0x0000002404167981 */ /* 0x000562000c1e1100 */
[----:B------:R-:W-:Y:S05]  /*abb0*/  BRA `(.L_x_20664) ;  /* 0x0000000000047947 */ /* 0x000fea0003800000 */
.L_x_20687:
[----:B------:R1:W5:Y:S02]  /*abc0*/  LDG.E.U8 R22, desc[UR36][R4.64] ;  /* 0x0000002404167981 */ /* 0x000364000c1e1100 */
.L_x_20664:
        /* <DEDUP_REMOVED lines=17> */
.L_x_20695:
[----:B------:R4:W5:Y:S01]  /*ace0*/  LDG.E.U8 R0, desc[UR36][R4.64] ;  /* 0x0000002404007981 */ /* 0x000962000c1e1100 */
[----:B------:R-:W-:Y:S05]  /*acf0*/  BRA `(.L_x_20697) ;  /* 0x0000000c00647947 */ /* 0x000fea0003800000 */
.L_x_20694:
        /* <DEDUP_REMOVED lines=8> */
.L_x_20699:
[----:B------:R2:W5:Y:S01]  /*ad80*/  LDG.E.U8 R0, desc[UR36][R4.64] ;  /* 0x0000002404007981 */ /* 0x000562000c1e1100 */
[----:B------:R-:W-:Y:S05]  /*ad90*/  BRA `(.L_x_20697) ;  /* 0x0000000c003c7947 */ /* 0x000fea0003800000 */
.L_x_20698:
[----:B------:R0:W5:Y:S01]  /*ada0*/  LDG.E.U16 R0, desc[UR36][R4.64] ;  /* 0x0000002404007981 */ /* 0x000162000c1e1500 */
[----:B------:R-:W-:Y:S05]  /*adb0*/  BRA `(.L_x_20697) ;  /* 0x0000000c00347947 */ /* 0x000fea0003800000 */
.L_x_20693:
        /* <DEDUP_REMOVED lines=10> */
.L_x_20701:
[----:B------:R-:W2:Y:S02]  /*ae60*/  LDG.E.U16 R2, desc[UR36][R4.64] ;  /* 0x0000002404027981 */ /* 0x000ea4000c1e1500 */
[----:B--2---:R-:W-:-:S06]  /*ae70*/  HADD2.F32 R2, -RZ, R2.H0_H0 ;  /* 0x20000002ff027230 */ /* 0x004fcc0000004100 */
[----:B------:R-:W0:Y:S02]  /*ae80*/  F2I.S64.TRUNC R2, R2 ;  /* 0x0000000200027311 */ /* 0x000e24000020d900 */
[----:B0-----:R-:W-:Y:S01]  /*ae90*/  PRMT R0, R2, 0x7610, R0 ;  /* 0x0000761002007816 */ /* 0x001fe20000000000 */
[----:B------:R-:W-:Y:S06]  /*aea0*/  BRA `(.L_x_20697) ;  /* 0x0000000800f87947 */ /* 0x000fec0003800000 */
.L_x_20700:
        /* <DEDUP_REMOVED lines=10> */
.L_x_20703:
[----:B------:R-:W2:Y:S02]  /*af50*/  LDG.E.U16 R4, desc[UR36][R4.64] ;  /* 0x0000002404047981 */ /* 0x000ea4000c1e1500 */
[----:B--2---:R-:W-:-:S06]  /*af60*/  HADD2.F32 R2, -RZ, R4.H0_H0 ;  /* 0x20000004ff027230 */ /* 0x004fcc0000004100 */
[----:B------:R-:W0:Y:S02]  /*af70*/  F2I.S64.TRUNC R2, R2 ;  /* 0x0000000200027311 */ /* 0x000e24000020d900 */
[----:B0-----:R-:W-:Y:S01]  /*af80*/  PRMT R0, R2, 0x7610, R0 ;  /* 0x0000761002007816 */ /* 0x001fe20000000000 */
[----:B------:R-:W-:Y:S06]  /*af90*/  BRA `(.L_x_20697) ;  /* 0x0000000800bc7947 */ /* 0x000fec0003800000 */
.L_x_20702:
[----:B------:R-:W2:Y:S02]  /*afa0*/  LDG.E.64 R2, desc[UR36][R4.64] ;  /* 0x0000002404027981 */ /* 0x000ea4000c1e1b00 */
[----:B--2---:R-:W0:Y:S02]  /*afb0*/  F2I.S64.F64.TRUNC R2, R2 ;  /* 0x0000000200027311 */ /* 0x004e24000030d900 */
[----:B0-----:R-:W-:Y:S01]  /*afc0*/  PRMT R0, R2, 0x7610, R0 ;  /* 0x0000761002007816 */ /* 0x001fe20000000000 */
[----:B------:R-:W-:Y:S06]  /*afd0*/  BRA `(.L_x_20697) ;  /* 0x0000000800ac7947 */ /* 0x000fec0003800000 */
.L_x_20692:
        /* <DEDUP_REMOVED lines=12> */
.L_x_20706:
[----:B------:R-:W2:Y:S02]  /*b0a0*/  LDG.E.64 R4, desc[UR36][R4.64] ;  /* 0x0000002404047981 */ /* 0x000ea4000c1e1b00 */
[----:B--2---:R-:W0:Y:S02]  /*b0b0*/  F2I.S64.F64.TRUNC R2, R4 ;  /* 0x0000000400027311 */ /* 0x004e24000030d900 */
[----:B0-----:R-:W-:Y:S01]  /*b0c0*/  PRMT R0, R2, 0x7610, R0 ;  /* 0x0000761002007816 */ /* 0x001fe20000000000 */
[----:B------:R-:W-:Y:S06]  /*b0d0*/  BRA `(.L_x_20697) ;  /* 0x00000008006c7947 */ /* 0x000fec0003800000 */
.L_x_20705:
        /* <DEDUP_REMOVED lines=28> */
.L_x_20708:
        /* <DEDUP_REMOVED lines=15> */
.L_x_20707:
[----:B------:R-:W2:Y:S02]  /*b390*/  LDG.E.U16 R2, desc[UR36][R4.64] ;  /* 0x0000002404027981 */ /* 0x000ea4000c1e1500 */
[----:B--2---:R-:W-:-:S06]  /*b3a0*/  IMAD.U32 R2, R2, 0x10000, RZ ;  /* 0x0001000002027824 */ /* 0x004fcc00078e00ff */
[----:B------:R-:W0:Y:S02]  /*b3b0*/  F2I.S64.TRUNC R2, R2 ;  /* 0x0000000200027311 */ /* 0x000e24000020d900 */
[----:B0-----:R-:W-:Y:S01]  /*b3c0*/  PRMT R0, R2, 0x7610, R0 ;  /* 0x0000761002007816 */ /* 0x001fe20000000000 */
[----:B------:R-:W-:Y:S06]  /*b3d0*/  BRA `(.L_x_20697) ;  /* 0x0000000400ac7947 */ /* 0x000fec0003800000 */
.L_x_20704:
        /* <DEDUP_REMOVED lines=10> */
.L_x_20711:
        /* <DEDUP_REMOVED lines=21> */
.L_x_20715:
[----:B------:R-:W-:Y:S05]  /*b5d0*/  BSYNC B1 ;  /* 0x0000000000017941 */ /* 0x000fea0003800000 */
.L_x_20714:
[----:B------:R-:W-:Y:S01]  /*b5e0*/  IMAD.SHL.U32 R2, R2, 0x100000, RZ ;  /* 0x0010000002027824 */ /* 0x000fe200078e00ff */
[----:B------:R-:W-:-:S04]  /*b5f0*/  LEA R3, R0, 0x3b800000, 0x17 ;  /* 0x3b80000000037811 */ /* 0x000fc800078eb8ff */
[----:B------:R-:W-:-:S07]  /*b600*/  LOP3.LUT R2, R3, R2, R4, 0xfe, !PT ;  /* 0x0000000203027212 */ /* 0x000fce00078efe04 */
.L_x_20713:
[----:B------:R-:W-:Y:S05]  /*b610*/  BSYNC B0 ;  /* 0x0000000000007941 */ /* 0x000fea0003800000 */
.L_x_20712:
[----:B------:R-:W0:Y:S02]  /*b620*/  F2I.S64.TRUNC R2, R2 ;  /* 0x0000000200027311 */ /* 0x000e24000020d900 */
[----:B0-----:R-:W-:Y:S01]  /*b630*/  PRMT R0, R2, 0x7610, R0 ;  /* 0x0000761002007816 */ /* 0x001fe20000000000 */
[----:B------:R-:W-:Y:S06]  /*b640*/  BRA `(.L_x_20697) ;  /* 0x0000000400107947 */ /* 0x000fec0003800000 */
.L_x_20710:
        /* <DEDUP_REMOVED lines=21> */
.L_x_20719:
[----:B------:R-:W-:Y:S05]  /*b7a0*/  BSYNC B1 ;  /* 0x0000000000017941 */ /* 0x000fea0003800000 */
.L_x_20718:
[----:B------:R-:W-:Y:S01]  /*b7b0*/  IMAD.SHL.U32 R2, R2, 0x200000, RZ ;  /* 0x0020000002027824 */ /* 0x000fe200078e00ff */
[----:B------:R-:W-:-:S04]  /*b7c0*/  LEA R3, R0, 0x37800000, 0x17 ;  /* 0x3780000000037811 */ /* 0x000fc800078eb8ff */
[----:B------:R-:W-:-:S07]  /*b7d0*/  LOP3.LUT R2, R3, R2, R4, 0xfe, !PT ;  /* 0x0000000203027212 */ /* 0x000fce00078efe04 */
.L_x_20717:
[----:B------:R-:W-:Y:S05]  /*b7e0*/  BSYNC B0 ;  /* 0x0000000000007941 */ /* 0x000fea0003800000 */
.L_x_20716:
[----:B------:R-:W0:Y:S02]  /*b7f0*/  F2I.S64.TRUNC R2, R2 ;  /* 0x0000000200027311 */ /* 0x000e24000020d900 */
[----:B0-----:R-:W-:Y:S01]  /*b800*/  PRMT R0, R2, 0x7610, R0 ;  /* 0x0000761002007816 */ /* 0x001fe20000000000 */
[----:B------:R-:W-:Y:S06]  /*b810*/  BRA `(.L_x_20697) ;  /* 0x00000000009c7947 */ /* 0x000fec0003800000 */
.L_x_20709:
        /* <DEDUP_REMOVED lines=14> */
.L_x_20723:
[----:B------:R-:W-:Y:S05]  /*b900*/  BSYNC B0 ;  /* 0x0000000000007941 */ /* 0x000fea0003800000 */
.L_x_20722:
[----:B------:R-:W0:Y:S02]  /*b910*/  F2I.S64.TRUNC R2, R2 ;  /* 0x0000000200027311 */ /* 0x000e24000020d900 */
[----:B0-----:R-:W-:Y:S01]  /*b920*/  PRMT R0, R2, 0x7610, R0 ;  /* 0x0000761002007816 */ /* 0x001fe20000000000 */
[----:B------:R-:W-:Y:S06]  /*b930*/  BRA `(.L_x_20697) ;  /* 0x0000000000547947 */ /* 0x000fec0003800000 */
.L_x_20696:
        /* <DEDUP_REMOVED lines=16> */
.L_x_20724:
[----:B------:R-:W-:Y:S01]  /*ba40*/  PRMT R0, RZ, 0x7610, R0 ;  /* 0x00007610ff007816 */ /* 0x000fe20000000000 */
[----:B------:R-:W-:Y:S06]  /*ba50*/  BRA `(.L_x_20697) ;  /* 0x00000000000c7947 */ /* 0x000fec0003800000 */
.L_x_20721:
[----:B------:R0:W5:Y:S01]  /*ba60*/  LDG.E.U8 R0, desc[UR36][R4.64] ;  /* 0x0000002404007981 */ /* 0x000162000c1e1100 */
[----:B------:R-:W-:Y:S05]  /*ba70*/  BRA `(.L_x_20697) ;  /* 0x0000000000047947 */ /* 0x000fea0003800000 */
.L_x_20720:
[----:B------:R0:W5:Y:S02]  /*ba80*/  LDG.E.U8 R0, desc[UR36][R4.64] ;  /* 0x0000002404007981 */ /* 0x000164000c1e1100 */
.L_x_20697:
        /* <DEDUP_REMOVED lines=19> */
.L_x_20728:
[----:B------:R0:W-:Y:S01]  /*bbc0*/  STG.E.U8 desc[UR36][R16.64], R5 ;  /* 0x0000000510007986 */ /* 0x0001e2000c101124 */
[----:B------:R-:W-:Y:S05]  /*bbd0*/  BRA `(.L_x_20730) ;  /* 0x0000000c00607947 */ /* 0x000fea0003800000 */
.L_x_20727:
        /* <DEDUP_REMOVED lines=10> */
.L_x_20732:
[----:B------:R-:W-:-:S05]  /*bc80*/  LOP3.LUT R5, R5, 0xffff, RZ, 0xc0, !PT ;  /* 0x0000ffff05057812 */ /* 0x000fca00078ec0ff */
[----:B------:R0:W-:Y:S01]  /*bc90*/  STG.E desc[UR36][R16.64], R5 ;  /* 0x0000000510007986 */ /* 0x0001e2000c101924 */
[----:B------:R-:W-:Y:S05]  /*bca0*/  BRA `(.L_x_20730) ;  /* 0x0000000c002c7947 */ /* 0x000fea0003800000 */
.L_x_20731:
[----:B------:R0:W-:Y:S01]  /*bcb0*/  STG.E.U16 desc[UR36][R16.64], R5 ;  /* 0x0000000510007986 */ /* 0x0001e2000c101524 */
[----:B------:R-:W-:Y:S05]  /*bcc0*/  BRA `(.L_x_20730) ;  /* 0x0000000c00247947 */ /* 0x000fea0003800000 */
.L_x_20726:
        /* <DEDUP_REMOVED lines=9> */
.L_x_20734:
[----:B------:R-:W0:Y:S02]  /*bd60*/  I2F.U16 R0, R5 ;  /* 0x0000000500007306 */ /* 0x000e240000101000 */
[----:B0-----:R-:W-:-:S05]  /*bd70*/  F2FP.F16.F32.PACK_AB R0, RZ, R0 ;  /* 0x00000000ff00723e */ /* 0x001fca00000000ff */
[----:B------:R4:W-:Y:S01]  /*bd80*/  STG.E.U16 desc[UR36][R16.64], R0 ;  /* 0x0000000010007986 */ /* 0x0009e2000c101524 */
[----:B------:R-:W-:Y:S05]  /*bd90*/  BRA `(.L_x_20730) ;  /* 0x0000000800f07947 */ /* 0x000fea0003800000 */
.L_x_20733:
        /* <DEDUP_REMOVED lines=10> */
.L_x_20736:
[----:B------:R-:W0:Y:S02]  /*be40*/  I2F.U16 R5, R5 ;  /* 0x0000000500057306 */ /* 0x000e240000101000 */
[----:B0-----:R-:W-:-:S04]  /*be50*/  F2FP.F16.F32.PACK_AB R3, RZ, R5 ;  /* 0x00000005ff03723e */ /* 0x001fc800000000ff */
[----:B------:R-:W-:-:S05]  /*be60*/  PRMT R3, R3, 0x5410, RZ ;  /* 0x0000541003037816 */ /* 0x000fca00000000ff */
[----:B------:R2:W-:Y:S01]  /*be70*/  STG.E desc[UR36][R16.64], R3 ;  /* 0x0000000310007986 */ /* 0x0005e2000c101924 */
[----:B------:R-:W-:Y:S05]  /*be80*/  BRA `(.L_x_20730) ;  /* 0x0000000800b47947 */ /* 0x000fea0003800000 */
.L_x_20735:
[----:B------:R-:W0:Y:S02]  /*be90*/  I2F.F64.U16 R2, R5 ;  /* 0x0000000500027312 */ /* 0x000e240000101800 */
[----:B0-----:R0:W-:Y:S01]  /*bea0*/  STG.E.64 desc[UR36][R16.64], R2 ;  /* 0x0000000210007986 */ /* 0x0011e2000c101b24 */
[----:B------:R-:W-:Y:S05]  /*beb0*/  BRA `(.L_x_20730) ;  /* 0x0000000800a87947 */ /* 0x000fea0003800000 */
.L_x_20725:
        /* <DEDUP_REMOVED lines=12> */
.L_x_20739:
[----:B------:R-:W0:Y:S01]  /*bf80*/  I2F.F64.U16 R4, R5 ;  /* 0x0000000500047312 */ /* 0x000e220000101800 */
[----:B------:R-:W-:-:S05]  /*bf90*/  CS2R R6, SRZ ;  /* 0x0000000000067805 */ /* 0x000fca000001ff00 */
[----:B0-----:R0:W-:Y:S01]  /*bfa0*/  STG.E.128 desc[UR36][R16.64], R4 ;  /* 0x0000000410007986 */ /* 0x0011e2000c101d24 */
[----:B------:R-:W-:Y:S05]  /*bfb0*/  BRA `(.L_x_20730) ;  /* 0x0000000800687947 */ /* 0x000fea0003800000 */
.L_x_20738:
        /* <DEDUP_REMOVED lines=21> */
.L_x_20743:
[----:B------:R-:W-:Y:S05]  /*c110*/  BSYNC B0 ;  /* 0x0000000000007941 */ /* 0x000fea0003800000 */
.L_x_20742:
[----:B------:R-:W-:-:S05]  /*c120*/  LOP3.LUT R3, R0, R3, RZ, 0xfc, !PT ;  /* 0x0000000300037212 */ /* 0x000fca00078efcff */
[----:B------:R0:W-:Y:S01]  /*c130*/  STG.E.U8 desc[UR36][R16.64], R3 ;  /* 0x0000000310007986 */ /* 0x0001e2000c101124 */
[----:B------:R-:W-:Y:S05]  /*c140*/  BRA `(.L_x_20730) ;  /* 0x0000000800047947 */ /* 0x000fea0003800000 */
.L_x_20741:
        /* <DEDUP_REMOVED lines=13> */
.L_x_20745:
[----:B------:R-:W-:Y:S01]  /*c220*/  IMAD.MOV.U32 R0, RZ, RZ, 0x7f ;  /* 0x0000007fff007424 */ /* 0x000fe200078e00ff */
[----:B------:R-:W-:-:S04]  /*c230*/  ISETP.GT.U32.AND P0, PT, R2, 0x7f800000, PT ;  /* 0x7f8000000200780c */ /* 0x000fc80003f04070 */
[----:B------:R-:W-:-:S09]  /*c240*/  SEL R0, R0, 0x7c, P0 ;  /* 0x0000007c00007807 */ /* 0x000fd20000000000 */
.L_x_20746:
[----:B------:R-:W-:Y:S05]  /*c250*/  BSYNC B0 ;  /* 0x0000000000007941 */ /* 0x000fea0003800000 */
.L_x_20744:
[----:B------:R-:W-:-:S04]  /*c260*/  LOP3.LUT R2, R5, 0x80000000, RZ, 0xc0, !PT ;  /* 0x8000000005027812 */ /* 0x000fc800078ec0ff */
[----:B------:R-:W-:-:S04]  /*c270*/  SHF.R.U32.HI R3, RZ, 0x18, R2 ;  /* 0x00000018ff037819 */ /* 0x000fc80000011602 */
[----:B------:R-:W-:-:S05]  /*c280*/  LOP3.LUT R3, R0, R3, RZ, 0xfc, !PT ;  /* 0x0000000300037212 */ /* 0x000fca00078efcff */
[----:B------:R0:W-:Y:S01]  /*c290*/  STG.E.U8 desc[UR36][R16.64], R3 ;  /* 0x0000000310007986 */ /* 0x0001e2000c101124 */
[----:B------:R-:W-:Y:S05]  /*c2a0*/  BRA `(.L_x_20730) ;  /* 0x0000000400ac7947 */ /* 0x000fea0003800000 */
.L_x_20740:
[----:B------:R-:W0:Y:S02]  /*c2b0*/  I2F.U16 R0, R5 ;  /* 0x0000000500007306 */ /* 0x000e240000101000 */
[----:B0-----:R-:W-:-:S05]  /*c2c0*/  F2FP.BF16.F32.PACK_AB R0, RZ, R0 ;  /* 0x00000000ff00723e */ /* 0x001fca00000010ff */
[----:B------:R0:W-:Y:S01]  /*c2d0*/  STG.E.U16 desc[UR36][R16.64], R0 ;  /* 0x0000000010007986 */ /* 0x0001e2000c101524 */
[----:B------:R-:W-:Y:S05]  /*c2e0*/  BRA `(.L_x_20730) ;  /* 0x00000004009c7947 */ /* 0x000fea0003800000 */
.L_x_20737:
        /* <DEDUP_REMOVED lines=10> */
.L_x_20749:
        /* <DEDUP_REMOVED lines=17> */
.L_x_20752:
[----:B------:R-:W-:-:S04]  /*c4a0*/  LOP3.LUT R2, R5, 0x80000000, RZ, 0xc0, !PT ;  /* 0x8000000005027812 */ /* 0x000fc800078ec0ff */
[----:B------:R-:W-:-:S04]  /*c4b0*/  SHF.R.U32.HI R3, RZ, 0x18, R2 ;  /* 0x00000018ff037819 */ /* 0x000fc80000011602 */
[----:B------:R-:W-:-:S04]  /*c4c0*/  LOP3.LUT R0, R0, R3, RZ, 0xfc, !PT ;  /* 0x0000000300007212 */ /* 0x000fc800078efcff */
[----:B------:R-:W-:-:S07]  /*c4d0*/  PRMT R8, R0, 0x7610, R8 ;  /* 0x0000761000087816 */ /* 0x000fce0000000008 */
.L_x_20751:
[----:B------:R-:W-:Y:S05]  /*c4e0*/  BSYNC B0 ;  /* 0x0000000000007941 */ /* 0x000fea0003800000 */
.L_x_20750:
[----:B------:R0:W-:Y:S01]  /*c4f0*/  STG.E.U8 desc[UR36][R16.64], R8 ;  /* 0x0000000810007986 */ /* 0x0001e2000c101124 */
[----:B------:R-:W-:Y:S05]  /*c500*/  BRA `(.L_x_20730) ;  /* 0x0000000400147947 */ /* 0x000fea0003800000 */
.L_x_20748:
        /* <DEDUP_REMOVED lines=17> */
.L_x_20755:
[----:B------:R-:W-:-:S04]  /*c620*/  LOP3.LUT R2, R5, 0x80000000, RZ, 0xc0, !PT ;  /* 0x8000000005027812 */ /* 0x000fc800078ec0ff */
[----:B------:R-:W-:-:S04]  /*c630*/  SHF.R.U32.HI R3, RZ, 0x18, R2 ;  /* 0x00000018ff037819 */ /* 0x000fc80000011602 */
[----:B------:R-:W-:-:S04]  /*c640*/  LOP3.LUT R0, R0, R3, RZ, 0xfc, !PT ;  /* 0x0000000300007212 */ /* 0x000fc800078efcff */
[----:B------:R-:W-:-:S07]  /*c650*/  PRMT R8, R0, 0x7610, R8 ;  /* 0x0000761000087816 */ /* 0x000fce0000000008 */
.L_x_20754:
[----:B------:R-:W-:Y:S05]  /*c660*/  BSYNC B0 ;  /* 0x0000000000007941 */ /* 0x000fea0003800000 */
.L_x_20753:
[----:B------:R0:W-:Y:S01]  /*c670*/  STG.E.U8 desc[UR36][R16.64], R8 ;  /* 0x0000000810007986 */ /* 0x0001e2000c101124 */
[----:B------:R-:W-:Y:S05]  /*c680*/  BRA `(.L_x_20730) ;  /* 0x0000000000b47947 */ /* 0x000fea0003800000 */
.L_x_20747:
        /* <DEDUP_REMOVED lines=22> */
.L_x_20729:
        /* <DEDUP_REMOVED lines=16> */
.L_x_20758:
[----:B------:R-:W-:Y:S05]  /*c8f0*/  BRA `(.L_x_20730) ;  /* 0x0000000000187947 */ /* 0x000fea0003800000 */
.L_x_20757:
[----:B------:R-:W-:Y:S01]  /*c900*/  LOP3.LUT R2, R5, 0xffff, RZ, 0xc0, !PT ;  /* 0x0000ffff05027812 */ /* 0x000fe200078ec0ff */
[----:B------:R-:W-:-:S05]  /*c910*/  IMAD.MOV.U32 R3, RZ, RZ, RZ ;  /* 0x000000ffff037224 */ /* 0x000fca00078e00ff */
[----:B------:R0:W-:Y:S01]  /*c920*/  STG.E.64 desc[UR36][R16.64], R2 ;  /* 0x0000000210007986 */ /* 0x0001e2000c101b24 */
[----:B------:R-:W-:Y:S05]  /*c930*/  BRA `(.L_x_20730) ;  /* 0x0000000000087947 */ /* 0x000fea0003800000 */
.L_x_20756:
[----:B------:R-:W-:-:S05]  /*c940*/  LOP3.LUT R5, R5, 0xffff, RZ, 0xc0, !PT ;  /* 0x0000ffff05057812 */ /* 0x000fca00078ec0ff */
[----:B------:R0:W-:Y:S02]  /*c950*/  STG.E desc[UR36][R16.64], R5 ;  /* 0x0000000510007986 */ /* 0x0001e4000c101924 */
.L_x_20730:
[----:B------:R-:W-:-:S07]  /*c960*/  VIADD R19, R19, 0x80 ;  /* 0x0000008013137836 */ /* 0x000fce0000000000 */
.L_x_20657:
[----:B------:R-:W-:Y:S05]  /*c970*/  BSYNC B6 ;  /* 0x0000000000067941 */ /* 0x000fea0003800000 */
.L_x_20656:
[----:B------:R-:W-:Y:S02]  /*c980*/  ULDC UR4, c[0x0][0x210] ;  /* 0x0000840000047ab9 */ /* 0x000fe40000000800 */
[----:B------:R-:W-:-:S13]  /*c990*/  ISETP.GE.AND P0, PT, R19, UR4, PT ;  /* 0x0000000413007c0c */ /* 0x000fda000bf06270 */
[----:B------:R-:W-:Y:S05]  /*c9a0*/  @P0 EXIT ;  /* 0x000000000000094d */ /* 0x000fea0003800000 */
[----:B0-----:R-:W0:Y:S01]  /*c9b0*/  LDC R6, c[0x0][0x218] ;  /* 0x00008600ff067b82 */ /* 0x001e220000000800 */
[----:B------:R-:W-:Y:S02]  /*c9c0*/  IMAD.MOV.U32 R18, RZ, RZ, RZ ;  /* 0x000000ffff127224 */ /* 0x000fe400078e00ff */
[----:B----4-:R-:W-:Y:S02]  /*c9d0*/  IMAD.MOV.U32 R0, RZ, RZ, RZ ;  /* 0x000000ffff007224 */ /* 0x010fe400078e00ff */
[----:B-123--:R-:W-:Y:S01]  /*c9e0*/  IMAD.MOV.U32 R16, RZ, RZ, RZ ;  /* 0x000000ffff107224 */ /* 0x00efe200078e00ff */
        /* <DEDUP_REMOVED lines=350> */
.L_x_20759:
        /* <DEDUP_REMOVED lines=20> */
.L_x_20763:
[----:B------:R0:W5:Y:S01]  /*e110*/  LDG.E.U8 R19, desc[UR36][R4.64] ;  /* 0x0000002404137981 */ /* 0x000162000c1e1100 */
[----:B------:R-:W-:Y:S05]  /*e120*/  BRA `(.L_x_20765) ;  /* 0x0000000c00647947 */ /* 0x000fea0003800000 */
.L_x_20762:
        /* <DEDUP_REMOVED lines=8> */
.L_x_20767:
[----:B------:R0:W5:Y:S01]  /*e1b0*/  LDG.E.U8 R19, desc[UR36][R4.64] ;  /* 0x0000002404137981 */ /* 0x000162000c1e1100 */
[----:B------:R-:W-:Y:S05]  /*e1c0*/  BRA `(.L_x_20765) ;  /* 0x0000000c003c7947 */ /* 0x000fea0003800000 */
.L_x_20766:
[----:B------:R3:W5:Y:S01]  /*e1d0*/  LDG.E.U16 R19, desc[UR36][R4.64] ;  /* 0x0000002404137981 */ /* 0x000762000c1e1500 */
[----:B------:R-:W-:Y:S05]  /*e1e0*/  BRA `(.L_x_20765) ;  /* 0x0000000c00347947 */ /* 0x000fea0003800000 */
.L_x_20761:
        /* <DEDUP_REMOVED lines=10> */
.L_x_20769:
[----:B------:R-:W2:Y:S02]  /*e290*/  LDG.E.U16 R2, desc[UR36][R4.64] ;  /* 0x0000002404027981 */ /* 0x000ea4000c1e1500 */
[----:B--2---:R-:W-:-:S06]  /*e2a0*/  HADD2.F32 R2, -RZ, R2.H0_H0 ;  /* 0x20000002ff027230 */ /* 0x004fcc0000004100 */
[----:B------:R-:W0:Y:S02]  /*e2b0*/  F2I.S64.TRUNC R2, R2 ;  /* 0x0000000200027311 */ /* 0x000e24000020d900 */
[----:B0-----:R-:W-:Y:S01]  /*e2c0*/  PRMT R19, R2, 0x7610, R19 ;  /* 0x0000761002137816 */ /* 0x001fe20000000013 */
[----:B------:R-:W-:Y:S06]  /*e2d0*/  BRA `(.L_x_20765) ;  /* 0x0000000800f87947 */ /* 0x000fec0003800000 */
.L_x_20768:
        /* <DEDUP_REMOVED lines=10> */
.L_x_20771:
[----:B------:R-:W2:Y:S02]  /*e380*/  LDG.E.U16 R4, desc[UR36][R4.64] ;  /* 0x0000002404047981 */ /* 0x000ea4000c1e1500 */
[----:B--2---:R-:W-:-:S06]  /*e390*/  HADD2.F32 R2, -RZ, R4.H0_H0 ;  /* 0x20000004ff027230 */ /* 0x004fcc0000004100 */
[----:B------:R-:W0:Y:S02]  /*e3a0*/  F2I.S64.TRUNC R2, R2 ;  /* 0x0000000200027311 */ /* 0x000e24000020d900 */
[----:B0-----:R-:W-:Y:S01]  /*e3b0*/  PRMT R19, R2, 0x7610, R19 ;  /* 0x0000761002137816 */ /* 0x001fe20000000013 */
[----:B------:R-:W-:Y:S06]  /*e3c0*/  BRA `(.L_x_20765) ;  /* 0x0000000800bc7947 */ /* 0x000fec0003800000 */
.L_x_20770:
[----:B------:R-:W2:Y:S02]  /*e3d0*/  LDG.E.64 R2, desc[UR36][R4.64] ;  /* 0x0000002404027981 */ /* 0x000ea4000c1e1b00 */
[----:B--2---:R-:W0:Y:S02]  /*e3e0*/  F2I.S64.F64.TRUNC R2, R2 ;  /* 0x0000000200027311 */ /* 0x004e24000030d900 */
[----:B0-----:R-:W-:Y:S01]  /*e3f0*/  PRMT R19, R2, 0x7610, R19 ;  /* 0x0000761002137816 */ /* 0x001fe20000000013 */
[----:B------:R-:W-:Y:S06]  /*e400*/  BRA `(.L_x_20765) ;  /* 0x0000000800ac7947 */ /* 0x000fec0003800000 */
.L_x_20760:
        /* <DEDUP_REMOVED lines=12> */
.L_x_20774:
[----:B------:R-:W2:Y:S02]  /*e4d0*/  LDG.E.64 R4, desc[UR36][R4.64] ;  /* 0x0000002404047981 */ /* 0x000ea4000c1e1b00 */
[----:B--2---:R-:W0:Y:S02]  /*e4e0*/  F2I.S64.F64.TRUNC R2, R4 ;  /* 0x0000000400027311 */ /* 0x004e24000030d900 */
[----:B0-----:R-:W-:Y:S01]  /*e4f0*/  PRMT R19, R2, 0x7610, R19 ;  /* 0x0000761002137816 */ /* 0x001fe20000000013 */
[----:B------:R-:W-:Y:S06]  /*e500*/  BRA `(.L_x_20765) ;  /* 0x00000008006c7947 */ /* 0x000fec0003800000 */
.L_x_20773:
        /* <DEDUP_REMOVED lines=28> */
.L_x_20776:
        /* <DEDUP_REMOVED lines=15> */
.L_x_20775:
[----:B------:R-:W2:Y:S02]  /*e7c0*/  LDG.E.U16 R2, desc[UR36][R4.64] ;  /* 0x0000002404027981 */ /* 0x000ea4000c1e1500 */
[----:B--2---:R-:W-:-:S06]  /*e7d0*/  IMAD.U32 R2, R2, 0x10000, RZ ;  /* 0x0001000002027824 */ /* 0x004fcc00078e00ff */
[----:B------:R-:W0:Y:S02]  /*e7e0*/  F2I.S64.TRUNC R2, R2 ;  /* 0x0000000200027311 */ /* 0x000e24000020d900 */
[----:B0-----:R-:W-:Y:S01]  /*e7f0*/  PRMT R19, R2, 0x7610, R19 ;  /* 0x0000761002137816 */ /* 0x001fe20000000013 */
[----:B------:R-:W-:Y:S06]  /*e800*/  BRA `(.L_x_20765) ;  /* 0x0000000400ac7947 */ /* 0x000fec0003800000 */
.L_x_20772:
        /* <DEDUP_REMOVED lines=10> */
.L_x_20779:
        /* <DEDUP_REMOVED lines=21> */
.L_x_20783:
[----:B------:R-:W-:Y:S05]  /*ea00*/  BSYNC B1 ;  /* 0x0000000000017941 */ /* 0x000fea0003800000 */
.L_x_20782:
[----:B------:R-:W-:Y:S01]  /*ea10*/  IMAD.SHL.U32 R2, R2, 0x100000, RZ ;  /* 0x0010000002027824 */ /* 0x000fe200078e00ff */
[----:B------:R-:W-:-:S04]  /*ea20*/  LEA R3, R0, 0x3b800000, 0x17 ;  /* 0x3b80000000037811 */ /* 0x000fc800078eb8ff */
[----:B------:R-:W-:-:S07]  /*ea30*/  LOP3.LUT R2, R3, R2, R4, 0xfe, !PT ;  /* 0x0000000203027212 */ /* 0x000fce00078efe04 */
.L_x_20781:
[----:B------:R-:W-:Y:S05]  /*ea40*/  BSYNC B0 ;  /* 0x0000000000007941 */ /* 0x000fea0003800000 */
.L_x_20780:
[----:B------:R-:W0:Y:S02]  /*ea50*/  F2I.S64.TRUNC R2, R2 ;  /* 0x0000000200027311 */ /* 0x000e24000020d900 */
[----:B0-----:R-:W-:Y:S01]  /*ea60*/  PRMT R19, R2, 0x7610, R19 ;  /* 0x0000761002137816 */ /* 0x001fe20000000013 */
[----:B------:R-:W-:Y:S06]  /*ea70*/  BRA `(.L_x_20765) ;  /* 0x0000000400107947 */ /* 0x000fec0003800000 */
.L_x_20778:
        /* <DEDUP_REMOVED lines=21> */
.L_x_20787:
[----:B------:R-:W-:Y:S05]  /*ebd0*/  BSYNC B1 ;  /* 0x0000000000017941 */ /* 0x000fea0003800000 */
.L_x_20786:
[----:B------:R-:W-:Y:S01]  /*ebe0*/  IMAD.SHL.U32 R2, R2, 0x200000, RZ ;  /* 0x0020000002027824 */ /* 0x000fe200078e00ff */
[----:B------:R-:W-:-:S04]  /*ebf0*/  LEA R3, R0, 0x37800000, 0x17 ;  /* 0x3780000000037811 */ /* 0x000fc800078eb8ff */
[----:B------:R-:W-:-:S07]  /*ec00*/  LOP3.LUT R2, R3, R2, R4, 0xfe, !PT ;  /* 0x0000000203027212 */ /* 0x000fce00078efe04 */
.L_x_20785:
[----:B------:R-:W-:Y:S05]  /*ec10*/  BSYNC B0 ;  /* 0x0000000000007941 */ /* 0x000fea0003800000 */
.L_x_20784:
[----:B------:R-:W0:Y:S02]  /*ec20*/  F2I.S64.TRUNC R2, R2 ;  /* 0x0000000200027311 */ /* 0x000e24000020d900 */
[----:B0-----:R-:W-:Y:S01]  /*ec30*/  PRMT R19, R2, 0x7610, R19 ;  /* 0x0000761002137816 */ /* 0x001fe20000000013 */
[----:B------:R-:W-:Y:S06]  /*ec40*/  BRA `(.L_x_20765) ;  /* 0x00000000009c7947 */ /* 0x000fec0003800000 */
.L_x_20777:
        /* <DEDUP_REMOVED lines=14> */
.L_x_20791:
[----:B------:R-:W-:Y:S05]  /*ed30*/  BSYNC B0 ;  /* 0x0000000000007941 */ /* 0x000fea0003800000 */
.L_x_20790:
[----:B------:R-:W0:Y:S02]  /*ed40*/  F2I.S64.TRUNC R2, R2 ;  /* 0x0000000200027311 */ /* 0x000e24000020d900 */
[----:B0-----:R-:W-:Y:S01]  /*ed50*/  PRMT R19, R2, 0x7610, R19 ;  /* 0x0000761002137816 */ /* 0x001fe20000000013 */
[----:B------:R-:W-:Y:S06]  /*ed60*/  BRA `(.L_x_20765) ;  /* 0x0000000000547947 */ /* 0x000fec0003800000 */
.L_x_20764:
        /* <DEDUP_REMOVED lines=16> */
.L_x_20792:
[----:B------:R-:W-:Y:S01]  /*ee70*/  PRMT R19, RZ, 0x7610, R19 ;  /* 0x00007610ff137816 */ /* 0x000fe20000000013 */
[----:B------:R-:W-:Y:S06]  /*ee80*/  BRA `(.L_x_20765) ;  /* 0x00000000000c7947 */ /* 0x000fec0003800000 */
.L_x_20789:
[----:B------:R0:W5:Y:S01]  /*ee90*/  LDG.E.U8 R19, desc[UR36][R4.64] ;  /* 0x0000002404137981 */ /* 0x000162000c1e1100 */
[----:B------:R-:W-:Y:S05]  /*eea0*/  BRA `(.L_x_20765) ;  /* 0x0000000000047947 */ /* 0x000fea0003800000 */
.L_x_20788:
[----:B------:R1:W5:Y:S02]  /*eeb0*/  LDG.E.U8 R19, desc[UR36][R4.64] ;  /* 0x0000002404137981 */ /* 0x000364000c1e1100 */
.L_x_20765:
        /* <DEDUP_REMOVED lines=17> */
.L_x_20796:
[----:B------:R1:W5:Y:S01]  /*efd0*/  LDG.E.U8 R0, desc[UR36][R4.64] ;  /* 0x0000002404007981 */ /* 0x000362000c1e1100 */
[----:B------:R-:W-:Y:S05]  /*efe0*/  BRA `(.L_x_20798) ;  /* 0x0000000c00647947 */ /* 0x000fea0003800000 */
.L_x_20795:
        /* <DEDUP_REMOVED lines=8> */
.L_x_20800:
[----:B------:R3:W5:Y:S01]  /*f070*/  LDG.E.U8 R0, desc[UR36][R4.64] ;  /* 0x0000002404007981 */ /* 0x000762000c1e1100 */
[----:B------:R-:W-:Y:S05]  /*f080*/  BRA `(.L_x_20798) ;  /* 0x0000000c003c7947 */ /* 0x000fea0003800000 */
.L_x_20799:
[----:B------:R2:W5:Y:S01]  /*f090*/  LDG.E.U16 R0, desc[UR36][R4.64] ;  /* 0x0000002404007981 */ /* 0x000562000c1e1500 */
[----:B------:R-:W-:Y:S05]  /*f0a0*/  BRA `(.L_x_20798) ;  /* 0x0000000c00347947 */ /* 0x000fea0003800000 */
.L_x_20794:
        /* <DEDUP_REMOVED lines=10> */
.L_x_20802:
[----:B------:R-:W2:Y:S02]  /*f150*/  LDG.E.U16 R2, desc[UR36][R4.64] ;  /* 0x0000002404027981 */ /* 0x000ea4000c1e1500 */
[----:B--2---:R-:W-:-:S06]  /*f160*/  HADD2.F32 R2, -RZ, R2.H0_H0 ;  /* 0x20000002ff027230 */ /* 0x004fcc0000004100 */
[----:B------:R-:W0:Y:S02]  /*f170*/  F2I.S64.TRUNC R2, R2 ;  /* 0x0000000200027311 */ /* 0x000e24000020d900 */
[----:B0-----:R-:W-:Y:S01]  /*f180*/  PRMT R0, R2, 0x7610, R0 ;  /* 0x0000761002007816 */ /* 0x001fe20000000000 */
[----:B------:R-:W-:Y:S06]  /*f190*/  BRA `(.L_x_20798) ;  /* 0x0000000800f87947 */ /* 0x000fec0003800000 */
.L_x_20801:
        /* <DEDUP_REMOVED lines=10> */
.L_x_20804:
[----:B------:R-:W2:Y:S02]  /*f240*/  LDG.E.U16 R4, desc[UR36][R4.64] ;  /* 0x0000002404047981 */ /* 0x000ea4000c1e1500 */
[----:B--2---:R-:W-:-:S06]  /*f250*/  HADD2.F32 R2, -RZ, R4.H0_H0 ;  /* 0x20000004ff027230 */ /* 0x004fcc0000004100 */
[----:B------:R-:W0:Y:S02]  /*f260*/  F2I.S64.TRUNC R2, R2 ;  /* 0x0000000200027311 */ /* 0x000e24000020d900 */
[----:B0-----:R-:W-:Y:S01]  /*f270*/  PRMT R0, R2, 0x7610, R0 ;  /* 0x0000761002007816 */ /* 0x001fe20000000000 */
[----:B------:R-:W-:Y:S06]  /*f280*/  BRA `(.L_x_20798) ;  /* 0x0000000800bc7947 */ /* 0x000fec0003800000 */
.L_x_20803:
[----:B------:R-:W2:Y:S02]  /*f290*/  LDG.E.64 R2, desc[UR36][R4.64] ;  /* 0x0000002404027981 */ /* 0x000ea4000c1e1b00 */
[----:B--2---:R-:W0:Y:S02]  /*f2a0*/  F2I.S64.F64.TRUNC R2, R2 ;  /* 0x0000000200027311 */ /* 0x004e24000030d900 */
[----:B0-----:R-:W-:Y:S01]  /*f2b0*/  PRMT R0, R2, 0x7610, R0 ;  /* 0x0000761002007816 */ /* 0x001fe20000000000 */
[----:B------:R-:W-:Y:S06]  /*f2c0*/  BRA `(.L_x_20798) ;  /* 0x0000000800ac7947 */ /* 0x000fec0003800000 */
.L_x_20793:
        /* <DEDUP_REMOVED lines=12> */
.L_x_20807:
[----:B------:R-:W2:Y:S02]  /*f390*/  LDG.E.64 R4, desc[UR36][R4.64] ;  /* 0x0000002404047981 */ /* 0x000ea4000c1e1b00 */
[----:B--2---:R-:W0:Y:S02]  /*f3a0*/  F2I.S64.F64.TRUNC R2, R4 ;  /* 0x0000000400027311 */ /* 0x004e24000030d900 */
[----:B0-----:R-:W-:Y:S01]  /*f3b0*/  PRMT R0, R2, 0x7610, R0 ;  /* 0x0000761002007816 */ /* 0x001fe20000000000 */
[----:B------:R-:W-:Y:S06]  /*f3c0*/  BRA `(.L_x_20798) ;  /* 0x00000008006c7947 */ /* 0x000fec0003800000 */
.L_x_20806:
        /* <DEDUP_REMOVED lines=28> */
.L_x_20809:
        /* <DEDUP_REMOVED lines=15> */
.L_x_20808:
[----:B------:R-:W2:Y:S02]  /*f680*/  LDG.E.U16 R2, desc[UR36][R4.64] ;  /* 0x0000002404027981 */ /* 0x000ea4000c1e1500 */
[----:B--2---:R-:W-:-:S06]  /*f690*/  IMAD.U32 R2, R2, 0x10000, RZ ;  /* 0x0001000002027824 */ /* 0x004fcc00078e00ff */
[----:B------:R-:W0:Y:S02]  /*f6a0*/  F2I.S64.TRUNC R2, R2 ;  /* 0x0000000200027311 */ /* 0x000e24000020d900 */
[----:B0-----:R-:W-:Y:S01]  /*f6b0*/  PRMT R0, R2, 0x7610, R0 ;  /* 0x0000761002007816 */ /* 0x001fe20000000000 */
[----:B------:R-:W-:Y:S06]  /*f6c0*/  BRA `(.L_x_20798) ;  /* 0x0000000400ac7947 */ /* 0x000fec0003800000 */
.L_x_20805:
        /* <DEDUP_REMOVED lines=10> */
.L_x_20812:
        /* <DEDUP_REMOVED lines=21> */
.L_x_20816:
[----:B------:R-:W-:Y:S05]  /*f8c0*/  BSYNC B1 ;  /* 0x0000000000017941 */ /* 0x000fea0003800000 */
.L_x_20815:
[----:B------:R-:W-:Y:S01]  /*f8d0*/  IMAD.SHL.U32 R2, R2, 0x100000, RZ ;  /* 0x0010000002027824 */ /* 0x000fe200078e00ff */
[----:B------:R-:W-:-:S04]  /*f8e0*/  LEA R3, R0, 0x3b800000, 0x17 ;  /* 0x3b80000000037811 */ /* 0x000fc800078eb8ff */
[----:B------:R-:W-:-:S07]  /*f8f0*/  LOP3.LUT R2, R3, R2, R4, 0xfe, !PT ;  /* 0x0000000203027212 */ /* 0x000fce00078efe04 */
.L_x_20814:
[----:B------:R-:W-:Y:S05]  /*f900*/  BSYNC B0 ;  /* 0x0000000000007941 */ /* 0x000fea0003800000 */
.L_x_20813:
[----:B------:R-:W0:Y:S02]  /*f910*/  F2I.S64.TRUNC R2, R2 ;  /* 0x0000000200027311 */ /* 0x000e24000020d900 */
[----:B0-----:R-:W-:Y:S01]  /*f920*/  PRMT R0, R2, 0x7610, R0 ;  /* 0x0000761002007816 */ /* 0x001fe20000000000 */
[----:B------:R-:W-:Y:S06]  /*f930*/  BRA `(.L_x_20798) ;  /* 0x0000000400107947 */ /* 0x000fec0003800000 */
.L_x_20811:
        /* <DEDUP_REMOVED lines=21> */
.L_x_20820:
[----:B------:R-:W-:Y:S05]  /*fa90*/  BSYNC B1 ;  /* 0x0000000000017941 */ /* 0x000fea0003800000 */
.L_x_20819:
[----:B------:R-:W-:Y:S01]  /*faa0*/  IMAD.SHL.U32 R2, R2, 0x200000, RZ ;  /* 0x0020000002027824 */ /* 0x000fe200078e00ff */
[----:B------:R-:W-:-:S04]  /*fab0*/  LEA R3, R0, 0x37800000, 0x17 ;  /* 0x3780000000037811 */ /* 0x000fc800078eb8ff */
[----:B------:R-:W-:-:S07]  /*fac0*/  LOP3.LUT R2, R3, R2, R4, 0xfe, !PT ;  /* 0x0000000203027212 */ /* 0x000fce00078efe04 */
.L_x_20818:
[----:B------:R-:W-:Y:S05]  /*fad0*/  BSYNC B0 ;  /* 0x0000000000007941 */ /* 0x000fea0003800000 */
.L_x_20817:
[----:B------:R-:W0:Y:S02]  /*fae0*/  F2I.S64.TRUNC R2, R2 ;  /* 0x0000000200027311 */ /* 0x000e24000020d900 */
[----:B0-----:R-:W-:Y:S01]  /*faf0*/  PRMT R0, R2, 0x7610, R0 ;  /* 0x0000761002007816 */ /* 0x001fe20000000000 */
[----:B------:R-:W-:Y:S06]  /*fb00*/  BRA `(.L_x_20798) ;  /* 0x00000000009c7947 */ /* 0x000fec0003800000 */
.L_x_20810:
        /* <DEDUP_REMOVED lines=14> */
.L_x_20824:
[----:B------:R-:W-:Y:S05]  /*fbf0*/  BSYNC B0 ;  /* 0x0000000000007941 */ /* 0x000fea0003800000 */
.L_x_20823:
[----:B------:R-:W0:Y:S02]  /*fc00*/  F2I.S64.TRUNC R2, R2 ;  /* 0x0000000200027311 */ /* 0x000e24000020d900 */
[----:B0-----:R-:W-:Y:S01]  /*fc10*/  PRMT R0, R2, 0x7610, R0 ;  /* 0x0000761002007816 */ /* 0x001fe20000000000 */
[----:B------:R-:W-:Y:S06]  /*fc20*/  BRA `(.L_x_20798) ;  /* 0x0000000000547947 */ /* 0x000fec0003800000 */
.L_x_20797:
        /* <DEDUP_REMOVED lines=16> */
.L_x_20825:
[----:B------:R-:W-:Y:S01]  /*fd30*/  PRMT R0, RZ, 0x7610, R0 ;  /* 0x00007610ff007816 */ /* 0x000fe20000000000 */
[----:B------:R-:W-:Y:S06]  /*fd40*/  BRA `(.L_x_20798) ;  /* 0x00000000000c7947 */ /* 0x000fec0003800000 */
.L_x_20822:
[----:B------:R0:W5:Y:S01]  /*fd50*/  LDG.E.U8 R0, desc[UR36][R4.64] ;  /* 0x0000002404007981 */ /* 0x000162000c1e1100 */
[----:B------:R-:W-:Y:S05]  /*fd60*/  BRA `(.L_x_20798) ;  /* 0x0000000000047947 */ /* 0x000fea0003800000 */
.L_x_20821:
[----:B------:R0:W5:Y:S02]  /*fd70*/  LDG.E.U8 R0, desc[UR36][R4.64] ;  /* 0x0000002404007981 */ /* 0x000164000c1e1100 */
.L_x_20798:
        /* <DEDUP_REMOVED lines=19> */
.L_x_20829:
[----:B------:R-:W-:Y:S01]  /*feb0*/  STG.E.U8 desc[UR36][R16.64], R5 ;  /* 0x0000000510007986 */ /* 0x000fe2000c101124 */
[----:B------:R-:W-:Y:S05]  /*fec0*/  EXIT ;  /* 0x000000000000794d */ /* 0x000fea0003800000 */
.L_x_20828:
        /* <DEDUP_REMOVED lines=8> */
[----:B------:R-:W-:Y:S01]  /*ff50*/  STG.E.64 desc[UR36][R16.64], R2 ;  /* 0x0000000210007986 */ /* 0x000fe2000c101b24 */
[----:B------:R-:W-:Y:S05]  /*ff60*/  EXIT ;  /* 0x000000000000794d */ /* 0x000fea0003800000 */
.L_x_20832:
[----:B------:R-:W-:-:S05]  /*ff70*/  LOP3.LUT R5, R5, 0xffff, RZ, 0xc0, !PT ;  /* 0x0000ffff05057812 */ /* 0x000fca00078ec0ff */
[----:B------:R-:W-:Y:S01]  /*ff80*/  STG.E desc[UR36][R16.64], R5 ;  /* 0x0000000510007986 */ /* 0x000fe2000c101924 */
[----:B------:R-:W-:Y:S05]  /*ff90*/  EXIT ;  /* 0x000000000000794d */ /* 0x000fea0003800000 */
.L_x_20831:
[----:B------:R-:W-:Y:S01]  /*ffa0*/  STG.E.U16 desc[UR36][R16.64], R5 ;  /* 0x0000000510007986 */ /* 0x000fe2000c101524 */
[----:B------:R-:W-:Y:S05]  /*ffb0*/  EXIT ;  /* 0x000000000000794d */ /* 0x000fea0003800000 */
.L_x_20827:
[----:B------:R-:W-:-:S13]  /*ffc0*/  ISETP.GT.AND P0, PT, R0, 0x6, PT ;  /* 0x000000060000780c */ /* 0x000fda0003f04270 */
[----:B------:R-:W-:Y:S05]  /*ffd0*/  @P0 BRA `(.L_x_20833) ;  /* 0x00000000002c0947 */ /* 0x000fea0003800000 */
[----:B------:R-:W-:-:S13]  /*ffe0*/  ISETP.NE.AND P0, PT, R0, 0x5, PT ;  /* 0x000000050000780c */ /* 0x000fda0003f05270 */
[----:B------:R-:W-:Y:S05]  /*fff0*/  @!P0 BRA `(.L_x_20834) ;  /* 0x0000000000148947 */ /* 0x000fea0003800000 */
[----:B------:R-:W-:-:S13]  /*10000*/  ISETP.NE.AND P0, PT, R0, 0x6, PT ;  /* 0x000000060000780c */ /* 0x000fda0003f05270 */
[----:B------:R-:W-:Y:S05]  /*10010*/  @P0 BRA `(.L_x_20830) ;  /* 0x0000000800b00947 */ /* 0x000fea0003800000 */
[----:B------:R-:W0:Y:S02]  /*10020*/  I2F.U16 R5, R5 ;  /* 0x0000000500057306 */ /* 0x000e240000101000 */
[----:B0-----:R-:W-:Y:S01]  /*10030*/  STG.E desc[UR36][R16.64], R5 ;  /* 0x0000000510007986 */ /* 0x001fe2000c101924 */
[----:B------:R-:W-:Y:S05]  /*10040*/  EXIT ;  /* 0x000000000000794d */ /* 0x000fea0003800000 */
.L_x_20834:
[----:B------:R-:W0:Y:S02]  /*10050*/  I2F.U16 R0, R5 ;  /* 0x0000000500007306 */ /* 0x000e240000101000 */
[----:B0-----:R-:W-:-:S05]  /*10060*/  F2FP.F16.F32.PACK_AB R0, RZ, R0 ;  /* 0x00000000ff00723e */ /* 0x001fca00000000ff */
[----:B------:R-:W-:Y:S01]  /*10070*/  STG.E.U16 desc[UR36][R16.64], R0 ;  /* 0x0000000010007986 */ /* 0x000fe2000c101524 */
[----:B------:R-:W-:Y:S05]  /*10080*/  EXIT ;  /* 0x000000000000794d */ /* 0x000fea0003800000 */
.L_x_20833:
        /* <DEDUP_REMOVED lines=8> */
[----:B0-----:R-:W-:Y:S01]  /*10110*/  STG.E.64 desc[UR36][R16.64], R2 ;  /* 0x0000000210007986 */ /* 0x001fe2000c101b24 */
[----:B------:R-:W-:Y:S05]  /*10120*/  EXIT ;  /* 0x000000000000794d */ /* 0x000fea0003800000 */
.L_x_20836:
[----:B------:R-:W0:Y:S02]  /*10130*/  I2F.U16 R5, R5 ;  /* 0x0000000500057306 */ /* 0x000e240000101000 */
[----:B0-----:R-:W-:-:S04]  /*10140*/  F2FP.F16.F32.PACK_AB R3, RZ, R5 ;  /* 0x00000005ff03723e */ /* 0x001fc800000000ff */
[----:B------:R-:W-:-:S05]  /*10150*/  PRMT R3, R3, 0x5410, RZ ;  /* 0x0000541003037816 */ /* 0x000fca00000000ff */
[----:B------:R-:W-:Y:S01]  /*10160*/  STG.E desc[UR36][R16.64], R3 ;  /* 0x0000000310007986 */ /* 0x000fe2000c101924 */
[----:B------:R-:W-:Y:S05]  /*10170*/  EXIT ;  /* 0x000000000000794d */ /* 0x000fea0003800000 */
.L_x_20835:
[----:B------:R-:W0:Y:S02]  /*10180*/  I2F.F64.U16 R2, R5 ;  /* 0x0000000500027312 */ /* 0x000e240000101800 */
[----:B0-----:R-:W-:Y:S01]  /*10190*/  STG.E.64 desc[UR36][R16.64], R2 ;  /* 0x0000000210007986 */ /* 0x001fe2000c101b24 */
[----:B------:R-:W-:Y:S05]  /*101a0*/  EXIT ;  /* 0x000000000000794d */ /* 0x000fea0003800000 */
.L_x_20826:
        /* <DEDUP_REMOVED lines=10> */
[----:B------:R-:W-:Y:S01]  /*10250*/  STG.E.U8 desc[UR36][R16.64], R3 ;  /* 0x0000000310007986 */ /* 0x000fe2000c101124 */
[----:B------:R-:W-:Y:S05]  /*10260*/  EXIT ;  /* 0x000000000000794d */ /* 0x000fea0003800000 */
.L_x_20839:
[----:B------:R-:W0:Y:S01]  /*10270*/  I2F.F64.U16 R4, R5 ;  /* 0x0000000500047312 */ /* 0x000e220000101800 */
[----:B------:R-:W-:-:S05]  /*10280*/  CS2R R6, SRZ ;  /* 0x0000000000067805 */ /* 0x000fca000001ff00 */
[----:B0-----:R-:W-:Y:S01]  /*10290*/  STG.E.128 desc[UR36][R16.64], R4 ;  /* 0x0000000410007986 */ /* 0x001fe2000c101d24 */
[----:B------:R-:W-:Y:S05]  /*102a0*/  EXIT ;  /* 0x000000000000794d */ /* 0x000fea0003800000 */
.L_x_20838:
        /* <DEDUP_REMOVED lines=21> */
.L_x_20843:
[----:B------:R-:W-:Y:S05]  /*10400*/  BSYNC B0 ;  /* 0x0000000000007941 */ /* 0x000fea0003800000 */
.L_x_20842:
[----:B------:R-:W-:-:S05]  /*10410*/  LOP3.LUT R3, R0, R3, RZ, 0xfc, !PT ;  /* 0x0000000300037212 */ /* 0x000fca00078efcff */
[----:B------:R-:W-:Y:S01]  /*10420*/  STG.E.U8 desc[UR36][R16.64], R3 ;  /* 0x0000000310007986 */ /* 0x000fe2000c101124 */
[----:B------:R-:W-:Y:S05]  /*10430*/  EXIT ;  /* 0x000000000000794d */ /* 0x000fea0003800000 */
.L_x_20841:
        /* <DEDUP_REMOVED lines=13> */
.L_x_20845:
[----:B------:R-:W-:Y:S01]  /*10510*/  IMAD.MOV.U32 R0, RZ, RZ, 0x7f ;  /* 0x0000007fff007424 */ /* 0x000fe200078e00ff */
[----:B------:R-:W-:-:S04]  /*10520*/  ISETP.GT.U32.AND P0, PT, R2, 0x7f800000, PT ;  /* 0x7f8000000200780c */ /* 0x000fc80003f04070 */
[----:B------:R-:W-:-:S09]  /*10530*/  SEL R0, R0, 0x7c, P0 ;  /* 0x0000007c00007807 */ /* 0x000fd20000000000 */
.L_x_20846:
[----:B------:R-:W-:Y:S05]  /*10540*/  BSYNC B0 ;  /* 0x0000000000007941 */ /* 0x000fea0003800000 */
.L_x_20844:
[----:B------:R-:W-:-:S04]  /*10550*/  LOP3.LUT R2, R5, 0x80000000, RZ, 0xc0, !PT ;  /* 0x8000000005027812 */ /* 0x000fc800078ec0ff */
[----:B------:R-:W-:-:S04]  /*10560*/  SHF.R.U32.HI R3, RZ, 0x18, R2 ;  /* 0x00000018ff037819 */ /* 0x000fc80000011602 */
[----:B------:R-:W-:-:S05]  /*10570*/  LOP3.LUT R3, R0, R3, RZ, 0xfc, !PT ;  /* 0x0000000300037212 */ /* 0x000fca00078efcff */
[----:B------:R-:W-:Y:S01]  /*10580*/  STG.E.U8 desc[UR36][R16.64], R3 ;  /* 0x0000000310007986 */ /* 0x000fe2000c101124 */
[----:B------:R-:W-:Y:S05]  /*10590*/  EXIT ;  /* 0x000000000000794d */ /* 0x000fea0003800000 */
.L_x_20840:
[----:B------:R-:W0:Y:S02]  /*105a0*/  I2F.U16 R0, R5 ;  /* 0x0000000500007306 */ /* 0x000e240000101000 */
[----:B0-----:R-:W-:-:S05]  /*105b0*/  F2FP.BF16.F32.PACK_AB R0, RZ, R0 ;  /* 0x00000000ff00723e */ /* 0x001fca00000010ff */
[----:B------:R-:W-:Y:S01]  /*105c0*/  STG.E.U16 desc[UR36][R16.64], R0 ;  /* 0x0000000010007986 */ /* 0x000fe2000c101524 */
[----:B------:R-:W-:Y:S05]  /*105d0*/  EXIT ;  /* 0x000000000000794d */ /* 0x000fea0003800000 */
.L_x_20837:
        /* <DEDUP_REMOVED lines=10> */
.L_x_20849:
        /* <DEDUP_REMOVED lines=17> */
.L_x_20852:
[----:B------:R-:W-:-:S04]  /*10790*/  LOP3.LUT R2, R5, 0x80000000, RZ, 0xc0, !PT ;  /* 0x8000000005027812 */ /* 0x000fc800078ec0ff */
[----:B------:R-:W-:-:S04]  /*107a0*/  SHF.R.U32.HI R3, RZ, 0x18, R2 ;  /* 0x00000018ff037819 */ /* 0x000fc80000011602 */
[----:B------:R-:W-:-:S04]  /*107b0*/  LOP3.LUT R0, R0, R3, RZ, 0xfc, !PT ;  /* 0x0000000300007212 */ /* 0x000fc800078efcff */
[----:B------:R-:W-:-:S07]  /*107c0*/  PRMT R8, R0, 0x7610, R8 ;  /* 0x0000761000087816 */ /* 0x000fce0000000008 */
.L_x_20851:
[----:B------:R-:W-:Y:S05]  /*107d0*/  BSYNC B0 ;  /* 0x0000000000007941 */ /* 0x000fea0003800000 */
.L_x_20850:
[----:B------:R-:W-:Y:S01]  /*107e0*/  STG.E.U8 desc[UR36][R16.64], R8 ;  /* 0x0000000810007986 */ /* 0x000fe2000c101124 */
[----:B------:R-:W-:Y:S05]  /*107f0*/  EXIT ;  /* 0x000000000000794d */ /* 0x000fea0003800000 */
.L_x_20848:
        /* <DEDUP_REMOVED lines=17> */
.L_x_20855:
[----:B------:R-:W-:-:S04]  /*10910*/  LOP3.LUT R2, R5, 0x80000000, RZ, 0xc0, !PT ;  /* 0x8000000005027812 */ /* 0x000fc800078ec0ff */
[----:B------:R-:W-:-:S04]  /*10920*/  SHF.R.U32.HI R3, RZ, 0x18, R2 ;  /* 0x00000018ff037819 */ /* 0x000fc80000011602 */
[----:B------:R-:W-:-:S04]  /*10930*/  LOP3.LUT R0, R0, R3, RZ, 0xfc, !PT ;  /* 0x0000000300007212 */ /* 0x000fc800078efcff */
[----:B------:R-:W-:-:S07]  /*10940*/  PRMT R8, R0, 0x7610, R8 ;  /* 0x0000761000087816 */ /* 0x000fce0000000008 */
.L_x_20854:
[----:B------:R-:W-:Y:S05]  /*10950*/  BSYNC B0 ;  /* 0x0000000000007941 */ /* 0x000fea0003800000 */
.L_x_20853:
[----:B------:R-:W-:Y:S01]  /*10960*/  STG.E.U8 desc[UR36][R16.64], R8 ;  /* 0x0000000810007986 */ /* 0x000fe2000c101124 */
[----:B------:R-:W-:Y:S05]  /*10970*/  EXIT ;  /* 0x000000000000794d */ /* 0x000fea0003800000 */
.L_x_20847:
        /* <DEDUP_REMOVED lines=22> */
.L_x_20830:
        /* <DEDUP_REMOVED lines=16> */
.L_x_20858:
[----:B------:R-:W-:Y:S05]  /*10be0*/  EXIT ;  /* 0x000000000000794d */ /* 0x000fea0003800000 */
.L_x_20857:
[----:B------:R-:W-:Y:S01]  /*10bf0*/  LOP3.LUT R2, R5, 0xffff, RZ, 0xc0, !PT ;  /* 0x0000ffff05027812 */ /* 0x000fe200078ec0ff */
[----:B------:R-:W-:-:S05]  /*10c00*/  IMAD.MOV.U32 R3, RZ, RZ, RZ ;  /* 0x000000ffff037224 */ /* 0x000fca00078e00ff */
[----:B------:R-:W-:Y:S01]  /*10c10*/  STG.E.64 desc[UR36][R16.64], R2 ;  /* 0x0000000210007986 */ /* 0x000fe2000c101b24 */
[----:B------:R-:W-:Y:S05]  /*10c20*/  EXIT ;  /* 0x000000000000794d */ /* 0x000fea0003800000 */
.L_x_20856:
[----:B------:R-:W-:-:S05]  /*10c30*/  LOP3.LUT R5, R5, 0xffff, RZ, 0xc0, !PT ;  /* 0x0000ffff05057812 */ /* 0x000fca00078ec0ff */
[----:B------:R-:W-:Y:S01]  /*10c40*/  STG.E desc[UR36][R16.64], R5 ;  /* 0x0000000510007986 */ /* 0x000fe2000c101924 */
[----:B------:R-:W-:Y:S05]  /*10c50*/  EXIT ;  /* 0x000000000000794d */ /* 0x000fea0003800000 */
        .weak           $__internal_42_$__cuda_sm20_div_u16
        .type           $__internal_42_$__cuda_sm20_div_u16,@function
        .size           $__internal_42_$__cuda_sm20_div_u16,(.L_x_22739 - $__internal_42_$__cuda_sm20_div_u16)
$__internal_42_$__cuda_sm20_div_u16:
[----:B------:R-:W0:Y:S01]  /*10c60*/  I2F.U16 R2, R5 ;  /* 0x0000000500027306 */ /* 0x000e220000101000 */
[----:B------:R-:W-:Y:S01]  /*10c70*/  IMAD.MOV.U32 R3, RZ, RZ, 0x4b800000 ;  /* 0x4b800000ff037424 */ /* 0x000fe200078e00ff */
[C---:B0-----:R-:W-:Y:S02]  /*10c80*/  FSETP.GEU.AND P1, PT, |R2|.reuse, 1.175494350822287508e-38, PT ;  /* 0x008000000200780b */ /* 0x041fe40003f2e200 */
[----:B------:R-:W-:Y:S02]  /*10c90*/  FSETP.GT.AND P0, PT, |R2|, 8.50705917302346158658e+37, PT ;  /* 0x7e8000000200780b */ /* 0x000fe40003f04200 */
[----:B------:R-:W-:-:S04]  /*10ca0*/  FSEL R3, R3, 1, !P1 ;  /* 0x3f80000003037808 */ /* 0x000fc80004800000 */
[----:B------:R-:W-:Y:S02]  /*10cb0*/  FSEL R3, R3, 0.25, !P0 ;  /* 0x3e80000003037808 */ /* 0x000fe40004000000 */
[----:B------:R-:W-:-:S03]  /*10cc0*/  ISETP.NE.U32.AND P0, PT, R5, RZ, PT ;  /* 0x000000ff0500720c */ /* 0x000fc60003f05070 */
[----:B------:R-:W-:Y:S02]  /*10cd0*/  FMUL R4, R2, R3 ;  /* 0x0000000302047220 */ /* 0x000fe40000400000 */
[----:B------:R-:W-:Y:S08]  /*10ce0*/  I2F.U16.RZ R2, R7 ;  /* 0x0000000700027306 */ /* 0x000ff0000010d000 */
[----:B------:R-:W0:Y:S02]  /*10cf0*/  MUFU.RCP R4, R4 ;  /* 0x0000000400047308 */ /* 0x000e240000001000 */
[----:B0-----:R-:W-:-:S04]  /*10d00*/  FMUL R3, R3, R4 ;  /* 0x0000000403037220 */ /* 0x001fc80000400000 */
[----:B------:R-:W-:-:S04]  /*10d10*/  VIADD R3, R3, 0x2 ;  /* 0x0000000203037836 */ /* 0x000fc80000000000 */
[----:B------:R-:W-:Y:S01]  /*10d20*/  FMUL.RZ R6, R2, R3 ;  /* 0x0000000302067220 */ /* 0x000fe2000040c000 */
[----:B------:R-:W-:Y:S02]  /*10d30*/  IMAD.MOV.U32 R2, RZ, RZ, R0 ;  /* 0x000000ffff027224 */ /* 0x000fe400078e0000 */
[----:B------:R-:W-:-:S03]  /*10d40*/  IMAD.MOV.U32 R3, RZ, RZ, 0x0 ;  /* 0x00000000ff037424 */ /* 0x000fc600078e00ff */
[----:B------:R-:W0:Y:S02]  /*10d50*/  F2I.U32.TRUNC.NTZ R6, R6 ;  /* 0x0000000600067305 */ /* 0x000e24000020f000 */
[----:B0-----:R-:W-:Y:S01]  /*10d60*/  LOP3.LUT R5, R6, 0xffff, RZ, 0xc0, !PT ;  /* 0x0000ffff06057812 */ /* 0x001fe200078ec0ff */
[----:B------:R-:W-:Y:S01]  /*10d70*/  @!P0 IMAD.MOV.U32 R5, RZ, RZ, -0x1 ;  /* 0xffffffffff058424 */ /* 0x000fe200078e00ff */
[----:B------:R-:W-:Y:S06]  /*10d80*/  RET.REL.NODEC R2 `(_ZN2at6native18elementwise_kernelILi128ELi4EZNS0_15gpu_kernel_implINS0_13BinaryFunctorIhhhZZZNS0_15binary_internal21div_trunc_kernel_cudaERNS_18TensorIteratorBaseEENKUlvE_clEvENKUlvE_clEvEUlhhE_EEEEvS6_RKT_EUliE_EEviT1_) ;  /* 0xfffffef0029c7950 */ /* 0x000fec0003c3ffff */
.L_x_20859:
        /* <DEDUP_REMOVED lines=15> */
.L_x_22739:


//--------------------- .text._ZN2at6native27unrolled_elementwise_kernelINS0_13BinaryFunctorIhhhZZZNS0_15binary_internal21div_trunc_kernel_cudaERNS_18TensorIteratorBaseEENKUlvE_clEvENKUlvE_clEvEUlhhE_EESt5arrayIPcLm3EELi4E23TrivialOffsetCalculatorILi2EjESD_ILi1EjENS0_6memory12LoadWithCastILi2EEENSG_13StoreWithCastILi1EEEEEviT_T0_T2_T3_T4_T5_ --------------------------
	.section	.text._ZN2at6native27unrolled_elementwise_kernelINS0_13BinaryFunctorIhhhZZZNS0_15binary_internal21div_trunc_kernel_cudaERNS_18TensorIteratorBaseEENKUlvE_clEvENKUlvE_clEvEUlhhE_EESt5arrayIPcLm3EELi4E23TrivialOffsetCalculatorILi2EjESD_ILi1EjENS0_6memory12LoadWithCastILi2EEENSG_13StoreWithCastILi1EEEEEviT_T0_T2_T3_T4_T5_,"ax",@progbits
	.align	128
        .global         _ZN2at6native27unrolled_elementwise_kernelINS0_13BinaryFunctorIhhhZZZNS0_15binary_internal21div_trunc_kernel_cudaERNS_18TensorIteratorBaseEENKUlvE_clEvENKUlvE_clEvEUlhhE_EESt5arrayIPcLm3EELi4E23TrivialOffsetCalculatorILi2EjESD_ILi1EjENS0_6memory12LoadWithCastILi2EEENSG_13StoreWithCastILi1EEEEEviT_T0_T2_T3_T4_T5_
        .type           _ZN2at6native27unrolled_elementwise_kernelINS0_13BinaryFunctorIhhhZZZNS0_15binary_internal21div_trunc_kernel_cudaERNS_18TensorIteratorBaseEENKUlvE_clEvENKUlvE_clEvEUlhhE_EESt5arrayIPcLm3EELi4E23TrivialOffsetCalculatorILi2EjESD_ILi1EjENS0_6memory12LoadWithCastILi2EEENSG_13StoreWithCastILi1EEEEEviT_T0_T2_T3_T4_T5_,@function
        .size           _ZN2at6native27unrolled_elementwise_kernelINS0_13BinaryFunctorIhhhZZZNS0_15binary_internal21div_trunc_kernel_cudaERNS_18TensorIteratorBaseEENKUlvE_clEvENKUlvE_clEvEUlhhE_EESt5arrayIPcLm3EELi4E23TrivialOffsetCalculatorILi2EjESD_ILi1EjENS0_6memory12LoadWithCastILi2EEENSG_13StoreWithCastILi1EEEEEviT_T0_T2_T3_T4_T5_,(.L_x_22740 - _ZN2at6native27unrolled_elementwise_kernelINS0_13BinaryFunctorIhhhZZZNS0_15binary_internal21div_trunc_kernel_cudaERNS_18TensorIteratorBaseEENKUlvE_clEvENKUlvE_clEvEUlhhE_EESt5arrayIPcLm3EELi4E23TrivialOffsetCalculatorILi2EjESD_ILi1EjENS0_6memory12LoadWithCastILi2EEENSG_13StoreWithCastILi1EEEEEviT_T0_T2_T3_T4_T5_)
        .other          _ZN2at6native27unrolled_elementwise_kernelINS0_13BinaryFunctorIhhhZZZNS0_15binary_internal21div_trunc_kernel_cudaERNS_18TensorIteratorBaseEENKUlvE_clEvENKUlvE_clEvEUlhhE_EESt5arrayIPcLm3EELi4E23TrivialOffsetCalculatorILi2EjESD_ILi1EjENS0_6memory12LoadWithCastILi2EEENSG_13StoreWithCastILi1EEEEEviT_T0_T2_T3_T4_T5_,@"STO_CUDA_ENTRY STV_DEFAULT"
_ZN2at6native27unrolled_elementwise_kernelINS0_13BinaryFunctorIhhhZZZNS0_15binary_internal21div_trunc_kernel_cudaERNS_18TensorIteratorBaseEENKUlvE_clEvENKUlvE_clEvEUlhhE_EESt5arrayIPcLm3EELi4E23TrivialOffsetCalculatorILi2EjESD_ILi1EjENS0_6memory12LoadWithCastILi2EEENSG_13StoreWithCastILi1EEEEEviT_T0_T2_T3_T4_T5_:
.text._ZN2at6native27unrolled_elementwise_kernelINS0_13BinaryFunctorIhhhZZZNS0_15binary_internal21div_trunc_kernel_cudaERNS_18TensorIteratorBaseEENKUlvE_clEvENKUlvE_clEvEUlhhE_EESt5arrayIPcLm3EELi4E23TrivialOffsetCalculatorILi2EjESD_ILi1EjENS0_6memory12LoadWithCastILi2EEENSG_13StoreWithCastILi1EEEEEviT_T0_T2_T3_T4_T5_:
        /* <DEDUP_REMOVED lines=33> */
.L_x_20865:
[----:B------:R3:W5:Y:S01]  /*0210*/  LDG.E.U8 R27, desc[UR36][R6.64] ;  /* 0x00000024061b7981 */ /* 0x000762000c1e1100 */
[----:B------:R-:W-:Y:S05]  /*0220*/  BRA `(.L_x_20867) ;  /* 0x0000000c00687947 */ /* 0x000fea0003800000 */
.L_x_20864:
        /* <DEDUP_REMOVED lines=8> */
.L_x_20869:
[----:B------:R1:W5:Y:S01]  /*02b0*/  LDG.E.U8 R27, desc[UR36][R6.64] ;  /* 0x00000024061b7981 */ /* 0x000362000c1e1100 */
[----:B------:R-:W-:Y:S05]  /*02c0*/  BRA `(.L_x_20867) ;  /* 0x0000000c00407947 */ /* 0x000fea0003800000 */
.L_x_20868:
[----:B------:R2:W5:Y:S01]  /*02d0*/  LDG.E.U16 R27, desc[UR36][R6.64] ;  /* 0x00000024061b7981 */ /* 0x000562000c1e1500 */
[----:B------:R-:W-:Y:S05]  /*02e0*/  BRA `(.L_x_20867) ;  /* 0x0000000c00387947 */ /* 0x000fea0003800000 */
.L_x_20863:
        /* <DEDUP_REMOVED lines=10> */
.L_x_20871:
[----:B------:R-:W2:Y:S02]  /*0390*/  LDG.E.U16 R4, desc[UR36][R6.64] ;  /* 0x0000002406047981 */ /* 0x000ea4000c1e1500 */
[----:B--2---:R-:W-:-:S06]  /*03a0*/  HADD2.F32 R4, -RZ, R4.H0_H0 ;  /* 0x20000004ff047230 */ /* 0x004fcc0000004100 */
[----:B------:R-:W0:Y:S02]  /*03b0*/  F2I.S64.TRUNC R4, R4 ;  /* 0x0000000400047311 */ /* 0x000e24000020d900 */
[----:B0-----:R-:W-:Y:S01]  /*03c0*/  PRMT R27, R4, 0x7610, R27 ;  /* 0x00007610041b7816 */ /* 0x001fe2000000001b */
[----:B------:R-:W-:Y:S06]  /*03d0*/  BRA `(.L_x_20867) ;  /* 0x0000000800fc7947 */ /* 0x000fec0003800000 */
.L_x_20870:
        /* <DEDUP_REMOVED lines=10> */
.L_x_20873:
[----:B------:R-:W2:Y:S02]  /*0480*/  LDG.E.U16 R6, desc[UR36][R6.64] ;  /* 0x0000002406067981 */ /* 0x000ea4000c1e1500 */
[----:B--2---:R-:W-:-:S06]  /*0490*/  HADD2.F32 R4, -RZ, R6.H0_H0 ;  /* 0x20000006ff047230 */ /* 0x004fcc0000004100 */
[----:B------:R-:W0:Y:S02]  /*04a0*/  F2I.S64.TRUNC R4, R4 ;  /* 0x0000000400047311 */ /* 0x000e24000020d900 */
[----:B0-----:R-:W-:Y:S01]  /*04b0*/  PRMT R27, R4, 0x7610, R27 ;  /* 0x00007610041b7816 */ /* 0x001fe2000000001b */
[----:B------:R-:W-:Y:S06]  /*04c0*/  BRA `(.L_x_20867) ;  /* 0x0000000800c07947 */ /* 0x000fec0003800000 */
.L_x_20872:
[----:B------:R-:W2:Y:S02]  /*04d0*/  LDG.E.64 R4, desc[UR36][R6.64] ;  /* 0x0000002406047981 */ /* 0x000ea4000c1e1b00 */
[----:B--2---:R-:W0:Y:S02]  /*04e0*/  F2I.S64.F64.TRUNC R4, R4 ;  /* 0x0000000400047311 */ /* 0x004e24000030d900 */
[----:B0-----:R-:W-:Y:S01]  /*04f0*/  PRMT R27, R4, 0x7610, R27 ;  /* 0x00007610041b7816 */ /* 0x001fe2000000001b */
[----:B------:R-:W-:Y:S06]  /*0500*/  BRA `(.L_x_20867) ;  /* 0x0000000800b07947 */ /* 0x000fec0003800000 */
.L_x_20862:
        /* <DEDUP_REMOVED lines=12> */
.L_x_20876:
[----:B------:R-:W2:Y:S02]  /*05d0*/  LDG.E.64 R6, desc[UR36][R6.64] ;  /* 0x0000002406067981 */ /* 0x000ea4000c1e1b00 */
[----:B--2---:R-:W0:Y:S02]  /*05e0*/  F2I.S64.F64.TRUNC R4, R6 ;  /* 0x0000000600047311 */ /* 0x004e24000030d900 */
[----:B0-----:R-:W-:Y:S01]  /*05f0*/  PRMT R27, R4, 0x7610, R27 ;  /* 0x00007610041b7816 */ /* 0x001fe2000000001b */
[----:B------:R-:W-:Y:S06]  /*0600*/  BRA `(.L_x_20867) ;  /* 0x0000000800707947 */ /* 0x000fec0003800000 */
.L_x_20875:
        /* <DEDUP_REMOVED lines=28> */
.L_x_20878:
        /* <DEDUP_REMOVED lines=13> */
[----:B------:R-:W0:Y:S02]  /*08a0*/  F2I.S64.TRUNC R4, R0 ;  /* 0x0000000000047311 */ /* 0x000e24000020d900 */
[----:B0-----:R-:W-:Y:S01]  /*08b0*/  PRMT R27, R4, 0x7610, R27 ;  /* 0x00007610041b7816 */ /* 0x001fe2000000001b */
[----:B------:R-:W-:Y:S06]  /*08c0*/  BRA `(.L_x_20867) ;  /* 0x0000000400c07947 */ /* 0x000fec0003800000 */
.L_x_20877:
[----:B------:R-:W2:Y:S02]  /*08d0*/  LDG.E.U16 R4, desc[UR36][R6.64] ;  /* 0x0000002406047981 */ /* 0x000ea4000c1e1500 */
[----:B--2---:R-:W-:-:S06]  /*08e0*/  IMAD.U32 R4, R4, 0x10000, RZ ;  /* 0x0001000004047824 */ /* 0x004fcc00078e00ff */
[----:B------:R-:W0:Y:S02]  /*08f0*/  F2I.S64.TRUNC R4, R4 ;  /* 0x0000000400047311 */ /* 0x000e24000020d900 */
[----:B0-----:R-:W-:Y:S01]  /*0900*/  PRMT R27, R4, 0x7610, R27 ;  /* 0x00007610041b7816 */ /* 0x001fe2000000001b */
[----:B------:R-:W-:Y:S06]  /*0910*/  BRA `(.L_x_20867) ;  /* 0x0000000400ac7947 */ /* 0x000fec0003800000 */
.L_x_20874:
        /* <DEDUP_REMOVED lines=10> */
.L_x_20881:
        /* <DEDUP_REMOVED lines=21> */
.L_x_20885:
[----:B------:R-:W-:Y:S05]  /*0b10*/  BSYNC B1 ;  /* 0x0000000000017941 */ /* 0x000fea0003800000 */
.L_x_20884:
[----:B------:R-:W-:Y:S01]  /*0b20*/  IMAD.SHL.U32 R3, R3, 0x100000, RZ ;  /* 0x0010000003037824 */ /* 0x000fe200078e00ff */
[----:B------:R-:W-:-:S04]  /*0b30*/  LEA R5, R0, 0x3b800000, 0x17 ;  /* 0x3b80000000057811 */ /* 0x000fc800078eb8ff */
[----:B------:R-:W-:-:S07]  /*0b40*/  LOP3.LUT R4, R5, R3, R6, 0xfe, !PT ;  /* 0x0000000305047212 */ /* 0x000fce00078efe06 */
.L_x_20883:
[----:B------:R-:W-:Y:S05]  /*0b50*/  BSYNC B0 ;  /* 0x0000000000007941 */ /* 0x000fea0003800000 */
.L_x_20882:
[----:B------:R-:W0:Y:S02]  /*0b60*/  F2I.S64.TRUNC R4, R4 ;  /* 0x0000000400047311 */ /* 0x000e24000020d900 */
[----:B0-----:R-:W-:Y:S01]  /*0b70*/  PRMT R27, R4, 0x7610, R27 ;  /* 0x00007610041b7816 */ /* 0x001fe2000000001b */
[----:B------:R-:W-:Y:S06]  /*0b80*/  BRA `(.L_x_20867) ;  /* 0x0000000400107947 */ /* 0x000fec0003800000 */
.L_x_20880:
        /* <DEDUP_REMOVED lines=21> */
.L_x_20889:
[----:B------:R-:W-:Y:S05]  /*0ce0*/  BSYNC B1 ;  /* 0x0000000000017941 */ /* 0x000fea0003800000 */
.L_x_20888:
[----:B------:R-:W-:Y:S01]  /*0cf0*/  IMAD.SHL.U32 R3, R3, 0x200000, RZ ;  /* 0x0020000003037824 */ /* 0x000fe200078e00ff */
[----:B------:R-:W-:-:S04]  /*0d00*/  LEA R5, R0, 0x37800000, 0x17 ;  /* 0x3780000000057811 */ /* 0x000fc800078eb8ff */
[----:B------:R-:W-:-:S07]  /*0d10*/  LOP3.LUT R4, R5, R3, R6, 0xfe, !PT ;  /* 0x0000000305047212 */ /* 0x000fce00078efe06 */
.L_x_20887:
[----:B------:R-:W-:Y:S05]  /*0d20*/  BSYNC B0 ;  /* 0x0000000000007941 */ /* 0x000fea0003800000 */
.L_x_20886:
[----:B------:R-:W0:Y:S02]  /*0d30*/  F2I.S64.TRUNC R4, R4 ;  /* 0x0000000400047311 */ /* 0x000e24000020d900 */
[----:B0-----:R-:W-:Y:S01]  /*0d40*/  PRMT R27, R4, 0x7610, R27 ;  /* 0x00007610041b7816 */ /* 0x001fe2000000001b */
[----:B------:R-:W-:Y:S06]  /*0d50*/  BRA `(.L_x_20867) ;  /* 0x00000000009c7947 */ /* 0x000fec0003800000 */
.L_x_20879:
        /* <DEDUP_REMOVED lines=14> */
.L_x_20893:
[----:B------:R-:W-:Y:S05]  /*0e40*/  BSYNC B0 ;  /* 0x0000000000007941 */ /* 0x000fea0003800000 */
.L_x_20892:
[----:B------:R-:W0:Y:S02]  /*0e50*/  F2I.S64.TRUNC R4, R4 ;  /* 0x0000000400047311 */ /* 0x000e24000020d900 */
[----:B0-----:R-:W-:Y:S01]  /*0e60*/  PRMT R27, R4, 0x7610, R27 ;  /* 0x00007610041b7816 */ /* 0x001fe2000000001b */
[----:B------:R-:W-:Y:S06]  /*0e70*/  BRA `(.L_x_20867) ;  /* 0x0000000000547947 */ /* 0x000fec0003800000 */
.L_x_20866:
        /* <DEDUP_REMOVED lines=16> */
.L_x_20894:
[----:B------:R-:W-:Y:S01]  /*0f80*/  PRMT R27, RZ, 0x7610, R27 ;  /* 0x00007610ff1b7816 */ /* 0x000fe2000000001b */
[----:B------:R-:W-:Y:S06]  /*0f90*/  BRA `(.L_x_20867) ;  /* 0x00000000000c7947 */ /* 0x000fec0003800000 */
.L_x_20891:
[----:B------:R0:W5:Y:S01]  /*0fa0*/  LDG.E.U8 R27, desc[UR36][R6.64] ;  /* 0x00000024061b7981 */ /* 0x000162000c1e1100 */
[----:B------:R-:W-:Y:S05]  /*0fb0*/  BRA `(.L_x_20867) ;  /* 0x0000000000047947 */ /* 0x000fea0003800000 */
.L_x_20890:
[----:B------:R0:W5:Y:S02]  /*0fc0*/  LDG.E.U8 R27, desc[UR36][R6.64] ;  /* 0x00000024061b7981 */ /* 0x000164000c1e1100 */
.L_x_20867:
        /* <DEDUP_REMOVED lines=18> */
.L_x_20898:
[----:B------:R1:W5:Y:S01]  /*10f0*/  LDG.E.U8 R23, desc[UR36][R6.64] ;  /* 0x0000002406177981 */ /* 0x000362000c1e1100 */
[----:B------:R-:W-:Y:S05]  /*1100*/  BRA `(.L_x_20900) ;  /* 0x0000000c00647947 */ /* 0x000fea0003800000 */
.L_x_20897:
        /* <DEDUP_REMOVED lines=8> */
.L_x_20902:
[----:B------:R3:W5:Y:S01]  /*1190*/  LDG.E.U8 R23, desc[UR36][R6.64] ;  /* 0x0000002406177981 */ /* 0x000762000c1e1100 */
[----:B------:R-:W-:Y:S05]  /*11a0*/  BRA `(.L_x_20900) ;  /* 0x0000000c003c7947 */ /* 0x000fea0003800000 */
.L_x_20901:
[----:B------:R2:W5:Y:S01]  /*11b0*/  LDG.E.U16 R23, desc[UR36][R6.64] ;  /* 0x0000002406177981 */ /* 0x000562000c1e1500 */
[----:B------:R-:W-:Y:S05]  /*11c0*/  BRA `(.L_x_20900) ;  /* 0x0000000c00347947 */ /* 0x000fea0003800000 */
.L_x_20896:
        /* <DEDUP_REMOVED lines=10> */
.L_x_20904:
[----:B------:R-:W2:Y:S02]  /*1270*/  LDG.E.U16 R4, desc[UR36][R6.64] ;  /* 0x0000002406047981 */ /* 0x000ea4000c1e1500 */
[----:B--2---:R-:W-:-:S06]  /*1280*/  HADD2.F32 R4, -RZ, R4.H0_H0 ;  /* 0x20000004ff047230 */ /* 0x004fcc0000004100 */
[----:B------:R-:W0:Y:S02]  /*1290*/  F2I.S64.TRUNC R4, R4 ;  /* 0x0000000400047311 */ /* 0x000e24000020d900 */
[----:B0-----:R-:W-:Y:S01]  /*12a0*/  PRMT R23, R4, 0x7610, R23 ;  /* 0x0000761004177816 */ /* 0x001fe20000000017 */
[----:B------:R-:W-:Y:S06]  /*12b0*/  BRA `(.L_x_20900) ;  /* 0x0000000800f87947 */ /* 0x000fec0003800000 */
.L_x_20903:
        /* <DEDUP_REMOVED lines=10> */
.L_x_20906:
[----:B------:R-:W2:Y:S02]  /*1360*/  LDG.E.U16 R6, desc[UR36][R6.64] ;  /* 0x0000002406067981 */ /* 0x000ea4000c1e1500 */
[----:B--2---:R-:W-:-:S06]  /*1370*/  HADD2.F32 R4, -RZ, R6.H0_H0 ;  /* 0x20000006ff047230 */ /* 0x004fcc0000004100 */
[----:B------:R-:W0:Y:S02]  /*1380*/  F2I.S64.TRUNC R4, R4 ;  /* 0x0000000400047311 */ /* 0x000e24000020d900 */
[----:B0-----:R-:W-:Y:S01]  /*1390*/  PRMT R23, R4, 0x7610, R23 ;  /* 0x0000761004177816 */ /* 0x001fe20000000017 */
[----:B------:R-:W-:Y:S06]  /*13a0*/  BRA `(.L_x_20900) ;  /* 0x0000000800bc7947 */ /* 0x000fec0003800000 */
.L_x_20905:
[----:B------:R-:W2:Y:S02]  /*13b0*/  LDG.E.64 R4, desc[UR36][R6.64] ;  /* 0x0000002406047981 */ /* 0x000ea4000c1e1b00 */
[----:B--2---:R-:W0:Y:S02]  /*13c0*/  F2I.S64.F64.TRUNC R4, R4 ;  /* 0x0000000400047311 */ /* 0x004e24000030d900 */
[----:B0-----:R-:W-:Y:S01]  /*13d0*/  PRMT R23, R4, 0x7610, R23 ;  /* 0x0000761004177816 */ /* 0x001fe20000000017 */
[----:B------:R-:W-:Y:S06]  /*13e0*/  BRA `(.L_x_20900) ;  /* 0x0000000800ac7947 */ /* 0x000fec0003800000 */
.L_x_20895:
        /* <DEDUP_REMOVED lines=12> */
.L_x_20909:
[----:B------:R-:W2:Y:S02]  /*14b0*/  LDG.E.64 R6, desc[UR36][R6.64] ;  /* 0x0000002406067981 */ /* 0x000ea4000c1e1b00 */
[----:B--2---:R-:W0:Y:S02]  /*14c0*/  F2I.S64.F64.TRUNC R4, R6 ;  /* 0x0000000600047311 */ /* 0x004e24000030d900 */
[----:B0-----:R-:W-:Y:S01]  /*14d0*/  PRMT R23, R4, 0x7610, R23 ;  /* 0x0000761004177816 */ /* 0x001fe20000000017 */
[----:B------:R-:W-:Y:S06]  /*14e0*/  BRA `(.L_x_20900) ;  /* 0x00000008006c7947 */ /* 0x000fec0003800000 */
.L_x_20908:
        /* <DEDUP_REMOVED lines=28> */
.L_x_20911:
        /* <DEDUP_REMOVED lines=15> */
.L_x_20910:
[----:B------:R-:W2:Y:S02]  /*17a0*/  LDG.E.U16 R4, desc[UR36][R6.64] ;  /* 0x0000002406047981 */ /* 0x000ea4000c1e1500 */
[----:B--2---:R-:W-:-:S06]  /*17b0*/  IMAD.U32 R4, R4, 0x10000, RZ ;  /* 0x0001000004047824 */ /* 0x004fcc00078e00ff */
[----:B------:R-:W0:Y:S02]  /*17c0*/  F2I.S64.TRUNC R4, R4 ;  /* 0x0000000400047311 */ /* 0x000e24000020d900 */
[----:B0-----:R-:W-:Y:S01]  /*17d0*/  PRMT R23, R4, 0x7610, R23 ;  /* 0x0000761004177816 */ /* 0x001fe20000000017 */
[----:B------:R-:W-:Y:S06]  /*17e0*/  BRA `(.L_x_20900) ;  /* 0x0000000400ac7947 */ /* 0x000fec0003800000 */
.L_x_20907:
        /* <DEDUP_REMOVED lines=10> */
.L_x_20914:
        /* <DEDUP_REMOVED lines=21> */
.L_x_20918:
[----:B------:R-:W-:Y:S05]  /*19e0*/  BSYNC B1 ;  /* 0x0000000000017941 */ /* 0x000fea0003800000 */
.L_x_20917:
[----:B------:R-:W-:Y:S01]  /*19f0*/  IMAD.SHL.U32 R3, R3, 0x100000, RZ ;  /* 0x0010000003037824 */ /* 0x000fe200078e00ff */
[----:B------:R-:W-:-:S04]  /*1a00*/  LEA R5, R0, 0x3b800000, 0x17 ;  /* 0x3b80000000057811 */ /* 0x000fc800078eb8ff */
[----:B------:R-:W-:-:S07]  /*1a10*/  LOP3.LUT R4, R5, R3, R6, 0xfe, !PT ;  /* 0x0000000305047212 */ /* 0x000fce00078efe06 */
.L_x_20916:
[----:B------:R-:W-:Y:S05]  /*1a20*/  BSYNC B0 ;  /* 0x0000000000007941 */ /* 0x000fea0003800000 */
.L_x_20915:
[----:B------:R-:W0:Y:S02]  /*1a30*/  F2I.S64.TRUNC R4, R4 ;  /* 0x0000000400047311 */ /* 0x000e24000020d900 */
[----:B0-----:R-:W-:Y:S01]  /*1a40*/  PRMT R23, R4, 0x7610, R23 ;  /* 0x0000761004177816 */ /* 0x001fe20000000017 */
[----:B------:R-:W-:Y:S06]  /*1a50*/  BRA `(.L_x_20900) ;  /* 0x0000000400107947 */ /* 0x000fec0003800000 */
.L_x_20913:
        /* <DEDUP_REMOVED lines=21> */
.L_x_20922:
[----:B------:R-:W-:Y:S05]  /*1bb0*/  BSYNC B1 ;  /* 0x0000000000017941 */ /* 0x000fea0003800000 */
.L_x_20921:
[----:B------:R-:W-:Y:S01]  /*1bc0*/  IMAD.SHL.U32 R3, R3, 0x200000, RZ ;  /* 0x0020000003037824 */ /* 0x000fe200078e00ff */
[----:B------:R-:W-:-:S04]  /*1bd0*/  LEA R5, R0, 0x37800000, 0x17 ;  /* 0x3780000000057811 */ /* 0x000fc800078eb8ff */
[----:B------:R-:W-:-:S07]  /*1be0*/  LOP3.LUT R4, R5, R3, R6, 0xfe, !PT ;  /* 0x0000000305047212 */ /* 0x000fce00078efe06 */
.L_x_20920:
[----:B------:R-:W-:Y:S05]  /*1bf0*/  BSYNC B0 ;  /* 0x0000000000007941 */ /* 0x000fea0003800000 */
.L_x_20919:
[----:B------:R-:W0:Y:S02]  /*1c00*/  F2I.S64.TRUNC R4, R4 ;  /* 0x0000000400047311 */ /* 0x000e24000020d900 */
[----:B0-----:R-:W-:Y:S01]  /*1c10*/  PRMT R23, R4, 0x7610, R23 ;  /* 0x0000761004177816 */ /* 0x001fe20000000017 */
[----:B------:R-:W-:Y:S06]  /*1c20*/  BRA `(.L_x_20900) ;  /* 0x00000000009c7947 */ /* 0x000fec0003800000 */
.L_x_20912:
        /* <DEDUP_REMOVED lines=14> */
.L_x_20926:
[----:B------:R-:W-:Y:S05]  /*1d10*/  BSYNC B0 ;  /* 0x0000000000007941 */ /* 0x000fea0003800000 */
.L_x_20925:
[----:B------:R-:W0:Y:S02]  /*1d20*/  F2I.S64.TRUNC R4, R4 ;  /* 0x0000000400047311 */ /* 0x000e24000020d900 */
[----:B0-----:R-:W-:Y:S01]  /*1d30*/  PRMT R23, R4, 0x7610, R23 ;  /* 0x0000761004177816 */ /* 0x001fe20000000017 */
[----:B------:R-:W-:Y:S06]  /*1d40*/  BRA `(.L_x_20900) ;  /* 0x0000000000547947 */ /* 0x000fec0003800000 */
.L_x_20899:
        /* <DEDUP_REMOVED lines=16> */
.L_x_20927:
[----:B------:R-:W-:Y:S01]  /*1e50*/  PRMT R23, RZ, 0x7610, R23 ;  /* 0x00007610ff177816 */ /* 0x000fe20000000017 */
[----:B------:R-:W-:Y:S06]  /*1e60*/  BRA `(.L_x_20900) ;  /* 0x00000000000c7947 */ /* 0x000fec0003800000 */
.L_x_20924:
[----:B------:R0:W5:Y:S01]  /*1e70*/  LDG.E.U8 R23, desc[UR36][R6.64] ;  /* 0x0000002406177981 */ /* 0x000162000c1e1100 */
[----:B------:R-:W-:Y:S05]  /*1e80*/  BRA `(.L_x_20900) ;  /* 0x0000000000047947 */ /* 0x000fea0003800000 */
.L_x_20923:
[----:B------:R0:W5:Y:S02]  /*1e90*/  LDG.E.U8 R23, desc[UR36][R6.64] ;  /* 0x0000002406177981 */ /* 0x000164000c1e1100 */
.L_x_20900:
[----:B------:R-:W1:Y:S02]  /*1ea0*/  S2R R25, SR_TID.X ;  /* 0x0000000000197919 */ /* 0x000e640000002100 */
[----:B-1----:R-:W-:-:S07]  /*1eb0*/  VIADD R25, R25, 0x80 ;  /* 0x0000008019197836 */ /* 0x002fce0000000000 */
.L_x_20861:
[----:B------:R-:W-:Y:S05]  /*1ec0*/  BSYNC B6 ;  /* 0x0000000000067941 */ /* 0x000fea0003800000 */
.L_x_20860:
        /* <DEDUP_REMOVED lines=23> */
.L_x_20933:
[----:B------:R3:W5:Y:S01]  /*2040*/  LDG.E.U8 R22, desc[UR36][R6.64] ;  /* 0x0000002406167981 */ /* 0x000762000c1e1100 */
[----:B------:R-:W-:Y:S05]  /*2050*/  BRA `(.L_x_20935) ;  /* 0x0000000c00647947 */ /* 0x000fea0003800000 */
.L_x_20932:
        /* <DEDUP_REMOVED lines=8> */
.L_x_20937:
[----:B------:R0:W5:Y:S01]  /*20e0*/  LDG.E.U8 R22, desc[UR36][R6.64] ;  /* 0x0000002406167981 */ /* 0x000162000c1e1100 */
[----:B------:R-:W-:Y:S05]  /*20f0*/  BRA `(.L_x_20935) ;  /* 0x0000000c003c7947 */ /* 0x000fea0003800000 */
.L_x_20936:
[----:B------:R0:W5:Y:S01]  /*2100*/  LDG.E.U16 R22, desc[UR36][R6.64] ;  /* 0x0000002406167981 */ /* 0x000162000c1e1500 */
[----:B------:R-:W-:Y:S05]  /*2110*/  BRA `(.L_x_20935) ;  /* 0x0000000c00347947 */ /* 0x000fea0003800000 */
.L_x_20931:
        /* <DEDUP_REMOVED lines=10> */
.L_x_20939:
[----:B------:R-:W2:Y:S02]  /*21c0*/  LDG.E.U16 R4, desc[UR36][R6.64] ;  /* 0x0000002406047981 */ /* 0x000ea4000c1e1500 */
[----:B--2---:R-:W-:-:S06]  /*21d0*/  HADD2.F32 R4, -RZ, R4.H0_H0 ;  /* 0x20000004ff047230 */ /* 0x004fcc0000004100 */
[----:B------:R-:W0:Y:S02]  /*21e0*/  F2I.S64.TRUNC R4, R4 ;  /* 0x0000000400047311 */ /* 0x000e24000020d900 */
[----:B0-----:R-:W-:Y:S01]  /*21f0*/  PRMT R22, R4, 0x7610, R22 ;  /* 0x0000761004167816 */ /* 0x001fe20000000016 */
[----:B------:R-:W-:Y:S06]  /*2200*/  BRA `(.L_x_20935) ;  /* 0x0000000800f87947 */ /* 0x000fec0003800000 */
.L_x_20938:
        /* <DEDUP_REMOVED lines=10> */
.L_x_20941:
[----:B------:R-:W2:Y:S02]  /*22b0*/  LDG.E.U16 R6, desc[UR36][R6.64] ;  /* 0x0000002406067981 */ /* 0x000ea4000c1e1500 */
[----:B--2---:R-:W-:-:S06]  /*22c0*/  HADD2.F32 R4, -RZ, R6.H0_H0 ;  /* 0x20000006ff047230 */ /* 0x004fcc0000004100 */
[----:B------:R-:W0:Y:S02]  /*22d0*/  F2I.S64.TRUNC R4, R4 ;  /* 0x0000000400047311 */ /* 0x000e24000020d900 */
[----:B0-----:R-:W-:Y:S01]  /*22e0*/  PRMT R22, R4, 0x7610, R22 ;  /* 0x0000761004167816 */ /* 0x001fe20000000016 */
[----:B------:R-:W-:Y:S06]  /*22f0*/  BRA `(.L_x_20935) ;  /* 0x0000000800bc7947 */ /* 0x000fec0003800000 */
.L_x_20940:
[----:B------:R-:W2:Y:S02]  /*2300*/  LDG.E.64 R4, desc[UR36][R6.64] ;  /* 0x0000002406047981 */ /* 0x000ea4000c1e1b00 */
[----:B--2---:R-:W0:Y:S02]  /*2310*/  F2I.S64.F64.TRUNC R4, R4 ;  /* 0x0000000400047311 */ /* 0x004e24000030d900 */
[----:B0-----:R-:W-:Y:S01]  /*2320*/  PRMT R22, R4, 0x7610, R22 ;  /* 0x0000761004167816 */ /* 0x001fe20000000016 */
[----:B------:R-:W-:Y:S06]  /*2330*/  BRA `(.L_x_20935) ;  /* 0x0000000800ac7947 */ /* 0x000fec0003800000 */
.L_x_20930:
        /* <DEDUP_REMOVED lines=12> */
.L_x_20944:
[----:B------:R-:W2:Y:S02]  /*2400*/  LDG.E.64 R6, desc[UR36][R6.64] ;  /* 0x0000002406067981 */ /* 0x000ea4000c1e1b00 */
[----:B--2---:R-:W0:Y:S02]  /*2410*/  F2I.S64.F64.TRUNC R4, R6 ;  /* 0x0000000600047311 */ /* 0x004e24000030d900 */
[----:B0-----:R-:W-:Y:S01]  /*2420*/  PRMT R22, R4, 0x7610, R22 ;  /* 0x0000761004167816 */ /* 0x001fe20000000016 */
[----:B------:R-:W-:Y:S06]  /*2430*/  BRA `(.L_x_20935) ;  /* 0x00000008006c7947 */ /* 0x000fec0003800000 */
.L_x_20943:
        /* <DEDUP_REMOVED lines=28> */
.L_x_20946:
        /* <DEDUP_REMOVED lines=15> */
.L_x_20945:
[----:B------:R-:W2:Y:S02]  /*26f0*/  LDG.E.U16 R4, desc[UR36][R6.64] ;  /* 0x0000002406047981 */ /* 0x000ea4000c1e1500 */
[----:B--2---:R-:W-:-:S06]  /*2700*/  IMAD.U32 R4, R4, 0x10000, RZ ;  /* 0x0001000004047824 */ /* 0x004fcc00078e00ff */
[----:B------:R-:W0:Y:S02]  /*2710*/  F2I.S64.TRUNC R4, R4 ;  /* 0x0000000400047311 */ /* 0x000e24000020d900 */
[----:B0-----:R-:W-:Y:S01]  /*2720*/  PRMT R22, R4, 0x7610, R22 ;  /* 0x0000761004167816 */ /* 0x001fe20000000016 */
[----:B------:R-:W-:Y:S06]  /*2730*/  BRA `(.L_x_20935) ;  /* 0x0000000400ac7947 */ /* 0x000fec0003800000 */
.L_x_20942:
        /* <DEDUP_REMOVED lines=10> */
.L_x_20949:
        /* <DEDUP_REMOVED lines=21> */
.L_x_20953:
[----:B------:R-:W-:Y:S05]  /*2930*/  BSYNC B1 ;  /* 0x0000000000017941 */ /* 0x000fea0003800000 */
.L_x_20952:
[----:B------:R-:W-:Y:S01]  /*2940*/  IMAD.SHL.U32 R3, R3, 0x100000, RZ ;  /* 0x0010000003037824 */ /* 0x000fe200078e00ff */
[----:B------:R-:W-:-:S04]  /*2950*/  LEA R5, R0, 0x3b800000, 0x17 ;  /* 0x3b80000000057811 */ /* 0x000fc800078eb8ff */
[----:B------:R-:W-:-:S07]  /*2960*/  LOP3.LUT R4, R5, R3, R6, 0xfe, !PT ;  /* 0x0000000305047212 */ /* 0x000fce00078efe06 */
.L_x_20951:
[----:B------:R-:W-:Y:S05]  /*2970*/  BSYNC B0 ;  /* 0x0000000000007941 */ /* 0x000fea0003800000 */
.L_x_20950:
[----:B------:R-:W0:Y:S02]  /*2980*/  F2I.S64.TRUNC R4, R4 ;  /* 0x0000000400047311 */ /* 0x000e24000020d900 */
[----:B0-----:R-:W-:Y:S01]  /*2990*/  PRMT R22, R4, 0x7610, R22 ;  /* 0x0000761004167816 */ /* 0x001fe20000000016 */
[----:B------:R-:W-:Y:S06]  /*29a0*/  BRA `(.L_x_20935) ;  /* 0x0000000400107947 */ /* 0x000fec0003800000 */
.L_x_20948:
        /* <DEDUP_REMOVED lines=21> */
.L_x_20957:
[----:B------:R-:W-:Y:S05]  /*2b00*/  BSYNC B1 ;  /* 0x0000000000017941 */ /* 0x000fea0003800000 */
.L_x_20956:
[----:B------:R-:W-:Y:S01]  /*2b10*/  IMAD.SHL.U32 R3, R3, 0x200000, RZ ;  /* 0x0020000003037824 */ /* 0x000fe200078e00ff */
[----:B------:R-:W-:-:S04]  /*2b20*/  LEA R5, R0, 0x37800000, 0x17 ;  /* 0x3780000000057811 */ /* 0x000fc800078eb8ff */
[----:B------:R-:W-:-:S07]  /*2b30*/  LOP3.LUT R4, R5, R3, R6, 0xfe, !PT ;  /* 0x0000000305047212 */ /* 0x000fce00078efe06 */
.L_x_20955:
[----:B------:R-:W-:Y:S05]  /*2b40*/  BSYNC B0 ;  /* 0x0000000000007941 */ /* 0x000fea0003800000 */
.L_x_20954:
[----:B------:R-:W0:Y:S02]  /*2b50*/  F2I.S64.TRUNC R4, R4 ;  /* 0x0000000400047311 */ /* 0x000e24000020d900 */
[----:B0-----:R-:W-:Y:S01]  /*2b60*/  PRMT R22, R4, 0x7610, R22 ;  /* 0x0000761004167816 */ /* 0x001fe20000000016 */
[----:B------:R-:W-:Y:S06]  /*2b70*/  BRA `(.L_x_20935) ;  /* 0x00000000009c7947 */ /* 0x000fec0003800000 */
.L_x_20947:
        /* <DEDUP_REMOVED lines=14> */
.L_x_20961:
[----:B------:R-:W-:Y:S05]  /*2c60*/  BSYNC B0 ;  /* 0x0000000000007941 */ /* 0x000fea0003800000 */
.L_x_20960:
[----:B------:R-:W0:Y:S02]  /*2c70*/  F2I.S64.TRUNC R4, R4 ;  /* 0x0000000400047311 */ /* 0x000e24000020d900 */
[----:B0-----:R-:W-:Y:S01]  /*2c80*/  PRMT R22, R4, 0x7610, R22 ;  /* 0x0000761004167816 */ /* 0x001fe20000000016 */
[----:B------:R-:W-:Y:S06]  /*2c90*/  BRA `(.L_x_20935) ;  /* 0x0000000000547947 */ /* 0x000fec0003800000 */
.L_x_20934:
        /* <DEDUP_REMOVED lines=16> */
.L_x_20962:
[----:B------:R-:W-:Y:S01]  /*2da0*/  PRMT R22, RZ, 0x7610, R22 ;  /* 0x00007610ff167816 */ /* 0x000fe20000000016 */
[----:B------:R-:W-:Y:S06]  /*2db0*/  BRA `(.L_x_20935) ;  /* 0x00000000000c7947 */ /* 0x000fec0003800000 */
.L_x_20959:
[----:B------:R0:W5:Y:S01]  /*2dc0*/  LDG.E.U8 R22, desc[UR36][R6.64] ;  /* 0x0000002406167981 */ /* 0x000162000c1e1100 */
[----:B------:R-:W-:Y:S05]  /*2dd0*/  BRA `(.L_x_20935) ;  /* 0x0000000000047947 */ /* 0x000fea0003800000 */
.L_x_20958:
[----:B------:R1:W5:Y:S02]  /*2de0*/  LDG.E.U8 R22, desc[UR36][R6.64] ;  /* 0x0000002406167981 */ /* 0x000364000c1e1100 */
.L_x_20935:
        /* <DEDUP_REMOVED lines=18> */
.L_x_20966:
[----:B------:R4:W5:Y:S01]  /*2f10*/  LDG.E.U8 R26, desc[UR36][R6.64] ;  /* 0x00000024061a7981 */ /* 0x000962000c1e1100 */
[----:B------:R-:W-:Y:S05]  /*2f20*/  BRA `(.L_x_20968) ;  /* 0x0000000c00647947 */ /* 0x000fea0003800000 */
.L_x_20965:
        /* <DEDUP_REMOVED lines=8> */
.L_x_20970:
[----:B------:R0:W5:Y:S01]  /*2fb0*/  LDG.E.U8 R26, desc[UR36][R6.64] ;  /* 0x00000024061a7981 */ /* 0x000162000c1e1100 */
[----:B------:R-:W-:Y:S05]  /*2fc0*/  BRA `(.L_x_20968) ;  /* 0x0000000c003c7947 */ /* 0x000fea0003800000 */
.L_x_20969:
[----:B------:R0:W5:Y:S01]  /*2fd0*/  LDG.E.U16 R26, desc[UR36][R6.64] ;  /* 0x00000024061a7981 */ /* 0x000162000c1e1500 */
[----:B------:R-:W-:Y:S05]  /*2fe0*/  BRA `(.L_x_20968) ;  /* 0x0000000c00347947 */ /* 0x000fea0003800000 */
.L_x_20964:
        /* <DEDUP_REMOVED lines=10> */
.L_x_20972:
[----:B------:R-:W2:Y:S02]  /*3090*/  LDG.E.U16 R4, desc[UR36][R6.64] ;  /* 0x0000002406047981 */ /* 0x000ea4000c1e1500 */
[----:B--2---:R-:W-:-:S06]  /*30a0*/  HADD2.F32 R4, -RZ, R4.H0_H0 ;  /* 0x20000004ff047230 */ /* 0x004fcc0000004100 */
[----:B------:R-:W0:Y:S02]  /*30b0*/  F2I.S64.TRUNC R4, R4 ;  /* 0x0000000400047311 */ /* 0x000e24000020d900 */
[----:B0-----:R-:W-:Y:S01]  /*30c0*/  PRMT R26, R4, 0x7610, R26 ;  /* 0x00007610041a7816 */ /* 0x001fe2000000001a */
[----:B------:R-:W-:Y:S06]  /*30d0*/  BRA `(.L_x_20968) ;  /* 0x0000000800f87947 */ /* 0x000fec0003800000 */
.L_x_20971:
        /* <DEDUP_REMOVED lines=10> */
.L_x_20974:
[----:B------:R-:W2:Y:S02]  /*3180*/  LDG.E.U16 R6, desc[UR36][R6.64] ;  /* 0x0000002406067981 */ /* 0x000ea4000c1e1500 */
[----:B--2---:R-:W-:-:S06]  /*3190*/  HADD2.F32 R4, -RZ, R6.H0_H0 ;  /* 0x20000006ff047230 */ /* 0x004fcc0000004100 */
[----:B------:R-:W0:Y:S02]  /*31a0*/  F2I.S64.TRUNC R4, R4 ;  /* 0x0000000400047311 */ /* 0x000e24000020d900 */
[----:B0-----:R-:W-:Y:S01]  /*31b0*/  PRMT R26, R4, 0x7610, R26 ;  /* 0x00007610041a7816 */ /* 0x001fe2000000001a */
[----:B------:R-:W-:Y:S06]  /*31c0*/  BRA `(.L_x_20968) ;  /* 0x0000000800bc7947 */ /* 0x000fec0003800000 */
.L_x_20973:
[----:B------:R-:W2:Y:S02]  /*31d0*/  LDG.E.64 R4, desc[UR36][R6.64] ;  /* 0x0000002406047981 */ /* 0x000ea4000c1e1b00 */
[----:B--2---:R-:W0:Y:S02]  /*31e0*/  F2I.S64.F64.TRUNC R4, R4 ;  /* 0x0000000400047311 */ /* 0x004e24000030d900 */
[----:B0-----:R-:W-:Y:S01]  /*31f0*/  PRMT R26, R4, 0x7610, R26 ;  /* 0x00007610041a7816 */ /* 0x001fe2000000001a */
[----:B------:R-:W-:Y:S06]  /*3200*/  BRA `(.L_x_20968) ;  /* 0x0000000800ac7947 */ /* 0x000fec0003800000 */
.L_x_20963:
        /* <DEDUP_REMOVED lines=12> */
.L_x_20977:
[----:B------:R-:W2:Y:S02]  /*32d0*/  LDG.E.64 R6, desc[UR36][R6.64] ;  /* 0x0000002406067981 */ /* 0x000ea4000c1e1b00 */
[----:B--2---:R-:W0:Y:S02]  /*32e0*/  F2I.S64.F64.TRUNC R4, R6 ;  /* 0x0000000600047311 */ /* 0x004e24000030d900 */
[----:B0-----:R-:W-:Y:S01]  /*32f0*/  PRMT R26, R4, 0x7610, R26 ;  /* 0x00007610041a7816 */ /* 0x001fe2000000001a */
[----:B------:R-:W-:Y:S06]  /*3300*/  BRA `(.L_x_20968) ;  /* 0x00000008006c7947 */ /* 0x000fec0003800000 */
.L_x_20976:
        /* <DEDUP_REMOVED lines=28> */
.L_x_20979:
        /* <DEDUP_REMOVED lines=15> */
.L_x_20978:
[----:B------:R-:W2:Y:S02]  /*35c0*/  LDG.E.U16 R4, desc[UR36][R6.64] ;  /* 0x0000002406047981 */ /* 0x000ea4000c1e1500 */
[----:B--2---:R-:W-:-:S06]  /*35d0*/  IMAD.U32 R4, R4, 0x10000, RZ ;  /* 0x0001000004047824 */ /* 0x004fcc00078e00ff */
[----:B------:R-:W0:Y:S02]  /*35e0*/  F2I.S64.TRUNC R4, R4 ;  /* 0x0000000400047311 */ /* 0x000e24000020d900 */
[----:B0-----:R-:W-:Y:S01]  /*35f0*/  PRMT R26, R4, 0x7610, R26 ;  /* 0x00007610041a7816 */ /* 0x001fe2000000001a */
[----:B------:R-:W-:Y:S06]  /*3600*/  BRA `(.L_x_20968) ;  /* 0x0000000400ac7947 */ /* 0x000fec0003800000 */
.L_x_20975:
        /* <DEDUP_REMOVED lines=10> */
.L_x_20982:
        /* <DEDUP_REMOVED lines=21> */
.L_x_20986:
[----:B------:R-:W-:Y:S05]  /*3800*/  BSYNC B1 ;  /* 0x0000000000017941 */ /* 0x000fea0003800000 */
.L_x_20985:
[----:B------:R-:W-:Y:S01]  /*3810*/  IMAD.SHL.U32 R3, R3, 0x100000, RZ ;  /* 0x0010000003037824 */ /* 0x000fe200078e00ff */
[----:B------:R-:W-:-:S04]  /*3820*/  LEA R5, R0, 0x3b800000, 0x17 ;  /* 0x3b80000000057811 */ /* 0x000fc800078eb8ff */
[----:B------:R-:W-:-:S07]  /*3830*/  LOP3.LUT R4, R5, R3, R6, 0xfe, !PT ;  /* 0x0000000305047212 */ /* 0x000fce00078efe06 */
.L_x_20984:
[----:B------:R-:W-:Y:S05]  /*3840*/  BSYNC B0 ;  /* 0x0000000000007941 */ /* 0x000fea0003800000 */
.L_x_20983:
[----:B------:R-:W0:Y:S02]  /*3850*/  F2I.S64.TRUNC R4, R4 ;  /* 0x0000000400047311 */ /* 0x000e24000020d900 */
[----:B0-----:R-:W-:Y:S01]  /*3860*/  PRMT R26, R4, 0x7610, R26 ;  /* 0x00007610041a7816 */ /* 0x001fe2000000001a */
[----:B------:R-:W-:Y:S06]  /*3870*/  BRA `(.L_x_20968) ;  /* 0x0000000400107947 */ /* 0x000fec0003800000 */
.L_x_20981:
        /* <DEDUP_REMOVED lines=21> */
.L_x_20990:
[----:B------:R-:W-:Y:S05]  /*39d0*/  BSYNC B1 ;  /* 0x0000000000017941 */ /* 0x000fea0003800000 */
.L_x_20989:
[----:B------:R-:W-:Y:S01]  /*39e0*/  IMAD.SHL.U32 R3, R3, 0x200000, RZ ;  /* 0x0020000003037824 */ /* 0x000fe200078e00ff */
[----:B------:R-:W-:-:S04]  /*39f0*/  LEA R5, R0, 0x37800000, 0x17 ;  /* 0x3780000000057811 */ /* 0x000fc800078eb8ff */
[----:B------:R-:W-:-:S07]  /*3a00*/  LOP3.LUT R4, R5, R3, R6, 0xfe, !PT ;  /* 0x0000000305047212 */ /* 0x000fce00078efe06 */
.L_x_20988:
[----:B------:R-:W-:Y:S05]  /*3a10*/  BSYNC B0 ;  /* 0x0000000000007941 */ /* 0x000fea0003800000 */
.L_x_20987:
[----:B------:R-:W0:Y:S02]  /*3a20*/  F2I.S64.TRUNC R4, R4 ;  /* 0x0000000400047311 */ /* 0x000e24000020d900 */
[----:B0-----:R-:W-:Y:S01]  /*3a30*/  PRMT R26, R4, 0x7610, R26 ;  /* 0x00007610041a7816 */ /* 0x001fe2000000001a */
[----:B------:R-:W-:Y:S06]  /*3a40*/  BRA `(.L_x_20968) ;  /* 0x00000000009c7947 */ /* 0x000fec0003800000 */
.L_x_20980:
        /* <DEDUP_REMOVED lines=14> */
.L_x_20994:
[----:B------:R-:W-:Y:S05]  /*3b30*/  BSYNC B0 ;  /* 0x0000000000007941 */ /* 0x000fea0003800000 */
.L_x_20993:
[----:B------:R-:W0:Y:S02]  /*3b40*/  F2I.S64.TRUNC R4, R4 ;  /* 0x0000000400047311 */ /* 0x000e24000020d900 */
[----:B0-----:R-:W-:Y:S01]  /*3b50*/  PRMT R26, R4, 0x7610, R26 ;  /* 0x00007610041a7816 */ /* 0x001fe2000000001a */
[----:B------:R-:W-:Y:S06]  /*3b60*/  BRA `(.L_x_20968) ;  /* 0x0000000000547947 */ /* 0x000fec0003800000 */
.L_x_20967:
        /* <DEDUP_REMOVED lines=16> */
.L_x_20995:
[----:B------:R-:W-:Y:S01]  /*3c70*/  PRMT R26, RZ, 0x7610, R26 ;  /* 0x00007610ff1a7816 */ /* 0x000fe2000000001a */
[----:B------:R-:W-:Y:S06]  /*3c80*/  BRA `(.L_x_20968) ;  /* 0x00000000000c7947 */ /* 0x000fec0003800000 */
.L_x_20992:
[----:B------:R1:W5:Y:S01]  /*3c90*/  LDG.E.U8 R26, desc[UR36][R6.64] ;  /* 0x00000024061a7981 */ /* 0x000362000c1e1100 */
[----:B------:R-:W-:Y:S05]  /*3ca0*/  BRA `(.L_x_20968) ;  /* 0x0000000000047947 */ /* 0x000fea0003800000 */
.L_x_20991:
[----:B------:R2:W5:Y:S02]  /*3cb0*/  LDG.E.U8 R26, desc[UR36][R6.64] ;  /* 0x00000024061a7981 */ /* 0x000564000c1e1100 */
.L_x_20968:
[----:B------:R-:W-:-:S07]  /*3cc0*/  VIADD R25, R25, 0x80 ;  /* 0x0000008019197836 */ /* 0x000fce0000000000 */
.L_x_20929:
[----:B------:R-:W-:Y:S05]  /*3cd0*/  BSYNC B6 ;  /* 0x0000000000067941 */ /* 0x000fea0003800000 */
.L_x_20928:
[----:B------:R-:W-:Y:S01]  /*3ce0*/  ISETP.GE.AND P0, PT, R25, R16, PT ;  /* 0x000000101900720c */ /* 0x000fe20003f06270 */
[----:B------:R-:W-:Y:S01]  /*3cf0*/  BSSY B6, `(.L_x_20996) ;  /* 0x00001e2000067945 */ /* 0x000fe20003800000 */
[----:B------:R-:W-:Y:S02]  /*3d00*/  PRMT R18, RZ, 0x7610, R18 ;  /* 0x00007610ff127816 */ /* 0x000fe40000000012 */
[----:B------:R-:W-:Y:S02]  /*3d10*/  PRMT R17, RZ, 0x7610, R17 ;  /* 0x00007610ff117816 */ /* 0x000fe40000000011 */
[----:B------:R-:W-:-:S07]  /*3d20*/  PRMT R24, RZ, 0x7610, R24 ;  /* 0x00007610ff187816 */ /* 0x000fce0000000018 */
[----:B------:R-:W-:Y:S05]  /*3d30*/  @P0 BRA `(.L_x_20997) ;  /* 0x0000001c00740947 */ /* 0x000fea0003800000 */
[----:B------:R-:W0:Y:S01]  /*3d40*/  LDC.64 R4, c[0x0][0x220] ;  /* 0x00008800ff047b82 */ /* 0x000e220000000a00 */
[----:B------:R-:W-:Y:S01]  /*3d50*/  PRMT R0, R28, 0x9910, RZ ;  /* 0x000099101c007816 */ /* 0x000fe200000000ff */
[----:B------:R-:W-:Y:S01]  /*3d60*/  IMAD R19, R2, 0x200, R25 ;  /* 0x0000020002137824 */ /* 0x000fe200078e0219 */
[----:B------:R-:W-:Y:S02]  /*3d70*/  ULDC UR4, c[0x0][0x238] ;  /* 0x00008e0000047ab9 */ /* 0x000fe40000000800 */
[----:B------:R-:W-:Y:S01]  /*3d80*/  ISETP.GT.AND P1, PT, R0, 0x9, PT ;  /* 0x000000090000780c */ /* 0x000fe20003f24270 */
[----:B01234-:R-:W-:-:S05]  /*3d90*/  IMAD R7, R19, UR4, RZ ;  /* 0x0000000413077c24 */ /* 0x01ffca000f8e02ff */
[----:B------:R-:W-:-:S05]  /*3da0*/  IADD3 R6, P0, R7, R4, RZ ;  /* 0x0000000407067210 */ /* 0x000fca0007f1e0ff */
        /* <DEDUP_REMOVED lines=12> */
.L_x_21001:
[----:B------:R3:W5:Y:S01]  /*3e70*/  LDG.E.U8 R17, desc[UR36][R6.64] ;  /* 0x0000002406117981 */ /* 0x000762000c1e1100 */
[----:B------:R-:W-:Y:S05]  /*3e80*/  BRA `(.L_x_21003) ;  /* 0x0000000c00647947 */ /* 0x000fea0003800000 */
.L_x_21000:
        /* <DEDUP_REMOVED lines=8> */
.L_x_21005:
[----:B------:R0:W5:Y:S01]  /*3f10*/  LDG.E.U8 R17, desc[UR36][R6.64] ;  /* 0x0000002406117981 */ /* 0x000162000c1e1100 */
[----:B------:R-:W-:Y:S05]  /*3f20*/  BRA `(.L_x_21003) ;  /* 0x0000000c003c7947 */ /* 0x000fea0003800000 */
.L_x_21004:
[----:B------:R0:W5:Y:S01]  /*3f30*/  LDG.E.U16 R17, desc[UR36][R6.64] ;  /* 0x0000002406117981 */ /* 0x000162000c1e1500 */
[----:B------:R-:W-:Y:S05]  /*3f40*/  BRA `(.L_x_21003) ;  /* 0x0000000c00347947 */ /* 0x000fea0003800000 */
.L_x_20999:
        /* <DEDUP_REMOVED lines=10> */
.L_x_21007:
[----:B------:R-:W2:Y:S02]  /*3ff0*/  LDG.E.U16 R4, desc[UR36][R6.64] ;  /* 0x0000002406047981 */ /* 0x000ea4000c1e1500 */
[----:B--2---:R-:W-:-:S06]  /*4000*/  HADD2.F32 R4, -RZ, R4.H0_H0 ;  /* 0x20000004ff047230 */ /* 0x004fcc0000004100 */
[----:B------:R-:W0:Y:S02]  /*4010*/  F2I.S64.TRUNC R4, R4 ;  /* 0x0000000400047311 */ /* 0x000e24000020d900 */
[----:B0-----:R-:W-:Y:S01]  /*4020*/  PRMT R17, R4, 0x7610, R17 ;  /* 0x0000761004117816 */ /* 0x001fe20000000011 */
[----:B------:R-:W-:Y:S06]  /*4030*/  BRA `(.L_x_21003) ;  /* 0x0000000800f87947 */ /* 0x000fec0003800000 */
.L_x_21006:
        /* <DEDUP_REMOVED lines=10> */
.L_x_21009:
[----:B------:R-:W2:Y:S02]  /*40e0*/  LDG.E.U16 R6, desc[UR36][R6.64] ;  /* 0x0000002406067981 */ /* 0x000ea4000c1e1500 */
[----:B--2---:R-:W-:-:S06]  /*40f0*/  HADD2.F32 R4, -RZ, R6.H0_H0 ;  /* 0x20000006ff047230 */ /* 0x004fcc0000004100 */
[----:B------:R-:W0:Y:S02]  /*4100*/  F2I.S64.TRUNC R4, R4 ;  /* 0x0000000400047311 */ /* 0x000e24000020d900 */
[----:B0-----:R-:W-:Y:S01]  /*4110*/  PRMT R17, R4, 0x7610, R17 ;  /* 0x0000761004117816 */ /* 0x001fe20000000011 */
[----:B------:R-:W-:Y:S06]  /*4120*/  BRA `(.L_x_21003) ;  /* 0x0000000800bc7947 */ /* 0x000fec0003800000 */
.L_x_21008:
[----:B------:R-:W2:Y:S02]  /*4130*/  LDG.E.64 R4, desc[UR36][R6.64] ;  /* 0x0000002406047981 */ /* 0x000ea4000c1e1b00 */
[----:B--2---:R-:W0:Y:S02]  /*4140*/  F2I.S64.F64.TRUNC R4, R4 ;  /* 0x0000000400047311 */ /* 0x004e24000030d900 */
[----:B0-----:R-:W-:Y:S01]  /*4150*/  PRMT R17, R4, 0x7610, R17 ;  /* 0x0000761004117816 */ /* 0x001fe20000000011 */
[----:B------:R-:W-:Y:S06]  /*4160*/  BRA `(.L_x_21003) ;  /* 0x0000000800ac7947 */ /* 0x000fec0003800000 */
.L_x_20998:
        /* <DEDUP_REMOVED lines=12> */
.L_x_21012:
[----:B------:R-:W2:Y:S02]  /*4230*/  LDG.E.64 R6, desc[UR36][R6.64] ;  /* 0x0000002406067981 */ /* 0x000ea4000c1e1b00 */
[----:B--2---:R-:W0:Y:S02]  /*4240*/  F2I.S64.F64.TRUNC R4, R6 ;  /* 0x0000000600047311 */ /* 0x004e24000030d900 */
[----:B0-----:R-:W-:Y:S01]  /*4250*/  PRMT R17, R4, 0x7610, R17 ;  /* 0x0000761004117816 */ /* 0x001fe20000000011 */
[----:B------:R-:W-:Y:S06]  /*4260*/  BRA `(.L_x_21003) ;  /* 0x00000008006c7947 */ /* 0x000fec0003800000 */
.L_x_21011:
        /* <DEDUP_REMOVED lines=28> */
.L_x_21014:
        /* <DEDUP_REMOVED lines=15> */
.L_x_21013:
[----:B------:R-:W2:Y:S02]  /*4520*/  LDG.E.U16 R4, desc[UR36][R6.64] ;  /* 0x0000002406047981 */ /* 0x000ea4000c1e1500 */
[----:B--2---:R-:W-:-:S06]  /*4530*/  IMAD.U32 R4, R4, 0x10000, RZ ;  /* 0x0001000004047824 */ /* 0x004fcc00078e00ff */
[----:B------:R-:W0:Y:S02]  /*4540*/  F2I.S64.TRUNC R4, R4 ;  /* 0x0000000400047311 */ /* 0x000e24000020d900 */
[----:B0-----:R-:W-:Y:S01]  /*4550*/  PRMT R17, R4, 0x7610, R17 ;  /* 0x0000761004117816 */ /* 0x001fe20000000011 */
[----:B------:R-:W-:Y:S06]  /*4560*/  BRA `(.L_x_21003) ;  /* 0x0000000400ac7947 */ /* 0x000fec0003800000 */
.L_x_21010:
        /* <DEDUP_REMOVED lines=10> */
.L_x_21017:
        /* <DEDUP_REMOVED lines=21> */
.L_x_21021:
[----:B------:R-:W-:Y:S05]  /*4760*/  BSYNC B1 ;  /* 0x0000000000017941 */ /* 0x000fea0003800000 */
.L_x_21020:
[----:B------:R-:W-:Y:S01]  /*4770*/  IMAD.SHL.U32 R3, R3, 0x100000, RZ ;  /* 0x0010000003037824 */ /* 0x000fe200078e00ff */
[----:B------:R-:W-:-:S04]  /*4780*/  LEA R5, R0, 0x3b800000, 0x17 ;  /* 0x3b80000000057811 */ /* 0x000fc800078eb8ff */
[----:B------:R-:W-:-:S07]  /*4790*/  LOP3.LUT R4, R5, R3, R6, 0xfe, !PT ;  /* 0x0000000305047212 */ /* 0x000fce00078efe06 */
.L_x_21019:
[----:B------:R-:W-:Y:S05]  /*47a0*/  BSYNC B0 ;  /* 0x0000000000007941 */ /* 0x000fea0003800000 */
.L_x_21018:
[----:B------:R-:W0:Y:S02]  /*47b0*/  F2I.S64.TRUNC R4, R4 ;  /* 0x0000000400047311 */ /* 0x000e24000020d900 */
[----:B0-----:R-:W-:Y:S01]  /*47c0*/  PRMT R17, R4, 0x7610, R17 ;  /* 0x0000761004117816 */ /* 0x001fe20000000011 */
[----:B------:R-:W-:Y:S06]  /*47d0*/  BRA `(.L_x_21003) ;  /* 0x0000000400107947 */ /* 0x000fec0003800000 */
.L_x_21016:
        /* <DEDUP_REMOVED lines=21> */
.L_x_21025:
[----:B------:R-:W-:Y:S05]  /*4930*/  BSYNC B1 ;  /* 0x0000000000017941 */ /* 0x000fea0003800000 */
.L_x_21024:
[----:B------:R-:W-:Y:S01]  /*4940*/  IMAD.SHL.U32 R3, R3, 0x200000, RZ ;  /* 0x0020000003037824 */ /* 0x000fe200078e00ff */
[----:B------:R-:W-:-:S04]  /*4950*/  LEA R5, R0, 0x37800000, 0x17 ;  /* 0x3780000000057811 */ /* 0x000fc800078eb8ff */
[----:B------:R-:W-:-:S07]  /*4960*/  LOP3.LUT R4, R5, R3, R6, 0xfe, !PT ;  /* 0x0000000305047212 */ /* 0x000fce00078efe06 */
.L_x_21023:
[----:B------:R-:W-:Y:S05]  /*4970*/  BSYNC B0 ;  /* 0x0000000000007941 */ /* 0x000fea0003800000 */
.L_x_21022:
[----:B------:R-:W0:Y:S02]  /*4980*/  F2I.S64.TRUNC R4, R4 ;  /* 0x0000000400047311 */ /* 0x000e24000020d900 */
[----:B0-----:R-:W-:Y:S01]  /*4990*/  PRMT R17, R4, 0x7610, R17 ;  /* 0x0000761004117816 */ /* 0x001fe20000000011 */
[----:B------:R-:W-:Y:S06]  /*49a0*/  BRA `(.L_x_21003) ;  /* 0x00000000009c7947 */ /* 0x000fec0003800000 */
.L_x_21015:
        /* <DEDUP_REMOVED lines=14> */
.L_x_21029:
[----:B------:R-:W-:Y:S05]  /*4a90*/  BSYNC B0 ;  /* 0x0000000000007941 */ /* 0x000fea0003800000 */
.L_x_21028:
[----:B------:R-:W0:Y:S02]  /*4aa0*/  F2I.S64.TRUNC R4, R4 ;  /* 0x0000000400047311 */ /* 0x000e24000020d900 */
[----:B0-----:R-:W-:Y:S01]  /*4ab0*/  PRMT R17, R4, 0x7610, R17 ;  /* 0x0000761004117816 */ /* 0x001fe20000000011 */
[----:B------:R-:W-:Y:S06]  /*4ac0*/  BRA `(.L_x_21003) ;  /* 0x0000000000547947 */ /* 0x000fec0003800000 */
.L_x_21002:
        /* <DEDUP_REMOVED lines=16> */
.L_x_21030:
[----:B------:R-:W-:Y:S01]  /*4bd0*/  PRMT R17, RZ, 0x7610, R17 ;  /* 0x00007610ff117816 */ /* 0x000fe20000000011 */
[----:B------:R-:W-:Y:S06]  /*4be0*/  BRA `(.L_x_21003) ;  /* 0x00000000000c7947 */ /* 0x000fec0003800000 */
.L_x_21027:
[----:B------:R1:W5:Y:S01]  /*4bf0*/  LDG.E.U8 R17, desc[UR36][R6.64] ;  /* 0x0000002406117981 */ /* 0x000362000c1e1100 */
[----:B------:R-:W-:Y:S05]  /*4c00*/  BRA `(.L_x_21003) ;  /* 0x0000000000047947 */ /* 0x000fea0003800000 */
.L_x_21026:
[----:B------:R2:W5:Y:S02]  /*4c10*/  LDG.E.U8 R17, desc[UR36][R6.64] ;  /* 0x0000002406117981 */ /* 0x000564000c1e1100 */
.L_x_21003:
[----:B------:R-:W0:Y:S01]  /*4c20*/  LDC.U8 R3, c[0x0][0x235] ;  /* 0x00008d40ff037b82 */ /* 0x000e220000000000 */
[----:B------:R-:W-:Y:S02]  /*4c30*/  ULDC UR4, c[0x0][0x23c] ;  /* 0x00008f0000047ab9 */ /* 0x000fe40000000800 */
[----:B01234-:R-:W-:-:S05]  /*4c40*/  IMAD R7, R19, UR4, RZ ;  /* 0x0000000413077c24 */ /* 0x01ffca000f8e02ff */
[----:B------:R-:W0:Y:S01]  /*4c50*/  LDC.64 R4, c[0x0][0x228] ;  /* 0x00008a00ff047b82 */ /* 0x000e220000000a00 */
        /* <DEDUP_REMOVED lines=15> */
.L_x_21034:
[----:B------:R0:W5:Y:S01]  /*4d50*/  LDG.E.U8 R24, desc[UR36][R6.64] ;  /* 0x0000002406187981 */ /* 0x000162000c1e1100 */
[----:B------:R-:W-:Y:S05]  /*4d60*/  BRA `(.L_x_21036) ;  /* 0x0000000c00647947 */ /* 0x000fea0003800000 */
.L_x_21033:
        /* <DEDUP_REMOVED lines=8> */
.L_x_21038:
[----:B------:R4:W5:Y:S01]  /*4df0*/  LDG.E.U8 R24, desc[UR36][R6.64] ;  /* 0x0000002406187981 */ /* 0x000962000c1e1100 */
[----:B------:R-:W-:Y:S05]  /*4e00*/  BRA `(.L_x_21036) ;  /* 0x0000000c003c7947 */ /* 0x000fea0003800000 */
.L_x_21037:
[----:B------:R3:W5:Y:S01]  /*4e10*/  LDG.E.U16 R24, desc[UR36][R6.64] ;  /* 0x0000002406187981 */ /* 0x000762000c1e1500 */
[----:B------:R-:W-:Y:S05]  /*4e20*/  BRA `(.L_x_21036) ;  /* 0x0000000c00347947 */ /* 0x000fea0003800000 */
.L_x_21032:
        /* <DEDUP_REMOVED lines=10> */
.L_x_21040:
[----:B------:R-:W2:Y:S02]  /*4ed0*/  LDG.E.U16 R4, desc[UR36][R6.64] ;  /* 0x0000002406047981 */ /* 0x000ea4000c1e1500 */
[----:B--2---:R-:W-:-:S06]  /*4ee0*/  HADD2.F32 R4, -RZ, R4.H0_H0 ;  /* 0x20000004ff047230 */ /* 0x004fcc0000004100 */
[----:B------:R-:W0:Y:S02]  /*4ef0*/  F2I.S64.TRUNC R4, R4 ;  /* 0x0000000400047311 */ /* 0x000e24000020d900 */
[----:B0-----:R-:W-:Y:S01]  /*4f00*/  PRMT R24, R4, 0x7610, R24 ;  /* 0x0000761004187816 */ /* 0x001fe20000000018 */
[----:B------:R-:W-:Y:S06]  /*4f10*/  BRA `(.L_x_21036) ;  /* 0x0000000800f87947 */ /* 0x000fec0003800000 */
.L_x_21039:
        /* <DEDUP_REMOVED lines=10> */
.L_x_21042:
[----:B------:R-:W2:Y:S02]  /*4fc0*/  LDG.E.U16 R6, desc[UR36][R6.64] ;  /* 0x0000002406067981 */ /* 0x000ea4000c1e1500 */
[----:B--2---:R-:W-:-:S06]  /*4fd0*/  HADD2.F32 R4, -RZ, R6.H0_H0 ;  /* 0x20000006ff047230 */ /* 0x004fcc0000004100 */
[----:B------:R-:W0:Y:S02]  /*4fe0*/  F2I.S64.TRUNC R4, R4 ;  /* 0x0000000400047311 */ /* 0x000e24000020d900 */
[----:B0-----:R-:W-:Y:S01]  /*4ff0*/  PRMT R24, R4, 0x7610, R24 ;  /* 0x0000761004187816 */ /* 0x001fe20000000018 */
[----:B------:R-:W-:Y:S06]  /*5000*/  BRA `(.L_x_21036) ;  /* 0x0000000800bc7947 */ /* 0x000fec0003800000 */
.L_x_21041:
[----:B------:R-:W2:Y:S02]  /*5010*/  LDG.E.64 R4, desc[UR36][R6.64] ;  /* 0x0000002406047981 */ /* 0x000ea4000c1e1b00 */
[----:B--2---:R-:W0:Y:S02]  /*5020*/  F2I.S64.F64.TRUNC R4, R4 ;  /* 0x0000000400047311 */ /* 0x004e24000030d900 */
[----:B0-----:R-:W-:Y:S01]  /*5030*/  PRMT R24, R4, 0x7610, R24 ;  /* 0x0000761004187816 */ /* 0x001fe20000000018 */
[----:B------:R-:W-:Y:S06]  /*5040*/  BRA `(.L_x_21036) ;  /* 0x0000000800ac7947 */ /* 0x000fec0003800000 */
.L_x_21031:
        /* <DEDUP_REMOVED lines=12> */
.L_x_21045:
[----:B------:R-:W2:Y:S02]  /*5110*/  LDG.E.64 R6, desc[UR36][R6.64] ;  /* 0x0000002406067981 */ /* 0x000ea4000c1e1b00 */
[----:B--2---:R-:W0:Y:S02]  /*5120*/  F2I.S64.F64.TRUNC R4, R6 ;  /* 0x0000000600047311 */ /* 0x004e24000030d900 */
[----:B0-----:R-:W-:Y:S01]  /*5130*/  PRMT R24, R4, 0x7610, R24 ;  /* 0x0000761004187816 */ /* 0x001fe20000000018 */
[----:B------:R-:W-:Y:S06]  /*5140*/  BRA `(.L_x_21036) ;  /* 0x00000008006c7947 */ /* 0x000fec0003800000 */
.L_x_21044:
        /* <DEDUP_REMOVED lines=28> */
.L_x_21047:
        /* <DEDUP_REMOVED lines=15> */
.L_x_21046:
[----:B------:R-:W2:Y:S02]  /*5400*/  LDG.E.U16 R4, desc[UR36][R6.64] ;  /* 0x0000002406047981 */ /* 0x000ea4000c1e1500 */
[----:B--2---:R-:W-:-:S06]  /*5410*/  IMAD.U32 R4, R4, 0x10000, RZ ;  /* 0x0001000004047824 */ /* 0x004fcc00078e00ff */
[----:B------:R-:W0:Y:S02]  /*5420*/  F2I.S64.TRUNC R4, R4 ;  /* 0x0000000400047311 */ /* 0x000e24000020d900 */
[----:B0-----:R-:W-:Y:S01]  /*5430*/  PRMT R24, R4, 0x7610, R24 ;  /* 0x0000761004187816 */ /* 0x001fe20000000018 */
[----:B------:R-:W-:Y:S06]  /*5440*/  BRA `(.L_x_21036) ;  /* 0x0000000400ac7947 */ /* 0x000fec0003800000 */
.L_x_21043:
        /* <DEDUP_REMOVED lines=10> */
.L_x_21050:
        /* <DEDUP_REMOVED lines=21> */
.L_x_21054:
[----:B------:R-:W-:Y:S05]  /*5640*/  BSYNC B1 ;  /* 0x0000000000017941 */ /* 0x000fea0003800000 */
.L_x_21053:
[----:B------:R-:W-:Y:S01]  /*5650*/  IMAD.SHL.U32 R3, R3, 0x100000, RZ ;  /* 0x0010000003037824 */ /* 0x000fe200078e00ff */
[----:B------:R-:W-:-:S04]  /*5660*/  LEA R5, R0, 0x3b800000, 0x17 ;  /* 0x3b80000000057811 */ /* 0x000fc800078eb8ff */
[----:B------:R-:W-:-:S07]  /*5670*/  LOP3.LUT R4, R5, R3, R6, 0xfe, !PT ;  /* 0x0000000305047212 */ /* 0x000fce00078efe06 */
.L_x_21052:
[----:B------:R-:W-:Y:S05]  /*5680*/  BSYNC B0 ;  /* 0x0000000000007941 */ /* 0x000fea0003800000 */
.L_x_21051:
[----:B------:R-:W0:Y:S02]  /*5690*/  F2I.S64.TRUNC R4, R4 ;  /* 0x0000000400047311 */ /* 0x000e24000020d900 */
[----:B0-----:R-:W-:Y:S01]  /*56a0*/  PRMT R24, R4, 0x7610, R24 ;  /* 0x0000761004187816 */ /* 0x001fe20000000018 */
[----:B------:R-:W-:Y:S06]  /*56b0*/  BRA `(.L_x_21036) ;  /* 0x0000000400107947 */ /* 0x000fec0003800000 */
.L_x_21049:
        /* <DEDUP_REMOVED lines=21> */
.L_x_21058:
[----:B------:R-:W-:Y:S05]  /*5810*/  BSYNC B1 ;  /* 0x0000000000017941 */ /* 0x000fea0003800000 */
.L_x_21057:
[----:B------:R-:W-:Y:S01]  /*5820*/  IMAD.SHL.U32 R3, R3, 0x200000, RZ ;  /* 0x0020000003037824 */ /* 0x000fe200078e00ff */
[----:B------:R-:W-:-:S04]  /*5830*/  LEA R5, R0, 0x37800000, 0x17 ;  /* 0x3780000000057811 */ /* 0x000fc800078eb8ff */
[----:B------:R-:W-:-:S07]  /*5840*/  LOP3.LUT R4, R5, R3, R6, 0xfe, !PT ;  /* 0x0000000305047212 */ /* 0x000fce00078efe06 */
.L_x_21056:
[----:B------:R-:W-:Y:S05]  /*5850*/  BSYNC B0 ;  /* 0x0000000000007941 */ /* 0x000fea0003800000 */
.L_x_21055:
[----:B------:R-:W0:Y:S02]  /*5860*/  F2I.S64.TRUNC R4, R4 ;  /* 0x0000000400047311 */ /* 0x000e24000020d900 */
[----:B0-----:R-:W-:Y:S01]  /*5870*/  PRMT R24, R4, 0x7610, R24 ;  /* 0x0000761004187816 */ /* 0x001fe20000000018 */
[----:B------:R-:W-:Y:S06]  /*5880*/  BRA `(.L_x_21036) ;  /* 0x00000000009c7947 */ /* 0x000fec0003800000 */
.L_x_21048:
        /* <DEDUP_REMOVED lines=14> */
.L_x_21062:
[----:B------:R-:W-:Y:S05]  /*5970*/  BSYNC B0 ;  /* 0x0000000000007941 */ /* 0x000fea0003800000 */
.L_x_21061:
[----:B------:R-:W0:Y:S02]  /*5980*/  F2I.S64.TRUNC R4, R4 ;  /* 0x0000000400047311 */ /* 0x000e24000020d900 */
[----:B0-----:R-:W-:Y:S01]  /*5990*/  PRMT R24, R4, 0x7610, R24 ;  /* 0x0000761004187816 */ /* 0x001fe20000000018 */
[----:B------:R-:W-:Y:S06]  /*59a0*/  BRA `(.L_x_21036) ;  /* 0x0000000000547947 */ /* 0x000fec0003800000 */
.L_x_21035:
        /* <DEDUP_REMOVED lines=16> */
.L_x_21063:
[----:B------:R-:W-:Y:S01]  /*5ab0*/  PRMT R24, RZ, 0x7610, R24 ;  /* 0x00007610ff187816 */ /* 0x000fe20000000018 */
[----:B------:R-:W-:Y:S06]  /*5ac0*/  BRA `(.L_x_21036) ;  /* 0x00000000000c7947 */ /* 0x000fec0003800000 */
.L_x_21060:
[----:B------:R1:W5:Y:S01]  /*5ad0*/  LDG.E.U8 R24, desc[UR36][R6.64] ;  /* 0x0000002406187981 */ /* 0x000362000c1e1100 */
[----:B------:R-:W-:Y:S05]  /*5ae0*/  BRA `(.L_x_21036) ;  /* 0x0000000000047947 */ /* 0x000fea0003800000 */
.L_x_21059:
[----:B------:R2:W5:Y:S02]  /*5af0*/  LDG.E.U8 R24, desc[UR36][R6.64] ;  /* 0x0000002406187981 */ /* 0x000564000c1e1100 */
.L_x_21036:
[----:B------:R-:W-:-:S07]  /*5b00*/  VIADD R25, R25, 0x80 ;  /* 0x0000008019197836 */ /* 0x000fce0000000000 */
.L_x_20997:
[----:B------:R-:W-:Y:S05]  /*5b10*/  BSYNC B6 ;  /* 0x0000000000067941 */ /* 0x000fea0003800000 */
.L_x_20996:
[----:B------:R-:W-:Y:S01]  /*5b20*/  ISETP.GE.AND P0, PT, R25, R16, PT ;  /* 0x000000101900720c */ /* 0x000fe20003f06270 */
[----:B------:R-:W-:Y:S01]  /*5b30*/  BSSY B6, `(.L_x_21064) ;  /* 0x00001de000067945 */ /* 0x000fe20003800000 */
[----:B------:R-:W-:-:S11]  /*5b40*/  PRMT R19, RZ, 0x7610, R19 ;  /* 0x00007610ff137816 */ /* 0x000fd60000000013 */
        /* <DEDUP_REMOVED lines=20> */
.L_x_21069:
[----:B------:R0:W5:Y:S01]  /*5c90*/  LDG.E.U8 R19, desc[UR36][R6.64] ;  /* 0x0000002406137981 */ /* 0x000162000c1e1100 */
[----:B------:R-:W-:Y:S05]  /*5ca0*/  BRA `(.L_x_21071) ;  /* 0x0000000c00647947 */ /* 0x000fea0003800000 */
.L_x_21068:
        /* <DEDUP_REMOVED lines=8> */
.L_x_21073:
[----:B------:R3:W5:Y:S01]  /*5d30*/  LDG.E.U8 R19, desc[UR36][R6.64] ;  /* 0x0000002406137981 */ /* 0x000762000c1e1100 */
[----:B------:R-:W-:Y:S05]  /*5d40*/  BRA `(.L_x_21071) ;  /* 0x0000000c003c7947 */ /* 0x000fea0003800000 */
.L_x_21072:
[----:B------:R2:W5:Y:S01]  /*5d50*/  LDG.E.U16 R19, desc[UR36][R6.64] ;  /* 0x0000002406137981 */ /* 0x000562000c1e1500 */
[----:B------:R-:W-:Y:S05]  /*5d60*/  BRA `(.L_x_21071) ;  /* 0x0000000c00347947 */ /* 0x000fea0003800000 */
.L_x_21067:
        /* <DEDUP_REMOVED lines=10> */
.L_x_21075:
[----:B------:R-:W2:Y:S02]  /*5e10*/  LDG.E.U16 R4, desc[UR36][R6.64] ;  /* 0x0000002406047981 */ /* 0x000ea4000c1e1500 */
[----:B--2---:R-:W-:-:S06]  /*5e20*/  HADD2.F32 R4, -RZ, R4.H0_H0 ;  /* 0x20000004ff047230 */ /* 0x004fcc0000004100 */
[----:B------:R-:W0:Y:S02]  /*5e30*/  F2I.S64.TRUNC R4, R4 ;  /* 0x0000000400047311 */ /* 0x000e24000020d900 */
[----:B0-----:R-:W-:Y:S01]  /*5e40*/  PRMT R19, R4, 0x7610, R19 ;  /* 0x0000761004137816 */ /* 0x001fe20000000013 */
[----:B------:R-:W-:Y:S06]  /*5e50*/  BRA `(.L_x_21071) ;  /* 0x0000000800f87947 */ /* 0x000fec0003800000 */
.L_x_21074:
        /* <DEDUP_REMOVED lines=10> */
.L_x_21077:
[----:B------:R-:W2:Y:S02]  /*5f00*/  LDG.E.U16 R6, desc[UR36][R6.64] ;  /* 0x0000002406067981 */ /* 0x000ea4000c1e1500 */
[----:B--2---:R-:W-:-:S06]  /*5f10*/  HADD2.F32 R4, -RZ, R6.H0_H0 ;  /* 0x20000006ff047230 */ /* 0x004fcc0000004100 */
[----:B------:R-:W0:Y:S02]  /*5f20*/  F2I.S64.TRUNC R4, R4 ;  /* 0x0000000400047311 */ /* 0x000e24000020d900 */
[----:B0-----:R-:W-:Y:S01]  /*5f30*/  PRMT R19, R4, 0x7610, R19 ;  /* 0x0000761004137816 */ /* 0x001fe20000000013 */
[----:B------:R-:W-:Y:S06]  /*5f40*/  BRA `(.L_x_21071) ;  /* 0x0000000800bc7947 */ /* 0x000fec0003800000 */
.L_x_21076:
[----:B------:R-:W2:Y:S02]  /*5f50*/  LDG.E.64 R4, desc[UR36][R6.64] ;  /* 0x0000002406047981 */ /* 0x000ea4000c1e1b00 */
[----:B--2---:R-:W0:Y:S02]  /*5f60*/  F2I.S64.F64.TRUNC R4, R4 ;  /* 0x0000000400047311 */ /* 0x004e24000030d900 */
[----:B0-----:R-:W-:Y:S01]  /*5f70*/  PRMT R19, R4, 0x7610, R19 ;  /* 0x0000761004137816 */ /* 0x001fe20000000013 */
[----:B------:R-:W-:Y:S06]  /*5f80*/  BRA `(.L_x_21071) ;  /* 0x0000000800ac7947 */ /* 0x000fec0003800000 */
.L_x_21066:
        /* <DEDUP_REMOVED lines=12> */
.L_x_21080:
[----:B------:R-:W2:Y:S02]  /*6050*/  LDG.E.64 R6, desc[UR36][R6.64] ;  /* 0x0000002406067981 */ /* 0x000ea4000c1e1b00 */
[----:B--2---:R-:W0:Y:S02]  /*6060*/  F2I.S64.F64.TRUNC R4, R6 ;  /* 0x0000000600047311 */ /* 0x004e24000030d900 */
[----:B0-----:R-:W-:Y:S01]  /*6070*/  PRMT R19, R4, 0x7610, R19 ;  /* 0x0000761004137816 */ /* 0x001fe20000000013 */
[----:B------:R-:W-:Y:S06]  /*6080*/  BRA `(.L_x_21071) ;  /* 0x00000008006c7947 */ /* 0x000fec0003800000 */
.L_x_21079:
        /* <DEDUP_REMOVED lines=28> */
.L_x_21082:
        /* <DEDUP_REMOVED lines=15> */
.L_x_21081:
[----:B------:R-:W2:Y:S02]  /*6340*/  LDG.E.U16 R4, desc[UR36][R6.64] ;  /* 0x0000002406047981 */ /* 0x000ea4000c1e1500 */
[----:B--2---:R-:W-:-:S06]  /*6350*/  IMAD.U32 R4, R4, 0x10000, RZ ;  /* 0x0001000004047824 */ /* 0x004fcc00078e00ff */
[----:B------:R-:W0:Y:S02]  /*6360*/  F2I.S64.TRUNC R4, R4 ;  /* 0x0000000400047311 */ /* 0x000e24000020d900 */
[----:B0-----:R-:W-:Y:S01]  /*6370*/  PRMT R19, R4, 0x7610, R19 ;  /* 0x0000761004137816 */ /* 0x001fe20000000013 */
[----:B------:R-:W-:Y:S06]  /*6380*/  BRA `(.L_x_21071) ;  /* 0x0000000400ac7947 */ /* 0x000fec0003800000 */
.L_x_21078:
        /* <DEDUP_REMOVED lines=10> */
.L_x_21085:
        /* <DEDUP_REMOVED lines=21> */
.L_x_21089:
[----:B------:R-:W-:Y:S05]  /*6580*/  BSYNC B1 ;  /* 0x0000000000017941 */ /* 0x000fea0003800000 */
.L_x_21088:
[----:B------:R-:W-:Y:S01]  /*6590*/  IMAD.SHL.U32 R3, R3, 0x100000, RZ ;  /* 0x0010000003037824 */ /* 0x000fe200078e00ff */
[----:B------:R-:W-:-:S04]  /*65a0*/  LEA R5, R0, 0x3b800000, 0x17 ;  /* 0x3b80000000057811 */ /* 0x000fc800078eb8ff */
[----:B------:R-:W-:-:S07]  /*65b0*/  LOP3.LUT R4, R5, R3, R6, 0xfe, !PT ;  /* 0x0000000305047212 */ /* 0x000fce00078efe06 */
.L_x_21087:
[----:B------:R-:W-:Y:S05]  /*65c0*/  BSYNC B0 ;  /* 0x0000000000007941 */ /* 0x000fea0003800000 */
.L_x_21086:
[----:B------:R-:W0:Y:S02]  /*65d0*/  F2I.S64.TRUNC R4, R4 ;  /* 0x0000000400047311 */ /* 0x000e24000020d900 */
[----:B0-----:R-:W-:Y:S01]  /*65e0*/  PRMT R19, R4, 0x7610, R19 ;  /* 0x0000761004137816 */ /* 0x001fe20000000013 */
[----:B------:R-:W-:Y:S06]  /*65f0*/  BRA `(.L_x_21071) ;  /* 0x0000000400107947 */ /* 0x000fec0003800000 */
.L_x_21084:
        /* <DEDUP_REMOVED lines=21> */
.L_x_21093:
[----:B------:R-:W-:Y:S05]  /*6750*/  BSYNC B1 ;  /* 0x0000000000017941 */ /* 0x000fea0003800000 */
.L_x_21092:
[----:B------:R-:W-:Y:S01]  /*6760*/  IMAD.SHL.U32 R3, R3, 0x200000, RZ ;  /* 0x0020000003037824 */ /* 0x000fe200078e00ff */
[----:B------:R-:W-:-:S04]  /*6770*/  LEA R5, R0, 0x37800000, 0x17 ;  /* 0x3780000000057811 */ /* 0x000fc800078eb8ff */
[----:B------:R-:W-:-:S07]  /*6780*/  LOP3.LUT R4, R5, R3, R6, 0xfe, !PT ;  /* 0x0000000305047212 */ /* 0x000fce00078efe06 */
.L_x_21091:
[----:B------:R-:W-:Y:S05]  /*6790*/  BSYNC B0 ;  /* 0x0000000000007941 */ /* 0x000fea0003800000 */
.L_x_21090:
[----:B------:R-:W0:Y:S02]  /*67a0*/  F2I.S64.TRUNC R4, R4 ;  /* 0x0000000400047311 */ /* 0x000e24000020d900 */
[----:B0-----:R-:W-:Y:S01]  /*67b0*/  PRMT R19, R4, 0x7610, R19 ;  /* 0x0000761004137816 */ /* 0x001fe20000000013 */
[----:B------:R-:W-:Y:S06]  /*67c0*/  BRA `(.L_x_21071) ;  /* 0x00000000009c7947 */ /* 0x000fec0003800000 */
.L_x_21083:
        /* <DEDUP_REMOVED lines=14> */
.L_x_21097:
[----:B------:R-:W-:Y:S05]  /*68b0*/  BSYNC B0 ;  /* 0x0000000000007941 */ /* 0x000fea0003800000 */
.L_x_21096:
[----:B------:R-:W0:Y:S02]  /*68c0*/  F2I.S64.TRUNC R4, R4 ;  /* 0x0000000400047311 */ /* 0x000e24000020d900 */
[----:B0-----:R-:W-:Y:S01]  /*68d0*/  PRMT R19, R4, 0x7610, R19 ;  /* 0x0000761004137816 */ /* 0x001fe20000000013 */
[----:B------:R-:W-:Y:S06]  /*68e0*/  BRA `(.L_x_21071) ;  /* 0x0000000000547947 */ /* 0x000fec0003800000 */
.L_x_21070:
        /* <DEDUP_REMOVED lines=16> */
.L_x_21098:
[----:B------:R-:W-:Y:S01]  /*69f0*/  PRMT R19, RZ, 0x7610, R19 ;  /* 0x00007610ff137816 */ /* 0x000fe20000000013 */
[----:B------:R-:W-:Y:S06]  /*6a00*/  BRA `(.L_x_21071) ;  /* 0x00000000000c7947 */ /* 0x000fec0003800000 */
.L_x_21095:
[----:B------:R0:W5:Y:S01]  /*6a10*/  LDG.E.U8 R19, desc[UR36][R6.64] ;  /* 0x0000002406137981 */ /* 0x000162000c1e1100 */
[----:B------:R-:W-:Y:S05]  /*6a20*/  BRA `(.L_x_21071) ;  /* 0x0000000000047947 */ /* 0x000fea0003800000 */
.L_x_21094:
[----:B------:R0:W5:Y:S02]  /*6a30*/  LDG.E.U8 R19, desc[UR36][R6.64] ;  /* 0x0000002406137981 */ /* 0x000164000c1e1100 */
.L_x_21071:
        /* <DEDUP_REMOVED lines=19> */
.L_x_21102:
[----:B------:R0:W5:Y:S01]  /*6b70*/  LDG.E.U8 R18, desc[UR36][R6.64] ;  /* 0x0000002406127981 */ /* 0x000162000c1e1100 */
[----:B------:R-:W-:Y:S05]  /*6b80*/  BRA `(.L_x_21065) ;  /* 0x0000000c00607947 */ /* 0x000fea0003800000 */
.L_x_21101:
        /* <DEDUP_REMOVED lines=8> */
.L_x_21105:
[----:B------:R0:W5:Y:S01]  /*6c10*/  LDG.E.U8 R18, desc[UR36][R6.64] ;  /* 0x0000002406127981 */ /* 0x000162000c1e1100 */
[----:B------:R-:W-:Y:S05]  /*6c20*/  BRA `(.L_x_21065) ;  /* 0x0000000c00387947 */ /* 0x000fea0003800000 */
.L_x_21104:
[----:B------:R0:W5:Y:S01]  /*6c30*/  LDG.E.U16 R18, desc[UR36][R6.64] ;  /* 0x0000002406127981 */ /* 0x000162000c1e1500 */
[----:B------:R-:W-:Y:S05]  /*6c40*/  BRA `(.L_x_21065) ;  /* 0x0000000c00307947 */ /* 0x000fea0003800000 */
.L_x_21100:
        /* <DEDUP_REMOVED lines=10> */
.L_x_21107:
[----:B------:R-:W2:Y:S02]  /*6cf0*/  LDG.E.U16 R4, desc[UR36][R6.64] ;  /* 0x0000002406047981 */ /* 0x000ea4000c1e1500 */
[----:B--2---:R-:W-:-:S06]  /*6d00*/  HADD2.F32 R4, -RZ, R4.H0_H0 ;  /* 0x20000004ff047230 */ /* 0x004fcc0000004100 */
[----:B------:R-:W0:Y:S02]  /*6d10*/  F2I.S64.TRUNC R4, R4 ;  /* 0x0000000400047311 */ /* 0x000e24000020d900 */
[----:B0-----:R-:W-:Y:S01]  /*6d20*/  PRMT R18, R4, 0x7610, R18 ;  /* 0x0000761004127816 */ /* 0x001fe20000000012 */
[----:B------:R-:W-:Y:S06]  /*6d30*/  BRA `(.L_x_21065) ;  /* 0x0000000800f47947 */ /* 0x000fec0003800000 */
.L_x_21106:
        /* <DEDUP_REMOVED lines=10> */
.L_x_21109:
[----:B------:R-:W2:Y:S02]  /*6de0*/  LDG.E.U16 R6, desc[UR36][R6.64] ;  /* 0x0000002406067981 */ /* 0x000ea4000c1e1500 */
[----:B--2---:R-:W-:-:S06]  /*6df0*/  HADD2.F32 R4, -RZ, R6.H0_H0 ;  /* 0x20000006ff047230 */ /* 0x004fcc0000004100 */
[----:B------:R-:W0:Y:S02]  /*6e00*/  F2I.S64.TRUNC R4, R4 ;  /* 0x0000000400047311 */ /* 0x000e24000020d900 */
[----:B0-----:R-:W-:Y:S01]  /*6e10*/  PRMT R18, R4, 0x7610, R18 ;  /* 0x0000761004127816 */ /* 0x001fe20000000012 */
[----:B------:R-:W-:Y:S06]  /*6e20*/  BRA `(.L_x_21065) ;  /* 0x0000000800b87947 */ /* 0x000fec0003800000 */
.L_x_21108:
[----:B------:R-:W2:Y:S02]  /*6e30*/  LDG.E.64 R4, desc[UR36][R6.64] ;  /* 0x0000002406047981 */ /* 0x000ea4000c1e1b00 */
[----:B--2---:R-:W0:Y:S02]  /*6e40*/  F2I.S64.F64.TRUNC R4, R4 ;  /* 0x0000000400047311 */ /* 0x004e24000030d900 */
[----:B0-----:R-:W-:Y:S01]  /*6e50*/  PRMT R18, R4, 0x7610, R18 ;  /* 0x0000761004127816 */ /* 0x001fe20000000012 */
[----:B------:R-:W-:Y:S06]  /*6e60*/  BRA `(.L_x_21065) ;  /* 0x0000000800a87947 */ /* 0x000fec0003800000 */
.L_x_21099:
        /* <DEDUP_REMOVED lines=12> */
.L_x_21112:
[----:B------:R-:W2:Y:S02]  /*6f30*/  LDG.E.64 R6, desc[UR36][R6.64] ;  /* 0x0000002406067981 */ /* 0x000ea4000c1e1b00 */
[----:B--2---:R-:W0:Y:S02]  /*6f40*/  F2I.S64.F64.TRUNC R4, R6 ;  /* 0x0000000600047311 */ /* 0x004e24000030d900 */
[----:B0-----:R-:W-:Y:S01]  /*6f50*/  PRMT R18, R4, 0x7610, R18 ;  /* 0x0000761004127816 */ /* 0x001fe20000000012 */
[----:B------:R-:W-:Y:S06]  /*6f60*/  BRA `(.L_x_21065) ;  /* 0x0000000800687947 */ /* 0x000fec0003800000 */
.L_x_21111:
        /* <DEDUP_REMOVED lines=28> */
.L_x_21114:
        /* <DEDUP_REMOVED lines=15> */
.L_x_21113:
[----:B------:R-:W2:Y:S02]  /*7220*/  LDG.E.U16 R4, desc[UR36][R6.64] ;  /* 0x0000002406047981 */ /* 0x000ea4000c1e1500 */
[----:B--2---:R-:W-:-:S06]  /*7230*/  IMAD.U32 R4, R4, 0x10000, RZ ;  /* 0x0001000004047824 */ /* 0x004fcc00078e00ff */
[----:B------:R-:W0:Y:S02]  /*7240*/  F2I.S64.TRUNC R4, R4 ;  /* 0x0000000400047311 */ /* 0x000e24000020d900 */
[----:B0-----:R-:W-:Y:S01]  /*7250*/  PRMT R18, R4, 0x7610, R18 ;  /* 0x0000761004127816 */ /* 0x001fe20000000012 */
[----:B------:R-:W-:Y:S06]  /*7260*/  BRA `(.L_x_21065) ;  /* 0x0000000400a87947 */ /* 0x000fec0003800000 */
.L_x_21110:
        /* <DEDUP_REMOVED lines=10> */
.L_x_21117:
        /* <DEDUP_REMOVED lines=21> */
.L_x_21121:
[----:B------:R-:W-:Y:S05]  /*7460*/  BSYNC B1 ;  /* 0x0000000000017941 */ /* 0x000fea0003800000 */
.L_x_21120:
[----:B------:R-:W-:Y:S01]  /*7470*/  IMAD.SHL.U32 R3, R3, 0x100000, RZ ;  /* 0x0010000003037824 */ /* 0x000fe200078e00ff */
[----:B------:R-:W-:-:S04]  /*7480*/  LEA R5, R0, 0x3b800000, 0x17 ;  /* 0x3b80000000057811 */ /* 0x000fc800078eb8ff */
[----:B------:R-:W-:-:S07]  /*7490*/  LOP3.LUT R4, R5, R3, R6, 0xfe, !PT ;  /* 0x0000000305047212 */ /* 0x000fce00078efe06 */
.L_x_21119:
[----:B------:R-:W-:Y:S05]  /*74a0*/  BSYNC B0 ;  /* 0x0000000000007941 */ /* 0x000fea0003800000 */
.L_x_21118:
[----:B------:R-:W0:Y:S02]  /*74b0*/  F2I.S64.TRUNC R4, R4 ;  /* 0x0000000400047311 */ /* 0x000e24000020d900 */
[----:B0-----:R-:W-:Y:S01]  /*74c0*/  PRMT R18, R4, 0x7610, R18 ;  /* 0x0000761004127816 */ /* 0x001fe20000000012 */
[----:B------:R-:W-:Y:S06]  /*74d0*/  BRA `(.L_x_21065) ;  /* 0x00000004000c7947 */ /* 0x000fec0003800000 */
.L_x_21116:
        /* <DEDUP_REMOVED lines=21> */
.L_x_21125:
[----:B------:R-:W-:Y:S05]  /*7630*/  BSYNC B1 ;  /* 0x0000000000017941 */ /* 0x000fea0003800000 */
.L_x_21124:
[----:B------:R-:W-:Y:S01]  /*7640*/  IMAD.SHL.U32 R3, R3, 0x200000, RZ ;  /* 0x0020000003037824 */ /* 0x000fe200078e00ff */
[----:B------:R-:W-:-:S04]  /*7650*/  LEA R5, R0, 0x37800000, 0x17 ;  /* 0x3780000000057811 */ /* 0x000fc800078eb8ff */
[----:B------:R-:W-:-:S07]  /*7660*/  LOP3.LUT R4, R5, R3, R6, 0xfe, !PT ;  /* 0x0000000305047212 */ /* 0x000fce00078efe06 */
.L_x_21123:
[----:B------:R-:W-:Y:S05]  /*7670*/  BSYNC B0 ;  /* 0x0000000000007941 */ /* 0x000fea0003800000 */
.L_x_21122:
[----:B------:R-:W0:Y:S02]  /*7680*/  F2I.S64.TRUNC R4, R4 ;  /* 0x0000000400047311 */ /* 0x000e24000020d900 */
[----:B0-----:R-:W-:Y:S01]  /*7690*/  PRMT R18, R4, 0x7610, R18 ;  /* 0x0000761004127816 */ /* 0x001fe20000000012 */
[----:B------:R-:W-:Y:S06]  /*76a0*/  BRA `(.L_x_21065) ;  /* 0x0000000000987947 */ /* 0x000fec0003800000 */
.L_x_21115:
        /* <DEDUP_REMOVED lines=14> */
.L_x_21129:
[----:B------:R-:W-:Y:S05]  /*7790*/  BSYNC B0 ;  /* 0x0000000000007941 */ /* 0x000fea0003800000 */
.L_x_21128:
[----:B------:R-:W0:Y:S02]  /*77a0*/  F2I.S64.TRUNC R4, R4 ;  /* 0x0000000400047311 */ /* 0x000e24000020d900 */
[----:B0-----:R-:W-:Y:S01]  /*77b0*/  PRMT R18, R4, 0x7610, R18 ;  /* 0x0000761004127816 */ /* 0x001fe20000000012 */
[----:B------:R-:W-:Y:S06]  /*77c0*/  BRA `(.L_x_21065) ;  /* 0x0000000000507947 */ /* 0x000fec0003800000 */
.L_x_21103:
        /* <DEDUP_REMOVED lines=16> */
.L_x_21130:
[----:B------:R-:W-:Y:S05]  /*78d0*/  BRA `(.L_x_21065) ;  /* 0x00000000000c7947 */ /* 0x000fea0003800000 */
.L_x_21127:
[----:B------:R0:W5:Y:S01]  /*78e0*/  LDG.E.U8 R18, desc[UR36][R6.64] ;  /* 0x0000002406127981 */ /* 0x000162000c1e1100 */
[----:B------:R-:W-:Y:S05]  /*78f0*/  BRA `(.L_x_21065) ;  /* 0x0000000000047947 */ /* 0x000fea0003800000 */
.L_x_21126:
[----:B------:R0:W5:Y:S02]  /*7900*/  LDG.E.U8 R18, desc[UR36][R6.64] ;  /* 0x0000002406127981 */ /* 0x000164000c1e1100 */
.L_x_21065:
[----:B------:R-:W-:Y:S05]  /*7910*/  BSYNC B6 ;  /* 0x0000000000067941 */ /* 0x000fea0003800000 */
.L_x_21064:
[----:B------:R-:W1:Y:S01]  /*7920*/  S2R R25, SR_TID.X ;  /* 0x0000000000197919 */ /* 0x000e620000002100 */
[----:B------:R-:W-:Y:S01]  /*7930*/  BSSY B0, `(.L_x_21131) ;  /* 0x0000008000007945 */ /* 0x000fe20003800000 */
[----:B-1----:R-:W-:-:S13]  /*7940*/  ISETP.GE.AND P0, PT, R25, R16, PT ;  /* 0x000000101900720c */ /* 0x002fda0003f06270 */
[----:B------:R-:W-:Y:S05]  /*7950*/  @P0 BRA `(.L_x_21132) ;  /* 0x0000000000140947 */ /* 0x000fea0003800000 */
[----:B0-2345:R-:W-:Y:S02]  /*7960*/  LOP3.LUT R7, R23, 0xff, RZ, 0xc0, !PT ;  /* 0x000000ff17077812 */ /* 0x03dfe400078ec0ff */
[----:B------:R-:W-:Y:S02]  /*7970*/  LOP3.LUT R27, R27, 0xff, RZ, 0xc0, !PT ;  /* 0x000000ff1b1b7812 */ /* 0x000fe400078ec0ff */
[----:B------:R-:W-:-:S07]  /*7980*/  MOV R8, 0x79a0 ;  /* 0x000079a000087802 */ /* 0x000fce0000000f00 */
[----:B------:R-:W-:Y:S05]  /*7990*/  CALL.REL.NOINC `($__internal_43_$__cuda_sm20_div_u16) ;  /* 0x0000004000d47944 */ /* 0x000fea0003c00000 */
[----:B------:R-:W-:-:S07]  /*79a0*/  IMAD.MOV.U32 R3, RZ, RZ, R7 ;  /* 0x000000ffff037224 */ /* 0x000fce00078e0007 */
.L_x_21132:
[----:B------:R-:W-:Y:S05]  /*79b0*/  BSYNC B0 ;  /* 0x0000000000007941 */ /* 0x000fea0003800000 */
.L_x_21131:
[----:B-----5:R-:W-:Y:S01]  /*79c0*/  VIADD R23, R25, 0x80 ;  /* 0x0000008019177836 */ /* 0x020fe20000000000 */
[----:B------:R-:W-:Y:S04]  /*79d0*/  BSSY B0, `(.L_x_21133) ;  /* 0x0000008000007945 */ /* 0x000fe80003800000 */
[----:B------:R-:W-:-:S13]  /*79e0*/  ISETP.GE.AND P1, PT, R23, R16, PT ;  /* 0x000000101700720c */ /* 0x000fda0003f26270 */
[----:B------:R-:W-:Y:S05]  /*79f0*/  @P1 BRA `(.L_x_21134) ;  /* 0x0000000000141947 */ /* 0x000fea0003800000 */
[----:B0-234-:R-:W-:Y:S02]  /*7a00*/  LOP3.LUT R7, R26, 0xff, RZ, 0xc0, !PT ;  /* 0x000000ff1a077812 */ /* 0x01dfe400078ec0ff */
[----:B------:R-:W-:Y:S02]  /*7a10*/  LOP3.LUT R27, R22, 0xff, RZ, 0xc0, !PT ;  /* 0x000000ff161b7812 */ /* 0x000fe400078ec0ff */
[----:B------:R-:W-:-:S07]  /*7a20*/  MOV R8, 0x7a40 ;  /* 0x00007a4000087802 */ /* 0x000fce0000000f00 */
[----:B------:R-:W-:Y:S05]  /*7a30*/  CALL.REL.NOINC `($__internal_43_$__cuda_sm20_div_u16) ;  /* 0x0000004000ac7944 */ /* 0x000fea0003c00000 */
[----:B------:R-:W-:-:S07]  /*7a40*/  IMAD.MOV.U32 R22, RZ, RZ, R7 ;  /* 0x000000ffff167224 */ /* 0x000fce00078e0007 */
.L_x_21134:
[----:B------:R-:W-:Y:S05]  /*7a50*/  BSYNC B0 ;  /* 0x0000000000007941 */ /* 0x000fea0003800000 */
.L_x_21133:
[----:B------:R-:W-:Y:S01]  /*7a60*/  VIADD R5, R25, 0x100 ;  /* 0x0000010019057836 */ /* 0x000fe20000000000 */
        /* <DEDUP_REMOVED lines=8> */
.L_x_21136:
[----:B------:R-:W-:Y:S05]  /*7af0*/  BSYNC B0 ;  /* 0x0000000000007941 */ /* 0x000fea0003800000 */
.L_x_21135:
        /* <DEDUP_REMOVED lines=9> */
.L_x_21138:
[----:B------:R-:W-:Y:S05]  /*7b90*/  BSYNC B0 ;  /* 0x0000000000007941 */ /* 0x000fea0003800000 */
.L_x_21137:
[----:B------:R-:W1:Y:S01]  /*7ba0*/  LDC.U8 R19, c[0x0][0x240] ;  /* 0x00009000ff137b82 */ /* 0x000e620000000000 */
[----:B------:R-:W-:Y:S04]  /*7bb0*/  BSSY B6, `(.L_x_21139) ;  /* 0x0000115000067945 */ /* 0x000fe80003800000 */
[----:B------:R-:W-:Y:S05]  /*7bc0*/  @P0 BRA `(.L_x_21140) ;  /* 0x00000010004c0947 */ /* 0x000fea0003800000 */
[----:B------:R-:W5:Y:S01]  /*7bd0*/  S2R R5, SR_TID.X ;  /* 0x0000000000057919 */ /* 0x000f620000002100 */
[----:B------:R-:W0:Y:S01]  /*7be0*/  LDC.64 R8, c[0x0][0x218] ;  /* 0x00008600ff087b82 */ /* 0x000e220000000a00 */
[----:B-1----:R-:W-:Y:S01]  /*7bf0*/  PRMT R4, R19, 0x9910, RZ ;  /* 0x0000991013047816 */ /* 0x002fe200000000ff */
[----:B------:R-:W-:Y:S01]  /*7c00*/  ULDC UR4, c[0x0][0x244] ;  /* 0x0000910000047ab9 */ /* 0x000fe20000000800 */
[----:B-----5:R-:W-:-:S04]  /*7c10*/  IMAD R0, R2, 0x200, R5 ;  /* 0x0000020002007824 */ /* 0x020fc800078e0205 */
        /* <DEDUP_REMOVED lines=17> */
.L_x_21144:
[----:B------:R0:W-:Y:S01]  /*7d30*/  STG.E.U8 desc[UR36][R8.64], R3 ;  /* 0x0000000308007986 */ /* 0x0001e2000c101124 */
[----:B------:R-:W-:Y:S01]  /*7d40*/  IMAD.MOV.U32 R25, RZ, RZ, R23 ;  /* 0x000000ffff197224 */ /* 0x000fe200078e0017 */
[----:B------:R-:W-:Y:S06]  /*7d50*/  BRA `(.L_x_21140) ;  /* 0x0000000c00e87947 */ /* 0x000fec0003800000 */
.L_x_21143:
[----:B------:R-:W-:-:S13]  /*7d60*/  ISETP.NE.AND P0, PT, R0, 0x2, PT ;  /* 0x000000020000780c */ /* 0x000fda0003f05270 */
[----:B------:R-:W-:Y:S05]  /*7d70*/  @!P0 BRA `(.L_x_21146) ;  /* 0x0000000000348947 */ /* 0x000fea0003800000 */
[----:B------:R-:W-:-:S13]  /*7d80*/  ISETP.NE.AND P0, PT, R0, 0x3, PT ;  /* 0x000000030000780c */ /* 0x000fda0003f05270 */
[----:B------:R-:W-:Y:S05]  /*7d90*/  @!P0 BRA `(.L_x_21147) ;  /* 0x00000000001c8947 */ /* 0x000fea0003800000 */
[----:B------:R-:W-:-:S13]  /*7da0*/  ISETP.NE.AND P0, PT, R0, 0x4, PT ;  /* 0x000000040000780c */ /* 0x000fda0003f05270 */
[----:B------:R-:W-:Y:S05]  /*7db0*/  @P0 BRA `(.L_x_21145) ;  /* 0x0000000c00680947 */ /* 0x000fea0003800000 */
[----:B------:R-:W-:Y:S01]  /*7dc0*/  LOP3.LUT R4, R3, 0xff, RZ, 0xc0, !PT ;  /* 0x000000ff03047812 */ /* 0x000fe200078ec0ff */
[----:B------:R-:W-:Y:S02]  /*7dd0*/  IMAD.MOV.U32 R5, RZ, RZ, RZ ;  /* 0x000000ffff057224 */ /* 0x000fe400078e00ff */
[----:B------:R-:W-:-:S03]  /*7de0*/  IMAD.MOV.U32 R25, RZ, RZ, R23 ;  /* 0x000000ffff197224 */ /* 0x000fc600078e0017 */
[----:B------:R0:W-:Y:S01]  /*7df0*/  STG.E.64 desc[UR36][R8.64], R4 ;  /* 0x0000000408007986 */ /* 0x0001e2000c101b24 */
[----:B------:R-:W-:Y:S05]  /*7e00*/  BRA `(.L_x_21140) ;  /* 0x0000000c00bc7947 */ /* 0x000fea0003800000 */
.L_x_21147:
[----:B------:R-:W-:Y:S01]  /*7e10*/  LOP3.LUT R3, R3, 0xff, RZ, 0xc0, !PT ;  /* 0x000000ff03037812 */ /* 0x000fe200078ec0ff */
[----:B------:R-:W-:-:S04]  /*7e20*/  IMAD.MOV.U32 R25, RZ, RZ, R23 ;  /* 0x000000ffff197224 */ /* 0x000fc800078e0017 */
[----:B------:R0:W-:Y:S01]  /*7e30*/  STG.E desc[UR36][R8.64], R3 ;  /* 0x0000000308007986 */ /* 0x0001e2000c101924 */
[----:B------:R-:W-:Y:S05]  /*7e40*/  BRA `(.L_x_21140) ;  /* 0x0000000c00ac7947 */ /* 0x000fea0003800000 */
.L_x_21146:
[----:B------:R-:W-:Y:S01]  /*7e50*/  LOP3.LUT R3, R3, 0xff, RZ, 0xc0, !PT ;  /* 0x000000ff03037812 */ /* 0x000fe200078ec0ff */
[----:B------:R-:W-:-:S04]  /*7e60*/  IMAD.MOV.U32 R25, RZ, RZ, R23 ;  /* 0x000000ffff197224 */ /* 0x000fc800078e0017 */
[----:B------:R0:W-:Y:S01]  /*7e70*/  STG.E.U16 desc[UR36][R8.64], R3 ;  /* 0x0000000308007986 */ /* 0x0001e2000c101524 */
[----:B------:R-:W-:Y:S05]  /*7e80*/  BRA `(.L_x_21140) ;  /* 0x0000000c009c7947 */ /* 0x000fea0003800000 */
.L_x_21142:
[----:B------:R-:W-:-:S13]  /*7e90*/  ISETP.GT.AND P0, PT, R0, 0x6, PT ;  /* 0x000000060000780c */ /* 0x000fda0003f04270 */
[----:B------:R-:W-:Y:S05]  /*7ea0*/  @P0 BRA `(.L_x_21148) ;  /* 0x00000000003c0947 */ /* 0x000fea0003800000 */
[----:B------:R-:W-:-:S13]  /*7eb0*/  ISETP.NE.AND P0, PT, R0, 0x5, PT ;  /* 0x000000050000780c */ /* 0x000fda0003f05270 */
[----:B------:R-:W-:Y:S05]  /*7ec0*/  @!P0 BRA `(.L_x_21149) ;  /* 0x00000000001c8947 */ /* 0x000fea0003800000 */
[----:B------:R-:W-:-:S13]  /*7ed0*/  ISETP.NE.AND P0, PT, R0, 0x6, PT ;  /* 0x000000060000780c */ /* 0x000fda0003f05270 */
[----:B------:R-:W-:Y:S05]  /*7ee0*/  @P0 BRA `(.L_x_21145) ;  /* 0x0000000c001c0947 */ /* 0x000fea0003800000 */
[----:B------:R-:W-:Y:S01]  /*7ef0*/  LOP3.LUT R3, R3, 0xff, RZ, 0xc0, !PT ;  /* 0x000000ff03037812 */ /* 0x000fe200078ec0ff */
[----:B------:R-:W-:-:S05]  /*7f00*/  IMAD.MOV.U32 R25, RZ, RZ, R23 ;  /* 0x000000ffff197224 */ /* 0x000fca00078e0017 */
[----:B------:R-:W0:Y:S02]  /*7f10*/  I2F.U16 R3, R3 ;  /* 0x0000000300037306 */ /* 0x000e240000101000 */
[----:B0-----:R0:W-:Y:S01]  /*7f20*/  STG.E desc[UR36][R8.64], R3 ;  /* 0x0000000308007986 */ /* 0x0011e2000c101924 */
[----:B------:R-:W-:Y:S05]  /*7f30*/  BRA `(.L_x_21140) ;  /* 0x0000000c00707947 */ /* 0x000fea0003800000 */
.L_x_21149:
[----:B------:R-:W-:Y:S01]  /*7f40*/  LOP3.LUT R3, R3, 0xff, RZ, 0xc0, !PT ;  /* 0x000000ff03037812 */ /* 0x000fe200078ec0ff */
[----:B------:R-:W-:-:S03]  /*7f50*/  IMAD.MOV.U32 R25, RZ, RZ, R23 ;  /* 0x000000ffff197224 */ /* 0x000fc600078e0017 */
[----:B------:R-:W0:Y:S02]  /*7f60*/  I2F.U16 R0, R3 ;  /* 0x0000000300007306 */ /* 0x000e240000101000 */
[----:B0-----:R-:W-:-:S05]  /*7f70*/  F2FP.F16.F32.PACK_AB R0, RZ, R0 ;  /* 0x00000000ff00723e */ /* 0x001fca00000000ff */
[----:B------:R0:W-:Y:S01]  /*7f80*/  STG.E.U16 desc[UR36][R8.64], R0 ;  /* 0x0000000008007986 */ /* 0x0001e2000c101524 */
[----:B------:R-:W-:Y:S05]  /*7f90*/  BRA `(.L_x_21140) ;  /* 0x0000000c00587947 */ /* 0x000fea0003800000 */
.L_x_21148:
        /* <DEDUP_REMOVED lines=8> */
[----:B------:R-:W-:Y:S01]  /*8020*/  IMAD.MOV.U32 R25, RZ, RZ, R23 ;  /* 0x000000ffff197224 */ /* 0x000fe200078e0017 */
[----:B------:R-:W0:Y:S02]  /*8030*/  I2F.U16 R4, R3 ;  /* 0x0000000300047306 */ /* 0x000e240000101000 */
[----:B0-----:R0:W-:Y:S01]  /*8040*/  STG.E.64 desc[UR36][R8.64], R4 ;  /* 0x0000000408007986 */ /* 0x0011e2000c101b24 */
[----:B------:R-:W-:Y:S05]  /*8050*/  BRA `(.L_x_21140) ;  /* 0x0000000c00287947 */ /* 0x000fea0003800000 */
.L_x_21151:
[----:B------:R-:W-:Y:S01]  /*8060*/  LOP3.LUT R3, R3, 0xff, RZ, 0xc0, !PT ;  /* 0x000000ff03037812 */ /* 0x000fe200078ec0ff */
[----:B------:R-:W-:-:S05]  /*8070*/  IMAD.MOV.U32 R25, RZ, RZ, R23 ;  /* 0x000000ffff197224 */ /* 0x000fca00078e0017 */
[----:B------:R-:W0:Y:S02]  /*8080*/  I2F.U16 R3, R3 ;  /* 0x0000000300037306 */ /* 0x000e240000101000 */
[----:B0-----:R-:W-:-:S04]  /*8090*/  F2FP.F16.F32.PACK_AB R3, RZ, R3 ;  /* 0x00000003ff03723e */ /* 0x001fc800000000ff */
[----:B------:R-:W-:-:S05]  /*80a0*/  PRMT R3, R3, 0x5410, RZ ;  /* 0x0000541003037816 */ /* 0x000fca00000000ff */
[----:B------:R0:W-:Y:S01]  /*80b0*/  STG.E desc[UR36][R8.64], R3 ;  /* 0x0000000308007986 */ /* 0x0001e2000c101924 */
[----:B------:R-:W-:Y:S05]  /*80c0*/  BRA `(.L_x_21140) ;  /* 0x0000000c000c7947 */ /* 0x000fea0003800000 */
.L_x_21150:
[----:B------:R-:W-:Y:S01]  /*80d0*/  LOP3.LUT R4, R3, 0xff, RZ, 0xc0, !PT ;  /* 0x000000ff03047812 */ /* 0x000fe200078ec0ff */
[----:B------:R-:W-:-:S05]  /*80e0*/  IMAD.MOV.U32 R25, RZ, RZ, R23 ;  /* 0x000000ffff197224 */ /* 0x000fca00078e0017 */
[----:B------:R-:W0:Y:S02]  /*80f0*/  I2F.F64.U16 R4, R4 ;  /* 0x0000000400047312 */ /* 0x000e240000101800 */
[----:B0-----:R0:W-:Y:S01]  /*8100*/  STG.E.64 desc[UR36][R8.64], R4 ;  /* 0x0000000408007986 */ /* 0x0011e2000c101b24 */
[----:B------:R-:W-:Y:S05]  /*8110*/  BRA `(.L_x_21140) ;  /* 0x0000000800f87947 */ /* 0x000fea0003800000 */
.L_x_21141:
        /* <DEDUP_REMOVED lines=13> */
.L_x_21154:
[----:B------:R-:W-:Y:S02]  /*81f0*/  LOP3.LUT R4, R3, 0xff, RZ, 0xc0, !PT ;  /* 0x000000ff03047812 */ /* 0x000fe400078ec0ff */
[----:B--234-:R-:W-:Y:S01]  /*8200*/  CS2R R6, SRZ ;  /* 0x0000000000067805 */ /* 0x01cfe2000001ff00 */
[----:B------:R-:W-:-:S03]  /*8210*/  IMAD.MOV.U32 R25, RZ, RZ, R23 ;  /* 0x000000ffff197224 */ /* 0x000fc600078e0017 */
[----:B------:R-:W0:Y:S02]  /*8220*/  I2F.F64.U16 R4, R4 ;  /* 0x0000000400047312 */ /* 0x000e240000101800 */
[----:B0-----:R0:W-:Y:S01]  /*8230*/  STG.E.128 desc[UR36][R8.64], R4 ;  /* 0x0000000408007986 */ /* 0x0011e2000c101d24 */
[----:B------:R-:W-:Y:S05]  /*8240*/  BRA `(.L_x_21140) ;  /* 0x0000000800ac7947 */ /* 0x000fea0003800000 */
.L_x_21153:
[----:B------:R-:W-:-:S13]  /*8250*/  ISETP.NE.AND P0, PT, R0, 0xf, PT ;  /* 0x0000000f0000780c */ /* 0x000fda0003f05270 */
[----:B------:R-:W-:Y:S05]  /*8260*/  @!P0 BRA `(.L_x_21155) ;  /* 0x0000000000c48947 */ /* 0x000fea0003800000 */
[----:B------:R-:W-:-:S13]  /*8270*/  ISETP.NE.AND P0, PT, R0, 0x17, PT ;  /* 0x000000170000780c */ /* 0x000fda0003f05270 */
[----:B------:R-:W-:Y:S05]  /*8280*/  @!P0 BRA `(.L_x_21156) ;  /* 0x00000000005c8947 */ /* 0x000fea0003800000 */
[----:B------:R-:W-:-:S13]  /*8290*/  ISETP.NE.AND P0, PT, R0, 0x18, PT ;  /* 0x000000180000780c */ /* 0x000fda0003f05270 */
[----:B------:R-:W-:Y:S05]  /*82a0*/  @P0 BRA `(.L_x_21145) ;  /* 0x00000008002c0947 */ /* 0x000fea0003800000 */
[----:B------:R-:W-:Y:S01]  /*82b0*/  LOP3.LUT R4, R3, 0xff, RZ, 0xc0, !PT ;  /* 0x000000ff03047812 */ /* 0x000fe200078ec0ff */
[----:B------:R-:W-:Y:S03]  /*82c0*/  BSSY B0, `(.L_x_21157) ;  /* 0x000000f000007945 */ /* 0x000fe60003800000 */
[----:B--234-:R-:W0:Y:S02]  /*82d0*/  I2F.U16 R7, R4 ;  /* 0x0000000400077306 */ /* 0x01ce240000101000 */
[C---:B0-----:R-:W-:Y:S02]  /*82e0*/  LOP3.LUT R3, R7.reuse, 0x7fffffff, RZ, 0xc0, !PT ;  /* 0x7fffffff07037812 */ /* 0x041fe400078ec0ff */
[----:B------:R-:W-:Y:S02]  /*82f0*/  LOP3.LUT R0, R7, 0x80000000, RZ, 0xc0, !PT ;  /* 0x8000000007007812 */ /* 0x000fe400078ec0ff */
[----:B------:R-:W-:-:S02]  /*8300*/  ISETP.GT.U32.AND P0, PT, R3, 0x43efffff, PT ;  /* 0x43efffff0300780c */ /* 0x000fc40003f04070 */
        /* <DEDUP_REMOVED lines=10> */
.L_x_21158:
[----:B------:R-:W-:Y:S05]  /*83b0*/  BSYNC B0 ;  /* 0x0000000000007941 */ /* 0x000fea0003800000 */
.L_x_21157:
[----:B------:R-:W-:Y:S01]  /*83c0*/  LOP3.LUT R5, R0, R5, RZ, 0xfc, !PT ;  /* 0x0000000500057212 */ /* 0x000fe200078efcff */
[----:B------:R-:W-:-:S04]  /*83d0*/  IMAD.MOV.U32 R25, RZ, RZ, R23 ;  /* 0x000000ffff197224 */ /* 0x000fc800078e0017 */
[----:B------:R0:W-:Y:S01]  /*83e0*/  STG.E.U8 desc[UR36][R8.64], R5 ;  /* 0x0000000508007986 */ /* 0x0001e2000c101124 */
[----:B------:R-:W-:Y:S05]  /*83f0*/  BRA `(.L_x_21140) ;  /* 0x0000000800407947 */ /* 0x000fea0003800000 */
.L_x_21156:
[----:B------:R-:W-:Y:S01]  /*8400*/  LOP3.LUT R0, R3, 0xff, RZ, 0xc0, !PT ;  /* 0x000000ff03007812 */ /* 0x000fe200078ec0ff */
[----:B------:R-:W-:Y:S03]  /*8410*/  BSSY B0, `(.L_x_21159) ;  /* 0x0000010000007945 */ /* 0x000fe60003800000 */
[----:B------:R-:W0:Y:S02]  /*8420*/  I2F.U16 R5, R0 ;  /* 0x0000000000057306 */ /* 0x000e240000101000 */
        /* <DEDUP_REMOVED lines=11> */
.L_x_21160:
[----:B------:R-:W-:Y:S01]  /*84e0*/  IMAD.MOV.U32 R0, RZ, RZ, 0x7f ;  /* 0x0000007fff007424 */ /* 0x000fe200078e00ff */
[----:B------:R-:W-:-:S04]  /*84f0*/  ISETP.GT.U32.AND P0, PT, R3, 0x7f800000, PT ;  /* 0x7f8000000300780c */ /* 0x000fc80003f04070 */
[----:B------:R-:W-:-:S09]  /*8500*/  SEL R0, R0, 0x7c, P0 ;  /* 0x0000007c00007807 */ /* 0x000fd20000000000 */
.L_x_21161:
[----:B------:R-:W-:Y:S05]  /*8510*/  BSYNC B0 ;  /* 0x0000000000007941 */ /* 0x000fea0003800000 */
.L_x_21159:
[----:B------:R-:W-:Y:S01]  /*8520*/  LOP3.LUT R3, R5, 0x80000000, RZ, 0xc0, !PT ;  /* 0x8000000005037812 */ /* 0x000fe200078ec0ff */
[----:B------:R-:W-:-:S03]  /*8530*/  IMAD.MOV.U32 R25, RZ, RZ, R23 ;  /* 0x000000ffff197224 */ /* 0x000fc600078e0017 */
[----:B------:R-:W-:-:S04]  /*8540*/  SHF.R.U32.HI R3, RZ, 0x18, R3 ;  /* 0x00000018ff037819 */ /* 0x000fc80000011603 */
[----:B------:R-:W-:-:S05]  /*8550*/  LOP3.LUT R3, R0, R3, RZ, 0xfc, !PT ;  /* 0x0000000300037212 */ /* 0x000fca00078efcff */
[----:B------:R0:W-:Y:S01]  /*8560*/  STG.E.U8 desc[UR36][R8.64], R3 ;  /* 0x0000000308007986 */ /* 0x0001e2000c101124 */
[----:B------:R-:W-:Y:S05]  /*8570*/  BRA `(.L_x_21140) ;  /* 0x0000000400e07947 */ /* 0x000fea0003800000 */
.L_x_21155:
[----:B------:R-:W-:Y:S01]  /*8580*/  LOP3.LUT R3, R3, 0xff, RZ, 0xc0, !PT ;  /* 0x000000ff03037812 */ /* 0x000fe200078ec0ff */
[----:B------:R-:W-:-:S03]  /*8590*/  IMAD.MOV.U32 R25, RZ, RZ, R23 ;  /* 0x000000ffff197224 */ /* 0x000fc600078e0017 */
[----:B------:R-:W0:Y:S02]  /*85a0*/  I2F.U16 R0, R3 ;  /* 0x0000000300007306 */ /* 0x000e240000101000 */
[----:B0-----:R-:W-:-:S05]  /*85b0*/  F2FP.BF16.F32.PACK_AB R0, RZ, R0 ;  /* 0x00000000ff00723e */ /* 0x001fca00000010ff */
[----:B------:R0:W-:Y:S01]  /*85c0*/  STG.E.U16 desc[UR36][R8.64], R0 ;  /* 0x0000000008007986 */ /* 0x0001e2000c101524 */
[----:B------:R-:W-:Y:S05]  /*85d0*/  BRA `(.L_x_21140) ;  /* 0x0000000400c87947 */ /* 0x000fea0003800000 */
.L_x_21152:
        /* <DEDUP_REMOVED lines=8> */
[----:B------:R-:W-:Y:S01]  /*8660*/  LOP3.LUT R3, R3, 0xff, RZ, 0xc0, !PT ;  /* 0x000000ff03037812 */ /* 0x000fe200078ec0ff */
[----:B------:R-:W-:-:S04]  /*8670*/  IMAD.MOV.U32 R25, RZ, RZ, R23 ;  /* 0x000000ffff197224 */ /* 0x000fc800078e0017 */
[----:B------:R0:W-:Y:S01]  /*8680*/  STG.E.U16 desc[UR36][R8.64], R3 ;  /* 0x0000000308007986 */ /* 0x0001e2000c101524 */
[----:B------:R-:W-:Y:S05]  /*8690*/  BRA `(.L_x_21140) ;  /* 0x0000000400987947 */ /* 0x000fea0003800000 */
.L_x_21164:
[----:B------:R-:W-:Y:S01]  /*86a0*/  LOP3.LUT R0, R3, 0xff, RZ, 0xc0, !PT ;  /* 0x000000ff03007812 */ /* 0x000fe200078ec0ff */
[----:B------:R-:W-:Y:S01]  /*86b0*/  BSSY B0, `(.L_x_21165) ;  /* 0x0000015000007945 */ /* 0x000fe20003800000 */
[----:B------:R-:W-:Y:S02]  /*86c0*/  IMAD.MOV.U32 R4, RZ, RZ, 0x80 ;  /* 0x00000080ff047424 */ /* 0x000fe400078e00ff */
[----:B------:R-:W0:Y:S02]  /*86d0*/  I2F.U16 R5, R0 ;  /* 0x0000000000057306 */ /* 0x000e240000101000 */
        /* <DEDUP_REMOVED lines=14> */
.L_x_21167:
[----:B------:R-:W-:-:S04]  /*87c0*/  LOP3.LUT R3, R5, 0x80000000, RZ, 0xc0, !PT ;  /* 0x8000000005037812 */ /* 0x000fc800078ec0ff */
[----:B------:R-:W-:-:S04]  /*87d0*/  SHF.R.U32.HI R3, RZ, 0x18, R3 ;  /* 0x00000018ff037819 */ /* 0x000fc80000011603 */
[----:B------:R-:W-:-:S04]  /*87e0*/  LOP3.LUT R0, R0, R3, RZ, 0xfc, !PT ;  /* 0x0000000300007212 */ /* 0x000fc800078efcff */
[----:B------:R-:W-:-:S07]  /*87f0*/  PRMT R4, R0, 0x7610, R4 ;  /* 0x0000761000047816 */ /* 0x000fce0000000004 */
.L_x_21166:
[----:B------:R-:W-:Y:S05]  /*8800*/  BSYNC B0 ;  /* 0x0000000000007941 */ /* 0x000fea0003800000 */
.L_x_21165:
[----:B------:R0:W-:Y:S01]  /*8810*/  STG.E.U8 desc[UR36][R8.64], R4 ;  /* 0x0000000408007986 */ /* 0x0001e2000c101124 */
[----:B------:R-:W-:Y:S01]  /*8820*/  IMAD.MOV.U32 R25, RZ, RZ, R23 ;  /* 0x000000ffff197224 */ /* 0x000fe200078e0017 */
[----:B------:R-:W-:Y:S06]  /*8830*/  BRA `(.L_x_21140) ;  /* 0x0000000400307947 */ /* 0x000fec0003800000 */
.L_x_21163:
        /* <DEDUP_REMOVED lines=18> */
.L_x_21170:
[----:B------:R-:W-:-:S04]  /*8960*/  LOP3.LUT R3, R5, 0x80000000, RZ, 0xc0, !PT ;  /* 0x8000000005037812 */ /* 0x000fc800078ec0ff */
[----:B------:R-:W-:-:S04]  /*8970*/  SHF.R.U32.HI R3, RZ, 0x18, R3 ;  /* 0x00000018ff037819 */ /* 0x000fc80000011603 */
[----:B------:R-:W-:-:S04]  /*8980*/  LOP3.LUT R0, R0, R3, RZ, 0xfc, !PT ;  /* 0x0000000300007212 */ /* 0x000fc800078efcff */
[----:B------:R-:W-:-:S07]  /*8990*/  PRMT R4, R0, 0x7610, R4 ;  /* 0x0000761000047816 */ /* 0x000fce0000000004 */
.L_x_21169:
[----:B------:R-:W-:Y:S05]  /*89a0*/  BSYNC B0 ;  /* 0x0000000000007941 */ /* 0x000fea0003800000 */
.L_x_21168:
[----:B------:R0:W-:Y:S01]  /*89b0*/  STG.E.U8 desc[UR36][R8.64], R4 ;  /* 0x0000000408007986 */ /* 0x0001e2000c101124 */
[----:B------:R-:W-:Y:S01]  /*89c0*/  IMAD.MOV.U32 R25, RZ, RZ, R23 ;  /* 0x000000ffff197224 */ /* 0x000fe200078e0017 */
[----:B------:R-:W-:Y:S06]  /*89d0*/  BRA `(.L_x_21140) ;  /* 0x0000000000c87947 */ /* 0x000fec0003800000 */
.L_x_21162:
        /* <DEDUP_REMOVED lines=8> */
[----:B--234-:R-:W0:Y:S02]  /*8a60*/  I2F.U16 R6, R5 ;  /* 0x0000000500067306 */ /* 0x01ce240000101000 */
        /* <DEDUP_REMOVED lines=15> */
.L_x_21145:
[----:B------:R-:W-:Y:S01]  /*8b60*/  MOV R14, 0x0 ;  /* 0x00000000000e7802 */ /* 0x000fe20000000f00 */
[----:B------:R-:W-:Y:S01]  /*8b70*/  ULDC.64 UR4, c[0x4][0x178] ;  /* 0x01005e0000047ab9 */ /* 0x000fe20000000a00 */
[----:B------:R-:W-:Y:S01]  /*8b80*/  ULDC.64 UR6, c[0x4][0x180] ;  /* 0x0100600000067ab9 */ /* 0x000fe20000000a00 */
[----:B------:R-:W-:Y:S02]  /*8b90*/  IMAD.U32 R4, RZ, RZ, UR4 ;  /* 0x00000004ff047e24 */ /* 0x000fe4000f8e00ff */
[----:B------:R-:W-:Y:S01]  /*8ba0*/  IMAD.U32 R5, RZ, RZ, UR5 ;  /* 0x00000005ff057e24 */ /* 0x000fe2000f8e00ff */
[----:B------:R-:W0:Y:S01]  /*8bb0*/  LDC.64 R14, c[0x4][R14] ;  /* 0x010000000e0e7b82 */ /* 0x000e220000000a00 */
[----:B------:R-:W-:Y:S01]  /*8bc0*/  ULDC.64 UR4, c[0x4][0x10] ;  /* 0x0100040000047ab9 */ /* 0x000fe20000000a00 */
[----:B--234-:R-:W-:Y:S02]  /*8bd0*/  IMAD.U32 R6, RZ, RZ, UR6 ;  /* 0x00000006ff067e24 */ /* 0x01cfe4000f8e00ff */
        /* <DEDUP_REMOVED lines=8> */
.L_x_21173:
[----:B------:R-:W-:Y:S01]  /*8c60*/  IMAD.MOV.U32 R25, RZ, RZ, R23 ;  /* 0x000000ffff197224 */ /* 0x000fe200078e0017 */
[----:B------:R-:W-:Y:S06]  /*8c70*/  BRA `(.L_x_21140) ;  /* 0x0000000000207947 */ /* 0x000fec0003800000 */
.L_x_21172:
[----:B------:R-:W-:Y:S01]  /*8c80*/  LOP3.LUT R4, R3, 0xff, RZ, 0xc0, !PT ;  /* 0x000000ff03047812 */ /* 0x000fe200078ec0ff */
[----:B------:R-:W-:Y:S02]  /*8c90*/  IMAD.MOV.U32 R5, RZ, RZ, RZ ;  /* 0x000000ffff057224 */ /* 0x000fe400078e00ff */
[----:B------:R-:W-:-:S03]  /*8ca0*/  IMAD.MOV.U32 R25, RZ, RZ, R23 ;  /* 0x000000ffff197224 */ /* 0x000fc600078e0017 */
[----:B------:R0:W-:Y:S01]  /*8cb0*/  STG.E.64 desc[UR36][R8.64], R4 ;  /* 0x0000000408007986 */ /* 0x0001e2000c101b24 */
[----:B------:R-:W-:Y:S05]  /*8cc0*/  BRA `(.L_x_21140) ;  /* 0x00000000000c7947 */ /* 0x000fea0003800000 */
.L_x_21171:
[----:B------:R-:W-:Y:S01]  /*8cd0*/  LOP3.LUT R3, R3, 0xff, RZ, 0xc0, !PT ;  /* 0x000000ff03037812 */ /* 0x000fe200078ec0ff */
[----:B------:R-:W-:-:S04]  /*8ce0*/  IMAD.MOV.U32 R25, RZ, RZ, R23 ;  /* 0x000000ffff197224 */ /* 0x000fc800078e0017 */
[----:B------:R0:W-:Y:S03]  /*8cf0*/  STG.E desc[UR36][R8.64], R3 ;  /* 0x0000000308007986 */ /* 0x0001e6000c101924 */
.L_x_21140:
[----:B------:R-:W-:Y:S05]  /*8d00*/  BSYNC B6 ;  /* 0x0000000000067941 */ /* 0x000fea0003800000 */
.L_x_21139:
[----:B------:R-:W-:Y:S01]  /*8d10*/  ISETP.GE.AND P0, PT, R25, R16, PT ;  /* 0x000000101900720c */ /* 0x000fe20003f06270 */
[----:B------:R-:W-:-:S12]  /*8d20*/  BSSY B6, `(.L_x_21174) ;  /* 0x00001fe000067945 */ /* 0x000fd80003800000 */
[----:B------:R-:W-:Y:S05]  /*8d30*/  @P0 BRA `(.L_x_21175) ;  /* 0x0000001c00f00947 */ /* 0x000fea0003800000 */
[----:B0-----:R-:W0:Y:S01]  /*8d40*/  LDC.64 R8, c[0x0][0x218] ;  /* 0x00008600ff087b82 */ /* 0x001e220000000a00 */
[----:B------:R-:W-:Y:S01]  /*8d50*/  IMAD R0, R2, 0x200, R25 ;  /* 0x0000020002007824 */ /* 0x000fe200078e0219 */
        /* <DEDUP_REMOVED lines=18> */
.L_x_21179:
[----:B------:R0:W-:Y:S01]  /*8e80*/  STG.E.U8 desc[UR36][R8.64], R22 ;  /* 0x0000001608007986 */ /* 0x0001e2000c101124 */
[----:B------:R-:W-:Y:S05]  /*8e90*/  BRA `(.L_x_21181) ;  /* 0x0000000c00987947 */ /* 0x000fea0003800000 */
.L_x_21178:
        /* <DEDUP_REMOVED lines=10> */
.L_x_21183:
[----:B------:R-:W-:-:S05]  /*8f40*/  LOP3.LUT R3, R22, 0xff, RZ, 0xc0, !PT ;  /* 0x000000ff16037812 */ /* 0x000fca00078ec0ff */
[----:B------:R0:W-:Y:S01]  /*8f50*/  STG.E desc[UR36][R8.64], R3 ;  /* 0x0000000308007986 */ /* 0x0001e2000c101924 */
[----:B------:R-:W-:Y:S05]  /*8f60*/  BRA `(.L_x_21181) ;  /* 0x0000000c00647947 */ /* 0x000fea0003800000 */
.L_x_21182:
[----:B------:R-:W-:-:S05]  /*8f70*/  LOP3.LUT R3, R22, 0xff, RZ, 0xc0, !PT ;  /* 0x000000ff16037812 */ /* 0x000fca00078ec0ff */
[----:B------:R0:W-:Y:S01]  /*8f80*/  STG.E.U16 desc[UR36][R8.64], R3 ;  /* 0x0000000308007986 */ /* 0x0001e2000c101524 */
[----:B------:R-:W-:Y:S05]  /*8f90*/  BRA `(.L_x_21181) ;  /* 0x0000000c00587947 */ /* 0x000fea0003800000 */
.L_x_21177:
[----:B------:R-:W-:-:S13]  /*8fa0*/  ISETP.GT.AND P0, PT, R0, 0x6, PT ;  /* 0x000000060000780c */ /* 0x000fda0003f04270 */
[----:B------:R-:W-:Y:S05]  /*8fb0*/  @P0 BRA `(.L_x_21184) ;  /* 0x0000000000340947 */ /* 0x000fea0003800000 */
[----:B------:R-:W-:-:S13]  /*8fc0*/  ISETP.NE.AND P0, PT, R0, 0x5, PT ;  /* 0x000000050000780c */ /* 0x000fda0003f05270 */
[----:B------:R-:W-:Y:S05]  /*8fd0*/  @!P0 BRA `(.L_x_21185) ;  /* 0x0000000000188947 */ /* 0x000fea0003800000 */
[----:B------:R-:W-:-:S13]  /*8fe0*/  ISETP.NE.AND P0, PT, R0, 0x6, PT ;  /* 0x000000060000780c */ /* 0x000fda0003f05270 */
[----:B------:R-:W-:Y:S05]  /*8ff0*/  @P0 BRA `(.L_x_21180) ;  /* 0x0000000800e40947 */ /* 0x000fea0003800000 */
[----:B------:R-:W-:-:S06]  /*9000*/  LOP3.LUT R3, R22, 0xff, RZ, 0xc0, !PT ;  /* 0x000000ff16037812 */ /* 0x000fcc00078ec0ff */
[----:B------:R-:W0:Y:S02]  /*9010*/  I2F.U16 R3, R3 ;  /* 0x0000000300037306 */ /* 0x000e240000101000 */
[----:B0-----:R0:W-:Y:S01]  /*9020*/  STG.E desc[UR36][R8.64], R3 ;  /* 0x0000000308007986 */ /* 0x0011e2000c101924 */
[----:B------:R-:W-:Y:S05]  /*9030*/  BRA `(.L_x_21181) ;  /* 0x0000000c00307947 */ /* 0x000fea0003800000 */
.L_x_21185:
[----:B------:R-:W-:-:S04]  /*9040*/  LOP3.LUT R22, R22, 0xff, RZ, 0xc0, !PT ;  /* 0x000000ff16167812 */ /* 0x000fc800078ec0ff */
[----:B------:R-:W0:Y:S02]  /*9050*/  I2F.U16 R0, R22 ;  /* 0x0000001600007306 */ /* 0x000e240000101000 */
[----:B0-----:R-:W-:-:S05]  /*9060*/  F2FP.F16.F32.PACK_AB R0, RZ, R0 ;  /* 0x00000000ff00723e */ /* 0x001fca00000000ff */
[----:B------:R0:W-:Y:S01]  /*9070*/  STG.E.U16 desc[UR36][R8.64], R0 ;  /* 0x0000000008007986 */ /* 0x0001e2000c101524 */
[----:B------:R-:W-:Y:S05]  /*9080*/  BRA `(.L_x_21181) ;  /* 0x0000000c001c7947 */ /* 0x000fea0003800000 */
.L_x_21184:
        /* <DEDUP_REMOVED lines=8> */
[----:B------:R-:W0:Y:S02]  /*9110*/  I2F.U16 R22, R22 ;  /* 0x0000001600167306 */ /* 0x000e240000101000 */
[----:B0-----:R0:W-:Y:S01]  /*9120*/  STG.E.64 desc[UR36][R8.64], R22 ;  /* 0x0000001608007986 */ /* 0x0011e2000c101b24 */
[----:B------:R-:W-:Y:S05]  /*9130*/  BRA `(.L_x_21181) ;  /* 0x0000000800f07947 */ /* 0x000fea0003800000 */
.L_x_21187:
[----:B------:R-:W-:-:S06]  /*9140*/  LOP3.LUT R22, R22, 0xff, RZ, 0xc0, !PT ;  /* 0x000000ff16167812 */ /* 0x000fcc00078ec0ff */
[----:B------:R-:W0:Y:S02]  /*9150*/  I2F.U16 R22, R22 ;  /* 0x0000001600167306 */ /* 0x000e240000101000 */
[----:B0-----:R-:W-:-:S04]  /*9160*/  F2FP.F16.F32.PACK_AB R3, RZ, R22 ;  /* 0x00000016ff03723e */ /* 0x001fc800000000ff */
[----:B------:R-:W-:-:S05]  /*9170*/  PRMT R3, R3, 0x5410, RZ ;  /* 0x0000541003037816 */ /* 0x000fca00000000ff */
[----:B------:R0:W-:Y:S01]  /*9180*/  STG.E desc[UR36][R8.64], R3 ;  /* 0x0000000308007986 */ /* 0x0001e2000c101924 */
[----:B------:R-:W-:Y:S05]  /*9190*/  BRA `(.L_x_21181) ;  /* 0x0000000800d87947 */ /* 0x000fea0003800000 */
.L_x_21186:
[----:B------:R-:W-:-:S06]  /*91a0*/  LOP3.LUT R4, R22, 0xff, RZ, 0xc0, !PT ;  /* 0x000000ff16047812 */ /* 0x000fcc00078ec0ff */
[----:B------:R-:W0:Y:S02]  /*91b0*/  I2F.F64.U16 R4, R4 ;  /* 0x0000000400047312 */ /* 0x000e240000101800 */
[----:B0-----:R0:W-:Y:S01]  /*91c0*/  STG.E.64 desc[UR36][R8.64], R4 ;  /* 0x0000000408007986 */ /* 0x0011e2000c101b24 */
[----:B------:R-:W-:Y:S05]  /*91d0*/  BRA `(.L_x_21181) ;  /* 0x0000000800c87947 */ /* 0x000fea0003800000 */
.L_x_21176:
        /* <DEDUP_REMOVED lines=12> */
.L_x_21190:
[----:B------:R-:W-:Y:S02]  /*92a0*/  LOP3.LUT R4, R22, 0xff, RZ, 0xc0, !PT ;  /* 0x000000ff16047812 */ /* 0x000fe400078ec0ff */
[----:B--234-:R-:W-:-:S04]  /*92b0*/  CS2R R6, SRZ ;  /* 0x0000000000067805 */ /* 0x01cfc8000001ff00 */
[----:B------:R-:W0:Y:S02]  /*92c0*/  I2F.F64.U16 R4, R4 ;  /* 0x0000000400047312 */ /* 0x000e240000101800 */
[----:B0-----:R0:W-:Y:S01]  /*92d0*/  STG.E.128 desc[UR36][R8.64], R4 ;  /* 0x0000000408007986 */ /* 0x0011e2000c101d24 */
[----:B------:R-:W-:Y:S05]  /*92e0*/  BRA `(.L_x_21181) ;  /* 0x0000000800847947 */ /* 0x000fea0003800000 */
.L_x_21189:
        /* <DEDUP_REMOVED lines=22> */
.L_x_21194:
[----:B------:R-:W-:Y:S05]  /*9450*/  BSYNC B0 ;  /* 0x0000000000007941 */ /* 0x000fea0003800000 */
.L_x_21193:
[----:B------:R-:W-:-:S05]  /*9460*/  LOP3.LUT R5, R0, R5, RZ, 0xfc, !PT ;  /* 0x0000000500057212 */ /* 0x000fca00078efcff */
[----:B------:R0:W-:Y:S01]  /*9470*/  STG.E.U8 desc[UR36][R8.64], R5 ;  /* 0x0000000508007986 */ /* 0x0001e2000c101124 */
[----:B------:R-:W-:Y:S05]  /*9480*/  BRA `(.L_x_21181) ;  /* 0x00000008001c7947 */ /* 0x000fea0003800000 */
.L_x_21192:
        /* <DEDUP_REMOVED lines=14> */
.L_x_21196:
[----:B------:R-:W-:Y:S01]  /*9570*/  IMAD.MOV.U32 R0, RZ, RZ, 0x7f ;  /* 0x0000007fff007424 */ /* 0x000fe200078e00ff */
[----:B------:R-:W-:-:S04]  /*9580*/  ISETP.GT.U32.AND P0, PT, R3, 0x7f800000, PT ;  /* 0x7f8000000300780c */ /* 0x000fc80003f04070 */
[----:B------:R-:W-:-:S09]  /*9590*/  SEL R0, R0, 0x7c, P0 ;  /* 0x0000007c00007807 */ /* 0x000fd20000000000 */
.L_x_21197:
[----:B------:R-:W-:Y:S05]  /*95a0*/  BSYNC B0 ;  /* 0x0000000000007941 */ /* 0x000fea0003800000 */
.L_x_21195:
[----:B------:R-:W-:-:S04]  /*95b0*/  LOP3.LUT R3, R5, 0x80000000, RZ, 0xc0, !PT ;  /* 0x8000000005037812 */ /* 0x000fc800078ec0ff */
[----:B------:R-:W-:-:S04]  /*95c0*/  SHF.R.U32.HI R3, RZ, 0x18, R3 ;  /* 0x00000018ff037819 */ /* 0x000fc80000011603 */
[----:B------:R-:W-:-:S05]  /*95d0*/  LOP3.LUT R3, R0, R3, RZ, 0xfc, !PT ;  /* 0x0000000300037212 */ /* 0x000fca00078efcff */
[----:B------:R0:W-:Y:S01]  /*95e0*/  STG.E.U8 desc[UR36][R8.64], R3 ;  /* 0x0000000308007986 */ /* 0x0001e2000c101124 */
[----:B------:R-:W-:Y:S05]  /*95f0*/  BRA `(.L_x_21181) ;  /* 0x0000000400c07947 */ /* 0x000fea0003800000 */
.L_x_21191:
[----:B------:R-:W-:-:S04]  /*9600*/  LOP3.LUT R22, R22, 0xff, RZ, 0xc0, !PT ;  /* 0x000000ff16167812 */ /* 0x000fc800078ec0ff */
[----:B------:R-:W0:Y:S02]  /*9610*/  I2F.U16 R0, R22 ;  /* 0x0000001600007306 */ /* 0x000e240000101000 */
[----:B0-----:R-:W-:-:S05]  /*9620*/  F2FP.BF16.F32.PACK_AB R0, RZ, R0 ;  /* 0x00000000ff00723e */ /* 0x001fca00000010ff */
[----:B------:R0:W-:Y:S01]  /*9630*/  STG.E.U16 desc[UR36][R8.64], R0 ;  /* 0x0000000008007986 */ /* 0x0001e2000c101524 */
[----:B------:R-:W-:Y:S05]  /*9640*/  BRA `(.L_x_21181) ;  /* 0x0000000400ac7947 */ /* 0x000fea0003800000 */
.L_x_21188:
        /* <DEDUP_REMOVED lines=8> */
[----:B------:R-:W-:-:S05]  /*96d0*/  LOP3.LUT R3, R22, 0xff, RZ, 0xc0, !PT ;  /* 0x000000ff16037812 */ /* 0x000fca00078ec0ff */
[----:B------:R0:W-:Y:S01]  /*96e0*/  STG.E.U16 desc[UR36][R8.64], R3 ;  /* 0x0000000308007986 */ /* 0x0001e2000c101524 */
[----:B------:R-:W-:Y:S05]  /*96f0*/  BRA `(.L_x_21181) ;  /* 0x0000000400807947 */ /* 0x000fea0003800000 */
.L_x_21200:
        /* <DEDUP_REMOVED lines=18> */
.L_x_21203:
[----:B------:R-:W-:-:S04]  /*9820*/  LOP3.LUT R3, R5, 0x80000000, RZ, 0xc0, !PT ;  /* 0x8000000005037812 */ /* 0x000fc800078ec0ff */
[----:B------:R-:W-:-:S04]  /*9830*/  SHF.R.U32.HI R3, RZ, 0x18, R3 ;  /* 0x00000018ff037819 */ /* 0x000fc80000011603 */
[----:B------:R-:W-:-:S04]  /*9840*/  LOP3.LUT R0, R0, R3, RZ, 0xfc, !PT ;  /* 0x0000000300007212 */ /* 0x000fc800078efcff */
[----:B------:R-:W-:-:S07]  /*9850*/  PRMT R4, R0, 0x7610, R4 ;  /* 0x0000761000047816 */ /* 0x000fce0000000004 */
.L_x_21202:
[----:B------:R-:W-:Y:S05]  /*9860*/  BSYNC B0 ;  /* 0x0000000000007941 */ /* 0x000fea0003800000 */
.L_x_21201:
[----:B------:R0:W-:Y:S01]  /*9870*/  STG.E.U8 desc[UR36][R8.64], R4 ;  /* 0x0000000408007986 */ /* 0x0001e2000c101124 */
[----:B------:R-:W-:Y:S05]  /*9880*/  BRA `(.L_x_21181) ;  /* 0x00000004001c7947 */ /* 0x000fea0003800000 */
.L_x_21199:
        /* <DEDUP_REMOVED lines=18> */
.L_x_21206:
[----:B------:R-:W-:-:S04]  /*99b0*/  LOP3.LUT R3, R5, 0x80000000, RZ, 0xc0, !PT ;  /* 0x8000000005037812 */ /* 0x000fc800078ec0ff */
[----:B------:R-:W-:-:S04]  /*99c0*/  SHF.R.U32.HI R3, RZ, 0x18, R3 ;  /* 0x00000018ff037819 */ /* 0x000fc80000011603 */
[----:B------:R-:W-:-:S04]  /*99d0*/  LOP3.LUT R0, R0, R3, RZ, 0xfc, !PT ;  /* 0x0000000300007212 */ /* 0x000fc800078efcff */
[----:B------:R-:W-:-:S07]  /*99e0*/  PRMT R4, R0, 0x7610, R4 ;  /* 0x0000761000047816 */ /* 0x000fce0000000004 */
.L_x_21205:
[----:B------:R-:W-:Y:S05]  /*99f0*/  BSYNC B0 ;  /* 0x0000000000007941 */ /* 0x000fea0003800000 */
.L_x_21204:
[----:B------:R0:W-:Y:S01]  /*9a00*/  STG.E.U8 desc[UR36][R8.64], R4 ;  /* 0x0000000408007986 */ /* 0x0001e2000c101124 */
[----:B------:R-:W-:Y:S05]  /*9a10*/  BRA `(.L_x_21181) ;  /* 0x0000000000b87947 */ /* 0x000fea0003800000 */
.L_x_21198:
[----:B------:R-:W-:-:S13]  /*9a20*/  ISETP.NE.AND P0, PT, R0, 0x1c, PT ;  /* 0x0000001c0000780c */ /* 0x000fda0003f05270 */
[----:B------:R-:W-:Y:S05]  /*9a30*/  @!P0 BRA `(.L_x_21207) ;  /* 0x0000000000a88947 */ /* 0x000fea0003800000 */
[----:B------:R-:W-:-:S13]  /*9a40*/  ISETP.NE.AND P0, PT, R0, 0x1d, PT ;  /* 0x0000001d0000780c */ /* 0x000fda0003f05270 */
[----:B------:R-:W-:Y:S05]  /*9a50*/  @!P0 BRA `(.L_x_21208) ;  /* 0x0000000000908947 */ /* 0x000fea0003800000 */
[----:B------:R-:W-:-:S13]  /*9a60*/  ISETP.NE.AND P0, PT, R0, 0x2c, PT ;  /* 0x0000002c0000780c */ /* 0x000fda0003f05270 */
[----:B------:R-:W-:Y:S05]  /*9a70*/  @P0 BRA `(.L_x_21180) ;  /* 0x0000000000440947 */ /* 0x000fea0003800000 */
[----:B------:R-:W-:-:S06]  /*9a80*/  LOP3.LUT R22, R22, 0xff, RZ, 0xc0, !PT ;  /* 0x000000ff16167812 */ /* 0x000fcc00078ec0ff */
        /* <DEDUP_REMOVED lines=16> */
.L_x_21180:
        /* <DEDUP_REMOVED lines=8> */
[----:B--234-:R-:W-:-:S02]  /*9c10*/  IMAD.U32 R6, RZ, RZ, UR4 ;  /* 0x00000004ff067e24 */ /* 0x01cfc4000f8e00ff */
[----:B------:R-:W-:Y:S02]  /*9c20*/  IMAD.U32 R7, RZ, RZ, UR5 ;  /* 0x00000005ff077e24 */ /* 0x000fe4000f8e00ff */
[----:B------:R-:W-:Y:S02]  /*9c30*/  IMAD.U32 R11, RZ, RZ, UR7 ;  /* 0x00000007ff0b7e24 */ /* 0x000fe4000f8e00ff */
[----:B------:R-:W-:Y:S02]  /*9c40*/  IMAD.MOV.U32 R8, RZ, RZ, 0x65 ;  /* 0x00000065ff087424 */ /* 0x000fe400078e00ff */
[----:B------:R-:W-:Y:S02]  /*9c50*/  IMAD.MOV.U32 R12, RZ, RZ, 0x1 ;  /* 0x00000001ff0c7424 */ /* 0x000fe400078e00ff */
[----:B------:R-:W-:-:S07]  /*9c60*/  IMAD.MOV.U32 R13, RZ, RZ, RZ ;  /* 0x000000ffff0d7224 */ /* 0x000fce00078e00ff */
[----:B------:R-:W-:-:S07]  /*9c70*/  LEPC R20, `(.L_x_21209) ;  /* 0x000000001014794e */ /* 0x000fce0000000000 */
[----:B0-----:R-:W-:Y:S05]  /*9c80*/  CALL.ABS.NOINC R14 ;  /* 0x000000000e007343 */ /* 0x001fea0003c00000 */
.L_x_21209:
[----:B------:R-:W-:Y:S05]  /*9c90*/  BRA `(.L_x_21181) ;  /* 0x0000000000187947 */ /* 0x000fea0003800000 */
.L_x_21208:
[----:B------:R-:W-:Y:S01]  /*9ca0*/  LOP3.LUT R22, R22, 0xff, RZ, 0xc0, !PT ;  /* 0x000000ff16167812 */ /* 0x000fe200078ec0ff */
[----:B------:R-:W-:-:S05]  /*9cb0*/  IMAD.MOV.U32 R23, RZ, RZ, RZ ;  /* 0x000000ffff177224 */ /* 0x000fca00078e00ff */
[----:B------:R0:W-:Y:S01]  /*9cc0*/  STG.E.64 desc[UR36][R8.64], R22 ;  /* 0x0000001608007986 */ /* 0x0001e2000c101b24 */
[----:B------:R-:W-:Y:S05]  /*9cd0*/  BRA `(.L_x_21181) ;  /* 0x0000000000087947 */ /* 0x000fea0003800000 */
.L_x_21207:
[----:B------:R-:W-:-:S05]  /*9ce0*/  LOP3.LUT R3, R22, 0xff, RZ, 0xc0, !PT ;  /* 0x000000ff16037812 */ /* 0x000fca00078ec0ff */
[----:B------:R0:W-:Y:S02]  /*9cf0*/  STG.E desc[UR36][R8.64], R3 ;  /* 0x0000000308007986 */ /* 0x0001e4000c101924 */
.L_x_21181:
[----:B------:R-:W-:-:S05]  /*9d00*/  VIADD R25, R25, 0x80 ;  /* 0x0000008019197836 */ /* 0x000fca0000000000 */
[----:B------:R-:W-:-:S13]  /*9d10*/  ISETP.GE.AND P0, PT, R25, R16, PT ;  /* 0x000000101900720c */ /* 0x000fda0003f06270 */
        /* <DEDUP_REMOVED lines=21> */
.L_x_21213:
[----:B------:R0:W-:Y:S01]  /*9e70*/  STG.E.U8 desc[UR36][R8.64], R17 ;  /* 0x0000001108007986 */ /* 0x0001e2000c101124 */
[----:B------:R-:W-:Y:S05]  /*9e80*/  BRA `(.L_x_21215) ;  /* 0x0000000c00987947 */ /* 0x000fea0003800000 */
.L_x_21212:
        /* <DEDUP_REMOVED lines=10> */
.L_x_21217:
[----:B------:R-:W-:-:S05]  /*9f30*/  LOP3.LUT R17, R17, 0xff, RZ, 0xc0, !PT ;  /* 0x000000ff11117812 */ /* 0x000fca00078ec0ff */
[----:B------:R0:W-:Y:S01]  /*9f40*/  STG.E desc[UR36][R8.64], R17 ;  /* 0x0000001108007986 */ /* 0x0001e2000c101924 */
[----:B------:R-:W-:Y:S05]  /*9f50*/  BRA `(.L_x_21215) ;  /* 0x0000000c00647947 */ /* 0x000fea0003800000 */
.L_x_21216:
[----:B------:R-:W-:-:S05]  /*9f60*/  LOP3.LUT R17, R17, 0xff, RZ, 0xc0, !PT ;  /* 0x000000ff11117812 */ /* 0x000fca00078ec0ff */
[----:B------:R0:W-:Y:S01]  /*9f70*/  STG.E.U16 desc[UR36][R8.64], R17 ;  /* 0x0000001108007986 */ /* 0x0001e2000c101524 */
[----:B------:R-:W-:Y:S05]  /*9f80*/  BRA `(.L_x_21215) ;  /* 0x0000000c00587947 */ /* 0x000fea0003800000 */
.L_x_21211:
        /* <DEDUP_REMOVED lines=10> */
.L_x_21219:
[----:B------:R-:W-:-:S04]  /*a030*/  LOP3.LUT R17, R17, 0xff, RZ, 0xc0, !PT ;  /* 0x000000ff11117812 */ /* 0x000fc800078ec0ff */
[----:B------:R-:W0:Y:S02]  /*a040*/  I2F.U16 R0, R17 ;  /* 0x0000001100007306 */ /* 0x000e240000101000 */
[----:B0-----:R-:W-:-:S05]  /*a050*/  F2FP.F16.F32.PACK_AB R0, RZ, R0 ;  /* 0x00000000ff00723e */ /* 0x001fca00000000ff */
[----:B------:R0:W-:Y:S01]  /*a060*/  STG.E.U16 desc[UR36][R8.64], R0 ;  /* 0x0000000008007986 */ /* 0x0001e2000c101524 */
[----:B------:R-:W-:Y:S05]  /*a070*/  BRA `(.L_x_21215) ;  /* 0x0000000c001c7947 */ /* 0x000fea0003800000 */
.L_x_21218:
[----:B------:R-:W-:-:S13]  /*a080*/  ISETP.NE.AND P0, PT, R0, 0x7, PT ;  /* 0x000000070000780c */ /* 0x000fda0003f05270 */
[----:B------:R-:W-:Y:S05]  /*a090*/  @!P0 BRA `(.L_x_21220) ;  /* 0x00000000003c8947 */ /* 0x000fea0003800000 */
[----:B------:R-:W-:-:S13]  /*a0a0*/  ISETP.NE.AND P0, PT, R0, 0x8, PT ;  /* 0x000000080000780c */ /* 0x000fda0003f05270 */
[----:B------:R-:W-:Y:S05]  /*a0b0*/  @!P0 BRA `(.L_x_21221) ;  /* 0x00000000001c8947 */ /* 0x000fea0003800000 */
[----:B------:R-:W-:-:S13]  /*a0c0*/  ISETP.NE.AND P0, PT, R0, 0x9, PT ;  /* 0x000000090000780c */ /* 0x000fda0003f05270 */
[----:B------:R-:W-:Y:S05]  /*a0d0*/  @P0 BRA `(.L_x_21214) ;  /* 0x0000000800a80947 */ /* 0x000fea0003800000 */
[----:B------:R-:W-:Y:S01]  /*a0e0*/  LOP3.LUT R17, R17, 0xff, RZ, 0xc0, !PT ;  /* 0x000000ff11117812 */ /* 0x000fe200078ec0ff */
[----:B------:R-:W-:-:S03]  /*a0f0*/  IMAD.MOV.U32 R5, RZ, RZ, RZ ;  /* 0x000000ffff057224 */ /* 0x000fc600078e00ff */
[----:B------:R-:W0:Y:S02]  /*a100*/  I2F.U16 R4, R17 ;  /* 0x0000001100047306 */ /* 0x000e240000101000 */
[----:B0-----:R0:W-:Y:S01]  /*a110*/  STG.E.64 desc[UR36][R8.64], R4 ;  /* 0x0000000408007986 */ /* 0x0011e2000c101b24 */
[----:B------:R-:W-:Y:S05]  /*a120*/  BRA `(.L_x_21215) ;  /* 0x0000000800f07947 */ /* 0x000fea0003800000 */
.L_x_21221:
[----:B------:R-:W-:-:S06]  /*a130*/  LOP3.LUT R17, R17, 0xff, RZ, 0xc0, !PT ;  /* 0x000000ff11117812 */ /* 0x000fcc00078ec0ff */
[----:B------:R-:W0:Y:S02]  /*a140*/  I2F.U16 R17, R17 ;  /* 0x0000001100117306 */ /* 0x000e240000101000 */
[----:B0-----:R-:W-:-:S04]  /*a150*/  F2FP.F16.F32.PACK_AB R3, RZ, R17 ;  /* 0x00000011ff03723e */ /* 0x001fc800000000ff */
[----:B------:R-:W-:-:S05]  /*a160*/  PRMT R3, R3, 0x5410, RZ ;  /* 0x0000541003037816 */ /* 0x000fca00000000ff */
[----:B------:R0:W-:Y:S01]  /*a170*/  STG.E desc[UR36][R8.64], R3 ;  /* 0x0000000308007986 */ /* 0x0001e2000c101924 */
[----:B------:R-:W-:Y:S05]  /*a180*/  BRA `(.L_x_21215) ;  /* 0x0000000800d87947 */ /* 0x000fea0003800000 */
.L_x_21220:
[----:B------:R-:W-:-:S06]  /*a190*/  LOP3.LUT R4, R17, 0xff, RZ, 0xc0, !PT ;  /* 0x000000ff11047812 */ /* 0x000fcc00078ec0ff */
[----:B------:R-:W0:Y:S02]  /*a1a0*/  I2F.F64.U16 R4, R4 ;  /* 0x0000000400047312 */ /* 0x000e240000101800 */
[----:B0-----:R0:W-:Y:S01]  /*a1b0*/  STG.E.64 desc[UR36][R8.64], R4 ;  /* 0x0000000408007986 */ /* 0x0011e2000c101b24 */
[----:B------:R-:W-:Y:S05]  /*a1c0*/  BRA `(.L_x_21215) ;  /* 0x0000000800c87947 */ /* 0x000fea0003800000 */
.L_x_21210:
        /* <DEDUP_REMOVED lines=12> */
.L_x_21224:
[----:B------:R-:W-:Y:S02]  /*a290*/  LOP3.LUT R4, R17, 0xff, RZ, 0xc0, !PT ;  /* 0x000000ff11047812 */ /* 0x000fe400078ec0ff */
[----:B--234-:R-:W-:-:S04]  /*a2a0*/  CS2R R6, SRZ ;  /* 0x0000000000067805 */ /* 0x01cfc8000001ff00 */
[----:B------:R-:W0:Y:S02]  /*a2b0*/  I2F.F64.U16 R4, R4 ;  /* 0x0000000400047312 */ /* 0x000e240000101800 */
[----:B0-----:R0:W-:Y:S01]  /*a2c0*/  STG.E.128 desc[UR36][R8.64], R4 ;  /* 0x0000000408007986 */ /* 0x0011e2000c101d24 */
[----:B------:R-:W-:Y:S05]  /*a2d0*/  BRA `(.L_x_21215) ;  /* 0x0000000800847947 */ /* 0x000fea0003800000 */
.L_x_21223:
[----:B------:R-:W-:-:S13]  /*a2e0*/  ISETP.NE.AND P0, PT, R0, 0xf, PT ;  /* 0x0000000f0000780c */ /* 0x000fda0003f05270 */
[----:B------:R-:W-:Y:S05]  /*a2f0*/  @!P0 BRA `(.L_x_21225) ;  /* 0x0000000000bc8947 */ /* 0x000fea0003800000 */
[----:B------:R-:W-:-:S13]  /*a300*/  ISETP.NE.AND P0, PT, R0, 0x17, PT ;  /* 0x000000170000780c */ /* 0x000fda0003f05270 */
[----:B------:R-:W-:Y:S05]  /*a310*/  @!P0 BRA `(.L_x_21226) ;  /* 0x0000000000588947 */ /* 0x000fea0003800000 */
[----:B------:R-:W-:-:S13]  /*a320*/  ISETP.NE.AND P0, PT, R0, 0x18, PT ;  /* 0x000000180000780c */ /* 0x000fda0003f05270 */
[----:B------:R-:W-:Y:S05]  /*a330*/  @P0 BRA `(.L_x_21214) ;  /* 0x0000000800100947 */ /* 0x000fea0003800000 */
[----:B------:R-:W-:Y:S01]  /*a340*/  LOP3.LUT R17, R17, 0xff, RZ, 0xc0, !PT ;  /* 0x000000ff11117812 */ /* 0x000fe200078ec0ff */
[----:B------:R-:W-:Y:S05]  /*a350*/  BSSY B0, `(.L_x_21227) ;  /* 0x000000f000007945 */ /* 0x000fea0003800000 */
[----:B------:R-:W0:Y:S02]  /*a360*/  I2F.U16 R17, R17 ;  /* 0x0000001100117306 */ /* 0x000e240000101000 */
[C---:B0-----:R-:W-:Y:S02]  /*a370*/  LOP3.LUT R3, R17.reuse, 0x7fffffff, RZ, 0xc0, !PT ;  /* 0x7fffffff11037812 */ /* 0x041fe400078ec0ff */
[----:B------:R-:W-:-:S02]  /*a380*/  LOP3.LUT R0, R17, 0x80000000, RZ, 0xc0, !PT ;  /* 0x8000000011007812 */ /* 0x000fc400078ec0ff */
        /* <DEDUP_REMOVED lines=11> */
.L_x_21228:
[----:B------:R-:W-:Y:S05]  /*a440*/  BSYNC B0 ;  /* 0x0000000000007941 */ /* 0x000fea0003800000 */
.L_x_21227:
[----:B------:R-:W-:-:S05]  /*a450*/  LOP3.LUT R5, R0, R5, RZ, 0xfc, !PT ;  /* 0x0000000500057212 */ /* 0x000fca00078efcff */
[----:B------:R0:W-:Y:S01]  /*a460*/  STG.E.U8 desc[UR36][R8.64], R5 ;  /* 0x0000000508007986 */ /* 0x0001e2000c101124 */
[----:B------:R-:W-:Y:S05]  /*a470*/  BRA `(.L_x_21215) ;  /* 0x00000008001c7947 */ /* 0x000fea0003800000 */
.L_x_21226:
[----:B------:R-:W-:Y:S01]  /*a480*/  LOP3.LUT R17, R17, 0xff, RZ, 0xc0, !PT ;  /* 0x000000ff11117812 */ /* 0x000fe200078ec0ff */
[----:B------:R-:W-:Y:S05]  /*a490*/  BSSY B0, `(.L_x_21229) ;  /* 0x0000010000007945 */ /* 0x000fea0003800000 */
        /* <DEDUP_REMOVED lines=12> */
.L_x_21230:
[----:B------:R-:W-:Y:S01]  /*a560*/  IMAD.MOV.U32 R0, RZ, RZ, 0x7f ;  /* 0x0000007fff007424 */ /* 0x000fe200078e00ff */
[----:B------:R-:W-:-:S04]  /*a570*/  ISETP.GT.U32.AND P0, PT, R3, 0x7f800000, PT ;  /* 0x7f8000000300780c */ /* 0x000fc80003f04070 */
[----:B------:R-:W-:-:S09]  /*a580*/  SEL R0, R0, 0x7c, P0 ;  /* 0x0000007c00007807 */ /* 0x000fd20000000000 */
.L_x_21231:
[----:B------:R-:W-:Y:S05]  /*a590*/  BSYNC B0 ;  /* 0x0000000000007941 */ /* 0x000fea0003800000 */
.L_x_21229:
[----:B------:R-:W-:-:S04]  /*a5a0*/  LOP3.LUT R3, R17, 0x80000000, RZ, 0xc0, !PT ;  /* 0x8000000011037812 */ /* 0x000fc800078ec0ff */
[----:B------:R-:W-:-:S04]  /*a5b0*/  SHF.R.U32.HI R3, RZ, 0x18, R3 ;  /* 0x00000018ff037819 */ /* 0x000fc80000011603 */
[----:B------:R-:W-:-:S05]  /*a5c0*/  LOP3.LUT R3, R0, R3, RZ, 0xfc, !PT ;  /* 0x0000000300037212 */ /* 0x000fca00078efcff */
[----:B------:R0:W-:Y:S01]  /*a5d0*/  STG.E.U8 desc[UR36][R8.64], R3 ;  /* 0x0000000308007986 */ /* 0x0001e2000c101124 */
[----:B------:R-:W-:Y:S05]  /*a5e0*/  BRA `(.L_x_21215) ;  /* 0x0000000400c07947 */ /* 0x000fea0003800000 */
.L_x_21225:
[----:B------:R-:W-:-:S04]  /*a5f0*/  LOP3.LUT R17, R17, 0xff, RZ, 0xc0, !PT ;  /* 0x000000ff11117812 */ /* 0x000fc800078ec0ff */
[----:B------:R-:W0:Y:S02]  /*a600*/  I2F.U16 R0, R17 ;  /* 0x0000001100007306 */ /* 0x000e240000101000 */
[----:B0-----:R-:W-:-:S05]  /*a610*/  F2FP.BF16.F32.PACK_AB R0, RZ, R0 ;  /* 0x00000000ff00723e */ /* 0x001fca00000010ff */
[----:B------:R0:W-:Y:S01]  /*a620*/  STG.E.U16 desc[UR36][R8.64], R0 ;  /* 0x0000000008007986 */ /* 0x0001e2000c101524 */
[----:B------:R-:W-:Y:S05]  /*a630*/  BRA `(.L_x_21215) ;  /* 0x0000000400ac7947 */ /* 0x000fea0003800000 */
.L_x_21222:
        /* <DEDUP_REMOVED lines=11> */
.L_x_21234:
[----:B------:R-:W-:Y:S01]  /*a6f0*/  LOP3.LUT R17, R17, 0xff, RZ, 0xc0, !PT ;  /* 0x000000ff11117812 */ /* 0x000fe200078ec0ff */
[----:B------:R-:W-:Y:S01]  /*a700*/  BSSY B0, `(.L_x_21235) ;  /* 0x0000015000007945 */ /* 0x000fe20003800000 */
[----:B------:R-:W-:-:S04]  /*a710*/  IMAD.MOV.U32 R4, RZ, RZ, 0x80 ;  /* 0x00000080ff047424 */ /* 0x000fc800078e00ff */
        /* <DEDUP_REMOVED lines=15> */
.L_x_21237:
[----:B------:R-:W-:-:S04]  /*a810*/  LOP3.LUT R3, R17, 0x80000000, RZ, 0xc0, !PT ;  /* 0x8000000011037812 */ /* 0x000fc800078ec0ff */
[----:B------:R-:W-:-:S04]  /*a820*/  SHF.R.U32.HI R3, RZ, 0x18, R3 ;  /* 0x00000018ff037819 */ /* 0x000fc80000011603 */
[----:B------:R-:W-:-:S04]  /*a830*/  LOP3.LUT R0, R0, R3, RZ, 0xfc, !PT ;  /* 0x0000000300007212 */ /* 0x000fc800078efcff */
[----:B------:R-:W-:-:S07]  /*a840*/  PRMT R4, R0, 0x7610, R4 ;  /* 0x0000761000047816 */ /* 0x000fce0000000004 */
.L_x_21236:
[----:B------:R-:W-:Y:S05]  /*a850*/  BSYNC B0 ;  /* 0x0000000000007941 */ /* 0x000fea0003800000 */
.L_x_21235:
[----:B------:R0:W-:Y:S01]  /*a860*/  STG.E.U8 desc[UR36][R8.64], R4 ;  /* 0x0000000408007986 */ /* 0x0001e2000c101124 */
[----:B------:R-:W-:Y:S05]  /*a870*/  BRA `(.L_x_21215) ;  /* 0x00000004001c7947 */ /* 0x000fea0003800000 */
.L_x_21233:
        /* <DEDUP_REMOVED lines=18> */
.L_x_21240:
[----:B------:R-:W-:-:S04]  /*a9a0*/  LOP3.LUT R3, R17, 0x80000000, RZ, 0xc0, !PT ;  /* 0x8000000011037812 */ /* 0x000fc800078ec0ff */
[----:B------:R-:W-:-:S04]  /*a9b0*/  SHF.R.U32.HI R3, RZ, 0x18, R3 ;  /* 0x00000018ff037819 */ /* 0x000fc80000011603 */
[----:B------:R-:W-:-:S04]  /*a9c0*/  LOP3.LUT R0, R0, R3, RZ, 0xfc, !PT ;  /* 0x0000000300007212 */ /* 0x000fc800078efcff */
[----:B------:R-:W-:-:S07]  /*a9d0*/  PRMT R4, R0, 0x7610, R4 ;  /* 0x0000761000047816 */ /* 0x000fce0000000004 */
.L_x_21239:
[----:B------:R-:W-:Y:S05]  /*a9e0*/  BSYNC B0 ;  /* 0x0000000000007941 */ /* 0x000fea0003800000 */
.L_x_21238:
[----:B------:R0:W-:Y:S01]  /*a9f0*/  STG.E.U8 desc[UR36][R8.64], R4 ;  /* 0x0000000408007986 */ /* 0x0001e2000c101124 */
[----:B------:R-:W-:Y:S05]  /*aa00*/  BRA `(.L_x_21215) ;  /* 0x0000000000b87947 */ /* 0x000fea0003800000 */
.L_x_21232:
[----:B------:R-:W-:-:S13]  /*aa10*/  ISETP.NE.AND P0, PT, R0, 0x1c, PT ;  /* 0x0000001c0000780c */ /* 0x000fda0003f05270 */
[----:B------:R-:W-:Y:S05]  /*aa20*/  @!P0 BRA `(.L_x_21241) ;  /* 0x0000000000a88947 */ /* 0x000fea0003800000 */
[----:B------:R-:W-:-:S13]  /*aa30*/  ISETP.NE.AND P0, PT, R0, 0x1d, PT ;  /* 0x0000001d0000780c */ /* 0x000fda0003f05270 */
[----:B------:R-:W-:Y:S05]  /*aa40*/  @!P0 BRA `(.L_x_21242) ;  /* 0x0000000000908947 */ /* 0x000fea0003800000 */
[----:B------:R-:W-:-:S13]  /*aa50*/  ISETP.NE.AND P0, PT, R0, 0x2c, PT ;  /* 0x0000002c0000780c */ /* 0x000fda0003f05270 */
[----:B------:R-:W-:Y:S05]  /*aa60*/  @P0 BRA `(.L_x_21214) ;  /* 0x0000000000440947 */ /* 0x000fea0003800000 */
[----:B------:R-:W-:-:S04]  /*aa70*/  LOP3.LUT R17, R17, 0xff, RZ, 0xc0, !PT ;  /* 0x000000ff11117812 */ /* 0x000fc800078ec0ff */
        /* <DEDUP_REMOVED lines=16> */
.L_x_21214:
        /* <DEDUP_REMOVED lines=16> */
.L_x_21243:
[----:B------:R-:W-:Y:S05]  /*ac80*/  BRA `(.L_x_21215) ;  /* 0x0000000000187947 */ /* 0x000fea0003800000 */
.L_x_21242:
[----:B------:R-:W-:Y:S01]  /*ac90*/  LOP3.LUT R4, R17, 0xff, RZ, 0xc0, !PT ;  /* 0x000000ff11047812 */ /* 0x000fe200078ec0ff */
[----:B------:R-:W-:-:S05]  /*aca0*/  IMAD.MOV.U32 R5, RZ, RZ, RZ ;  /* 0x000000ffff057224 */ /* 0x000fca00078e00ff */
[----:B------:R0:W-:Y:S01]  /*acb0*/  STG.E.64 desc[UR36][R8.64], R4 ;  /* 0x0000000408007986 */ /* 0x0001e2000c101b24 */
[----:B------:R-:W-:Y:S05]  /*acc0*/  BRA `(.L_x_21215) ;  /* 0x0000000000087947 */ /* 0x000fea0003800000 */
.L_x_21241:
[----:B------:R-:W-:-:S05]  /*acd0*/  LOP3.LUT R17, R17, 0xff, RZ, 0xc0, !PT ;  /* 0x000000ff11117812 */ /* 0x000fca00078ec0ff */
[----:B------:R0:W-:Y:S02]  /*ace0*/  STG.E desc[UR36][R8.64], R17 ;  /* 0x0000001108007986 */ /* 0x0001e4000c101924 */
.L_x_21215:
[----:B------:R-:W-:-:S07]  /*acf0*/  VIADD R25, R25, 0x80 ;  /* 0x0000008019197836 */ /* 0x000fce0000000000 */
.L_x_21175:
[----:B------:R-:W-:Y:S05]  /*ad00*/  BSYNC B6 ;  /* 0x0000000000067941 */ /* 0x000fea0003800000 */
.L_x_21174:
[----:B------:R-:W-:-:S13]  /*ad10*/  ISETP.GE.AND P0, PT, R25, R16, PT ;  /* 0x000000101900720c */ /* 0x000fda0003f06270 */
[----:B------:R-:W-:Y:S05]  /*ad20*/  @P0 EXIT ;  /* 0x000000000000094d */ /* 0x000fea0003800000 */
[----:B0-----:R-:W0:Y:S01]  /*ad30*/  LDC.64 R4, c[0x0][0x218] ;  /* 0x00008600ff047b82 */ /* 0x001e220000000a00 */
        /* <DEDUP_REMOVED lines=18> */
.L_x_21247:
[----:B------:R-:W-:Y:S01]  /*ae60*/  STG.E.U8 desc[UR36][R2.64], R18 ;  /* 0x0000001202007986 */ /* 0x000fe2000c101124 */
[----:B------:R-:W-:Y:S05]  /*ae70*/  EXIT ;  /* 0x000000000000794d */ /* 0x000fea0003800000 */
.L_x_21246:
        /* <DEDUP_REMOVED lines=10> */
.L_x_21250:
[----:B------:R-:W-:-:S05]  /*af20*/  LOP3.LUT R5, R18, 0xff, RZ, 0xc0, !PT ;  /* 0x000000ff12057812 */ /* 0x000fca00078ec0ff */
[----:B------:R-:W-:Y:S01]  /*af30*/  STG.E desc[UR36][R2.64], R5 ;  /* 0x0000000502007986 */ /* 0x000fe2000c101924 */
[----:B------:R-:W-:Y:S05]  /*af40*/  EXIT ;  /* 0x000000000000794d */ /* 0x000fea0003800000 */
.L_x_21249:
[----:B------:R-:W-:-:S05]  /*af50*/  LOP3.LUT R5, R18, 0xff, RZ, 0xc0, !PT ;  /* 0x000000ff12057812 */ /* 0x000fca00078ec0ff */
[----:B------:R-:W-:Y:S01]  /*af60*/  STG.E.U16 desc[UR36][R2.64], R5 ;  /* 0x0000000502007986 */ /* 0x000fe2000c101524 */
[----:B------:R-:W-:Y:S05]  /*af70*/  EXIT ;  /* 0x000000000000794d */ /* 0x000fea0003800000 */
.L_x_21245:
        /* <DEDUP_REMOVED lines=8> */
[----:B0-----:R-:W-:Y:S01]  /*b000*/  STG.E desc[UR36][R2.64], R5 ;  /* 0x0000000502007986 */ /* 0x001fe2000c101924 */
[----:B------:R-:W-:Y:S05]  /*b010*/  EXIT ;  /* 0x000000000000794d */ /* 0x000fea0003800000 */
.L_x_21252:
[----:B------:R-:W-:-:S04]  /*b020*/  LOP3.LUT R18, R18, 0xff, RZ, 0xc0, !PT ;  /* 0x000000ff12127812 */ /* 0x000fc800078ec0ff */
[----:B------:R-:W0:Y:S02]  /*b030*/  I2F.U16 R0, R18 ;  /* 0x0000001200007306 */ /* 0x000e240000101000 */
[----:B0-----:R-:W-:-:S05]  /*b040*/  F2FP.F16.F32.PACK_AB R0, RZ, R0 ;  /* 0x00000000ff00723e */ /* 0x001fca00000000ff */
[----:B------:R-:W-:Y:S01]  /*b050*/  STG.E.U16 desc[UR36][R2.64], R0 ;  /* 0x0000000002007986 */ /* 0x000fe2000c101524 */
[----:B------:R-:W-:Y:S05]  /*b060*/  EXIT ;  /* 0x000000000000794d */ /* 0x000fea0003800000 */
.L_x_21251:
        /* <DEDUP_REMOVED lines=9> */
[----:B0-----:R-:W-:Y:S01]  /*b100*/  STG.E.64 desc[UR36][R2.64], R18 ;  /* 0x0000001202007986 */ /* 0x001fe2000c101b24 */
[----:B------:R-:W-:Y:S05]  /*b110*/  EXIT ;  /* 0x000000000000794d */ /* 0x000fea0003800000 */
.L_x_21254:
[----:B------:R-:W-:-:S06]  /*b120*/  LOP3.LUT R18, R18, 0xff, RZ, 0xc0, !PT ;  /* 0x000000ff12127812 */ /* 0x000fcc00078ec0ff */
[----:B------:R-:W0:Y:S02]  /*b130*/  I2F.U16 R18, R18 ;  /* 0x0000001200127306 */ /* 0x000e240000101000 */
[----:B0-----:R-:W-:-:S04]  /*b140*/  F2FP.F16.F32.PACK_AB R5, RZ, R18 ;  /* 0x00000012ff05723e */ /* 0x001fc800000000ff */
[----:B------:R-:W-:-:S05]  /*b150*/  PRMT R5, R5, 0x5410, RZ ;  /* 0x0000541005057816 */ /* 0x000fca00000000ff */
[----:B------:R-:W-:Y:S01]  /*b160*/  STG.E desc[UR36][R2.64], R5 ;  /* 0x0000000502007986 */ /* 0x000fe2000c101924 */
[----:B------:R-:W-:Y:S05]  /*b170*/  EXIT ;  /* 0x000000000000794d */ /* 0x000fea0003800000 */
.L_x_21253:
[----:B------:R-:W-:-:S06]  /*b180*/  LOP3.LUT R4, R18, 0xff, RZ, 0xc0, !PT ;  /* 0x000000ff12047812 */ /* 0x000fcc00078ec0ff */
[----:B------:R-:W0:Y:S02]  /*b190*/  I2F.F64.U16 R4, R4 ;  /* 0x0000000400047312 */ /* 0x000e240000101800 */
[----:B0-----:R-:W-:Y:S01]  /*b1a0*/  STG.E.64 desc[UR36][R2.64], R4 ;  /* 0x0000000402007986 */ /* 0x001fe2000c101b24 */
[----:B------:R-:W-:Y:S05]  /*b1b0*/  EXIT ;  /* 0x000000000000794d */ /* 0x000fea0003800000 */
.L_x_21244:
        /* <DEDUP_REMOVED lines=12> */
.L_x_21257:
[----:B------:R-:W-:Y:S02]  /*b280*/  LOP3.LUT R4, R18, 0xff, RZ, 0xc0, !PT ;  /* 0x000000ff12047812 */ /* 0x000fe400078ec0ff */
[----:B--234-:R-:W-:-:S04]  /*b290*/  CS2R R6, SRZ ;  /* 0x0000000000067805 */ /* 0x01cfc8000001ff00 */
[----:B------:R-:W0:Y:S02]  /*b2a0*/  I2F.F64.U16 R4, R4 ;  /* 0x0000000400047312 */ /* 0x000e240000101800 */
[----:B0-----:R-:W-:Y:S01]  /*b2b0*/  STG.E.128 desc[UR36][R2.64], R4 ;  /* 0x0000000402007986 */ /* 0x001fe2000c101d24 */
[----:B------:R-:W-:Y:S05]  /*b2c0*/  EXIT ;  /* 0x000000000000794d */ /* 0x000fea0003800000 */
.L_x_21256:
        /* <DEDUP_REMOVED lines=22> */
.L_x_21261:
[----:B------:R-:W-:Y:S05]  /*b430*/  BSYNC B0 ;  /* 0x0000000000007941 */ /* 0x000fea0003800000 */
.L_x_21260:
[----:B------:R-:W-:-:S05]  /*b440*/  LOP3.LUT R5, R0, R5, RZ, 0xfc, !PT ;  /* 0x0000000500057212 */ /* 0x000fca00078efcff */
[----:B------:R-:W-:Y:S01]  /*b450*/  STG.E.U8 desc[UR36][R2.64], R5 ;  /* 0x0000000502007986 */ /* 0x000fe2000c101124 */
[----:B------:R-:W-:Y:S05]  /*b460*/  EXIT ;  /* 0x000000000000794d */ /* 0x000fea0003800000 */
.L_x_21259:
        /* <DEDUP_REMOVED lines=14> */
.L_x_21263:
[----:B------:R-:W-:Y:S01]  /*b550*/  IMAD.MOV.U32 R0, RZ, RZ, 0x7f ;  /* 0x0000007fff007424 */ /* 0x000fe200078e00ff */
[----:B------:R-:W-:-:S04]  /*b560*/  ISETP.GT.U32.AND P0, PT, R4, 0x7f800000, PT ;  /* 0x7f8000000400780c */ /* 0x000fc80003f04070 */
[----:B------:R-:W-:-:S09]  /*b570*/  SEL R0, R0, 0x7c, P0 ;  /* 0x0000007c00007807 */ /* 0x000fd20000000000 */
.L_x_21264:
[----:B------:R-:W-:Y:S05]  /*b580*/  BSYNC B0 ;  /* 0x0000000000007941 */ /* 0x000fea0003800000 */
.L_x_21262:
[----:B------:R-:W-:-:S04]  /*b590*/  LOP3.LUT R4, R5, 0x80000000, RZ, 0xc0, !PT ;  /* 0x8000000005047812 */ /* 0x000fc800078ec0ff */
[----:B------:R-:W-:-:S04]  /*b5a0*/  SHF.R.U32.HI R5, RZ, 0x18, R4 ;  /* 0x00000018ff057819 */ /* 0x000fc80000011604 */
[----:B------:R-:W-:-:S05]  /*b5b0*/  LOP3.LUT R5, R0, R5, RZ, 0xfc, !PT ;  /* 0x0000000500057212 */ /* 0x000fca00078efcff */
[----:B------:R-:W-:Y:S01]  /*b5c0*/  STG.E.U8 desc[UR36][R2.64], R5 ;  /* 0x0000000502007986 */ /* 0x000fe2000c101124 */
[----:B------:R-:W-:Y:S05]  /*b5d0*/  EXIT ;  /* 0x000000000000794d */ /* 0x000fea0003800000 */
.L_x_21258:
[----:B------:R-:W-:-:S04]  /*b5e0*/  LOP3.LUT R18, R18, 0xff, RZ, 0xc0, !PT ;  /* 0x000000ff12127812 */ /* 0x000fc800078ec0ff */
[----:B------:R-:W0:Y:S02]  /*b5f0*/  I2F.U16 R0, R18 ;  /* 0x0000001200007306 */ /* 0x000e240000101000 */
[----:B0-----:R-:W-:-:S05]  /*b600*/  F2FP.BF16.F32.PACK_AB R0, RZ, R0 ;  /* 0x00000000ff00723e */ /* 0x001fca00000010ff */
[----:B------:R-:W-:Y:S01]  /*b610*/  STG.E.U16 desc[UR36][R2.64], R0 ;  /* 0x0000000002007986 */ /* 0x000fe2000c101524 */
[----:B------:R-:W-:Y:S05]  /*b620*/  EXIT ;  /* 0x000000000000794d */ /* 0x000fea0003800000 */
.L_x_21255:
        /* <DEDUP_REMOVED lines=9> */
[----:B------:R-:W-:Y:S01]  /*b6c0*/  STG.E.U16 desc[UR36][R2.64], R5 ;  /* 0x0000000502007986 */ /* 0x000fe2000c101524 */
[----:B------:R-:W-:Y:S05]  /*b6d0*/  EXIT ;  /* 0x000000000000794d */ /* 0x000fea0003800000 */
.L_x_21267:
[----:B------:R-:W-:Y:S01]  /*b6e0*/  LOP3.LUT R18, R18, 0xff, RZ, 0xc0, !PT ;  /* 0x000000ff12127812 */ /* 0x000fe200078ec0ff */
[----:B------:R-:W-:Y:S01]  /*b6f0*/  BSSY B0, `(.L_x_21268) ;  /* 0x0000015000007945 */ /* 0x000fe20003800000 */
[----:B------:R-:W-:Y:S02]  /*b700*/  IMAD.MOV.U32 R0, RZ, RZ, 0x80 ;  /* 0x00000080ff007424 */ /* 0x000fe400078e00ff */
[----:B--234-:R-:W0:Y:S02]  /*b710*/  I2F.U16 R7, R18 ;  /* 0x0000001200077306 */ /* 0x01ce240000101000 */
        /* <DEDUP_REMOVED lines=14> */
.L_x_21270:
[----:B------:R-:W-:-:S04]  /*b800*/  LOP3.LUT R0, R7, 0x80000000, RZ, 0xc0, !PT ;  /* 0x8000000007007812 */ /* 0x000fc800078ec0ff */
[----:B------:R-:W-:-:S04]  /*b810*/  SHF.R.U32.HI R5, RZ, 0x18, R0 ;  /* 0x00000018ff057819 */ /* 0x000fc80000011600 */
[----:B------:R-:W-:-:S04]  /*b820*/  LOP3.LUT R4, R4, R5, RZ, 0xfc, !PT ;  /* 0x0000000504047212 */ /* 0x000fc800078efcff */
[----:B------:R-:W-:-:S07]  /*b830*/  PRMT R0, R4, 0x7610, R0 ;  /* 0x0000761004007816 */ /* 0x000fce0000000000 */
.L_x_21269:
[----:B------:R-:W-:Y:S05]  /*b840*/  BSYNC B0 ;  /* 0x0000000000007941 */ /* 0x000fea0003800000 */
.L_x_21268:
[----:B------:R-:W-:Y:S01]  /*b850*/  STG.E.U8 desc[UR36][R2.64], R0 ;  /* 0x0000000002007986 */ /* 0x000fe2000c101124 */
[----:B------:R-:W-:Y:S05]  /*b860*/  EXIT ;  /* 0x000000000000794d */ /* 0x000fea0003800000 */
.L_x_21266:
        /* <DEDUP_REMOVED lines=18> */
.L_x_21273:
[----:B------:R-:W-:-:S04]  /*b990*/  LOP3.LUT R0, R7, 0x80000000, RZ, 0xc0, !PT ;  /* 0x8000000007007812 */ /* 0x000fc800078ec0ff */
[----:B------:R-:W-:-:S04]  /*b9a0*/  SHF.R.U32.HI R5, RZ, 0x18, R0 ;  /* 0x00000018ff057819 */ /* 0x000fc80000011600 */
[----:B------:R-:W-:-:S04]  /*b9b0*/  LOP3.LUT R4, R4, R5, RZ, 0xfc, !PT ;  /* 0x0000000504047212 */ /* 0x000fc800078efcff */
[----:B------:R-:W-:-:S07]  /*b9c0*/  PRMT R0, R4, 0x7610, R0 ;  /* 0x0000761004007816 */ /* 0x000fce0000000000 */
.L_x_21272:
[----:B------:R-:W-:Y:S05]  /*b9d0*/  BSYNC B0 ;  /* 0x0000000000007941 */ /* 0x000fea0003800000 */
.L_x_21271:
[----:B------:R-:W-:Y:S01]  /*b9e0*/  STG.E.U8 desc[UR36][R2.64], R0 ;  /* 0x0000000002007986 */ /* 0x000fe2000c101124 */
[----:B------:R-:W-:Y:S05]  /*b9f0*/  EXIT ;  /* 0x000000000000794d */ /* 0x000fea0003800000 */
.L_x_21265:
        /* <DEDUP_REMOVED lines=23> */
.L_x_21248:
        /* <DEDUP_REMOVED lines=8> */
[----:B--234-:R-:W-:Y:S02]  /*bbf0*/  IMAD.U32 R6, RZ, RZ, UR4 ;  /* 0x00000004ff067e24 */ /* 0x01cfe4000f8e00ff */
[----:B------:R-:W-:-:S02]  /*bc00*/  IMAD.U32 R7, RZ, RZ, UR5 ;  /* 0x00000005ff077e24 */ /* 0x000fc4000f8e00ff */
[----:B------:R-:W-:Y:S02]  /*bc10*/  IMAD.U32 R11, RZ, RZ, UR7 ;  /* 0x00000007ff0b7e24 */ /* 0x000fe4000f8e00ff */
[----:B------:R-:W-:Y:S02]  /*bc20*/  IMAD.MOV.U32 R8, RZ, RZ, 0x65 ;  /* 0x00000065ff087424 */ /* 0x000fe400078e00ff */
[----:B------:R-:W-:Y:S02]  /*bc30*/  IMAD.MOV.U32 R12, RZ, RZ, 0x1 ;  /* 0x00000001ff0c7424 */ /* 0x000fe400078e00ff */
[----:B0-----:R-:W-:-:S07]  /*bc40*/  IMAD.MOV.U32 R13, RZ, RZ, RZ ;  /* 0x000000ffff0d7224 */ /* 0x001fce00078e00ff */
[----:B------:R-:W-:-:S07]  /*bc50*/  LEPC R20, `(.L_x_21276) ;  /* 0x000000001014794e */ /* 0x000fce0000000000 */
[----:B-1----:R-:W-:Y:S05]  /*bc60*/  CALL.ABS.NOINC R2 ;  /* 0x0000000002007343 */ /* 0x002fea0003c00000 */
.L_x_21276:
[----:B------:R-:W-:Y:S05]  /*bc70*/  EXIT ;  /* 0x000000000000794d */ /* 0x000fea0003800000 */
.L_x_21275:
[----:B------:R-:W-:Y:S01]  /*bc80*/  LOP3.LUT R18, R18, 0xff, RZ, 0xc0, !PT ;  /* 0x000000ff12127812 */ /* 0x000fe200078ec0ff */
[----:B------:R-:W-:-:S05]  /*bc90*/  IMAD.MOV.U32 R19, RZ, RZ, RZ ;  /* 0x000000ffff137224 */ /* 0x000fca00078e00ff */
[----:B------:R-:W-:Y:S01]  /*bca0*/  STG.E.64 desc[UR36][R2.64], R18 ;  /* 0x0000001202007986 */ /* 0x000fe2000c101b24 */
[----:B------:R-:W-:Y:S05]  /*bcb0*/  EXIT ;  /* 0x000000000000794d */ /* 0x000fea0003800000 */
.L_x_21274:
[----:B------:R-:W-:-:S05]  /*bcc0*/  LOP3.LUT R5, R18, 0xff, RZ, 0xc0, !PT ;  /* 0x000000ff12057812 */ /* 0x000fca00078ec0ff */
[----:B------:R-:W-:Y:S01]  /*bcd0*/  STG.E desc[UR36][R2.64], R5 ;  /* 0x0000000502007986 */ /* 0x000fe2000c101924 */
[----:B------:R-:W-:Y:S05]  /*bce0*/  EXIT ;  /* 0x000000000000794d */ /* 0x000fea0003800000 */
        .weak           $__internal_43_$__cuda_sm20_div_u16
        .type           $__internal_43_$__cuda_sm20_div_u16,@function
        .size           $__internal_43_$__cuda_sm20_div_u16,(.L_x_22740 - $__internal_43_$__cuda_sm20_div_u16)
$__internal_43_$__cuda_sm20_div_u16:
[----:B------:R-:W0:Y:S01]  /*bcf0*/  I2F.U16 R0, R7 ;  /* 0x0000000700007306 */ /* 0x000e220000101000 */
[----:B------:R-:W-:Y:S01]  /*bd00*/  IMAD.MOV.U32 R4, RZ, RZ, 0x4b800000 ;  /* 0x4b800000ff047424 */ /* 0x000fe200078e00ff */
[C---:B0-----:R-:W-:Y:S02]  /*bd10*/  FSETP.GEU.AND P2, PT, |R0|.reuse, 1.175494350822287508e-38, PT ;  /* 0x008000000000780b */ /* 0x041fe40003f4e200 */
[----:B------:R-:W-:Y:S02]  /*bd20*/  FSETP.GT.AND P1, PT, |R0|, 8.50705917302346158658e+37, PT ;  /* 0x7e8000000000780b */ /* 0x000fe40003f24200 */
[----:B------:R-:W-:-:S04]  /*bd30*/  FSEL R4, R4, 1, !P2 ;  /* 0x3f80000004047808 */ /* 0x000fc80005000000 */
[----:B------:R-:W-:Y:S01]  /*bd40*/  FSEL R5, R4, 0.25, !P1 ;  /* 0x3e80000004057808 */ /* 0x000fe20004800000 */
[----:B------:R-:W-:Y:S01]  /*bd50*/  IMAD.MOV.U32 R4, RZ, RZ, R8 ;  /* 0x000000ffff047224 */ /* 0x000fe200078e0008 */
[----:B------:R-:W-:-:S03]  /*bd60*/  ISETP.NE.U32.AND P1, PT, R7, RZ, PT ;  /* 0x000000ff0700720c */ /* 0x000fc60003f25070 */
[----:B------:R-:W-:Y:S02]  /*bd70*/  FMUL R6, R0, R5 ;  /* 0x0000000500067220 */ /* 0x000fe40000400000 */
[----:B------:R-:W-:Y:S08]  /*bd80*/  I2F.U16.RZ R0, R27 ;  /* 0x0000001b00007306 */ /* 0x000ff0000010d000 */
[----:B------:R-:W0:Y:S02]  /*bd90*/  MUFU.RCP R6, R6 ;  /* 0x0000000600067308 */ /* 0x000e240000001000 */
[----:B0-----:R-:W-:-:S04]  /*bda0*/  FMUL R5, R5, R6 ;  /* 0x0000000605057220 */ /* 0x001fc80000400000 */
[----:B------:R-:W-:-:S04]  /*bdb0*/  VIADD R5, R5, 0x2 ;  /* 0x0000000205057836 */ /* 0x000fc80000000000 */
[----:B------:R-:W-:Y:S01]  /*bdc0*/  FMUL.RZ R0, R0, R5 ;  /* 0x0000000500007220 */ /* 0x000fe2000040c000 */
[----:B------:R-:W-:-:S05]  /*bdd0*/  IMAD.MOV.U32 R5, RZ, RZ, 0x0 ;  /* 0x00000000ff057424 */ /* 0x000fca00078e00ff */
[----:B------:R-:W0:Y:S02]  /*bde0*/  F2I.U32.TRUNC.NTZ R0, R0 ;  /* 0x0000000000007305 */ /* 0x000e24000020f000 */
[----:B0-----:R-:W-:Y:S01]  /*bdf0*/  LOP3.LUT R7, R0, 0xffff, RZ, 0xc0, !PT ;  /* 0x0000ffff00077812 */ /* 0x001fe200078ec0ff */
[----:B------:R-:W-:Y:S01]  /*be00*/  @!P1 IMAD.MOV.U32 R7, RZ, RZ, -0x1 ;  /* 0xffffffffff079424 */ /* 0x000fe200078e00ff */
[----:B------:R-:W-:Y:S06]  /*be10*/  RET.REL.NODEC R4 `(_ZN2at6native27unrolled_elementwise_kernelINS0_13BinaryFunctorIhhhZZZNS0_15binary_internal21div_trunc_kernel_cudaERNS_18TensorIteratorBaseEENKUlvE_clEvENKUlvE_clEvEUlhhE_EESt5arrayIPcLm3EELi4E23TrivialOffsetCalculatorILi2EjESD_ILi1EjENS0_6memory12LoadWithCastILi2EEENSG_13StoreWithCastILi1EEEEEviT_T0_T2_T3_T4_T5_) ;  /* 0xffffff4004787950 */ /* 0x000fec0003c3ffff */
.L_x_21277:
        /* <DEDUP_REMOVED lines=14> */
.L_x_22740:


//--------------------- .text._ZN2at6native18elementwise_kernelILi128ELi4EZNS0_22gpu_kernel_impl_nocastINS0_13BinaryFunctorIhhhZZZNS0_15binary_internal21div_trunc_kernel_cudaERNS_18TensorIteratorBaseEENKUlvE_clEvENKUlvE_clEvEUlhhE_EEEEvS6_RKT_EUliE_EEviT1_ --------------------------
	.section	.text._ZN2at6native18elementwise_kernelILi128ELi4EZNS0_22gpu_kernel_impl_nocastINS0_13BinaryFunctorIhhhZZZNS0_15binary_internal21div_trunc_kernel_cudaERNS_18TensorIteratorBaseEENKUlvE_clEvENKUlvE_clEvEUlhhE_EEEEvS6_RKT_EUliE_EEviT1_,"ax",@progbits
	.align	128
        .global         _ZN2at6native18elementwise_kernelILi128ELi4EZNS0_22gpu_kernel_impl_nocastINS0_13BinaryFunctorIhhhZZZNS0_15binary_internal21div_trunc_kernel_cudaERNS_18TensorIteratorBaseEENKUlvE_clEvENKUlvE_clEvEUlhhE_EEEEvS6_RKT_EUliE_EEviT1_
        .type           _ZN2at6native18elementwise_kernelILi128ELi4EZNS0_22gpu_kernel_impl_nocastINS0_13BinaryFunctorIhhhZZZNS0_15binary_internal21div_trunc_kernel_cudaERNS_18TensorIteratorBaseEENKUlvE_clEvENKUlvE_clEvEUlhhE_EEEEvS6_RKT_EUliE_EEviT1_,@function
        .size           _ZN2at6native18elementwise_kernelILi128ELi4EZNS0_22gpu_kernel_impl_nocastINS0_13BinaryFunctorIhhhZZZNS0_15binary_internal21div_trunc_kernel_cudaERNS_18TensorIteratorBaseEENKUlvE_clEvENKUlvE_clEvEUlhhE_EEEEvS6_RKT_EUliE_EEviT1_,(.L_x_22741 - _ZN2at6native18elementwise_kernelILi128ELi4EZNS0_22gpu_kernel_impl_nocastINS0_13BinaryFunctorIhhhZZZNS0_15binary_internal21div_trunc_kernel_cudaERNS_18TensorIteratorBaseEENKUlvE_clEvENKUlvE_clEvEUlhhE_EEEEvS6_RKT_EUliE_EEviT1_)
        .other          _ZN2at6native18elementwise_kernelILi128ELi4EZNS0_22gpu_kernel_impl_nocastINS0_13BinaryFunctorIhhhZZZNS0_15binary_internal21div_trunc_kernel_cudaERNS_18TensorIteratorBaseEENKUlvE_clEvENKUlvE_clEvEUlhhE_EEEEvS6_RKT_EUliE_EEviT1_,@"STO_CUDA_ENTRY STV_DEFAULT"
_ZN2at6native18elementwise_kernelILi128ELi4EZNS0_22gpu_kernel_impl_nocastINS0_13BinaryFunctorIhhhZZZNS0_15binary_internal21div_trunc_kernel_cudaERNS_18TensorIteratorBaseEENKUlvE_clEvENKUlvE_clEvEUlhhE_EEEEvS6_RKT_EUliE_EEviT1_:
.text._ZN2at6native18elementwise_kernelILi128ELi4EZNS0_22gpu_kernel_impl_nocastINS0_13BinaryFunctorIhhhZZZNS0_15binary_internal21div_trunc_kernel_cudaERNS_18TensorIteratorBaseEENKUlvE_clEvENKUlvE_clEvEUlhhE_EEEEvS6_RKT_EUliE_EEviT1_:
        /* <DEDUP_REMOVED lines=362> */
.L_x_21280:
[----:B------:R-:W-:Y:S01]  /*16a0*/  ULDC.64 UR8, c[0x0][0x488] ;  /* 0x0001220000087ab9 */ /* 0x000fe20000000a00 */
[----:B------:R-:W-:Y:S01]  /*16b0*/  ULDC.64 UR6, c[0x0][0x480] ;  /* 0x0001200000067ab9 */ /* 0x000fe20000000a00 */
[----:B------:R-:W-:Y:S02]  /*16c0*/  IADD3 R8, P1, R4, UR8, RZ ;  /* 0x0000000804087c10 */ /* 0x000fe4000ff3e0ff */
[----:B------:R-:W-:Y:S02]  /*16d0*/  IADD3 R10, P0, R2, UR6, RZ ;  /* 0x00000006020a7c10 */ /* 0x000fe4000ff1e0ff */
[----:B------:R-:W-:Y:S02]  /*16e0*/  IADD3.X R9, RZ, UR9, RZ, P1, !PT ;  /* 0x00000009ff097c10 */ /* 0x000fe40008ffe4ff */
[----:B------:R-:W-:Y:S01]  /*16f0*/  IADD3.X R11, RZ, UR7, RZ, P0, !PT ;  /* 0x00000007ff0b7c10 */ /* 0x000fe200087fe4ff */
[----:B------:R-:W-:Y:S02]  /*1700*/  ULDC.64 UR6, c[0x0][0x478] ;  /* 0x00011e0000067ab9 */ /* 0x000fe40000000a00 */
[----:B------:R0:W5:Y:S04]  /*1710*/  LDG.E.U8 R2, desc[UR4][R8.64] ;  /* 0x0000000408027981 */ /* 0x000168000c1e1100 */
[----:B------:R0:W5:Y:S01]  /*1720*/  LDG.E.U8 R12, desc[UR4][R10.64] ;  /* 0x000000040a0c7981 */ /* 0x000162000c1e1100 */
[----:B------:R-:W-:-:S02]  /*1730*/  IADD3 R6, P0, R7, UR6, RZ ;  /* 0x0000000607067c10 */ /* 0x000fc4000ff1e0ff */
[----:B------:R-:W-:Y:S02]  /*1740*/  MOV R14, 0x1770 ;  /* 0x00001770000e7802 */ /* 0x000fe40000000f00 */
[----:B------:R-:W-:-:S09]  /*1750*/  IADD3.X R7, RZ, UR7, RZ, P0, !PT ;  /* 0x00000007ff077c10 */ /* 0x000fd200087fe4ff */
[----:B0----5:R-:W-:Y:S05]  /*1760*/  CALL.REL.NOINC `($__internal_44_$__cuda_sm20_div_u16) ;  /* 0x0000004400847944 */ /* 0x021fea0003c00000 */
[----:B------:R0:W-:Y:S01]  /*1770*/  STG.E.U8 desc[UR4][R6.64], R13 ;  /* 0x0000000d06007986 */ /* 0x0001e2000c101104 */
[----:B------:R-:W-:-:S04]  /*1780*/  LEA R0, R5, R0, 0x9 ;  /* 0x0000000005007211 */ /* 0x000fc800078e48ff */
[----:B------:R-:W-:-:S07]  /*1790*/  IADD3 R3, R0, 0x80, RZ ;  /* 0x0000008000037810 */ /* 0x000fce0007ffe0ff */
.L_x_21279:
[----:B------:R-:W-:Y:S05]  /*17a0*/  BSYNC B0 ;  /* 0x0000000000007941 */ /* 0x000fea0003800000 */
.L_x_21278:
[----:B------:R-:W-:Y:S01]  /*17b0*/  ULDC UR6, c[0x0][0x210] ;  /* 0x0000840000067ab9 */ /* 0x000fe20000000800 */
[----:B------:R-:W-:Y:S01]  /*17c0*/  BSSY B0, `(.L_x_21281) ;  /* 0x0000173000007945 */ /* 0x000fe20003800000 */
[----:B------:R-:W-:-:S13]  /*17d0*/  ISETP.GE.AND P0, PT, R3, UR6, PT ;  /* 0x0000000603007c0c */ /* 0x000fda000bf06270 */
[----:B------:R-:W-:Y:S05]  /*17e0*/  @P0 BRA `(.L_x_21282) ;  /* 0x0000001400c00947 */ /* 0x000fea0003800000 */
[----:B------:R-:W1:Y:S01]  /*17f0*/  LDC R4, c[0x0][0x218] ;  /* 0x00008600ff047b82 */ /* 0x000e620000000800 */
[----:B------:R-:W-:Y:S01]  /*1800*/  HFMA2.MMA R2, -RZ, RZ, 0, 0 ;  /* 0x00000000ff027435 */ /* 0x000fe200000001ff */
[----:B------:R-:W-:Y:S01]  /*1810*/  MOV R0, RZ ;  /* 0x000000ff00007202 */ /* 0x000fe20000000f00 */
[----:B------:R-:W-:Y:S01]  /*1820*/  HFMA2.MMA R5, -RZ, RZ, 0, 0 ;  /* 0x00000000ff057435 */ /* 0x000fe200000001ff */
[----:B-1----:R-:W-:-:S13]  /*1830*/  ISETP.NE.AND P0, PT, R4, RZ, PT ;  /* 0x000000ff0400720c */ /* 0x002fda0003f05270 */
[----:B------:R-:W-:Y:S05]  /*1840*/  @!P0 BRA `(.L_x_21283) ;  /* 0x00000014006c8947 */ /* 0x000fea0003800000 */
[----:B------:R-:W-:Y:S01]  /*1850*/  MOV R2, RZ ;  /* 0x000000ff00027202 */ /* 0x000fe20000000f00 */
[----:B------:R-:W-:Y:S01]  /*1860*/  ULDC.64 UR6, c[0x0][0x220] ;  /* 0x0000880000067ab9 */ /* 0x000fe20000000a00 */
[----:B------:R-:W-:Y:S01]  /*1870*/  ISETP.NE.AND P0, PT, R4, 0x1, PT ;  /* 0x000000010400780c */ /* 0x000fe20003f05270 */
[----:B------:R-:W-:Y:S02]  /*1880*/  ULDC UR8, c[0x0][0x350] ;  /* 0x0000d40000087ab9 */ /* 0x000fe40000000800 */
[----:B0-----:R-:W-:Y:S01]  /*1890*/  IMAD.HI.U32 R6, R3, UR6, R2 ;  /* 0x0000000603067c27 */ /* 0x001fe2000f8e0002 */
        /* <DEDUP_REMOVED lines=342> */
.L_x_21283:
[----:B------:R-:W-:Y:S01]  /*2e00*/  ULDC.64 UR8, c[0x0][0x488] ;  /* 0x0001220000087ab9 */ /* 0x000fe20000000a00 */
[----:B------:R-:W-:Y:S01]  /*2e10*/  ULDC.64 UR6, c[0x0][0x480] ;  /* 0x0001200000067ab9 */ /* 0x000fe20000000a00 */
[----:B0-----:R-:W-:Y:S02]  /*2e20*/  IADD3 R6, P1, R2, UR8, RZ ;  /* 0x0000000802067c10 */ /* 0x001fe4000ff3e0ff */
        /* <DEDUP_REMOVED lines=11> */
[----:B------:R-:W-:-:S07]  /*2ee0*/  IADD3 R3, R3, 0x80, RZ ;  /* 0x0000008003037810 */ /* 0x000fce0007ffe0ff */
.L_x_21282:
[----:B------:R-:W-:Y:S05]  /*2ef0*/  BSYNC B0 ;  /* 0x0000000000007941 */ /* 0x000fea0003800000 */
.L_x_21281:
[----:B------:R-:W-:Y:S01]  /*2f00*/  ULDC UR6, c[0x0][0x210] ;  /* 0x0000840000067ab9 */ /* 0x000fe20000000800 */
[----:B------:R-:W-:Y:S01]  /*2f10*/  BSSY B0, `(.L_x_21284) ;  /* 0x0000173000007945 */ /* 0x000fe20003800000 */
[----:B------:R-:W-:-:S13]  /*2f20*/  ISETP.GE.AND P0, PT, R3, UR6, PT ;  /* 0x0000000603007c0c */ /* 0x000fda000bf06270 */
[----:B------:R-:W-:Y:S05]  /*2f30*/  @P0 BRA `(.L_x_21285) ;  /* 0x0000001400c00947 */ /* 0x000fea0003800000 */
[----:B-1----:R-:W1:Y:S01]  /*2f40*/  LDC R4, c[0x0][0x218] ;  /* 0x00008600ff047b82 */ /* 0x002e620000000800 */
        /* <DEDUP_REMOVED lines=352> */
.L_x_21286:
        /* <DEDUP_REMOVED lines=15> */
.L_x_21285:
[----:B------:R-:W-:Y:S05]  /*4640*/  BSYNC B0 ;  /* 0x0000000000007941 */ /* 0x000fea0003800000 */
.L_x_21284:
[----:B------:R-:W-:Y:S02]  /*4650*/  ULDC UR6, c[0x0][0x210] ;  /* 0x0000840000067ab9 */ /* 0x000fe40000000800 */
[----:B------:R-:W-:-:S13]  /*4660*/  ISETP.GE.AND P0, PT, R3, UR6, PT ;  /* 0x0000000603007c0c */ /* 0x000fda000bf06270 */
[----:B------:R-:W-:Y:S05]  /*4670*/  @P0 EXIT ;  /* 0x000000000000094d */ /* 0x000fea0003800000 */
[----:B-12---:R-:W1:Y:S01]  /*4680*/  LDC R4, c[0x0][0x218] ;  /* 0x00008600ff047b82 */ /* 0x006e620000000800 */
        /* <DEDUP_REMOVED lines=352> */
.L_x_21287:
[----:B------:R-:W-:Y:S01]  /*5c90*/  ULDC.64 UR8, c[0x0][0x488] ;  /* 0x0001220000087ab9 */ /* 0x000fe20000000a00 */
[----:B------:R-:W-:Y:S01]  /*5ca0*/  ULDC.64 UR6, c[0x0][0x480] ;  /* 0x0001200000067ab9 */ /* 0x000fe20000000a00 */
[----:B------:R-:W-:Y:S02]  /*5cb0*/  IADD3 R2, P1, R2, UR8, RZ ;  /* 0x0000000802027c10 */ /* 0x000fe4000ff3e0ff */
[----:B0-----:R-:W-:Y:S02]  /*5cc0*/  IADD3 R6, P0, R0, UR6, RZ ;  /* 0x0000000600067c10 */ /* 0x001fe4000ff1e0ff */
        /* <DEDUP_REMOVED lines=9> */
[----:B------:R-:W-:Y:S01]  /*5d60*/  STG.E.U8 desc[UR4][R4.64], R13 ;  /* 0x0000000d04007986 */ /* 0x000fe2000c101104 */
[----:B------:R-:W-:Y:S05]  /*5d70*/  EXIT ;  /* 0x000000000000794d */ /* 0x000fea0003800000 */
        .weak           $__internal_44_$__cuda_sm20_div_u16
        .type           $__internal_44_$__cuda_sm20_div_u16,@function
        .size           $__internal_44_$__cuda_sm20_div_u16,(.L_x_22741 - $__internal_44_$__cuda_sm20_div_u16)
$__internal_44_$__cuda_sm20_div_u16:
[----:B------:R-:W0:Y:S01]  /*5d80*/  I2F.U16 R8, R2 ;  /* 0x0000000200087306 */ /* 0x000e220000101000 */
[----:B------:R-:W-:Y:S01]  /*5d90*/  HFMA2.MMA R9, -RZ, RZ, 15, 0 ;  /* 0x4b800000ff097435 */ /* 0x000fe200000001ff */
[C---:B0-----:R-:W-:Y:S02]  /*5da0*/  FSETP.GEU.AND P1, PT, |R8|.reuse, 1.175494350822287508e-38, PT ;  /* 0x008000000800780b */ /* 0x041fe40003f2e200 */
[----:B------:R-:W-:-:S07]  /*5db0*/  FSETP.GT.AND P0, PT, |R8|, 8.50705917302346158658e+37, PT ;  /* 0x7e8000000800780b */ /* 0x000fce0003f04200 */
[----:B------:R-:W-:-:S04]  /*5dc0*/  FSEL R9, R9, 1, !P1 ;  /* 0x3f80000009097808 */ /* 0x000fc80004800000 */
[----:B------:R-:W-:Y:S02]  /*5dd0*/  FSEL R9, R9, 0.25, !P0 ;  /* 0x3e80000009097808 */ /* 0x000fe40004000000 */
[----:B------:R-:W-:-:S03]  /*5de0*/  ISETP.NE.U32.AND P0, PT, R2, RZ, PT ;  /* 0x000000ff0200720c */ /* 0x000fc60003f05070 */
[----:B------:R-:W-:Y:S02]  /*5df0*/  FMUL R10, R8, R9 ;  /* 0x00000009080a7220 */ /* 0x000fe40000400000 */
[----:B------:R-:W-:Y:S08]  /*5e00*/  I2F.U16.RZ R8, R12 ;  /* 0x0000000c00087306 */ /* 0x000ff0000010d000 */
[----:B------:R-:W0:Y:S02]  /*5e10*/  MUFU.RCP R10, R10 ;  /* 0x0000000a000a7308 */ /* 0x000e240000001000 */
[----:B0-----:R-:W-:-:S05]  /*5e20*/  FMUL R9, R9, R10 ;  /* 0x0000000a09097220 */ /* 0x001fca0000400000 */
[----:B------:R-:W-:-:S05]  /*5e30*/  IADD3 R9, R9, 0x2, RZ ;  /* 0x0000000209097810 */ /* 0x000fca0007ffe0ff */
[----:B------:R-:W-:Y:S01]  /*5e40*/  FMUL.RZ R11, R8, R9 ;  /* 0x00000009080b7220 */ /* 0x000fe2000040c000 */
[----:B------:R-:W-:Y:S01]  /*5e50*/  HFMA2.MMA R9, -RZ, RZ, 0, 0 ;  /* 0x00000000ff097435 */ /* 0x000fe200000001ff */
[----:B------:R-:W-:-:S04]  /*5e60*/  MOV R8, R14 ;  /* 0x0000000e00087202 */ /* 0x000fc80000000f00 */
[----:B------:R-:W0:Y:S02]  /*5e70*/  F2I.U32.TRUNC.NTZ R11, R11 ;  /* 0x0000000b000b7305 */ /* 0x000e24000020f000 */
[----:B0-----:R-:W-:Y:S02]  /*5e80*/  LOP3.LUT R13, R11, 0xffff, RZ, 0xc0, !PT ;  /* 0x0000ffff0b0d7812 */ /* 0x001fe400078ec0ff */
[----:B------:R-:W-:Y:S01]  /*5e90*/  @!P0 MOV R13, 0xffffffff ;  /* 0xffffffff000d8802 */ /* 0x000fe20000000f00 */
[----:B------:R-:W-:Y:S06]  /*5ea0*/  RET.REL.NODEC R8 `(_ZN2at6native18elementwise_kernelILi128ELi4EZNS0_22gpu_kernel_impl_nocastINS0_13BinaryFunctorIhhhZZZNS0_15binary_internal21div_trunc_kernel_cudaERNS_18TensorIteratorBaseEENKUlvE_clEvENKUlvE_clEvEUlhhE_EEEEvS6_RKT_EUliE_EEviT1_) ;  /* 0xffffffa008547950 */ /* 0x000fec0003c3ffff */
.L_x_21288:
        /* <DEDUP_REMOVED lines=13> */
.L_x_22741:


//--------------------- .text._ZN2at6native27unrolled_elementwise_kernelINS0_13BinaryFunctorIhhhZZZNS0_15binary_internal21div_trunc_kernel_cudaERNS_18TensorIteratorBaseEENKUlvE_clEvENKUlvE_clEvEUlhhE_EESt5arrayIPcLm3EELi4E23TrivialOffsetCalculatorILi2EjESD_ILi1EjENS0_6memory15LoadWithoutCastENSG_16StoreWithoutCastEEEviT_T0_T2_T3_T4_T5_ --------------------------
	.section	.text._ZN2at6native27unrolled_elementwise_kernelINS0_13BinaryFunctorIhhhZZZNS0_15binary_internal21div_trunc_kernel_cudaERNS_18TensorIteratorBaseEENKUlvE_clEvENKUlvE_clEvEUlhhE_EESt5arrayIPcLm3EELi4E23TrivialOffsetCalculatorILi2EjESD_ILi1EjENS0_6memory15LoadWithoutCastENSG_16StoreWithoutCastEEEviT_T0_T2_T3_T4_T5_,"ax",@progbits
	.align	128
        .global         _ZN2at6native27unrolled_elementwise_kernelINS0_13BinaryFunctorIhhhZZZNS0_15binary_internal21div_trunc_kernel_cudaERNS_18TensorIteratorBaseEENKUlvE_clEvENKUlvE_clEvEUlhhE_EESt5arrayIPcLm3EELi4E23TrivialOffsetCalculatorILi2EjESD_ILi1EjENS0_6memory15LoadWithoutCastENSG_16StoreWithoutCastEEEviT_T0_T2_T3_T4_T5_
        .type           _ZN2at6native27unrolled_elementwise_kernelINS0_13BinaryFunctorIhhhZZZNS0_15binary_internal21div_trunc_kernel_cudaERNS_18TensorIteratorBaseEENKUlvE_clEvENKUlvE_clEvEUlhhE_EESt5arrayIPcLm3EELi4E23TrivialOffsetCalculatorILi2EjESD_ILi1EjENS0_6memory15LoadWithoutCastENSG_16StoreWithoutCastEEEviT_T0_T2_T3_T4_T5_,@function
        .size           _ZN2at6native27unrolled_elementwise_kernelINS0_13BinaryFunctorIhhhZZZNS0_15binary_internal21div_trunc_kernel_cudaERNS_18TensorIteratorBaseEENKUlvE_clEvENKUlvE_clEvEUlhhE_EESt5arrayIPcLm3EELi4E23TrivialOffsetCalculatorILi2EjESD_ILi1EjENS0_6memory15LoadWithoutCastENSG_16StoreWithoutCastEEEviT_T0_T2_T3_T4_T5_,(.L_x_22742 - _ZN2at6native27unrolled_elementwise_kernelINS0_13BinaryFunctorIhhhZZZNS0_15binary_internal21div_trunc_kernel_cudaERNS_18TensorIteratorBaseEENKUlvE_clEvENKUlvE_clEvEUlhhE_EESt5arrayIPcLm3EELi4E23TrivialOffsetCalculatorILi2EjESD_ILi1EjENS0_6memory15LoadWithoutCastENSG_16StoreWithoutCastEEEviT_T0_T2_T3_T4_T5_)
        .other          _ZN2at6native27unrolled_elementwise_kernelINS0_13BinaryFunctorIhhhZZZNS0_15binary_internal21div_trunc_kernel_cudaERNS_18TensorIteratorBaseEENKUlvE_clEvENKUlvE_clEvEUlhhE_EESt5arrayIPcLm3EELi4E23TrivialOffsetCalculatorILi2EjESD_ILi1EjENS0_6memory15LoadWithoutCastENSG_16StoreWithoutCastEEEviT_T0_T2_T3_T4_T5_,@"STO_CUDA_ENTRY STV_DEFAULT"
_ZN2at6native27unrolled_elementwise_kernelINS0_13BinaryFunctorIhhhZZZNS0_15binary_internal21div_trunc_kernel_cudaERNS_18TensorIteratorBaseEENKUlvE_clEvENKUlvE_clEvEUlhhE_EESt5arrayIPcLm3EELi4E23TrivialOffsetCalculatorILi2EjESD_ILi1EjENS0_6memory15LoadWithoutCastENSG_16StoreWithoutCastEEEviT_T0_T2_T3_T4_T5_:
.text._ZN2at6native27unrolled_elementwise_kernelINS0_13BinaryFunctorIhhhZZZNS0_15binary_internal21div_trunc_kernel_cudaERNS_18TensorIteratorBaseEENKUlvE_clEvENKUlvE_clEvEUlhhE_EESt5arrayIPcLm3EELi4E23TrivialOffsetCalculatorILi2EjESD_ILi1EjENS0_6memory15LoadWithoutCastENSG_16StoreWithoutCastEEEviT_T0_T2_T3_T4_T5_:
        /* <DEDUP_REMOVED lines=16> */
[----:B------:R-:W-:Y:S01]  /*0100*/  @!P3 VIADD R21, R21, 0x80 ;  /* 0x000000801515b836 */ /* 0x000fe20000000000 */
[----:B0-----:R-:W-:-:S04]  /*0110*/  @!P0 IADD3 R16, P5, R11, R16, RZ ;  /* 0x000000100b108210 */ /* 0x001fc80007fbe0ff */
[----:B------:R-:W-:Y:S02]  /*0120*/  ISETP.GE.AND P2, PT, R21, R18, PT ;  /* 0x000000121500720c */ /* 0x000fe40003f46270 */
[----:B------:R-:W0:Y:S01]  /*0130*/  @!P3 LDC.64 R2, c[0x0][0x220] ;  /* 0x00008800ff02bb82 */ /* 0x000e220000000a00 */
[----:B------:R-:W-:Y:S01]  /*0140*/  @!P0 IMAD.X R17, RZ, RZ, R17, P5 ;  /* 0x000000ffff118224 */ /* 0x000fe200028e0611 */
[----:B-1----:R-:W-:-:S04]  /*0150*/  @!P0 IADD3 R8, P4, R11, R8, RZ ;  /* 0x000000080b088210 */ /* 0x002fc80007f9e0ff */
[----:B------:R1:W5:Y:S05]  /*0160*/  @!P0 LDG.E.U8 R20, desc[UR4][R16.64] ;  /* 0x0000000410148981 */ /* 0x00036a000c1e1100 */
[----:B------:R-:W-:Y:S01]  /*0170*/  @!P2 IMAD R23, R0, 0x200, R21 ;  /* 0x000002000017a824 */ /* 0x000fe200078e0215 */
[----:B------:R-:W3:Y:S01]  /*0180*/  @!P2 LDC.64 R6, c[0x0][0x220] ;  /* 0x00008800ff06ab82 */ /* 0x000ee20000000a00 */
[----:B------:R-:W-:-:S05]  /*0190*/  @!P2 VIADD R21, R21, 0x80 ;  /* 0x000000801515a836 */ /* 0x000fca0000000000 */
[----:B------:R-:W-:Y:S02]  /*01a0*/  ISETP.GE.AND P1, PT, R21, R18, PT ;  /* 0x000000121500720c */ /* 0x000fe40003f26270 */
[----:B------:R-:W4:Y:S11]  /*01b0*/  @!P2 LDC.64 R10, c[0x0][0x228] ;  /* 0x00008a00ff0aab82 */ /* 0x000f360000000a00 */
[----:B------:R-:W4:Y:S08]  /*01c0*/  @!P1 LDC.64 R12, c[0x0][0x220] ;  /* 0x00008800ff0c9b82 */ /* 0x000f300000000a00 */
[----:B------:R-:W4:Y:S01]  /*01d0*/  @!P1 LDC.64 R14, c[0x0][0x228] ;  /* 0x00008a00ff0e9b82 */ /* 0x000f220000000a00 */
[----:B------:R-:W-:Y:S01]  /*01e0*/  @!P0 IMAD.X R9, RZ, RZ, R9, P4 ;  /* 0x000000ffff098224 */ /* 0x000fe200020e0609 */
[----:B--2---:R-:W-:-:S02]  /*01f0*/  @!P3 IADD3 R4, P4, R25, R4, RZ ;  /* 0x000000041904b210 */ /* 0x004fc40007f9e0ff */
[----:B0-----:R-:W-:Y:S02]  /*0200*/  @!P3 IADD3 R2, P5, R25, R2, RZ ;  /* 0x000000021902b210 */ /* 0x001fe40007fbe0ff */
[----:B------:R-:W-:Y:S01]  /*0210*/  PRMT R24, RZ, 0x7610, R24 ;  /* 0x00007610ff187816 */ /* 0x000fe20000000018 */
[----:B------:R-:W-:Y:S01]  /*0220*/  @!P3 IMAD.X R5, RZ, RZ, R5, P4 ;  /* 0x000000ffff05b224 */ /* 0x000fe200020e0605 */
[----:B-1----:R-:W-:Y:S01]  /*0230*/  PRMT R16, RZ, 0x7610, R16 ;  /* 0x00007610ff107816 */ /* 0x002fe20000000010 */
[----:B------:R-:W-:Y:S01]  /*0240*/  @!P3 IMAD.X R3, RZ, RZ, R3, P5 ;  /* 0x000000ffff03b224 */ /* 0x000fe200028e0603 */
[C---:B---3--:R-:W-:Y:S01]  /*0250*/  @!P2 IADD3 R6, P4, R23.reuse, R6, RZ ;  /* 0x000000061706a210 */ /* 0x048fe20007f9e0ff */
[----:B------:R-:W-:Y:S01]  /*0260*/  @!P1 IMAD R21, R0, 0x200, R21 ;  /* 0x0000020000159824 */ /* 0x000fe200078e0215 */
[----:B------:R-:W-:Y:S02]  /*0270*/  PRMT R22, RZ, 0x7610, R22 ;  /* 0x00007610ff167816 */ /* 0x000fe40000000016 */
[----:B------:R0:W5:Y:S01]  /*0280*/  @!P3 LDG.E.U8 R24, desc[UR4][R2.64] ;  /* 0x000000040218b981 */ /* 0x000162000c1e1100 */
[----:B------:R-:W-:Y:S01]  /*0290*/  @!P2 IMAD.X R7, RZ, RZ, R7, P4 ;  /* 0x000000ffff07a224 */ /* 0x000fe200020e0607 */
[----:B----4-:R-:W-:-:S02]  /*02a0*/  @!P2 IADD3 R10, P5, R23, R10, RZ ;  /* 0x0000000a170aa210 */ /* 0x010fc40007fbe0ff */
[----:B------:R-:W5:Y:S01]  /*02b0*/  @!P3 LDG.E.U8 R16, desc[UR4][R4.64] ;  /* 0x000000040410b981 */ /* 0x000f62000c1e1100 */
[C---:B------:R-:W-:Y:S02]  /*02c0*/  @!P1 IADD3 R12, P3, R21.reuse, R12, RZ ;  /* 0x0000000c150c9210 */ /* 0x040fe40007f7e0ff */
[----:B------:R-:W-:Y:S01]  /*02d0*/  PRMT R17, RZ, 0x7610, R17 ;  /* 0x00007610ff117816 */ /* 0x000fe20000000011 */
[----:B------:R1:W5:Y:S01]  /*02e0*/  @!P0 LDG.E.U8 R22, desc[UR4][R8.64] ;  /* 0x0000000408168981 */ /* 0x000362000c1e1100 */
[----:B------:R-:W-:Y:S01]  /*02f0*/  @!P1 IADD3 R14, P4, R21, R14, RZ ;  /* 0x0000000e150e9210 */ /* 0x000fe20007f9e0ff */
[----:B------:R-:W-:Y:S01]  /*0300*/  @!P2 IMAD.X R11, RZ, RZ, R11, P5 ;  /* 0x000000ffff0ba224 */ /* 0x000fe200028e060b */
[----:B0-----:R-:W-:Y:S01]  /*0310*/  PRMT R2, RZ, 0x7610, R2 ;  /* 0x00007610ff027816 */ /* 0x001fe20000000002 */
[----:B------:R-:W-:Y:S01]  /*0320*/  @!P1 IMAD.X R13, RZ, RZ, R13, P3 ;  /* 0x000000ffff0d9224 */ /* 0x000fe200018e060d */
[----:B------:R-:W-:Y:S01]  /*0330*/  PRMT R3, RZ, 0x7610, R3 ;  /* 0x00007610ff037816 */ /* 0x000fe20000000003 */
[----:B------:R-:W-:Y:S01]  /*0340*/  @!P1 IMAD.X R15, RZ, RZ, R15, P4 ;  /* 0x000000ffff0f9224 */ /* 0x000fe200020e060f */
[----:B------:R0:W5:Y:S01]  /*0350*/  @!P2 LDG.E.U8 R17, desc[UR4][R6.64] ;  /* 0x000000040611a981 */ /* 0x000162000c1e1100 */
[----:B-1----:R-:W-:-:S03]  /*0360*/  PRMT R8, RZ, 0x7610, R8 ;  /* 0x00007610ff087816 */ /* 0x002fc60000000008 */
[----:B------:R0:W5:Y:S04]  /*0370*/  @!P1 LDG.E.U8 R2, desc[UR4][R12.64] ;  /* 0x000000040c029981 */ /* 0x000168000c1e1100 */
[----:B------:R0:W5:Y:S04]  /*0380*/  @!P2 LDG.E.U8 R8, desc[UR4][R10.64] ;  /* 0x000000040a08a981 */ /* 0x000168000c1e1100 */
[----:B------:R0:W5:Y:S01]  /*0390*/  @!P1 LDG.E.U8 R3, desc[UR4][R14.64] ;  /* 0x000000040e039981 */ /* 0x000162000c1e1100 */
[----:B------:R-:W-:Y:S04]  /*03a0*/  BSSY B0, `(.L_x_21289) ;  /* 0x0000007000007945 */ /* 0x000fe80003800000 */
[----:B------:R-:W-:Y:S05]  /*03b0*/  @P0 BRA `(.L_x_21290) ;  /* 0x0000000000140947 */ /* 0x000fea0003800000 */
[----:B-----5:R-:W-:Y:S02]  /*03c0*/  LOP3.LUT R22, R22, 0xff, RZ, 0xc0, !PT ;  /* 0x000000ff16167812 */ /* 0x020fe400078ec0ff */
[----:B------:R-:W-:Y:S02]  /*03d0*/  LOP3.LUT R20, R20, 0xff, RZ, 0xc0, !PT ;  /* 0x000000ff14147812 */ /* 0x000fe400078ec0ff */
[----:B0-----:R-:W-:-:S07]  /*03e0*/  MOV R14, 0x400 ;  /* 0x00000400000e7802 */ /* 0x001fce0000000f00 */
[----:B------:R-:W-:Y:S05]  /*03f0*/  CALL.REL.NOINC `($__internal_45_$__cuda_sm20_div_u16) ;  /* 0x0000000000fc7944 */ /* 0x000fea0003c00000 */
[----:B------:R-:W-:-:S07]  /*0400*/  IMAD.MOV.U32 R5, RZ, RZ, R13 ;  /* 0x000000ffff057224 */ /* 0x000fce00078e000d */
.L_x_21290:
[----:B------:R-:W-:Y:S05]  /*0410*/  BSYNC B0 ;  /* 0x0000000000007941 */ /* 0x000fea0003800000 */
.L_x_21289:
[----:B0-----:R-:W-:Y:S01]  /*0420*/  VIADD R7, R19, 0x80 ;  /* 0x0000008013077836 */ /* 0x001fe20000000000 */
[----:B------:R-:W-:Y:S04]  /*0430*/  BSSY B0, `(.L_x_21291) ;  /* 0x0000008000007945 */ /* 0x000fe80003800000 */
[----:B------:R-:W-:-:S13]  /*0440*/  ISETP.GE.AND P1, PT, R7, R18, PT ;  /* 0x000000120700720c */ /* 0x000fda0003f26270 */
[----:B------:R-:W-:Y:S05]  /*0450*/  @P1 BRA `(.L_x_21292) ;  /* 0x0000000000141947 */ /* 0x000fea0003800000 */
[----:B-----5:R-:W-:Y:S02]  /*0460*/  LOP3.LUT R22, R16, 0xff, RZ, 0xc0, !PT ;  /* 0x000000ff10167812 */ /* 0x020fe400078ec0ff */
[----:B------:R-:W-:Y:S02]  /*0470*/  LOP3.LUT R20, R24, 0xff, RZ, 0xc0, !PT ;  /* 0x000000ff18147812 */ /* 0x000fe400078ec0ff */
[----:B------:R-:W-:-:S07]  /*0480*/  MOV R14, 0x4a0 ;  /* 0x000004a0000e7802 */ /* 0x000fce0000000f00 */
[----:B------:R-:W-:Y:S05]  /*0490*/  CALL.REL.NOINC `($__internal_45_$__cuda_sm20_div_u16) ;  /* 0x0000000000d47944 */ /* 0x000fea0003c00000 */
[----:B------:R-:W-:-:S07]  /*04a0*/  IMAD.MOV.U32 R4, RZ, RZ, R13 ;  /* 0x000000ffff047224 */ /* 0x000fce00078e000d */
.L_x_21292:
[----:B------:R-:W-:Y:S05]  /*04b0*/  BSYNC B0 ;  /* 0x0000000000007941 */ /* 0x000fea0003800000 */
.L_x_21291:
[----:B------:R-:W-:Y:S01]  /*04c0*/  VIADD R9, R19, 0x100 ;  /* 0x0000010013097836 */ /* 0x000fe20000000000 */
        /* <DEDUP_REMOVED lines=8> */
.L_x_21294:
[----:B------:R-:W-:Y:S05]  /*0550*/  BSYNC B0 ;  /* 0x0000000000007941 */ /* 0x000fea0003800000 */
.L_x_21293:
        /* <DEDUP_REMOVED lines=9> */
.L_x_21296:
[----:B------:R-:W-:Y:S05]  /*05f0*/  BSYNC B0 ;  /* 0x0000000000007941 */ /* 0x000fea0003800000 */
.L_x_21295:
[----:B-----5:R-:W0:Y:S01]  /*0600*/  @!P0 S2R R3, SR_TID.X ;  /* 0x0000000000038919 */ /* 0x020e220000002100 */
[----:B------:R-:W1:Y:S01]  /*0610*/  @!P0 LDC.64 R8, c[0x0][0x218] ;  /* 0x00008600ff088b82 */ /* 0x000e620000000a00 */
[----:B------:R-:W-:Y:S01]  /*0620*/  @!P0 IMAD.MOV.U32 R19, RZ, RZ, R7 ;  /* 0x000000ffff138224 */ /* 0x000fe200078e0007 */
[----:B------:R-:W-:Y:S04]  /*0630*/  BSSY B0, `(.L_x_21297) ;  /* 0x0000013000007945 */ /* 0x000fe80003800000 */
[----:B------:R-:W-:Y:S01]  /*0640*/  ISETP.GE.AND P1, PT, R19, R18, PT ;  /* 0x000000121300720c */ /* 0x000fe20003f26270 */
[----:B0-----:R-:W-:-:S05]  /*0650*/  @!P0 IMAD R3, R0, 0x200, R3 ;  /* 0x0000020000038824 */ /* 0x001fca00078e0203 */
[----:B-1----:R-:W-:-:S05]  /*0660*/  @!P0 IADD3 R2, P2, R3, R8, RZ ;  /* 0x0000000803028210 */ /* 0x002fca0007f5e0ff */
[----:B------:R-:W-:-:S05]  /*0670*/  @!P0 IMAD.X R3, RZ, RZ, R9, P2 ;  /* 0x000000ffff038224 */ /* 0x000fca00010e0609 */
[----:B------:R0:W-:Y:S01]  /*0680*/  @!P0 STG.E.U8 desc[UR4][R2.64], R5 ;  /* 0x0000000502008986 */ /* 0x0001e2000c101104 */
[----:B------:R-:W-:Y:S05]  /*0690*/  @P1 BRA `(.L_x_21298) ;  /* 0x0000000000301947 */ /* 0x000fea0003800000 */
[----:B0-----:R-:W-:Y:S01]  /*06a0*/  IMAD R2, R0, 0x200, R19 ;  /* 0x0000020000027824 */ /* 0x001fe200078e0213 */
[----:B------:R-:W-:Y:S01]  /*06b0*/  ULDC.64 UR6, c[0x0][0x218] ;  /* 0x0000860000067ab9 */ /* 0x000fe20000000a00 */
[----:B------:R-:W-:-:S03]  /*06c0*/  VIADD R19, R19, 0x80 ;  /* 0x0000008013137836 */ /* 0x000fc60000000000 */
[----:B------:R-:W-:Y:S02]  /*06d0*/  IADD3 R2, P0, R2, UR6, RZ ;  /* 0x0000000602027c10 */ /* 0x000fe4000ff1e0ff */
[----:B------:R-:W-:-:S03]  /*06e0*/  ISETP.GE.AND P1, PT, R19, R18, PT ;  /* 0x000000121300720c */ /* 0x000fc60003f26270 */
[----:B------:R-:W-:-:S05]  /*06f0*/  IMAD.X R3, RZ, RZ, UR7, P0 ;  /* 0x00000007ff037e24 */ /* 0x000fca00080e06ff */
[----:B------:R1:W-:Y:S05]  /*0700*/  STG.E.U8 desc[UR4][R2.64], R4 ;  /* 0x0000000402007986 */ /* 0x0003ea000c101104 */
[----:B------:R-:W-:Y:S02]  /*0710*/  @!P1 IMAD R8, R0, 0x200, R19 ;  /* 0x0000020000089824 */ /* 0x000fe400078e0213 */
[----:B------:R-:W-:-:S03]  /*0720*/  @!P1 VIADD R19, R19, 0x80 ;  /* 0x0000008013139836 */ /* 0x000fc60000000000 */
[----:B------:R-:W-:-:S05]  /*0730*/  @!P1 IADD3 R8, P2, R8, UR6, RZ ;  /* 0x0000000608089c10 */ /* 0x000fca000ff5e0ff */
[----:B------:R-:W-:-:S05]  /*0740*/  @!P1 IMAD.X R9, RZ, RZ, UR7, P2 ;  /* 0x00000007ff099e24 */ /* 0x000fca00090e06ff */
[----:B------:R1:W-:Y:S03]  /*0750*/  @!P1 STG.E.U8 desc[UR4][R8.64], R6 ;  /* 0x0000000608009986 */ /* 0x0003e6000c101104 */
.L_x_21298:
[----:B------:R-:W-:Y:S05]  /*0760*/  BSYNC B0 ;  /* 0x0000000000007941 */ /* 0x000fea0003800000 */
.L_x_21297:
[----:B------:R-:W-:-:S13]  /*0770*/  ISETP.GE.AND P0, PT, R19, R18, PT ;  /* 0x000000121300720c */ /* 0x000fda0003f06270 */
[----:B------:R-:W-:Y:S05]  /*0780*/  @P0 EXIT ;  /* 0x000000000000094d */ /* 0x000fea0003800000 */
[----:B------:R-:W-:Y:S01]  /*0790*/  IMAD R0, R0, 0x200, R19 ;  /* 0x0000020000007824 */ /* 0x000fe200078e0213 */
[----:B------:R-:W-:-:S04]  /*07a0*/  ULDC.64 UR6, c[0x0][0x218] ;  /* 0x0000860000067ab9 */ /* 0x000fc80000000a00 */
[----:B01----:R-:W-:-:S05]  /*07b0*/  IADD3 R2, P0, R0, UR6, RZ ;  /* 0x0000000600027c10 */ /* 0x003fca000ff1e0ff */
[----:B------:R-:W-:-:S05]  /*07c0*/  IMAD.X R3, RZ, RZ, UR7, P0 ;  /* 0x00000007ff037e24 */ /* 0x000fca00080e06ff */
[----:B------:R-:W-:Y:S01]  /*07d0*/  STG.E.U8 desc[UR4][R2.64], R11 ;  /* 0x0000000b02007986 */ /* 0x000fe2000c101104 */
[----:B------:R-:W-:Y:S05]  /*07e0*/  EXIT ;  /* 0x000000000000794d */ /* 0x000fea0003800000 */
        .weak           $__internal_45_$__cuda_sm20_div_u16
        .type           $__internal_45_$__cuda_sm20_div_u16,@function
        .size           $__internal_45_$__cuda_sm20_div_u16,(.L_x_22742 - $__internal_45_$__cuda_sm20_div_u16)
$__internal_45_$__cuda_sm20_div_u16:
        /* <DEDUP_REMOVED lines=11> */
[----:B------:R-:W-:Y:S02]  /*08a0*/  VIADD R10, R11, 0x2 ;  /* 0x000000020b0a7836 */ /* 0x000fe40000000000 */
[----:B------:R-:W-:Y:S02]  /*08b0*/  IMAD.MOV.U32 R11, RZ, RZ, 0x0 ;  /* 0x00000000ff0b7424 */ /* 0x000fe400078e00ff */
[----:B------:R-:W-:Y:S01]  /*08c0*/  FMUL.RZ R9, R9, R10 ;  /* 0x0000000a09097220 */ /* 0x000fe2000040c000 */
[----:B------:R-:W-:-:S05]  /*08d0*/  IMAD.MOV.U32 R10, RZ, RZ, R14 ;  /* 0x000000ffff0a7224 */ /* 0x000fca00078e000e */
[----:B------:R-:W0:Y:S02]  /*08e0*/  F2I.U32.TRUNC.NTZ R9, R9 ;  /* 0x0000000900097305 */ /* 0x000e24000020f000 */
[----:B0-----:R-:W-:Y:S01]  /*08f0*/  LOP3.LUT R13, R9, 0xffff, RZ, 0xc0, !PT ;  /* 0x0000ffff090d7812 */ /* 0x001fe200078ec0ff */
[----:B------:R-:W-:Y:S01]  /*0900*/  @!P1 IMAD.MOV.U32 R13, RZ, RZ, -0x1 ;  /* 0xffffffffff0d9424 */ /* 0x000fe200078e00ff */
[----:B------:R-:W-:Y:S06]  /*0910*/  RET.REL.NODEC R10 `(_ZN2at6native27unrolled_elementwise_kernelINS0_13BinaryFunctorIhhhZZZNS0_15binary_internal21div_trunc_kernel_cudaERNS_18TensorIteratorBaseEENKUlvE_clEvENKUlvE_clEvEUlhhE_EESt5arrayIPcLm3EELi4E23TrivialOffsetCalculatorILi2EjESD_ILi1EjENS0_6memory15LoadWithoutCastENSG_16StoreWithoutCastEEEviT_T0_T2_T3_T4_T5_) ;  /* 0xfffffff40ab87950 */ /* 0x000fec0003c3ffff */
.L_x_21299:
        /* <DEDUP_REMOVED lines=14> */
.L_x_22742:


//--------------------- .text._ZN2at6native29vectorized_elementwise_kernelILi2ENS0_13BinaryFunctorIhhhZZZNS0_15binary_internal21div_trunc_kernel_cudaERNS_18TensorIteratorBaseEENKUlvE_clEvENKUlvE_clEvEUlhhE_EESt5arrayIPcLm3EEEEviT0_T1_ --------------------------
	.section	.text._ZN2at6native29vectorized_elementwise_kernelILi2ENS0_13BinaryFunctorIhhhZZZNS0_15binary_internal21div_trunc_kernel_cudaERNS_18TensorIteratorBaseEENKUlvE_clEvENKUlvE_clEvEUlhhE_EESt5arrayIPcLm3EEEEviT0_T1_,"ax",@progbits
	.align	128
        .global         _ZN2at6native29vectorized_elementwise_kernelILi2ENS0_13BinaryFunctorIhhhZZZNS0_15binary_internal21div_trunc_kernel_cudaERNS_18TensorIteratorBaseEENKUlvE_clEvENKUlvE_clEvEUlhhE_EESt5arrayIPcLm3EEEEviT0_T1_
        .type           _ZN2at6native29vectorized_elementwise_kernelILi2ENS0_13BinaryFunctorIhhhZZZNS0_15binary_internal21div_trunc_kernel_cudaERNS_18TensorIteratorBaseEENKUlvE_clEvENKUlvE_clEvEUlhhE_EESt5arrayIPcLm3EEEEviT0_T1_,@function
        .size           _ZN2at6native29vectorized_elementwise_kernelILi2ENS0_13BinaryFunctorIhhhZZZNS0_15binary_internal21div_trunc_kernel_cudaERNS_18TensorIteratorBaseEENKUlvE_clEvENKUlvE_clEvEUlhhE_EESt5arrayIPcLm3EEEEviT0_T1_,(.L_x_22743 - _ZN2at6native29vectorized_elementwise_kernelILi2ENS0_13BinaryFunctorIhhhZZZNS0_15binary_internal21div_trunc_kernel_cudaERNS_18TensorIteratorBaseEENKUlvE_clEvENKUlvE_clEvEUlhhE_EESt5arrayIPcLm3EEEEviT0_T1_)
        .other          _ZN2at6native29vectorized_elementwise_kernelILi2ENS0_13BinaryFunctorIhhhZZZNS0_15binary_internal21div_trunc_kernel_cudaERNS_18TensorIteratorBaseEENKUlvE_clEvENKUlvE_clEvEUlhhE_EESt5arrayIPcLm3EEEEviT0_T1_,@"STO_CUDA_ENTRY STV_DEFAULT"
_ZN2at6native29vectorized_elementwise_kernelILi2ENS0_13BinaryFunctorIhhhZZZNS0_15binary_internal21div_trunc_kernel_cudaERNS_18TensorIteratorBaseEENKUlvE_clEvENKUlvE_clEvEUlhhE_EESt5arrayIPcLm3EEEEviT0_T1_:
.text._ZN2at6native29vectorized_elementwise_kernelILi2ENS0_13BinaryFunctorIhhhZZZNS0_15binary_internal21div_trunc_kernel_cudaERNS_18TensorIteratorBaseEENKUlvE_clEvENKUlvE_clEvEUlhhE_EESt5arrayIPcLm3EEEEviT0_T1_:
        /* <DEDUP_REMOVED lines=11> */
[----:B------:R-:W-:Y:S01]  /*00b0*/  UIADD3 UR7, UP0, UR4, UR8, URZ ;  /* 0x0000000804077290 */ /* 0x000fe2000ff1e03f */
[----:B------:R-:W-:-:S03]  /*00c0*/  ULDC.64 UR10, c[0x0][0x228] ;  /* 0x00008a00000a7ab9 */ /* 0x000fc60000000a00 */
[----:B------:R-:W-:Y:S02]  /*00d0*/  UIADD3.X UR8, UR5, UR9, URZ, UP0, !UPT ;  /* 0x0000000905087290 */ /* 0x000fe400087fe43f */
[----:B------:R-:W-:Y:S01]  /*00e0*/  UIADD3 UR6, UP0, UR4, UR10, URZ ;  /* 0x0000000a04067290 */ /* 0x000fe2000ff1e03f */
[----:B------:R-:W-:-:S03]  /*00f0*/  IMAD.U32 R2, RZ, RZ, UR7 ;  /* 0x00000007ff027e24 */ /* 0x000fc6000f8e00ff */
[----:B------:R-:W-:Y:S01]  /*0100*/  UIADD3.X UR5, UR5, UR11, URZ, UP0, !UPT ;  /* 0x0000000b05057290 */ /* 0x000fe200087fe43f */
[----:B------:R-:W-:Y:S02]  /*0110*/  IMAD.U32 R3, RZ, RZ, UR8 ;  /* 0x00000008ff037e24 */ /* 0x000fe4000f8e00ff */
[----:B------:R-:W-:Y:S01]  /*0120*/  IMAD.U32 R4, RZ, RZ, UR6 ;  /* 0x00000006ff047e24 */ /* 0x000fe2000f8e00ff */
[----:B------:R-:W-:Y:S02]  /*0130*/  ULDC.64 UR6, c[0x0][0x218] ;  /* 0x0000860000067ab9 */ /* 0x000fe40000000a00 */
[----:B------:R-:W-:Y:S02]  /*0140*/  IMAD.U32 R5, RZ, RZ, UR5 ;  /* 0x00000005ff057e24 */ /* 0x000fe4000f8e00ff */
[----:B0-----:R-:W-:-:S04]  /*0150*/  IMAD.WIDE.U32 R2, R17, 0x2, R2 ;  /* 0x0000000211027825 */ /* 0x001fc800078e0002 */
[----:B------:R-:W-:Y:S01]  /*0160*/  IMAD.WIDE.U32 R4, R17, 0x2, R4 ;  /* 0x0000000211047825 */ /* 0x000fe200078e0004 */
[----:B------:R-:W2:Y:S04]  /*0170*/  LDG.E.U16 R6, desc[UR12][R2.64+0x300] ;  /* 0x0003000c02067981 */ /* 0x000ea8000c1e1500 */
[----:B------:R-:W3:Y:S04]  /*0180*/  LDG.E.U16 R7, desc[UR12][R4.64+0x100] ;  /* 0x0001000c04077981 */ /* 0x000ee8000c1e1500 */
[----:B------:R-:W4:Y:S04]  /*0190*/  LDG.E.U16 R8, desc[UR12][R4.64+0x200] ;  /* 0x0002000c04087981 */ /* 0x000f28000c1e1500 */
[----:B------:R-:W5:Y:S04]  /*01a0*/  LDG.E.U16 R19, desc[UR12][R2.64] ;  /* 0x0000000c02137981 */ /* 0x000f68000c1e1500 */
[----:B------:R-:W5:Y:S04]  /*01b0*/  LDG.E.U16 R15, desc[UR12][R2.64+0x100] ;  /* 0x0001000c020f7981 */ /* 0x000f68000c1e1500 */
[----:B------:R0:W5:Y:S04]  /*01c0*/  LDG.E.U16 R11, desc[UR12][R2.64+0x200] ;  /* 0x0002000c020b7981 */ /* 0x000168000c1e1500 */
[----:B------:R-:W5:Y:S04]  /*01d0*/  LDG.E.U16 R13, desc[UR12][R4.64] ;  /* 0x0000000c040d7981 */ /* 0x000f68000c1e1500 */
[----:B------:R3:W5:Y:S01]  /*01e0*/  LDG.E.U16 R9, desc[UR12][R4.64+0x300] ;  /* 0x0003000c04097981 */ /* 0x000762000c1e1500 */
[----:B------:R-:W-:-:S04]  /*01f0*/  UIADD3 UR4, UP0, UR4, UR6, URZ ;  /* 0x0000000604047290 */ /* 0x000fc8000ff1e03f */
[----:B------:R-:W-:Y:S02]  /*0200*/  UIADD3.X UR5, URZ, UR7, URZ, UP0, !UPT ;  /* 0x000000073f057290 */ /* 0x000fe400087fe43f */
[----:B------:R-:W-:-:S04]  /*0210*/  IMAD.U32 R20, RZ, RZ, UR4 ;  /* 0x00000004ff147e24 */ /* 0x000fc8000f8e00ff */
[----:B------:R-:W-:Y:S01]  /*0220*/  IMAD.U32 R21, RZ, RZ, UR5 ;  /* 0x00000005ff157e24 */ /* 0x000fe2000f8e00ff */
[----:B------:R-:W-:Y:S01]  /*0230*/  MOV R12, 0x360 ;  /* 0x00000360000c7802 */ /* 0x000fe20000000f00 */
[----:B------:R-:W-:Y:S01]  /*0240*/  IMAD.WIDE R20, R17, 0x2, R20 ;  /* 0x0000000211147825 */ /* 0x000fe200078e0214 */
[C---:B--2---:R-:W-:Y:S02]  /*0250*/  PRMT R0, R6.reuse, 0x7770, RZ ;  /* 0x0000777006007816 */ /* 0x044fe400000000ff */
[----:B0-----:R-:W-:Y:S02]  /*0260*/  PRMT R2, R6, 0x7771, RZ ;  /* 0x0000777106027816 */ /* 0x001fe400000000ff */
[C---:B---3--:R-:W-:Y:S02]  /*0270*/  PRMT R4, R7.reuse, 0x7770, RZ ;  /* 0x0000777007047816 */ /* 0x048fe400000000ff */
[----:B------:R-:W-:Y:S02]  /*0280*/  PRMT R5, R7, 0x7771, RZ ;  /* 0x0000777107057816 */ /* 0x000fe400000000ff */
[----:B----4-:R-:W-:-:S02]  /*0290*/  PRMT R6, R8, 0x7770, RZ ;  /* 0x0000777008067816 */ /* 0x010fc400000000ff */
[----:B------:R-:W-:Y:S02]  /*02a0*/  PRMT R7, R8, 0x7771, RZ ;  /* 0x0000777108077816 */ /* 0x000fe400000000ff */
[C---:B-----5:R-:W-:Y:S02]  /*02b0*/  PRMT R17, R19.reuse, 0x7770, RZ ;  /* 0x0000777013117816 */ /* 0x060fe400000000ff */
[----:B------:R-:W-:Y:S02]  /*02c0*/  PRMT R19, R19, 0x7771, RZ ;  /* 0x0000777113137816 */ /* 0x000fe400000000ff */
[C---:B------:R-:W-:Y:S02]  /*02d0*/  PRMT R16, R15.reuse, 0x7770, RZ ;  /* 0x000077700f107816 */ /* 0x040fe400000000ff */
[----:B------:R-:W-:Y:S02]  /*02e0*/  PRMT R15, R15, 0x7771, RZ ;  /* 0x000077710f0f7816 */ /* 0x000fe400000000ff */
[----:B------:R-:W-:-:S02]  /*02f0*/  PRMT R14, R11, 0x7770, RZ ;  /* 0x000077700b0e7816 */ /* 0x000fc400000000ff */
[----:B------:R-:W-:Y:S02]  /*0300*/  PRMT R11, R11, 0x7771, RZ ;  /* 0x000077710b0b7816 */ /* 0x000fe400000000ff */
[C---:B------:R-:W-:Y:S02]  /*0310*/  PRMT R3, R13.reuse, 0x7770, RZ ;  /* 0x000077700d037816 */ /* 0x040fe400000000ff */
[----:B------:R-:W-:Y:S02]  /*0320*/  PRMT R13, R13, 0x7771, RZ ;  /* 0x000077710d0d7816 */ /* 0x000fe400000000ff */
[C---:B------:R-:W-:Y:S02]  /*0330*/  PRMT R8, R9.reuse, 0x7770, RZ ;  /* 0x0000777009087816 */ /* 0x040fe400000000ff */
[----:B------:R-:W-:-:S07]  /*0340*/  PRMT R9, R9, 0x7771, RZ ;  /* 0x0000777109097816 */ /* 0x000fce00000000ff */
[----:B------:R-:W-:Y:S05]  /*0350*/  CALL.REL.NOINC `($__internal_46_$__cuda_sm20_div_u16) ;  /* 0x00000010008c7944 */ /* 0x000fea0003c00000 */
[----:B------:R-:W-:Y:S01]  /*0360*/  IMAD.MOV.U32 R10, RZ, RZ, R19 ;  /* 0x000000ffff0a7224 */ /* 0x000fe200078e0013 */
[----:B------:R-:W-:Y:S01]  /*0370*/  MOV R12, 0x3b0 ;  /* 0x000003b0000c7802 */ /* 0x000fe20000000f00 */
[----:B------:R-:W-:Y:S02]  /*0380*/  IMAD.MOV.U32 R19, RZ, RZ, R17 ;  /* 0x000000ffff137224 */ /* 0x000fe400078e0011 */
[----:B------:R-:W-:-:S07]  /*0390*/  IMAD.MOV.U32 R13, RZ, RZ, R3 ;  /* 0x000000ffff0d7224 */ /* 0x000fce00078e0003 */
[----:B------:R-:W-:Y:S05]  /*03a0*/  CALL.REL.NOINC `($__internal_46_$__cuda_sm20_div_u16) ;  /* 0x0000001000787944 */ /* 0x000fea0003c00000 */
[----:B------:R-:W-:Y:S01]  /*03b0*/  PRMT R3, R10, 0x7604, R19 ;  /* 0x000076040a037816 */ /* 0x000fe20000000013 */
[----:B------:R-:W-:Y:S01]  /*03c0*/  IMAD.MOV.U32 R19, RZ, RZ, R15 ;  /* 0x000000ffff137224 */ /* 0x000fe200078e000f */
[----:B------:R-:W-:Y:S01]  /*03d0*/  MOV R12, 0x410 ;  /* 0x00000410000c7802 */ /* 0x000fe20000000f00 */
[----:B------:R-:W-:Y:S02]  /*03e0*/  IMAD.MOV.U32 R13, RZ, RZ, R5 ;  /* 0x000000ffff0d7224 */ /* 0x000fe400078e0005 */
[----:B------:R0:W-:Y:S05]  /*03f0*/  STG.E.U16 desc[UR12][R20.64], R3 ;  /* 0x0000000314007986 */ /* 0x0001ea000c10150c */
[----:B0-----:R-:W-:Y:S05]  /*0400*/  CALL.REL.NOINC `($__internal_46_$__cuda_sm20_div_u16) ;  /* 0x0000001000607944 */ /* 0x001fea0003c00000 */
        /* <DEDUP_REMOVED lines=27> */
[----:B------:R-:W-:-:S05]  /*05c0*/  PRMT R3, R2, 0x7604, R19 ;  /* 0x0000760402037816 */ /* 0x000fca0000000013 */
[----:B------:R-:W-:Y:S01]  /*05d0*/  STG.E.U16 desc[UR12][R20.64+0x300], R3 ;  /* 0x0003000314007986 */ /* 0x000fe2000c10150c */
[----:B------:R-:W-:Y:S05]  /*05e0*/  EXIT ;  /* 0x000000000000794d */ /* 0x000fea0003800000 */
.L_x_21300:
        /* <DEDUP_REMOVED lines=13> */
[C---:B------:R-:W-:Y:S02]  /*06c0*/  ISETP.GE.AND P4, PT, R24.reuse, R21, PT ;  /* 0x000000151800720c */ /* 0x040fe40003f86270 */
[----:B------:R-:W0:Y:S01]  /*06d0*/  @!P3 LDC.64 R6, c[0x0][0x228] ;  /* 0x00008a00ff06bb82 */ /* 0x000e220000000a00 */
[----:B------:R-:W-:Y:S01]  /*06e0*/  @!P0 IMAD.X R19, RZ, RZ, R19, P1 ;  /* 0x000000ffff138224 */ /* 0x000fe200008e0613 */
[----:B------:R-:W-:Y:S02]  /*06f0*/  PRMT R9, RZ, 0x7610, R9 ;  /* 0x00007610ff097816 */ /* 0x000fe40000000009 */
[----:B------:R-:W-:Y:S02]  /*0700*/  PRMT R8, RZ, 0x7610, R8 ;  /* 0x00007610ff087816 */ /* 0x000fe40000000008 */
[----:B------:R-:W5:Y:S05]  /*0710*/  @!P0 LDG.E.U8 R22, desc[UR12][R18.64] ;  /* 0x0000000c12168981 */ /* 0x000f6a000c1e1100 */
[C---:B------:R-:W-:Y:S01]  /*0720*/  @!P4 VIADD R16, R24.reuse, UR4 ;  /* 0x000000041810cc36 */ /* 0x040fe20008000000 */
[----:B------:R-:W3:Y:S01]  /*0730*/  @!P4 LDC.64 R2, c[0x0][0x220] ;  /* 0x00008800ff02cb82 */ /* 0x000ee20000000a00 */
[----:B------:R-:W-:Y:S01]  /*0740*/  @!P4 VIADD R24, R24, 0x80 ;  /* 0x000000801818c836 */ /* 0x000fe20000000000 */
[----:B--2---:R-:W-:-:S04]  /*0750*/  @!P3 IADD3 R14, P5, R5, R14, RZ ;  /* 0x0000000e050eb210 */ /* 0x004fc80007fbe0ff */
[----:B------:R-:W-:Y:S02]  /*0760*/  ISETP.GE.AND P2, PT, R24, R21, PT ;  /* 0x000000151800720c */ /* 0x000fe40003f46270 */
[----:B------:R-:W2:Y:S01]  /*0770*/  @!P4 LDC.64 R12, c[0x0][0x228] ;  /* 0x00008a00ff0ccb82 */ /* 0x000ea20000000a00 */
[----:B0-----:R-:W-:-:S10]  /*0780*/  @!P3 IADD3 R6, P6, R5, R6, RZ ;  /* 0x000000060506b210 */ /* 0x001fd40007fde0ff */
[C---:B------:R-:W-:Y:S01]  /*0790*/  @!P2 VIADD R28, R24.reuse, UR4 ;  /* 0x00000004181cac36 */ /* 0x040fe20008000000 */
[----:B------:R-:W0:Y:S01]  /*07a0*/  @!P2 LDC.64 R4, c[0x0][0x220] ;  /* 0x00008800ff04ab82 */ /* 0x000e220000000a00 */
[----:B------:R-:W-:-:S05]  /*07b0*/  @!P2 VIADD R24, R24, 0x80 ;  /* 0x000000801818a836 */ /* 0x000fca0000000000 */
[----:B------:R-:W-:Y:S01]  /*07c0*/  ISETP.GE.AND P1, PT, R24, R21, PT ;  /* 0x000000151800720c */ /* 0x000fe20003f26270 */
[----:B------:R-:W-:Y:S01]  /*07d0*/  @!P3 IMAD.X R15, RZ, RZ, R15, P5 ;  /* 0x000000ffff0fb224 */ /* 0x000fe200028e060f */
[----:B------:R-:W4:Y:S01]  /*07e0*/  @!P2 LDC.64 R10, c[0x0][0x228] ;  /* 0x00008a00ff0aab82 */ /* 0x000f220000000a00 */
[----:B------:R-:W-:-:S03]  /*07f0*/  @!P3 IMAD.X R7, RZ, RZ, R7, P6 ;  /* 0x000000ffff07b224 */ /* 0x000fc600030e0607 */
[----:B------:R3:W5:Y:S01]  /*0800*/  @!P3 LDG.E.U8 R9, desc[UR12][R14.64] ;  /* 0x0000000c0e09b981 */ /* 0x000762000c1e1100 */
[----:B--2---:R-:W-:-:S03]  /*0810*/  @!P4 IADD3 R12, P6, R16, R12, RZ ;  /* 0x0000000c100cc210 */ /* 0x004fc60007fde0ff */
[----:B------:R2:W5:Y:S03]  /*0820*/  @!P3 LDG.E.U8 R8, desc[UR12][R6.64] ;  /* 0x0000000c0608b981 */ /* 0x000566000c1e1100 */
[C---:B------:R-:W-:Y:S02]  /*0830*/  @!P1 VIADD R26, R24.reuse, UR4 ;  /* 0x00000004181a9c36 */ /* 0x040fe40008000000 */
[----:B------:R-:W-:Y:S01]  /*0840*/  @!P1 VIADD R24, R24, 0x80 ;  /* 0x0000008018189836 */ /* 0x000fe20000000000 */
[----:B---3--:R-:W-:-:S04]  /*0850*/  @!P4 IADD3 R14, P5, R16, R2, RZ ;  /* 0x00000002100ec210 */ /* 0x008fc80007fbe0ff */
[----:B------:R-:W-:Y:S01]  /*0860*/  ISETP.GE.AND P3, PT, R24, R21, PT ;  /* 0x000000151800720c */ /* 0x000fe20003f66270 */
[----:B------:R-:W-:Y:S01]  /*0870*/  @!P4 IMAD.X R15, RZ, RZ, R3, P5 ;  /* 0x000000ffff0fc224 */ /* 0x000fe200028e0603 */
[----:B--2---:R-:W-:Y:S01]  /*0880*/  PRMT R6, RZ, 0x7610, R6 ;  /* 0x00007610ff067816 */ /* 0x004fe20000000006 */
[----:B------:R-:W2:Y:S01]  /*0890*/  @!P1 LDC.64 R2, c[0x0][0x220] ;  /* 0x00008800ff029b82 */ /* 0x000ea20000000a00 */
[----:B------:R-:W-:Y:S01]  /*08a0*/  @!P4 IMAD.X R13, RZ, RZ, R13, P6 ;  /* 0x000000ffff0dc224 */ /* 0x000fe200030e060d */
[----:B------:R-:W-:-:S04]  /*08b0*/  PRMT R7, RZ, 0x7610, R7 ;  /* 0x00007610ff077816 */ /* 0x000fc80000000007 */
[----:B------:R3:W5:Y:S01]  /*08c0*/  @!P4 LDG.E.U8 R6, desc[UR12][R12.64] ;  /* 0x0000000c0c06c981 */ /* 0x000762000c1e1100 */
[----:B-1----:R-:W-:-:S03]  /*08d0*/  @!P0 IADD3 R30, P5, R0, R30, RZ ;  /* 0x0000001e001e8210 */ /* 0x002fc60007fbe0ff */
[----:B------:R1:W5:Y:S01]  /*08e0*/  @!P4 LDG.E.U8 R7, desc[UR12][R14.64] ;  /* 0x0000000c0e07c981 */ /* 0x000362000c1e1100 */
[----:B0-----:R-:W-:Y:S01]  /*08f0*/  @!P2 IADD3 R16, P4, R28, R4, RZ ;  /* 0x000000041c10a210 */ /* 0x001fe20007f9e0ff */
[C---:B------:R-:W-:Y:S01]  /*0900*/  @!P3 VIADD R18, R24.reuse, UR4 ;  /* 0x000000041812bc36 */ /* 0x040fe20008000000 */
[----:B---3--:R-:W0:Y:S01]  /*0910*/  @!P1 LDC.64 R12, c[0x0][0x228] ;  /* 0x00008a00ff0c9b82 */ /* 0x008e220000000a00 */
[----:B------:R-:W-:Y:S02]  /*0920*/  @!P3 VIADD R24, R24, 0x80 ;  /* 0x000000801818b836 */ /* 0x000fe40000000000 */
[--C-:B------:R-:W-:Y:S01]  /*0930*/  @!P2 IMAD.X R17, RZ, RZ, R5.reuse, P4 ;  /* 0x000000ffff11a224 */ /* 0x100fe200020e0605 */
[----:B------:R-:W-:Y:S01]  /*0940*/  PRMT R5, RZ, 0x7610, R5 ;  /* 0x00007610ff057816 */ /* 0x000fe20000000005 */
[----:B------:R-:W-:-:S03]  /*0950*/  @!P0 IMAD.X R31, RZ, RZ, R31, P5 ;  /* 0x000000ffff1f8224 */ /* 0x000fc600028e061f */
[----:B-1----:R-:W1:Y:S01]  /*0960*/  @!P3 LDC.64 R14, c[0x0][0x220] ;  /* 0x00008800ff0ebb82 */ /* 0x002e620000000a00 */
[----:B------:R-:W-:Y:S01]  /*0970*/  ISETP.GE.AND P4, PT, R24, R21, PT ;  /* 0x000000151800720c */ /* 0x000fe20003f86270 */
[----:B------:R2:W5:Y:S01]  /*0980*/  @!P2 LDG.E.U8 R5, desc[UR12][R16.64] ;  /* 0x0000000c1005a981 */ /* 0x000562000c1e1100 */
[----:B----4-:R-:W-:-:S05]  /*0990*/  @!P2 IADD3 R28, P5, R28, R10, RZ ;  /* 0x0000000a1c1ca210 */ /* 0x010fca0007fbe0ff */
[----:B------:R-:W-:Y:S02]  /*09a0*/  @!P2 IMAD.X R29, RZ, RZ, R11, P5 ;  /* 0x000000ffff1da224 */ /* 0x000fe400028e060b */
[----:B------:R-:W3:Y:S01]  /*09b0*/  @!P3 LDC.64 R10, c[0x0][0x228] ;  /* 0x00008a00ff0abb82 */ /* 0x000ee20000000a00 */
[----:B--2---:R-:W-:Y:S02]  /*09c0*/  @!P1 IADD3 R16, P5, R26, R2, RZ ;  /* 0x000000021a109210 */ /* 0x004fe40007fbe0ff */
[----:B------:R-:W-:Y:S01]  /*09d0*/  PRMT R4, RZ, 0x7610, R4 ;  /* 0x00007610ff047816 */ /* 0x000fe20000000004 */
[C---:B------:R-:W-:Y:S02]  /*09e0*/  @!P4 VIADD R25, R24.reuse, UR4 ;  /* 0x000000041819cc36 */ /* 0x040fe40008000000 */
[--C-:B------:R-:W-:Y:S01]  /*09f0*/  @!P1 IMAD.X R17, RZ, RZ, R3.reuse, P5 ;  /* 0x000000ffff119224 */ /* 0x100fe200028e0603 */
[----:B------:R-:W-:Y:S01]  /*0a00*/  PRMT R3, RZ, 0x7610, R3 ;  /* 0x00007610ff037816 */ /* 0x000fe20000000003 */
[----:B------:R-:W-:Y:S01]  /*0a10*/  @!P4 VIADD R24, R24, 0x80 ;  /* 0x000000801818c836 */ /* 0x000fe20000000000 */
[----:B0-----:R-:W-:Y:S01]  /*0a20*/  @!P1 IADD3 R26, P5, R26, R12, RZ ;  /* 0x0000000c1a1a9210 */ /* 0x001fe20007fbe0ff */
[----:B------:R-:W5:Y:S03]  /*0a30*/  @!P2 LDG.E.U8 R4, desc[UR12][R28.64] ;  /* 0x0000000c1c04a981 */ /* 0x000f66000c1e1100 */
[----:B------:R-:W-:Y:S01]  /*0a40*/  ISETP.GE.AND P2, PT, R24, R21, PT ;  /* 0x000000151800720c */ /* 0x000fe20003f46270 */
[----:B------:R1:W5:Y:S01]  /*0a50*/  @!P1 LDG.E.U8 R3, desc[UR12][R16.64] ;  /* 0x0000000c10039981 */ /* 0x000362000c1e1100 */
[----:B------:R-:W-:-:S02]  /*0a60*/  @!P1 IMAD.X R27, RZ, RZ, R13, P5 ;  /* 0x000000ffff1b9224 */ /* 0x000fc400028e060d */
[----:B------:R-:W0:Y:S01]  /*0a70*/  @!P4 LDC.64 R12, c[0x0][0x220] ;  /* 0x00008800ff0ccb82 */ /* 0x000e220000000a00 */
[----:B------:R-:W-:Y:S02]  /*0a80*/  PRMT R2, RZ, 0x7610, R2 ;  /* 0x00007610ff027816 */ /* 0x000fe40000000002 */
[----:B------:R-:W-:Y:S02]  /*0a90*/  PRMT R0, RZ, 0x7610, R0 ;  /* 0x00007610ff007816 */ /* 0x000fe40000000000 */
[----:B-1----:R-:W-:Y:S02]  /*0aa0*/  @!P3 IADD3 R16, P6, R18, R14, RZ ;  /* 0x0000000e1210b210 */ /* 0x002fe40007fde0ff */
[----:B------:R3:W5:Y:S03]  /*0ab0*/  @!P1 LDG.E.U8 R2, desc[UR12][R26.64] ;  /* 0x0000000c1a029981 */ /* 0x000766000c1e1100 */
[----:B------:R-:W-:-:S02]  /*0ac0*/  @!P3 IMAD.X R17, RZ, RZ, R15, P6 ;  /* 0x000000ffff11b224 */ /* 0x000fc400030e060f */
[----:B------:R-:W1:Y:S03]  /*0ad0*/  @!P4 LDC.64 R14, c[0x0][0x228] ;  /* 0x00008a00ff0ecb82 */ /* 0x000e660000000a00 */
[----:B------:R2:W5:Y:S01]  /*0ae0*/  @!P3 LDG.E.U8 R0, desc[UR12][R16.64] ;  /* 0x0000000c1000b981 */ /* 0x000562000c1e1100 */
[----:B---3--:R-:W-:-:S04]  /*0af0*/  @!P3 IADD3 R26, P1, R18, R10, RZ ;  /* 0x0000000a121ab210 */ /* 0x008fc80007f3e0ff */
[----:B------:R-:W3:Y:S01]  /*0b00*/  @!P2 LDC.64 R18, c[0x0][0x228] ;  /* 0x00008a00ff12ab82 */ /* 0x000ee20000000a00 */
[----:B------:R-:W-:-:S07]  /*0b10*/  PRMT R10, RZ, 0x7610, R10 ;  /* 0x00007610ff0a7816 */ /* 0x000fce000000000a */
[----:B--2---:R-:W2:Y:S01]  /*0b20*/  @!P2 LDC.64 R16, c[0x0][0x220] ;  /* 0x00008800ff10ab82 */ /* 0x004ea20000000a00 */
[----:B------:R-:W-:-:S05]  /*0b30*/  @!P3 IMAD.X R27, RZ, RZ, R11, P1 ;  /* 0x000000ffff1bb224 */ /* 0x000fca00008e060b */
[----:B------:R0:W5:Y:S02]  /*0b40*/  @!P3 LDG.E.U8 R10, desc[UR12][R26.64] ;  /* 0x0000000c1a0ab981 */ /* 0x000164000c1e1100 */
[----:B0-----:R-:W-:-:S05]  /*0b50*/  @!P4 IADD3 R26, P1, R25, R12, RZ ;  /* 0x0000000c191ac210 */ /* 0x001fca0007f3e0ff */
[----:B------:R-:W-:Y:S02]  /*0b60*/  @!P4 IMAD.X R27, RZ, RZ, R13, P1 ;  /* 0x000000ffff1bc224 */ /* 0x000fe400008e060d */
[----:B------:R-:W-:Y:S01]  /*0b70*/  @!P2 VIADD R13, R24, UR4 ;  /* 0x00000004180dac36 */ /* 0x000fe20008000000 */
[----:B-1----:R-:W-:-:S04]  /*0b80*/  @!P4 IADD3 R12, P5, R25, R14, RZ ;  /* 0x0000000e190cc210 */ /* 0x002fc80007fbe0ff */
[C---:B--2---:R-:W-:Y:S02]  /*0b90*/  @!P2 IADD3 R24, P1, R13.reuse, R16, RZ ;  /* 0x000000100d18a210 */ /* 0x044fe40007f3e0ff */
[----:B---3--:R-:W-:Y:S01]  /*0ba0*/  @!P2 IADD3 R18, P3, R13, R18, RZ ;  /* 0x000000120d12a210 */ /* 0x008fe20007f7e0ff */
[----:B------:R-:W-:Y:S01]  /*0bb0*/  @!P4 IMAD.X R13, RZ, RZ, R15, P5 ;  /* 0x000000ffff0dc224 */ /* 0x000fe200028e060f */
[----:B------:R-:W-:Y:S01]  /*0bc0*/  PRMT R23, RZ, 0x7610, R23 ;  /* 0x00007610ff177816 */ /* 0x000fe20000000017 */
[----:B------:R-:W-:Y:S01]  /*0bd0*/  @!P2 IMAD.X R25, RZ, RZ, R17, P1 ;  /* 0x000000ffff19a224 */ /* 0x000fe200008e0611 */
[----:B------:R-:W-:Y:S01]  /*0be0*/  PRMT R11, RZ, 0x7610, R11 ;  /* 0x00007610ff0b7816 */ /* 0x000fe2000000000b */
[----:B------:R-:W-:Y:S01]  /*0bf0*/  @!P2 IMAD.X R19, RZ, RZ, R19, P3 ;  /* 0x000000ffff13a224 */ /* 0x000fe200018e0613 */
[----:B------:R-:W-:Y:S02]  /*0c00*/  PRMT R14, RZ, 0x7610, R14 ;  /* 0x00007610ff0e7816 */ /* 0x000fe4000000000e */
[----:B------:R-:W-:Y:S01]  /*0c10*/  PRMT R15, RZ, 0x7610, R15 ;  /* 0x00007610ff0f7816 */ /* 0x000fe2000000000f */
[----:B------:R0:W5:Y:S01]  /*0c20*/  @!P0 LDG.E.U8 R23, desc[UR12][R30.64] ;  /* 0x0000000c1e178981 */ /* 0x000162000c1e1100 */
[----:B------:R-:W-:-:S03]  /*0c30*/  PRMT R16, RZ, 0x7610, R16 ;  /* 0x00007610ff107816 */ /* 0x000fc60000000010 */
[----:B------:R0:W5:Y:S04]  /*0c40*/  @!P4 LDG.E.U8 R11, desc[UR12][R26.64] ;  /* 0x0000000c1a0bc981 */ /* 0x000168000c1e1100 */
[----:B------:R0:W5:Y:S04]  /*0c50*/  @!P4 LDG.E.U8 R14, desc[UR12][R12.64] ;  /* 0x0000000c0c0ec981 */ /* 0x000168000c1e1100 */
[----:B------:R0:W5:Y:S04]  /*0c60*/  @!P2 LDG.E.U8 R15, desc[UR12][R24.64] ;  /* 0x0000000c180fa981 */ /* 0x000168000c1e1100 */
[----:B------:R0:W5:Y:S01]  /*0c70*/  @!P2 LDG.E.U8 R16, desc[UR12][R18.64] ;  /* 0x0000000c1210a981 */ /* 0x000162000c1e1100 */
[----:B------:R-:W-:Y:S04]  /*0c80*/  BSSY B0, `(.L_x_21301) ;  /* 0x0000007000007945 */ /* 0x000fe80003800000 */
[----:B------:R-:W-:Y:S05]  /*0c90*/  @P0 BRA `(.L_x_21302) ;  /* 0x0000000000140947 */ /* 0x000fea0003800000 */
[----:B0----5:R-:W-:Y:S02]  /*0ca0*/  LOP3.LUT R13, R23, 0xff, RZ, 0xc0, !PT ;  /* 0x000000ff170d7812 */ /* 0x021fe400078ec0ff */
[----:B------:R-:W-:Y:S02]  /*0cb0*/  LOP3.LUT R19, R22, 0xff, RZ, 0xc0, !PT ;  /* 0x000000ff16137812 */ /* 0x000fe400078ec0ff */
[----:B------:R-:W-:-:S07]  /*0cc0*/  MOV R12, 0xce0 ;  /* 0x00000ce0000c7802 */ /* 0x000fce0000000f00 */
[----:B------:R-:W-:Y:S05]  /*0cd0*/  CALL.REL.NOINC `($__internal_46_$__cuda_sm20_div_u16) ;  /* 0x00000008002c7944 */ /* 0x000fea0003c00000 */
[----:B------:R-:W-:-:S07]  /*0ce0*/  IMAD.MOV.U32 R17, RZ, RZ, R19 ;  /* 0x000000ffff117224 */ /* 0x000fce00078e0013 */
.L_x_21302:
[----:B------:R-:W-:Y:S05]  /*0cf0*/  BSYNC B0 ;  /* 0x0000000000007941 */ /* 0x000fea0003800000 */
.L_x_21301:
[----:B0-----:R-:W-:Y:S01]  /*0d00*/  VIADD R18, R20, 0x80 ;  /* 0x0000008014127836 */ /* 0x001fe20000000000 */
[----:B------:R-:W-:Y:S04]  /*0d10*/  BSSY B0, `(.L_x_21303) ;  /* 0x0000008000007945 */ /* 0x000fe80003800000 */
[----:B------:R-:W-:-:S13]  /*0d20*/  ISETP.GE.AND P1, PT, R18, R21, PT ;  /* 0x000000151200720c */ /* 0x000fda0003f26270 */
[----:B------:R-:W-:Y:S05]  /*0d30*/  @P1 BRA `(.L_x_21304) ;  /* 0x0000000000141947 */ /* 0x000fea0003800000 */
[----:B-----5:R-:W-:Y:S02]  /*0d40*/  LOP3.LUT R13, R8, 0xff, RZ, 0xc0, !PT ;  /* 0x000000ff080d7812 */ /* 0x020fe400078ec0ff */
[----:B------:R-:W-:Y:S02]  /*0d50*/  LOP3.LUT R19, R9, 0xff, RZ, 0xc0, !PT ;  /* 0x000000ff09137812 */ /* 0x000fe400078ec0ff */
[----:B------:R-:W-:-:S07]  /*0d60*/  MOV R12, 0xd80 ;  /* 0x00000d80000c7802 */ /* 0x000fce0000000f00 */
[----:B------:R-:W-:Y:S05]  /*0d70*/  CALL.REL.NOINC `($__internal_46_$__cuda_sm20_div_u16) ;  /* 0x0000000800047944 */ /* 0x000fea0003c00000 */
[----:B------:R-:W-:-:S07]  /*0d80*/  IMAD.MOV.U32 R8, RZ, RZ, R19 ;  /* 0x000000ffff087224 */ /* 0x000fce00078e0013 */
.L_x_21304:
[----:B------:R-:W-:Y:S05]  /*0d90*/  BSYNC B0 ;  /* 0x0000000000007941 */ /* 0x000fea0003800000 */
.L_x_21303:
[----:B------:R-:W-:Y:S01]  /*0da0*/  VIADD R12, R20, 0x100 ;  /* 0x00000100140c7836 */ /* 0x000fe20000000000 */
        /* <DEDUP_REMOVED lines=8> */
.L_x_21306:
[----:B------:R-:W-:Y:S05]  /*0e30*/  BSYNC B0 ;  /* 0x0000000000007941 */ /* 0x000fea0003800000 */
.L_x_21305:
        /* <DEDUP_REMOVED lines=9> */
.L_x_21308:
[----:B------:R-:W-:Y:S05]  /*0ed0*/  BSYNC B0 ;  /* 0x0000000000007941 */ /* 0x000fea0003800000 */
.L_x_21307:
        /* <DEDUP_REMOVED lines=9> */
.L_x_21310:
[----:B------:R-:W-:Y:S05]  /*0f70*/  BSYNC B0 ;  /* 0x0000000000007941 */ /* 0x000fea0003800000 */
.L_x_21309:
        /* <DEDUP_REMOVED lines=9> */
.L_x_21312:
[----:B------:R-:W-:Y:S05]  /*1010*/  BSYNC B0 ;  /* 0x0000000000007941 */ /* 0x000fea0003800000 */
.L_x_21311:
[----:B-----5:R-:W-:Y:S01]  /*1020*/  VIADD R10, R20, 0x300 ;  /* 0x00000300140a7836 */ /* 0x020fe20000000000 */
[----:B------:R-:W-:Y:S04]  /*1030*/  BSSY B0, `(.L_x_21313) ;  /* 0x0000008000007945 */ /* 0x000fe80003800000 */
[----:B------:R-:W-:-:S13]  /*1040*/  ISETP.GE.AND P1, PT, R10, R21, PT ;  /* 0x000000150a00720c */ /* 0x000fda0003f26270 */
[----:B------:R-:W-:Y:S05]  /*1050*/  @P1 BRA `(.L_x_21314) ;  /* 0x0000000000141947 */ /* 0x000fea0003800000 */
[----:B------:R-:W-:Y:S02]  /*1060*/  LOP3.LUT R13, R14, 0xff, RZ, 0xc0, !PT ;  /* 0x000000ff0e0d7812 */ /* 0x000fe400078ec0ff */
[----:B------:R-:W-:Y:S02]  /*1070*/  LOP3.LUT R19, R11, 0xff, RZ, 0xc0, !PT ;  /* 0x000000ff0b137812 */ /* 0x000fe400078ec0ff */
[----:B------:R-:W-:-:S07]  /*1080*/  MOV R12, 0x10a0 ;  /* 0x000010a0000c7802 */ /* 0x000fce0000000f00 */
[----:B------:R-:W-:Y:S05]  /*1090*/  CALL.REL.NOINC `($__internal_46_$__cuda_sm20_div_u16) ;  /* 0x00000004003c7944 */ /* 0x000fea0003c00000 */
[----:B------:R-:W-:-:S07]  /*10a0*/  IMAD.MOV.U32 R3, RZ, RZ, R19 ;  /* 0x000000ffff037224 */ /* 0x000fce00078e0013 */
.L_x_21314:
[----:B------:R-:W-:Y:S05]  /*10b0*/  BSYNC B0 ;  /* 0x0000000000007941 */ /* 0x000fea0003800000 */
.L_x_21313:
[----:B------:R-:W-:Y:S01]  /*10c0*/  VIADD R10, R20, 0x380 ;  /* 0x00000380140a7836 */ /* 0x000fe20000000000 */
[----:B------:R-:W-:Y:S04]  /*10d0*/  BSSY B0, `(.L_x_21315) ;  /* 0x0000007000007945 */ /* 0x000fe80003800000 */
[----:B------:R-:W-:-:S13]  /*10e0*/  ISETP.GE.AND P1, PT, R10, R21, PT ;  /* 0x000000150a00720c */ /* 0x000fda0003f26270 */
[----:B------:R-:W-:Y:S05]  /*10f0*/  @P1 BRA `(.L_x_21316) ;  /* 0x0000000000101947 */ /* 0x000fea0003800000 */
[----:B------:R-:W-:Y:S02]  /*1100*/  LOP3.LUT R13, R16, 0xff, RZ, 0xc0, !PT ;  /* 0x000000ff100d7812 */ /* 0x000fe400078ec0ff */
[----:B------:R-:W-:Y:S02]  /*1110*/  LOP3.LUT R19, R15, 0xff, RZ, 0xc0, !PT ;  /* 0x000000ff0f137812 */ /* 0x000fe400078ec0ff */
[----:B------:R-:W-:-:S07]  /*1120*/  MOV R12, 0x1140 ;  /* 0x00001140000c7802 */ /* 0x000fce0000000f00 */
[----:B------:R-:W-:Y:S05]  /*1130*/  CALL.REL.NOINC `($__internal_46_$__cuda_sm20_div_u16) ;  /* 0x0000000400147944 */ /* 0x000fea0003c00000 */
.L_x_21316:
[----:B------:R-:W-:Y:S05]  /*1140*/  BSYNC B0 ;  /* 0x0000000000007941 */ /* 0x000fea0003800000 */
.L_x_21315:
[----:B------:R-:W0:Y:S01]  /*1150*/  @!P0 S2R R5, SR_TID.X ;  /* 0x0000000000058919 */ /* 0x000e220000002100 */
[----:B------:R-:W1:Y:S01]  /*1160*/  @!P0 LDC.64 R10, c[0x0][0x218] ;  /* 0x00008600ff0a8b82 */ /* 0x000e620000000a00 */
[----:B------:R-:W-:Y:S01]  /*1170*/  @!P0 IMAD.MOV.U32 R20, RZ, RZ, R18 ;  /* 0x000000ffff148224 */ /* 0x000fe200078e0012 */
[----:B------:R-:W-:Y:S04]  /*1180*/  BSSY B0, `(.L_x_21317) ;  /* 0x0000037000007945 */ /* 0x000fe80003800000 */
[----:B------:R-:W-:Y:S01]  /*1190*/  BSSY B1, `(.L_x_21318) ;  /* 0x000002e000017945 */ /* 0x000fe20003800000 */
[----:B0-----:R-:W-:-:S05]  /*11a0*/  @!P0 VIADD R5, R5, UR4 ;  /* 0x0000000405058c36 */ /* 0x001fca0008000000 */
[----:B-1----:R-:W-:-:S05]  /*11b0*/  @!P0 IADD3 R10, P1, R5, R10, RZ ;  /* 0x0000000a050a8210 */ /* 0x002fca0007f3e0ff */
[----:B------:R-:W-:-:S05]  /*11c0*/  @!P0 IMAD.X R11, RZ, RZ, R11, P1 ;  /* 0x000000ffff0b8224 */ /* 0x000fca00008e060b */
[----:B------:R0:W-:Y:S01]  /*11d0*/  @!P0 STG.E.U8 desc[UR12][R10.64], R17 ;  /* 0x000000110a008986 */ /* 0x0001e2000c10110c */
        /* <DEDUP_REMOVED lines=16> */
.L_x_21319:
        /* <DEDUP_REMOVED lines=8> */
.L_x_21320:
        /* <DEDUP_REMOVED lines=8> */
.L_x_21321:
[----:B------:R-:W-:-:S13]  /*13e0*/  ISETP.GE.AND P0, PT, R20, R21, PT ;  /* 0x000000151400720c */ /* 0x000fda0003f06270 */
[----:B------:R-:W-:Y:S05]  /*13f0*/  @P0 BREAK B1 ;  /* 0x0000000000010942 */ /* 0x000fea0003800000 */
[----:B------:R-:W-:Y:S05]  /*1400*/  @P0 BRA `(.L_x_21323) ;  /* 0x0000000000380947 */ /* 0x000fea0003800000 */
[C---:B-1----:R-:W-:Y:S01]  /*1410*/  VIADD R4, R20.reuse, UR4 ;  /* 0x0000000414047c36 */ /* 0x042fe20008000000 */
[----:B------:R-:W-:Y:S01]  /*1420*/  ULDC.64 UR6, c[0x0][0x218] ;  /* 0x0000860000067ab9 */ /* 0x000fe20000000a00 */
[----:B------:R-:W-:-:S03]  /*1430*/  VIADD R20, R20, 0x80 ;  /* 0x0000008014147836 */ /* 0x000fc60000000000 */
[----:B------:R-:W-:-:S05]  /*1440*/  IADD3 R4, P0, R4, UR6, RZ ;  /* 0x0000000604047c10 */ /* 0x000fca000ff1e0ff */
[----:B------:R-:W-:-:S05]  /*1450*/  IMAD.X R5, RZ, RZ, UR7, P0 ;  /* 0x00000007ff057e24 */ /* 0x000fca00080e06ff */
[----:B------:R2:W-:Y:S03]  /*1460*/  STG.E.U8 desc[UR12][R4.64], R0 ;  /* 0x0000000004007986 */ /* 0x0005e6000c10110c */
.L_x_21322:
[----:B------:R-:W-:Y:S05]  /*1470*/  BSYNC B1 ;  /* 0x0000000000017941 */ /* 0x000fea0003800000 */
.L_x_21318:
[----:B------:R-:W-:-:S13]  /*1480*/  ISETP.GE.AND P0, PT, R20, R21, PT ;  /* 0x000000151400720c */ /* 0x000fda0003f06270 */
[----:B01----:R-:W0:Y:S01]  /*1490*/  @!P0 LDC.64 R6, c[0x0][0x218] ;  /* 0x00008600ff068b82 */ /* 0x003e220000000a00 */
[C---:B--2---:R-:W-:Y:S02]  /*14a0*/  @!P0 VIADD R5, R20.reuse, UR4 ;  /* 0x0000000414058c36 */ /* 0x044fe40008000000 */
[----:B------:R-:W-:-:S03]  /*14b0*/  @!P0 VIADD R20, R20, 0x80 ;  /* 0x0000008014148836 */ /* 0x000fc60000000000 */
[----:B0-----:R-:W-:-:S05]  /*14c0*/  @!P0 IADD3 R4, P1, R5, R6, RZ ;  /* 0x0000000605048210 */ /* 0x001fca0007f3e0ff */
[----:B------:R-:W-:-:S05]  /*14d0*/  @!P0 IMAD.X R5, RZ, RZ, R7, P1 ;  /* 0x000000ffff058224 */ /* 0x000fca00008e0607 */
[----:B------:R2:W-:Y:S03]  /*14e0*/  @!P0 STG.E.U8 desc[UR12][R4.64], R3 ;  /* 0x0000000304008986 */ /* 0x0005e6000c10110c */
.L_x_21323:
[----:B------:R-:W-:Y:S05]  /*14f0*/  BSYNC B0 ;  /* 0x0000000000007941 */ /* 0x000fea0003800000 */
.L_x_21317:
[----:B------:R-:W-:Y:S05]  /*1500*/  WARPSYNC.ALL ;  /* 0x0000000000007948 */ /* 0x000fea0003800000 */
[----:B------:R-:W-:-:S13]  /*1510*/  ISETP.GE.AND P0, PT, R20, R21, PT ;  /* 0x000000151400720c */ /* 0x000fda0003f06270 */
[----:B------:R-:W-:Y:S05]  /*1520*/  @P0 EXIT ;  /* 0x000000000000094d */ /* 0x000fea0003800000 */
[----:B-1----:R-:W-:Y:S01]  /*1530*/  VIADD R2, R20, UR4 ;  /* 0x0000000414027c36 */ /* 0x002fe20008000000 */
[----:B------:R-:W-:-:S04]  /*1540*/  ULDC.64 UR6, c[0x0][0x218] ;  /* 0x0000860000067ab9 */ /* 0x000fc80000000a00 */
[----:B------:R-:W-:-:S05]  /*1550*/  IADD3 R2, P0, R2, UR6, RZ ;  /* 0x0000000602027c10 */ /* 0x000fca000ff1e0ff */
[----:B--2---:R-:W-:-:S05]  /*1560*/  IMAD.X R3, RZ, RZ, UR7, P0 ;  /* 0x00000007ff037e24 */ /* 0x004fca00080e06ff */
[----:B------:R-:W-:Y:S01]  /*1570*/  STG.E.U8 desc[UR12][R2.64], R19 ;  /* 0x0000001302007986 */ /* 0x000fe2000c10110c */
[----:B------:R-:W-:Y:S05]  /*1580*/  EXIT ;  /* 0x000000000000794d */ /* 0x000fea0003800000 */
        .weak           $__internal_46_$__cuda_sm20_div_u16
        .type           $__internal_46_$__cuda_sm20_div_u16,@function
        .size           $__internal_46_$__cuda_sm20_div_u16,(.L_x_22743 - $__internal_46_$__cuda_sm20_div_u16)
$__internal_46_$__cuda_sm20_div_u16:
[----:B------:R-:W0:Y:S01]  /*1590*/  I2F.U16 R23, R13 ;  /* 0x0000000d00177306 */ /* 0x000e220000101000 */
[----:B------:R-:W-:-:S07]  /*15a0*/  IMAD.MOV.U32 R22, RZ, RZ, 0x4b800000 ;  /* 0x4b800000ff167424 */ /* 0x000fce00078e00ff */
[----:B------:R-:W-:Y:S01]  /*15b0*/  I2F.U16.RZ R19, R19 ;  /* 0x0000001300137306 */ /* 0x000fe2000010d000 */
[C---:B0-----:R-:W-:Y:S02]  /*15c0*/  FSETP.GEU.AND P2, PT, |R23|.reuse, 1.175494350822287508e-38, PT ;  /* 0x008000001700780b */ /* 0x041fe40003f4e200 */
[----:B------:R-:W-:Y:S02]  /*15d0*/  FSETP.GT.AND P1, PT, |R23|, 8.50705917302346158658e+37, PT ;  /* 0x7e8000001700780b */ /* 0x000fe40003f24200 */
[----:B------:R-:W-:-:S04]  /*15e0*/  FSEL R22, R22, 1, !P2 ;  /* 0x3f80000016167808 */ /* 0x000fc80005000000 */
[----:B------:R-:W-:Y:S02]  /*15f0*/  FSEL R22, R22, 0.25, !P1 ;  /* 0x3e80000016167808 */ /* 0x000fe40004800000 */
[----:B------:R-:W-:Y:S01]  /*1600*/  ISETP.NE.U32.AND P1, PT, R13, RZ, PT ;  /* 0x000000ff0d00720c */ /* 0x000fe20003f25070 */
[----:B------:R-:W-:Y:S02]  /*1610*/  IMAD.MOV.U32 R13, RZ, RZ, 0x0 ;  /* 0x00000000ff0d7424 */ /* 0x000fe400078e00ff */
[----:B------:R-:W-:-:S06]  /*1620*/  FMUL R23, R23, R22 ;  /* 0x0000001617177220 */ /* 0x000fcc0000400000 */
[----:B------:R-:W0:Y:S02]  /*1630*/  MUFU.RCP R23, R23 ;  /* 0x0000001700177308 */ /* 0x000e240000001000 */
[----:B0-----:R-:W-:-:S04]  /*1640*/  FMUL R23, R22, R23 ;  /* 0x0000001716177220 */ /* 0x001fc80000400000 */
[----:B------:R-:W-:-:S04]  /*1650*/  VIADD R23, R23, 0x2 ;  /* 0x0000000217177836 */ /* 0x000fc80000000000 */
[----:B------:R-:W-:-:S06]  /*1660*/  FMUL.RZ R19, R19, R23 ;  /* 0x0000001713137220 */ /* 0x000fcc000040c000 */
[----:B------:R-:W0:Y:S02]  /*1670*/  F2I.U32.TRUNC.NTZ R19, R19 ;  /* 0x0000001300137305 */ /* 0x000e24000020f000 */
[----:B0-----:R-:W-:Y:S01]  /*1680*/  LOP3.LUT R19, R19, 0xffff, RZ, 0xc0, !PT ;  /* 0x0000ffff13137812 */ /* 0x001fe200078ec0ff */
[----:B------:R-:W-:Y:S01]  /*1690*/  @!P1 IMAD.MOV.U32 R19, RZ, RZ, -0x1 ;  /* 0xffffffffff139424 */ /* 0x000fe200078e00ff */
[----:B------:R-:W-:Y:S06]  /*16a0*/  RET.REL.NODEC R12 `(_ZN2at6native29vectorized_elementwise_kernelILi2ENS0_13BinaryFunctorIhhhZZZNS0_15binary_internal21div_trunc_kernel_cudaERNS_18TensorIteratorBaseEENKUlvE_clEvENKUlvE_clEvEUlhhE_EESt5arrayIPcLm3EEEEviT0_T1_) ;  /* 0xffffffe80c547950 */ /* 0x000fec0003c3ffff */
.L_x_21324:
        /* <DEDUP_REMOVED lines=13> */
.L_x_22743:


//--------------------- .text._ZN2at6native29vectorized_elementwise_kernelILi4ENS0_13BinaryFunctorIhhhZZZNS0_15binary_internal21div_trunc_kernel_cudaERNS_18TensorIteratorBaseEENKUlvE_clEvENKUlvE_clEvEUlhhE_EESt5arrayIPcLm3EEEEviT0_T1_ --------------------------
	.section	.text._ZN2at6native29vectorized_elementwise_kernelILi4ENS0_13BinaryFunctorIhhhZZZNS0_15binary_internal21div_trunc_kernel_cudaERNS_18TensorIteratorBaseEENKUlvE_clEvENKUlvE_clEvEUlhhE_EESt5arrayIPcLm3EEEEviT0_T1_,"ax",@progbits
	.align	128
        .global         _ZN2at6native29vectorized_elementwise_kernelILi4ENS0_13BinaryFunctorIhhhZZZNS0_15binary_internal21div_trunc_kernel_cudaERNS_18TensorIteratorBaseEENKUlvE_clEvENKUlvE_clEvEUlhhE_EESt5arrayIPcLm3EEEEviT0_T1_
        .type           _ZN2at6native29vectorized_elementwise_kernelILi4ENS0_13BinaryFunctorIhhhZZZNS0_15binary_internal21div_trunc_kernel_cudaERNS_18TensorIteratorBaseEENKUlvE_clEvENKUlvE_clEvEUlhhE_EESt5arrayIPcLm3EEEEviT0_T1_,@function
        .size           _ZN2at6native29vectorized_elementwise_kernelILi4ENS0_13BinaryFunctorIhhhZZZNS0_15binary_internal21div_trunc_kernel_cudaERNS_18TensorIteratorBaseEENKUlvE_clEvENKUlvE_clEvEUlhhE_EESt5arrayIPcLm3EEEEviT0_T1_,(.L_x_22744 - _ZN2at6native29vectorized_elementwise_kernelILi4ENS0_13BinaryFunctorIhhhZZZNS0_15binary_internal21div_trunc_kernel_cudaERNS_18TensorIteratorBaseEENKUlvE_clEvENKUlvE_clEvEUlhhE_EESt5arrayIPcLm3EEEEviT0_T1_)
        .other          _ZN2at6native29vectorized_elementwise_kernelILi4ENS0_13BinaryFunctorIhhhZZZNS0_15binary_internal21div_trunc_kernel_cudaERNS_18TensorIteratorBaseEENKUlvE_clEvENKUlvE_clEvEUlhhE_EESt5arrayIPcLm3EEEEviT0_T1_,@"STO_CUDA_ENTRY STV_DEFAULT"
_ZN2at6native29vectorized_elementwise_kernelILi4ENS0_13BinaryFunctorIhhhZZZNS0_15binary_internal21div_trunc_kernel_cudaERNS_18TensorIteratorBaseEENKUlvE_clEvENKUlvE_clEvEUlhhE_EESt5arrayIPcLm3EEEEviT0_T1_:
.text._ZN2at6native29vectorized_elementwise_kernelILi4ENS0_13BinaryFunctorIhhhZZZNS0_15binary_internal21div_trunc_kernel_cudaERNS_18TensorIteratorBaseEENKUlvE_clEvENKUlvE_clEvEUlhhE_EESt5arrayIPcLm3EEEEviT0_T1_:
        /* <DEDUP_REMOVED lines=23> */
[----:B------:R-:W2:Y:S04]  /*0170*/  LDG.E R6, desc[UR12][R2.64+0x200] ;  /* 0x0002000c02067981 */ /* 0x000ea8000c1e1900 */
[----:B------:R0:W3:Y:S04]  /*0180*/  LDG.E R19, desc[UR12][R2.64] ;  /* 0x0000000c02137981 */ /* 0x0000e8000c1e1900 */
[----:B------:R-:W4:Y:S04]  /*0190*/  LDG.E R13, desc[UR12][R4.64] ;  /* 0x0000000c040d7981 */ /* 0x000f28000c1e1900 */
[----:B------:R1:W5:Y:S01]  /*01a0*/  LDG.E R9, desc[UR12][R4.64+0x200] ;  /* 0x0002000c04097981 */ /* 0x000362000c1e1900 */
[----:B------:R-:W-:-:S04]  /*01b0*/  UIADD3 UR4, UP0, UR4, UR6, URZ ;  /* 0x0000000604047290 */ /* 0x000fc8000ff1e03f */
[----:B------:R-:W-:Y:S02]  /*01c0*/  UIADD3.X UR5, URZ, UR7, URZ, UP0, !UPT ;  /* 0x000000073f057290 */ /* 0x000fe400087fe43f */
[----:B------:R-:W-:-:S04]  /*01d0*/  IMAD.U32 R20, RZ, RZ, UR4 ;  /* 0x00000004ff147e24 */ /* 0x000fc8000f8e00ff */
[----:B------:R-:W-:Y:S01]  /*01e0*/  IMAD.U32 R21, RZ, RZ, UR5 ;  /* 0x00000005ff157e24 */ /* 0x000fe2000f8e00ff */
[----:B------:R-:W-:Y:S01]  /*01f0*/  MOV R12, 0x320 ;  /* 0x00000320000c7802 */ /* 0x000fe20000000f00 */
[----:B------:R-:W-:Y:S01]  /*0200*/  IMAD.WIDE R20, R7, 0x4, R20 ;  /* 0x0000000407147825 */ /* 0x000fe200078e0214 */
[C---:B--2---:R-:W-:Y:S02]  /*0210*/  PRMT R14, R6.reuse, 0x7770, RZ ;  /* 0x00007770060e7816 */ /* 0x044fe400000000ff */
[C---:B------:R-:W-:Y:S02]  /*0220*/  PRMT R11, R6.reuse, 0x7771, RZ ;  /* 0x00007771060b7816 */ /* 0x040fe400000000ff */
[C---:B------:R-:W-:Y:S02]  /*0230*/  PRMT R0, R6.reuse, 0x7772, RZ ;  /* 0x0000777206007816 */ /* 0x040fe400000000ff */
[----:B0-----:R-:W-:Y:S02]  /*0240*/  PRMT R2, R6, 0x7773, RZ ;  /* 0x0000777306027816 */ /* 0x001fe400000000ff */
[----:B---3--:R-:W-:-:S02]  /*0250*/  PRMT R17, R19, 0x7770, RZ ;  /* 0x0000777013117816 */ /* 0x008fc400000000ff */
[C---:B------:R-:W-:Y:S02]  /*0260*/  PRMT R16, R19.reuse, 0x7771, RZ ;  /* 0x0000777113107816 */ /* 0x040fe400000000ff */
[----:B------:R-:W-:Y:S02]  /*0270*/  PRMT R15, R19, 0x7772, RZ ;  /* 0x00007772130f7816 */ /* 0x000fe400000000ff */
[C---:B----4-:R-:W-:Y:S02]  /*0280*/  PRMT R3, R13.reuse, 0x7770, RZ ;  /* 0x000077700d037816 */ /* 0x050fe400000000ff */
[C---:B-1----:R-:W-:Y:S02]  /*0290*/  PRMT R4, R13.reuse, 0x7771, RZ ;  /* 0x000077710d047816 */ /* 0x042fe400000000ff */
[----:B------:R-:W-:Y:S02]  /*02a0*/  PRMT R5, R13, 0x7772, RZ ;  /* 0x000077720d057816 */ /* 0x000fe400000000ff */
[----:B-----5:R-:W-:-:S02]  /*02b0*/  PRMT R6, R9, 0x7770, RZ ;  /* 0x0000777009067816 */ /* 0x020fc400000000ff */
[C---:B------:R-:W-:Y:S02]  /*02c0*/  PRMT R7, R9.reuse, 0x7771, RZ ;  /* 0x0000777109077816 */ /* 0x040fe400000000ff */
[----:B------:R-:W-:Y:S02]  /*02d0*/  PRMT R8, R9, 0x7772, RZ ;  /* 0x0000777209087816 */ /* 0x000fe400000000ff */
[----:B------:R-:W-:Y:S02]  /*02e0*/  PRMT R19, R19, 0x7773, RZ ;  /* 0x0000777313137816 */ /* 0x000fe400000000ff */
[----:B------:R-:W-:Y:S02]  /*02f0*/  PRMT R13, R13, 0x7773, RZ ;  /* 0x000077730d0d7816 */ /* 0x000fe400000000ff */
[----:B------:R-:W-:-:S07]  /*0300*/  PRMT R9, R9, 0x7773, RZ ;  /* 0x0000777309097816 */ /* 0x000fce00000000ff */
[----:B------:R-:W-:Y:S05]  /*0310*/  CALL.REL.NOINC `($__internal_47_$__cuda_sm20_div_u16) ;  /* 0x0000001000947944 */ /* 0x000fea0003c00000 */
[----:B------:R-:W-:Y:S01]  /*0320*/  IMAD.MOV.U32 R10, RZ, RZ, R19 ;  /* 0x000000ffff0a7224 */ /* 0x000fe200078e0013 */
[----:B------:R-:W-:Y:S01]  /*0330*/  MOV R12, 0x370 ;  /* 0x00000370000c7802 */ /* 0x000fe20000000f00 */
[----:B------:R-:W-:Y:S02]  /*0340*/  IMAD.MOV.U32 R19, RZ, RZ, R15 ;  /* 0x000000ffff137224 */ /* 0x000fe400078e000f */
[----:B------:R-:W-:-:S07]  /*0350*/  IMAD.MOV.U32 R13, RZ, RZ, R5 ;  /* 0x000000ffff0d7224 */ /* 0x000fce00078e0005 */
        /* <DEDUP_REMOVED lines=11> */
[----:B------:R-:W-:Y:S01]  /*0410*/  PRMT R4, R4, 0x7604, R19 ;  /* 0x0000760404047816 */ /* 0x000fe20000000013 */
[----:B------:R-:W-:Y:S01]  /*0420*/  IMAD.MOV.U32 R19, RZ, RZ, R2 ;  /* 0x000000ffff137224 */ /* 0x000fe200078e0002 */
[----:B------:R-:W-:Y:S01]  /*0430*/  MOV R12, 0x490 ;  /* 0x00000490000c7802 */ /* 0x000fe20000000f00 */
[----:B------:R-:W-:Y:S01]  /*0440*/  IMAD.MOV.U32 R13, RZ, RZ, R9 ;  /* 0x000000ffff0d7224 */ /* 0x000fe200078e0009 */
[----:B------:R-:W-:-:S04]  /*0450*/  PRMT R5, R5, 0x7054, R4 ;  /* 0x0000705405057816 */ /* 0x000fc80000000004 */
[----:B------:R-:W-:-:S05]  /*0460*/  PRMT R5, R10, 0x654, R5 ;  /* 0x000006540a057816 */ /* 0x000fca0000000005 */
[----:B------:R0:W-:Y:S02]  /*0470*/  STG.E desc[UR12][R20.64], R5 ;  /* 0x0000000514007986 */ /* 0x0001e4000c10190c */
[----:B0-----:R-:W-:Y:S05]  /*0480*/  CALL.REL.NOINC `($__internal_47_$__cuda_sm20_div_u16) ;  /* 0x0000001000387944 */ /* 0x001fea0003c00000 */
        /* <DEDUP_REMOVED lines=15> */
[----:B------:R-:W-:-:S04]  /*0580*/  PRMT R3, R4, 0x7604, R19 ;  /* 0x0000760404037816 */ /* 0x000fc80000000013 */
[----:B------:R-:W-:-:S04]  /*0590*/  PRMT R3, R0, 0x7054, R3 ;  /* 0x0000705400037816 */ /* 0x000fc80000000003 */
[----:B------:R-:W-:-:S05]  /*05a0*/  PRMT R3, R2, 0x654, R3 ;  /* 0x0000065402037816 */ /* 0x000fca0000000003 */
[----:B------:R-:W-:Y:S01]  /*05b0*/  STG.E desc[UR12][R20.64+0x200], R3 ;  /* 0x0002000314007986 */ /* 0x000fe2000c10190c */
[----:B------:R-:W-:Y:S05]  /*05c0*/  EXIT ;  /* 0x000000000000794d */ /* 0x000fea0003800000 */
.L_x_21325:
        /* <DEDUP_REMOVED lines=110> */
[----:B------:R-:W-:Y:S05]  /*0cb0*/  CALL.REL.NOINC `($__internal_47_$__cuda_sm20_div_u16) ;  /* 0x00000008002c7944 */ /* 0x000fea0003c00000 */
[----:B------:R-:W-:-:S07]  /*0cc0*/  IMAD.MOV.U32 R17, RZ, RZ, R19 ;  /* 0x000000ffff117224 */ /* 0x000fce00078e0013 */
.L_x_21327:
[----:B------:R-:W-:Y:S05]  /*0cd0*/  BSYNC B0 ;  /* 0x0000000000007941 */ /* 0x000fea0003800000 */
.L_x_21326:
[----:B0-----:R-:W-:Y:S01]  /*0ce0*/  VIADD R18, R20, 0x80 ;  /* 0x0000008014127836 */ /* 0x001fe20000000000 */
[----:B------:R-:W-:Y:S04]  /*0cf0*/  BSSY B0, `(.L_x_21328) ;  /* 0x0000008000007945 */ /* 0x000fe80003800000 */
[----:B------:R-:W-:-:S13]  /*0d00*/  ISETP.GE.AND P1, PT, R18, R21, PT ;  /* 0x000000151200720c */ /* 0x000fda0003f26270 */
[----:B------:R-:W-:Y:S05]  /*0d10*/  @P1 BRA `(.L_x_21329) ;  /* 0x0000000000141947 */ /* 0x000fea0003800000 */
[----:B-----5:R-:W-:Y:S02]  /*0d20*/  LOP3.LUT R13, R8, 0xff, RZ, 0xc0, !PT ;  /* 0x000000ff080d7812 */ /* 0x020fe400078ec0ff */
[----:B------:R-:W-:Y:S02]  /*0d30*/  LOP3.LUT R19, R9, 0xff, RZ, 0xc0, !PT ;  /* 0x000000ff09137812 */ /* 0x000fe400078ec0ff */
[----:B------:R-:W-:-:S07]  /*0d40*/  MOV R12, 0xd60 ;  /* 0x00000d60000c7802 */ /* 0x000fce0000000f00 */
[----:B------:R-:W-:Y:S05]  /*0d50*/  CALL.REL.NOINC `($__internal_47_$__cuda_sm20_div_u16) ;  /* 0x0000000800047944 */ /* 0x000fea0003c00000 */
[----:B------:R-:W-:-:S07]  /*0d60*/  IMAD.MOV.U32 R8, RZ, RZ, R19 ;  /* 0x000000ffff087224 */ /* 0x000fce00078e0013 */
.L_x_21329:
[----:B------:R-:W-:Y:S05]  /*0d70*/  BSYNC B0 ;  /* 0x0000000000007941 */ /* 0x000fea0003800000 */
.L_x_21328:
[----:B------:R-:W-:Y:S01]  /*0d80*/  VIADD R12, R20, 0x100 ;  /* 0x00000100140c7836 */ /* 0x000fe20000000000 */
        /* <DEDUP_REMOVED lines=8> */
.L_x_21331:
[----:B------:R-:W-:Y:S05]  /*0e10*/  BSYNC B0 ;  /* 0x0000000000007941 */ /* 0x000fea0003800000 */
.L_x_21330:
        /* <DEDUP_REMOVED lines=9> */
.L_x_21333:
[----:B------:R-:W-:Y:S05]  /*0eb0*/  BSYNC B0 ;  /* 0x0000000000007941 */ /* 0x000fea0003800000 */
.L_x_21332:
        /* <DEDUP_REMOVED lines=9> */
.L_x_21335:
[----:B------:R-:W-:Y:S05]  /*0f50*/  BSYNC B0 ;  /* 0x0000000000007941 */ /* 0x000fea0003800000 */
.L_x_21334:
        /* <DEDUP_REMOVED lines=9> */
.L_x_21337:
[----:B------:R-:W-:Y:S05]  /*0ff0*/  BSYNC B0 ;  /* 0x0000000000007941 */ /* 0x000fea0003800000 */
.L_x_21336:
[----:B-----5:R-:W-:Y:S01]  /*1000*/  VIADD R10, R20, 0x300 ;  /* 0x00000300140a7836 */ /* 0x020fe20000000000 */
[----:B------:R-:W-:Y:S04]  /*1010*/  BSSY B0, `(.L_x_21338) ;  /* 0x0000008000007945 */ /* 0x000fe80003800000 */
[----:B------:R-:W-:-:S13]  /*1020*/  ISETP.GE.AND P1, PT, R10, R21, PT ;  /* 0x000000150a00720c */ /* 0x000fda0003f26270 */
[----:B------:R-:W-:Y:S05]  /*1030*/  @P1 BRA `(.L_x_21339) ;  /* 0x0000000000141947 */ /* 0x000fea0003800000 */
[----:B------:R-:W-:Y:S02]  /*1040*/  LOP3.LUT R13, R14, 0xff, RZ, 0xc0, !PT ;  /* 0x000000ff0e0d7812 */ /* 0x000fe400078ec0ff */
[----:B------:R-:W-:Y:S02]  /*1050*/  LOP3.LUT R19, R11, 0xff, RZ, 0xc0, !PT ;  /* 0x000000ff0b137812 */ /* 0x000fe400078ec0ff */
[----:B------:R-:W-:-:S07]  /*1060*/  MOV R12, 0x1080 ;  /* 0x00001080000c7802 */ /* 0x000fce0000000f00 */
[----:B------:R-:W-:Y:S05]  /*1070*/  CALL.REL.NOINC `($__internal_47_$__cuda_sm20_div_u16) ;  /* 0x00000004003c7944 */ /* 0x000fea0003c00000 */
[----:B------:R-:W-:-:S07]  /*1080*/  IMAD.MOV.U32 R3, RZ, RZ, R19 ;  /* 0x000000ffff037224 */ /* 0x000fce00078e0013 */
.L_x_21339:
[----:B------:R-:W-:Y:S05]  /*1090*/  BSYNC B0 ;  /* 0x0000000000007941 */ /* 0x000fea0003800000 */
.L_x_21338:
[----:B------:R-:W-:Y:S01]  /*10a0*/  VIADD R10, R20, 0x380 ;  /* 0x00000380140a7836 */ /* 0x000fe20000000000 */
[----:B------:R-:W-:Y:S04]  /*10b0*/  BSSY B0, `(.L_x_21340) ;  /* 0x0000007000007945 */ /* 0x000fe80003800000 */
[----:B------:R-:W-:-:S13]  /*10c0*/  ISETP.GE.AND P1, PT, R10, R21, PT ;  /* 0x000000150a00720c */ /* 0x000fda0003f26270 */
[----:B------:R-:W-:Y:S05]  /*10d0*/  @P1 BRA `(.L_x_21341) ;  /* 0x0000000000101947 */ /* 0x000fea0003800000 */
[----:B------:R-:W-:Y:S02]  /*10e0*/  LOP3.LUT R13, R16, 0xff, RZ, 0xc0, !PT ;  /* 0x000000ff100d7812 */ /* 0x000fe400078ec0ff */
[----:B------:R-:W-:Y:S02]  /*10f0*/  LOP3.LUT R19, R15, 0xff, RZ, 0xc0, !PT ;  /* 0x000000ff0f137812 */ /* 0x000fe400078ec0ff */
[----:B------:R-:W-:-:S07]  /*1100*/  MOV R12, 0x1120 ;  /* 0x00001120000c7802 */ /* 0x000fce0000000f00 */
[----:B------:R-:W-:Y:S05]  /*1110*/  CALL.REL.NOINC `($__internal_47_$__cuda_sm20_div_u16) ;  /* 0x0000000400147944 */ /* 0x000fea0003c00000 */
.L_x_21341:
[----:B------:R-:W-:Y:S05]  /*1120*/  BSYNC B0 ;  /* 0x0000000000007941 */ /* 0x000fea0003800000 */
.L_x_21340:
        /* <DEDUP_REMOVED lines=25> */
.L_x_21344:
        /* <DEDUP_REMOVED lines=8> */
.L_x_21345:
        /* <DEDUP_REMOVED lines=8> */
.L_x_21346:
        /* <DEDUP_REMOVED lines=9> */
.L_x_21347:
[----:B------:R-:W-:Y:S05]  /*1450*/  BSYNC B1 ;  /* 0x0000000000017941 */ /* 0x000fea0003800000 */
.L_x_21343:
[----:B------:R-:W-:-:S13]  /*1460*/  ISETP.GE.AND P0, PT, R20, R21, PT ;  /* 0x000000151400720c */ /* 0x000fda0003f06270 */
[----:B01----:R-:W0:Y:S01]  /*1470*/  @!P0 LDC.64 R6, c[0x0][0x218] ;  /* 0x00008600ff068b82 */ /* 0x003e220000000a00 */
[C---:B--2---:R-:W-:Y:S02]  /*1480*/  @!P0 VIADD R5, R20.reuse, UR4 ;  /* 0x0000000414058c36 */ /* 0x044fe40008000000 */
[----:B------:R-:W-:-:S03]  /*1490*/  @!P0 VIADD R20, R20, 0x80 ;  /* 0x0000008014148836 */ /* 0x000fc60000000000 */
[----:B0-----:R-:W-:-:S05]  /*14a0*/  @!P0 IADD3 R4, P1, R5, R6, RZ ;  /* 0x0000000605048210 */ /* 0x001fca0007f3e0ff */
[----:B------:R-:W-:-:S05]  /*14b0*/  @!P0 IMAD.X R5, RZ, RZ, R7, P1 ;  /* 0x000000ffff058224 */ /* 0x000fca00008e0607 */
[----:B------:R2:W-:Y:S03]  /*14c0*/  @!P0 STG.E.U8 desc[UR12][R4.64], R3 ;  /* 0x0000000304008986 */ /* 0x0005e6000c10110c */
.L_x_21348:
[----:B------:R-:W-:Y:S05]  /*14d0*/  BSYNC B0 ;  /* 0x0000000000007941 */ /* 0x000fea0003800000 */
.L_x_21342:
        /* <DEDUP_REMOVED lines=9> */
        .weak           $__internal_47_$__cuda_sm20_div_u16
        .type           $__internal_47_$__cuda_sm20_div_u16,@function
        .size           $__internal_47_$__cuda_sm20_div_u16,(.L_x_22744 - $__internal_47_$__cuda_sm20_div_u16)
$__internal_47_$__cuda_sm20_div_u16:
        /* <DEDUP_REMOVED lines=17> */
[----:B------:R-:W-:Y:S06]  /*1680*/  RET.REL.NODEC R12 `(_ZN2at6native29vectorized_elementwise_kernelILi4ENS0_13BinaryFunctorIhhhZZZNS0_15binary_internal21div_trunc_kernel_cudaERNS_18TensorIteratorBaseEENKUlvE_clEvENKUlvE_clEvEUlhhE_EESt5arrayIPcLm3EEEEviT0_T1_) ;  /* 0xffffffe80c5c7950 */ /* 0x000fec0003c3ffff */
.L_x_21349:
        /* <DEDUP_REMOVED lines=15> */
.L_x_22744:


//--------------------- .text._ZN2at6native29vectorized_elementwise_kernelILi8ENS0_13BinaryFunctorIhhhZZZNS0_15binary_internal21div_trunc_kernel_cudaERNS_18TensorIteratorBaseEENKUlvE_clEvENKUlvE_clEvEUlhhE_EESt5arrayIPcLm3EEEEviT0_T1_ --------------------------
	.section	.text._ZN2at6native29vectorized_elementwise_kernelILi8ENS0_13BinaryFunctorIhhhZZZNS0_15binary_internal21div_trunc_kernel_cudaERNS_18TensorIteratorBaseEENKUlvE_clEvENKUlvE_clEvEUlhhE_EESt5arrayIPcLm3EEEEviT0_T1_,"ax",@progbits
	.align	128
        .global         _ZN2at6native29vectorized_elementwise_kernelILi8ENS0_13BinaryFunctorIhhhZZZNS0_15binary_internal21div_trunc_kernel_cudaERNS_18TensorIteratorBaseEENKUlvE_clEvENKUlvE_clEvEUlhhE_EESt5arrayIPcLm3EEEEviT0_T1_
        .type           _ZN2at6native29vectorized_elementwise_kernelILi8ENS0_13BinaryFunctorIhhhZZZNS0_15binary_internal21div_trunc_kernel_cudaERNS_18TensorIteratorBaseEENKUlvE_clEvENKUlvE_clEvEUlhhE_EESt5arrayIPcLm3EEEEviT0_T1_,@function
        .size           _ZN2at6native29vectorized_elementwise_kernelILi8ENS0_13BinaryFunctorIhhhZZZNS0_15binary_internal21div_trunc_kernel_cudaERNS_18TensorIteratorBaseEENKUlvE_clEvENKUlvE_clEvEUlhhE_EESt5arrayIPcLm3EEEEviT0_T1_,(.L_x_22745 - _ZN2at6native29vectorized_elementwise_kernelILi8ENS0_13BinaryFunctorIhhhZZZNS0_15binary_internal21div_trunc_kernel_cudaERNS_18TensorIteratorBaseEENKUlvE_clEvENKUlvE_clEvEUlhhE_EESt5arrayIPcLm3EEEEviT0_T1_)
        .other          _ZN2at6native29vectorized_elementwise_kernelILi8ENS0_13BinaryFunctorIhhhZZZNS0_15binary_internal21div_trunc_kernel_cudaERNS_18TensorIteratorBaseEENKUlvE_clEvENKUlvE_clEvEUlhhE_EESt5arrayIPcLm3EEEEviT0_T1_,@"STO_CUDA_ENTRY STV_DEFAULT"
_ZN2at6native29vectorized_elementwise_kernelILi8ENS0_13BinaryFunctorIhhhZZZNS0_15binary_internal21div_trunc_kernel_cudaERNS_18TensorIteratorBaseEENKUlvE_clEvENKUlvE_clEvEUlhhE_EESt5arrayIPcLm3EEEEviT0_T1_:
.text._ZN2at6native29vectorized_elementwise_kernelILi8ENS0_13BinaryFunctorIhhhZZZNS0_15binary_internal21div_trunc_kernel_cudaERNS_18TensorIteratorBaseEENKUlvE_clEvENKUlvE_clEvEUlhhE_EESt5arrayIPcLm3EEEEviT0_T1_:
        /* <DEDUP_REMOVED lines=22> */
[----:B------:R-:W-:Y:S02]  /*0160*/  IMAD.WIDE.U32 R2, R7, 0x8, R2 ;  /* 0x0000000807027825 */ /* 0x000fe400078e0002 */
[----:B------:R-:W2:Y:S04]  /*0170*/  LDG.E.64 R4, desc[UR12][R4.64] ;  /* 0x0000000c04047981 */ /* 0x000ea8000c1e1b00 */
[----:B------:R-:W3:Y:S01]  /*0180*/  LDG.E.64 R2, desc[UR12][R2.64] ;  /* 0x0000000c02027981 */ /* 0x000ee2000c1e1b00 */
[----:B------:R-:W-:-:S04]  /*0190*/  UIADD3 UR4, UP0, UR4, UR6, URZ ;  /* 0x0000000604047290 */ /* 0x000fc8000ff1e03f */
[----:B------:R-:W-:Y:S02]  /*01a0*/  UIADD3.X UR5, URZ, UR7, URZ, UP0, !UPT ;  /* 0x000000073f057290 */ /* 0x000fe400087fe43f */
[----:B------:R-:W-:-:S04]  /*01b0*/  IMAD.U32 R20, RZ, RZ, UR4 ;  /* 0x00000004ff147e24 */ /* 0x000fc8000f8e00ff */
[----:B------:R-:W-:Y:S02]  /*01c0*/  IMAD.U32 R21, RZ, RZ, UR5 ;  /* 0x00000005ff157e24 */ /* 0x000fe4000f8e00ff */
[----:B------:R-:W-:Y:S01]  /*01d0*/  IMAD.WIDE R20, R7, 0x8, R20 ;  /* 0x0000000807147825 */ /* 0x000fe200078e0214 */
[C---:B--2---:R-:W-:Y:S02]  /*01e0*/  LOP3.LUT R17, R4.reuse, 0xffff, RZ, 0xc0, !PT ;  /* 0x0000ffff04117812 */ /* 0x044fe400078ec0ff */
[C---:B------:R-:W-:Y:S02]  /*01f0*/  PRMT R16, R4.reuse, 0x7632, R16 ;  /* 0x0000763204107816 */ /* 0x040fe40000000010 */
[C---:B------:R-:W-:Y:S02]  /*0200*/  LOP3.LUT R19, R4.reuse, 0xff, RZ, 0xc0, !PT ;  /* 0x000000ff04137812 */ /* 0x040fe400078ec0ff */
[----:B------:R-:W-:Y:S02]  /*0210*/  PRMT R15, R4, 0x7732, RZ ;  /* 0x00007732040f7816 */ /* 0x000fe400000000ff */
[----:B------:R-:W-:-:S02]  /*0220*/  LOP3.LUT R11, R5, 0xffff, RZ, 0xc0, !PT ;  /* 0x0000ffff050b7812 */ /* 0x000fc400078ec0ff */
[C---:B------:R-:W-:Y:S02]  /*0230*/  PRMT R4, R5.reuse, 0x7632, R4 ;  /* 0x0000763205047816 */ /* 0x040fe40000000004 */
[C---:B------:R-:W-:Y:S02]  /*0240*/  LOP3.LUT R14, R5.reuse, 0xff, RZ, 0xc0, !PT ;  /* 0x000000ff050e7812 */ /* 0x040fe400078ec0ff */
[----:B------:R-:W-:Y:S02]  /*0250*/  PRMT R7, R5, 0x7732, RZ ;  /* 0x0000773205077816 */ /* 0x000fe400000000ff */
[C---:B---3--:R-:W-:Y:S02]  /*0260*/  PRMT R5, R2.reuse, 0x7632, R5 ;  /* 0x0000763202057816 */ /* 0x048fe40000000005 */
[C---:B------:R-:W-:Y:S02]  /*0270*/  LOP3.LUT R8, R2.reuse, 0xffff, RZ, 0xc0, !PT ;  /* 0x0000ffff02087812 */ /* 0x040fe400078ec0ff */
[----:B------:R-:W-:-:S02]  /*0280*/  PRMT R10, R2, 0x7732, RZ ;  /* 0x00007732020a7816 */ /* 0x000fc400000000ff */
[C---:B------:R-:W-:Y:S02]  /*0290*/  LOP3.LUT R9, R3.reuse, 0xffff, RZ, 0xc0, !PT ;  /* 0x0000ffff03097812 */ /* 0x040fe400078ec0ff */
[C---:B------:R-:W-:Y:S02]  /*02a0*/  PRMT R12, R3.reuse, 0x7732, RZ ;  /* 0x00007732030c7816 */ /* 0x040fe400000000ff */
[----:B------:R-:W-:Y:S02]  /*02b0*/  LOP3.LUT R13, R2, 0xff, RZ, 0xc0, !PT ;  /* 0x000000ff020d7812 */ /* 0x000fe400078ec0ff */
[----:B------:R-:W-:Y:S02]  /*02c0*/  LOP3.LUT R2, R4, 0xff, RZ, 0xc0, !PT ;  /* 0x000000ff04027812 */ /* 0x000fe400078ec0ff */
[C---:B------:R-:W-:Y:S02]  /*02d0*/  PRMT R6, R3.reuse, 0x7632, R6 ;  /* 0x0000763203067816 */ /* 0x040fe40000000006 */
[----:B------:R-:W-:-:S02]  /*02e0*/  LOP3.LUT R0, R3, 0xff, RZ, 0xc0, !PT ;  /* 0x000000ff03007812 */ /* 0x000fc400078ec0ff */
[----:B------:R-:W-:Y:S02]  /*02f0*/  LOP3.LUT R4, R5, 0xff, RZ, 0xc0, !PT ;  /* 0x000000ff05047812 */ /* 0x000fe400078ec0ff */
[----:B------:R-:W-:Y:S01]  /*0300*/  SHF.R.U32.HI R3, RZ, 0x8, R8 ;  /* 0x00000008ff037819 */ /* 0x000fe20000011608 */
[----:B------:R-:W-:Y:S01]  /*0310*/  IMAD.MOV.U32 R8, RZ, RZ, R10 ;  /* 0x000000ffff087224 */ /* 0x000fe200078e000a */
[----:B------:R-:W-:Y:S01]  /*0320*/  SHF.R.U32.HI R5, RZ, 0x8, R9 ;  /* 0x00000008ff057819 */ /* 0x000fe20000011609 */
[----:B------:R-:W-:Y:S01]  /*0330*/  IMAD.MOV.U32 R9, RZ, RZ, R12 ;  /* 0x000000ffff097224 */ /* 0x000fe200078e000c */
[----:B------:R-:W-:Y:S02]  /*0340*/  SHF.R.U32.HI R17, RZ, 0x8, R17 ;  /* 0x00000008ff117819 */ /* 0x000fe40000011611 */
[----:B------:R-:W-:Y:S02]  /*0350*/  LOP3.LUT R16, R16, 0xff, RZ, 0xc0, !PT ;  /* 0x000000ff10107812 */ /* 0x000fe400078ec0ff */
[----:B------:R-:W-:-:S02]  /*0360*/  SHF.R.U32.HI R11, RZ, 0x8, R11 ;  /* 0x00000008ff0b7819 */ /* 0x000fc4000001160b */
[----:B------:R-:W-:Y:S02]  /*0370*/  LOP3.LUT R6, R6, 0xff, RZ, 0xc0, !PT ;  /* 0x000000ff06067812 */ /* 0x000fe400078ec0ff */
[----:B------:R-:W-:Y:S02]  /*0380*/  SHF.R.U32.HI R15, RZ, 0x8, R15 ;  /* 0x00000008ff0f7819 */ /* 0x000fe4000001160f */
[----:B------:R-:W-:Y:S02]  /*0390*/  SHF.R.U32.HI R7, RZ, 0x8, R7 ;  /* 0x00000008ff077819 */ /* 0x000fe40000011607 */
[----:B------:R-:W-:Y:S02]  /*03a0*/  SHF.R.U32.HI R8, RZ, 0x8, R8 ;  /* 0x00000008ff087819 */ /* 0x000fe40000011608 */
[----:B------:R-:W-:Y:S02]  /*03b0*/  SHF.R.U32.HI R9, RZ, 0x8, R9 ;  /* 0x00000008ff097819 */ /* 0x000fe40000011609 */
[----:B------:R-:W-:-:S07]  /*03c0*/  MOV R12, 0x3e0 ;  /* 0x000003e0000c7802 */ /* 0x000fce0000000f00 */
[----:B------:R-:W-:Y:S05]  /*03d0*/  CALL.REL.NOINC `($__internal_48_$__cuda_sm20_div_u16) ;  /* 0x0000001000987944 */ /* 0x000fea0003c00000 */
[----:B------:R-:W-:Y:S01]  /*03e0*/  IMAD.MOV.U32 R10, RZ, RZ, R19 ;  /* 0x000000ffff0a7224 */ /* 0x000fe200078e0013 */
[----:B------:R-:W-:Y:S02]  /*03f0*/  LOP3.LUT R19, R17, 0xffff, RZ, 0xc0, !PT ;  /* 0x0000ffff11137812 */ /* 0x000fe400078ec0ff */
[----:B------:R-:W-:Y:S02]  /*0400*/  LOP3.LUT R13, R3, 0xffff, RZ, 0xc0, !PT ;  /* 0x0000ffff030d7812 */ /* 0x000fe400078ec0ff */
[----:B------:R-:W-:-:S07]  /*0410*/  MOV R12, 0x430 ;  /* 0x00000430000c7802 */ /* 0x000fce0000000f00 */
[----:B------:R-:W-:Y:S05]  /*0420*/  CALL.REL.NOINC `($__internal_48_$__cuda_sm20_div_u16) ;  /* 0x0000001000847944 */ /* 0x000fea0003c00000 */
[----:B------:R-:W-:Y:S01]  /*0430*/  IMAD.SHL.U32 R3, R19, 0x100, RZ ;  /* 0x0000010013037824 */ /* 0x000fe200078e00ff */
[----:B------:R-:W-:Y:S01]  /*0440*/  MOV R12, 0x480 ;  /* 0x00000480000c7802 */ /* 0x000fe20000000f00 */
[----:B------:R-:W-:Y:S02]  /*0450*/  IMAD.MOV.U32 R19, RZ, RZ, R16 ;  /* 0x000000ffff137224 */ /* 0x000fe400078e0010 */
[----:B------:R-:W-:-:S07]  /*0460*/  IMAD.MOV.U32 R13, RZ, RZ, R4 ;  /* 0x000000ffff0d7224 */ /* 0x000fce00078e0004 */
        /* <DEDUP_REMOVED lines=27> */
[----:B------:R-:W-:Y:S02]  /*0620*/  LOP3.LUT R5, R0, R5, RZ, 0xfc, !PT ;  /* 0x0000000500057212 */ /* 0x000fe400078efcff */
[----:B------:R-:W-:Y:S02]  /*0630*/  LOP3.LUT R4, R4, R8, RZ, 0xfc, !PT ;  /* 0x0000000804047212 */ /* 0x000fe400078efcff */
[----:B------:R-:W-:Y:S02]  /*0640*/  LOP3.LUT R3, R10, R3, RZ, 0xfc, !PT ;  /* 0x000000030a037212 */ /* 0x000fe400078efcff */
[----:B------:R-:W-:Y:S02]  /*0650*/  LOP3.LUT R2, R2, R7, RZ, 0xfc, !PT ;  /* 0x0000000702027212 */ /* 0x000fe400078efcff */
[----:B------:R-:W-:Y:S02]  /*0660*/  PRMT R4, R3, 0x5410, R4 ;  /* 0x0000541003047816 */ /* 0x000fe40000000004 */
[----:B------:R-:W-:-:S05]  /*0670*/  PRMT R5, R5, 0x5410, R2 ;  /* 0x0000541005057816 */ /* 0x000fca0000000002 */
[----:B------:R-:W-:Y:S01]  /*0680*/  STG.E.64 desc[UR12][R20.64], R4 ;  /* 0x0000000414007986 */ /* 0x000fe2000c101b0c */
[----:B------:R-:W-:Y:S05]  /*0690*/  EXIT ;  /* 0x000000000000794d */ /* 0x000fea0003800000 */
.L_x_21350:
        /* <DEDUP_REMOVED lines=110> */
[----:B------:R-:W-:Y:S05]  /*0d80*/  CALL.REL.NOINC `($__internal_48_$__cuda_sm20_div_u16) ;  /* 0x00000008002c7944 */ /* 0x000fea0003c00000 */
[----:B------:R-:W-:-:S07]  /*0d90*/  IMAD.MOV.U32 R17, RZ, RZ, R19 ;  /* 0x000000ffff117224 */ /* 0x000fce00078e0013 */
.L_x_21352:
[----:B------:R-:W-:Y:S05]  /*0da0*/  BSYNC B0 ;  /* 0x0000000000007941 */ /* 0x000fea0003800000 */
.L_x_21351:
[----:B0-----:R-:W-:Y:S01]  /*0db0*/  VIADD R18, R20, 0x80 ;  /* 0x0000008014127836 */ /* 0x001fe20000000000 */
[----:B------:R-:W-:Y:S04]  /*0dc0*/  BSSY B0, `(.L_x_21353) ;  /* 0x0000008000007945 */ /* 0x000fe80003800000 */
[----:B------:R-:W-:-:S13]  /*0dd0*/  ISETP.GE.AND P1, PT, R18, R21, PT ;  /* 0x000000151200720c */ /* 0x000fda0003f26270 */
[----:B------:R-:W-:Y:S05]  /*0de0*/  @P1 BRA `(.L_x_21354) ;  /* 0x0000000000141947 */ /* 0x000fea0003800000 */
[----:B-----5:R-:W-:Y:S02]  /*0df0*/  LOP3.LUT R13, R8, 0xff, RZ, 0xc0, !PT ;  /* 0x000000ff080d7812 */ /* 0x020fe400078ec0ff */
[----:B------:R-:W-:Y:S02]  /*0e00*/  LOP3.LUT R19, R9, 0xff, RZ, 0xc0, !PT ;  /* 0x000000ff09137812 */ /* 0x000fe400078ec0ff */
[----:B------:R-:W-:-:S07]  /*0e10*/  MOV R12, 0xe30 ;  /* 0x00000e30000c7802 */ /* 0x000fce0000000f00 */
[----:B------:R-:W-:Y:S05]  /*0e20*/  CALL.REL.NOINC `($__internal_48_$__cuda_sm20_div_u16) ;  /* 0x0000000800047944 */ /* 0x000fea0003c00000 */
[----:B------:R-:W-:-:S07]  /*0e30*/  IMAD.MOV.U32 R8, RZ, RZ, R19 ;  /* 0x000000ffff087224 */ /* 0x000fce00078e0013 */
.L_x_21354:
[----:B------:R-:W-:Y:S05]  /*0e40*/  BSYNC B0 ;  /* 0x0000000000007941 */ /* 0x000fea0003800000 */
.L_x_21353:
[----:B------:R-:W-:Y:S01]  /*0e50*/  VIADD R12, R20, 0x100 ;  /* 0x00000100140c7836 */ /* 0x000fe20000000000 */
        /* <DEDUP_REMOVED lines=8> */
.L_x_21356:
[----:B------:R-:W-:Y:S05]  /*0ee0*/  BSYNC B0 ;  /* 0x0000000000007941 */ /* 0x000fea0003800000 */
.L_x_21355:
        /* <DEDUP_REMOVED lines=9> */
.L_x_21358:
[----:B------:R-:W-:Y:S05]  /*0f80*/  BSYNC B0 ;  /* 0x0000000000007941 */ /* 0x000fea0003800000 */
.L_x_21357:
        /* <DEDUP_REMOVED lines=9> */
.L_x_21360:
[----:B------:R-:W-:Y:S05]  /*1020*/  BSYNC B0 ;  /* 0x0000000000007941 */ /* 0x000fea0003800000 */
.L_x_21359:
        /* <DEDUP_REMOVED lines=9> */
.L_x_21362:
[----:B------:R-:W-:Y:S05]  /*10c0*/  BSYNC B0 ;  /* 0x0000000000007941 */ /* 0x000fea0003800000 */
.L_x_21361:
[----:B-----5:R-:W-:Y:S01]  /*10d0*/  VIADD R10, R20, 0x300 ;  /* 0x00000300140a7836 */ /* 0x020fe20000000000 */
[----:B------:R-:W-:Y:S04]  /*10e0*/  BSSY B0, `(.L_x_21363) ;  /* 0x0000008000007945 */ /* 0x000fe80003800000 */
[----:B------:R-:W-:-:S13]  /*10f0*/  ISETP.GE.AND P1, PT, R10, R21, PT ;  /* 0x000000150a00720c */ /* 0x000fda0003f26270 */
[----:B------:R-:W-:Y:S05]  /*1100*/  @P1 BRA `(.L_x_21364) ;  /* 0x0000000000141947 */ /* 0x000fea0003800000 */
[----:B------:R-:W-:Y:S02]  /*1110*/  LOP3.LUT R13, R14, 0xff, RZ, 0xc0, !PT ;  /* 0x000000ff0e0d7812 */ /* 0x000fe400078ec0ff */
[----:B------:R-:W-:Y:S02]  /*1120*/  LOP3.LUT R19, R11, 0xff, RZ, 0xc0, !PT ;  /* 0x000000ff0b137812 */ /* 0x000fe400078ec0ff */
[----:B------:R-:W-:-:S07]  /*1130*/  MOV R12, 0x1150 ;  /* 0x00001150000c7802 */ /* 0x000fce0000000f00 */
[----:B------:R-:W-:Y:S05]  /*1140*/  CALL.REL.NOINC `($__internal_48_$__cuda_sm20_div_u16) ;  /* 0x00000004003c7944 */ /* 0x000fea0003c00000 */
[----:B------:R-:W-:-:S07]  /*1150*/  IMAD.MOV.U32 R3, RZ, RZ, R19 ;  /* 0x000000ffff037224 */ /* 0x000fce00078e0013 */
.L_x_21364:
[----:B------:R-:W-:Y:S05]  /*1160*/  BSYNC B0 ;  /* 0x0000000000007941 */ /* 0x000fea0003800000 */
.L_x_21363:
[----:B------:R-:W-:Y:S01]  /*1170*/  VIADD R10, R20, 0x380 ;  /* 0x00000380140a7836 */ /* 0x000fe20000000000 */
[----:B------:R-:W-:Y:S04]  /*1180*/  BSSY B0, `(.L_x_21365) ;  /* 0x0000007000007945 */ /* 0x000fe80003800000 */
[----:B------:R-:W-:-:S13]  /*1190*/  ISETP.GE.AND P1, PT, R10, R21, PT ;  /* 0x000000150a00720c */ /* 0x000fda0003f26270 */
[----:B------:R-:W-:Y:S05]  /*11a0*/  @P1 BRA `(.L_x_21366) ;  /* 0x0000000000101947 */ /* 0x000fea0003800000 */
[----:B------:R-:W-:Y:S02]  /*11b0*/  LOP3.LUT R13, R16, 0xff, RZ, 0xc0, !PT ;  /* 0x000000ff100d7812 */ /* 0x000fe400078ec0ff */
[----:B------:R-:W-:Y:S02]  /*11c0*/  LOP3.LUT R19, R15, 0xff, RZ, 0xc0, !PT ;  /* 0x000000ff0f137812 */ /* 0x000fe400078ec0ff */
[----:B------:R-:W-:-:S07]  /*11d0*/  MOV R12, 0x11f0 ;  /* 0x000011f0000c7802 */ /* 0x000fce0000000f00 */
[----:B------:R-:W-:Y:S05]  /*11e0*/  CALL.REL.NOINC `($__internal_48_$__cuda_sm20_div_u16) ;  /* 0x0000000400147944 */ /* 0x000fea0003c00000 */
.L_x_21366:
[----:B------:R-:W-:Y:S05]  /*11f0*/  BSYNC B0 ;  /* 0x0000000000007941 */ /* 0x000fea0003800000 */
.L_x_21365:
        /* <DEDUP_REMOVED lines=25> */
.L_x_21369:
        /* <DEDUP_REMOVED lines=8> */
.L_x_21370:
        /* <DEDUP_REMOVED lines=8> */
.L_x_21371:
        /* <DEDUP_REMOVED lines=9> */
.L_x_21372:
[----:B------:R-:W-:Y:S05]  /*1520*/  BSYNC B1 ;  /* 0x0000000000017941 */ /* 0x000fea0003800000 */
.L_x_21368:
[----:B------:R-:W-:-:S13]  /*1530*/  ISETP.GE.AND P0, PT, R20, R21, PT ;  /* 0x000000151400720c */ /* 0x000fda0003f06270 */
[----:B01----:R-:W0:Y:S01]  /*1540*/  @!P0 LDC.64 R6, c[0x0][0x218] ;  /* 0x00008600ff068b82 */ /* 0x003e220000000a00 */
[C---:B--2---:R-:W-:Y:S02]  /*1550*/  @!P0 VIADD R5, R20.reuse, UR4 ;  /* 0x0000000414058c36 */ /* 0x044fe40008000000 */
[----:B------:R-:W-:-:S03]  /*1560*/  @!P0 VIADD R20, R20, 0x80 ;  /* 0x0000008014148836 */ /* 0x000fc60000000000 */
[----:B0-----:R-:W-:-:S05]  /*1570*/  @!P0 IADD3 R4, P1, R5, R6, RZ ;  /* 0x0000000605048210 */ /* 0x001fca0007f3e0ff */
[----:B------:R-:W-:-:S05]  /*1580*/  @!P0 IMAD.X R5, RZ, RZ, R7, P1 ;  /* 0x000000ffff058224 */ /* 0x000fca00008e0607 */
[----:B------:R2:W-:Y:S03]  /*1590*/  @!P0 STG.E.U8 desc[UR12][R4.64], R3 ;  /* 0x0000000304008986 */ /* 0x0005e6000c10110c */
.L_x_21373:
[----:B------:R-:W-:Y:S05]  /*15a0*/  BSYNC B0 ;  /* 0x0000000000007941 */ /* 0x000fea0003800000 */
.L_x_21367:
        /* <DEDUP_REMOVED lines=9> */
        .weak           $__internal_48_$__cuda_sm20_div_u16
        .type           $__internal_48_$__cuda_sm20_div_u16,@function
        .size           $__internal_48_$__cuda_sm20_div_u16,(.L_x_22745 - $__internal_48_$__cuda_sm20_div_u16)
$__internal_48_$__cuda_sm20_div_u16:
        /* <DEDUP_REMOVED lines=17> */
[----:B------:R-:W-:Y:S06]  /*1750*/  RET.REL.NODEC R12 `(_ZN2at6native29vectorized_elementwise_kernelILi8ENS0_13BinaryFunctorIhhhZZZNS0_15binary_internal21div_trunc_kernel_cudaERNS_18TensorIteratorBaseEENKUlvE_clEvENKUlvE_clEvEUlhhE_EESt5arrayIPcLm3EEEEviT0_T1_) ;  /* 0xffffffe80c287950 */ /* 0x000fec0003c3ffff */
.L_x_21374:
        /* <DEDUP_REMOVED lines=10> */
.L_x_22745:


//--------------------- .text._ZN2at6native18elementwise_kernelILi128ELi4EZNS0_15gpu_kernel_implINS0_13BUnaryFunctorIhhhZZZNS0_15binary_internal21div_trunc_kernel_cudaERNS_18TensorIteratorBaseEENKUlvE_clEvENKUlvE_clEvEUlhhE_EEEEvS6_RKT_EUliE_EEviT1_ --------------------------
	.section	.text._ZN2at6native18elementwise_kernelILi128ELi4EZNS0_15gpu_kernel_implINS0_13BUnaryFunctorIhhhZZZNS0_15binary_internal21div_trunc_kernel_cudaERNS_18TensorIteratorBaseEENKUlvE_clEvENKUlvE_clEvEUlhhE_EEEEvS6_RKT_EUliE_EEviT1_,"ax",@progbits
	.align	128
        .global         _ZN2at6native18elementwise_kernelILi128ELi4EZNS0_15gpu_kernel_implINS0_13BUnaryFunctorIhhhZZZNS0_15binary_internal21div_trunc_kernel_cudaERNS_18TensorIteratorBaseEENKUlvE_clEvENKUlvE_clEvEUlhhE_EEEEvS6_RKT_EUliE_EEviT1_
        .type           _ZN2at6native18elementwise_kernelILi128ELi4EZNS0_15gpu_kernel_implINS0_13BUnaryFunctorIhhhZZZNS0_15binary_internal21div_trunc_kernel_cudaERNS_18TensorIteratorBaseEENKUlvE_clEvENKUlvE_clEvEUlhhE_EEEEvS6_RKT_EUliE_EEviT1_,@function
        .size           _ZN2at6native18elementwise_kernelILi128ELi4EZNS0_15gpu_kernel_implINS0_13BUnaryFunctorIhhhZZZNS0_15binary_internal21div_trunc_kernel_cudaERNS_18TensorIteratorBaseEENKUlvE_clEvENKUlvE_clEvEUlhhE_EEEEvS6_RKT_EUliE_EEviT1_,(.L_x_22746 - _ZN2at6native18elementwise_kernelILi128ELi4EZNS0_15gpu_kernel_implINS0_13BUnaryFunctorIhhhZZZNS0_15binary_internal21div_trunc_kernel_cudaERNS_18TensorIteratorBaseEENKUlvE_clEvENKUlvE_clEvEUlhhE_EEEEvS6_RKT_EUliE_EEviT1_)
        .other          _ZN2at6native18elementwise_kernelILi128ELi4EZNS0_15gpu_kernel_implINS0_13BUnaryFunctorIhhhZZZNS0_15binary_internal21div_trunc_kernel_cudaERNS_18TensorIteratorBaseEENKUlvE_clEvENKUlvE_clEvEUlhhE_EEEEvS6_RKT_EUliE_EEviT1_,@"STO_CUDA_ENTRY STV_DEFAULT"
_ZN2at6native18elementwise_kernelILi128ELi4EZNS0_15gpu_kernel_implINS0_13BUnaryFunctorIhhhZZZNS0_15binary_internal21div_trunc_kernel_cudaERNS_18TensorIteratorBaseEENKUlvE_clEvENKUlvE_clEvEUlhhE_EEEEvS6_RKT_EUliE_EEviT1_:
.text._ZN2at6native18elementwise_kernelILi128ELi4EZNS0_15gpu_kernel_implINS0_13BUnaryFunctorIhhhZZZNS0_15binary_internal21div_trunc_kernel_cudaERNS_18TensorIteratorBaseEENKUlvE_clEvENKUlvE_clEvEUlhhE_EEEEvS6_RKT_EUliE_EEviT1_:
        /* <DEDUP_REMOVED lines=314> */
.L_x_21377:
        /* <DEDUP_REMOVED lines=20> */
.L_x_21381:
[----:B------:R0:W5:Y:S01]  /*14e0*/  LDG.E.U8 R0, desc[UR36][R4.64] ;  /* 0x0000002404007981 */ /* 0x000162000c1e1100 */
[----:B------:R-:W-:Y:S05]  /*14f0*/  BRA `(.L_x_21383) ;  /* 0x0000000c00647947 */ /* 0x000fea0003800000 */
.L_x_21380:
        /* <DEDUP_REMOVED lines=8> */
.L_x_21385:
[----:B------:R3:W5:Y:S01]  /*1580*/  LDG.E.U8 R0, desc[UR36][R4.64] ;  /* 0x0000002404007981 */ /* 0x000762000c1e1100 */
[----:B------:R-:W-:Y:S05]  /*1590*/  BRA `(.L_x_21383) ;  /* 0x0000000c003c7947 */ /* 0x000fea0003800000 */
.L_x_21384:
[----:B------:R0:W5:Y:S01]  /*15a0*/  LDG.E.U16 R0, desc[UR36][R4.64] ;  /* 0x0000002404007981 */ /* 0x000162000c1e1500 */
[----:B------:R-:W-:Y:S05]  /*15b0*/  BRA `(.L_x_21383) ;  /* 0x0000000c00347947 */ /* 0x000fea0003800000 */
.L_x_21379:
        /* <DEDUP_REMOVED lines=10> */
.L_x_21387:
[----:B------:R-:W2:Y:S02]  /*1660*/  LDG.E.U16 R2, desc[UR36][R4.64] ;  /* 0x0000002404027981 */ /* 0x000ea4000c1e1500 */
[----:B--2---:R-:W-:-:S06]  /*1670*/  HADD2.F32 R2, -RZ, R2.H0_H0 ;  /* 0x20000002ff027230 */ /* 0x004fcc0000004100 */
[----:B------:R-:W0:Y:S02]  /*1680*/  F2I.S64.TRUNC R2, R2 ;  /* 0x0000000200027311 */ /* 0x000e24000020d900 */
[----:B0-----:R-:W-:Y:S01]  /*1690*/  PRMT R0, R2, 0x7610, R0 ;  /* 0x0000761002007816 */ /* 0x001fe20000000000 */
[----:B------:R-:W-:Y:S06]  /*16a0*/  BRA `(.L_x_21383) ;  /* 0x0000000800f87947 */ /* 0x000fec0003800000 */
.L_x_21386:
        /* <DEDUP_REMOVED lines=10> */
.L_x_21389:
[----:B------:R-:W2:Y:S02]  /*1750*/  LDG.E.U16 R4, desc[UR36][R4.64] ;  /* 0x0000002404047981 */ /* 0x000ea4000c1e1500 */
[----:B--2---:R-:W-:-:S06]  /*1760*/  HADD2.F32 R2, -RZ, R4.H0_H0 ;  /* 0x20000004ff027230 */ /* 0x004fcc0000004100 */
[----:B------:R-:W0:Y:S02]  /*1770*/  F2I.S64.TRUNC R2, R2 ;  /* 0x0000000200027311 */ /* 0x000e24000020d900 */
[----:B0-----:R-:W-:Y:S01]  /*1780*/  PRMT R0, R2, 0x7610, R0 ;  /* 0x0000761002007816 */ /* 0x001fe20000000000 */
[----:B------:R-:W-:Y:S06]  /*1790*/  BRA `(.L_x_21383) ;  /* 0x0000000800bc7947 */ /* 0x000fec0003800000 */
.L_x_21388:
[----:B------:R-:W2:Y:S02]  /*17a0*/  LDG.E.64 R2, desc[UR36][R4.64] ;  /* 0x0000002404027981 */ /* 0x000ea4000c1e1b00 */
[----:B--2---:R-:W0:Y:S02]  /*17b0*/  F2I.S64.F64.TRUNC R2, R2 ;  /* 0x0000000200027311 */ /* 0x004e24000030d900 */
[----:B0-----:R-:W-:Y:S01]  /*17c0*/  PRMT R0, R2, 0x7610, R0 ;  /* 0x0000761002007816 */ /* 0x001fe20000000000 */
[----:B------:R-:W-:Y:S06]  /*17d0*/  BRA `(.L_x_21383) ;  /* 0x0000000800ac7947 */ /* 0x000fec0003800000 */
.L_x_21378:
        /* <DEDUP_REMOVED lines=12> */
.L_x_21392:
[----:B------:R-:W2:Y:S02]  /*18a0*/  LDG.E.64 R4, desc[UR36][R4.64] ;  /* 0x0000002404047981 */ /* 0x000ea4000c1e1b00 */
[----:B--2---:R-:W0:Y:S02]  /*18b0*/  F2I.S64.F64.TRUNC R2, R4 ;  /* 0x0000000400027311 */ /* 0x004e24000030d900 */
[----:B0-----:R-:W-:Y:S01]  /*18c0*/  PRMT R0, R2, 0x7610, R0 ;  /* 0x0000761002007816 */ /* 0x001fe20000000000 */
[----:B------:R-:W-:Y:S06]  /*18d0*/  BRA `(.L_x_21383) ;  /* 0x00000008006c7947 */ /* 0x000fec0003800000 */
.L_x_21391:
        /* <DEDUP_REMOVED lines=28> */
.L_x_21394:
        /* <DEDUP_REMOVED lines=15> */
.L_x_21393:
[----:B------:R-:W2:Y:S02]  /*1b90*/  LDG.E.U16 R2, desc[UR36][R4.64] ;  /* 0x0000002404027981 */ /* 0x000ea4000c1e1500 */
[----:B--2---:R-:W-:-:S06]  /*1ba0*/  IMAD.U32 R2, R2, 0x10000, RZ ;  /* 0x0001000002027824 */ /* 0x004fcc00078e00ff */
[----:B------:R-:W0:Y:S02]  /*1bb0*/  F2I.S64.TRUNC R2, R2 ;  /* 0x0000000200027311 */ /* 0x000e24000020d900 */
[----:B0-----:R-:W-:Y:S01]  /*1bc0*/  PRMT R0, R2, 0x7610, R0 ;  /* 0x0000761002007816 */ /* 0x001fe20000000000 */
[----:B------:R-:W-:Y:S06]  /*1bd0*/  BRA `(.L_x_21383) ;  /* 0x0000000400ac7947 */ /* 0x000fec0003800000 */
.L_x_21390:
        /* <DEDUP_REMOVED lines=10> */
.L_x_21397:
        /* <DEDUP_REMOVED lines=21> */
.L_x_21401:
[----:B------:R-:W-:Y:S05]  /*1dd0*/  BSYNC B1 ;  /* 0x0000000000017941 */ /* 0x000fea0003800000 */
.L_x_21400:
[----:B------:R-:W-:Y:S01]  /*1de0*/  IMAD.SHL.U32 R2, R2, 0x100000, RZ ;  /* 0x0010000002027824 */ /* 0x000fe200078e00ff */
[----:B------:R-:W-:-:S04]  /*1df0*/  LEA R3, R0, 0x3b800000, 0x17 ;  /* 0x3b80000000037811 */ /* 0x000fc800078eb8ff */
[----:B------:R-:W-:-:S07]  /*1e00*/  LOP3.LUT R2, R3, R2, R4, 0xfe, !PT ;  /* 0x0000000203027212 */ /* 0x000fce00078efe04 */
.L_x_21399:
[----:B------:R-:W-:Y:S05]  /*1e10*/  BSYNC B0 ;  /* 0x0000000000007941 */ /* 0x000fea0003800000 */
.L_x_21398:
[----:B------:R-:W0:Y:S02]  /*1e20*/  F2I.S64.TRUNC R2, R2 ;  /* 0x0000000200027311 */ /* 0x000e24000020d900 */
[----:B0-----:R-:W-:Y:S01]  /*1e30*/  PRMT R0, R2, 0x7610, R0 ;  /* 0x0000761002007816 */ /* 0x001fe20000000000 */
[----:B------:R-:W-:Y:S06]  /*1e40*/  BRA `(.L_x_21383) ;  /* 0x0000000400107947 */ /* 0x000fec0003800000 */
.L_x_21396:
        /* <DEDUP_REMOVED lines=21> */
.L_x_21405:
[----:B------:R-:W-:Y:S05]  /*1fa0*/  BSYNC B1 ;  /* 0x0000000000017941 */ /* 0x000fea0003800000 */
.L_x_21404:
[----:B------:R-:W-:Y:S01]  /*1fb0*/  IMAD.SHL.U32 R2, R2, 0x200000, RZ ;  /* 0x0020000002027824 */ /* 0x000fe200078e00ff */
[----:B------:R-:W-:-:S04]  /*1fc0*/  LEA R3, R0, 0x37800000, 0x17 ;  /* 0x3780000000037811 */ /* 0x000fc800078eb8ff */
[----:B------:R-:W-:-:S07]  /*1fd0*/  LOP3.LUT R2, R3, R2, R4, 0xfe, !PT ;  /* 0x0000000203027212 */ /* 0x000fce00078efe04 */
.L_x_21403:
[----:B------:R-:W-:Y:S05]  /*1fe0*/  BSYNC B0 ;  /* 0x0000000000007941 */ /* 0x000fea0003800000 */
.L_x_21402:
[----:B------:R-:W0:Y:S02]  /*1ff0*/  F2I.S64.TRUNC R2, R2 ;  /* 0x0000000200027311 */ /* 0x000e24000020d900 */
[----:B0-----:R-:W-:Y:S01]  /*2000*/  PRMT R0, R2, 0x7610, R0 ;  /* 0x0000761002007816 */ /* 0x001fe20000000000 */
[----:B------:R-:W-:Y:S06]  /*2010*/  BRA `(.L_x_21383) ;  /* 0x00000000009c7947 */ /* 0x000fec0003800000 */
.L_x_21395:
        /* <DEDUP_REMOVED lines=14> */
.L_x_21409:
[----:B------:R-:W-:Y:S05]  /*2100*/  BSYNC B0 ;  /* 0x0000000000007941 */ /* 0x000fea0003800000 */
.L_x_21408:
[----:B------:R-:W0:Y:S02]  /*2110*/  F2I.S64.TRUNC R2, R2 ;  /* 0x0000000200027311 */ /* 0x000e24000020d900 */
[----:B0-----:R-:W-:Y:S01]  /*2120*/  PRMT R0, R2, 0x7610, R0 ;  /* 0x0000761002007816 */ /* 0x001fe20000000000 */
[----:B------:R-:W-:Y:S06]  /*2130*/  BRA `(.L_x_21383) ;  /* 0x0000000000547947 */ /* 0x000fec0003800000 */
.L_x_21382:
        /* <DEDUP_REMOVED lines=16> */
.L_x_21410:
[----:B------:R-:W-:Y:S01]  /*2240*/  PRMT R0, RZ, 0x7610, R0 ;  /* 0x00007610ff007816 */ /* 0x000fe20000000000 */
[----:B------:R-:W-:Y:S06]  /*2250*/  BRA `(.L_x_21383) ;  /* 0x00000000000c7947 */ /* 0x000fec0003800000 */
.L_x_21407:
[----:B------:R2:W5:Y:S01]  /*2260*/  LDG.E.U8 R0, desc[UR36][R4.64] ;  /* 0x0000002404007981 */ /* 0x000562000c1e1100 */
[----:B------:R-:W-:Y:S05]  /*2270*/  BRA `(.L_x_21383) ;  /* 0x0000000000047947 */ /* 0x000fea0003800000 */
.L_x_21406:
[----:B------:R1:W5:Y:S02]  /*2280*/  LDG.E.U8 R0, desc[UR36][R4.64] ;  /* 0x0000002404007981 */ /* 0x000364000c1e1100 */
.L_x_21383:
[----:B------:R-:W0:Y:S01]  /*2290*/  LDC.U8 R8, c[0x0][0x421] ;  /* 0x00010840ff087b82 */ /* 0x000e220000000000 */
[----:B-----5:R-:W-:Y:S02]  /*22a0*/  LOP3.LUT R7, R0, 0xff, RZ, 0xc0, !PT ;  /* 0x000000ff00077812 */ /* 0x020fe400078ec0ff */
[----:B------:R-:W-:Y:S01]  /*22b0*/  MOV R0, 0x22e0 ;  /* 0x000022e000007802 */ /* 0x000fe20000000f00 */
[----:B01234-:R-:W-:-:S07]  /*22c0*/  IMAD.MOV.U32 R5, RZ, RZ, R8 ;  /* 0x000000ffff057224 */ /* 0x01ffce00078e0008 */
[----:B------:R-:W-:Y:S05]  /*22d0*/  CALL.REL.NOINC `($__internal_49_$__cuda_sm20_div_u16) ;  /* 0x000000a000707944 */ /* 0x000fea0003c00000 */
        /* <DEDUP_REMOVED lines=14> */
.L_x_21414:
[----:B------:R0:W-:Y:S01]  /*23c0*/  STG.E.U8 desc[UR36][R16.64], R5 ;  /* 0x0000000510007986 */ /* 0x0001e2000c101124 */
[----:B------:R-:W-:Y:S05]  /*23d0*/  BRA `(.L_x_21416) ;  /* 0x0000000c00607947 */ /* 0x000fea0003800000 */
.L_x_21413:
        /* <DEDUP_REMOVED lines=10> */
.L_x_21418:
[----:B------:R-:W-:-:S05]  /*2480*/  LOP3.LUT R5, R5, 0xffff, RZ, 0xc0, !PT ;  /* 0x0000ffff05057812 */ /* 0x000fca00078ec0ff */
[----:B------:R0:W-:Y:S01]  /*2490*/  STG.E desc[UR36][R16.64], R5 ;  /* 0x0000000510007986 */ /* 0x0001e2000c101924 */
[----:B------:R-:W-:Y:S05]  /*24a0*/  BRA `(.L_x_21416) ;  /* 0x0000000c002c7947 */ /* 0x000fea0003800000 */
.L_x_21417:
[----:B------:R0:W-:Y:S01]  /*24b0*/  STG.E.U16 desc[UR36][R16.64], R5 ;  /* 0x0000000510007986 */ /* 0x0001e2000c101524 */
[----:B------:R-:W-:Y:S05]  /*24c0*/  BRA `(.L_x_21416) ;  /* 0x0000000c00247947 */ /* 0x000fea0003800000 */
.L_x_21412:
        /* <DEDUP_REMOVED lines=9> */
.L_x_21420:
[----:B------:R-:W0:Y:S02]  /*2560*/  I2F.U16 R0, R5 ;  /* 0x0000000500007306 */ /* 0x000e240000101000 */
[----:B0-----:R-:W-:-:S05]  /*2570*/  F2FP.F16.F32.PACK_AB R0, RZ, R0 ;  /* 0x00000000ff00723e */ /* 0x001fca00000000ff */
[----:B------:R0:W-:Y:S01]  /*2580*/  STG.E.U16 desc[UR36][R16.64], R0 ;  /* 0x0000000010007986 */ /* 0x0001e2000c101524 */
[----:B------:R-:W-:Y:S05]  /*2590*/  BRA `(.L_x_21416) ;  /* 0x0000000800f07947 */ /* 0x000fea0003800000 */
.L_x_21419:
        /* <DEDUP_REMOVED lines=10> */
.L_x_21422:
[----:B------:R-:W0:Y:S02]  /*2640*/  I2F.U16 R5, R5 ;  /* 0x0000000500057306 */ /* 0x000e240000101000 */
[----:B0-----:R-:W-:-:S04]  /*2650*/  F2FP.F16.F32.PACK_AB R3, RZ, R5 ;  /* 0x00000005ff03723e */ /* 0x001fc800000000ff */
[----:B------:R-:W-:-:S05]  /*2660*/  PRMT R3, R3, 0x5410, RZ ;  /* 0x0000541003037816 */ /* 0x000fca00000000ff */
[----:B------:R0:W-:Y:S01]  /*2670*/  STG.E desc[UR36][R16.64], R3 ;  /* 0x0000000310007986 */ /* 0x0001e2000c101924 */
[----:B------:R-:W-:Y:S05]  /*2680*/  BRA `(.L_x_21416) ;  /* 0x0000000800b47947 */ /* 0x000fea0003800000 */
.L_x_21421:
[----:B------:R-:W0:Y:S02]  /*2690*/  I2F.F64.U16 R2, R5 ;  /* 0x0000000500027312 */ /* 0x000e240000101800 */
[----:B0-----:R0:W-:Y:S01]  /*26a0*/  STG.E.64 desc[UR36][R16.64], R2 ;  /* 0x0000000210007986 */ /* 0x0011e2000c101b24 */
[----:B------:R-:W-:Y:S05]  /*26b0*/  BRA `(.L_x_21416) ;  /* 0x0000000800a87947 */ /* 0x000fea0003800000 */
.L_x_21411:
        /* <DEDUP_REMOVED lines=12> */
.L_x_21425:
[----:B------:R-:W0:Y:S01]  /*2780*/  I2F.F64.U16 R4, R5 ;  /* 0x0000000500047312 */ /* 0x000e220000101800 */
[----:B------:R-:W-:-:S05]  /*2790*/  CS2R R6, SRZ ;  /* 0x0000000000067805 */ /* 0x000fca000001ff00 */
[----:B0-----:R0:W-:Y:S01]  /*27a0*/  STG.E.128 desc[UR36][R16.64], R4 ;  /* 0x0000000410007986 */ /* 0x0011e2000c101d24 */
[----:B------:R-:W-:Y:S05]  /*27b0*/  BRA `(.L_x_21416) ;  /* 0x0000000800687947 */ /* 0x000fea0003800000 */
.L_x_21424:
        /* <DEDUP_REMOVED lines=21> */
.L_x_21429:
[----:B------:R-:W-:Y:S05]  /*2910*/  BSYNC B0 ;  /* 0x0000000000007941 */ /* 0x000fea0003800000 */
.L_x_21428:
[----:B------:R-:W-:-:S05]  /*2920*/  LOP3.LUT R3, R0, R3, RZ, 0xfc, !PT ;  /* 0x0000000300037212 */ /* 0x000fca00078efcff */
[----:B------:R0:W-:Y:S01]  /*2930*/  STG.E.U8 desc[UR36][R16.64], R3 ;  /* 0x0000000310007986 */ /* 0x0001e2000c101124 */
[----:B------:R-:W-:Y:S05]  /*2940*/  BRA `(.L_x_21416) ;  /* 0x0000000800047947 */ /* 0x000fea0003800000 */
.L_x_21427:
        /* <DEDUP_REMOVED lines=13> */
.L_x_21431:
[----:B------:R-:W-:Y:S01]  /*2a20*/  IMAD.MOV.U32 R0, RZ, RZ, 0x7f ;  /* 0x0000007fff007424 */ /* 0x000fe200078e00ff */
[----:B------:R-:W-:-:S04]  /*2a30*/  ISETP.GT.U32.AND P0, PT, R2, 0x7f800000, PT ;  /* 0x7f8000000200780c */ /* 0x000fc80003f04070 */
[----:B------:R-:W-:-:S09]  /*2a40*/  SEL R0, R0, 0x7c, P0 ;  /* 0x0000007c00007807 */ /* 0x000fd20000000000 */
.L_x_21432:
[----:B------:R-:W-:Y:S05]  /*2a50*/  BSYNC B0 ;  /* 0x0000000000007941 */ /* 0x000fea0003800000 */
.L_x_21430:
[----:B------:R-:W-:-:S04]  /*2a60*/  LOP3.LUT R2, R5, 0x80000000, RZ, 0xc0, !PT ;  /* 0x8000000005027812 */ /* 0x000fc800078ec0ff */
[----:B------:R-:W-:-:S04]  /*2a70*/  SHF.R.U32.HI R3, RZ, 0x18, R2 ;  /* 0x00000018ff037819 */ /* 0x000fc80000011602 */
[----:B------:R-:W-:-:S05]  /*2a80*/  LOP3.LUT R3, R0, R3, RZ, 0xfc, !PT ;  /* 0x0000000300037212 */ /* 0x000fca00078efcff */
[----:B------:R0:W-:Y:S01]  /*2a90*/  STG.E.U8 desc[UR36][R16.64], R3 ;  /* 0x0000000310007986 */ /* 0x0001e2000c101124 */
[----:B------:R-:W-:Y:S05]  /*2aa0*/  BRA `(.L_x_21416) ;  /* 0x0000000400ac7947 */ /* 0x000fea0003800000 */
.L_x_21426:
[----:B------:R-:W0:Y:S02]  /*2ab0*/  I2F.U16 R0, R5 ;  /* 0x0000000500007306 */ /* 0x000e240000101000 */
[----:B0-----:R-:W-:-:S05]  /*2ac0*/  F2FP.BF16.F32.PACK_AB R0, RZ, R0 ;  /* 0x00000000ff00723e */ /* 0x001fca00000010ff */
[----:B------:R0:W-:Y:S01]  /*2ad0*/  STG.E.U16 desc[UR36][R16.64], R0 ;  /* 0x0000000010007986 */ /* 0x0001e2000c101524 */
[----:B------:R-:W-:Y:S05]  /*2ae0*/  BRA `(.L_x_21416) ;  /* 0x00000004009c7947 */ /* 0x000fea0003800000 */
.L_x_21423:
        /* <DEDUP_REMOVED lines=10> */
.L_x_21435:
        /* <DEDUP_REMOVED lines=17> */
.L_x_21438:
[----:B------:R-:W-:-:S04]  /*2ca0*/  LOP3.LUT R2, R5, 0x80000000, RZ, 0xc0, !PT ;  /* 0x8000000005027812 */ /* 0x000fc800078ec0ff */
[----:B------:R-:W-:-:S04]  /*2cb0*/  SHF.R.U32.HI R3, RZ, 0x18, R2 ;  /* 0x00000018ff037819 */ /* 0x000fc80000011602 */
[----:B------:R-:W-:-:S04]  /*2cc0*/  LOP3.LUT R0, R0, R3, RZ, 0xfc, !PT ;  /* 0x0000000300007212 */ /* 0x000fc800078efcff */
[----:B------:R-:W-:-:S07]  /*2cd0*/  PRMT R8, R0, 0x7610, R8 ;  /* 0x0000761000087816 */ /* 0x000fce0000000008 */
.L_x_21437:
[----:B------:R-:W-:Y:S05]  /*2ce0*/  BSYNC B0 ;  /* 0x0000000000007941 */ /* 0x000fea0003800000 */
.L_x_21436:
[----:B------:R3:W-:Y:S01]  /*2cf0*/  STG.E.U8 desc[UR36][R16.64], R8 ;  /* 0x0000000810007986 */ /* 0x0007e2000c101124 */
[----:B------:R-:W-:Y:S05]  /*2d00*/  BRA `(.L_x_21416) ;  /* 0x0000000400147947 */ /* 0x000fea0003800000 */
.L_x_21434:
        /* <DEDUP_REMOVED lines=17> */
.L_x_21441:
[----:B------:R-:W-:-:S04]  /*2e20*/  LOP3.LUT R2, R5, 0x80000000, RZ, 0xc0, !PT ;  /* 0x8000000005027812 */ /* 0x000fc800078ec0ff */
[----:B------:R-:W-:-:S04]  /*2e30*/  SHF.R.U32.HI R3, RZ, 0x18, R2 ;  /* 0x00000018ff037819 */ /* 0x000fc80000011602 */
[----:B------:R-:W-:-:S04]  /*2e40*/  LOP3.LUT R0, R0, R3, RZ, 0xfc, !PT ;  /* 0x0000000300007212 */ /* 0x000fc800078efcff */
[----:B------:R-:W-:-:S07]  /*2e50*/  PRMT R8, R0, 0x7610, R8 ;  /* 0x0000761000087816 */ /* 0x000fce0000000008 */
.L_x_21440:
[----:B------:R-:W-:Y:S05]  /*2e60*/  BSYNC B0 ;  /* 0x0000000000007941 */ /* 0x000fea0003800000 */
.L_x_21439:
[----:B------:R0:W-:Y:S01]  /*2e70*/  STG.E.U8 desc[UR36][R16.64], R8 ;  /* 0x0000000810007986 */ /* 0x0001e2000c101124 */
[----:B------:R-:W-:Y:S05]  /*2e80*/  BRA `(.L_x_21416) ;  /* 0x0000000000b47947 */ /* 0x000fea0003800000 */
.L_x_21433:
        /* <DEDUP_REMOVED lines=22> */
.L_x_21415:
        /* <DEDUP_REMOVED lines=16> */
.L_x_21444:
[----:B------:R-:W-:Y:S05]  /*30f0*/  BRA `(.L_x_21416) ;  /* 0x0000000000187947 */ /* 0x000fea0003800000 */
.L_x_21443:
[----:B------:R-:W-:Y:S01]  /*3100*/  LOP3.LUT R2, R5, 0xffff, RZ, 0xc0, !PT ;  /* 0x0000ffff05027812 */ /* 0x000fe200078ec0ff */
[----:B------:R-:W-:-:S05]  /*3110*/  IMAD.MOV.U32 R3, RZ, RZ, RZ ;  /* 0x000000ffff037224 */ /* 0x000fca00078e00ff */
[----:B------:R2:W-:Y:S01]  /*3120*/  STG.E.64 desc[UR36][R16.64], R2 ;  /* 0x0000000210007986 */ /* 0x0005e2000c101b24 */
[----:B------:R-:W-:Y:S05]  /*3130*/  BRA `(.L_x_21416) ;  /* 0x0000000000087947 */ /* 0x000fea0003800000 */
.L_x_21442:
[----:B------:R-:W-:-:S05]  /*3140*/  LOP3.LUT R5, R5, 0xffff, RZ, 0xc0, !PT ;  /* 0x0000ffff05057812 */ /* 0x000fca00078ec0ff */
[----:B------:R0:W-:Y:S02]  /*3150*/  STG.E desc[UR36][R16.64], R5 ;  /* 0x0000000510007986 */ /* 0x0001e4000c101924 */
.L_x_21416:
[----:B------:R-:W-:-:S04]  /*3160*/  IMAD R18, R23, 0x200, R18 ;  /* 0x0000020017127824 */ /* 0x000fc800078e0212 */
[----:B------:R-:W-:-:S07]  /*3170*/  VIADD R19, R18, 0x80 ;  /* 0x0000008012137836 */ /* 0x000fce0000000000 */
.L_x_21376:
[----:B------:R-:W-:Y:S05]  /*3180*/  BSYNC B6 ;  /* 0x0000000000067941 */ /* 0x000fea0003800000 */
.L_x_21375:
        /* <DEDUP_REMOVED lines=307> */
.L_x_21447:
        /* <DEDUP_REMOVED lines=20> */
.L_x_21451:
[----:B------:R4:W5:Y:S01]  /*4600*/  LDG.E.U8 R0, desc[UR36][R4.64] ;  /* 0x0000002404007981 */ /* 0x000962000c1e1100 */
[----:B------:R-:W-:Y:S05]  /*4610*/  BRA `(.L_x_21453) ;  /* 0x0000000c00647947 */ /* 0x000fea0003800000 */
.L_x_21450:
        /* <DEDUP_REMOVED lines=8> */
.L_x_21455:
[----:B------:R0:W5:Y:S01]  /*46a0*/  LDG.E.U8 R0, desc[UR36][R4.64] ;  /* 0x0000002404007981 */ /* 0x000162000c1e1100 */
[----:B------:R-:W-:Y:S05]  /*46b0*/  BRA `(.L_x_21453) ;  /* 0x0000000c003c7947 */ /* 0x000fea0003800000 */
.L_x_21454:
[----:B------:R0:W5:Y:S01]  /*46c0*/  LDG.E.U16 R0, desc[UR36][R4.64] ;  /* 0x0000002404007981 */ /* 0x000162000c1e1500 */
[----:B------:R-:W-:Y:S05]  /*46d0*/  BRA `(.L_x_21453) ;  /* 0x0000000c00347947 */ /* 0x000fea0003800000 */
.L_x_21449:
        /* <DEDUP_REMOVED lines=10> */
.L_x_21457:
[----:B------:R-:W2:Y:S02]  /*4780*/  LDG.E.U16 R2, desc[UR36][R4.64] ;  /* 0x0000002404027981 */ /* 0x000ea4000c1e1500 */
[----:B--2---:R-:W-:-:S06]  /*4790*/  HADD2.F32 R2, -RZ, R2.H0_H0 ;  /* 0x20000002ff027230 */ /* 0x004fcc0000004100 */
[----:B------:R-:W0:Y:S02]  /*47a0*/  F2I.S64.TRUNC R2, R2 ;  /* 0x0000000200027311 */ /* 0x000e24000020d900 */
[----:B0-----:R-:W-:Y:S01]  /*47b0*/  PRMT R0, R2, 0x7610, R0 ;  /* 0x0000761002007816 */ /* 0x001fe20000000000 */
[----:B------:R-:W-:Y:S06]  /*47c0*/  BRA `(.L_x_21453) ;  /* 0x0000000800f87947 */ /* 0x000fec0003800000 */
.L_x_21456:
        /* <DEDUP_REMOVED lines=10> */
.L_x_21459:
[----:B------:R-:W2:Y:S02]  /*4870*/  LDG.E.U16 R4, desc[UR36][R4.64] ;  /* 0x0000002404047981 */ /* 0x000ea4000c1e1500 */
[----:B--2---:R-:W-:-:S06]  /*4880*/  HADD2.F32 R2, -RZ, R4.H0_H0 ;  /* 0x20000004ff027230 */ /* 0x004fcc0000004100 */
[----:B------:R-:W0:Y:S02]  /*4890*/  F2I.S64.TRUNC R2, R2 ;  /* 0x0000000200027311 */ /* 0x000e24000020d900 */
[----:B0-----:R-:W-:Y:S01]  /*48a0*/  PRMT R0, R2, 0x7610, R0 ;  /* 0x0000761002007816 */ /* 0x001fe20000000000 */
[----:B------:R-:W-:Y:S06]  /*48b0*/  BRA `(.L_x_21453) ;  /* 0x0000000800bc7947 */ /* 0x000fec0003800000 */
.L_x_21458:
[----:B------:R-:W2:Y:S02]  /*48c0*/  LDG.E.64 R2, desc[UR36][R4.64] ;  /* 0x0000002404027981 */ /* 0x000ea4000c1e1b00 */
[----:B--2---:R-:W0:Y:S02]  /*48d0*/  F2I.S64.F64.TRUNC R2, R2 ;  /* 0x0000000200027311 */ /* 0x004e24000030d900 */
[----:B0-----:R-:W-:Y:S01]  /*48e0*/  PRMT R0, R2, 0x7610, R0 ;  /* 0x0000761002007816 */ /* 0x001fe20000000000 */
[----:B------:R-:W-:Y:S06]  /*48f0*/  BRA `(.L_x_21453) ;  /* 0x0000000800ac7947 */ /* 0x000fec0003800000 */
.L_x_21448:
        /* <DEDUP_REMOVED lines=12> */
.L_x_21462:
[----:B------:R-:W2:Y:S02]  /*49c0*/  LDG.E.64 R4, desc[UR36][R4.64] ;  /* 0x0000002404047981 */ /* 0x000ea4000c1e1b00 */
[----:B--2---:R-:W0:Y:S02]  /*49d0*/  F2I.S64.F64.TRUNC R2, R4 ;  /* 0x0000000400027311 */ /* 0x004e24000030d900 */
[----:B0-----:R-:W-:Y:S01]  /*49e0*/  PRMT R0, R2, 0x7610, R0 ;  /* 0x0000761002007816 */ /* 0x001fe20000000000 */
[----:B------:R-:W-:Y:S06]  /*49f0*/  BRA `(.L_x_21453) ;  /* 0x00000008006c7947 */ /* 0x000fec0003800000 */
.L_x_21461:
        /* <DEDUP_REMOVED lines=28> */
.L_x_21464:
        /* <DEDUP_REMOVED lines=15> */
.L_x_21463:
[----:B------:R-:W2:Y:S02]  /*4cb0*/  LDG.E.U16 R2, desc[UR36][R4.64] ;  /* 0x0000002404027981 */ /* 0x000ea4000c1e1500 */
[----:B--2---:R-:W-:-:S06]  /*4cc0*/  IMAD.U32 R2, R2, 0x10000, RZ ;  /* 0x0001000002027824 */ /* 0x004fcc00078e00ff */
[----:B------:R-:W0:Y:S02]  /*4cd0*/  F2I.S64.TRUNC R2, R2 ;  /* 0x0000000200027311 */ /* 0x000e24000020d900 */
[----:B0-----:R-:W-:Y:S01]  /*4ce0*/  PRMT R0, R2, 0x7610, R0 ;  /* 0x0000761002007816 */ /* 0x001fe20000000000 */
[----:B------:R-:W-:Y:S06]  /*4cf0*/  BRA `(.L_x_21453) ;  /* 0x0000000400ac7947 */ /* 0x000fec0003800000 */
.L_x_21460:
        /* <DEDUP_REMOVED lines=10> */
.L_x_21467:
        /* <DEDUP_REMOVED lines=21> */
.L_x_21471:
[----:B------:R-:W-:Y:S05]  /*4ef0*/  BSYNC B1 ;  /* 0x0000000000017941 */ /* 0x000fea0003800000 */
.L_x_21470:
[----:B------:R-:W-:Y:S01]  /*4f00*/  IMAD.SHL.U32 R2, R2, 0x100000, RZ ;  /* 0x0010000002027824 */ /* 0x000fe200078e00ff */
[----:B------:R-:W-:-:S04]  /*4f10*/  LEA R3, R0, 0x3b800000, 0x17 ;  /* 0x3b80000000037811 */ /* 0x000fc800078eb8ff */
[----:B------:R-:W-:-:S07]  /*4f20*/  LOP3.LUT R2, R3, R2, R4, 0xfe, !PT ;  /* 0x0000000203027212 */ /* 0x000fce00078efe04 */
.L_x_21469:
[----:B------:R-:W-:Y:S05]  /*4f30*/  BSYNC B0 ;  /* 0x0000000000007941 */ /* 0x000fea0003800000 */
.L_x_21468:
[----:B------:R-:W0:Y:S02]  /*4f40*/  F2I.S64.TRUNC R2, R2 ;  /* 0x0000000200027311 */ /* 0x000e24000020d900 */
[----:B0-----:R-:W-:Y:S01]  /*4f50*/  PRMT R0, R2, 0x7610, R0 ;  /* 0x0000761002007816 */ /* 0x001fe20000000000 */
[----:B------:R-:W-:Y:S06]  /*4f60*/  BRA `(.L_x_21453) ;  /* 0x0000000400107947 */ /* 0x000fec0003800000 */
.L_x_21466:
        /* <DEDUP_REMOVED lines=21> */
.L_x_21475:
[----:B------:R-:W-:Y:S05]  /*50c0*/  BSYNC B1 ;  /* 0x0000000000017941 */ /* 0x000fea0003800000 */
.L_x_21474:
[----:B------:R-:W-:Y:S01]  /*50d0*/  IMAD.SHL.U32 R2, R2, 0x200000, RZ ;  /* 0x0020000002027824 */ /* 0x000fe200078e00ff */
[----:B------:R-:W-:-:S04]  /*50e0*/  LEA R3, R0, 0x37800000, 0x17 ;  /* 0x3780000000037811 */ /* 0x000fc800078eb8ff */
[----:B------:R-:W-:-:S07]  /*50f0*/  LOP3.LUT R2, R3, R2, R4, 0xfe, !PT ;  /* 0x0000000203027212 */ /* 0x000fce00078efe04 */
.L_x_21473:
[----:B------:R-:W-:Y:S05]  /*5100*/  BSYNC B0 ;  /* 0x0000000000007941 */ /* 0x000fea0003800000 */
.L_x_21472:
[----:B------:R-:W0:Y:S02]  /*5110*/  F2I.S64.TRUNC R2, R2 ;  /* 0x0000000200027311 */ /* 0x000e24000020d900 */
[----:B0-----:R-:W-:Y:S01]  /*5120*/  PRMT R0, R2, 0x7610, R0 ;  /* 0x0000761002007816 */ /* 0x001fe20000000000 */
[----:B------:R-:W-:Y:S06]  /*5130*/  BRA `(.L_x_21453) ;  /* 0x00000000009c7947 */ /* 0x000fec0003800000 */
.L_x_21465:
        /* <DEDUP_REMOVED lines=14> */
.L_x_21479:
[----:B------:R-:W-:Y:S05]  /*5220*/  BSYNC B0 ;  /* 0x0000000000007941 */ /* 0x000fea0003800000 */
.L_x_21478:
[----:B------:R-:W0:Y:S02]  /*5230*/  F2I.S64.TRUNC R2, R2 ;  /* 0x0000000200027311 */ /* 0x000e24000020d900 */
[----:B0-----:R-:W-:Y:S01]  /*5240*/  PRMT R0, R2, 0x7610, R0 ;  /* 0x0000761002007816 */ /* 0x001fe20000000000 */
[----:B------:R-:W-:Y:S06]  /*5250*/  BRA `(.L_x_21453) ;  /* 0x0000000000547947 */ /* 0x000fec0003800000 */
.L_x_21452:
        /* <DEDUP_REMOVED lines=16> */
.L_x_21480:
[----:B------:R-:W-:Y:S01]  /*5360*/  PRMT R0, RZ, 0x7610, R0 ;  /* 0x00007610ff007816 */ /* 0x000fe20000000000 */
[----:B------:R-:W-:Y:S06]  /*5370*/  BRA `(.L_x_21453) ;  /* 0x00000000000c7947 */ /* 0x000fec0003800000 */
.L_x_21477:
[----:B------:R1:W5:Y:S01]  /*5380*/  LDG.E.U8 R0, desc[UR36][R4.64] ;  /* 0x0000002404007981 */ /* 0x000362000c1e1100 */
[----:B------:R-:W-:Y:S05]  /*5390*/  BRA `(.L_x_21453) ;  /* 0x0000000000047947 */ /* 0x000fea0003800000 */
.L_x_21476:
[----:B------:R2:W5:Y:S02]  /*53a0*/  LDG.E.U8 R0, desc[UR36][R4.64] ;  /* 0x0000002404007981 */ /* 0x000564000c1e1100 */
.L_x_21453:
        /* <DEDUP_REMOVED lines=19> */
.L_x_21484:
[----:B------:R0:W-:Y:S01]  /*54e0*/  STG.E.U8 desc[UR36][R16.64], R5 ;  /* 0x0000000510007986 */ /* 0x0001e2000c101124 */
[----:B------:R-:W-:Y:S05]  /*54f0*/  BRA `(.L_x_21486) ;  /* 0x0000000c00607947 */ /* 0x000fea0003800000 */
.L_x_21483:
        /* <DEDUP_REMOVED lines=10> */
.L_x_21488:
[----:B------:R-:W-:-:S05]  /*55a0*/  LOP3.LUT R5, R5, 0xffff, RZ, 0xc0, !PT ;  /* 0x0000ffff05057812 */ /* 0x000fca00078ec0ff */
[----:B------:R3:W-:Y:S01]  /*55b0*/  STG.E desc[UR36][R16.64], R5 ;  /* 0x0000000510007986 */ /* 0x0007e2000c101924 */
[----:B------:R-:W-:Y:S05]  /*55c0*/  BRA `(.L_x_21486) ;  /* 0x0000000c002c7947 */ /* 0x000fea0003800000 */
.L_x_21487:
[----:B------:R2:W-:Y:S01]  /*55d0*/  STG.E.U16 desc[UR36][R16.64], R5 ;  /* 0x0000000510007986 */ /* 0x0005e2000c101524 */
[----:B------:R-:W-:Y:S05]  /*55e0*/  BRA `(.L_x_21486) ;  /* 0x0000000c00247947 */ /* 0x000fea0003800000 */
.L_x_21482:
        /* <DEDUP_REMOVED lines=9> */
.L_x_21490:
[----:B------:R-:W0:Y:S02]  /*5680*/  I2F.U16 R0, R5 ;  /* 0x0000000500007306 */ /* 0x000e240000101000 */
[----:B0-----:R-:W-:-:S05]  /*5690*/  F2FP.F16.F32.PACK_AB R0, RZ, R0 ;  /* 0x00000000ff00723e */ /* 0x001fca00000000ff */
[----:B------:R0:W-:Y:S01]  /*56a0*/  STG.E.U16 desc[UR36][R16.64], R0 ;  /* 0x0000000010007986 */ /* 0x0001e2000c101524 */
[----:B------:R-:W-:Y:S05]  /*56b0*/  BRA `(.L_x_21486) ;  /* 0x0000000800f07947 */ /* 0x000fea0003800000 */
.L_x_21489:
        /* <DEDUP_REMOVED lines=10> */
.L_x_21492:
[----:B------:R-:W0:Y:S02]  /*5760*/  I2F.U16 R5, R5 ;  /* 0x0000000500057306 */ /* 0x000e240000101000 */
[----:B0-----:R-:W-:-:S04]  /*5770*/  F2FP.F16.F32.PACK_AB R3, RZ, R5 ;  /* 0x00000005ff03723e */ /* 0x001fc800000000ff */
[----:B------:R-:W-:-:S05]  /*5780*/  PRMT R3, R3, 0x5410, RZ ;  /* 0x0000541003037816 */ /* 0x000fca00000000ff */
[----:B------:R0:W-:Y:S01]  /*5790*/  STG.E desc[UR36][R16.64], R3 ;  /* 0x0000000310007986 */ /* 0x0001e2000c101924 */
[----:B------:R-:W-:Y:S05]  /*57a0*/  BRA `(.L_x_21486) ;  /* 0x0000000800b47947 */ /* 0x000fea0003800000 */
.L_x_21491:
[----:B------:R-:W0:Y:S02]  /*57b0*/  I2F.F64.U16 R2, R5 ;  /* 0x0000000500027312 */ /* 0x000e240000101800 */
[----:B0-----:R0:W-:Y:S01]  /*57c0*/  STG.E.64 desc[UR36][R16.64], R2 ;  /* 0x0000000210007986 */ /* 0x0011e2000c101b24 */
[----:B------:R-:W-:Y:S05]  /*57d0*/  BRA `(.L_x_21486) ;  /* 0x0000000800a87947 */ /* 0x000fea0003800000 */
.L_x_21481:
        /* <DEDUP_REMOVED lines=12> */
.L_x_21495:
[----:B------:R-:W0:Y:S01]  /*58a0*/  I2F.F64.U16 R4, R5 ;  /* 0x0000000500047312 */ /* 0x000e220000101800 */
[----:B------:R-:W-:-:S05]  /*58b0*/  CS2R R6, SRZ ;  /* 0x0000000000067805 */ /* 0x000fca000001ff00 */
[----:B0-----:R0:W-:Y:S01]  /*58c0*/  STG.E.128 desc[UR36][R16.64], R4 ;  /* 0x0000000410007986 */ /* 0x0011e2000c101d24 */
[----:B------:R-:W-:Y:S05]  /*58d0*/  BRA `(.L_x_21486) ;  /* 0x0000000800687947 */ /* 0x000fea0003800000 */
.L_x_21494:
        /* <DEDUP_REMOVED lines=21> */
.L_x_21499:
[----:B------:R-:W-:Y:S05]  /*5a30*/  BSYNC B0 ;  /* 0x0000000000007941 */ /* 0x000fea0003800000 */
.L_x_21498:
[----:B------:R-:W-:-:S05]  /*5a40*/  LOP3.LUT R3, R0, R3, RZ, 0xfc, !PT ;  /* 0x0000000300037212 */ /* 0x000fca00078efcff */
[----:B------:R0:W-:Y:S01]  /*5a50*/  STG.E.U8 desc[UR36][R16.64], R3 ;  /* 0x0000000310007986 */ /* 0x0001e2000c101124 */
[----:B------:R-:W-:Y:S05]  /*5a60*/  BRA `(.L_x_21486) ;  /* 0x0000000800047947 */ /* 0x000fea0003800000 */
.L_x_21497:
        /* <DEDUP_REMOVED lines=13> */
.L_x_21501:
[----:B------:R-:W-:Y:S01]  /*5b40*/  IMAD.MOV.U32 R0, RZ, RZ, 0x7f ;  /* 0x0000007fff007424 */ /* 0x000fe200078e00ff */
[----:B------:R-:W-:-:S04]  /*5b50*/  ISETP.GT.U32.AND P0, PT, R2, 0x7f800000, PT ;  /* 0x7f8000000200780c */ /* 0x000fc80003f04070 */
[----:B------:R-:W-:-:S09]  /*5b60*/  SEL R0, R0, 0x7c, P0 ;  /* 0x0000007c00007807 */ /* 0x000fd20000000000 */
.L_x_21502:
[----:B------:R-:W-:Y:S05]  /*5b70*/  BSYNC B0 ;  /* 0x0000000000007941 */ /* 0x000fea0003800000 */
.L_x_21500:
[----:B------:R-:W-:-:S04]  /*5b80*/  LOP3.LUT R2, R5, 0x80000000, RZ, 0xc0, !PT ;  /* 0x8000000005027812 */ /* 0x000fc800078ec0ff */
[----:B------:R-:W-:-:S04]  /*5b90*/  SHF.R.U32.HI R3, RZ, 0x18, R2 ;  /* 0x00000018ff037819 */ /* 0x000fc80000011602 */
[----:B------:R-:W-:-:S05]  /*5ba0*/  LOP3.LUT R3, R0, R3, RZ, 0xfc, !PT ;  /* 0x0000000300037212 */ /* 0x000fca00078efcff */
[----:B------:R0:W-:Y:S01]  /*5bb0*/  STG.E.U8 desc[UR36][R16.64], R3 ;  /* 0x0000000310007986 */ /* 0x0001e2000c101124 */
[----:B------:R-:W-:Y:S05]  /*5bc0*/  BRA `(.L_x_21486) ;  /* 0x0000000400ac7947 */ /* 0x000fea0003800000 */
.L_x_21496:
[----:B------:R-:W0:Y:S02]  /*5bd0*/  I2F.U16 R0, R5 ;  /* 0x0000000500007306 */ /* 0x000e240000101000 */
[----:B0-----:R-:W-:-:S05]  /*5be0*/  F2FP.BF16.F32.PACK_AB R0, RZ, R0 ;  /* 0x00000000ff00723e */ /* 0x001fca00000010ff */
[----:B------:R0:W-:Y:S01]  /*5bf0*/  STG.E.U16 desc[UR36][R16.64], R0 ;  /* 0x0000000010007986 */ /* 0x0001e2000c101524 */
[----:B------:R-:W-:Y:S05]  /*5c00*/  BRA `(.L_x_21486) ;  /* 0x00000004009c7947 */ /* 0x000fea0003800000 */
.L_x_21493:
        /* <DEDUP_REMOVED lines=10> */
.L_x_21505:
        /* <DEDUP_REMOVED lines=17> */
.L_x_21508:
[----:B------:R-:W-:-:S04]  /*5dc0*/  LOP3.LUT R2, R5, 0x80000000, RZ, 0xc0, !PT ;  /* 0x8000000005027812 */ /* 0x000fc800078ec0ff */
[----:B------:R-:W-:-:S04]  /*5dd0*/  SHF.R.U32.HI R3, RZ, 0x18, R2 ;  /* 0x00000018ff037819 */ /* 0x000fc80000011602 */
[----:B------:R-:W-:-:S04]  /*5de0*/  LOP3.LUT R0, R0, R3, RZ, 0xfc, !PT ;  /* 0x0000000300007212 */ /* 0x000fc800078efcff */
[----:B------:R-:W-:-:S07]  /*5df0*/  PRMT R8, R0, 0x7610, R8 ;  /* 0x0000761000087816 */ /* 0x000fce0000000008 */
.L_x_21507:
[----:B------:R-:W-:Y:S05]  /*5e00*/  BSYNC B0 ;  /* 0x0000000000007941 */ /* 0x000fea0003800000 */
.L_x_21506:
[----:B------:R0:W-:Y:S01]  /*5e10*/  STG.E.U8 desc[UR36][R16.64], R8 ;  /* 0x0000000810007986 */ /* 0x0001e2000c101124 */
[----:B------:R-:W-:Y:S05]  /*5e20*/  BRA `(.L_x_21486) ;  /* 0x0000000400147947 */ /* 0x000fea0003800000 */
.L_x_21504:
        /* <DEDUP_REMOVED lines=17> */
.L_x_21511:
[----:B------:R-:W-:-:S04]  /*5f40*/  LOP3.LUT R2, R5, 0x80000000, RZ, 0xc0, !PT ;  /* 0x8000000005027812 */ /* 0x000fc800078ec0ff */
[----:B------:R-:W-:-:S04]  /*5f50*/  SHF.R.U32.HI R3, RZ, 0x18, R2 ;  /* 0x00000018ff037819 */ /* 0x000fc80000011602 */
[----:B------:R-:W-:-:S04]  /*5f60*/  LOP3.LUT R0, R0, R3, RZ, 0xfc, !PT ;  /* 0x0000000300007212 */ /* 0x000fc800078efcff */
[----:B------:R-:W-:-:S07]  /*5f70*/  PRMT R8, R0, 0x7610, R8 ;  /* 0x0000761000087816 */ /* 0x000fce0000000008 */
.L_x_21510:
[----:B------:R-:W-:Y:S05]  /*5f80*/  BSYNC B0 ;  /* 0x0000000000007941 */ /* 0x000fea0003800000 */
.L_x_21509:
[----:B------:R0:W-:Y:S01]  /*5f90*/  STG.E.U8 desc[UR36][R16.64], R8 ;  /* 0x0000000810007986 */ /* 0x0001e2000c101124 */
[----:B------:R-:W-:Y:S05]  /*5fa0*/  BRA `(.L_x_21486) ;  /* 0x0000000000b47947 */ /* 0x000fea0003800000 */
.L_x_21503:
        /* <DEDUP_REMOVED lines=22> */
.L_x_21485:
        /* <DEDUP_REMOVED lines=16> */
.L_x_21514:
[----:B------:R-:W-:Y:S05]  /*6210*/  BRA `(.L_x_21486) ;  /* 0x0000000000187947 */ /* 0x000fea0003800000 */
.L_x_21513:
[----:B------:R-:W-:Y:S01]  /*6220*/  LOP3.LUT R2, R5, 0xffff, RZ, 0xc0, !PT ;  /* 0x0000ffff05027812 */ /* 0x000fe200078ec0ff */
[----:B------:R-:W-:-:S05]  /*6230*/  IMAD.MOV.U32 R3, RZ, RZ, RZ ;  /* 0x000000ffff037224 */ /* 0x000fca00078e00ff */
[----:B------:R0:W-:Y:S01]  /*6240*/  STG.E.64 desc[UR36][R16.64], R2 ;  /* 0x0000000210007986 */ /* 0x0001e2000c101b24 */
[----:B------:R-:W-:Y:S05]  /*6250*/  BRA `(.L_x_21486) ;  /* 0x0000000000087947 */ /* 0x000fea0003800000 */
.L_x_21512:
[----:B------:R-:W-:-:S05]  /*6260*/  LOP3.LUT R5, R5, 0xffff, RZ, 0xc0, !PT ;  /* 0x0000ffff05057812 */ /* 0x000fca00078ec0ff */
[----:B------:R0:W-:Y:S02]  /*6270*/  STG.E desc[UR36][R16.64], R5 ;  /* 0x0000000510007986 */ /* 0x0001e4000c101924 */
.L_x_21486:
[----:B------:R-:W-:-:S07]  /*6280*/  VIADD R19, R19, 0x80 ;  /* 0x0000008013137836 */ /* 0x000fce0000000000 */
.L_x_21446:
[----:B------:R-:W-:Y:S05]  /*6290*/  BSYNC B6 ;  /* 0x0000000000067941 */ /* 0x000fea0003800000 */
.L_x_21445:
        /* <DEDUP_REMOVED lines=307> */
.L_x_21517:
        /* <DEDUP_REMOVED lines=20> */
.L_x_21521:
[----:B------:R3:W5:Y:S01]  /*7710*/  LDG.E.U8 R0, desc[UR36][R4.64] ;  /* 0x0000002404007981 */ /* 0x000762000c1e1100 */
[----:B------:R-:W-:Y:S05]  /*7720*/  BRA `(.L_x_21523) ;  /* 0x0000000c00647947 */ /* 0x000fea0003800000 */
.L_x_21520:
        /* <DEDUP_REMOVED lines=8> */
.L_x_21525:
[----:B------:R0:W5:Y:S01]  /*77b0*/  LDG.E.U8 R0, desc[UR36][R4.64] ;  /* 0x0000002404007981 */ /* 0x000162000c1e1100 */
[----:B------:R-:W-:Y:S05]  /*77c0*/  BRA `(.L_x_21523) ;  /* 0x0000000c003c7947 */ /* 0x000fea0003800000 */
.L_x_21524:
[----:B------:R0:W5:Y:S01]  /*77d0*/  LDG.E.U16 R0, desc[UR36][R4.64] ;  /* 0x0000002404007981 */ /* 0x000162000c1e1500 */
[----:B------:R-:W-:Y:S05]  /*77e0*/  BRA `(.L_x_21523) ;  /* 0x0000000c00347947 */ /* 0x000fea0003800000 */
.L_x_21519:
        /* <DEDUP_REMOVED lines=10> */
.L_x_21527:
[----:B------:R-:W2:Y:S02]  /*7890*/  LDG.E.U16 R2, desc[UR36][R4.64] ;  /* 0x0000002404027981 */ /* 0x000ea4000c1e1500 */
[----:B--2---:R-:W-:-:S06]  /*78a0*/  HADD2.F32 R2, -RZ, R2.H0_H0 ;  /* 0x20000002ff027230 */ /* 0x004fcc0000004100 */
[----:B------:R-:W0:Y:S02]  /*78b0*/  F2I.S64.TRUNC R2, R2 ;  /* 0x0000000200027311 */ /* 0x000e24000020d900 */
[----:B0-----:R-:W-:Y:S01]  /*78c0*/  PRMT R0, R2, 0x7610, R0 ;  /* 0x0000761002007816 */ /* 0x001fe20000000000 */
[----:B------:R-:W-:Y:S06]  /*78d0*/  BRA `(.L_x_21523) ;  /* 0x0000000800f87947 */ /* 0x000fec0003800000 */
.L_x_21526:
        /* <DEDUP_REMOVED lines=10> */
.L_x_21529:
[----:B------:R-:W2:Y:S02]  /*7980*/  LDG.E.U16 R4, desc[UR36][R4.64] ;  /* 0x0000002404047981 */ /* 0x000ea4000c1e1500 */
[----:B--2---:R-:W-:-:S06]  /*7990*/  HADD2.F32 R2, -RZ, R4.H0_H0 ;  /* 0x20000004ff027230 */ /* 0x004fcc0000004100 */
[----:B------:R-:W0:Y:S02]  /*79a0*/  F2I.S64.TRUNC R2, R2 ;  /* 0x0000000200027311 */ /* 0x000e24000020d900 */
[----:B0-----:R-:W-:Y:S01]  /*79b0*/  PRMT R0, R2, 0x7610, R0 ;  /* 0x0000761002007816 */ /* 0x001fe20000000000 */
[----:B------:R-:W-:Y:S06]  /*79c0*/  BRA `(.L_x_21523) ;  /* 0x0000000800bc7947 */ /* 0x000fec0003800000 */
.L_x_21528:
[----:B------:R-:W2:Y:S02]  /*79d0*/  LDG.E.64 R2, desc[UR36][R4.64] ;  /* 0x0000002404027981 */ /* 0x000ea4000c1e1b00 */
[----:B--2---:R-:W0:Y:S02]  /*79e0*/  F2I.S64.F64.TRUNC R2, R2 ;  /* 0x0000000200027311 */ /* 0x004e24000030d900 */
[----:B0-----:R-:W-:Y:S01]  /*79f0*/  PRMT R0, R2, 0x7610, R0 ;  /* 0x0000761002007816 */ /* 0x001fe20000000000 */
[----:B------:R-:W-:Y:S06]  /*7a00*/  BRA `(.L_x_21523) ;  /* 0x0000000800ac7947 */ /* 0x000fec0003800000 */
.L_x_21518:
        /* <DEDUP_REMOVED lines=12> */
.L_x_21532:
[----:B------:R-:W2:Y:S02]  /*7ad0*/  LDG.E.64 R4, desc[UR36][R4.64] ;  /* 0x0000002404047981 */ /* 0x000ea4000c1e1b00 */
[----:B--2---:R-:W0:Y:S02]  /*7ae0*/  F2I.S64.F64.TRUNC R2, R4 ;  /* 0x0000000400027311 */ /* 0x004e24000030d900 */
[----:B0-----:R-:W-:Y:S01]  /*7af0*/  PRMT R0, R2, 0x7610, R0 ;  /* 0x0000761002007816 */ /* 0x001fe20000000000 */
[----:B------:R-:W-:Y:S06]  /*7b00*/  BRA `(.L_x_21523) ;  /* 0x00000008006c7947 */ /* 0x000fec0003800000 */
.L_x_21531:
        /* <DEDUP_REMOVED lines=28> */
.L_x_21534:
        /* <DEDUP_REMOVED lines=15> */
.L_x_21533:
[----:B------:R-:W2:Y:S02]  /*7dc0*/  LDG.E.U16 R2, desc[UR36][R4.64] ;  /* 0x0000002404027981 */ /* 0x000ea4000c1e1500 */
[----:B--2---:R-:W-:-:S06]  /*7dd0*/  IMAD.U32 R2, R2, 0x10000, RZ ;  /* 0x0001000002027824 */ /* 0x004fcc00078e00ff */
[----:B------:R-:W0:Y:S02]  /*7de0*/  F2I.S64.TRUNC R2, R2 ;  /* 0x0000000200027311 */ /* 0x000e24000020d900 */
[----:B0-----:R-:W-:Y:S01]  /*7df0*/  PRMT R0, R2, 0x7610, R0 ;  /* 0x0000761002007816 */ /* 0x001fe20000000000 */
[----:B------:R-:W-:Y:S06]  /*7e00*/  BRA `(.L_x_21523) ;  /* 0x0000000400ac7947 */ /* 0x000fec0003800000 */
.L_x_21530:
        /* <DEDUP_REMOVED lines=10> */
.L_x_21537:
        /* <DEDUP_REMOVED lines=21> */
.L_x_21541:
[----:B------:R-:W-:Y:S05]  /*8000*/  BSYNC B1 ;  /* 0x0000000000017941 */ /* 0x000fea0003800000 */
.L_x_21540:
[----:B------:R-:W-:Y:S01]  /*8010*/  IMAD.SHL.U32 R2, R2, 0x100000, RZ ;  /* 0x0010000002027824 */ /* 0x000fe200078e00ff */
[----:B------:R-:W-:-:S04]  /*8020*/  LEA R3, R0, 0x3b800000, 0x17 ;  /* 0x3b80000000037811 */ /* 0x000fc800078eb8ff */
[----:B------:R-:W-:-:S07]  /*8030*/  LOP3.LUT R2, R3, R2, R4, 0xfe, !PT ;  /* 0x0000000203027212 */ /* 0x000fce00078efe04 */
.L_x_21539:
[----:B------:R-:W-:Y:S05]  /*8040*/  BSYNC B0 ;  /* 0x0000000000007941 */ /* 0x000fea0003800000 */
.L_x_21538:
[----:B------:R-:W0:Y:S02]  /*8050*/  F2I.S64.TRUNC R2, R2 ;  /* 0x0000000200027311 */ /* 0x000e24000020d900 */
[----:B0-----:R-:W-:Y:S01]  /*8060*/  PRMT R0, R2, 0x7610, R0 ;  /* 0x0000761002007816 */ /* 0x001fe20000000000 */
[----:B------:R-:W-:Y:S06]  /*8070*/  BRA `(.L_x_21523) ;  /* 0x0000000400107947 */ /* 0x000fec0003800000 */
.L_x_21536:
        /* <DEDUP_REMOVED lines=21> */
.L_x_21545:
[----:B------:R-:W-:Y:S05]  /*81d0*/  BSYNC B1 ;  /* 0x0000000000017941 */ /* 0x000fea0003800000 */
.L_x_21544:
[----:B------:R-:W-:Y:S01]  /*81e0*/  IMAD.SHL.U32 R2, R2, 0x200000, RZ ;  /* 0x0020000002027824 */ /* 0x000fe200078e00ff */
[----:B------:R-:W-:-:S04]  /*81f0*/  LEA R3, R0, 0x37800000, 0x17 ;  /* 0x3780000000037811 */ /* 0x000fc800078eb8ff */
[----:B------:R-:W-:-:S07]  /*8200*/  LOP3.LUT R2, R3, R2, R4, 0xfe, !PT ;  /* 0x0000000203027212 */ /* 0x000fce00078efe04 */
.L_x_21543:
[----:B------:R-:W-:Y:S05]  /*8210*/  BSYNC B0 ;  /* 0x0000000000007941 */ /* 0x000fea0003800000 */
.L_x_21542:
[----:B------:R-:W0:Y:S02]  /*8220*/  F2I.S64.TRUNC R2, R2 ;  /* 0x0000000200027311 */ /* 0x000e24000020d900 */
[----:B0-----:R-:W-:Y:S01]  /*8230*/  PRMT R0, R2, 0x7610, R0 ;  /* 0x0000761002007816 */ /* 0x001fe20000000000 */
[----:B------:R-:W-:Y:S06]  /*8240*/  BRA `(.L_x_21523) ;  /* 0x00000000009c7947 */ /* 0x000fec0003800000 */
.L_x_21535:
        /* <DEDUP_REMOVED lines=14> */
.L_x_21549:
[----:B------:R-:W-:Y:S05]  /*8330*/  BSYNC B0 ;  /* 0x0000000000007941 */ /* 0x000fea0003800000 */
.L_x_21548:
[----:B------:R-:W0:Y:S02]  /*8340*/  F2I.S64.TRUNC R2, R2 ;  /* 0x0000000200027311 */ /* 0x000e24000020d900 */
[----:B0-----:R-:W-:Y:S01]  /*8350*/  PRMT R0, R2, 0x7610, R0 ;  /* 0x0000761002007816 */ /* 0x001fe20000000000 */
[----:B------:R-:W-:Y:S06]  /*8360*/  BRA `(.L_x_21523) ;  /* 0x0000000000547947 */ /* 0x000fec0003800000 */
.L_x_21522:
        /* <DEDUP_REMOVED lines=16> */
.L_x_21550:
[----:B------:R-:W-:Y:S01]  /*8470*/  PRMT R0, RZ, 0x7610, R0 ;  /* 0x00007610ff007816 */ /* 0x000fe20000000000 */
[----:B------:R-:W-:Y:S06]  /*8480*/  BRA `(.L_x_21523) ;  /* 0x00000000000c7947 */ /* 0x000fec0003800000 */
.L_x_21547:
[----:B------:R0:W5:Y:S01]  /*8490*/  LDG.E.U8 R0, desc[UR36][R4.64] ;  /* 0x0000002404007981 */ /* 0x000162000c1e1100 */
[----:B------:R-:W-:Y:S05]  /*84a0*/  BRA `(.L_x_21523) ;  /* 0x0000000000047947 */ /* 0x000fea0003800000 */
.L_x_21546:
[----:B------:R1:W5:Y:S02]  /*84b0*/  LDG.E.U8 R0, desc[UR36][R4.64] ;  /* 0x0000002404007981 */ /* 0x000364000c1e1100 */
.L_x_21523:
        /* <DEDUP_REMOVED lines=19> */
.L_x_21554:
[----:B------:R0:W-:Y:S01]  /*85f0*/  STG.E.U8 desc[UR36][R16.64], R5 ;  /* 0x0000000510007986 */ /* 0x0001e2000c101124 */
[----:B------:R-:W-:Y:S05]  /*8600*/  BRA `(.L_x_21556) ;  /* 0x0000000c00607947 */ /* 0x000fea0003800000 */
.L_x_21553:
        /* <DEDUP_REMOVED lines=10> */
.L_x_21558:
[----:B------:R-:W-:-:S05]  /*86b0*/  LOP3.LUT R5, R5, 0xffff, RZ, 0xc0, !PT ;  /* 0x0000ffff05057812 */ /* 0x000fca00078ec0ff */
[----:B------:R0:W-:Y:S01]  /*86c0*/  STG.E desc[UR36][R16.64], R5 ;  /* 0x0000000510007986 */ /* 0x0001e2000c101924 */
[----:B------:R-:W-:Y:S05]  /*86d0*/  BRA `(.L_x_21556) ;  /* 0x0000000c002c7947 */ /* 0x000fea0003800000 */
.L_x_21557:
[----:B------:R0:W-:Y:S01]  /*86e0*/  STG.E.U16 desc[UR36][R16.64], R5 ;  /* 0x0000000510007986 */ /* 0x0001e2000c101524 */
[----:B------:R-:W-:Y:S05]  /*86f0*/  BRA `(.L_x_21556) ;  /* 0x0000000c00247947 */ /* 0x000fea0003800000 */
.L_x_21552:
        /* <DEDUP_REMOVED lines=9> */
.L_x_21560:
[----:B------:R-:W0:Y:S02]  /*8790*/  I2F.U16 R0, R5 ;  /* 0x0000000500007306 */ /* 0x000e240000101000 */
[----:B0-----:R-:W-:-:S05]  /*87a0*/  F2FP.F16.F32.PACK_AB R0, RZ, R0 ;  /* 0x00000000ff00723e */ /* 0x001fca00000000ff */
[----:B------:R0:W-:Y:S01]  /*87b0*/  STG.E.U16 desc[UR36][R16.64], R0 ;  /* 0x0000000010007986 */ /* 0x0001e2000c101524 */
[----:B------:R-:W-:Y:S05]  /*87c0*/  BRA `(.L_x_21556) ;  /* 0x0000000800f07947 */ /* 0x000fea0003800000 */
.L_x_21559:
        /* <DEDUP_REMOVED lines=10> */
.L_x_21562:
[----:B------:R-:W0:Y:S02]  /*8870*/  I2F.U16 R5, R5 ;  /* 0x0000000500057306 */ /* 0x000e240000101000 */
[----:B0-----:R-:W-:-:S04]  /*8880*/  F2FP.F16.F32.PACK_AB R3, RZ, R5 ;  /* 0x00000005ff03723e */ /* 0x001fc800000000ff */
[----:B------:R-:W-:-:S05]  /*8890*/  PRMT R3, R3, 0x5410, RZ ;  /* 0x0000541003037816 */ /* 0x000fca00000000ff */
[----:B------:R0:W-:Y:S01]  /*88a0*/  STG.E desc[UR36][R16.64], R3 ;  /* 0x0000000310007986 */ /* 0x0001e2000c101924 */
[----:B------:R-:W-:Y:S05]  /*88b0*/  BRA `(.L_x_21556) ;  /* 0x0000000800b47947 */ /* 0x000fea0003800000 */
.L_x_21561:
[----:B------:R-:W0:Y:S02]  /*88c0*/  I2F.F64.U16 R2, R5 ;  /* 0x0000000500027312 */ /* 0x000e240000101800 */
[----:B0-----:R0:W-:Y:S01]  /*88d0*/  STG.E.64 desc[UR36][R16.64], R2 ;  /* 0x0000000210007986 */ /* 0x0011e2000c101b24 */
[----:B------:R-:W-:Y:S05]  /*88e0*/  BRA `(.L_x_21556) ;  /* 0x0000000800a87947 */ /* 0x000fea0003800000 */
.L_x_21551:
        /* <DEDUP_REMOVED lines=12> */
.L_x_21565:
[----:B------:R-:W0:Y:S01]  /*89b0*/  I2F.F64.U16 R4, R5 ;  /* 0x0000000500047312 */ /* 0x000e220000101800 */
[----:B------:R-:W-:-:S05]  /*89c0*/  CS2R R6, SRZ ;  /* 0x0000000000067805 */ /* 0x000fca000001ff00 */
[----:B0-----:R0:W-:Y:S01]  /*89d0*/  STG.E.128 desc[UR36][R16.64], R4 ;  /* 0x0000000410007986 */ /* 0x0011e2000c101d24 */
[----:B------:R-:W-:Y:S05]  /*89e0*/  BRA `(.L_x_21556) ;  /* 0x0000000800687947 */ /* 0x000fea0003800000 */
.L_x_21564:
        /* <DEDUP_REMOVED lines=21> */
.L_x_21569:
[----:B------:R-:W-:Y:S05]  /*8b40*/  BSYNC B0 ;  /* 0x0000000000007941 */ /* 0x000fea0003800000 */
.L_x_21568:
[----:B------:R-:W-:-:S05]  /*8b50*/  LOP3.LUT R3, R0, R3, RZ, 0xfc, !PT ;  /* 0x0000000300037212 */ /* 0x000fca00078efcff */
[----:B------:R0:W-:Y:S01]  /*8b60*/  STG.E.U8 desc[UR36][R16.64], R3 ;  /* 0x0000000310007986 */ /* 0x0001e2000c101124 */
[----:B------:R-:W-:Y:S05]  /*8b70*/  BRA `(.L_x_21556) ;  /* 0x0000000800047947 */ /* 0x000fea0003800000 */
.L_x_21567:
        /* <DEDUP_REMOVED lines=13> */
.L_x_21571:
[----:B------:R-:W-:Y:S01]  /*8c50*/  IMAD.MOV.U32 R0, RZ, RZ, 0x7f ;  /* 0x0000007fff007424 */ /* 0x000fe200078e00ff */
[----:B------:R-:W-:-:S04]  /*8c60*/  ISETP.GT.U32.AND P0, PT, R2, 0x7f800000, PT ;  /* 0x7f8000000200780c */ /* 0x000fc80003f04070 */
[----:B------:R-:W-:-:S09]  /*8c70*/  SEL R0, R0, 0x7c, P0 ;  /* 0x0000007c00007807 */ /* 0x000fd20000000000 */
.L_x_21572:
[----:B------:R-:W-:Y:S05]  /*8c80*/  BSYNC B0 ;  /* 0x0000000000007941 */ /* 0x000fea0003800000 */
.L_x_21570:
[----:B------:R-:W-:-:S04]  /*8c90*/  LOP3.LUT R2, R5, 0x80000000, RZ, 0xc0, !PT ;  /* 0x8000000005027812 */ /* 0x000fc800078ec0ff */
[----:B------:R-:W-:-:S04]  /*8ca0*/  SHF.R.U32.HI R3, RZ, 0x18, R2 ;  /* 0x00000018ff037819 */ /* 0x000fc80000011602 */
[----:B------:R-:W-:-:S05]  /*8cb0*/  LOP3.LUT R3, R0, R3, RZ, 0xfc, !PT ;  /* 0x0000000300037212 */ /* 0x000fca00078efcff */
[----:B------:R0:W-:Y:S01]  /*8cc0*/  STG.E.U8 desc[UR36][R16.64], R3 ;  /* 0x0000000310007986 */ /* 0x0001e2000c101124 */
[----:B------:R-:W-:Y:S05]  /*8cd0*/  BRA `(.L_x_21556) ;  /* 0x0000000400ac7947 */ /* 0x000fea0003800000 */
.L_x_21566:
[----:B------:R-:W0:Y:S02]  /*8ce0*/  I2F.U16 R0, R5 ;  /* 0x0000000500007306 */ /* 0x000e240000101000 */
[----:B0-----:R-:W-:-:S05]  /*8cf0*/  F2FP.BF16.F32.PACK_AB R0, RZ, R0 ;  /* 0x00000000ff00723e */ /* 0x001fca00000010ff */
[----:B------:R0:W-:Y:S01]  /*8d00*/  STG.E.U16 desc[UR36][R16.64], R0 ;  /* 0x0000000010007986 */ /* 0x0001e2000c101524 */
[----:B------:R-:W-:Y:S05]  /*8d10*/  BRA `(.L_x_21556) ;  /* 0x00000004009c7947 */ /* 0x000fea0003800000 */
.L_x_21563:
        /* <DEDUP_REMOVED lines=10> */
.L_x_21575:
        /* <DEDUP_REMOVED lines=17> */
.L_x_21578:
[----:B------:R-:W-:-:S04]  /*8ed0*/  LOP3.LUT R2, R5, 0x80000000, RZ, 0xc0, !PT ;  /* 0x8000000005027812 */ /* 0x000fc800078ec0ff */
[----:B------:R-:W-:-:S04]  /*8ee0*/  SHF.R.U32.HI R3, RZ, 0x18, R2 ;  /* 0x00000018ff037819 */ /* 0x000fc80000011602 */
[----:B------:R-:W-:-:S04]  /*8ef0*/  LOP3.LUT R0, R0, R3, RZ, 0xfc, !PT ;  /* 0x0000000300007212 */ /* 0x000fc800078efcff */
[----:B------:R-:W-:-:S07]  /*8f00*/  PRMT R8, R0, 0x7610, R8 ;  /* 0x0000761000087816 */ /* 0x000fce0000000008 */
.L_x_21577:
[----:B------:R-:W-:Y:S05]  /*8f10*/  BSYNC B0 ;  /* 0x0000000000007941 */ /* 0x000fea0003800000 */
.L_x_21576:
[----:B------:R4:W-:Y:S01]  /*8f20*/  STG.E.U8 desc[UR36][R16.64], R8 ;  /* 0x0000000810007986 */ /* 0x0009e2000c101124 */
[----:B------:R-:W-:Y:S05]  /*8f30*/  BRA `(.L_x_21556) ;  /* 0x0000000400147947 */ /* 0x000fea0003800000 */
.L_x_21574:
        /* <DEDUP_REMOVED lines=17> */
.L_x_21581:
[----:B------:R-:W-:-:S04]  /*9050*/  LOP3.LUT R2, R5, 0x80000000, RZ, 0xc0, !PT ;  /* 0x8000000005027812 */ /* 0x000fc800078ec0ff */
[----:B------:R-:W-:-:S04]  /*9060*/  SHF.R.U32.HI R3, RZ, 0x18, R2 ;  /* 0x00000018ff037819 */ /* 0x000fc80000011602 */
[----:B------:R-:W-:-:S04]  /*9070*/  LOP3.LUT R0, R0, R3, RZ, 0xfc, !PT ;  /* 0x0000000300007212 */ /* 0x000fc800078efcff */
[----:B------:R-:W-:-:S07]  /*9080*/  PRMT R8, R0, 0x7610, R8 ;  /* 0x0000761000087816 */ /* 0x000fce0000000008 */
.L_x_21580:
[----:B------:R-:W-:Y:S05]  /*9090*/  BSYNC B0 ;  /* 0x0000000000007941 */ /* 0x000fea0003800000 */
.L_x_21579:
[----:B------:R3:W-:Y:S01]  /*90a0*/  STG.E.U8 desc[UR36][R16.64], R8 ;  /* 0x0000000810007986 */ /* 0x0007e2000c101124 */
[----:B------:R-:W-:Y:S05]  /*90b0*/  BRA `(.L_x_21556) ;  /* 0x0000000000b47947 */ /* 0x000fea0003800000 */
.L_x_21573:
        /* <DEDUP_REMOVED lines=22> */
.L_x_21555:
        /* <DEDUP_REMOVED lines=16> */
.L_x_21584:
[----:B------:R-:W-:Y:S05]  /*9320*/  BRA `(.L_x_21556) ;  /* 0x0000000000187947 */ /* 0x000fea0003800000 */
.L_x_21583:
[----:B------:R-:W-:Y:S01]  /*9330*/  LOP3.LUT R2, R5, 0xffff, RZ, 0xc0, !PT ;  /* 0x0000ffff05027812 */ /* 0x000fe200078ec0ff */
[----:B------:R-:W-:-:S05]  /*9340*/  IMAD.MOV.U32 R3, RZ, RZ, RZ ;  /* 0x000000ffff037224 */ /* 0x000fca00078e00ff */
[----:B------:R2:W-:Y:S01]  /*9350*/  STG.E.64 desc[UR36][R16.64], R2 ;  /* 0x0000000210007986 */ /* 0x0005e2000c101b24 */
[----:B------:R-:W-:Y:S05]  /*9360*/  BRA `(.L_x_21556) ;  /* 0x0000000000087947 */ /* 0x000fea0003800000 */
.L_x_21582:
[----:B------:R-:W-:-:S05]  /*9370*/  LOP3.LUT R5, R5, 0xffff, RZ, 0xc0, !PT ;  /* 0x0000ffff05057812 */ /* 0x000fca00078ec0ff */
[----:B------:R0:W-:Y:S02]  /*9380*/  STG.E desc[UR36][R16.64], R5 ;  /* 0x0000000510007986 */ /* 0x0001e4000c101924 */
.L_x_21556:
[----:B------:R-:W-:-:S07]  /*9390*/  VIADD R19, R19, 0x80 ;  /* 0x0000008013137836 */ /* 0x000fce0000000000 */
.L_x_21516:
[----:B------:R-:W-:Y:S05]  /*93a0*/  BSYNC B6 ;  /* 0x0000000000067941 */ /* 0x000fea0003800000 */
.L_x_21515:
        /* <DEDUP_REMOVED lines=306> */
.L_x_21585:
        /* <DEDUP_REMOVED lines=20> */
.L_x_21589:
[----:B------:R1:W5:Y:S01]  /*a810*/  LDG.E.U8 R0, desc[UR36][R4.64] ;  /* 0x0000002404007981 */ /* 0x000362000c1e1100 */
[----:B------:R-:W-:Y:S05]  /*a820*/  BRA `(.L_x_21591) ;  /* 0x0000000c00647947 */ /* 0x000fea0003800000 */
.L_x_21588:
        /* <DEDUP_REMOVED lines=8> */
.L_x_21593:
[----:B------:R4:W5:Y:S01]  /*a8b0*/  LDG.E.U8 R0, desc[UR36][R4.64] ;  /* 0x0000002404007981 */ /* 0x000962000c1e1100 */
[----:B------:R-:W-:Y:S05]  /*a8c0*/  BRA `(.L_x_21591) ;  /* 0x0000000c003c7947 */ /* 0x000fea0003800000 */
.L_x_21592:
[----:B------:R2:W5:Y:S01]  /*a8d0*/  LDG.E.U16 R0, desc[UR36][R4.64] ;  /* 0x0000002404007981 */ /* 0x000562000c1e1500 */
[----:B------:R-:W-:Y:S05]  /*a8e0*/  BRA `(.L_x_21591) ;  /* 0x0000000c00347947 */ /* 0x000fea0003800000 */
.L_x_21587:
        /* <DEDUP_REMOVED lines=10> */
.L_x_21595:
[----:B------:R-:W2:Y:S02]  /*a990*/  LDG.E.U16 R2, desc[UR36][R4.64] ;  /* 0x0000002404027981 */ /* 0x000ea4000c1e1500 */
[----:B--2---:R-:W-:-:S06]  /*a9a0*/  HADD2.F32 R2, -RZ, R2.H0_H0 ;  /* 0x20000002ff027230 */ /* 0x004fcc0000004100 */
[----:B------:R-:W0:Y:S02]  /*a9b0*/  F2I.S64.TRUNC R2, R2 ;  /* 0x0000000200027311 */ /* 0x000e24000020d900 */
[----:B0-----:R-:W-:Y:S01]  /*a9c0*/  PRMT R0, R2, 0x7610, R0 ;  /* 0x0000761002007816 */ /* 0x001fe20000000000 */
[----:B------:R-:W-:Y:S06]  /*a9d0*/  BRA `(.L_x_21591) ;  /* 0x0000000800f87947 */ /* 0x000fec0003800000 */
.L_x_21594:
        /* <DEDUP_REMOVED lines=10> */
.L_x_21597:
[----:B------:R-:W2:Y:S02]  /*aa80*/  LDG.E.U16 R4, desc[UR36][R4.64] ;  /* 0x0000002404047981 */ /* 0x000ea4000c1e1500 */
[----:B--2---:R-:W-:-:S06]  /*aa90*/  HADD2.F32 R2, -RZ, R4.H0_H0 ;  /* 0x20000004ff027230 */ /* 0x004fcc0000004100 */
[----:B------:R-:W0:Y:S02]  /*aaa0*/  F2I.S64.TRUNC R2, R2 ;  /* 0x0000000200027311 */ /* 0x000e24000020d900 */
[----:B0-----:R-:W-:Y:S01]  /*aab0*/  PRMT R0, R2, 0x7610, R0 ;  /* 0x0000761002007816 */ /* 0x001fe20000000000 */
[----:B------:R-:W-:Y:S06]  /*aac0*/  BRA `(.L_x_21591) ;  /* 0x0000000800bc7947 */ /* 0x000fec0003800000 */
.L_x_21596:
[----:B------:R-:W2:Y:S02]  /*aad0*/  LDG.E.64 R2, desc[UR36][R4.64] ;  /* 0x0000002404027981 */ /* 0x000ea4000c1e1b00 */
[----:B--2---:R-:W0:Y:S02]  /*aae0*/  F2I.S64.F64.TRUNC R2, R2 ;  /* 0x0000000200027311 */ /* 0x004e24000030d900 */
[----:B0-----:R-:W-:Y:S01]  /*aaf0*/  PRMT R0, R2, 0x7610, R0 ;  /* 0x0000761002007816 */ /* 0x001fe20000000000 */
[----:B------:R-:W-:Y:S06]  /*ab00*/  BRA `(.L_x_21591) ;  /* 0x0000000800ac7947 */ /* 0x000fec0003800000 */
.L_x_21586:
        /* <DEDUP_REMOVED lines=12> */
.L_x_21600:
[----:B------:R-:W2:Y:S02]  /*abd0*/  LDG.E.64 R4, desc[UR36][R4.64] ;  /* 0x0000002404047981 */ /* 0x000ea4000c1e1b00 */
[----:B--2---:R-:W0:Y:S02]  /*abe0*/  F2I.S64.F64.TRUNC R2, R4 ;  /* 0x0000000400027311 */ /* 0x004e24000030d900 */
[----:B0-----:R-:W-:Y:S01]  /*abf0*/  PRMT R0, R2, 0x7610, R0 ;  /* 0x0000761002007816 */ /* 0x001fe20000000000 */
[----:B------:R-:W-:Y:S06]  /*ac00*/  BRA `(.L_x_21591) ;  /* 0x00000008006c7947 */ /* 0x000fec0003800000 */
.L_x_21599:
        /* <DEDUP_REMOVED lines=28> */
.L_x_21602:
        /* <DEDUP_REMOVED lines=15> */
.L_x_21601:
[----:B------:R-:W2:Y:S02]  /*aec0*/  LDG.E.U16 R2, desc[UR36][R4.64] ;  /* 0x0000002404027981 */ /* 0x000ea4000c1e1500 */
[----:B--2---:R-:W-:-:S06]  /*aed0*/  IMAD.U32 R2, R2, 0x10000, RZ ;  /* 0x0001000002027824 */ /* 0x004fcc00078e00ff */
[----:B------:R-:W0:Y:S02]  /*aee0*/  F2I.S64.TRUNC R2, R2 ;  /* 0x0000000200027311 */ /* 0x000e24000020d900 */
[----:B0-----:R-:W-:Y:S01]  /*aef0*/  PRMT R0, R2, 0x7610, R0 ;  /* 0x0000761002007816 */ /* 0x001fe20000000000 */
[----:B------:R-:W-:Y:S06]  /*af00*/  BRA `(.L_x_21591) ;  /* 0x0000000400ac7947 */ /* 0x000fec0003800000 */
.L_x_21598:
        /* <DEDUP_REMOVED lines=10> */
.L_x_21605:
        /* <DEDUP_REMOVED lines=21> */
.L_x_21609:
[----:B------:R-:W-:Y:S05]  /*b100*/  BSYNC B1 ;  /* 0x0000000000017941 */ /* 0x000fea0003800000 */
.L_x_21608:
[----:B------:R-:W-:Y:S01]  /*b110*/  IMAD.SHL.U32 R2, R2, 0x100000, RZ ;  /* 0x0010000002027824 */ /* 0x000fe200078e00ff */
[----:B------:R-:W-:-:S04]  /*b120*/  LEA R3, R0, 0x3b800000, 0x17 ;  /* 0x3b80000000037811 */ /* 0x000fc800078eb8ff */
[----:B------:R-:W-:-:S07]  /*b130*/  LOP3.LUT R2, R3, R2, R4, 0xfe, !PT ;  /* 0x0000000203027212 */ /* 0x000fce00078efe04 */
.L_x_21607:
[----:B------:R-:W-:Y:S05]  /*b140*/  BSYNC B0 ;  /* 0x0000000000007941 */ /* 0x000fea0003800000 */
.L_x_21606:
[----:B------:R-:W0:Y:S02]  /*b150*/  F2I.S64.TRUNC R2, R2 ;  /* 0x0000000200027311 */ /* 0x000e24000020d900 */
[----:B0-----:R-:W-:Y:S01]  /*b160*/  PRMT R0, R2, 0x7610, R0 ;  /* 0x0000761002007816 */ /* 0x001fe20000000000 */
[----:B------:R-:W-:Y:S06]  /*b170*/  BRA `(.L_x_21591) ;  /* 0x0000000400107947 */ /* 0x000fec0003800000 */
.L_x_21604:
        /* <DEDUP_REMOVED lines=21> */
.L_x_21613:
[----:B------:R-:W-:Y:S05]  /*b2d0*/  BSYNC B1 ;  /* 0x0000000000017941 */ /* 0x000fea0003800000 */
.L_x_21612:
[----:B------:R-:W-:Y:S01]  /*b2e0*/  IMAD.SHL.U32 R2, R2, 0x200000, RZ ;  /* 0x0020000002027824 */ /* 0x000fe200078e00ff */
[----:B------:R-:W-:-:S04]  /*b2f0*/  LEA R3, R0, 0x37800000, 0x17 ;  /* 0x3780000000037811 */ /* 0x000fc800078eb8ff */
[----:B------:R-:W-:-:S07]  /*b300*/  LOP3.LUT R2, R3, R2, R4, 0xfe, !PT ;  /* 0x0000000203027212 */ /* 0x000fce00078efe04 */
.L_x_21611:
[----:B------:R-:W-:Y:S05]  /*b310*/  BSYNC B0 ;  /* 0x0000000000007941 */ /* 0x000fea0003800000 */
.L_x_21610:
[----:B------:R-:W0:Y:S02]  /*b320*/  F2I.S64.TRUNC R2, R2 ;  /* 0x0000000200027311 */ /* 0x000e24000020d900 */
[----:B0-----:R-:W-:Y:S01]  /*b330*/  PRMT R0, R2, 0x7610, R0 ;  /* 0x0000761002007816 */ /* 0x001fe20000000000 */
[----:B------:R-:W-:Y:S06]  /*b340*/  BRA `(.L_x_21591) ;  /* 0x00000000009c7947 */ /* 0x000fec0003800000 */
.L_x_21603:
        /* <DEDUP_REMOVED lines=14> */
.L_x_21617:
[----:B------:R-:W-:Y:S05]  /*b430*/  BSYNC B0 ;  /* 0x0000000000007941 */ /* 0x000fea0003800000 */
.L_x_21616:
[----:B------:R-:W0:Y:S02]  /*b440*/  F2I.S64.TRUNC R2, R2 ;  /* 0x0000000200027311 */ /* 0x000e24000020d900 */
[----:B0-----:R-:W-:Y:S01]  /*b450*/  PRMT R0, R2, 0x7610, R0 ;  /* 0x0000761002007816 */ /* 0x001fe20000000000 */
[----:B------:R-:W-:Y:S06]  /*b460*/  BRA `(.L_x_21591) ;  /* 0x0000000000547947 */ /* 0x000fec0003800000 */
.L_x_21590:
        /* <DEDUP_REMOVED lines=16> */
.L_x_21618:
[----:B------:R-:W-:Y:S01]  /*b570*/  PRMT R0, RZ, 0x7610, R0 ;  /* 0x00007610ff007816 */ /* 0x000fe20000000000 */
[----:B------:R-:W-:Y:S06]  /*b580*/  BRA `(.L_x_21591) ;  /* 0x00000000000c7947 */ /* 0x000fec0003800000 */
.L_x_21615:
[----:B------:R0:W5:Y:S01]  /*b590*/  LDG.E.U8 R0, desc[UR36][R4.64] ;  /* 0x0000002404007981 */ /* 0x000162000c1e1100 */
[----:B------:R-:W-:Y:S05]  /*b5a0*/  BRA `(.L_x_21591) ;  /* 0x0000000000047947 */ /* 0x000fea0003800000 */
.L_x_21614:
[----:B------:R0:W5:Y:S02]  /*b5b0*/  LDG.E.U8 R0, desc[UR36][R4.64] ;  /* 0x0000002404007981 */ /* 0x000164000c1e1100 */
.L_x_21591:
        /* <DEDUP_REMOVED lines=19> */
.L_x_21622:
[----:B------:R-:W-:Y:S01]  /*b6f0*/  STG.E.U8 desc[UR36][R16.64], R5 ;  /* 0x0000000510007986 */ /* 0x000fe2000c101124 */
[----:B------:R-:W-:Y:S05]  /*b700*/  EXIT ;  /* 0x000000000000794d */ /* 0x000fea0003800000 */
.L_x_21621:
        /* <DEDUP_REMOVED lines=10> */
.L_x_21625:
[----:B------:R-:W-:-:S05]  /*b7b0*/  LOP3.LUT R5, R5, 0xffff, RZ, 0xc0, !PT ;  /* 0x0000ffff05057812 */ /* 0x000fca00078ec0ff */
[----:B------:R-:W-:Y:S01]  /*b7c0*/  STG.E desc[UR36][R16.64], R5 ;  /* 0x0000000510007986 */ /* 0x000fe2000c101924 */
[----:B------:R-:W-:Y:S05]  /*b7d0*/  EXIT ;  /* 0x000000000000794d */ /* 0x000fea0003800000 */
.L_x_21624:
[----:B------:R-:W-:Y:S01]  /*b7e0*/  STG.E.U16 desc[UR36][R16.64], R5 ;  /* 0x0000000510007986 */ /* 0x000fe2000c101524 */
[----:B------:R-:W-:Y:S05]  /*b7f0*/  EXIT ;  /* 0x000000000000794d */ /* 0x000fea0003800000 */
.L_x_21620:
        /* <DEDUP_REMOVED lines=9> */
.L_x_21627:
[----:B------:R-:W0:Y:S02]  /*b890*/  I2F.U16 R0, R5 ;  /* 0x0000000500007306 */ /* 0x000e240000101000 */
[----:B0-----:R-:W-:-:S05]  /*b8a0*/  F2FP.F16.F32.PACK_AB R0, RZ, R0 ;  /* 0x00000000ff00723e */ /* 0x001fca00000000ff */
[----:B------:R-:W-:Y:S01]  /*b8b0*/  STG.E.U16 desc[UR36][R16.64], R0 ;  /* 0x0000000010007986 */ /* 0x000fe2000c101524 */
[----:B------:R-:W-:Y:S05]  /*b8c0*/  EXIT ;  /* 0x000000000000794d */ /* 0x000fea0003800000 */
.L_x_21626:
        /* <DEDUP_REMOVED lines=10> */
.L_x_21629:
[----:B------:R-:W0:Y:S02]  /*b970*/  I2F.U16 R5, R5 ;  /* 0x0000000500057306 */ /* 0x000e240000101000 */
[----:B0-----:R-:W-:-:S04]  /*b980*/  F2FP.F16.F32.PACK_AB R3, RZ, R5 ;  /* 0x00000005ff03723e */ /* 0x001fc800000000ff */
[----:B------:R-:W-:-:S05]  /*b990*/  PRMT R3, R3, 0x5410, RZ ;  /* 0x0000541003037816 */ /* 0x000fca00000000ff */
[----:B------:R-:W-:Y:S01]  /*b9a0*/  STG.E desc[UR36][R16.64], R3 ;  /* 0x0000000310007986 */ /* 0x000fe2000c101924 */
[----:B------:R-:W-:Y:S05]  /*b9b0*/  EXIT ;  /* 0x000000000000794d */ /* 0x000fea0003800000 */
.L_x_21628:
[----:B------:R-:W0:Y:S02]  /*b9c0*/  I2F.F64.U16 R2, R5 ;  /* 0x0000000500027312 */ /* 0x000e240000101800 */
[----:B0-----:R-:W-:Y:S01]  /*b9d0*/  STG.E.64 desc[UR36][R16.64], R2 ;  /* 0x0000000210007986 */ /* 0x001fe2000c101b24 */
[----:B------:R-:W-:Y:S05]  /*b9e0*/  EXIT ;  /* 0x000000000000794d */ /* 0x000fea0003800000 */
.L_x_21619:
        /* <DEDUP_REMOVED lines=12> */
.L_x_21632:
[----:B------:R-:W0:Y:S01]  /*bab0*/  I2F.F64.U16 R4, R5 ;  /* 0x0000000500047312 */ /* 0x000e220000101800 */
[----:B------:R-:W-:-:S05]  /*bac0*/  CS2R R6, SRZ ;  /* 0x0000000000067805 */ /* 0x000fca000001ff00 */
[----:B0-----:R-:W-:Y:S01]  /*bad0*/  STG.E.128 desc[UR36][R16.64], R4 ;  /* 0x0000000410007986 */ /* 0x001fe2000c101d24 */
[----:B------:R-:W-:Y:S05]  /*bae0*/  EXIT ;  /* 0x000000000000794d */ /* 0x000fea0003800000 */
.L_x_21631:
        /* <DEDUP_REMOVED lines=21> */
.L_x_21636:
[----:B------:R-:W-:Y:S05]  /*bc40*/  BSYNC B0 ;  /* 0x0000000000007941 */ /* 0x000fea0003800000 */
.L_x_21635:
[----:B------:R-:W-:-:S05]  /*bc50*/  LOP3.LUT R3, R0, R3, RZ, 0xfc, !PT ;  /* 0x0000000300037212 */ /* 0x000fca00078efcff */
[----:B------:R-:W-:Y:S01]  /*bc60*/  STG.E.U8 desc[UR36][R16.64], R3 ;  /* 0x0000000310007986 */ /* 0x000fe2000c101124 */
[----:B------:R-:W-:Y:S05]  /*bc70*/  EXIT ;  /* 0x000000000000794d */ /* 0x000fea0003800000 */
.L_x_21634:
        /* <DEDUP_REMOVED lines=13> */
.L_x_21638:
[----:B------:R-:W-:Y:S01]  /*bd50*/  IMAD.MOV.U32 R0, RZ, RZ, 0x7f ;  /* 0x0000007fff007424 */ /* 0x000fe200078e00ff */
[----:B------:R-:W-:-:S04]  /*bd60*/  ISETP.GT.U32.AND P0, PT, R2, 0x7f800000, PT ;  /* 0x7f8000000200780c */ /* 0x000fc80003f04070 */
[----:B------:R-:W-:-:S09]  /*bd70*/  SEL R0, R0, 0x7c, P0 ;  /* 0x0000007c00007807 */ /* 0x000fd20000000000 */
.L_x_21639:
[----:B------:R-:W-:Y:S05]  /*bd80*/  BSYNC B0 ;  /* 0x0000000000007941 */ /* 0x000fea0003800000 */
.L_x_21637:
[----:B------:R-:W-:-:S04]  /*bd90*/  LOP3.LUT R2, R5, 0x80000000, RZ, 0xc0, !PT ;  /* 0x8000000005027812 */ /* 0x000fc800078ec0ff */
[----:B------:R-:W-:-:S04]  /*bda0*/  SHF.R.U32.HI R3, RZ, 0x18, R2 ;  /* 0x00000018ff037819 */ /* 0x000fc80000011602 */
[----:B------:R-:W-:-:S05]  /*bdb0*/  LOP3.LUT R3, R0, R3, RZ, 0xfc, !PT ;  /* 0x0000000300037212 */ /* 0x000fca00078efcff */
[----:B------:R-:W-:Y:S01]  /*bdc0*/  STG.E.U8 desc[UR36][R16.64], R3 ;  /* 0x0000000310007986 */ /* 0x000fe2000c101124 */
[----:B------:R-:W-:Y:S05]  /*bdd0*/  EXIT ;  /* 0x000000000000794d */ /* 0x000fea0003800000 */
.L_x_21633:
[----:B------:R-:W0:Y:S02]  /*bde0*/  I2F.U16 R0, R5 ;  /* 0x0000000500007306 */ /* 0x000e240000101000 */
[----:B0-----:R-:W-:-:S05]  /*bdf0*/  F2FP.BF16.F32.PACK_AB R0, RZ, R0 ;  /* 0x00000000ff00723e */ /* 0x001fca00000010ff */
[----:B------:R-:W-:Y:S01]  /*be00*/  STG.E.U16 desc[UR36][R16.64], R0 ;  /* 0x0000000010007986 */ /* 0x000fe2000c101524 */
[----:B------:R-:W-:Y:S05]  /*be10*/  EXIT ;  /* 0x000000000000794d */ /* 0x000fea0003800000 */
.L_x_21630:
        /* <DEDUP_REMOVED lines=10> */
.L_x_21642:
        /* <DEDUP_REMOVED lines=17> */
.L_x_21645:
[----:B------:R-:W-:-:S04]  /*bfd0*/  LOP3.LUT R2, R5, 0x80000000, RZ, 0xc0, !PT ;  /* 0x8000000005027812 */ /* 0x000fc800078ec0ff */
[----:B------:R-:W-:-:S04]  /*bfe0*/  SHF.R.U32.HI R3, RZ, 0x18, R2 ;  /* 0x00000018ff037819 */ /* 0x000fc80000011602 */
[----:B------:R-:W-:-:S04]  /*bff0*/  LOP3.LUT R0, R0, R3, RZ, 0xfc, !PT ;  /* 0x0000000300007212 */ /* 0x000fc800078efcff */
[----:B------:R-:W-:-:S07]  /*c000*/  PRMT R8, R0, 0x7610, R8 ;  /* 0x0000761000087816 */ /* 0x000fce0000000008 */
.L_x_21644:
[----:B------:R-:W-:Y:S05]  /*c010*/  BSYNC B0 ;  /* 0x0000000000007941 */ /* 0x000fea0003800000 */
.L_x_21643:
[----:B------:R-:W-:Y:S01]  /*c020*/  STG.E.U8 desc[UR36][R16.64], R8 ;  /* 0x0000000810007986 */ /* 0x000fe2000c101124 */
[----:B------:R-:W-:Y:S05]  /*c030*/  EXIT ;  /* 0x000000000000794d */ /* 0x000fea0003800000 */
.L_x_21641:
        /* <DEDUP_REMOVED lines=17> */
.L_x_21648:
[----:B------:R-:W-:-:S04]  /*c150*/  LOP3.LUT R2, R5, 0x80000000, RZ, 0xc0, !PT ;  /* 0x8000000005027812 */ /* 0x000fc800078ec0ff */
[----:B------:R-:W-:-:S04]  /*c160*/  SHF.R.U32.HI R3, RZ, 0x18, R2 ;  /* 0x00000018ff037819 */ /* 0x000fc80000011602 */
[----:B------:R-:W-:-:S04]  /*c170*/  LOP3.LUT R0, R0, R3, RZ, 0xfc, !PT ;  /* 0x0000000300007212 */ /* 0x000fc800078efcff */
[----:B------:R-:W-:-:S07]  /*c180*/  PRMT R8, R0, 0x7610, R8 ;  /* 0x0000761000087816 */ /* 0x000fce0000000008 */
.L_x_21647:
[----:B------:R-:W-:Y:S05]  /*c190*/  BSYNC B0 ;  /* 0x0000000000007941 */ /* 0x000fea0003800000 */
.L_x_21646:
[----:B------:R-:W-:Y:S01]  /*c1a0*/  STG.E.U8 desc[UR36][R16.64], R8 ;  /* 0x0000000810007986 */ /* 0x000fe2000c101124 */
[----:B------:R-:W-:Y:S05]  /*c1b0*/  EXIT ;  /* 0x000000000000794d */ /* 0x000fea0003800000 */
.L_x_21640:
        /* <DEDUP_REMOVED lines=22> */
.L_x_21623:
        /* <DEDUP_REMOVED lines=16> */
.L_x_21651:
[----:B------:R-:W-:Y:S05]  /*c420*/  EXIT ;  /* 0x000000000000794d */ /* 0x000fea0003800000 */
.L_x_21650:
[----:B------:R-:W-:Y:S01]  /*c430*/  LOP3.LUT R2, R5, 0xffff, RZ, 0xc0, !PT ;  /* 0x0000ffff05027812 */ /* 0x000fe200078ec0ff */
[----:B------:R-:W-:-:S05]  /*c440*/  IMAD.MOV.U32 R3, RZ, RZ, RZ ;  /* 0x000000ffff037224 */ /* 0x000fca00078e00ff */
[----:B------:R-:W-:Y:S01]  /*c450*/  STG.E.64 desc[UR36][R16.64], R2 ;  /* 0x0000000210007986 */ /* 0x000fe2000c101b24 */
[----:B------:R-:W-:Y:S05]  /*c460*/  EXIT ;  /* 0x000000000000794d */ /* 0x000fea0003800000 */
.L_x_21649:
[----:B------:R-:W-:-:S05]  /*c470*/  LOP3.LUT R5, R5, 0xffff, RZ, 0xc0, !PT ;  /* 0x0000ffff05057812 */ /* 0x000fca00078ec0ff */
[----:B------:R-:W-:Y:S01]  /*c480*/  STG.E desc[UR36][R16.64], R5 ;  /* 0x0000000510007986 */ /* 0x000fe2000c101924 */
[----:B------:R-:W-:Y:S05]  /*c490*/  EXIT ;  /* 0x000000000000794d */ /* 0x000fea0003800000 */
        .weak           $__internal_49_$__cuda_sm20_div_u16
        .type           $__internal_49_$__cuda_sm20_div_u16,@function
        .size           $__internal_49_$__cuda_sm20_div_u16,(.L_x_22746 - $__internal_49_$__cuda_sm20_div_u16)
$__internal_49_$__cuda_sm20_div_u16:
        /* <DEDUP_REMOVED lines=18> */
[----:B------:R-:W-:Y:S06]  /*c5c0*/  RET.REL.NODEC R2 `(_ZN2at6native18elementwise_kernelILi128ELi4EZNS0_15gpu_kernel_implINS0_13BUnaryFunctorIhhhZZZNS0_15binary_internal21div_trunc_kernel_cudaERNS_18TensorIteratorBaseEENKUlvE_clEvENKUlvE_clEvEUlhhE_EEEEvS6_RKT_EUliE_EEviT1_) ;  /* 0xffffff38028c7950 */ /* 0x000fec0003c3ffff */
.L_x_21652:
        /* <DEDUP_REMOVED lines=11> */
.L_x_22746:


//--------------------- .text._ZN2at6native27unrolled_elementwise_kernelINS0_13BUnaryFunctorIhhhZZZNS0_15binary_internal21div_trunc_kernel_cudaERNS_18TensorIteratorBaseEENKUlvE_clEvENKUlvE_clEvEUlhhE_EESt5arrayIPcLm2EELi4E23TrivialOffsetCalculatorILi1EjESE_NS0_6memory12LoadWithCastILi1EEENSF_13StoreWithCastILi1EEEEEviT_T0_T2_T3_T4_T5_ --------------------------
	.section	.text._ZN2at6native27unrolled_elementwise_kernelINS0_13BUnaryFunctorIhhhZZZNS0_15binary_internal21div_trunc_kernel_cudaERNS_18TensorIteratorBaseEENKUlvE_clEvENKUlvE_clEvEUlhhE_EESt5arrayIPcLm2EELi4E23TrivialOffsetCalculatorILi1EjESE_NS0_6memory12LoadWithCastILi1EEENSF_13StoreWithCastILi1EEEEEviT_T0_T2_T3_T4_T5_,"ax",@progbits
	.align	128
        .global         _ZN2at6native27unrolled_elementwise_kernelINS0_13BUnaryFunctorIhhhZZZNS0_15binary_internal21div_trunc_kernel_cudaERNS_18TensorIteratorBaseEENKUlvE_clEvENKUlvE_clEvEUlhhE_EESt5arrayIPcLm2EELi4E23TrivialOffsetCalculatorILi1EjESE_NS0_6memory12LoadWithCastILi1EEENSF_13StoreWithCastILi1EEEEEviT_T0_T2_T3_T4_T5_
        .type           _ZN2at6native27unrolled_elementwise_kernelINS0_13BUnaryFunctorIhhhZZZNS0_15binary_internal21div_trunc_kernel_cudaERNS_18TensorIteratorBaseEENKUlvE_clEvENKUlvE_clEvEUlhhE_EESt5arrayIPcLm2EELi4E23TrivialOffsetCalculatorILi1EjESE_NS0_6memory12LoadWithCastILi1EEENSF_13StoreWithCastILi1EEEEEviT_T0_T2_T3_T4_T5_,@function
        .size           _ZN2at6native27unrolled_elementwise_kernelINS0_13BUnaryFunctorIhhhZZZNS0_15binary_internal21div_trunc_kernel_cudaERNS_18TensorIteratorBaseEENKUlvE_clEvENKUlvE_clEvEUlhhE_EESt5arrayIPcLm2EELi4E23TrivialOffsetCalculatorILi1EjESE_NS0_6memory12LoadWithCastILi1EEENSF_13StoreWithCastILi1EEEEEviT_T0_T2_T3_T4_T5_,(.L_x_22747 - _ZN2at6native27unrolled_elementwise_kernelINS0_13BUnaryFunctorIhhhZZZNS0_15binary_internal21div_trunc_kernel_cudaERNS_18TensorIteratorBaseEENKUlvE_clEvENKUlvE_clEvEUlhhE_EESt5arrayIPcLm2EELi4E23TrivialOffsetCalculatorILi1EjESE_NS0_6memory12LoadWithCastILi1EEENSF_13StoreWithCastILi1EEEEEviT_T0_T2_T3_T4_T5_)
        .other          _ZN2at6native27unrolled_elementwise_kernelINS0_13BUnaryFunctorIhhhZZZNS0_15binary_internal21div_trunc_kernel_cudaERNS_18TensorIteratorBaseEENKUlvE_clEvENKUlvE_clEvEUlhhE_EESt5arrayIPcLm2EELi4E23TrivialOffsetCalculatorILi1EjESE_NS0_6memory12LoadWithCastILi1EEENSF_13StoreWithCastILi1EEEEEviT_T0_T2_T3_T4_T5_,@"STO_CUDA_ENTRY STV_DEFAULT"
_ZN2at6native27unrolled_elementwise_kernelINS0_13BUnaryFunctorIhhhZZZNS0_15binary_internal21div_trunc_kernel_cudaERNS_18TensorIteratorBaseEENKUlvE_clEvENKUlvE_clEvEUlhhE_EESt5arrayIPcLm2EELi4E23TrivialOffsetCalculatorILi1EjESE_NS0_6memory12LoadWithCastILi1EEENSF_13StoreWithCastILi1EEEEEviT_T0_T2_T3_T4_T5_:
.text._ZN2at6native27unrolled_elementwise_kernelINS0_13BUnaryFunctorIhhhZZZNS0_15binary_internal21div_trunc_kernel_cudaERNS_18TensorIteratorBaseEENKUlvE_clEvENKUlvE_clEvEUlhhE_EESt5arrayIPcLm2EELi4E23TrivialOffsetCalculatorILi1EjESE_NS0_6memory12LoadWithCastILi1EEENSF_13StoreWithCastILi1EEEEEviT_T0_T2_T3_T4_T5_:
        /* <DEDUP_REMOVED lines=31> */
.L_x_21658:
[----:B------:R3:W5:Y:S01]  /*01f0*/  LDG.E.U8 R19, desc[UR36][R6.64] ;  /* 0x0000002406137981 */ /* 0x000762000c1e1100 */
[----:B------:R-:W-:Y:S05]  /*0200*/  BRA `(.L_x_21660) ;  /* 0x0000000c00687947 */ /* 0x000fea0003800000 */
.L_x_21657:
        /* <DEDUP_REMOVED lines=8> */
.L_x_21662:
[----:B------:R1:W5:Y:S01]  /*0290*/  LDG.E.U8 R19, desc[UR36][R6.64] ;  /* 0x0000002406137981 */ /* 0x000362000c1e1100 */
[----:B------:R-:W-:Y:S05]  /*02a0*/  BRA `(.L_x_21660) ;  /* 0x0000000c00407947 */ /* 0x000fea0003800000 */
.L_x_21661:
[----:B------:R2:W5:Y:S01]  /*02b0*/  LDG.E.U16 R19, desc[UR36][R6.64] ;  /* 0x0000002406137981 */ /* 0x000562000c1e1500 */
[----:B------:R-:W-:Y:S05]  /*02c0*/  BRA `(.L_x_21660) ;  /* 0x0000000c00387947 */ /* 0x000fea0003800000 */
.L_x_21656:
        /* <DEDUP_REMOVED lines=10> */
.L_x_21664:
[----:B------:R-:W2:Y:S02]  /*0370*/  LDG.E.U16 R4, desc[UR36][R6.64] ;  /* 0x0000002406047981 */ /* 0x000ea4000c1e1500 */
[----:B--2---:R-:W-:-:S06]  /*0380*/  HADD2.F32 R4, -RZ, R4.H0_H0 ;  /* 0x20000004ff047230 */ /* 0x004fcc0000004100 */
[----:B------:R-:W0:Y:S02]  /*0390*/  F2I.S64.TRUNC R4, R4 ;  /* 0x0000000400047311 */ /* 0x000e24000020d900 */
[----:B0-----:R-:W-:Y:S01]  /*03a0*/  PRMT R19, R4, 0x7610, R19 ;  /* 0x0000761004137816 */ /* 0x001fe20000000013 */
[----:B------:R-:W-:Y:S06]  /*03b0*/  BRA `(.L_x_21660) ;  /* 0x0000000800fc7947 */ /* 0x000fec0003800000 */
.L_x_21663:
        /* <DEDUP_REMOVED lines=10> */
.L_x_21666:
[----:B------:R-:W2:Y:S02]  /*0460*/  LDG.E.U16 R6, desc[UR36][R6.64] ;  /* 0x0000002406067981 */ /* 0x000ea4000c1e1500 */
[----:B--2---:R-:W-:-:S06]  /*0470*/  HADD2.F32 R4, -RZ, R6.H0_H0 ;  /* 0x20000006ff047230 */ /* 0x004fcc0000004100 */
[----:B------:R-:W0:Y:S02]  /*0480*/  F2I.S64.TRUNC R4, R4 ;  /* 0x0000000400047311 */ /* 0x000e24000020d900 */
[----:B0-----:R-:W-:Y:S01]  /*0490*/  PRMT R19, R4, 0x7610, R19 ;  /* 0x0000761004137816 */ /* 0x001fe20000000013 */
[----:B------:R-:W-:Y:S06]  /*04a0*/  BRA `(.L_x_21660) ;  /* 0x0000000800c07947 */ /* 0x000fec0003800000 */
.L_x_21665:
[----:B------:R-:W2:Y:S02]  /*04b0*/  LDG.E.64 R4, desc[UR36][R6.64] ;  /* 0x0000002406047981 */ /* 0x000ea4000c1e1b00 */
[----:B--2---:R-:W0:Y:S02]  /*04c0*/  F2I.S64.F64.TRUNC R4, R4 ;  /* 0x0000000400047311 */ /* 0x004e24000030d900 */
[----:B0-----:R-:W-:Y:S01]  /*04d0*/  PRMT R19, R4, 0x7610, R19 ;  /* 0x0000761004137816 */ /* 0x001fe20000000013 */
[----:B------:R-:W-:Y:S06]  /*04e0*/  BRA `(.L_x_21660) ;  /* 0x0000000800b07947 */ /* 0x000fec0003800000 */
.L_x_21655:
        /* <DEDUP_REMOVED lines=12> */
.L_x_21669:
[----:B------:R-:W2:Y:S02]  /*05b0*/  LDG.E.64 R6, desc[UR36][R6.64] ;  /* 0x0000002406067981 */ /* 0x000ea4000c1e1b00 */
[----:B--2---:R-:W0:Y:S02]  /*05c0*/  F2I.S64.F64.TRUNC R4, R6 ;  /* 0x0000000600047311 */ /* 0x004e24000030d900 */
[----:B0-----:R-:W-:Y:S01]  /*05d0*/  PRMT R19, R4, 0x7610, R19 ;  /* 0x0000761004137816 */ /* 0x001fe20000000013 */
[----:B------:R-:W-:Y:S06]  /*05e0*/  BRA `(.L_x_21660) ;  /* 0x0000000800707947 */ /* 0x000fec0003800000 */
.L_x_21668:
        /* <DEDUP_REMOVED lines=28> */
.L_x_21671:
        /* <DEDUP_REMOVED lines=16> */
.L_x_21670:
[----:B------:R-:W2:Y:S02]  /*08b0*/  LDG.E.U16 R4, desc[UR36][R6.64] ;  /* 0x0000002406047981 */ /* 0x000ea4000c1e1500 */
[----:B--2---:R-:W-:-:S06]  /*08c0*/  IMAD.U32 R4, R4, 0x10000, RZ ;  /* 0x0001000004047824 */ /* 0x004fcc00078e00ff */
[----:B------:R-:W0:Y:S02]  /*08d0*/  F2I.S64.TRUNC R4, R4 ;  /* 0x0000000400047311 */ /* 0x000e24000020d900 */
[----:B0-----:R-:W-:Y:S01]  /*08e0*/  PRMT R19, R4, 0x7610, R19 ;  /* 0x0000761004137816 */ /* 0x001fe20000000013 */
[----:B------:R-:W-:Y:S06]  /*08f0*/  BRA `(.L_x_21660) ;  /* 0x0000000400ac7947 */ /* 0x000fec0003800000 */
.L_x_21667:
        /* <DEDUP_REMOVED lines=10> */
.L_x_21674:
        /* <DEDUP_REMOVED lines=21> */
.L_x_21678:
[----:B------:R-:W-:Y:S05]  /*0af0*/  BSYNC B1 ;  /* 0x0000000000017941 */ /* 0x000fea0003800000 */
.L_x_21677:
[----:B------:R-:W-:Y:S01]  /*0b00*/  IMAD.SHL.U32 R3, R3, 0x100000, RZ ;  /* 0x0010000003037824 */ /* 0x000fe200078e00ff */
[----:B------:R-:W-:-:S04]  /*0b10*/  LEA R5, R0, 0x3b800000, 0x17 ;  /* 0x3b80000000057811 */ /* 0x000fc800078eb8ff */
[----:B------:R-:W-:-:S07]  /*0b20*/  LOP3.LUT R4, R5, R3, R6, 0xfe, !PT ;  /* 0x0000000305047212 */ /* 0x000fce00078efe06 */
.L_x_21676:
[----:B------:R-:W-:Y:S05]  /*0b30*/  BSYNC B0 ;  /* 0x0000000000007941 */ /* 0x000fea0003800000 */
.L_x_21675:
[----:B------:R-:W0:Y:S02]  /*0b40*/  F2I.S64.TRUNC R4, R4 ;  /* 0x0000000400047311 */ /* 0x000e24000020d900 */
[----:B0-----:R-:W-:Y:S01]  /*0b50*/  PRMT R19, R4, 0x7610, R19 ;  /* 0x0000761004137816 */ /* 0x001fe20000000013 */
[----:B------:R-:W-:Y:S06]  /*0b60*/  BRA `(.L_x_21660) ;  /* 0x0000000400107947 */ /* 0x000fec0003800000 */
.L_x_21673:
        /* <DEDUP_REMOVED lines=21> */
.L_x_21682:
[----:B------:R-:W-:Y:S05]  /*0cc0*/  BSYNC B1 ;  /* 0x0000000000017941 */ /* 0x000fea0003800000 */
.L_x_21681:
[----:B------:R-:W-:Y:S01]  /*0cd0*/  IMAD.SHL.U32 R3, R3, 0x200000, RZ ;  /* 0x0020000003037824 */ /* 0x000fe200078e00ff */
[----:B------:R-:W-:-:S04]  /*0ce0*/  LEA R5, R0, 0x37800000, 0x17 ;  /* 0x3780000000057811 */ /* 0x000fc800078eb8ff */
[----:B------:R-:W-:-:S07]  /*0cf0*/  LOP3.LUT R4, R5, R3, R6, 0xfe, !PT ;  /* 0x0000000305047212 */ /* 0x000fce00078efe06 */
.L_x_21680:
[----:B------:R-:W-:Y:S05]  /*0d00*/  BSYNC B0 ;  /* 0x0000000000007941 */ /* 0x000fea0003800000 */
.L_x_21679:
[----:B------:R-:W0:Y:S02]  /*0d10*/  F2I.S64.TRUNC R4, R4 ;  /* 0x0000000400047311 */ /* 0x000e24000020d900 */
[----:B0-----:R-:W-:Y:S01]  /*0d20*/  PRMT R19, R4, 0x7610, R19 ;  /* 0x0000761004137816 */ /* 0x001fe20000000013 */
[----:B------:R-:W-:Y:S06]  /*0d30*/  BRA `(.L_x_21660) ;  /* 0x00000000009c7947 */ /* 0x000fec0003800000 */
.L_x_21672:
        /* <DEDUP_REMOVED lines=14> */
.L_x_21686:
[----:B------:R-:W-:Y:S05]  /*0e20*/  BSYNC B0 ;  /* 0x0000000000007941 */ /* 0x000fea0003800000 */
.L_x_21685:
[----:B------:R-:W0:Y:S02]  /*0e30*/  F2I.S64.TRUNC R4, R4 ;  /* 0x0000000400047311 */ /* 0x000e24000020d900 */
[----:B0-----:R-:W-:Y:S01]  /*0e40*/  PRMT R19, R4, 0x7610, R19 ;  /* 0x0000761004137816 */ /* 0x001fe20000000013 */
[----:B------:R-:W-:Y:S06]  /*0e50*/  BRA `(.L_x_21660) ;  /* 0x0000000000547947 */ /* 0x000fec0003800000 */
.L_x_21659:
        /* <DEDUP_REMOVED lines=16> */
.L_x_21687:
[----:B------:R-:W-:Y:S01]  /*0f60*/  PRMT R19, RZ, 0x7610, R19 ;  /* 0x00007610ff137816 */ /* 0x000fe20000000013 */
[----:B------:R-:W-:Y:S06]  /*0f70*/  BRA `(.L_x_21660) ;  /* 0x00000000000c7947 */ /* 0x000fec0003800000 */
.L_x_21684:
[----:B------:R0:W5:Y:S01]  /*0f80*/  LDG.E.U8 R19, desc[UR36][R6.64] ;  /* 0x0000002406137981 */ /* 0x000162000c1e1100 */
[----:B------:R-:W-:Y:S05]  /*0f90*/  BRA `(.L_x_21660) ;  /* 0x0000000000047947 */ /* 0x000fea0003800000 */
.L_x_21683:
[----:B------:R0:W5:Y:S02]  /*0fa0*/  LDG.E.U8 R19, desc[UR36][R6.64] ;  /* 0x0000002406137981 */ /* 0x000164000c1e1100 */
.L_x_21660:
[----:B------:R-:W1:Y:S02]  /*0fb0*/  S2R R23, SR_TID.X ;  /* 0x0000000000177919 */ /* 0x000e640000002100 */
[----:B-1----:R-:W-:-:S07]  /*0fc0*/  VIADD R23, R23, 0x80 ;  /* 0x0000008017177836 */ /* 0x002fce0000000000 */
.L_x_21654:
[----:B------:R-:W-:Y:S05]  /*0fd0*/  BSYNC B6 ;  /* 0x0000000000067941 */ /* 0x000fea0003800000 */
.L_x_21653:
        /* <DEDUP_REMOVED lines=23> */
.L_x_21693:
[----:B------:R0:W5:Y:S01]  /*1150*/  LDG.E.U8 R17, desc[UR36][R6.64] ;  /* 0x0000002406117981 */ /* 0x000162000c1e1100 */
[----:B------:R-:W-:Y:S05]  /*1160*/  BRA `(.L_x_21695) ;  /* 0x0000000c00647947 */ /* 0x000fea0003800000 */
.L_x_21692:
        /* <DEDUP_REMOVED lines=8> */
.L_x_21697:
[----:B------:R4:W5:Y:S01]  /*11f0*/  LDG.E.U8 R17, desc[UR36][R6.64] ;  /* 0x0000002406117981 */ /* 0x000962000c1e1100 */
[----:B------:R-:W-:Y:S05]  /*1200*/  BRA `(.L_x_21695) ;  /* 0x0000000c003c7947 */ /* 0x000fea0003800000 */
.L_x_21696:
[----:B------:R0:W5:Y:S01]  /*1210*/  LDG.E.U16 R17, desc[UR36][R6.64] ;  /* 0x0000002406117981 */ /* 0x000162000c1e1500 */
[----:B------:R-:W-:Y:S05]  /*1220*/  BRA `(.L_x_21695) ;  /* 0x0000000c00347947 */ /* 0x000fea0003800000 */
.L_x_21691:
        /* <DEDUP_REMOVED lines=10> */
.L_x_21699:
[----:B------:R-:W2:Y:S02]  /*12d0*/  LDG.E.U16 R4, desc[UR36][R6.64] ;  /* 0x0000002406047981 */ /* 0x000ea4000c1e1500 */
[----:B--2---:R-:W-:-:S06]  /*12e0*/  HADD2.F32 R4, -RZ, R4.H0_H0 ;  /* 0x20000004ff047230 */ /* 0x004fcc0000004100 */
[----:B------:R-:W0:Y:S02]  /*12f0*/  F2I.S64.TRUNC R4, R4 ;  /* 0x0000000400047311 */ /* 0x000e24000020d900 */
[----:B0-----:R-:W-:Y:S01]  /*1300*/  PRMT R17, R4, 0x7610, R17 ;  /* 0x0000761004117816 */ /* 0x001fe20000000011 */
[----:B------:R-:W-:Y:S06]  /*1310*/  BRA `(.L_x_21695) ;  /* 0x0000000800f87947 */ /* 0x000fec0003800000 */
.L_x_21698:
        /* <DEDUP_REMOVED lines=10> */
.L_x_21701:
[----:B------:R-:W2:Y:S02]  /*13c0*/  LDG.E.U16 R6, desc[UR36][R6.64] ;  /* 0x0000002406067981 */ /* 0x000ea4000c1e1500 */
[----:B--2---:R-:W-:-:S06]  /*13d0*/  HADD2.F32 R4, -RZ, R6.H0_H0 ;  /* 0x20000006ff047230 */ /* 0x004fcc0000004100 */
[----:B------:R-:W0:Y:S02]  /*13e0*/  F2I.S64.TRUNC R4, R4 ;  /* 0x0000000400047311 */ /* 0x000e24000020d900 */
[----:B0-----:R-:W-:Y:S01]  /*13f0*/  PRMT R17, R4, 0x7610, R17 ;  /* 0x0000761004117816 */ /* 0x001fe20000000011 */
[----:B------:R-:W-:Y:S06]  /*1400*/  BRA `(.L_x_21695) ;  /* 0x0000000800bc7947 */ /* 0x000fec0003800000 */
.L_x_21700:
[----:B------:R-:W2:Y:S02]  /*1410*/  LDG.E.64 R4, desc[UR36][R6.64] ;  /* 0x0000002406047981 */ /* 0x000ea4000c1e1b00 */
[----:B--2---:R-:W0:Y:S02]  /*1420*/  F2I.S64.F64.TRUNC R4, R4 ;  /* 0x0000000400047311 */ /* 0x004e24000030d900 */
[----:B0-----:R-:W-:Y:S01]  /*1430*/  PRMT R17, R4, 0x7610, R17 ;  /* 0x0000761004117816 */ /* 0x001fe20000000011 */
[----:B------:R-:W-:Y:S06]  /*1440*/  BRA `(.L_x_21695) ;  /* 0x0000000800ac7947 */ /* 0x000fec0003800000 */
.L_x_21690:
        /* <DEDUP_REMOVED lines=12> */
.L_x_21704:
[----:B------:R-:W2:Y:S02]  /*1510*/  LDG.E.64 R6, desc[UR36][R6.64] ;  /* 0x0000002406067981 */ /* 0x000ea4000c1e1b00 */
[----:B--2---:R-:W0:Y:S02]  /*1520*/  F2I.S64.F64.TRUNC R4, R6 ;  /* 0x0000000600047311 */ /* 0x004e24000030d900 */
[----:B0-----:R-:W-:Y:S01]  /*1530*/  PRMT R17, R4, 0x7610, R17 ;  /* 0x0000761004117816 */ /* 0x001fe20000000011 */
[----:B------:R-:W-:Y:S06]  /*1540*/  BRA `(.L_x_21695) ;  /* 0x00000008006c7947 */ /* 0x000fec0003800000 */
.L_x_21703:
        /* <DEDUP_REMOVED lines=28> */
.L_x_21706:
        /* <DEDUP_REMOVED lines=15> */
.L_x_21705:
[----:B------:R-:W2:Y:S02]  /*1800*/  LDG.E.U16 R4, desc[UR36][R6.64] ;  /* 0x0000002406047981 */ /* 0x000ea4000c1e1500 */
[----:B--2---:R-:W-:-:S06]  /*1810*/  IMAD.U32 R4, R4, 0x10000, RZ ;  /* 0x0001000004047824 */ /* 0x004fcc00078e00ff */
[----:B------:R-:W0:Y:S02]  /*1820*/  F2I.S64.TRUNC R4, R4 ;  /* 0x0000000400047311 */ /* 0x000e24000020d900 */
[----:B0-----:R-:W-:Y:S01]  /*1830*/  PRMT R17, R4, 0x7610, R17 ;  /* 0x0000761004117816 */ /* 0x001fe20000000011 */
[----:B------:R-:W-:Y:S06]  /*1840*/  BRA `(.L_x_21695) ;  /* 0x0000000400ac7947 */ /* 0x000fec0003800000 */
.L_x_21702:
        /* <DEDUP_REMOVED lines=10> */
.L_x_21709:
        /* <DEDUP_REMOVED lines=21> */
.L_x_21713:
[----:B------:R-:W-:Y:S05]  /*1a40*/  BSYNC B1 ;  /* 0x0000000000017941 */ /* 0x000fea0003800000 */
.L_x_21712:
[----:B------:R-:W-:Y:S01]  /*1a50*/  IMAD.SHL.U32 R3, R3, 0x100000, RZ ;  /* 0x0010000003037824 */ /* 0x000fe200078e00ff */
[----:B------:R-:W-:-:S04]  /*1a60*/  LEA R5, R0, 0x3b800000, 0x17 ;  /* 0x3b80000000057811 */ /* 0x000fc800078eb8ff */
[----:B------:R-:W-:-:S07]  /*1a70*/  LOP3.LUT R4, R5, R3, R6, 0xfe, !PT ;  /* 0x0000000305047212 */ /* 0x000fce00078efe06 */
.L_x_21711:
[----:B------:R-:W-:Y:S05]  /*1a80*/  BSYNC B0 ;  /* 0x0000000000007941 */ /* 0x000fea0003800000 */
.L_x_21710:
[----:B------:R-:W0:Y:S02]  /*1a90*/  F2I.S64.TRUNC R4, R4 ;  /* 0x0000000400047311 */ /* 0x000e24000020d900 */
[----:B0-----:R-:W-:Y:S01]  /*1aa0*/  PRMT R17, R4, 0x7610, R17 ;  /* 0x0000761004117816 */ /* 0x001fe20000000011 */
[----:B------:R-:W-:Y:S06]  /*1ab0*/  BRA `(.L_x_21695) ;  /* 0x0000000400107947 */ /* 0x000fec0003800000 */
.L_x_21708:
        /* <DEDUP_REMOVED lines=21> */
.L_x_21717:
[----:B------:R-:W-:Y:S05]  /*1c10*/  BSYNC B1 ;  /* 0x0000000000017941 */ /* 0x000fea0003800000 */
.L_x_21716:
[----:B------:R-:W-:Y:S01]  /*1c20*/  IMAD.SHL.U32 R3, R3, 0x200000, RZ ;  /* 0x0020000003037824 */ /* 0x000fe200078e00ff */
[----:B------:R-:W-:-:S04]  /*1c30*/  LEA R5, R0, 0x37800000, 0x17 ;  /* 0x3780000000057811 */ /* 0x000fc800078eb8ff */
[----:B------:R-:W-:-:S07]  /*1c40*/  LOP3.LUT R4, R5, R3, R6, 0xfe, !PT ;  /* 0x0000000305047212 */ /* 0x000fce00078efe06 */
.L_x_21715:
[----:B------:R-:W-:Y:S05]  /*1c50*/  BSYNC B0 ;  /* 0x0000000000007941 */ /* 0x000fea0003800000 */
.L_x_21714:
[----:B------:R-:W0:Y:S02]  /*1c60*/  F2I.S64.TRUNC R4, R4 ;  /* 0x0000000400047311 */ /* 0x000e24000020d900 */
[----:B0-----:R-:W-:Y:S01]  /*1c70*/  PRMT R17, R4, 0x7610, R17 ;  /* 0x0000761004117816 */ /* 0x001fe20000000011 */
[----:B------:R-:W-:Y:S06]  /*1c80*/  BRA `(.L_x_21695) ;  /* 0x00000000009c7947 */ /* 0x000fec0003800000 */
.L_x_21707:
        /* <DEDUP_REMOVED lines=14> */
.L_x_21721:
[----:B------:R-:W-:Y:S05]  /*1d70*/  BSYNC B0 ;  /* 0x0000000000007941 */ /* 0x000fea0003800000 */
.L_x_21720:
[----:B------:R-:W0:Y:S02]  /*1d80*/  F2I.S64.TRUNC R4, R4 ;  /* 0x0000000400047311 */ /* 0x000e24000020d900 */
[----:B0-----:R-:W-:Y:S01]  /*1d90*/  PRMT R17, R4, 0x7610, R17 ;  /* 0x0000761004117816 */ /* 0x001fe20000000011 */
[----:B------:R-:W-:Y:S06]  /*1da0*/  BRA `(.L_x_21695) ;  /* 0x0000000000547947 */ /* 0x000fec0003800000 */
.L_x_21694:
        /* <DEDUP_REMOVED lines=16> */
.L_x_21722:
[----:B------:R-:W-:Y:S01]  /*1eb0*/  PRMT R17, RZ, 0x7610, R17 ;  /* 0x00007610ff117816 */ /* 0x000fe20000000011 */
[----:B------:R-:W-:Y:S06]  /*1ec0*/  BRA `(.L_x_21695) ;  /* 0x00000000000c7947 */ /* 0x000fec0003800000 */
.L_x_21719:
[----:B------:R1:W5:Y:S01]  /*1ed0*/  LDG.E.U8 R17, desc[UR36][R6.64] ;  /* 0x0000002406117981 */ /* 0x000362000c1e1100 */
[----:B------:R-:W-:Y:S05]  /*1ee0*/  BRA `(.L_x_21695) ;  /* 0x0000000000047947 */ /* 0x000fea0003800000 */
.L_x_21718:
[----:B------:R0:W5:Y:S02]  /*1ef0*/  LDG.E.U8 R17, desc[UR36][R6.64] ;  /* 0x0000002406117981 */ /* 0x000164000c1e1100 */
.L_x_21695:
[----:B------:R-:W-:-:S07]  /*1f00*/  VIADD R23, R23, 0x80 ;  /* 0x0000008017177836 */ /* 0x000fce0000000000 */
.L_x_21689:
[----:B------:R-:W-:Y:S05]  /*1f10*/  BSYNC B6 ;  /* 0x0000000000067941 */ /* 0x000fea0003800000 */
.L_x_21688:
        /* <DEDUP_REMOVED lines=25> */
.L_x_21728:
[----:B------:R0:W5:Y:S01]  /*20b0*/  LDG.E.U8 R24, desc[UR36][R6.64] ;  /* 0x0000002406187981 */ /* 0x000162000c1e1100 */
[----:B------:R-:W-:Y:S05]  /*20c0*/  BRA `(.L_x_21730) ;  /* 0x0000000c00647947 */ /* 0x000fea0003800000 */
.L_x_21727:
        /* <DEDUP_REMOVED lines=8> */
.L_x_21732:
[----:B------:R3:W5:Y:S01]  /*2150*/  LDG.E.U8 R24, desc[UR36][R6.64] ;  /* 0x0000002406187981 */ /* 0x000762000c1e1100 */
[----:B------:R-:W-:Y:S05]  /*2160*/  BRA `(.L_x_21730) ;  /* 0x0000000c003c7947 */ /* 0x000fea0003800000 */
.L_x_21731:
[----:B------:R0:W5:Y:S01]  /*2170*/  LDG.E.U16 R24, desc[UR36][R6.64] ;  /* 0x0000002406187981 */ /* 0x000162000c1e1500 */
[----:B------:R-:W-:Y:S05]  /*2180*/  BRA `(.L_x_21730) ;  /* 0x0000000c00347947 */ /* 0x000fea0003800000 */
.L_x_21726:
        /* <DEDUP_REMOVED lines=10> */
.L_x_21734:
[----:B------:R-:W2:Y:S02]  /*2230*/  LDG.E.U16 R4, desc[UR36][R6.64] ;  /* 0x0000002406047981 */ /* 0x000ea4000c1e1500 */
[----:B--2---:R-:W-:-:S06]  /*2240*/  HADD2.F32 R4, -RZ, R4.H0_H0 ;  /* 0x20000004ff047230 */ /* 0x004fcc0000004100 */
[----:B------:R-:W0:Y:S02]  /*2250*/  F2I.S64.TRUNC R4, R4 ;  /* 0x0000000400047311 */ /* 0x000e24000020d900 */
[----:B0-----:R-:W-:Y:S01]  /*2260*/  PRMT R24, R4, 0x7610, R24 ;  /* 0x0000761004187816 */ /* 0x001fe20000000018 */
[----:B------:R-:W-:Y:S06]  /*2270*/  BRA `(.L_x_21730) ;  /* 0x0000000800f87947 */ /* 0x000fec0003800000 */
.L_x_21733:
        /* <DEDUP_REMOVED lines=10> */
.L_x_21736:
[----:B------:R-:W2:Y:S02]  /*2320*/  LDG.E.U16 R6, desc[UR36][R6.64] ;  /* 0x0000002406067981 */ /* 0x000ea4000c1e1500 */
[----:B--2---:R-:W-:-:S06]  /*2330*/  HADD2.F32 R4, -RZ, R6.H0_H0 ;  /* 0x20000006ff047230 */ /* 0x004fcc0000004100 */
[----:B------:R-:W0:Y:S02]  /*2340*/  F2I.S64.TRUNC R4, R4 ;  /* 0x0000000400047311 */ /* 0x000e24000020d900 */
[----:B0-----:R-:W-:Y:S01]  /*2350*/  PRMT R24, R4, 0x7610, R24 ;  /* 0x0000761004187816 */ /* 0x001fe20000000018 */
[----:B------:R-:W-:Y:S06]  /*2360*/  BRA `(.L_x_21730) ;  /* 0x0000000800bc7947 */ /* 0x000fec0003800000 */
.L_x_21735:
[----:B------:R-:W2:Y:S02]  /*2370*/  LDG.E.64 R4, desc[UR36][R6.64] ;  /* 0x0000002406047981 */ /* 0x000ea4000c1e1b00 */
[----:B--2---:R-:W0:Y:S02]  /*2380*/  F2I.S64.F64.TRUNC R4, R4 ;  /* 0x0000000400047311 */ /* 0x004e24000030d900 */
[----:B0-----:R-:W-:Y:S01]  /*2390*/  PRMT R24, R4, 0x7610, R24 ;  /* 0x0000761004187816 */ /* 0x001fe20000000018 */
[----:B------:R-:W-:Y:S06]  /*23a0*/  BRA `(.L_x_21730) ;  /* 0x0000000800ac7947 */ /* 0x000fec0003800000 */
.L_x_21725:
        /* <DEDUP_REMOVED lines=12> */
.L_x_21739:
[----:B------:R-:W2:Y:S02]  /*2470*/  LDG.E.64 R6, desc[UR36][R6.64] ;  /* 0x0000002406067981 */ /* 0x000ea4000c1e1b00 */
[----:B--2---:R-:W0:Y:S02]  /*2480*/  F2I.S64.F64.TRUNC R4, R6 ;  /* 0x0000000600047311 */ /* 0x004e24000030d900 */
[----:B0-----:R-:W-:Y:S01]  /*2490*/  PRMT R24, R4, 0x7610, R24 ;  /* 0x0000761004187816 */ /* 0x001fe20000000018 */
[----:B------:R-:W-:Y:S06]  /*24a0*/  BRA `(.L_x_21730) ;  /* 0x00000008006c7947 */ /* 0x000fec0003800000 */
.L_x_21738:
        /* <DEDUP_REMOVED lines=28> */
.L_x_21741:
        /* <DEDUP_REMOVED lines=15> */
.L_x_21740:
[----:B------:R-:W2:Y:S02]  /*2760*/  LDG.E.U16 R4, desc[UR36][R6.64] ;  /* 0x0000002406047981 */ /* 0x000ea4000c1e1500 */
[----:B--2---:R-:W-:-:S06]  /*2770*/  IMAD.U32 R4, R4, 0x10000, RZ ;  /* 0x0001000004047824 */ /* 0x004fcc00078e00ff */
[----:B------:R-:W0:Y:S02]  /*2780*/  F2I.S64.TRUNC R4, R4 ;  /* 0x0000000400047311 */ /* 0x000e24000020d900 */
[----:B0-----:R-:W-:Y:S01]  /*2790*/  PRMT R24, R4, 0x7610, R24 ;  /* 0x0000761004187816 */ /* 0x001fe20000000018 */
[----:B------:R-:W-:Y:S06]  /*27a0*/  BRA `(.L_x_21730) ;  /* 0x0000000400ac7947 */ /* 0x000fec0003800000 */
.L_x_21737:
        /* <DEDUP_REMOVED lines=10> */
.L_x_21744:
        /* <DEDUP_REMOVED lines=21> */
.L_x_21748:
[----:B------:R-:W-:Y:S05]  /*29a0*/  BSYNC B1 ;  /* 0x0000000000017941 */ /* 0x000fea0003800000 */
.L_x_21747:
[----:B------:R-:W-:Y:S01]  /*29b0*/  IMAD.SHL.U32 R3, R3, 0x100000, RZ ;  /* 0x0010000003037824 */ /* 0x000fe200078e00ff */
[----:B------:R-:W-:-:S04]  /*29c0*/  LEA R5, R0, 0x3b800000, 0x17 ;  /* 0x3b80000000057811 */ /* 0x000fc800078eb8ff */
[----:B------:R-:W-:-:S07]  /*29d0*/  LOP3.LUT R4, R5, R3, R6, 0xfe, !PT ;  /* 0x0000000305047212 */ /* 0x000fce00078efe06 */
.L_x_21746:
[----:B------:R-:W-:Y:S05]  /*29e0*/  BSYNC B0 ;  /* 0x0000000000007941 */ /* 0x000fea0003800000 */
.L_x_21745:
[----:B------:R-:W0:Y:S02]  /*29f0*/  F2I.S64.TRUNC R4, R4 ;  /* 0x0000000400047311 */ /* 0x000e24000020d900 */
[----:B0-----:R-:W-:Y:S01]  /*2a00*/  PRMT R24, R4, 0x7610, R24 ;  /* 0x0000761004187816 */ /* 0x001fe20000000018 */
[----:B------:R-:W-:Y:S06]  /*2a10*/  BRA `(.L_x_21730) ;  /* 0x0000000400107947 */ /* 0x000fec0003800000 */
.L_x_21743:
        /* <DEDUP_REMOVED lines=21> */
.L_x_21752:
[----:B------:R-:W-:Y:S05]  /*2b70*/  BSYNC B1 ;  /* 0x0000000000017941 */ /* 0x000fea0003800000 */
.L_x_21751:
[----:B------:R-:W-:Y:S01]  /*2b80*/  IMAD.SHL.U32 R3, R3, 0x200000, RZ ;  /* 0x0020000003037824 */ /* 0x000fe200078e00ff */
[----:B------:R-:W-:-:S04]  /*2b90*/  LEA R5, R0, 0x37800000, 0x17 ;  /* 0x3780000000057811 */ /* 0x000fc800078eb8ff */
[----:B------:R-:W-:-:S07]  /*2ba0*/  LOP3.LUT R4, R5, R3, R6, 0xfe, !PT ;  /* 0x0000000305047212 */ /* 0x000fce00078efe06 */
.L_x_21750:
[----:B------:R-:W-:Y:S05]  /*2bb0*/  BSYNC B0 ;  /* 0x0000000000007941 */ /* 0x000fea0003800000 */
.L_x_21749:
[----:B------:R-:W0:Y:S02]  /*2bc0*/  F2I.S64.TRUNC R4, R4 ;  /* 0x0000000400047311 */ /* 0x000e24000020d900 */
[----:B0-----:R-:W-:Y:S01]  /*2bd0*/  PRMT R24, R4, 0x7610, R24 ;  /* 0x0000761004187816 */ /* 0x001fe20000000018 */
[----:B------:R-:W-:Y:S06]  /*2be0*/  BRA `(.L_x_21730) ;  /* 0x00000000009c7947 */ /* 0x000fec0003800000 */
.L_x_21742:
        /* <DEDUP_REMOVED lines=14> */
.L_x_21756:
[----:B------:R-:W-:Y:S05]  /*2cd0*/  BSYNC B0 ;  /* 0x0000000000007941 */ /* 0x000fea0003800000 */
.L_x_21755:
[----:B------:R-:W0:Y:S02]  /*2ce0*/  F2I.S64.TRUNC R4, R4 ;  /* 0x0000000400047311 */ /* 0x000e24000020d900 */
[----:B0-----:R-:W-:Y:S01]  /*2cf0*/  PRMT R24, R4, 0x7610, R24 ;  /* 0x0000761004187816 */ /* 0x001fe20000000018 */
[----:B------:R-:W-:Y:S06]  /*2d00*/  BRA `(.L_x_21730) ;  /* 0x0000000000547947 */ /* 0x000fec0003800000 */
.L_x_21729:
        /* <DEDUP_REMOVED lines=16> */
.L_x_21757:
[----:B------:R-:W-:Y:S01]  /*2e10*/  PRMT R24, RZ, 0x7610, R24 ;  /* 0x00007610ff187816 */ /* 0x000fe20000000018 */
[----:B------:R-:W-:Y:S06]  /*2e20*/  BRA `(.L_x_21730) ;  /* 0x00000000000c7947 */ /* 0x000fec0003800000 */
.L_x_21754:
[----:B------:R2:W5:Y:S01]  /*2e30*/  LDG.E.U8 R24, desc[UR36][R6.64] ;  /* 0x0000002406187981 */ /* 0x000562000c1e1100 */
[----:B------:R-:W-:Y:S05]  /*2e40*/  BRA `(.L_x_21730) ;  /* 0x0000000000047947 */ /* 0x000fea0003800000 */
.L_x_21753:
[----:B------:R1:W5:Y:S02]  /*2e50*/  LDG.E.U8 R24, desc[UR36][R6.64] ;  /* 0x0000002406187981 */ /* 0x000364000c1e1100 */
.L_x_21730:
[----:B------:R-:W-:-:S07]  /*2e60*/  VIADD R23, R23, 0x80 ;  /* 0x0000008017177836 */ /* 0x000fce0000000000 */
.L_x_21724:
[----:B------:R-:W-:Y:S05]  /*2e70*/  BSYNC B6 ;  /* 0x0000000000067941 */ /* 0x000fea0003800000 */
.L_x_21723:
        /* <DEDUP_REMOVED lines=22> */
.L_x_21763:
[----:B------:R0:W5:Y:S01]  /*2fe0*/  LDG.E.U8 R18, desc[UR36][R6.64] ;  /* 0x0000002406127981 */ /* 0x000162000c1e1100 */
[----:B------:R-:W-:Y:S05]  /*2ff0*/  BRA `(.L_x_21759) ;  /* 0x0000000c00607947 */ /* 0x000fea0003800000 */
.L_x_21762:
        /* <DEDUP_REMOVED lines=8> */
.L_x_21766:
[----:B------:R0:W5:Y:S01]  /*3080*/  LDG.E.U8 R18, desc[UR36][R6.64] ;  /* 0x0000002406127981 */ /* 0x000162000c1e1100 */
[----:B------:R-:W-:Y:S05]  /*3090*/  BRA `(.L_x_21759) ;  /* 0x0000000c00387947 */ /* 0x000fea0003800000 */
.L_x_21765:
[----:B------:R0:W5:Y:S01]  /*30a0*/  LDG.E.U16 R18, desc[UR36][R6.64] ;  /* 0x0000002406127981 */ /* 0x000162000c1e1500 */
[----:B------:R-:W-:Y:S05]  /*30b0*/  BRA `(.L_x_21759) ;  /* 0x0000000c00307947 */ /* 0x000fea0003800000 */
.L_x_21761:
        /* <DEDUP_REMOVED lines=10> */
.L_x_21768:
[----:B------:R-:W2:Y:S02]  /*3160*/  LDG.E.U16 R4, desc[UR36][R6.64] ;  /* 0x0000002406047981 */ /* 0x000ea4000c1e1500 */
[----:B--2---:R-:W-:-:S06]  /*3170*/  HADD2.F32 R4, -RZ, R4.H0_H0 ;  /* 0x20000004ff047230 */ /* 0x004fcc0000004100 */
[----:B------:R-:W0:Y:S02]  /*3180*/  F2I.S64.TRUNC R4, R4 ;  /* 0x0000000400047311 */ /* 0x000e24000020d900 */
[----:B0-----:R-:W-:Y:S01]  /*3190*/  PRMT R18, R4, 0x7610, R18 ;  /* 0x0000761004127816 */ /* 0x001fe20000000012 */
[----:B------:R-:W-:Y:S06]  /*31a0*/  BRA `(.L_x_21759) ;  /* 0x0000000800f47947 */ /* 0x000fec0003800000 */
.L_x_21767:
        /* <DEDUP_REMOVED lines=10> */
.L_x_21770:
[----:B------:R-:W2:Y:S02]  /*3250*/  LDG.E.U16 R6, desc[UR36][R6.64] ;  /* 0x0000002406067981 */ /* 0x000ea4000c1e1500 */
[----:B--2---:R-:W-:-:S06]  /*3260*/  HADD2.F32 R4, -RZ, R6.H0_H0 ;  /* 0x20000006ff047230 */ /* 0x004fcc0000004100 */
[----:B------:R-:W0:Y:S02]  /*3270*/  F2I.S64.TRUNC R4, R4 ;  /* 0x0000000400047311 */ /* 0x000e24000020d900 */
[----:B0-----:R-:W-:Y:S01]  /*3280*/  PRMT R18, R4, 0x7610, R18 ;  /* 0x0000761004127816 */ /* 0x001fe20000000012 */
[----:B------:R-:W-:Y:S06]  /*3290*/  BRA `(.L_x_21759) ;  /* 0x0000000800b87947 */ /* 0x000fec0003800000 */
.L_x_21769:
[----:B------:R-:W2:Y:S02]  /*32a0*/  LDG.E.64 R4, desc[UR36][R6.64] ;  /* 0x0000002406047981 */ /* 0x000ea4000c1e1b00 */
[----:B--2---:R-:W0:Y:S02]  /*32b0*/  F2I.S64.F64.TRUNC R4, R4 ;  /* 0x0000000400047311 */ /* 0x004e24000030d900 */
[----:B0-----:R-:W-:Y:S01]  /*32c0*/  PRMT R18, R4, 0x7610, R18 ;  /* 0x0000761004127816 */ /* 0x001fe20000000012 */
[----:B------:R-:W-:Y:S06]  /*32d0*/  BRA `(.L_x_21759) ;  /* 0x0000000800a87947 */ /* 0x000fec0003800000 */
.L_x_21760:
        /* <DEDUP_REMOVED lines=12> */
.L_x_21773:
[----:B------:R-:W2:Y:S02]  /*33a0*/  LDG.E.64 R6, desc[UR36][R6.64] ;  /* 0x0000002406067981 */ /* 0x000ea4000c1e1b00 */
[----:B--2---:R-:W0:Y:S02]  /*33b0*/  F2I.S64.F64.TRUNC R4, R6 ;  /* 0x0000000600047311 */ /* 0x004e24000030d900 */
[----:B0-----:R-:W-:Y:S01]  /*33c0*/  PRMT R18, R4, 0x7610, R18 ;  /* 0x0000761004127816 */ /* 0x001fe20000000012 */
[----:B------:R-:W-:Y:S06]  /*33d0*/  BRA `(.L_x_21759) ;  /* 0x0000000800687947 */ /* 0x000fec0003800000 */
.L_x_21772:
        /* <DEDUP_REMOVED lines=28> */
.L_x_21775:
        /* <DEDUP_REMOVED lines=15> */
.L_x_21774:
[----:B------:R-:W2:Y:S02]  /*3690*/  LDG.E.U16 R4, desc[UR36][R6.64] ;  /* 0x0000002406047981 */ /* 0x000ea4000c1e1500 */
[----:B--2---:R-:W-:-:S06]  /*36a0*/  IMAD.U32 R4, R4, 0x10000, RZ ;  /* 0x0001000004047824 */ /* 0x004fcc00078e00ff */
[----:B------:R-:W0:Y:S02]  /*36b0*/  F2I.S64.TRUNC R4, R4 ;  /* 0x0000000400047311 */ /* 0x000e24000020d900 */
[----:B0-----:R-:W-:Y:S01]  /*36c0*/  PRMT R18, R4, 0x7610, R18 ;  /* 0x0000761004127816 */ /* 0x001fe20000000012 */
[----:B------:R-:W-:Y:S06]  /*36d0*/  BRA `(.L_x_21759) ;  /* 0x0000000400a87947 */ /* 0x000fec0003800000 */
.L_x_21771:
        /* <DEDUP_REMOVED lines=10> */
.L_x_21778:
        /* <DEDUP_REMOVED lines=21> */
.L_x_21782:
[----:B------:R-:W-:Y:S05]  /*38d0*/  BSYNC B1 ;  /* 0x0000000000017941 */ /* 0x000fea0003800000 */
.L_x_21781:
[----:B------:R-:W-:Y:S01]  /*38e0*/  IMAD.SHL.U32 R3, R3, 0x100000, RZ ;  /* 0x0010000003037824 */ /* 0x000fe200078e00ff */
[----:B------:R-:W-:-:S04]  /*38f0*/  LEA R5, R0, 0x3b800000, 0x17 ;  /* 0x3b80000000057811 */ /* 0x000fc800078eb8ff */
[----:B------:R-:W-:-:S07]  /*3900*/  LOP3.LUT R4, R5, R3, R6, 0xfe, !PT ;  /* 0x0000000305047212 */ /* 0x000fce00078efe06 */
.L_x_21780:
[----:B------:R-:W-:Y:S05]  /*3910*/  BSYNC B0 ;  /* 0x0000000000007941 */ /* 0x000fea0003800000 */
.L_x_21779:
[----:B------:R-:W0:Y:S02]  /*3920*/  F2I.S64.TRUNC R4, R4 ;  /* 0x0000000400047311 */ /* 0x000e24000020d900 */
[----:B0-----:R-:W-:Y:S01]  /*3930*/  PRMT R18, R4, 0x7610, R18 ;  /* 0x0000761004127816 */ /* 0x001fe20000000012 */
[----:B------:R-:W-:Y:S06]  /*3940*/  BRA `(.L_x_21759) ;  /* 0x00000004000c7947 */ /* 0x000fec0003800000 */
.L_x_21777:
        /* <DEDUP_REMOVED lines=21> */
.L_x_21786:
[----:B------:R-:W-:Y:S05]  /*3aa0*/  BSYNC B1 ;  /* 0x0000000000017941 */ /* 0x000fea0003800000 */
.L_x_21785:
[----:B------:R-:W-:Y:S01]  /*3ab0*/  IMAD.SHL.U32 R3, R3, 0x200000, RZ ;  /* 0x0020000003037824 */ /* 0x000fe200078e00ff */
[----:B------:R-:W-:-:S04]  /*3ac0*/  LEA R5, R0, 0x37800000, 0x17 ;  /* 0x3780000000057811 */ /* 0x000fc800078eb8ff */
[----:B------:R-:W-:-:S07]  /*3ad0*/  LOP3.LUT R4, R5, R3, R6, 0xfe, !PT ;  /* 0x0000000305047212 */ /* 0x000fce00078efe06 */
.L_x_21784:
[----:B------:R-:W-:Y:S05]  /*3ae0*/  BSYNC B0 ;  /* 0x0000000000007941 */ /* 0x000fea0003800000 */
.L_x_21783:
[----:B------:R-:W0:Y:S02]  /*3af0*/  F2I.S64.TRUNC R4, R4 ;  /* 0x0000000400047311 */ /* 0x000e24000020d900 */
[----:B0-----:R-:W-:Y:S01]  /*3b00*/  PRMT R18, R4, 0x7610, R18 ;  /* 0x0000761004127816 */ /* 0x001fe20000000012 */
[----:B------:R-:W-:Y:S06]  /*3b10*/  BRA `(.L_x_21759) ;  /* 0x0000000000987947 */ /* 0x000fec0003800000 */
.L_x_21776:
        /* <DEDUP_REMOVED lines=14> */
.L_x_21790:
[----:B------:R-:W-:Y:S05]  /*3c00*/  BSYNC B0 ;  /* 0x0000000000007941 */ /* 0x000fea0003800000 */
.L_x_21789:
[----:B------:R-:W0:Y:S02]  /*3c10*/  F2I.S64.TRUNC R4, R4 ;  /* 0x0000000400047311 */ /* 0x000e24000020d900 */
[----:B0-----:R-:W-:Y:S01]  /*3c20*/  PRMT R18, R4, 0x7610, R18 ;  /* 0x0000761004127816 */ /* 0x001fe20000000012 */
[----:B------:R-:W-:Y:S06]  /*3c30*/  BRA `(.L_x_21759) ;  /* 0x0000000000507947 */ /* 0x000fec0003800000 */
.L_x_21764:
        /* <DEDUP_REMOVED lines=16> */
.L_x_21791:
[----:B------:R-:W-:Y:S05]  /*3d40*/  BRA `(.L_x_21759) ;  /* 0x00000000000c7947 */ /* 0x000fea0003800000 */
.L_x_21788:
[----:B------:R0:W5:Y:S01]  /*3d50*/  LDG.E.U8 R18, desc[UR36][R6.64] ;  /* 0x0000002406127981 */ /* 0x000162000c1e1100 */
[----:B------:R-:W-:Y:S05]  /*3d60*/  BRA `(.L_x_21759) ;  /* 0x0000000000047947 */ /* 0x000fea0003800000 */
.L_x_21787:
[----:B------:R0:W5:Y:S02]  /*3d70*/  LDG.E.U8 R18, desc[UR36][R6.64] ;  /* 0x0000002406127981 */ /* 0x000164000c1e1100 */
.L_x_21759:
[----:B------:R-:W-:Y:S05]  /*3d80*/  BSYNC B6 ;  /* 0x0000000000067941 */ /* 0x000fea0003800000 */
.L_x_21758:
[----:B------:R-:W1:Y:S01]  /*3d90*/  S2R R25, SR_TID.X ;  /* 0x0000000000197919 */ /* 0x000e620000002100 */
[----:B------:R-:W0:Y:S01]  /*3da0*/  LDC.U8 R0, c[0x0][0x215] ;  /* 0x00008540ff007b82 */ /* 0x000e220000000000 */
[----:B------:R-:W-:Y:S01]  /*3db0*/  BSSY B0, `(.L_x_21792) ;  /* 0x0000007000007945 */ /* 0x000fe20003800000 */
[----:B-1----:R-:W-:-:S13]  /*3dc0*/  ISETP.GE.AND P0, PT, R25, R16, PT ;  /* 0x000000101900720c */ /* 0x002fda0003f06270 */
[----:B------:R-:W-:Y:S05]  /*3dd0*/  @P0 BRA `(.L_x_21793) ;  /* 0x0000000000100947 */ /* 0x000fea0003800000 */
[----:B-----5:R-:W-:Y:S02]  /*3de0*/  LOP3.LUT R19, R19, 0xff, RZ, 0xc0, !PT ;  /* 0x000000ff13137812 */ /* 0x020fe400078ec0ff */
[----:B------:R-:W-:-:S07]  /*3df0*/  MOV R9, 0x3e10 ;  /* 0x00003e1000097802 */ /* 0x000fce0000000f00 */
[----:B0-234-:R-:W-:Y:S05]  /*3e00*/  CALL.REL.NOINC `($__internal_50_$__cuda_sm20_div_u16) ;  /* 0x0000004000c87944 */ /* 0x01dfea0003c00000 */
[----:B------:R-:W-:-:S07]  /*3e10*/  IMAD.MOV.U32 R3, RZ, RZ, R8 ;  /* 0x000000ffff037224 */ /* 0x000fce00078e0008 */
.L_x_21793:
[----:B------:R-:W-:Y:S05]  /*3e20*/  BSYNC B0 ;  /* 0x0000000000007941 */ /* 0x000fea0003800000 */
.L_x_21792:
[----:B------:R-:W-:Y:S01]  /*3e30*/  VIADD R23, R25, 0x80 ;  /* 0x0000008019177836 */ /* 0x000fe20000000000 */
[----:B------:R-:W-:Y:S04]  /*3e40*/  BSSY B0, `(.L_x_21794) ;  /* 0x0000007000007945 */ /* 0x000fe80003800000 */
[----:B------:R-:W-:-:S13]  /*3e50*/  ISETP.GE.AND P1, PT, R23, R16, PT ;  /* 0x000000101700720c */ /* 0x000fda0003f26270 */
[----:B------:R-:W-:Y:S05]  /*3e60*/  @P1 BRA `(.L_x_21795) ;  /* 0x0000000000101947 */ /* 0x000fea0003800000 */
[----:B-----5:R-:W-:Y:S02]  /*3e70*/  LOP3.LUT R19, R17, 0xff, RZ, 0xc0, !PT ;  /* 0x000000ff11137812 */ /* 0x020fe400078ec0ff */
[----:B------:R-:W-:-:S07]  /*3e80*/  MOV R9, 0x3ea0 ;  /* 0x00003ea000097802 */ /* 0x000fce0000000f00 */
[----:B0-234-:R-:W-:Y:S05]  /*3e90*/  CALL.REL.NOINC `($__internal_50_$__cuda_sm20_div_u16) ;  /* 0x0000004000a47944 */ /* 0x01dfea0003c00000 */
[----:B------:R-:W-:-:S07]  /*3ea0*/  IMAD.MOV.U32 R22, RZ, RZ, R8 ;  /* 0x000000ffff167224 */ /* 0x000fce00078e0008 */
.L_x_21795:
[----:B------:R-:W-:Y:S05]  /*3eb0*/  BSYNC B0 ;  /* 0x0000000000007941 */ /* 0x000fea0003800000 */
.L_x_21794:
        /* <DEDUP_REMOVED lines=8> */
.L_x_21797:
[----:B------:R-:W-:Y:S05]  /*3f40*/  BSYNC B0 ;  /* 0x0000000000007941 */ /* 0x000fea0003800000 */
.L_x_21796:
        /* <DEDUP_REMOVED lines=8> */
.L_x_21799:
[----:B------:R-:W-:Y:S05]  /*3fd0*/  BSYNC B0 ;  /* 0x0000000000007941 */ /* 0x000fea0003800000 */
.L_x_21798:
[----:B-----5:R-:W1:Y:S01]  /*3fe0*/  LDC.U8 R19, c[0x0][0x234] ;  /* 0x00008d00ff137b82 */ /* 0x020e620000000000 */
[----:B------:R-:W-:Y:S04]  /*3ff0*/  BSSY B6, `(.L_x_21800) ;  /* 0x0000115000067945 */ /* 0x000fe80003800000 */
[----:B------:R-:W-:Y:S05]  /*4000*/  @P0 BRA `(.L_x_21801) ;  /* 0x00000010004c0947 */ /* 0x000fea0003800000 */
[----:B------:R-:W0:Y:S01]  /*4010*/  S2R R5, SR_TID.X ;  /* 0x0000000000057919 */ /* 0x000e220000002100 */
[----:B------:R-:W5:Y:S01]  /*4020*/  LDC.64 R8, c[0x0][0x218] ;  /* 0x00008600ff087b82 */ /* 0x000f620000000a00 */
[----:B-1----:R-:W-:Y:S01]  /*4030*/  PRMT R4, R19, 0x9910, RZ ;  /* 0x0000991013047816 */ /* 0x002fe200000000ff */
[----:B------:R-:W-:Y:S01]  /*4040*/  ULDC UR4, c[0x0][0x238] ;  /* 0x00008e0000047ab9 */ /* 0x000fe20000000800 */
[----:B0-----:R-:W-:-:S04]  /*4050*/  IMAD R0, R2, 0x200, R5 ;  /* 0x0000020002007824 */ /* 0x001fc800078e0205 */
[----:B------:R-:W-:Y:S02]  /*4060*/  IMAD R5, R0, UR4, RZ ;  /* 0x0000000400057c24 */ /* 0x000fe4000f8e02ff */
[----:B------:R-:W-:-:S03]  /*4070*/  IMAD.MOV.U32 R0, RZ, RZ, R4 ;  /* 0x000000ffff007224 */ /* 0x000fc600078e0004 */
[----:B-----5:R-:W-:Y:S02]  /*4080*/  IADD3 R8, P1, R5, R8, RZ ;  /* 0x0000000805087210 */ /* 0x020fe40007f3e0ff */
        /* <DEDUP_REMOVED lines=14> */
.L_x_21805:
[----:B------:R0:W-:Y:S01]  /*4170*/  STG.E.U8 desc[UR36][R8.64], R3 ;  /* 0x0000000308007986 */ /* 0x0001e2000c101124 */
[----:B------:R-:W-:Y:S01]  /*4180*/  IMAD.MOV.U32 R25, RZ, RZ, R23 ;  /* 0x000000ffff197224 */ /* 0x000fe200078e0017 */
[----:B------:R-:W-:Y:S06]  /*4190*/  BRA `(.L_x_21801) ;  /* 0x0000000c00e87947 */ /* 0x000fec0003800000 */
.L_x_21804:
        /* <DEDUP_REMOVED lines=11> */
.L_x_21808:
[----:B------:R-:W-:Y:S01]  /*4250*/  LOP3.LUT R3, R3, 0xff, RZ, 0xc0, !PT ;  /* 0x000000ff03037812 */ /* 0x000fe200078ec0ff */
[----:B------:R-:W-:-:S04]  /*4260*/  IMAD.MOV.U32 R25, RZ, RZ, R23 ;  /* 0x000000ffff197224 */ /* 0x000fc800078e0017 */
[----:B------:R0:W-:Y:S01]  /*4270*/  STG.E desc[UR36][R8.64], R3 ;  /* 0x0000000308007986 */ /* 0x0001e2000c101924 */
[----:B------:R-:W-:Y:S05]  /*4280*/  BRA `(.L_x_21801) ;  /* 0x0000000c00ac7947 */ /* 0x000fea0003800000 */
.L_x_21807:
[----:B------:R-:W-:Y:S01]  /*4290*/  LOP3.LUT R3, R3, 0xff, RZ, 0xc0, !PT ;  /* 0x000000ff03037812 */ /* 0x000fe200078ec0ff */
[----:B------:R-:W-:-:S04]  /*42a0*/  IMAD.MOV.U32 R25, RZ, RZ, R23 ;  /* 0x000000ffff197224 */ /* 0x000fc800078e0017 */
[----:B------:R0:W-:Y:S01]  /*42b0*/  STG.E.U16 desc[UR36][R8.64], R3 ;  /* 0x0000000308007986 */ /* 0x0001e2000c101524 */
[----:B------:R-:W-:Y:S05]  /*42c0*/  BRA `(.L_x_21801) ;  /* 0x0000000c009c7947 */ /* 0x000fea0003800000 */
.L_x_21803:
        /* <DEDUP_REMOVED lines=11> */
.L_x_21810:
[----:B------:R-:W-:Y:S01]  /*4380*/  LOP3.LUT R3, R3, 0xff, RZ, 0xc0, !PT ;  /* 0x000000ff03037812 */ /* 0x000fe200078ec0ff */
[----:B------:R-:W-:-:S03]  /*4390*/  IMAD.MOV.U32 R25, RZ, RZ, R23 ;  /* 0x000000ffff197224 */ /* 0x000fc600078e0017 */
[----:B------:R-:W0:Y:S02]  /*43a0*/  I2F.U16 R0, R3 ;  /* 0x0000000300007306 */ /* 0x000e240000101000 */
[----:B0-----:R-:W-:-:S05]  /*43b0*/  F2FP.F16.F32.PACK_AB R0, RZ, R0 ;  /* 0x00000000ff00723e */ /* 0x001fca00000000ff */
[----:B------:R0:W-:Y:S01]  /*43c0*/  STG.E.U16 desc[UR36][R8.64], R0 ;  /* 0x0000000008007986 */ /* 0x0001e2000c101524 */
[----:B------:R-:W-:Y:S05]  /*43d0*/  BRA `(.L_x_21801) ;  /* 0x0000000c00587947 */ /* 0x000fea0003800000 */
.L_x_21809:
        /* <DEDUP_REMOVED lines=12> */
.L_x_21812:
[----:B------:R-:W-:Y:S01]  /*44a0*/  LOP3.LUT R3, R3, 0xff, RZ, 0xc0, !PT ;  /* 0x000000ff03037812 */ /* 0x000fe200078ec0ff */
[----:B------:R-:W-:-:S05]  /*44b0*/  IMAD.MOV.U32 R25, RZ, RZ, R23 ;  /* 0x000000ffff197224 */ /* 0x000fca00078e0017 */
[----:B------:R-:W0:Y:S02]  /*44c0*/  I2F.U16 R3, R3 ;  /* 0x0000000300037306 */ /* 0x000e240000101000 */
[----:B0-----:R-:W-:-:S04]  /*44d0*/  F2FP.F16.F32.PACK_AB R3, RZ, R3 ;  /* 0x00000003ff03723e */ /* 0x001fc800000000ff */
[----:B------:R-:W-:-:S05]  /*44e0*/  PRMT R3, R3, 0x5410, RZ ;  /* 0x0000541003037816 */ /* 0x000fca00000000ff */
[----:B------:R0:W-:Y:S01]  /*44f0*/  STG.E desc[UR36][R8.64], R3 ;  /* 0x0000000308007986 */ /* 0x0001e2000c101924 */
[----:B------:R-:W-:Y:S05]  /*4500*/  BRA `(.L_x_21801) ;  /* 0x0000000c000c7947 */ /* 0x000fea0003800000 */
.L_x_21811:
[----:B------:R-:W-:Y:S01]  /*4510*/  LOP3.LUT R4, R3, 0xff, RZ, 0xc0, !PT ;  /* 0x000000ff03047812 */ /* 0x000fe200078ec0ff */
[----:B------:R-:W-:-:S05]  /*4520*/  IMAD.MOV.U32 R25, RZ, RZ, R23 ;  /* 0x000000ffff197224 */ /* 0x000fca00078e0017 */
[----:B------:R-:W0:Y:S02]  /*4530*/  I2F.F64.U16 R4, R4 ;  /* 0x0000000400047312 */ /* 0x000e240000101800 */
[----:B0-----:R0:W-:Y:S01]  /*4540*/  STG.E.64 desc[UR36][R8.64], R4 ;  /* 0x0000000408007986 */ /* 0x0011e2000c101b24 */
[----:B------:R-:W-:Y:S05]  /*4550*/  BRA `(.L_x_21801) ;  /* 0x0000000800f87947 */ /* 0x000fea0003800000 */
.L_x_21802:
        /* <DEDUP_REMOVED lines=13> */
.L_x_21815:
[----:B------:R-:W-:Y:S02]  /*4630*/  LOP3.LUT R4, R3, 0xff, RZ, 0xc0, !PT ;  /* 0x000000ff03047812 */ /* 0x000fe400078ec0ff */
[----:B--234-:R-:W-:Y:S01]  /*4640*/  CS2R R6, SRZ ;  /* 0x0000000000067805 */ /* 0x01cfe2000001ff00 */
[----:B------:R-:W-:-:S03]  /*4650*/  IMAD.MOV.U32 R25, RZ, RZ, R23 ;  /* 0x000000ffff197224 */ /* 0x000fc600078e0017 */
[----:B------:R-:W0:Y:S02]  /*4660*/  I2F.F64.U16 R4, R4 ;  /* 0x0000000400047312 */ /* 0x000e240000101800 */
[----:B0-----:R0:W-:Y:S01]  /*4670*/  STG.E.128 desc[UR36][R8.64], R4 ;  /* 0x0000000408007986 */ /* 0x0011e2000c101d24 */
[----:B------:R-:W-:Y:S05]  /*4680*/  BRA `(.L_x_21801) ;  /* 0x0000000800ac7947 */ /* 0x000fea0003800000 */
.L_x_21814:
        /* <DEDUP_REMOVED lines=22> */
.L_x_21819:
[----:B------:R-:W-:Y:S05]  /*47f0*/  BSYNC B0 ;  /* 0x0000000000007941 */ /* 0x000fea0003800000 */
.L_x_21818:
[----:B------:R-:W-:Y:S01]  /*4800*/  LOP3.LUT R5, R0, R5, RZ, 0xfc, !PT ;  /* 0x0000000500057212 */ /* 0x000fe200078efcff */
[----:B------:R-:W-:-:S04]  /*4810*/  IMAD.MOV.U32 R25, RZ, RZ, R23 ;  /* 0x000000ffff197224 */ /* 0x000fc800078e0017 */
[----:B------:R0:W-:Y:S01]  /*4820*/  STG.E.U8 desc[UR36][R8.64], R5 ;  /* 0x0000000508007986 */ /* 0x0001e2000c101124 */
[----:B------:R-:W-:Y:S05]  /*4830*/  BRA `(.L_x_21801) ;  /* 0x0000000800407947 */ /* 0x000fea0003800000 */
.L_x_21817:
        /* <DEDUP_REMOVED lines=14> */
.L_x_21821:
[----:B------:R-:W-:Y:S01]  /*4920*/  IMAD.MOV.U32 R0, RZ, RZ, 0x7f ;  /* 0x0000007fff007424 */ /* 0x000fe200078e00ff */
[----:B------:R-:W-:-:S04]  /*4930*/  ISETP.GT.U32.AND P0, PT, R3, 0x7f800000, PT ;  /* 0x7f8000000300780c */ /* 0x000fc80003f04070 */
[----:B------:R-:W-:-:S09]  /*4940*/  SEL R0, R0, 0x7c, P0 ;  /* 0x0000007c00007807 */ /* 0x000fd20000000000 */
.L_x_21822:
[----:B------:R-:W-:Y:S05]  /*4950*/  BSYNC B0 ;  /* 0x0000000000007941 */ /* 0x000fea0003800000 */
.L_x_21820:
[----:B------:R-:W-:Y:S01]  /*4960*/  LOP3.LUT R3, R5, 0x80000000, RZ, 0xc0, !PT ;  /* 0x8000000005037812 */ /* 0x000fe200078ec0ff */
[----:B------:R-:W-:-:S03]  /*4970*/  IMAD.MOV.U32 R25, RZ, RZ, R23 ;  /* 0x000000ffff197224 */ /* 0x000fc600078e0017 */
[----:B------:R-:W-:-:S04]  /*4980*/  SHF.R.U32.HI R3, RZ, 0x18, R3 ;  /* 0x00000018ff037819 */ /* 0x000fc80000011603 */
[----:B------:R-:W-:-:S05]  /*4990*/  LOP3.LUT R3, R0, R3, RZ, 0xfc, !PT ;  /* 0x0000000300037212 */ /* 0x000fca00078efcff */
[----:B------:R0:W-:Y:S01]  /*49a0*/  STG.E.U8 desc[UR36][R8.64], R3 ;  /* 0x0000000308007986 */ /* 0x0001e2000c101124 */
[----:B------:R-:W-:Y:S05]  /*49b0*/  BRA `(.L_x_21801) ;  /* 0x0000000400e07947 */ /* 0x000fea0003800000 */
.L_x_21816:
[----:B------:R-:W-:Y:S01]  /*49c0*/  LOP3.LUT R3, R3, 0xff, RZ, 0xc0, !PT ;  /* 0x000000ff03037812 */ /* 0x000fe200078ec0ff */
[----:B------:R-:W-:-:S03]  /*49d0*/  IMAD.MOV.U32 R25, RZ, RZ, R23 ;  /* 0x000000ffff197224 */ /* 0x000fc600078e0017 */
[----:B------:R-:W0:Y:S02]  /*49e0*/  I2F.U16 R0, R3 ;  /* 0x0000000300007306 */ /* 0x000e240000101000 */
[----:B0-----:R-:W-:-:S05]  /*49f0*/  F2FP.BF16.F32.PACK_AB R0, RZ, R0 ;  /* 0x00000000ff00723e */ /* 0x001fca00000010ff */
[----:B------:R0:W-:Y:S01]  /*4a00*/  STG.E.U16 desc[UR36][R8.64], R0 ;  /* 0x0000000008007986 */ /* 0x0001e2000c101524 */
[----:B------:R-:W-:Y:S05]  /*4a10*/  BRA `(.L_x_21801) ;  /* 0x0000000400c87947 */ /* 0x000fea0003800000 */
.L_x_21813:
        /* <DEDUP_REMOVED lines=12> */
.L_x_21825:
        /* <DEDUP_REMOVED lines=18> */
.L_x_21828:
[----:B------:R-:W-:-:S04]  /*4c00*/  LOP3.LUT R3, R5, 0x80000000, RZ, 0xc0, !PT ;  /* 0x8000000005037812 */ /* 0x000fc800078ec0ff */
[----:B------:R-:W-:-:S04]  /*4c10*/  SHF.R.U32.HI R3, RZ, 0x18, R3 ;  /* 0x00000018ff037819 */ /* 0x000fc80000011603 */
[----:B------:R-:W-:-:S04]  /*4c20*/  LOP3.LUT R0, R0, R3, RZ, 0xfc, !PT ;  /* 0x0000000300007212 */ /* 0x000fc800078efcff */
[----:B------:R-:W-:-:S07]  /*4c30*/  PRMT R4, R0, 0x7610, R4 ;  /* 0x0000761000047816 */ /* 0x000fce0000000004 */
.L_x_21827:
[----:B------:R-:W-:Y:S05]  /*4c40*/  BSYNC B0 ;  /* 0x0000000000007941 */ /* 0x000fea0003800000 */
.L_x_21826:
[----:B------:R0:W-:Y:S01]  /*4c50*/  STG.E.U8 desc[UR36][R8.64], R4 ;  /* 0x0000000408007986 */ /* 0x0001e2000c101124 */
[----:B------:R-:W-:Y:S01]  /*4c60*/  IMAD.MOV.U32 R25, RZ, RZ, R23 ;  /* 0x000000ffff197224 */ /* 0x000fe200078e0017 */
[----:B------:R-:W-:Y:S06]  /*4c70*/  BRA `(.L_x_21801) ;  /* 0x0000000400307947 */ /* 0x000fec0003800000 */
.L_x_21824:
        /* <DEDUP_REMOVED lines=18> */
.L_x_21831:
[----:B------:R-:W-:-:S04]  /*4da0*/  LOP3.LUT R3, R5, 0x80000000, RZ, 0xc0, !PT ;  /* 0x8000000005037812 */ /* 0x000fc800078ec0ff */
[----:B------:R-:W-:-:S04]  /*4db0*/  SHF.R.U32.HI R3, RZ, 0x18, R3 ;  /* 0x00000018ff037819 */ /* 0x000fc80000011603 */
[----:B------:R-:W-:-:S04]  /*4dc0*/  LOP3.LUT R0, R0, R3, RZ, 0xfc, !PT ;  /* 0x0000000300007212 */ /* 0x000fc800078efcff */
[----:B------:R-:W-:-:S07]  /*4dd0*/  PRMT R4, R0, 0x7610, R4 ;  /* 0x0000761000047816 */ /* 0x000fce0000000004 */
.L_x_21830:
[----:B------:R-:W-:Y:S05]  /*4de0*/  BSYNC B0 ;  /* 0x0000000000007941 */ /* 0x000fea0003800000 */
.L_x_21829:
[----:B------:R0:W-:Y:S01]  /*4df0*/  STG.E.U8 desc[UR36][R8.64], R4 ;  /* 0x0000000408007986 */ /* 0x0001e2000c101124 */
[----:B------:R-:W-:Y:S01]  /*4e00*/  IMAD.MOV.U32 R25, RZ, RZ, R23 ;  /* 0x000000ffff197224 */ /* 0x000fe200078e0017 */
[----:B------:R-:W-:Y:S06]  /*4e10*/  BRA `(.L_x_21801) ;  /* 0x0000000000c87947 */ /* 0x000fec0003800000 */
.L_x_21823:
        /* <DEDUP_REMOVED lines=24> */
.L_x_21806:
        /* <DEDUP_REMOVED lines=16> */
.L_x_21834:
[----:B------:R-:W-:Y:S01]  /*50a0*/  IMAD.MOV.U32 R25, RZ, RZ, R23 ;  /* 0x000000ffff197224 */ /* 0x000fe200078e0017 */
[----:B------:R-:W-:Y:S06]  /*50b0*/  BRA `(.L_x_21801) ;  /* 0x0000000000207947 */ /* 0x000fec0003800000 */
.L_x_21833:
[----:B------:R-:W-:Y:S01]  /*50c0*/  LOP3.LUT R4, R3, 0xff, RZ, 0xc0, !PT ;  /* 0x000000ff03047812 */ /* 0x000fe200078ec0ff */
[----:B------:R-:W-:Y:S02]  /*50d0*/  IMAD.MOV.U32 R5, RZ, RZ, RZ ;  /* 0x000000ffff057224 */ /* 0x000fe400078e00ff */
[----:B------:R-:W-:-:S03]  /*50e0*/  IMAD.MOV.U32 R25, RZ, RZ, R23 ;  /* 0x000000ffff197224 */ /* 0x000fc600078e0017 */
[----:B------:R0:W-:Y:S01]  /*50f0*/  STG.E.64 desc[UR36][R8.64], R4 ;  /* 0x0000000408007986 */ /* 0x0001e2000c101b24 */
[----:B------:R-:W-:Y:S05]  /*5100*/  BRA `(.L_x_21801) ;  /* 0x00000000000c7947 */ /* 0x000fea0003800000 */
.L_x_21832:
[----:B------:R-:W-:Y:S01]  /*5110*/  LOP3.LUT R3, R3, 0xff, RZ, 0xc0, !PT ;  /* 0x000000ff03037812 */ /* 0x000fe200078ec0ff */
[----:B------:R-:W-:-:S04]  /*5120*/  IMAD.MOV.U32 R25, RZ, RZ, R23 ;  /* 0x000000ffff197224 */ /* 0x000fc800078e0017 */
[----:B------:R0:W-:Y:S03]  /*5130*/  STG.E desc[UR36][R8.64], R3 ;  /* 0x0000000308007986 */ /* 0x0001e6000c101924 */
.L_x_21801:
[----:B------:R-:W-:Y:S05]  /*5140*/  BSYNC B6 ;  /* 0x0000000000067941 */ /* 0x000fea0003800000 */
.L_x_21800:
        /* <DEDUP_REMOVED lines=23> */
.L_x_21840:
[----:B------:R0:W-:Y:S01]  /*52c0*/  STG.E.U8 desc[UR36][R8.64], R22 ;  /* 0x0000001608007986 */ /* 0x0001e2000c101124 */
[----:B------:R-:W-:Y:S05]  /*52d0*/  BRA `(.L_x_21842) ;  /* 0x0000000c00987947 */ /* 0x000fea0003800000 */
.L_x_21839:
        /* <DEDUP_REMOVED lines=10> */
.L_x_21844:
[----:B------:R-:W-:-:S05]  /*5380*/  LOP3.LUT R3, R22, 0xff, RZ, 0xc0, !PT ;  /* 0x000000ff16037812 */ /* 0x000fca00078ec0ff */
[----:B------:R0:W-:Y:S01]  /*5390*/  STG.E desc[UR36][R8.64], R3 ;  /* 0x0000000308007986 */ /* 0x0001e2000c101924 */
[----:B------:R-:W-:Y:S05]  /*53a0*/  BRA `(.L_x_21842) ;  /* 0x0000000c00647947 */ /* 0x000fea0003800000 */
.L_x_21843:
[----:B------:R-:W-:-:S05]  /*53b0*/  LOP3.LUT R3, R22, 0xff, RZ, 0xc0, !PT ;  /* 0x000000ff16037812 */ /* 0x000fca00078ec0ff */
[----:B------:R0:W-:Y:S01]  /*53c0*/  STG.E.U16 desc[UR36][R8.64], R3 ;  /* 0x0000000308007986 */ /* 0x0001e2000c101524 */
[----:B------:R-:W-:Y:S05]  /*53d0*/  BRA `(.L_x_21842) ;  /* 0x0000000c00587947 */ /* 0x000fea0003800000 */
.L_x_21838:
        /* <DEDUP_REMOVED lines=10> */
.L_x_21846:
[----:B------:R-:W-:-:S04]  /*5480*/  LOP3.LUT R22, R22, 0xff, RZ, 0xc0, !PT ;  /* 0x000000ff16167812 */ /* 0x000fc800078ec0ff */
[----:B------:R-:W0:Y:S02]  /*5490*/  I2F.U16 R0, R22 ;  /* 0x0000001600007306 */ /* 0x000e240000101000 */
[----:B0-----:R-:W-:-:S05]  /*54a0*/  F2FP.F16.F32.PACK_AB R0, RZ, R0 ;  /* 0x00000000ff00723e */ /* 0x001fca00000000ff */
[----:B------:R0:W-:Y:S01]  /*54b0*/  STG.E.U16 desc[UR36][R8.64], R0 ;  /* 0x0000000008007986 */ /* 0x0001e2000c101524 */
[----:B------:R-:W-:Y:S05]  /*54c0*/  BRA `(.L_x_21842) ;  /* 0x0000000c001c7947 */ /* 0x000fea0003800000 */
.L_x_21845:
        /* <DEDUP_REMOVED lines=11> */
.L_x_21848:
[----:B------:R-:W-:-:S06]  /*5580*/  LOP3.LUT R22, R22, 0xff, RZ, 0xc0, !PT ;  /* 0x000000ff16167812 */ /* 0x000fcc00078ec0ff */
[----:B------:R-:W0:Y:S02]  /*5590*/  I2F.U16 R22, R22 ;  /* 0x0000001600167306 */ /* 0x000e240000101000 */
[----:B0-----:R-:W-:-:S04]  /*55a0*/  F2FP.F16.F32.PACK_AB R3, RZ, R22 ;  /* 0x00000016ff03723e */ /* 0x001fc800000000ff */
[----:B------:R-:W-:-:S05]  /*55b0*/  PRMT R3, R3, 0x5410, RZ ;  /* 0x0000541003037816 */ /* 0x000fca00000000ff */
[----:B------:R0:W-:Y:S01]  /*55c0*/  STG.E desc[UR36][R8.64], R3 ;  /* 0x0000000308007986 */ /* 0x0001e2000c101924 */
[----:B------:R-:W-:Y:S05]  /*55d0*/  BRA `(.L_x_21842) ;  /* 0x0000000800d87947 */ /* 0x000fea0003800000 */
.L_x_21847:
[----:B------:R-:W-:-:S06]  /*55e0*/  LOP3.LUT R4, R22, 0xff, RZ, 0xc0, !PT ;  /* 0x000000ff16047812 */ /* 0x000fcc00078ec0ff */
[----:B------:R-:W0:Y:S02]  /*55f0*/  I2F.F64.U16 R4, R4 ;  /* 0x0000000400047312 */ /* 0x000e240000101800 */
[----:B0-----:R0:W-:Y:S01]  /*5600*/  STG.E.64 desc[UR36][R8.64], R4 ;  /* 0x0000000408007986 */ /* 0x0011e2000c101b24 */
[----:B------:R-:W-:Y:S05]  /*5610*/  BRA `(.L_x_21842) ;  /* 0x0000000800c87947 */ /* 0x000fea0003800000 */
.L_x_21837:
        /* <DEDUP_REMOVED lines=12> */
.L_x_21851:
[----:B------:R-:W-:Y:S02]  /*56e0*/  LOP3.LUT R4, R22, 0xff, RZ, 0xc0, !PT ;  /* 0x000000ff16047812 */ /* 0x000fe400078ec0ff */
[----:B--234-:R-:W-:-:S04]  /*56f0*/  CS2R R6, SRZ ;  /* 0x0000000000067805 */ /* 0x01cfc8000001ff00 */
[----:B------:R-:W0:Y:S02]  /*5700*/  I2F.F64.U16 R4, R4 ;  /* 0x0000000400047312 */ /* 0x000e240000101800 */
[----:B0-----:R0:W-:Y:S01]  /*5710*/  STG.E.128 desc[UR36][R8.64], R4 ;  /* 0x0000000408007986 */ /* 0x0011e2000c101d24 */
[----:B------:R-:W-:Y:S05]  /*5720*/  BRA `(.L_x_21842) ;  /* 0x0000000800847947 */ /* 0x000fea0003800000 */
.L_x_21850:
        /* <DEDUP_REMOVED lines=22> */
.L_x_21855:
[----:B------:R-:W-:Y:S05]  /*5890*/  BSYNC B0 ;  /* 0x0000000000007941 */ /* 0x000fea0003800000 */
.L_x_21854:
[----:B------:R-:W-:-:S05]  /*58a0*/  LOP3.LUT R5, R0, R5, RZ, 0xfc, !PT ;  /* 0x0000000500057212 */ /* 0x000fca00078efcff */
[----:B------:R0:W-:Y:S01]  /*58b0*/  STG.E.U8 desc[UR36][R8.64], R5 ;  /* 0x0000000508007986 */ /* 0x0001e2000c101124 */
[----:B------:R-:W-:Y:S05]  /*58c0*/  BRA `(.L_x_21842) ;  /* 0x00000008001c7947 */ /* 0x000fea0003800000 */
.L_x_21853:
        /* <DEDUP_REMOVED lines=14> */
.L_x_21857:
[----:B------:R-:W-:Y:S01]  /*59b0*/  IMAD.MOV.U32 R0, RZ, RZ, 0x7f ;  /* 0x0000007fff007424 */ /* 0x000fe200078e00ff */
[----:B------:R-:W-:-:S04]  /*59c0*/  ISETP.GT.U32.AND P0, PT, R3, 0x7f800000, PT ;  /* 0x7f8000000300780c */ /* 0x000fc80003f04070 */
[----:B------:R-:W-:-:S09]  /*59d0*/  SEL R0, R0, 0x7c, P0 ;  /* 0x0000007c00007807 */ /* 0x000fd20000000000 */
.L_x_21858:
[----:B------:R-:W-:Y:S05]  /*59e0*/  BSYNC B0 ;  /* 0x0000000000007941 */ /* 0x000fea0003800000 */
.L_x_21856:
[----:B------:R-:W-:-:S04]  /*59f0*/  LOP3.LUT R3, R5, 0x80000000, RZ, 0xc0, !PT ;  /* 0x8000000005037812 */ /* 0x000fc800078ec0ff */
[----:B------:R-:W-:-:S04]  /*5a00*/  SHF.R.U32.HI R3, RZ, 0x18, R3 ;  /* 0x00000018ff037819 */ /* 0x000fc80000011603 */
[----:B------:R-:W-:-:S05]  /*5a10*/  LOP3.LUT R3, R0, R3, RZ, 0xfc, !PT ;  /* 0x0000000300037212 */ /* 0x000fca00078efcff */
[----:B------:R0:W-:Y:S01]  /*5a20*/  STG.E.U8 desc[UR36][R8.64], R3 ;  /* 0x0000000308007986 */ /* 0x0001e2000c101124 */
[----:B------:R-:W-:Y:S05]  /*5a30*/  BRA `(.L_x_21842) ;  /* 0x0000000400c07947 */ /* 0x000fea0003800000 */
.L_x_21852:
[----:B------:R-:W-:-:S04]  /*5a40*/  LOP3.LUT R22, R22, 0xff, RZ, 0xc0, !PT ;  /* 0x000000ff16167812 */ /* 0x000fc800078ec0ff */
[----:B------:R-:W0:Y:S02]  /*5a50*/  I2F.U16 R0, R22 ;  /* 0x0000001600007306 */ /* 0x000e240000101000 */
[----:B0-----:R-:W-:-:S05]  /*5a60*/  F2FP.BF16.F32.PACK_AB R0, RZ, R0 ;  /* 0x00000000ff00723e */ /* 0x001fca00000010ff */
[----:B------:R0:W-:Y:S01]  /*5a70*/  STG.E.U16 desc[UR36][R8.64], R0 ;  /* 0x0000000008007986 */ /* 0x0001e2000c101524 */
[----:B------:R-:W-:Y:S05]  /*5a80*/  BRA `(.L_x_21842) ;  /* 0x0000000400ac7947 */ /* 0x000fea0003800000 */
.L_x_21849:
        /* <DEDUP_REMOVED lines=11> */
.L_x_21861:
        /* <DEDUP_REMOVED lines=18> */
.L_x_21864:
[----:B------:R-:W-:-:S04]  /*5c60*/  LOP3.LUT R3, R5, 0x80000000, RZ, 0xc0, !PT ;  /* 0x8000000005037812 */ /* 0x000fc800078ec0ff */
[----:B------:R-:W-:-:S04]  /*5c70*/  SHF.R.U32.HI R3, RZ, 0x18, R3 ;  /* 0x00000018ff037819 */ /* 0x000fc80000011603 */
[----:B------:R-:W-:-:S04]  /*5c80*/  LOP3.LUT R0, R0, R3, RZ, 0xfc, !PT ;  /* 0x0000000300007212 */ /* 0x000fc800078efcff */
[----:B------:R-:W-:-:S07]  /*5c90*/  PRMT R4, R0, 0x7610, R4 ;  /* 0x0000761000047816 */ /* 0x000fce0000000004 */
.L_x_21863:
[----:B------:R-:W-:Y:S05]  /*5ca0*/  BSYNC B0 ;  /* 0x0000000000007941 */ /* 0x000fea0003800000 */
.L_x_21862:
[----:B------:R0:W-:Y:S01]  /*5cb0*/  STG.E.U8 desc[UR36][R8.64], R4 ;  /* 0x0000000408007986 */ /* 0x0001e2000c101124 */
[----:B------:R-:W-:Y:S05]  /*5cc0*/  BRA `(.L_x_21842) ;  /* 0x00000004001c7947 */ /* 0x000fea0003800000 */
.L_x_21860:
        /* <DEDUP_REMOVED lines=18> */
.L_x_21867:
[----:B------:R-:W-:-:S04]  /*5df0*/  LOP3.LUT R3, R5, 0x80000000, RZ, 0xc0, !PT ;  /* 0x8000000005037812 */ /* 0x000fc800078ec0ff */
[----:B------:R-:W-:-:S04]  /*5e00*/  SHF.R.U32.HI R3, RZ, 0x18, R3 ;  /* 0x00000018ff037819 */ /* 0x000fc80000011603 */
[----:B------:R-:W-:-:S04]  /*5e10*/  LOP3.LUT R0, R0, R3, RZ, 0xfc, !PT ;  /* 0x0000000300007212 */ /* 0x000fc800078efcff */
[----:B------:R-:W-:-:S07]  /*5e20*/  PRMT R4, R0, 0x7610, R4 ;  /* 0x0000761000047816 */ /* 0x000fce0000000004 */
.L_x_21866:
[----:B------:R-:W-:Y:S05]  /*5e30*/  BSYNC B0 ;  /* 0x0000000000007941 */ /* 0x000fea0003800000 */
.L_x_21865:
[----:B------:R0:W-:Y:S01]  /*5e40*/  STG.E.U8 desc[UR36][R8.64], R4 ;  /* 0x0000000408007986 */ /* 0x0001e2000c101124 */
[----:B------:R-:W-:Y:S05]  /*5e50*/  BRA `(.L_x_21842) ;  /* 0x0000000000b87947 */ /* 0x000fea0003800000 */
.L_x_21859:
        /* <DEDUP_REMOVED lines=23> */
.L_x_21841:
        /* <DEDUP_REMOVED lines=16> */
.L_x_21870:
[----:B------:R-:W-:Y:S05]  /*60d0*/  BRA `(.L_x_21842) ;  /* 0x0000000000187947 */ /* 0x000fea0003800000 */
.L_x_21869:
[----:B------:R-:W-:Y:S01]  /*60e0*/  LOP3.LUT R22, R22, 0xff, RZ, 0xc0, !PT ;  /* 0x000000ff16167812 */ /* 0x000fe200078ec0ff */
[----:B------:R-:W-:-:S05]  /*60f0*/  IMAD.MOV.U32 R23, RZ, RZ, RZ ;  /* 0x000000ffff177224 */ /* 0x000fca00078e00ff */
[----:B------:R0:W-:Y:S01]  /*6100*/  STG.E.64 desc[UR36][R8.64], R22 ;  /* 0x0000001608007986 */ /* 0x0001e2000c101b24 */
[----:B------:R-:W-:Y:S05]  /*6110*/  BRA `(.L_x_21842) ;  /* 0x0000000000087947 */ /* 0x000fea0003800000 */
.L_x_21868:
[----:B------:R-:W-:-:S05]  /*6120*/  LOP3.LUT R3, R22, 0xff, RZ, 0xc0, !PT ;  /* 0x000000ff16037812 */ /* 0x000fca00078ec0ff */
[----:B------:R0:W-:Y:S02]  /*6130*/  STG.E desc[UR36][R8.64], R3 ;  /* 0x0000000308007986 */ /* 0x0001e4000c101924 */
.L_x_21842:
        /* <DEDUP_REMOVED lines=23> */
.L_x_21874:
[----:B------:R0:W-:Y:S01]  /*62b0*/  STG.E.U8 desc[UR36][R8.64], R17 ;  /* 0x0000001108007986 */ /* 0x0001e2000c101124 */
[----:B------:R-:W-:Y:S05]  /*62c0*/  BRA `(.L_x_21876) ;  /* 0x0000000c00987947 */ /* 0x000fea0003800000 */
.L_x_21873:
        /* <DEDUP_REMOVED lines=10> */
.L_x_21878:
[----:B------:R-:W-:-:S05]  /*6370*/  LOP3.LUT R17, R17, 0xff, RZ, 0xc0, !PT ;  /* 0x000000ff11117812 */ /* 0x000fca00078ec0ff */
[----:B------:R0:W-:Y:S01]  /*6380*/  STG.E desc[UR36][R8.64], R17 ;  /* 0x0000001108007986 */ /* 0x0001e2000c101924 */
[----:B------:R-:W-:Y:S05]  /*6390*/  BRA `(.L_x_21876) ;  /* 0x0000000c00647947 */ /* 0x000fea0003800000 */
.L_x_21877:
[----:B------:R-:W-:-:S05]  /*63a0*/  LOP3.LUT R17, R17, 0xff, RZ, 0xc0, !PT ;  /* 0x000000ff11117812 */ /* 0x000fca00078ec0ff */
[----:B------:R0:W-:Y:S01]  /*63b0*/  STG.E.U16 desc[UR36][R8.64], R17 ;  /* 0x0000001108007986 */ /* 0x0001e2000c101524 */
[----:B------:R-:W-:Y:S05]  /*63c0*/  BRA `(.L_x_21876) ;  /* 0x0000000c00587947 */ /* 0x000fea0003800000 */
.L_x_21872:
        /* <DEDUP_REMOVED lines=10> */
.L_x_21880:
[----:B------:R-:W-:-:S04]  /*6470*/  LOP3.LUT R17, R17, 0xff, RZ, 0xc0, !PT ;  /* 0x000000ff11117812 */ /* 0x000fc800078ec0ff */
[----:B------:R-:W0:Y:S02]  /*6480*/  I2F.U16 R0, R17 ;  /* 0x0000001100007306 */ /* 0x000e240000101000 */
[----:B0-----:R-:W-:-:S05]  /*6490*/  F2FP.F16.F32.PACK_AB R0, RZ, R0 ;  /* 0x00000000ff00723e */ /* 0x001fca00000000ff */
[----:B------:R0:W-:Y:S01]  /*64a0*/  STG.E.U16 desc[UR36][R8.64], R0 ;  /* 0x0000000008007986 */ /* 0x0001e2000c101524 */
[----:B------:R-:W-:Y:S05]  /*64b0*/  BRA `(.L_x_21876) ;  /* 0x0000000c001c7947 */ /* 0x000fea0003800000 */
.L_x_21879:
        /* <DEDUP_REMOVED lines=11> */
.L_x_21882:
[----:B------:R-:W-:-:S06]  /*6570*/  LOP3.LUT R17, R17, 0xff, RZ, 0xc0, !PT ;  /* 0x000000ff11117812 */ /* 0x000fcc00078ec0ff */
[----:B------:R-:W0:Y:S02]  /*6580*/  I2F.U16 R17, R17 ;  /* 0x0000001100117306 */ /* 0x000e240000101000 */
[----:B0-----:R-:W-:-:S04]  /*6590*/  F2FP.F16.F32.PACK_AB R3, RZ, R17 ;  /* 0x00000011ff03723e */ /* 0x001fc800000000ff */
[----:B------:R-:W-:-:S05]  /*65a0*/  PRMT R3, R3, 0x5410, RZ ;  /* 0x0000541003037816 */ /* 0x000fca00000000ff */
[----:B------:R0:W-:Y:S01]  /*65b0*/  STG.E desc[UR36][R8.64], R3 ;  /* 0x0000000308007986 */ /* 0x0001e2000c101924 */
[----:B------:R-:W-:Y:S05]  /*65c0*/  BRA `(.L_x_21876) ;  /* 0x0000000800d87947 */ /* 0x000fea0003800000 */
.L_x_21881:
[----:B------:R-:W-:-:S06]  /*65d0*/  LOP3.LUT R4, R17, 0xff, RZ, 0xc0, !PT ;  /* 0x000000ff11047812 */ /* 0x000fcc00078ec0ff */
[----:B------:R-:W0:Y:S02]  /*65e0*/  I2F.F64.U16 R4, R4 ;  /* 0x0000000400047312 */ /* 0x000e240000101800 */
[----:B0-----:R0:W-:Y:S01]  /*65f0*/  STG.E.64 desc[UR36][R8.64], R4 ;  /* 0x0000000408007986 */ /* 0x0011e2000c101b24 */
[----:B------:R-:W-:Y:S05]  /*6600*/  BRA `(.L_x_21876) ;  /* 0x0000000800c87947 */ /* 0x000fea0003800000 */
.L_x_21871:
        /* <DEDUP_REMOVED lines=12> */
.L_x_21885:
[----:B------:R-:W-:Y:S02]  /*66d0*/  LOP3.LUT R4, R17, 0xff, RZ, 0xc0, !PT ;  /* 0x000000ff11047812 */ /* 0x000fe400078ec0ff */
[----:B--234-:R-:W-:-:S04]  /*66e0*/  CS2R R6, SRZ ;  /* 0x0000000000067805 */ /* 0x01cfc8000001ff00 */
[----:B------:R-:W0:Y:S02]  /*66f0*/  I2F.F64.U16 R4, R4 ;  /* 0x0000000400047312 */ /* 0x000e240000101800 */
[----:B0-----:R0:W-:Y:S01]  /*6700*/  STG.E.128 desc[UR36][R8.64], R4 ;  /* 0x0000000408007986 */ /* 0x0011e2000c101d24 */
[----:B------:R-:W-:Y:S05]  /*6710*/  BRA `(.L_x_21876) ;  /* 0x0000000800847947 */ /* 0x000fea0003800000 */
.L_x_21884:
        /* <DEDUP_REMOVED lines=22> */
.L_x_21889:
[----:B------:R-:W-:Y:S05]  /*6880*/  BSYNC B0 ;  /* 0x0000000000007941 */ /* 0x000fea0003800000 */
.L_x_21888:
[----:B------:R-:W-:-:S05]  /*6890*/  LOP3.LUT R5, R0, R5, RZ, 0xfc, !PT ;  /* 0x0000000500057212 */ /* 0x000fca00078efcff */
[----:B------:R0:W-:Y:S01]  /*68a0*/  STG.E.U8 desc[UR36][R8.64], R5 ;  /* 0x0000000508007986 */ /* 0x0001e2000c101124 */
[----:B------:R-:W-:Y:S05]  /*68b0*/  BRA `(.L_x_21876) ;  /* 0x00000008001c7947 */ /* 0x000fea0003800000 */
.L_x_21887:
        /* <DEDUP_REMOVED lines=14> */
.L_x_21891:
[----:B------:R-:W-:Y:S01]  /*69a0*/  IMAD.MOV.U32 R0, RZ, RZ, 0x7f ;  /* 0x0000007fff007424 */ /* 0x000fe200078e00ff */
[----:B------:R-:W-:-:S04]  /*69b0*/  ISETP.GT.U32.AND P0, PT, R3, 0x7f800000, PT ;  /* 0x7f8000000300780c */ /* 0x000fc80003f04070 */
[----:B------:R-:W-:-:S09]  /*69c0*/  SEL R0, R0, 0x7c, P0 ;  /* 0x0000007c00007807 */ /* 0x000fd20000000000 */
.L_x_21892:
[----:B------:R-:W-:Y:S05]  /*69d0*/  BSYNC B0 ;  /* 0x0000000000007941 */ /* 0x000fea0003800000 */
.L_x_21890:
[----:B------:R-:W-:-:S04]  /*69e0*/  LOP3.LUT R3, R17, 0x80000000, RZ, 0xc0, !PT ;  /* 0x8000000011037812 */ /* 0x000fc800078ec0ff */
[----:B------:R-:W-:-:S04]  /*69f0*/  SHF.R.U32.HI R3, RZ, 0x18, R3 ;  /* 0x00000018ff037819 */ /* 0x000fc80000011603 */
[----:B------:R-:W-:-:S05]  /*6a00*/  LOP3.LUT R3, R0, R3, RZ, 0xfc, !PT ;  /* 0x0000000300037212 */ /* 0x000fca00078efcff */
[----:B------:R0:W-:Y:S01]  /*6a10*/  STG.E.U8 desc[UR36][R8.64], R3 ;  /* 0x0000000308007986 */ /* 0x0001e2000c101124 */
[----:B------:R-:W-:Y:S05]  /*6a20*/  BRA `(.L_x_21876) ;  /* 0x0000000400c07947 */ /* 0x000fea0003800000 */
.L_x_21886:
[----:B------:R-:W-:-:S04]  /*6a30*/  LOP3.LUT R17, R17, 0xff, RZ, 0xc0, !PT ;  /* 0x000000ff11117812 */ /* 0x000fc800078ec0ff */
[----:B------:R-:W0:Y:S02]  /*6a40*/  I2F.U16 R0, R17 ;  /* 0x0000001100007306 */ /* 0x000e240000101000 */
[----:B0-----:R-:W-:-:S05]  /*6a50*/  F2FP.BF16.F32.PACK_AB R0, RZ, R0 ;  /* 0x00000000ff00723e */ /* 0x001fca00000010ff */
[----:B------:R0:W-:Y:S01]  /*6a60*/  STG.E.U16 desc[UR36][R8.64], R0 ;  /* 0x0000000008007986 */ /* 0x0001e2000c101524 */
[----:B------:R-:W-:Y:S05]  /*6a70*/  BRA `(.L_x_21876) ;  /* 0x0000000400ac7947 */ /* 0x000fea0003800000 */
.L_x_21883:
        /* <DEDUP_REMOVED lines=11> */
.L_x_21895:
        /* <DEDUP_REMOVED lines=18> */
.L_x_21898:
[----:B------:R-:W-:-:S04]  /*6c50*/  LOP3.LUT R3, R17, 0x80000000, RZ, 0xc0, !PT ;  /* 0x8000000011037812 */ /* 0x000fc800078ec0ff */
[----:B------:R-:W-:-:S04]  /*6c60*/  SHF.R.U32.HI R3, RZ, 0x18, R3 ;  /* 0x00000018ff037819 */ /* 0x000fc80000011603 */
[----:B------:R-:W-:-:S04]  /*6c70*/  LOP3.LUT R0, R0, R3, RZ, 0xfc, !PT ;  /* 0x0000000300007212 */ /* 0x000fc800078efcff */
[----:B------:R-:W-:-:S07]  /*6c80*/  PRMT R4, R0, 0x7610, R4 ;  /* 0x0000761000047816 */ /* 0x000fce0000000004 */
.L_x_21897:
[----:B------:R-:W-:Y:S05]  /*6c90*/  BSYNC B0 ;  /* 0x0000000000007941 */ /* 0x000fea0003800000 */
.L_x_21896:
[----:B------:R0:W-:Y:S01]  /*6ca0*/  STG.E.U8 desc[UR36][R8.64], R4 ;  /* 0x0000000408007986 */ /* 0x0001e2000c101124 */
[----:B------:R-:W-:Y:S05]  /*6cb0*/  BRA `(.L_x_21876) ;  /* 0x00000004001c7947 */ /* 0x000fea0003800000 */
.L_x_21894:
        /* <DEDUP_REMOVED lines=18> */
.L_x_21901:
[----:B------:R-:W-:-:S04]  /*6de0*/  LOP3.LUT R3, R17, 0x80000000, RZ, 0xc0, !PT ;  /* 0x8000000011037812 */ /* 0x000fc800078ec0ff */
[----:B------:R-:W-:-:S04]  /*6df0*/  SHF.R.U32.HI R3, RZ, 0x18, R3 ;  /* 0x00000018ff037819 */ /* 0x000fc80000011603 */
[----:B------:R-:W-:-:S04]  /*6e00*/  LOP3.LUT R0, R0, R3, RZ, 0xfc, !PT ;  /* 0x0000000300007212 */ /* 0x000fc800078efcff */
[----:B------:R-:W-:-:S07]  /*6e10*/  PRMT R4, R0, 0x7610, R4 ;  /* 0x0000761000047816 */ /* 0x000fce0000000004 */
.L_x_21900:
[----:B------:R-:W-:Y:S05]  /*6e20*/  BSYNC B0 ;  /* 0x0000000000007941 */ /* 0x000fea0003800000 */
.L_x_21899:
[----:B------:R0:W-:Y:S01]  /*6e30*/  STG.E.U8 desc[UR36][R8.64], R4 ;  /* 0x0000000408007986 */ /* 0x0001e2000c101124 */
[----:B------:R-:W-:Y:S05]  /*6e40*/  BRA `(.L_x_21876) ;  /* 0x0000000000b87947 */ /* 0x000fea0003800000 */
.L_x_21893:
        /* <DEDUP_REMOVED lines=23> */
.L_x_21875:
        /* <DEDUP_REMOVED lines=16> */
.L_x_21904:
[----:B------:R-:W-:Y:S05]  /*70c0*/  BRA `(.L_x_21876) ;  /* 0x0000000000187947 */ /* 0x000fea0003800000 */
.L_x_21903:
[----:B------:R-:W-:Y:S01]  /*70d0*/  LOP3.LUT R4, R17, 0xff, RZ, 0xc0, !PT ;  /* 0x000000ff11047812 */ /* 0x000fe200078ec0ff */
[----:B------:R-:W-:-:S05]  /*70e0*/  IMAD.MOV.U32 R5, RZ, RZ, RZ ;  /* 0x000000ffff057224 */ /* 0x000fca00078e00ff */
[----:B------:R0:W-:Y:S01]  /*70f0*/  STG.E.64 desc[UR36][R8.64], R4 ;  /* 0x0000000408007986 */ /* 0x0001e2000c101b24 */
[----:B------:R-:W-:Y:S05]  /*7100*/  BRA `(.L_x_21876) ;  /* 0x0000000000087947 */ /* 0x000fea0003800000 */
.L_x_21902:
[----:B------:R-:W-:-:S05]  /*7110*/  LOP3.LUT R17, R17, 0xff, RZ, 0xc0, !PT ;  /* 0x000000ff11117812 */ /* 0x000fca00078ec0ff */
[----:B------:R0:W-:Y:S02]  /*7120*/  STG.E desc[UR36][R8.64], R17 ;  /* 0x0000001108007986 */ /* 0x0001e4000c101924 */
.L_x_21876:
[----:B------:R-:W-:-:S07]  /*7130*/  VIADD R25, R25, 0x80 ;  /* 0x0000008019197836 */ /* 0x000fce0000000000 */
.L_x_21836:
[----:B------:R-:W-:Y:S05]  /*7140*/  BSYNC B6 ;  /* 0x0000000000067941 */ /* 0x000fea0003800000 */
.L_x_21835:
        /* <DEDUP_REMOVED lines=21> */
.L_x_21908:
[----:B------:R-:W-:Y:S01]  /*72a0*/  STG.E.U8 desc[UR36][R2.64], R18 ;  /* 0x0000001202007986 */ /* 0x000fe2000c101124 */
[----:B------:R-:W-:Y:S05]  /*72b0*/  EXIT ;  /* 0x000000000000794d */ /* 0x000fea0003800000 */
.L_x_21907:
        /* <DEDUP_REMOVED lines=10> */
.L_x_21911:
[----:B------:R-:W-:-:S05]  /*7360*/  LOP3.LUT R5, R18, 0xff, RZ, 0xc0, !PT ;  /* 0x000000ff12057812 */ /* 0x000fca00078ec0ff */
[----:B------:R-:W-:Y:S01]  /*7370*/  STG.E desc[UR36][R2.64], R5 ;  /* 0x0000000502007986 */ /* 0x000fe2000c101924 */
[----:B------:R-:W-:Y:S05]  /*7380*/  EXIT ;  /* 0x000000000000794d */ /* 0x000fea0003800000 */
.L_x_21910:
[----:B------:R-:W-:-:S05]  /*7390*/  LOP3.LUT R5, R18, 0xff, RZ, 0xc0, !PT ;  /* 0x000000ff12057812 */ /* 0x000fca00078ec0ff */
[----:B------:R-:W-:Y:S01]  /*73a0*/  STG.E.U16 desc[UR36][R2.64], R5 ;  /* 0x0000000502007986 */ /* 0x000fe2000c101524 */
[----:B------:R-:W-:Y:S05]  /*73b0*/  EXIT ;  /* 0x000000000000794d */ /* 0x000fea0003800000 */
.L_x_21906:
        /* <DEDUP_REMOVED lines=10> */
.L_x_21913:
[----:B------:R-:W-:-:S04]  /*7460*/  LOP3.LUT R18, R18, 0xff, RZ, 0xc0, !PT ;  /* 0x000000ff12127812 */ /* 0x000fc800078ec0ff */
[----:B------:R-:W0:Y:S02]  /*7470*/  I2F.U16 R0, R18 ;  /* 0x0000001200007306 */ /* 0x000e240000101000 */
[----:B0-----:R-:W-:-:S05]  /*7480*/  F2FP.F16.F32.PACK_AB R0, RZ, R0 ;  /* 0x00000000ff00723e */ /* 0x001fca00000000ff */
[----:B------:R-:W-:Y:S01]  /*7490*/  STG.E.U16 desc[UR36][R2.64], R0 ;  /* 0x0000000002007986 */ /* 0x000fe2000c101524 */
[----:B------:R-:W-:Y:S05]  /*74a0*/  EXIT ;  /* 0x000000000000794d */ /* 0x000fea0003800000 */
.L_x_21912:
        /* <DEDUP_REMOVED lines=11> */
.L_x_21915:
[----:B------:R-:W-:-:S06]  /*7560*/  LOP3.LUT R18, R18, 0xff, RZ, 0xc0, !PT ;  /* 0x000000ff12127812 */ /* 0x000fcc00078ec0ff */
[----:B------:R-:W0:Y:S02]  /*7570*/  I2F.U16 R18, R18 ;  /* 0x0000001200127306 */ /* 0x000e240000101000 */
[----:B0-----:R-:W-:-:S04]  /*7580*/  F2FP.F16.F32.PACK_AB R5, RZ, R18 ;  /* 0x00000012ff05723e */ /* 0x001fc800000000ff */
[----:B------:R-:W-:-:S05]  /*7590*/  PRMT R5, R5, 0x5410, RZ ;  /* 0x0000541005057816 */ /* 0x000fca00000000ff */
[----:B------:R-:W-:Y:S01]  /*75a0*/  STG.E desc[UR36][R2.64], R5 ;  /* 0x0000000502007986 */ /* 0x000fe2000c101924 */
[----:B------:R-:W-:Y:S05]  /*75b0*/  EXIT ;  /* 0x000000000000794d */ /* 0x000fea0003800000 */
.L_x_21914:
[----:B------:R-:W-:-:S06]  /*75c0*/  LOP3.LUT R4, R18, 0xff, RZ, 0xc0, !PT ;  /* 0x000000ff12047812 */ /* 0x000fcc00078ec0ff */
[----:B------:R-:W0:Y:S02]  /*75d0*/  I2F.F64.U16 R4, R4 ;  /* 0x0000000400047312 */ /* 0x000e240000101800 */
[----:B0-----:R-:W-:Y:S01]  /*75e0*/  STG.E.64 desc[UR36][R2.64], R4 ;  /* 0x0000000402007986 */ /* 0x001fe2000c101b24 */
[----:B------:R-:W-:Y:S05]  /*75f0*/  EXIT ;  /* 0x000000000000794d */ /* 0x000fea0003800000 */
.L_x_21905:
        /* <DEDUP_REMOVED lines=12> */
.L_x_21918:
[----:B------:R-:W-:Y:S02]  /*76c0*/  LOP3.LUT R4, R18, 0xff, RZ, 0xc0, !PT ;  /* 0x000000ff12047812 */ /* 0x000fe400078ec0ff */
[----:B--234-:R-:W-:-:S04]  /*76d0*/  CS2R R6, SRZ ;  /* 0x0000000000067805 */ /* 0x01cfc8000001ff00 */
[----:B------:R-:W0:Y:S02]  /*76e0*/  I2F.F64.U16 R4, R4 ;  /* 0x0000000400047312 */ /* 0x000e240000101800 */
[----:B0-----:R-:W-:Y:S01]  /*76f0*/  STG.E.128 desc[UR36][R2.64], R4 ;  /* 0x0000000402007986 */ /* 0x001fe2000c101d24 */
[----:B------:R-:W-:Y:S05]  /*7700*/  EXIT ;  /* 0x000000000000794d */ /* 0x000fea0003800000 */
.L_x_21917:
        /* <DEDUP_REMOVED lines=22> */
.L_x_21922:
[----:B------:R-:W-:Y:S05]  /*7870*/  BSYNC B0 ;  /* 0x0000000000007941 */ /* 0x000fea0003800000 */
.L_x_21921:
[----:B------:R-:W-:-:S05]  /*7880*/  LOP3.LUT R5, R0, R5, RZ, 0xfc, !PT ;  /* 0x0000000500057212 */ /* 0x000fca00078efcff */
[----:B------:R-:W-:Y:S01]  /*7890*/  STG.E.U8 desc[UR36][R2.64], R5 ;  /* 0x0000000502007986 */ /* 0x000fe2000c101124 */
[----:B------:R-:W-:Y:S05]  /*78a0*/  EXIT ;  /* 0x000000000000794d */ /* 0x000fea0003800000 */
.L_x_21920:
        /* <DEDUP_REMOVED lines=14> */
.L_x_21924:
[----:B------:R-:W-:Y:S01]  /*7990*/  IMAD.MOV.U32 R0, RZ, RZ, 0x7f ;  /* 0x0000007fff007424 */ /* 0x000fe200078e00ff */
[----:B------:R-:W-:-:S04]  /*79a0*/  ISETP.GT.U32.AND P0, PT, R4, 0x7f800000, PT ;  /* 0x7f8000000400780c */ /* 0x000fc80003f04070 */
[----:B------:R-:W-:-:S09]  /*79b0*/  SEL R0, R0, 0x7c, P0 ;  /* 0x0000007c00007807 */ /* 0x000fd20000000000 */
.L_x_21925:
[----:B------:R-:W-:Y:S05]  /*79c0*/  BSYNC B0 ;  /* 0x0000000000007941 */ /* 0x000fea0003800000 */
.L_x_21923:
[----:B------:R-:W-:-:S04]  /*79d0*/  LOP3.LUT R4, R5, 0x80000000, RZ, 0xc0, !PT ;  /* 0x8000000005047812 */ /* 0x000fc800078ec0ff */
[----:B------:R-:W-:-:S04]  /*79e0*/  SHF.R.U32.HI R5, RZ, 0x18, R4 ;  /* 0x00000018ff057819 */ /* 0x000fc80000011604 */
[----:B------:R-:W-:-:S05]  /*79f0*/  LOP3.LUT R5, R0, R5, RZ, 0xfc, !PT ;  /* 0x0000000500057212 */ /* 0x000fca00078efcff */
[----:B------:R-:W-:Y:S01]  /*7a00*/  STG.E.U8 desc[UR36][R2.64], R5 ;  /* 0x0000000502007986 */ /* 0x000fe2000c101124 */
[----:B------:R-:W-:Y:S05]  /*7a10*/  EXIT ;  /* 0x000000000000794d */ /* 0x000fea0003800000 */
.L_x_21919:
[----:B------:R-:W-:-:S04]  /*7a20*/  LOP3.LUT R18, R18, 0xff, RZ, 0xc0, !PT ;  /* 0x000000ff12127812 */ /* 0x000fc800078ec0ff */
[----:B------:R-:W0:Y:S02]  /*7a30*/  I2F.U16 R0, R18 ;  /* 0x0000001200007306 */ /* 0x000e240000101000 */
[----:B0-----:R-:W-:-:S05]  /*7a40*/  F2FP.BF16.F32.PACK_AB R0, RZ, R0 ;  /* 0x00000000ff00723e */ /* 0x001fca00000010ff */
[----:B------:R-:W-:Y:S01]  /*7a50*/  STG.E.U16 desc[UR36][R2.64], R0 ;  /* 0x0000000002007986 */ /* 0x000fe2000c101524 */
[----:B------:R-:W-:Y:S05]  /*7a60*/  EXIT ;  /* 0x000000000000794d */ /* 0x000fea0003800000 */
.L_x_21916:
        /* <DEDUP_REMOVED lines=11> */
.L_x_21928:
        /* <DEDUP_REMOVED lines=18> */
.L_x_21931:
[----:B------:R-:W-:-:S04]  /*7c40*/  LOP3.LUT R0, R7, 0x80000000, RZ, 0xc0, !PT ;  /* 0x8000000007007812 */ /* 0x000fc800078ec0ff */
[----:B------:R-:W-:-:S04]  /*7c50*/  SHF.R.U32.HI R5, RZ, 0x18, R0 ;  /* 0x00000018ff057819 */ /* 0x000fc80000011600 */
[----:B------:R-:W-:-:S04]  /*7c60*/  LOP3.LUT R4, R4, R5, RZ, 0xfc, !PT ;  /* 0x0000000504047212 */ /* 0x000fc800078efcff */
[----:B------:R-:W-:-:S07]  /*7c70*/  PRMT R0, R4, 0x7610, R0 ;  /* 0x0000761004007816 */ /* 0x000fce0000000000 */
.L_x_21930:
[----:B------:R-:W-:Y:S05]  /*7c80*/  BSYNC B0 ;  /* 0x0000000000007941 */ /* 0x000fea0003800000 */
.L_x_21929:
[----:B------:R-:W-:Y:S01]  /*7c90*/  STG.E.U8 desc[UR36][R2.64], R0 ;  /* 0x0000000002007986 */ /* 0x000fe2000c101124 */
[----:B------:R-:W-:Y:S05]  /*7ca0*/  EXIT ;  /* 0x000000000000794d */ /* 0x000fea0003800000 */
.L_x_21927:
        /* <DEDUP_REMOVED lines=18> */
.L_x_21934:
[----:B------:R-:W-:-:S04]  /*7dd0*/  LOP3.LUT R0, R7, 0x80000000, RZ, 0xc0, !PT ;  /* 0x8000000007007812 */ /* 0x000fc800078ec0ff */
[----:B------:R-:W-:-:S04]  /*7de0*/  SHF.R.U32.HI R5, RZ, 0x18, R0 ;  /* 0x00000018ff057819 */ /* 0x000fc80000011600 */
[----:B------:R-:W-:-:S04]  /*7df0*/  LOP3.LUT R4, R4, R5, RZ, 0xfc, !PT ;  /* 0x0000000504047212 */ /* 0x000fc800078efcff */
[----:B------:R-:W-:-:S07]  /*7e00*/  PRMT R0, R4, 0x7610, R0 ;  /* 0x0000761004007816 */ /* 0x000fce0000000000 */
.L_x_21933:
[----:B------:R-:W-:Y:S05]  /*7e10*/  BSYNC B0 ;  /* 0x0000000000007941 */ /* 0x000fea0003800000 */
.L_x_21932:
[----:B------:R-:W-:Y:S01]  /*7e20*/  STG.E.U8 desc[UR36][R2.64], R0 ;  /* 0x0000000002007986 */ /* 0x000fe2000c101124 */
[----:B------:R-:W-:Y:S05]  /*7e30*/  EXIT ;  /* 0x000000000000794d */ /* 0x000fea0003800000 */
.L_x_21926:
        /* <DEDUP_REMOVED lines=23> */
.L_x_21909:
        /* <DEDUP_REMOVED lines=16> */
.L_x_21937:
[----:B------:R-:W-:Y:S05]  /*80b0*/  EXIT ;  /* 0x000000000000794d */ /* 0x000fea0003800000 */
.L_x_21936:
[----:B------:R-:W-:Y:S01]  /*80c0*/  LOP3.LUT R18, R18, 0xff, RZ, 0xc0, !PT ;  /* 0x000000ff12127812 */ /* 0x000fe200078ec0ff */
[----:B------:R-:W-:-:S05]  /*80d0*/  IMAD.MOV.U32 R19, RZ, RZ, RZ ;  /* 0x000000ffff137224 */ /* 0x000fca00078e00ff */
[----:B------:R-:W-:Y:S01]  /*80e0*/  STG.E.64 desc[UR36][R2.64], R18 ;  /* 0x0000001202007986 */ /* 0x000fe2000c101b24 */
[----:B------:R-:W-:Y:S05]  /*80f0*/  EXIT ;  /* 0x000000000000794d */ /* 0x000fea0003800000 */
.L_x_21935:
[----:B------:R-:W-:-:S05]  /*8100*/  LOP3.LUT R5, R18, 0xff, RZ, 0xc0, !PT ;  /* 0x000000ff12057812 */ /* 0x000fca00078ec0ff */
[----:B------:R-:W-:Y:S01]  /*8110*/  STG.E desc[UR36][R2.64], R5 ;  /* 0x0000000502007986 */ /* 0x000fe2000c101924 */
[----:B------:R-:W-:Y:S05]  /*8120*/  EXIT ;  /* 0x000000000000794d */ /* 0x000fea0003800000 */
        .weak           $__internal_50_$__cuda_sm20_div_u16
        .type           $__internal_50_$__cuda_sm20_div_u16,@function
        .size           $__internal_50_$__cuda_sm20_div_u16,(.L_x_22747 - $__internal_50_$__cuda_sm20_div_u16)
$__internal_50_$__cuda_sm20_div_u16:
        /* <DEDUP_REMOVED lines=18> */
[----:B------:R-:W-:Y:S06]  /*8250*/  RET.REL.NODEC R4 `(_ZN2at6native27unrolled_elementwise_kernelINS0_13BUnaryFunctorIhhhZZZNS0_15binary_internal21div_trunc_kernel_cudaERNS_18TensorIteratorBaseEENKUlvE_clEvENKUlvE_clEvEUlhhE_EESt5arrayIPcLm2EELi4E23TrivialOffsetCalculatorILi1EjESE_NS0_6memory12LoadWithCastILi1EEENSF_13StoreWithCastILi1EEEEEviT_T0_T2_T3_T4_T5_) ;  /* 0xffffff7c04687950 */ /* 0x000fec0003c3ffff */
.L_x_21938:
        /* <DEDUP_REMOVED lines=10> */
.L_x_22747:


//--------------------- .text._ZN2at6native18elementwise_kernelILi128ELi4EZNS0_22gpu_kernel_impl_nocastINS0_13BUnaryFunctorIhhhZZZNS0_15binary_internal21div_trunc_kernel_cudaERNS_18TensorIteratorBaseEENKUlvE_clEvENKUlvE_clEvEUlhhE_EEEEvS6_RKT_EUliE_EEviT1_ --------------------------
	.section	.text._ZN2at6native18elementwise_kernelILi128ELi4EZNS0_22gpu_kernel_impl_nocastINS0_13BUnaryFunctorIhhhZZZNS0_15binary_internal21div_trunc_kernel_cudaERNS_18TensorIteratorBaseEENKUlvE_clEvENKUlvE_clEvEUlhhE_EEEEvS6_RKT_EUliE_EEviT1_,"ax",@progbits
	.align	128
        .global         _ZN2at6native18elementwise_kernelILi128ELi4EZNS0_22gpu_kernel_impl_nocastINS0_13BUnaryFunctorIhhhZZZNS0_15binary_internal21div_trunc_kernel_cudaERNS_18TensorIteratorBaseEENKUlvE_clEvENKUlvE_clEvEUlhhE_EEEEvS6_RKT_EUliE_EEviT1_
        .type           _ZN2at6native18elementwise_kernelILi128ELi4EZNS0_22gpu_kernel_impl_nocastINS0_13BUnaryFunctorIhhhZZZNS0_15binary_internal21div_trunc_kernel_cudaERNS_18TensorIteratorBaseEENKUlvE_clEvENKUlvE_clEvEUlhhE_EEEEvS6_RKT_EUliE_EEviT1_,@function
        .size           _ZN2at6native18elementwise_kernelILi128ELi4EZNS0_22gpu_kernel_impl_nocastINS0_13BUnaryFunctorIhhhZZZNS0_15binary_internal21div_trunc_kernel_cudaERNS_18TensorIteratorBaseEENKUlvE_clEvENKUlvE_clEvEUlhhE_EEEEvS6_RKT_EUliE_EEviT1_,(.L_x_22748 - _ZN2at6native18elementwise_kernelILi128ELi4EZNS0_22gpu_kernel_impl_nocastINS0_13BUnaryFunctorIhhhZZZNS0_15binary_internal21div_trunc_kernel_cudaERNS_18TensorIteratorBaseEENKUlvE_clEvENKUlvE_clEvEUlhhE_EEEEvS6_RKT_EUliE_EEviT1_)
        .other          _ZN2at6native18elementwise_kernelILi128ELi4EZNS0_22gpu_kernel_impl_nocastINS0_13BUnaryFunctorIhhhZZZNS0_15binary_internal21div_trunc_kernel_cudaERNS_18TensorIteratorBaseEENKUlvE_clEvENKUlvE_clEvEUlhhE_EEEEvS6_RKT_EUliE_EEviT1_,@"STO_CUDA_ENTRY STV_DEFAULT"
_ZN2at6native18elementwise_kernelILi128ELi4EZNS0_22gpu_kernel_impl_nocastINS0_13BUnaryFunctorIhhhZZZNS0_15binary_internal21div_trunc_kernel_cudaERNS_18TensorIteratorBaseEENKUlvE_clEvENKUlvE_clEvEUlhhE_EEEEvS6_RKT_EUliE_EEviT1_:
.text._ZN2at6native18elementwise_kernelILi128ELi4EZNS0_22gpu_kernel_impl_nocastINS0_13BUnaryFunctorIhhhZZZNS0_15binary_internal21div_trunc_kernel_cudaERNS_18TensorIteratorBaseEENKUlvE_clEvENKUlvE_clEvEUlhhE_EEEEvS6_RKT_EUliE_EEviT1_:
[----:B------:R-:W-:Y:S01]  /*0000*/  LDC R1, c[0x0][0x28] ;  /* 0x00000a00ff017b82 */ /* 0x000fe20000000800 */
[----:B------:R-:W0:Y:S01]  /*0010*/  S2R R5, SR_CTAID.X ;  /* 0x0000000000057919 */ /* 0x000e220000002500 */
[----:B------:R-:W-:Y:S01]  /*0020*/  ULDC UR4, c[0x0][0x210] ;  /* 0x0000840000047ab9 */ /* 0x000fe20000000800 */
[----:B------:R-:W-:Y:S01]  /*0030*/  ULDC.U8 UR6, c[0x0][0x421] ;  /* 0x0001084000067ab9 */ /* 0x000fe20000000000 */
        /* <DEDUP_REMOVED lines=308> */
.L_x_21941:
[----:B------:R-:W-:Y:S02]  /*1380*/  ULDC.64 UR8, c[0x0][0x418] ;  /* 0x0001060000087ab9 */ /* 0x000fe40000000a00 */
[----:B------:R-:W-:-:S05]  /*1390*/  IADD3 R2, P0, R2, UR8, RZ ;  /* 0x0000000802027c10 */ /* 0x000fca000ff1e0ff */
[----:B------:R-:W-:Y:S01]  /*13a0*/  IMAD.X R3, RZ, RZ, UR9, P0 ;  /* 0x00000009ff037e24 */ /* 0x000fe200080e06ff */
[----:B------:R-:W-:-:S04]  /*13b0*/  ULDC.64 UR8, c[0x0][0x410] ;  /* 0x0001040000087ab9 */ /* 0x000fc80000000a00 */
[----:B------:R0:W5:Y:S01]  /*13c0*/  LDG.E.U8 R12, desc[UR4][R2.64] ;  /* 0x00000004020c7981 */ /* 0x000162000c1e1100 */
[----:B------:R-:W-:Y:S02]  /*13d0*/  IADD3 R6, P0, R7, UR8, RZ ;  /* 0x0000000807067c10 */ /* 0x000fe4000ff1e0ff */
[----:B------:R-:W-:Y:S02]  /*13e0*/  MOV R13, UR6 ;  /* 0x00000006000d7c02 */ /* 0x000fe40008000f00 */
[----:B------:R-:W-:Y:S02]  /*13f0*/  IADD3.X R7, RZ, UR9, RZ, P0, !PT ;  /* 0x00000009ff077c10 */ /* 0x000fe400087fe4ff */
[----:B------:R-:W-:-:S07]  /*1400*/  MOV R14, 0x1420 ;  /* 0x00001420000e7802 */ /* 0x000fce0000000f00 */
[----:B0----5:R-:W-:Y:S05]  /*1410*/  CALL.REL.NOINC `($__internal_51_$__cuda_sm20_div_u16) ;  /* 0x0000003800fc7944 */ /* 0x021fea0003c00000 */
[----:B------:R0:W-:Y:S01]  /*1420*/  STG.E.U8 desc[UR4][R6.64], R13 ;  /* 0x0000000d06007986 */ /* 0x0001e2000c101104 */
[----:B------:R-:W-:-:S04]  /*1430*/  LEA R0, R5, R0, 0x9 ;  /* 0x0000000005007211 */ /* 0x000fc800078e48ff */
[----:B------:R-:W-:-:S07]  /*1440*/  IADD3 R3, R0, 0x80, RZ ;  /* 0x0000008000037810 */ /* 0x000fce0007ffe0ff */
.L_x_21940:
[----:B------:R-:W-:Y:S05]  /*1450*/  BSYNC B0 ;  /* 0x0000000000007941 */ /* 0x000fea0003800000 */
.L_x_21939:
[----:B------:R-:W-:Y:S01]  /*1460*/  ULDC UR7, c[0x0][0x210] ;  /* 0x0000840000077ab9 */ /* 0x000fe20000000800 */
[----:B------:R-:W-:Y:S01]  /*1470*/  BSSY B0, `(.L_x_21942) ;  /* 0x000013d000007945 */ /* 0x000fe20003800000 */
[----:B------:R-:W-:-:S13]  /*1480*/  ISETP.GE.AND P0, PT, R3, UR7, PT ;  /* 0x0000000703007c0c */ /* 0x000fda000bf06270 */
        /* <DEDUP_REMOVED lines=303> */
.L_x_21944:
[----:B------:R-:W-:Y:S02]  /*2780*/  ULDC.64 UR8, c[0x0][0x418] ;  /* 0x0001060000087ab9 */ /* 0x000fe40000000a00 */
[----:B0-----:R-:W-:-:S04]  /*2790*/  IADD3 R6, P0, R0, UR8, RZ ;  /* 0x0000000800067c10 */ /* 0x001fc8000ff1e0ff */
[----:B------:R-:W-:Y:S01]  /*27a0*/  IADD3.X R7, RZ, UR9, RZ, P0, !PT ;  /* 0x00000009ff077c10 */ /* 0x000fe200087fe4ff */
        /* <DEDUP_REMOVED lines=8> */
[----:B------:R-:W-:-:S07]  /*2830*/  IADD3 R3, R3, 0x80, RZ ;  /* 0x0000008003037810 */ /* 0x000fce0007ffe0ff */
.L_x_21943:
[----:B------:R-:W-:Y:S05]  /*2840*/  BSYNC B0 ;  /* 0x0000000000007941 */ /* 0x000fea0003800000 */
.L_x_21942:
[----:B------:R-:W-:Y:S01]  /*2850*/  ULDC UR7, c[0x0][0x210] ;  /* 0x0000840000077ab9 */ /* 0x000fe20000000800 */
[----:B------:R-:W-:Y:S01]  /*2860*/  BSSY B0, `(.L_x_21945) ;  /* 0x000013d000007945 */ /* 0x000fe20003800000 */
[----:B------:R-:W-:-:S13]  /*2870*/  ISETP.GE.AND P0, PT, R3, UR7, PT ;  /* 0x0000000703007c0c */ /* 0x000fda000bf06270 */
[----:B------:R-:W-:Y:S05]  /*2880*/  @P0 BRA `(.L_x_21946) ;  /* 0x0000001000e80947 */ /* 0x000fea0003800000 */
[----:B-1----:R-:W1:Y:S01]  /*2890*/  LDC R4, c[0x0][0x218] ;  /* 0x00008600ff047b82 */ /* 0x002e620000000800 */
[----:B------:R-:W-:Y:S01]  /*28a0*/  HFMA2.MMA R0, -RZ, RZ, 0, 0 ;  /* 0x00000000ff007435 */ /* 0x000fe200000001ff */
[----:B------:R-:W-:Y:S02]  /*28b0*/  MOV R5, RZ ;  /* 0x000000ff00057202 */ /* 0x000fe40000000f00 */
[----:B-1----:R-:W-:-:S13]  /*28c0*/  ISETP.NE.AND P0, PT, R4, RZ, PT ;  /* 0x000000ff0400720c */ /* 0x002fda0003f05270 */
[----:B------:R-:W-:Y:S05]  /*28d0*/  @!P0 BRA `(.L_x_21947) ;  /* 0x0000001000a48947 */ /* 0x000fea0003800000 */
[----:B------:R-:W-:Y:S01]  /*28e0*/  IMAD.MOV.U32 R2, RZ, RZ, RZ ;  /* 0x000000ffff027224 */ /* 0x000fe200078e00ff */
[----:B------:R-:W-:Y:S01]  /*28f0*/  ULDC.64 UR8, c[0x0][0x220] ;  /* 0x0000880000087ab9 */ /* 0x000fe20000000a00 */
[----:B------:R-:W-:Y:S01]  /*2900*/  ISETP.NE.AND P0, PT, R4, 0x1, PT ;  /* 0x000000010400780c */ /* 0x000fe20003f05270 */
[----:B------:R-:W-:Y:S01]  /*2910*/  ULDC UR7, c[0x0][0x21c] ;  /* 0x0000870000077ab9 */ /* 0x000fe20000000800 */
        /* <DEDUP_REMOVED lines=293> */
.L_x_21947:
        /* <DEDUP_REMOVED lines=12> */
.L_x_21946:
[----:B------:R-:W-:Y:S05]  /*3c30*/  BSYNC B0 ;  /* 0x0000000000007941 */ /* 0x000fea0003800000 */
.L_x_21945:
[----:B------:R-:W-:Y:S02]  /*3c40*/  ULDC UR7, c[0x0][0x210] ;  /* 0x0000840000077ab9 */ /* 0x000fe40000000800 */
[----:B------:R-:W-:-:S13]  /*3c50*/  ISETP.GE.AND P0, PT, R3, UR7, PT ;  /* 0x0000000703007c0c */ /* 0x000fda000bf06270 */
[----:B------:R-:W-:Y:S05]  /*3c60*/  @P0 EXIT ;  /* 0x000000000000094d */ /* 0x000fea0003800000 */
[----:B-12---:R-:W1:Y:S01]  /*3c70*/  LDC R4, c[0x0][0x218] ;  /* 0x00008600ff047b82 */ /* 0x006e620000000800 */
[----:B------:R-:W-:Y:S01]  /*3c80*/  HFMA2.MMA R5, -RZ, RZ, 0, 0 ;  /* 0x00000000ff057435 */ /* 0x000fe200000001ff */
[----:B------:R-:W-:Y:S01]  /*3c90*/  IMAD.MOV.U32 R0, RZ, RZ, RZ ;  /* 0x000000ffff007224 */ /* 0x000fe200078e00ff */
        /* <DEDUP_REMOVED lines=299> */
.L_x_21948:
        /* <DEDUP_REMOVED lines=10> */
[----:B------:R-:W-:Y:S01]  /*4ff0*/  STG.E.U8 desc[UR4][R2.64], R13 ;  /* 0x0000000d02007986 */ /* 0x000fe2000c101104 */
[----:B------:R-:W-:Y:S05]  /*5000*/  EXIT ;  /* 0x000000000000794d */ /* 0x000fea0003800000 */
        .weak           $__internal_51_$__cuda_sm20_div_u16
        .type           $__internal_51_$__cuda_sm20_div_u16,@function
        .size           $__internal_51_$__cuda_sm20_div_u16,(.L_x_22748 - $__internal_51_$__cuda_sm20_div_u16)
$__internal_51_$__cuda_sm20_div_u16:
        /* <DEDUP_REMOVED lines=18> */
[----:B------:R-:W-:Y:S06]  /*5130*/  RET.REL.NODEC R8 `(_ZN2at6native18elementwise_kernelILi128ELi4EZNS0_22gpu_kernel_impl_nocastINS0_13BUnaryFunctorIhhhZZZNS0_15binary_internal21div_trunc_kernel_cudaERNS_18TensorIteratorBaseEENKUlvE_clEvENKUlvE_clEvEUlhhE_EEEEvS6_RKT_EUliE_EEviT1_) ;  /* 0xffffffac08b07950 */ /* 0x000fec0003c3ffff */
.L_x_21949:
        /* <DEDUP_REMOVED lines=12> */
.L_x_22748:


//--------------------- .text._ZN2at6native27unrolled_elementwise_kernelINS0_13BUnaryFunctorIhhhZZZNS0_15binary_internal21div_trunc_kernel_cudaERNS_18TensorIteratorBaseEENKUlvE_clEvENKUlvE_clEvEUlhhE_EESt5arrayIPcLm2EELi4E23TrivialOffsetCalculatorILi1EjESE_NS0_6memory15LoadWithoutCastENSF_16StoreWithoutCastEEEviT_T0_T2_T3_T4_T5_ --------------------------
	.section	.text._ZN2at6native27unrolled_elementwise_kernelINS0_13BUnaryFunctorIhhhZZZNS0_15binary_internal21div_trunc_kernel_cudaERNS_18TensorIteratorBaseEENKUlvE_clEvENKUlvE_clEvEUlhhE_EESt5arrayIPcLm2EELi4E23TrivialOffsetCalculatorILi1EjESE_NS0_6memory15LoadWithoutCastENSF_16StoreWithoutCastEEEviT_T0_T2_T3_T4_T5_,"ax",@progbits
	.align	128
        .global         _ZN2at6native27unrolled_elementwise_kernelINS0_13BUnaryFunctorIhhhZZZNS0_15binary_internal21div_trunc_kernel_cudaERNS_18TensorIteratorBaseEENKUlvE_clEvENKUlvE_clEvEUlhhE_EESt5arrayIPcLm2EELi4E23TrivialOffsetCalculatorILi1EjESE_NS0_6memory15LoadWithoutCastENSF_16StoreWithoutCastEEEviT_T0_T2_T3_T4_T5_
        .type           _ZN2at6native27unrolled_elementwise_kernelINS0_13BUnaryFunctorIhhhZZZNS0_15binary_internal21div_trunc_kernel_cudaERNS_18TensorIteratorBaseEENKUlvE_clEvENKUlvE_clEvEUlhhE_EESt5arrayIPcLm2EELi4E23TrivialOffsetCalculatorILi1EjESE_NS0_6memory15LoadWithoutCastENSF_16StoreWithoutCastEEEviT_T0_T2_T3_T4_T5_,@function
        .size           _ZN2at6native27unrolled_elementwise_kernelINS0_13BUnaryFunctorIhhhZZZNS0_15binary_internal21div_trunc_kernel_cudaERNS_18TensorIteratorBaseEENKUlvE_clEvENKUlvE_clEvEUlhhE_EESt5arrayIPcLm2EELi4E23TrivialOffsetCalculatorILi1EjESE_NS0_6memory15LoadWithoutCastENSF_16StoreWithoutCastEEEviT_T0_T2_T3_T4_T5_,(.L_x_22749 - _ZN2at6native27unrolled_elementwise_kernelINS0_13BUnaryFunctorIhhhZZZNS0_15binary_internal21div_trunc_kernel_cudaERNS_18TensorIteratorBaseEENKUlvE_clEvENKUlvE_clEvEUlhhE_EESt5arrayIPcLm2EELi4E23TrivialOffsetCalculatorILi1EjESE_NS0_6memory15LoadWithoutCastENSF_16StoreWithoutCastEEEviT_T0_T2_T3_T4_T5_)
        .other          _ZN2at6native27unrolled_elementwise_kernelINS0_13BUnaryFunctorIhhhZZZNS0_15binary_internal21div_trunc_kernel_cudaERNS_18TensorIteratorBaseEENKUlvE_clEvENKUlvE_clEvEUlhhE_EESt5arrayIPcLm2EELi4E23TrivialOffsetCalculatorILi1EjESE_NS0_6memory15LoadWithoutCastENSF_16StoreWithoutCastEEEviT_T0_T2_T3_T4_T5_,@"STO_CUDA_ENTRY STV_DEFAULT"
_ZN2at6native27unrolled_elementwise_kernelINS0_13BUnaryFunctorIhhhZZZNS0_15binary_internal21div_trunc_kernel_cudaERNS_18TensorIteratorBaseEENKUlvE_clEvENKUlvE_clEvEUlhhE_EESt5arrayIPcLm2EELi4E23TrivialOffsetCalculatorILi1EjESE_NS0_6memory15LoadWithoutCastENSF_16StoreWithoutCastEEEviT_T0_T2_T3_T4_T5_:
.text._ZN2at6native27unrolled_elementwise_kernelINS0_13BUnaryFunctorIhhhZZZNS0_15binary_internal21div_trunc_kernel_cudaERNS_18TensorIteratorBaseEENKUlvE_clEvENKUlvE_clEvEUlhhE_EESt5arrayIPcLm2EELi4E23TrivialOffsetCalculatorILi1EjESE_NS0_6memory15LoadWithoutCastENSF_16StoreWithoutCastEEEviT_T0_T2_T3_T4_T5_:
        /* <DEDUP_REMOVED lines=15> */
[----:B------:R-:W-:Y:S01]  /*00f0*/  @!P3 VIADD R11, R11, 0x80 ;  /* 0x000000800b0bb836 */ /* 0x000fe20000000000 */
[----:B0-----:R-:W-:-:S04]  /*0100*/  @!P0 IADD3 R12, P5, R13, R14, RZ ;  /* 0x0000000e0d0c8210 */ /* 0x001fc80007fbe0ff */
[----:B------:R-:W-:Y:S02]  /*0110*/  ISETP.GE.AND P2, PT, R11, R2, PT ;  /* 0x000000020b00720c */ /* 0x000fe40003f46270 */
[----:B------:R-:W-:Y:S02]  /*0120*/  @!P0 IADD3.X R13, RZ, R15, RZ, P5, !PT ;  /* 0x0000000fff0d8210 */ /* 0x000fe40002ffe4ff */
[----:B------:R-:W-:-:S03]  /*0130*/  PRMT R10, RZ, 0x7610, R10 ;  /* 0x00007610ff0a7816 */ /* 0x000fc6000000000a */
[----:B------:R0:W5:Y:S06]  /*0140*/  @!P0 LDG.E.U8 R16, desc[UR4][R12.64] ;  /* 0x000000040c108981 */ /* 0x00016c000c1e1100 */
[----:B------:R-:W-:Y:S01]  /*0150*/  @!P2 IMAD R19, R0, 0x200, R11 ;  /* 0x000002000013a824 */ /* 0x000fe200078e020b */
[----:B------:R-:W2:Y:S01]  /*0160*/  @!P2 LDC.64 R6, c[0x0][0x220] ;  /* 0x00008800ff06ab82 */ /* 0x000ea20000000a00 */
[----:B------:R-:W-:Y:S01]  /*0170*/  @!P2 VIADD R11, R11, 0x80 ;  /* 0x000000800b0ba836 */ /* 0x000fe20000000000 */
[----:B-1----:R-:W-:-:S04]  /*0180*/  @!P3 IADD3 R4, P4, R17, R4, RZ ;  /* 0x000000041104b210 */ /* 0x002fc80007f9e0ff */
[----:B------:R-:W-:-:S13]  /*0190*/  ISETP.GE.AND P1, PT, R11, R2, PT ;  /* 0x000000020b00720c */ /* 0x000fda0003f26270 */
[----:B------:R-:W1:Y:S01]  /*01a0*/  @!P1 LDC.64 R8, c[0x0][0x220] ;  /* 0x00008800ff089b82 */ /* 0x000e620000000a00 */
[----:B------:R-:W-:Y:S01]  /*01b0*/  @!P1 IMAD R15, R0, 0x200, R11 ;  /* 0x00000200000f9824 */ /* 0x000fe200078e020b */
[----:B--2---:R-:W-:Y:S01]  /*01c0*/  @!P2 IADD3 R6, P6, R19, R6, RZ ;  /* 0x000000061306a210 */ /* 0x004fe20007fde0ff */
[----:B------:R-:W-:-:S04]  /*01d0*/  @!P3 IMAD.X R5, RZ, RZ, R5, P4 ;  /* 0x000000ffff05b224 */ /* 0x000fc800020e0605 */
[----:B------:R-:W-:Y:S01]  /*01e0*/  @!P2 IMAD.X R7, RZ, RZ, R7, P6 ;  /* 0x000000ffff07a224 */ /* 0x000fe200030e0607 */
[----:B------:R0:W5:Y:S01]  /*01f0*/  @!P3 LDG.E.U8 R10, desc[UR4][R4.64] ;  /* 0x00000004040ab981 */ /* 0x000162000c1e1100 */
[----:B-1----:R-:W-:Y:S02]  /*0200*/  @!P1 IADD3 R14, P5, R15, R8, RZ ;  /* 0x000000080f0e9210 */ /* 0x002fe40007fbe0ff */
[----:B------:R-:W-:-:S03]  /*0210*/  PRMT R8, RZ, 0x7610, R8 ;  /* 0x00007610ff087816 */ /* 0x000fc60000000008 */
[--C-:B------:R-:W-:Y:S01]  /*0220*/  @!P1 IMAD.X R15, RZ, RZ, R9.reuse, P5 ;  /* 0x000000ffff0f9224 */ /* 0x100fe200028e0609 */
[----:B------:R-:W-:-:S04]  /*0230*/  PRMT R9, RZ, 0x7610, R9 ;  /* 0x00007610ff097816 */ /* 0x000fc80000000009 */
[----:B------:R0:W5:Y:S04]  /*0240*/  @!P1 LDG.E.U8 R8, desc[UR4][R14.64] ;  /* 0x000000040e089981 */ /* 0x000168000c1e1100 */
[----:B------:R0:W5:Y:S01]  /*0250*/  @!P2 LDG.E.U8 R9, desc[UR4][R6.64] ;  /* 0x000000040609a981 */ /* 0x000162000c1e1100 */
[----:B------:R-:W-:Y:S01]  /*0260*/  ULDC.U8 UR6, c[0x0][0x215] ;  /* 0x0000854000067ab9 */ /* 0x000fe20000000000 */
[----:B------:R-:W-:Y:S04]  /*0270*/  BSSY B0, `(.L_x_21950) ;  /* 0x0000007000007945 */ /* 0x000fe80003800000 */
[----:B------:R-:W-:Y:S05]  /*0280*/  @P0 BRA `(.L_x_21951) ;  /* 0x0000000000140947 */ /* 0x000fea0003800000 */
[----:B-----5:R-:W-:Y:S01]  /*0290*/  LOP3.LUT R16, R16, 0xff, RZ, 0xc0, !PT ;  /* 0x000000ff10107812 */ /* 0x020fe200078ec0ff */
[----:B0-----:R-:W-:Y:S01]  /*02a0*/  IMAD.U32 R13, RZ, RZ, UR6 ;  /* 0x00000006ff0d7e24 */ /* 0x001fe2000f8e00ff */
[----:B------:R-:W-:-:S07]  /*02b0*/  MOV R15, 0x2d0 ;  /* 0x000002d0000f7802 */ /* 0x000fce0000000f00 */
[----:B------:R-:W-:Y:S05]  /*02c0*/  CALL.REL.NOINC `($__internal_52_$__cuda_sm20_div_u16) ;  /* 0x0000000000fc7944 */ /* 0x000fea0003c00000 */
[----:B------:R-:W-:-:S07]  /*02d0*/  IMAD.MOV.U32 R6, RZ, RZ, R14 ;  /* 0x000000ffff067224 */ /* 0x000fce00078e000e */
.L_x_21951:
[----:B------:R-:W-:Y:S05]  /*02e0*/  BSYNC B0 ;  /* 0x0000000000007941 */ /* 0x000fea0003800000 */
.L_x_21950:
[----:B0-----:R-:W-:Y:S01]  /*02f0*/  IADD3 R5, R3, 0x80, RZ ;  /* 0x0000008003057810 */ /* 0x001fe20007ffe0ff */
[----:B------:R-:W-:Y:S03]  /*0300*/  BSSY B0, `(.L_x_21952) ;  /* 0x0000008000007945 */ /* 0x000fe60003800000 */
[----:B------:R-:W-:-:S13]  /*0310*/  ISETP.GE.AND P1, PT, R5, R2, PT ;  /* 0x000000020500720c */ /* 0x000fda0003f26270 */
[----:B------:R-:W-:Y:S05]  /*0320*/  @P1 BRA `(.L_x_21953) ;  /* 0x0000000000141947 */ /* 0x000fea0003800000 */
[----:B-----5:R-:W-:Y:S01]  /*0330*/  LOP3.LUT R16, R10, 0xff, RZ, 0xc0, !PT ;  /* 0x000000ff0a107812 */ /* 0x020fe200078ec0ff */
[----:B------:R-:W-:Y:S01]  /*0340*/  IMAD.U32 R13, RZ, RZ, UR6 ;  /* 0x00000006ff0d7e24 */ /* 0x000fe2000f8e00ff */
[----:B------:R-:W-:-:S07]  /*0350*/  MOV R15, 0x370 ;  /* 0x00000370000f7802 */ /* 0x000fce0000000f00 */
[----:B------:R-:W-:Y:S05]  /*0360*/  CALL.REL.NOINC `($__internal_52_$__cuda_sm20_div_u16) ;  /* 0x0000000000d47944 */ /* 0x000fea0003c00000 */
[----:B------:R-:W-:-:S07]  /*0370*/  IMAD.MOV.U32 R4, RZ, RZ, R14 ;  /* 0x000000ffff047224 */ /* 0x000fce00078e000e */
.L_x_21953:
[----:B------:R-:W-:Y:S05]  /*0380*/  BSYNC B0 ;  /* 0x0000000000007941 */ /* 0x000fea0003800000 */
.L_x_21952:
[----:B------:R-:W-:Y:S01]  /*0390*/  VIADD R5, R3, 0x100 ;  /* 0x0000010003057836 */ /* 0x000fe20000000000 */
[----:B------:R-:W-:Y:S04]  /*03a0*/  BSSY B0, `(.L_x_21954) ;  /* 0x0000008000007945 */ /* 0x000fe80003800000 */
[----:B------:R-:W-:-:S13]  /*03b0*/  ISETP.GE.AND P1, PT, R5, R2, PT ;  /* 0x000000020500720c */ /* 0x000fda0003f26270 */
[----:B------:R-:W-:Y:S05]  /*03c0*/  @P1 BRA `(.L_x_21955) ;  /* 0x0000000000141947 */ /* 0x000fea0003800000 */
[----:B-----5:R-:W-:Y:S01]  /*03d0*/  LOP3.LUT R16, R9, 0xff, RZ, 0xc0, !PT ;  /* 0x000000ff09107812 */ /* 0x020fe200078ec0ff */
[----:B------:R-:W-:Y:S01]  /*03e0*/  IMAD.U32 R13, RZ, RZ, UR6 ;  /* 0x00000006ff0d7e24 */ /* 0x000fe2000f8e00ff */
[----:B------:R-:W-:-:S07]  /*03f0*/  MOV R15, 0x410 ;  /* 0x00000410000f7802 */ /* 0x000fce0000000f00 */
[----:B------:R-:W-:Y:S05]  /*0400*/  CALL.REL.NOINC `($__internal_52_$__cuda_sm20_div_u16) ;  /* 0x0000000000ac7944 */ /* 0x000fea0003c00000 */
[----:B------:R-:W-:-:S07]  /*0410*/  IMAD.MOV.U32 R5, RZ, RZ, R14 ;  /* 0x000000ffff057224 */ /* 0x000fce00078e000e */
.L_x_21955:
[----:B------:R-:W-:Y:S05]  /*0420*/  BSYNC B0 ;  /* 0x0000000000007941 */ /* 0x000fea0003800000 */
.L_x_21954:
[----:B------:R-:W-:Y:S01]  /*0430*/  VIADD R7, R3, 0x180 ;  /* 0x0000018003077836 */ /* 0x000fe20000000000 */
[----:B------:R-:W-:Y:S04]  /*0440*/  BSSY B0, `(.L_x_21956) ;  /* 0x0000008000007945 */ /* 0x000fe80003800000 */
[----:B------:R-:W-:-:S13]  /*0450*/  ISETP.GE.AND P1, PT, R7, R2, PT ;  /* 0x000000020700720c */ /* 0x000fda0003f26270 */
[----:B------:R-:W-:Y:S05]  /*0460*/  @P1 BRA `(.L_x_21957) ;  /* 0x0000000000141947 */ /* 0x000fea0003800000 */
[----:B-----5:R-:W-:Y:S02]  /*0470*/  LOP3.LUT R16, R8, 0xff, RZ, 0xc0, !PT ;  /* 0x000000ff08107812 */ /* 0x020fe400078ec0ff */
[----:B------:R-:W-:Y:S02]  /*0480*/  MOV R13, UR6 ;  /* 0x00000006000d7c02 */ /* 0x000fe40008000f00 */
[----:B------:R-:W-:-:S07]  /*0490*/  MOV R15, 0x4b0 ;  /* 0x000004b0000f7802 */ /* 0x000fce0000000f00 */
[----:B------:R-:W-:Y:S05]  /*04a0*/  CALL.REL.NOINC `($__internal_52_$__cuda_sm20_div_u16) ;  /* 0x0000000000847944 */ /* 0x000fea0003c00000 */
[----:B------:R-:W-:-:S07]  /*04b0*/  IMAD.MOV.U32 R11, RZ, RZ, R14 ;  /* 0x000000ffff0b7224 */ /* 0x000fce00078e000e */
.L_x_21957:
[----:B------:R-:W-:Y:S05]  /*04c0*/  BSYNC B0 ;  /* 0x0000000000007941 */ /* 0x000fea0003800000 */
.L_x_21956:
[----:B------:R-:W0:Y:S01]  /*04d0*/  @!P0 S2R R7, SR_TID.X ;  /* 0x0000000000078919 */ /* 0x000e220000002100 */
[----:B------:R-:W1:Y:S01]  /*04e0*/  @!P0 LDC.64 R12, c[0x0][0x218] ;  /* 0x00008600ff0c8b82 */ /* 0x000e620000000a00 */
[----:B------:R-:W-:Y:S01]  /*04f0*/  BSSY B0, `(.L_x_21958) ;  /* 0x0000014000007945 */ /* 0x000fe20003800000 */
[----:B0----5:R-:W-:Y:S02]  /*0500*/  @!P0 IMAD R9, R0, 0x200, R7 ;  /* 0x0000020000098824 */ /* 0x021fe400078e0207 */
[----:B------:R-:W-:-:S03]  /*0510*/  @!P0 VIADD R3, R7, 0x80 ;  /* 0x0000008007038836 */ /* 0x000fc60000000000 */
[----:B-1----:R-:W-:Y:S02]  /*0520*/  @!P0 IADD3 R8, P2, R9, R12, RZ ;  /* 0x0000000c09088210 */ /* 0x002fe40007f5e0ff */
[----:B------:R-:W-:-:S03]  /*0530*/  ISETP.GE.AND P1, PT, R3, R2, PT ;  /* 0x000000020300720c */ /* 0x000fc60003f26270 */
[----:B------:R-:W-:-:S05]  /*0540*/  @!P0 IMAD.X R9, RZ, RZ, R13, P2 ;  /* 0x000000ffff098224 */ /* 0x000fca00010e060d */
[----:B------:R0:W-:Y:S05]  /*0550*/  @!P0 STG.E.U8 desc[UR4][R8.64], R6 ;  /* 0x0000000608008986 */ /* 0x0001ea000c101104 */
        /* <DEDUP_REMOVED lines=8> */
[----:B------:R-:W-:Y:S01]  /*05e0*/  @!P1 LEA R8, R0, R3, 0x9 ;  /* 0x0000000300089211 */ /* 0x000fe200078e48ff */
[----:B------:R-:W-:-:S03]  /*05f0*/  @!P1 VIADD R3, R3, 0x80 ;  /* 0x0000008003039836 */ /* 0x000fc60000000000 */
[----:B------:R-:W-:-:S05]  /*0600*/  @!P1 IADD3 R8, P2, R8, UR6, RZ ;  /* 0x0000000608089c10 */ /* 0x000fca000ff5e0ff */
[----:B------:R-:W-:-:S05]  /*0610*/  @!P1 IMAD.X R9, RZ, RZ, UR7, P2 ;  /* 0x00000007ff099e24 */ /* 0x000fca00090e06ff */
[----:B------:R1:W-:Y:S03]  /*0620*/  @!P1 STG.E.U8 desc[UR4][R8.64], R5 ;  /* 0x0000000508009986 */ /* 0x0003e6000c101104 */
.L_x_21959:
[----:B------:R-:W-:Y:S05]  /*0630*/  BSYNC B0 ;  /* 0x0000000000007941 */ /* 0x000fea0003800000 */
.L_x_21958:
[----:B------:R-:W-:-:S13]  /*0640*/  ISETP.GE.AND P0, PT, R3, R2, PT ;  /* 0x000000020300720c */ /* 0x000fda0003f06270 */
[----:B------:R-:W-:Y:S05]  /*0650*/  @P0 EXIT ;  /* 0x000000000000094d */ /* 0x000fea0003800000 */
[----:B------:R-:W-:Y:S01]  /*0660*/  IMAD R3, R0, 0x200, R3 ;  /* 0x0000020000037824 */ /* 0x000fe200078e0203 */
[----:B------:R-:W-:-:S04]  /*0670*/  ULDC.64 UR6, c[0x0][0x218] ;  /* 0x0000860000067ab9 */ /* 0x000fc80000000a00 */
[----:B------:R-:W-:-:S05]  /*0680*/  IADD3 R2, P0, R3, UR6, RZ ;  /* 0x0000000603027c10 */ /* 0x000fca000ff1e0ff */
[----:B------:R-:W-:-:S05]  /*0690*/  IMAD.X R3, RZ, RZ, UR7, P0 ;  /* 0x00000007ff037e24 */ /* 0x000fca00080e06ff */
[----:B------:R-:W-:Y:S01]  /*06a0*/  STG.E.U8 desc[UR4][R2.64], R11 ;  /* 0x0000000b02007986 */ /* 0x000fe2000c101104 */
[----:B------:R-:W-:Y:S05]  /*06b0*/  EXIT ;  /* 0x000000000000794d */ /* 0x000fea0003800000 */
        .weak           $__internal_52_$__cuda_sm20_div_u16
        .type           $__internal_52_$__cuda_sm20_div_u16,@function
        .size           $__internal_52_$__cuda_sm20_div_u16,(.L_x_22749 - $__internal_52_$__cuda_sm20_div_u16)
$__internal_52_$__cuda_sm20_div_u16:
[----:B------:R-:W0:Y:S01]  /*06c0*/  I2F.U16 R7, R13 ;  /* 0x0000000d00077306 */ /* 0x000e220000101000 */
[----:B------:R-:W-:Y:S01]  /*06d0*/  HFMA2.MMA R11, -RZ, RZ, 15, 0 ;  /* 0x4b800000ff0b7435 */ /* 0x000fe200000001ff */
[C---:B0-----:R-:W-:Y:S02]  /*06e0*/  FSETP.GEU.AND P2, PT, |R7|.reuse, 1.175494350822287508e-38, PT ;  /* 0x008000000700780b */ /* 0x041fe40003f4e200 */
[----:B------:R-:W-:-:S07]  /*06f0*/  FSETP.GT.AND P1, PT, |R7|, 8.50705917302346158658e+37, PT ;  /* 0x7e8000000700780b */ /* 0x000fce0003f24200 */
[----:B------:R-:W-:-:S04]  /*0700*/  FSEL R11, R11, 1, !P2 ;  /* 0x3f8000000b0b7808 */ /* 0x000fc80005000000 */
[----:B------:R-:W-:Y:S02]  /*0710*/  FSEL R12, R11, 0.25, !P1 ;  /* 0x3e8000000b0c7808 */ /* 0x000fe40004800000 */
[----:B------:R-:W-:Y:S01]  /*0720*/  ISETP.NE.U32.AND P1, PT, R13, RZ, PT ;  /* 0x000000ff0d00720c */ /* 0x000fe20003f25070 */
[----:B------:R-:W-:Y:S02]  /*0730*/  IMAD.MOV.U32 R13, RZ, RZ, 0x0 ;  /* 0x00000000ff0d7424 */ /* 0x000fe400078e00ff */
[----:B------:R-:W-:Y:S02]  /*0740*/  FMUL R11, R7, R12 ;  /* 0x0000000c070b7220 */ /* 0x000fe40000400000 */
[----:B------:R-:W-:Y:S08]  /*0750*/  I2F.U16.RZ R7, R16 ;  /* 0x0000001000077306 */ /* 0x000ff0000010d000 */
[----:B------:R-:W0:Y:S02]  /*0760*/  MUFU.RCP R11, R11 ;  /* 0x0000000b000b7308 */ /* 0x000e240000001000 */
[----:B0-----:R-:W-:-:S04]  /*0770*/  FMUL R12, R12, R11 ;  /* 0x0000000b0c0c7220 */ /* 0x001fc80000400000 */
[----:B------:R-:W-:-:S04]  /*0780*/  VIADD R12, R12, 0x2 ;  /* 0x000000020c0c7836 */ /* 0x000fc80000000000 */
[----:B------:R-:W-:Y:S01]  /*0790*/  FMUL.RZ R7, R7, R12 ;  /* 0x0000000c07077220 */ /* 0x000fe2000040c000 */
[----:B------:R-:W-:-:S05]  /*07a0*/  IMAD.MOV.U32 R12, RZ, RZ, R15 ;  /* 0x000000ffff0c7224 */ /* 0x000fca00078e000f */
[----:B------:R-:W0:Y:S02]  /*07b0*/  F2I.U32.TRUNC.NTZ R7, R7 ;  /* 0x0000000700077305 */ /* 0x000e24000020f000 */
[----:B0-----:R-:W-:Y:S01]  /*07c0*/  LOP3.LUT R14, R7, 0xffff, RZ, 0xc0, !PT ;  /* 0x0000ffff070e7812 */ /* 0x001fe200078ec0ff */
[----:B------:R-:W-:Y:S01]  /*07d0*/  @!P1 IMAD.MOV.U32 R14, RZ, RZ, -0x1 ;  /* 0xffffffffff0e9424 */ /* 0x000fe200078e00ff */
[----:B------:R-:W-:Y:S06]  /*07e0*/  RET.REL.NODEC R12 `(_ZN2at6native27unrolled_elementwise_kernelINS0_13BUnaryFunctorIhhhZZZNS0_15binary_internal21div_trunc_kernel_cudaERNS_18TensorIteratorBaseEENKUlvE_clEvENKUlvE_clEvEUlhhE_EESt5arrayIPcLm2EELi4E23TrivialOffsetCalculatorILi1EjESE_NS0_6memory15LoadWithoutCastENSF_16StoreWithoutCastEEEviT_T0_T2_T3_T4_T5_) ;  /* 0xfffffff80c047950 */ /* 0x000fec0003c3ffff */
.L_x_21960:
        /* <DEDUP_REMOVED lines=9> */
.L_x_22749:


//--------------------- .text._ZN2at6native29vectorized_elementwise_kernelILi2ENS0_13BUnaryFunctorIhhhZZZNS0_15binary_internal21div_trunc_kernel_cudaERNS_18TensorIteratorBaseEENKUlvE_clEvENKUlvE_clEvEUlhhE_EESt5arrayIPcLm2EEEEviT0_T1_ --------------------------
	.section	.text._ZN2at6native29vectorized_elementwise_kernelILi2ENS0_13BUnaryFunctorIhhhZZZNS0_15binary_internal21div_trunc_kernel_cudaERNS_18TensorIteratorBaseEENKUlvE_clEvENKUlvE_clEvEUlhhE_EESt5arrayIPcLm2EEEEviT0_T1_,"ax",@progbits
	.align	128
        .global         _ZN2at6native29vectorized_elementwise_kernelILi2ENS0_13BUnaryFunctorIhhhZZZNS0_15binary_internal21div_trunc_kernel_cudaERNS_18TensorIteratorBaseEENKUlvE_clEvENKUlvE_clEvEUlhhE_EESt5arrayIPcLm2EEEEviT0_T1_
        .type           _ZN2at6native29vectorized_elementwise_kernelILi2ENS0_13BUnaryFunctorIhhhZZZNS0_15binary_internal21div_trunc_kernel_cudaERNS_18TensorIteratorBaseEENKUlvE_clEvENKUlvE_clEvEUlhhE_EESt5arrayIPcLm2EEEEviT0_T1_,@function
        .size           _ZN2at6native29vectorized_elementwise_kernelILi2ENS0_13BUnaryFunctorIhhhZZZNS0_15binary_internal21div_trunc_kernel_cudaERNS_18TensorIteratorBaseEENKUlvE_clEvENKUlvE_clEvEUlhhE_EESt5arrayIPcLm2EEEEviT0_T1_,(.L_x_22750 - _ZN2at6native29vectorized_elementwise_kernelILi2ENS0_13BUnaryFunctorIhhhZZZNS0_15binary_internal21div_trunc_kernel_cudaERNS_18TensorIteratorBaseEENKUlvE_clEvENKUlvE_clEvEUlhhE_EESt5arrayIPcLm2EEEEviT0_T1_)
        .other          _ZN2at6native29vectorized_elementwise_kernelILi2ENS0_13BUnaryFunctorIhhhZZZNS0_15binary_internal21div_trunc_kernel_cudaERNS_18TensorIteratorBaseEENKUlvE_clEvENKUlvE_clEvEUlhhE_EESt5arrayIPcLm2EEEEviT0_T1_,@"STO_CUDA_ENTRY STV_DEFAULT"
_ZN2at6native29vectorized_elementwise_kernelILi2ENS0_13BUnaryFunctorIhhhZZZNS0_15binary_internal21div_trunc_kernel_cudaERNS_18TensorIteratorBaseEENKUlvE_clEvENKUlvE_clEvEUlhhE_EESt5arrayIPcLm2EEEEviT0_T1_:
.text._ZN2at6native29vectorized_elementwise_kernelILi2ENS0_13BUnaryFunctorIhhhZZZNS0_15binary_internal21div_trunc_kernel_cudaERNS_18TensorIteratorBaseEENKUlvE_clEvENKUlvE_clEvEUlhhE_EESt5arrayIPcLm2EEEEviT0_T1_:
[----:B------:R-:W-:Y:S08]  /*0000*/  LDC R1, c[0x0][0x28] ;  /* 0x00000a00ff017b82 */ /* 0x000ff00000000800 */
[----:B------:R-:W0:Y:S01]  /*0010*/  S2UR UR4, SR_CTAID.X ;  /* 0x00000000000479c3 */ /* 0x000e220000002500 */
[----:B------:R-:W-:Y:S01]  /*0020*/  ULDC.64 UR8, c[0x0][0x208] ;  /* 0x0000820000087ab9 */ /* 0x000fe20000000a00 */
[----:B------:R-:W-:-:S06]  /*0030*/  ULDC.U8 UR10, c[0x0][0x215] ;  /* 0x00008540000a7ab9 */ /* 0x000fcc0000000000 */
[----:B------:R-:W1:Y:S01]  /*0040*/  LDC R0, c[0x0][0x210] ;  /* 0x00008400ff007b82 */ /* 0x000e620000000800 */
[----:B0-----:R-:W-:-:S06]  /*0050*/  USHF.L.U32 UR4, UR4, 0xa, URZ ;  /* 0x0000000a04047899 */ /* 0x001fcc000800063f */
[----:B-1----:R-:W-:-:S05]  /*0060*/  VIADD R0, R0, -UR4 ;  /* 0x8000000400007c36 */ /* 0x002fca0008000000 */
[----:B------:R-:W-:-:S13]  /*0070*/  ISETP.GE.U32.AND P0, PT, R0, 0x400, PT ;  /* 0x000004000000780c */ /* 0x000fda0003f06070 */
[----:B------:R-:W-:Y:S05]  /*0080*/  @!P0 BRA `(.L_x_21961) ;  /* 0x0000000400148947 */ /* 0x000fea0003800000 */
        /* <DEDUP_REMOVED lines=13> */
[----:B------:R-:W-:Y:S02]  /*0160*/  UIADD3.X UR5, URZ, UR7, URZ, UP0, !UPT ;  /* 0x000000073f057290 */ /* 0x000fe400087fe43f */
[----:B------:R-:W-:-:S04]  /*0170*/  IMAD.U32 R4, RZ, RZ, UR4 ;  /* 0x00000004ff047e24 */ /* 0x000fc8000f8e00ff */
[----:B------:R-:W-:Y:S02]  /*0180*/  IMAD.U32 R5, RZ, RZ, UR5 ;  /* 0x00000005ff057e24 */ /* 0x000fe4000f8e00ff */
[----:B------:R-:W-:-:S04]  /*0190*/  IMAD.WIDE R4, R3, 0x2, R4 ;  /* 0x0000000203047825 */ /* 0x000fc800078e0204 */
[----:B------:R-:W-:Y:S01]  /*01a0*/  IMAD.U32 R3, RZ, RZ, UR10 ;  /* 0x0000000aff037e24 */ /* 0x000fe2000f8e00ff */
[C---:B--2---:R-:W-:Y:S02]  /*01b0*/  PRMT R10, R0.reuse, 0x7770, RZ ;  /* 0x00007770000a7816 */ /* 0x044fe400000000ff */
[----:B0-----:R-:W-:Y:S02]  /*01c0*/  PRMT R7, R0, 0x7771, RZ ;  /* 0x0000777100077816 */ /* 0x001fe400000000ff */
[C---:B---3--:R-:W-:Y:S02]  /*01d0*/  PRMT R12, R14.reuse, 0x7770, RZ ;  /* 0x000077700e0c7816 */ /* 0x048fe400000000ff */
[----:B------:R-:W-:Y:S02]  /*01e0*/  PRMT R14, R14, 0x7771, RZ ;  /* 0x000077710e0e7816 */ /* 0x000fe400000000ff */
[C---:B----4-:R-:W-:Y:S02]  /*01f0*/  PRMT R11, R13.reuse, 0x7770, RZ ;  /* 0x000077700d0b7816 */ /* 0x050fe400000000ff */
[----:B------:R-:W-:-:S02]  /*0200*/  PRMT R13, R13, 0x7771, RZ ;  /* 0x000077710d0d7816 */ /* 0x000fc400000000ff */
[C---:B-----5:R-:W-:Y:S02]  /*0210*/  PRMT R6, R2.reuse, 0x7770, RZ ;  /* 0x0000777002067816 */ /* 0x060fe400000000ff */
[----:B------:R-:W-:Y:S02]  /*0220*/  PRMT R0, R2, 0x7771, RZ ;  /* 0x0000777102007816 */ /* 0x000fe400000000ff */
[----:B------:R-:W-:-:S07]  /*0230*/  MOV R2, 0x250 ;  /* 0x0000025000027802 */ /* 0x000fce0000000f00 */
[----:B------:R-:W-:Y:S05]  /*0240*/  CALL.REL.NOINC `($__internal_53_$__cuda_sm20_div_u16) ;  /* 0x0000000c00ec7944 */ /* 0x000fea0003c00000 */
[----:B------:R-:W-:Y:S01]  /*0250*/  IMAD.MOV.U32 R15, RZ, RZ, R8 ;  /* 0x000000ffff0f7224 */ /* 0x000fe200078e0008 */
[----:B------:R-:W-:Y:S01]  /*0260*/  MOV R2, 0x2a0 ;  /* 0x000002a000027802 */ /* 0x000fe20000000f00 */
[----:B------:R-:W-:Y:S02]  /*0270*/  IMAD.MOV.U32 R14, RZ, RZ, R12 ;  /* 0x000000ffff0e7224 */ /* 0x000fe400078e000c */
[----:B------:R-:W-:-:S07]  /*0280*/  IMAD.U32 R3, RZ, RZ, UR10 ;  /* 0x0000000aff037e24 */ /* 0x000fce000f8e00ff */
[----:B------:R-:W-:Y:S05]  /*0290*/  CALL.REL.NOINC `($__internal_53_$__cuda_sm20_div_u16) ;  /* 0x0000000c00d87944 */ /* 0x000fea0003c00000 */
[----:B------:R-:W-:Y:S01]  /*02a0*/  PRMT R15, R15, 0x7604, R8 ;  /* 0x000076040f0f7816 */ /* 0x000fe20000000008 */
[----:B------:R-:W-:Y:S01]  /*02b0*/  IMAD.MOV.U32 R14, RZ, RZ, R13 ;  /* 0x000000ffff0e7224 */ /* 0x000fe200078e000d */
[----:B------:R-:W-:Y:S01]  /*02c0*/  MOV R2, 0x300 ;  /* 0x0000030000027802 */ /* 0x000fe20000000f00 */
[----:B------:R-:W-:Y:S02]  /*02d0*/  IMAD.U32 R3, RZ, RZ, UR10 ;  /* 0x0000000aff037e24 */ /* 0x000fe4000f8e00ff */
[----:B------:R0:W-:Y:S05]  /*02e0*/  STG.E.U16 desc[UR8][R4.64], R15 ;  /* 0x0000000f04007986 */ /* 0x0001ea000c101508 */
[----:B0-----:R-:W-:Y:S05]  /*02f0*/  CALL.REL.NOINC `($__internal_53_$__cuda_sm20_div_u16) ;  /* 0x0000000c00c07944 */ /* 0x001fea0003c00000 */
[----:B------:R-:W-:Y:S01]  /*0300*/  IMAD.MOV.U32 R13, RZ, RZ, R8 ;  /* 0x000000ffff0d7224 */ /* 0x000fe200078e0008 */
[----:B------:R-:W-:Y:S01]  /*0310*/  MOV R14, R11 ;  /* 0x0000000b000e7202 */ /* 0x000fe20000000f00 */
[----:B------:R-:W-:Y:S01]  /*0320*/  IMAD.U32 R3, RZ, RZ, UR10 ;  /* 0x0000000aff037e24 */ /* 0x000fe2000f8e00ff */
[----:B------:R-:W-:-:S07]  /*0330*/  MOV R2, 0x350 ;  /* 0x0000035000027802 */ /* 0x000fce0000000f00 */
        /* <DEDUP_REMOVED lines=19> */
[----:B------:R-:W-:Y:S01]  /*0470*/  MOV R3, UR10 ;  /* 0x0000000a00037c02 */ /* 0x000fe20008000f00 */
[----:B------:R-:W-:Y:S01]  /*0480*/  IMAD.MOV.U32 R14, RZ, RZ, R6 ;  /* 0x000000ffff0e7224 */ /* 0x000fe200078e0006 */
[----:B------:R-:W-:-:S07]  /*0490*/  MOV R2, 0x4b0 ;  /* 0x000004b000027802 */ /* 0x000fce0000000f00 */
[----:B------:R-:W-:Y:S05]  /*04a0*/  CALL.REL.NOINC `($__internal_53_$__cuda_sm20_div_u16) ;  /* 0x0000000c00547944 */ /* 0x000fea0003c00000 */
[----:B------:R-:W-:-:S05]  /*04b0*/  PRMT R7, R7, 0x7604, R8 ;  /* 0x0000760407077816 */ /* 0x000fca0000000008 */
[----:B------:R-:W-:Y:S01]  /*04c0*/  STG.E.U16 desc[UR8][R4.64+0x300], R7 ;  /* 0x0003000704007986 */ /* 0x000fe2000c101508 */
[----:B------:R-:W-:Y:S05]  /*04d0*/  EXIT ;  /* 0x000000000000794d */ /* 0x000fea0003800000 */
.L_x_21961:
[----:B------:R-:W0:Y:S01]  /*04e0*/  S2R R11, SR_TID.X ;  /* 0x00000000000b7919 */ /* 0x000e220000002100 */
[----:B------:R-:W-:Y:S02]  /*04f0*/  PRMT R10, RZ, 0x7610, R10 ;  /* 0x00007610ff0a7816 */ /* 0x000fe4000000000a */
[----:B0-----:R-:W-:Y:S01]  /*0500*/  ISETP.GE.AND P0, PT, R11, R0, PT ;  /* 0x000000000b00720c */ /* 0x001fe20003f06270 */
[----:B------:R-:W-:-:S12]  /*0510*/  IMAD.MOV.U32 R21, RZ, RZ, R11 ;  /* 0x000000ffff157224 */ /* 0x000fd800078e000b */
        /* <DEDUP_REMOVED lines=9> */
[----:B------:R-:W-:-:S12]  /*05b0*/  @!P0 IMAD.X R17, RZ, RZ, R3, P5 ;  /* 0x000000ffff118224 */ /* 0x000fd800028e0603 */
[C---:B------:R-:W-:Y:S01]  /*05c0*/  @!P1 VIADD R9, R21.reuse, UR4 ;  /* 0x0000000415099c36 */ /* 0x040fe20008000000 */
[----:B------:R-:W0:Y:S01]  /*05d0*/  @!P1 LDC.64 R24, c[0x0][0x220] ;  /* 0x00008800ff189b82 */ /* 0x000e220000000a00 */
[----:B------:R-:W-:Y:S01]  /*05e0*/  @!P1 VIADD R21, R21, 0x80 ;  /* 0x0000008015159836 */ /* 0x000fe20000000000 */
[----:B-1----:R-:W-:-:S04]  /*05f0*/  @!P6 IADD3 R6, P5, R7, R4, RZ ;  /* 0x000000040706e210 */ /* 0x002fc80007fbe0ff */
[----:B------:R-:W-:Y:S01]  /*0600*/  ISETP.GE.AND P2, PT, R21, R0, PT ;  /* 0x000000001500720c */ /* 0x000fe20003f46270 */
[----:B------:R-:W-:-:S05]  /*0610*/  @!P6 IMAD.X R7, RZ, RZ, R5, P5 ;  /* 0x000000ffff07e224 */ /* 0x000fca00028e0605 */
[----:B------:R1:W5:Y:S07]  /*0620*/  @!P6 LDG.E.U8 R10, desc[UR8][R6.64] ;  /* 0x00000008060ae981 */ /* 0x00036e000c1e1100 */
[C---:B------:R-:W-:Y:S01]  /*0630*/  @!P2 VIADD R13, R21.reuse, UR4 ;  /* 0x00000004150dac36 */ /* 0x040fe20008000000 */
[----:B------:R-:W2:Y:S01]  /*0640*/  @!P2 LDC.64 R18, c[0x0][0x220] ;  /* 0x00008800ff12ab82 */ /* 0x000ea20000000a00 */
[----:B------:R-:W-:-:S05]  /*0650*/  @!P2 VIADD R21, R21, 0x80 ;  /* 0x000000801515a836 */ /* 0x000fca0000000000 */
[----:B------:R-:W-:-:S13]  /*0660*/  ISETP.GE.AND P3, PT, R21, R0, PT ;  /* 0x000000001500720c */ /* 0x000fda0003f66270 */
[C---:B------:R-:W-:Y:S01]  /*0670*/  @!P3 VIADD R15, R21.reuse, UR4 ;  /* 0x00000004150fbc36 */ /* 0x040fe20008000000 */
[----:B------:R-:W-:-:S04]  /*0680*/  @!P3 IADD3 R21, R21, 0x80, RZ ;  /* 0x000000801515b810 */ /* 0x000fc80007ffe0ff */
[----:B------:R-:W-:-:S13]  /*0690*/  ISETP.GE.AND P4, PT, R21, R0, PT ;  /* 0x000000001500720c */ /* 0x000fda0003f86270 */
[----:B------:R-:W-:Y:S01]  /*06a0*/  @!P4 VIADD R27, R21, UR4 ;  /* 0x00000004151bcc36 */ /* 0x000fe20008000000 */
[----:B0-----:R-:W-:Y:S01]  /*06b0*/  @!P1 IADD3 R24, P6, R9, R24, RZ ;  /* 0x0000001809189210 */ /* 0x001fe20007fde0ff */
[----:B------:R-:W-:Y:S01]  /*06c0*/  @!P4 VIADD R21, R21, 0x80 ;  /* 0x000000801515c836 */ /* 0x000fe20000000000 */
[----:B------:R-:W0:Y:S04]  /*06d0*/  @!P3 LDC.64 R8, c[0x0][0x220] ;  /* 0x00008800ff08bb82 */ /* 0x000e280000000a00 */
[C---:B------:R-:W-:Y:S01]  /*06e0*/  ISETP.GE.AND P5, PT, R21.reuse, R0, PT ;  /* 0x000000001500720c */ /* 0x040fe20003fa6270 */
[----:B------:R-:W-:Y:S01]  /*06f0*/  @!P1 IMAD.X R25, RZ, RZ, R25, P6 ;  /* 0x000000ffff199224 */ /* 0x000fe200030e0619 */
[----:B------:R-:W-:Y:S02]  /*0700*/  PRMT R12, RZ, 0x7610, R12 ;  /* 0x00007610ff0c7816 */ /* 0x000fe4000000000c */
[----:B------:R-:W3:Y:S04]  /*0710*/  @!P4 LDC.64 R2, c[0x0][0x220] ;  /* 0x00008800ff02cb82 */ /* 0x000ee80000000a00 */
[----:B------:R-:W5:Y:S05]  /*0720*/  @!P1 LDG.E.U8 R12, desc[UR8][R24.64] ;  /* 0x00000008180c9981 */ /* 0x000f6a000c1e1100 */
[C---:B------:R-:W-:Y:S01]  /*0730*/  @!P5 VIADD R23, R21.reuse, UR4 ;  /* 0x000000041517dc36 */ /* 0x040fe20008000000 */
[----:B------:R-:W4:Y:S01]  /*0740*/  @!P5 LDC.64 R4, c[0x0][0x220] ;  /* 0x00008800ff04db82 */ /* 0x000f220000000a00 */
[----:B------:R-:W-:-:S05]  /*0750*/  @!P5 VIADD R21, R21, 0x80 ;  /* 0x000000801515d836 */ /* 0x000fca0000000000 */
[----:B------:R-:W-:Y:S02]  /*0760*/  ISETP.GE.AND P6, PT, R21, R0, PT ;  /* 0x000000001500720c */ /* 0x000fe40003fc6270 */
[----:B--2---:R-:W-:-:S11]  /*0770*/  @!P2 IADD3 R18, P1, R13, R18, RZ ;  /* 0x000000120d12a210 */ /* 0x004fd60007f3e0ff */
[----:B-1----:R-:W1:Y:S01]  /*0780*/  @!P6 LDC.64 R6, c[0x0][0x220] ;  /* 0x00008800ff06eb82 */ /* 0x002e620000000a00 */
[----:B------:R-:W-:Y:S01]  /*0790*/  @!P2 IMAD.X R19, RZ, RZ, R19, P1 ;  /* 0x000000ffff13a224 */ /* 0x000fe200008e0613 */
[----:B0-----:R-:W-:Y:S02]  /*07a0*/  @!P3 IADD3 R8, P1, R15, R8, RZ ;  /* 0x000000080f08b210 */ /* 0x001fe40007f3e0ff */
[----:B------:R-:W-:Y:S01]  /*07b0*/  PRMT R15, RZ, 0x7610, R15 ;  /* 0x00007610ff0f7816 */ /* 0x000fe2000000000f */
[----:B------:R-:W-:Y:S01]  /*07c0*/  @!P6 VIADD R21, R21, UR4 ;  /* 0x000000041515ec36 */ /* 0x000fe20008000000 */
[----:B------:R-:W-:Y:S01]  /*07d0*/  PRMT R13, RZ, 0x7610, R13 ;  /* 0x00007610ff0d7816 */ /* 0x000fe2000000000d */
[----:B------:R-:W-:Y:S01]  /*07e0*/  @!P3 IMAD.X R9, RZ, RZ, R9, P1 ;  /* 0x000000ffff09b224 */ /* 0x000fe200008e0609 */
[----:B------:R-:W-:Y:S02]  /*07f0*/  PRMT R14, RZ, 0x7610, R14 ;  /* 0x00007610ff0e7816 */ /* 0x000fe4000000000e */
[----:B----4-:R-:W-:-:S02]  /*0800*/  @!P5 IADD3 R4, P1, R23, R4, RZ ;  /* 0x000000041704d210 */ /* 0x010fc40007f3e0ff */
[----:B------:R-:W5:Y:S04]  /*0810*/  @!P3 LDG.E.U8 R15, desc[UR8][R8.64] ;  /* 0x00000008080fb981 */ /* 0x000f68000c1e1100 */
[----:B------:R0:W5:Y:S01]  /*0820*/  @!P2 LDG.E.U8 R13, desc[UR8][R18.64] ;  /* 0x00000008120da981 */ /* 0x000162000c1e1100 */
[----:B---3--:R-:W-:Y:S01]  /*0830*/  @!P4 IADD3 R2, P2, R27, R2, RZ ;  /* 0x000000021b02c210 */ /* 0x008fe20007f5e0ff */
[----:B------:R-:W-:Y:S02]  /*0840*/  @!P5 IMAD.X R5, RZ, RZ, R5, P1 ;  /* 0x000000ffff05d224 */ /* 0x000fe400008e0605 */
[----:B------:R2:W5:Y:S01]  /*0850*/  @!P0 LDG.E.U8 R14, desc[UR8][R16.64] ;  /* 0x00000008100e8981 */ /* 0x000562000c1e1100 */
[----:B-1----:R-:W-:Y:S02]  /*0860*/  @!P6 IADD3 R6, P3, R21, R6, RZ ;  /* 0x000000061506e210 */ /* 0x002fe40007f7e0ff */
[----:B0-----:R-:W-:-:S02]  /*0870*/  PRMT R18, RZ, 0x7610, R18 ;  /* 0x00007610ff127816 */ /* 0x001fc40000000012 */
[----:B------:R-:W-:Y:S01]  /*0880*/  @!P4 IADD3.X R3, RZ, R3, RZ, P2, !PT ;  /* 0x00000003ff03c210 */ /* 0x000fe200017fe4ff */
[----:B------:R-:W-:Y:S01]  /*0890*/  @!P6 IMAD.X R7, RZ, RZ, R7, P3 ;  /* 0x000000ffff07e224 */ /* 0x000fe200018e0607 */
[----:B--2---:R-:W-:Y:S02]  /*08a0*/  PRMT R16, RZ, 0x7610, R16 ;  /* 0x00007610ff107816 */ /* 0x004fe40000000010 */
[----:B------:R-:W-:Y:S02]  /*08b0*/  PRMT R17, RZ, 0x7610, R17 ;  /* 0x00007610ff117816 */ /* 0x000fe40000000011 */
[----:B------:R0:W5:Y:S04]  /*08c0*/  @!P6 LDG.E.U8 R18, desc[UR8][R6.64] ;  /* 0x000000080612e981 */ /* 0x000168000c1e1100 */
[----:B------:R0:W5:Y:S04]  /*08d0*/  @!P4 LDG.E.U8 R16, desc[UR8][R2.64] ;  /* 0x000000080210c981 */ /* 0x000168000c1e1100 */
[----:B------:R0:W5:Y:S01]  /*08e0*/  @!P5 LDG.E.U8 R17, desc[UR8][R4.64] ;  /* 0x000000080411d981 */ /* 0x000162000c1e1100 */
[----:B------:R-:W-:Y:S04]  /*08f0*/  BSSY B0, `(.L_x_21962) ;  /* 0x0000007000007945 */ /* 0x000fe80003800000 */
[----:B------:R-:W-:Y:S05]  /*0900*/  @P0 BRA `(.L_x_21963) ;  /* 0x0000000000140947 */ /* 0x000fea0003800000 */
[----:B-----5:R-:W-:Y:S01]  /*0910*/  LOP3.LUT R14, R14, 0xff, RZ, 0xc0, !PT ;  /* 0x000000ff0e0e7812 */ /* 0x020fe200078ec0ff */
[----:B0-----:R-:W-:Y:S01]  /*0920*/  IMAD.U32 R3, RZ, RZ, UR10 ;  /* 0x0000000aff037e24 */ /* 0x001fe2000f8e00ff */
[----:B------:R-:W-:-:S07]  /*0930*/  MOV R2, 0x950 ;  /* 0x0000095000027802 */ /* 0x000fce0000000f00 */
[----:B------:R-:W-:Y:S05]  /*0940*/  CALL.REL.NOINC `($__internal_53_$__cuda_sm20_div_u16) ;  /* 0x00000008002c7944 */ /* 0x000fea0003c00000 */
[----:B------:R-:W-:-:S07]  /*0950*/  IMAD.MOV.U32 R4, RZ, RZ, R8 ;  /* 0x000000ffff047224 */ /* 0x000fce00078e0008 */
.L_x_21963:
[----:B------:R-:W-:Y:S05]  /*0960*/  BSYNC B0 ;  /* 0x0000000000007941 */ /* 0x000fea0003800000 */
.L_x_21962:
[----:B0-----:R-:W-:Y:S01]  /*0970*/  VIADD R3, R11, 0x80 ;  /* 0x000000800b037836 */ /* 0x001fe20000000000 */
[----:B------:R-:W-:Y:S04]  /*0980*/  BSSY B0, `(.L_x_21964) ;  /* 0x0000008000007945 */ /* 0x000fe80003800000 */
[----:B------:R-:W-:-:S13]  /*0990*/  ISETP.GE.AND P1, PT, R3, R0, PT ;  /* 0x000000000300720c */ /* 0x000fda0003f26270 */
[----:B------:R-:W-:Y:S05]  /*09a0*/  @P1 BRA `(.L_x_21965) ;  /* 0x0000000000141947 */ /* 0x000fea0003800000 */
[----:B-----5:R-:W-:Y:S01]  /*09b0*/  LOP3.LUT R14, R10, 0xff, RZ, 0xc0, !PT ;  /* 0x000000ff0a0e7812 */ /* 0x020fe200078ec0ff */
[----:B------:R-:W-:Y:S01]  /*09c0*/  IMAD.U32 R3, RZ, RZ, UR10 ;  /* 0x0000000aff037e24 */ /* 0x000fe2000f8e00ff */
[----:B------:R-:W-:-:S07]  /*09d0*/  MOV R2, 0x9f0 ;  /* 0x000009f000027802 */ /* 0x000fce0000000f00 */
[----:B------:R-:W-:Y:S05]  /*09e0*/  CALL.REL.NOINC `($__internal_53_$__cuda_sm20_div_u16) ;  /* 0x0000000800047944 */ /* 0x000fea0003c00000 */
[----:B------:R-:W-:-:S07]  /*09f0*/  IMAD.MOV.U32 R5, RZ, RZ, R8 ;  /* 0x000000ffff057224 */ /* 0x000fce00078e0008 */
.L_x_21965:
[----:B------:R-:W-:Y:S05]  /*0a00*/  BSYNC B0 ;  /* 0x0000000000007941 */ /* 0x000fea0003800000 */
.L_x_21964:
[----:B------:R-:W-:Y:S01]  /*0a10*/  VIADD R3, R11, 0x100 ;  /* 0x000001000b037836 */ /* 0x000fe20000000000 */
        /* <DEDUP_REMOVED lines=8> */
.L_x_21967:
[----:B------:R-:W-:Y:S05]  /*0aa0*/  BSYNC B0 ;  /* 0x0000000000007941 */ /* 0x000fea0003800000 */
.L_x_21966:
[----:B------:R-:W-:Y:S01]  /*0ab0*/  IADD3 R3, R11, 0x180, RZ ;  /* 0x000001800b037810 */ /* 0x000fe20007ffe0ff */
[----:B------:R-:W-:Y:S03]  /*0ac0*/  BSSY B0, `(.L_x_21968) ;  /* 0x0000008000007945 */ /* 0x000fe60003800000 */
[----:B------:R-:W-:-:S13]  /*0ad0*/  ISETP.GE.AND P1, PT, R3, R0, PT ;  /* 0x000000000300720c */ /* 0x000fda0003f26270 */
[----:B------:R-:W-:Y:S05]  /*0ae0*/  @P1 BRA `(.L_x_21969) ;  /* 0x0000000000141947 */ /* 0x000fea0003800000 */
[----:B-----5:R-:W-:Y:S01]  /*0af0*/  LOP3.LUT R14, R13, 0xff, RZ, 0xc0, !PT ;  /* 0x000000ff0d0e7812 */ /* 0x020fe200078ec0ff */
[----:B------:R-:W-:Y:S01]  /*0b00*/  IMAD.U32 R3, RZ, RZ, UR10 ;  /* 0x0000000aff037e24 */ /* 0x000fe2000f8e00ff */
[----:B------:R-:W-:-:S07]  /*0b10*/  MOV R2, 0xb30 ;  /* 0x00000b3000027802 */ /* 0x000fce0000000f00 */
[----:B------:R-:W-:Y:S05]  /*0b20*/  CALL.REL.NOINC `($__internal_53_$__cuda_sm20_div_u16) ;  /* 0x0000000400b47944 */ /* 0x000fea0003c00000 */
[----:B------:R-:W-:-:S07]  /*0b30*/  IMAD.MOV.U32 R7, RZ, RZ, R8 ;  /* 0x000000ffff077224 */ /* 0x000fce00078e0008 */
.L_x_21969:
[----:B------:R-:W-:Y:S05]  /*0b40*/  BSYNC B0 ;  /* 0x0000000000007941 */ /* 0x000fea0003800000 */
.L_x_21968:
        /* <DEDUP_REMOVED lines=9> */
.L_x_21971:
[----:B------:R-:W-:Y:S05]  /*0be0*/  BSYNC B0 ;  /* 0x0000000000007941 */ /* 0x000fea0003800000 */
.L_x_21970:
        /* <DEDUP_REMOVED lines=9> */
.L_x_21973:
[----:B------:R-:W-:Y:S05]  /*0c80*/  BSYNC B0 ;  /* 0x0000000000007941 */ /* 0x000fea0003800000 */
.L_x_21972:
        /* <DEDUP_REMOVED lines=8> */
[----:B------:R-:W-:-:S07]  /*0d10*/  MOV R13, R8 ;  /* 0x00000008000d7202 */ /* 0x000fce0000000f00 */
.L_x_21975:
[----:B------:R-:W-:Y:S05]  /*0d20*/  BSYNC B0 ;  /* 0x0000000000007941 */ /* 0x000fea0003800000 */
.L_x_21974:
        /* <DEDUP_REMOVED lines=8> */
.L_x_21977:
[----:B------:R-:W-:Y:S05]  /*0db0*/  BSYNC B0 ;  /* 0x0000000000007941 */ /* 0x000fea0003800000 */
.L_x_21976:
[----:B------:R-:W0:Y:S01]  /*0dc0*/  @!P0 S2R R9, SR_TID.X ;  /* 0x0000000000098919 */ /* 0x000e220000002100 */
[----:B-----5:R-:W1:Y:S01]  /*0dd0*/  @!P0 LDC.64 R14, c[0x0][0x218] ;  /* 0x00008600ff0e8b82 */ /* 0x020e620000000a00 */
[----:B------:R-:W-:Y:S04]  /*0de0*/  BSSY B0, `(.L_x_21978) ;  /* 0x0000038000007945 */ /* 0x000fe80003800000 */
[----:B------:R-:W-:Y:S01]  /*0df0*/  BSSY B1, `(.L_x_21979) ;  /* 0x000002f000017945 */ /* 0x000fe20003800000 */
[C---:B0-----:R-:W-:Y:S02]  /*0e00*/  @!P0 VIADD R3, R9.reuse, UR4 ;  /* 0x0000000409038c36 */ /* 0x041fe40008000000 */
[----:B------:R-:W-:-:S03]  /*0e10*/  @!P0 VIADD R11, R9, 0x80 ;  /* 0x00000080090b8836 */ /* 0x000fc60000000000 */
        /* <DEDUP_REMOVED lines=19> */
.L_x_21980:
        /* <DEDUP_REMOVED lines=8> */
.L_x_21981:
        /* <DEDUP_REMOVED lines=8> */
.L_x_21982:
        /* <DEDUP_REMOVED lines=9> */
.L_x_21983:
[----:B------:R-:W-:Y:S05]  /*10e0*/  BSYNC B1 ;  /* 0x0000000000017941 */ /* 0x000fea0003800000 */
.L_x_21979:
[----:B------:R-:W-:-:S13]  /*10f0*/  ISETP.GE.AND P0, PT, R11, R0, PT ;  /* 0x000000000b00720c */ /* 0x000fda0003f06270 */
[----:B0-----:R-:W0:Y:S01]  /*1100*/  @!P0 LDC.64 R4, c[0x0][0x218] ;  /* 0x00008600ff048b82 */ /* 0x001e220000000a00 */
[C---:B-12---:R-:W-:Y:S01]  /*1110*/  @!P0 IADD3 R3, R11.reuse, UR4, RZ ;  /* 0x000000040b038c10 */ /* 0x046fe2000fffe0ff */
[----:B------:R-:W-:-:S03]  /*1120*/  @!P0 VIADD R11, R11, 0x80 ;  /* 0x000000800b0b8836 */ /* 0x000fc60000000000 */
[----:B0-----:R-:W-:-:S05]  /*1130*/  @!P0 IADD3 R2, P1, R3, R4, RZ ;  /* 0x0000000403028210 */ /* 0x001fca0007f3e0ff */
[----:B------:R-:W-:-:S05]  /*1140*/  @!P0 IMAD.X R3, RZ, RZ, R5, P1 ;  /* 0x000000ffff038224 */ /* 0x000fca00008e0605 */
[----:B------:R2:W-:Y:S03]  /*1150*/  @!P0 STG.E.U8 desc[UR8][R2.64], R13 ;  /* 0x0000000d02008986 */ /* 0x0005e6000c101108 */
.L_x_21984:
[----:B------:R-:W-:Y:S05]  /*1160*/  BSYNC B0 ;  /* 0x0000000000007941 */ /* 0x000fea0003800000 */
.L_x_21978:
        /* <DEDUP_REMOVED lines=9> */
        .weak           $__internal_53_$__cuda_sm20_div_u16
        .type           $__internal_53_$__cuda_sm20_div_u16,@function
        .size           $__internal_53_$__cuda_sm20_div_u16,(.L_x_22750 - $__internal_53_$__cuda_sm20_div_u16)
$__internal_53_$__cuda_sm20_div_u16:
[----:B------:R-:W0:Y:S01]  /*1200*/  I2F.U16 R9, R3 ;  /* 0x0000000300097306 */ /* 0x000e220000101000 */
[----:B------:R-:W-:Y:S01]  /*1210*/  IMAD.MOV.U32 R8, RZ, RZ, 0x4b800000 ;  /* 0x4b800000ff087424 */ /* 0x000fe200078e00ff */
[C---:B0-----:R-:W-:Y:S02]  /*1220*/  FSETP.GEU.AND P2, PT, |R9|.reuse, 1.175494350822287508e-38, PT ;  /* 0x008000000900780b */ /* 0x041fe40003f4e200 */
[----:B------:R-:W-:Y:S02]  /*1230*/  FSETP.GT.AND P1, PT, |R9|, 8.50705917302346158658e+37, PT ;  /* 0x7e8000000900780b */ /* 0x000fe40003f24200 */
        /* <DEDUP_REMOVED lines=9> */
[----:B------:R-:W-:-:S06]  /*12d0*/  FMUL.RZ R9, R9, R8 ;  /* 0x0000000809097220 */ /* 0x000fcc000040c000 */
[----:B------:R-:W0:Y:S02]  /*12e0*/  F2I.U32.TRUNC.NTZ R9, R9 ;  /* 0x0000000900097305 */ /* 0x000e24000020f000 */
[----:B0-----:R-:W-:Y:S01]  /*12f0*/  LOP3.LUT R8, R9, 0xffff, RZ, 0xc0, !PT ;  /* 0x0000ffff09087812 */ /* 0x001fe200078ec0ff */
[----:B------:R-:W-:Y:S01]  /*1300*/  @!P1 IMAD.MOV.U32 R8, RZ, RZ, -0x1 ;  /* 0xffffffffff089424 */ /* 0x000fe200078e00ff */
[----:B------:R-:W-:Y:S06]  /*1310*/  RET.REL.NODEC R2 `(_ZN2at6native29vectorized_elementwise_kernelILi2ENS0_13BUnaryFunctorIhhhZZZNS0_15binary_internal21div_trunc_kernel_cudaERNS_18TensorIteratorBaseEENKUlvE_clEvENKUlvE_clEvEUlhhE_EESt5arrayIPcLm2EEEEviT0_T1_) ;  /* 0xffffffec02387950 */ /* 0x000fec0003c3ffff */
.L_x_21985:
        /* <DEDUP_REMOVED lines=14> */
.L_x_22750:


//--------------------- .text._ZN2at6native29vectorized_elementwise_kernelILi4ENS0_13BUnaryFunctorIhhhZZZNS0_15binary_internal21div_trunc_kernel_cudaERNS_18TensorIteratorBaseEENKUlvE_clEvENKUlvE_clEvEUlhhE_EESt5arrayIPcLm2EEEEviT0_T1_ --------------------------
	.section	.text._ZN2at6native29vectorized_elementwise_kernelILi4ENS0_13BUnaryFunctorIhhhZZZNS0_15binary_internal21div_trunc_kernel_cudaERNS_18TensorIteratorBaseEENKUlvE_clEvENKUlvE_clEvEUlhhE_EESt5arrayIPcLm2EEEEviT0_T1_,"ax",@progbits
	.align	128
        .global         _ZN2at6native29vectorized_elementwise_kernelILi4ENS0_13BUnaryFunctorIhhhZZZNS0_15binary_internal21div_trunc_kernel_cudaERNS_18TensorIteratorBaseEENKUlvE_clEvENKUlvE_clEvEUlhhE_EESt5arrayIPcLm2EEEEviT0_T1_
        .type           _ZN2at6native29vectorized_elementwise_kernelILi4ENS0_13BUnaryFunctorIhhhZZZNS0_15binary_internal21div_trunc_kernel_cudaERNS_18TensorIteratorBaseEENKUlvE_clEvENKUlvE_clEvEUlhhE_EESt5arrayIPcLm2EEEEviT0_T1_,@function
        .size           _ZN2at6native29vectorized_elementwise_kernelILi4ENS0_13BUnaryFunctorIhhhZZZNS0_15binary_internal21div_trunc_kernel_cudaERNS_18TensorIteratorBaseEENKUlvE_clEvENKUlvE_clEvEUlhhE_EESt5arrayIPcLm2EEEEviT0_T1_,(.L_x_22751 - _ZN2at6native29vectorized_elementwise_kernelILi4ENS0_13BUnaryFunctorIhhhZZZNS0_15binary_internal21div_trunc_kernel_cudaERNS_18TensorIteratorBaseEENKUlvE_clEvENKUlvE_clEvEUlhhE_EESt5arrayIPcLm2EEEEviT0_T1_)
        .other          _ZN2at6native29vectorized_elementwise_kernelILi4ENS0_13BUnaryFunctorIhhhZZZNS0_15binary_internal21div_trunc_kernel_cudaERNS_18TensorIteratorBaseEENKUlvE_clEvENKUlvE_clEvEUlhhE_EESt5arrayIPcLm2EEEEviT0_T1_,@"STO_CUDA_ENTRY STV_DEFAULT"
_ZN2at6native29vectorized_elementwise_kernelILi4ENS0_13BUnaryFunctorIhhhZZZNS0_15binary_internal21div_trunc_kernel_cudaERNS_18TensorIteratorBaseEENKUlvE_clEvENKUlvE_clEvEUlhhE_EESt5arrayIPcLm2EEEEviT0_T1_:
.text._ZN2at6native29vectorized_elementwise_kernelILi4ENS0_13BUnaryFunctorIhhhZZZNS0_15binary_internal21div_trunc_kernel_cudaERNS_18TensorIteratorBaseEENKUlvE_clEvENKUlvE_clEvEUlhhE_EESt5arrayIPcLm2EEEEviT0_T1_:
        /* <DEDUP_REMOVED lines=18> */
[----:B------:R-:W3:Y:S01]  /*0120*/  LDG.E R12, desc[UR8][R8.64+0x200] ;  /* 0x00020008080c7981 */ /* 0x000ee2000c1e1900 */
[----:B------:R-:W-:Y:S01]  /*0130*/  UIADD3 UR4, UP0, UR4, UR6, URZ ;  /* 0x0000000604047290 */ /* 0x000fe2000ff1e03f */
[----:B------:R-:W-:-:S03]  /*0140*/  MOV R2, 0x230 ;  /* 0x0000023000027802 */ /* 0x000fc60000000f00 */
[----:B------:R-:W-:Y:S02]  /*0150*/  UIADD3.X UR5, URZ, UR7, URZ, UP0, !UPT ;  /* 0x000000073f057290 */ /* 0x000fe400087fe43f */
[----:B------:R-:W-:-:S04]  /*0160*/  IMAD.U32 R4, RZ, RZ, UR4 ;  /* 0x00000004ff047e24 */ /* 0x000fc8000f8e00ff */
[----:B------:R-:W-:Y:S02]  /*0170*/  IMAD.U32 R5, RZ, RZ, UR5 ;  /* 0x00000005ff057e24 */ /* 0x000fe4000f8e00ff */
[----:B------:R-:W-:-:S04]  /*0180*/  IMAD.WIDE R4, R3, 0x4, R4 ;  /* 0x0000000403047825 */ /* 0x000fc800078e0204 */
[----:B------:R-:W-:Y:S01]  /*0190*/  IMAD.U32 R3, RZ, RZ, UR10 ;  /* 0x0000000aff037e24 */ /* 0x000fe2000f8e00ff */
[C---:B--2---:R-:W-:Y:S02]  /*01a0*/  PRMT R6, R14.reuse, 0x7770, RZ ;  /* 0x000077700e067816 */ /* 0x044fe400000000ff */
[C---:B------:R-:W-:Y:S02]  /*01b0*/  PRMT R0, R14.reuse, 0x7771, RZ ;  /* 0x000077710e007816 */ /* 0x040fe400000000ff */
[----:B------:R-:W-:Y:S02]  /*01c0*/  PRMT R15, R14, 0x7772, RZ ;  /* 0x000077720e0f7816 */ /* 0x000fe400000000ff */
[C---:B---3--:R-:W-:Y:S02]  /*01d0*/  PRMT R9, R12.reuse, 0x7770, RZ ;  /* 0x000077700c097816 */ /* 0x048fe400000000ff */
[C---:B------:R-:W-:Y:S02]  /*01e0*/  PRMT R10, R12.reuse, 0x7771, RZ ;  /* 0x000077710c0a7816 */ /* 0x040fe400000000ff */
[----:B------:R-:W-:-:S02]  /*01f0*/  PRMT R11, R12, 0x7772, RZ ;  /* 0x000077720c0b7816 */ /* 0x000fc400000000ff */
[----:B------:R-:W-:Y:S02]  /*0200*/  PRMT R14, R14, 0x7773, RZ ;  /* 0x000077730e0e7816 */ /* 0x000fe400000000ff */
[----:B------:R-:W-:-:S07]  /*0210*/  PRMT R12, R12, 0x7773, RZ ;  /* 0x000077730c0c7816 */ /* 0x000fce00000000ff */
[----:B------:R-:W-:Y:S05]  /*0220*/  CALL.REL.NOINC `($__internal_54_$__cuda_sm20_div_u16) ;  /* 0x0000000c00f47944 */ /* 0x000fea0003c00000 */
[----:B------:R-:W-:Y:S01]  /*0230*/  IMAD.MOV.U32 R13, RZ, RZ, R7 ;  /* 0x000000ffff0d7224 */ /* 0x000fe200078e0007 */
[----:B------:R-:W-:Y:S01]  /*0240*/  MOV R2, 0x280 ;  /* 0x0000028000027802 */ /* 0x000fe20000000f00 */
[----:B------:R-:W-:Y:S02]  /*0250*/  IMAD.MOV.U32 R14, RZ, RZ, R15 ;  /* 0x000000ffff0e7224 */ /* 0x000fe400078e000f */
[----:B------:R-:W-:-:S07]  /*0260*/  IMAD.U32 R3, RZ, RZ, UR10 ;  /* 0x0000000aff037e24 */ /* 0x000fce000f8e00ff */
[----:B------:R-:W-:Y:S05]  /*0270*/  CALL.REL.NOINC `($__internal_54_$__cuda_sm20_div_u16) ;  /* 0x0000000c00e07944 */ /* 0x000fea0003c00000 */
[----:B------:R-:W-:Y:S01]  /*0280*/  IMAD.MOV.U32 R15, RZ, RZ, R7 ;  /* 0x000000ffff0f7224 */ /* 0x000fe200078e0007 */
[----:B------:R-:W-:Y:S01]  /*0290*/  MOV R2, 0x2d0 ;  /* 0x000002d000027802 */ /* 0x000fe20000000f00 */
[----:B------:R-:W-:Y:S02]  /*02a0*/  IMAD.MOV.U32 R14, RZ, RZ, R0 ;  /* 0x000000ffff0e7224 */ /* 0x000fe400078e0000 */
[----:B------:R-:W-:-:S07]  /*02b0*/  IMAD.U32 R3, RZ, RZ, UR10 ;  /* 0x0000000aff037e24 */ /* 0x000fce000f8e00ff */
[----:B------:R-:W-:Y:S05]  /*02c0*/  CALL.REL.NOINC `($__internal_54_$__cuda_sm20_div_u16) ;  /* 0x0000000c00cc7944 */ /* 0x000fea0003c00000 */
[----:B------:R-:W-:Y:S01]  /*02d0*/  MOV R0, R7 ;  /* 0x0000000700007202 */ /* 0x000fe20000000f00 */
[----:B------:R-:W-:Y:S01]  /*02e0*/  IMAD.MOV.U32 R14, RZ, RZ, R6 ;  /* 0x000000ffff0e7224 */ /* 0x000fe200078e0006 */
[----:B------:R-:W-:Y:S01]  /*02f0*/  MOV R2, 0x320 ;  /* 0x0000032000027802 */ /* 0x000fe20000000f00 */
[----:B------:R-:W-:-:S07]  /*0300*/  IMAD.U32 R3, RZ, RZ, UR10 ;  /* 0x0000000aff037e24 */ /* 0x000fce000f8e00ff */
[----:B------:R-:W-:Y:S05]  /*0310*/  CALL.REL.NOINC `($__internal_54_$__cuda_sm20_div_u16) ;  /* 0x0000000c00b87944 */ /* 0x000fea0003c00000 */
[----:B------:R-:W-:Y:S01]  /*0320*/  PRMT R0, R0, 0x7604, R7 ;  /* 0x0000760400007816 */ /* 0x000fe20000000007 */
[----:B------:R-:W-:Y:S01]  /*0330*/  IMAD.MOV.U32 R14, RZ, RZ, R12 ;  /* 0x000000ffff0e7224 */ /* 0x000fe200078e000c */
[----:B------:R-:W-:Y:S01]  /*0340*/  MOV R2, 0x3a0 ;  /* 0x000003a000027802 */ /* 0x000fe20000000f00 */
[----:B------:R-:W-:Y:S01]  /*0350*/  IMAD.U32 R3, RZ, RZ, UR10 ;  /* 0x0000000aff037e24 */ /* 0x000fe2000f8e00ff */
[----:B------:R-:W-:-:S04]  /*0360*/  PRMT R0, R15, 0x7054, R0 ;  /* 0x000070540f007816 */ /* 0x000fc80000000000 */
[----:B------:R-:W-:-:S05]  /*0370*/  PRMT R13, R13, 0x654, R0 ;  /* 0x000006540d0d7816 */ /* 0x000fca0000000000 */
[----:B------:R0:W-:Y:S02]  /*0380*/  STG.E desc[UR8][R4.64], R13 ;  /* 0x0000000d04007986 */ /* 0x0001e4000c101908 */
[----:B0-----:R-:W-:Y:S05]  /*0390*/  CALL.REL.NOINC `($__internal_54_$__cuda_sm20_div_u16) ;  /* 0x0000000c00987944 */ /* 0x001fea0003c00000 */
        /* <DEDUP_REMOVED lines=15> */
[----:B------:R-:W-:-:S04]  /*0490*/  PRMT R3, R10, 0x7604, R7 ;  /* 0x000076040a037816 */ /* 0x000fc80000000007 */
[----:B------:R-:W-:-:S04]  /*04a0*/  PRMT R3, R6, 0x7054, R3 ;  /* 0x0000705406037816 */ /* 0x000fc80000000003 */
[----:B------:R-:W-:-:S05]  /*04b0*/  PRMT R3, R0, 0x654, R3 ;  /* 0x0000065400037816 */ /* 0x000fca0000000003 */
[----:B------:R-:W-:Y:S01]  /*04c0*/  STG.E desc[UR8][R4.64+0x200], R3 ;  /* 0x0002000304007986 */ /* 0x000fe2000c101908 */
[----:B------:R-:W-:Y:S05]  /*04d0*/  EXIT ;  /* 0x000000000000794d */ /* 0x000fea0003800000 */
.L_x_21986:
        /* <DEDUP_REMOVED lines=22> */
[----:B------:R-:W-:Y:S01]  /*0640*/  @!P2 IADD3 R20, R20, 0x80, RZ ;  /* 0x000000801414a810 */ /* 0x000fe20007ffe0ff */
[----:B------:R-:W2:Y:S03]  /*0650*/  @!P2 LDC.64 R18, c[0x0][0x220] ;  /* 0x00008800ff12ab82 */ /* 0x000ea60000000a00 */
[----:B------:R-:W-:-:S13]  /*0660*/  ISETP.GE.AND P3, PT, R20, R11, PT ;  /* 0x0000000b1400720c */ /* 0x000fda0003f66270 */
[C---:B------:R-:W-:Y:S02]  /*0670*/  @!P3 VIADD R15, R20.reuse, UR4 ;  /* 0x00000004140fbc36 */ /* 0x040fe40008000000 */
[----:B------:R-:W-:-:S05]  /*0680*/  @!P3 VIADD R20, R20, 0x80 ;  /* 0x000000801414b836 */ /* 0x000fca0000000000 */
[----:B------:R-:W-:-:S13]  /*0690*/  ISETP.GE.AND P4, PT, R20, R11, PT ;  /* 0x0000000b1400720c */ /* 0x000fda0003f86270 */
[C---:B------:R-:W-:Y:S01]  /*06a0*/  @!P4 VIADD R25, R20.reuse, UR4 ;  /* 0x000000041419cc36 */ /* 0x040fe20008000000 */
[----:B0-----:R-:W-:Y:S01]  /*06b0*/  @!P1 IADD3 R22, P6, R9, R22, RZ ;  /* 0x0000001609169210 */ /* 0x001fe20007fde0ff */
[----:B------:R-:W-:Y:S01]  /*06c0*/  @!P4 VIADD R20, R20, 0x80 ;  /* 0x000000801414c836 */ /* 0x000fe20000000000 */
[----:B------:R-:W0:Y:S04]  /*06d0*/  @!P3 LDC.64 R8, c[0x0][0x220] ;  /* 0x00008800ff08bb82 */ /* 0x000e280000000a00 */
[C---:B------:R-:W-:Y:S01]  /*06e0*/  ISETP.GE.AND P5, PT, R20.reuse, R11, PT ;  /* 0x0000000b1400720c */ /* 0x040fe20003fa6270 */
[----:B------:R-:W-:Y:S01]  /*06f0*/  @!P1 IMAD.X R23, RZ, RZ, R23, P6 ;  /* 0x000000ffff179224 */ /* 0x000fe200030e0617 */
[----:B------:R-:W-:Y:S02]  /*0700*/  PRMT R10, RZ, 0x7610, R10 ;  /* 0x00007610ff0a7816 */ /* 0x000fe4000000000a */
[----:B------:R-:W3:Y:S04]  /*0710*/  @!P4 LDC.64 R4, c[0x0][0x220] ;  /* 0x00008800ff04cb82 */ /* 0x000ee80000000a00 */
[----:B------:R4:W5:Y:S05]  /*0720*/  @!P1 LDG.E.U8 R10, desc[UR8][R22.64] ;  /* 0x00000008160a9981 */ /* 0x00096a000c1e1100 */
[C---:B------:R-:W-:Y:S01]  /*0730*/  @!P5 VIADD R21, R20.reuse, UR4 ;  /* 0x000000041415dc36 */ /* 0x040fe20008000000 */
[----:B------:R-:W3:Y:S01]  /*0740*/  @!P5 LDC.64 R6, c[0x0][0x220] ;  /* 0x00008800ff06db82 */ /* 0x000ee20000000a00 */
[----:B------:R-:W-:-:S05]  /*0750*/  @!P5 VIADD R20, R20, 0x80 ;  /* 0x000000801414d836 */ /* 0x000fca0000000000 */
[----:B------:R-:W-:Y:S02]  /*0760*/  ISETP.GE.AND P6, PT, R20, R11, PT ;  /* 0x0000000b1400720c */ /* 0x000fe40003fc6270 */
[----:B--2---:R-:W-:-:S11]  /*0770*/  @!P2 IADD3 R18, P1, R27, R18, RZ ;  /* 0x000000121b12a210 */ /* 0x004fd60007f3e0ff */
[----:B-1----:R-:W1:Y:S01]  /*0780*/  @!P6 LDC.64 R2, c[0x0][0x220] ;  /* 0x00008800ff02eb82 */ /* 0x002e620000000a00 */
[----:B------:R-:W-:Y:S01]  /*0790*/  @!P2 IMAD.X R19, RZ, RZ, R19, P1 ;  /* 0x000000ffff13a224 */ /* 0x000fe200008e0613 */
[----:B0-----:R-:W-:Y:S02]  /*07a0*/  @!P3 IADD3 R8, P1, R15, R8, RZ ;  /* 0x000000080f08b210 */ /* 0x001fe40007f3e0ff */
[----:B------:R-:W-:Y:S02]  /*07b0*/  PRMT R0, RZ, 0x7610, R0 ;  /* 0x00007610ff007816 */ /* 0x000fe40000000000 */
[----:B------:R-:W-:Y:S01]  /*07c0*/  PRMT R15, RZ, 0x7610, R15 ;  /* 0x00007610ff0f7816 */ /* 0x000fe2000000000f */
[----:B----4-:R-:W-:Y:S01]  /*07d0*/  @!P6 VIADD R23, R20, UR4 ;  /* 0x000000041417ec36 */ /* 0x010fe20008000000 */
[----:B------:R-:W-:Y:S02]  /*07e0*/  @!P3 IADD3.X R9, RZ, R9, RZ, P1, !PT ;  /* 0x00000009ff09b210 */ /* 0x000fe40000ffe4ff */
[----:B------:R-:W-:Y:S01]  /*07f0*/  PRMT R14, RZ, 0x7610, R14 ;  /* 0x00007610ff0e7816 */ /* 0x000fe2000000000e */
[----:B------:R0:W5:Y:S01]  /*0800*/  @!P2 LDG.E.U8 R0, desc[UR8][R18.64] ;  /* 0x000000081200a981 */ /* 0x000162000c1e1100 */
[----:B---3--:R-:W-:-:S02]  /*0810*/  @!P4 IADD3 R4, P2, R25, R4, RZ ;  /* 0x000000041904c210 */ /* 0x008fc40007f5e0ff */
[----:B------:R-:W-:Y:S01]  /*0820*/  @!P5 IADD3 R6, P1, R21, R6, RZ ;  /* 0x000000061506d210 */ /* 0x000fe20007f3e0ff */
[----:B------:R-:W5:Y:S02]  /*0830*/  @!P3 LDG.E.U8 R15, desc[UR8][R8.64] ;  /* 0x00000008080fb981 */ /* 0x000f64000c1e1100 */
[----:B------:R-:W-:Y:S02]  /*0840*/  @!P4 IMAD.X R5, RZ, RZ, R5, P2 ;  /* 0x000000ffff05c224 */ /* 0x000fe400010e0605 */
[----:B------:R2:W5:Y:S01]  /*0850*/  @!P0 LDG.E.U8 R14, desc[UR8][R16.64] ;  /* 0x00000008100e8981 */ /* 0x000562000c1e1100 */
[----:B-1----:R-:W-:Y:S01]  /*0860*/  @!P6 IADD3 R2, P3, R23, R2, RZ ;  /* 0x000000021702e210 */ /* 0x002fe20007f7e0ff */
[----:B------:R-:W-:Y:S01]  /*0870*/  @!P5 IMAD.X R7, RZ, RZ, R7, P1 ;  /* 0x000000ffff07d224 */ /* 0x000fe200008e0607 */
[----:B0-----:R-:W-:Y:S02]  /*0880*/  PRMT R18, RZ, 0x7610, R18 ;  /* 0x00007610ff127816 */ /* 0x001fe40000000012 */
[----:B--2---:R-:W-:Y:S01]  /*0890*/  PRMT R16, RZ, 0x7610, R16 ;  /* 0x00007610ff107816 */ /* 0x004fe20000000010 */
[----:B------:R-:W-:Y:S01]  /*08a0*/  @!P6 IMAD.X R3, RZ, RZ, R3, P3 ;  /* 0x000000ffff03e224 */ /* 0x000fe200018e0603 */
[----:B------:R-:W-:-:S04]  /*08b0*/  PRMT R17, RZ, 0x7610, R17 ;  /* 0x00007610ff117816 */ /* 0x000fc80000000011 */
        /* <DEDUP_REMOVED lines=8> */
[----:B------:R-:W-:Y:S05]  /*0940*/  CALL.REL.NOINC `($__internal_54_$__cuda_sm20_div_u16) ;  /* 0x00000008002c7944 */ /* 0x000fea0003c00000 */
[----:B------:R-:W-:-:S07]  /*0950*/  IMAD.MOV.U32 R4, RZ, RZ, R7 ;  /* 0x000000ffff047224 */ /* 0x000fce00078e0007 */
.L_x_21988:
[----:B------:R-:W-:Y:S05]  /*0960*/  BSYNC B0 ;  /* 0x0000000000007941 */ /* 0x000fea0003800000 */
.L_x_21987:
[----:B0-----:R-:W-:Y:S01]  /*0970*/  VIADD R2, R12, 0x80 ;  /* 0x000000800c027836 */ /* 0x001fe20000000000 */
[----:B------:R-:W-:Y:S04]  /*0980*/  BSSY B0, `(.L_x_21989) ;  /* 0x0000008000007945 */ /* 0x000fe80003800000 */
[----:B------:R-:W-:-:S13]  /*0990*/  ISETP.GE.AND P1, PT, R2, R11, PT ;  /* 0x0000000b0200720c */ /* 0x000fda0003f26270 */
[----:B------:R-:W-:Y:S05]  /*09a0*/  @P1 BRA `(.L_x_21990) ;  /* 0x0000000000141947 */ /* 0x000fea0003800000 */
[----:B-----5:R-:W-:Y:S01]  /*09b0*/  LOP3.LUT R14, R13, 0xff, RZ, 0xc0, !PT ;  /* 0x000000ff0d0e7812 */ /* 0x020fe200078ec0ff */
[----:B------:R-:W-:Y:S01]  /*09c0*/  IMAD.U32 R3, RZ, RZ, UR10 ;  /* 0x0000000aff037e24 */ /* 0x000fe2000f8e00ff */
[----:B------:R-:W-:-:S07]  /*09d0*/  MOV R2, 0x9f0 ;  /* 0x000009f000027802 */ /* 0x000fce0000000f00 */
[----:B------:R-:W-:Y:S05]  /*09e0*/  CALL.REL.NOINC `($__internal_54_$__cuda_sm20_div_u16) ;  /* 0x0000000800047944 */ /* 0x000fea0003c00000 */
[----:B------:R-:W-:-:S07]  /*09f0*/  IMAD.MOV.U32 R5, RZ, RZ, R7 ;  /* 0x000000ffff057224 */ /* 0x000fce00078e0007 */
.L_x_21990:
[----:B------:R-:W-:Y:S05]  /*0a00*/  BSYNC B0 ;  /* 0x0000000000007941 */ /* 0x000fea0003800000 */
.L_x_21989:
[----:B------:R-:W-:Y:S01]  /*0a10*/  VIADD R2, R12, 0x100 ;  /* 0x000001000c027836 */ /* 0x000fe20000000000 */
[----:B------:R-:W-:Y:S04]  /*0a20*/  BSSY B0, `(.L_x_21991) ;  /* 0x0000008000007945 */ /* 0x000fe80003800000 */
[----:B------:R-:W-:-:S13]  /*0a30*/  ISETP.GE.AND P1, PT, R2, R11, PT ;  /* 0x0000000b0200720c */ /* 0x000fda0003f26270 */
[----:B------:R-:W-:Y:S05]  /*0a40*/  @P1 BRA `(.L_x_21992) ;  /* 0x0000000000141947 */ /* 0x000fea0003800000 */
[----:B-----5:R-:W-:Y:S02]  /*0a50*/  LOP3.LUT R14, R10, 0xff, RZ, 0xc0, !PT ;  /* 0x000000ff0a0e7812 */ /* 0x020fe400078ec0ff */
[----:B------:R-:W-:Y:S02]  /*0a60*/  MOV R3, UR10 ;  /* 0x0000000a00037c02 */ /* 0x000fe40008000f00 */
[----:B------:R-:W-:-:S07]  /*0a70*/  MOV R2, 0xa90 ;  /* 0x00000a9000027802 */ /* 0x000fce0000000f00 */
[----:B------:R-:W-:Y:S05]  /*0a80*/  CALL.REL.NOINC `($__internal_54_$__cuda_sm20_div_u16) ;  /* 0x0000000400dc7944 */ /* 0x000fea0003c00000 */
[----:B------:R-:W-:-:S07]  /*0a90*/  IMAD.MOV.U32 R6, RZ, RZ, R7 ;  /* 0x000000ffff067224 */ /* 0x000fce00078e0007 */
.L_x_21992:
[----:B------:R-:W-:Y:S05]  /*0aa0*/  BSYNC B0 ;  /* 0x0000000000007941 */ /* 0x000fea0003800000 */
.L_x_21991:
[----:B------:R-:W-:Y:S01]  /*0ab0*/  VIADD R2, R12, 0x180 ;  /* 0x000001800c027836 */ /* 0x000fe20000000000 */
        /* <DEDUP_REMOVED lines=8> */
.L_x_21994:
[----:B------:R-:W-:Y:S05]  /*0b40*/  BSYNC B0 ;  /* 0x0000000000007941 */ /* 0x000fea0003800000 */
.L_x_21993:
        /* <DEDUP_REMOVED lines=9> */
.L_x_21996:
[----:B------:R-:W-:Y:S05]  /*0be0*/  BSYNC B0 ;  /* 0x0000000000007941 */ /* 0x000fea0003800000 */
.L_x_21995:
        /* <DEDUP_REMOVED lines=9> */
.L_x_21998:
[----:B------:R-:W-:Y:S05]  /*0c80*/  BSYNC B0 ;  /* 0x0000000000007941 */ /* 0x000fea0003800000 */
.L_x_21997:
[----:B------:R-:W-:Y:S01]  /*0c90*/  IADD3 R2, R12, 0x300, RZ ;  /* 0x000003000c027810 */ /* 0x000fe20007ffe0ff */
[----:B------:R-:W-:Y:S03]  /*0ca0*/  BSSY B0, `(.L_x_21999) ;  /* 0x0000008000007945 */ /* 0x000fe60003800000 */
[----:B------:R-:W-:-:S13]  /*0cb0*/  ISETP.GE.AND P1, PT, R2, R11, PT ;  /* 0x0000000b0200720c */ /* 0x000fda0003f26270 */
[----:B------:R-:W-:Y:S05]  /*0cc0*/  @P1 BRA `(.L_x_22000) ;  /* 0x0000000000141947 */ /* 0x000fea0003800000 */
[----:B-----5:R-:W-:Y:S01]  /*0cd0*/  LOP3.LUT R14, R17, 0xff, RZ, 0xc0, !PT ;  /* 0x000000ff110e7812 */ /* 0x020fe200078ec0ff */
[----:B------:R-:W-:Y:S01]  /*0ce0*/  IMAD.U32 R3, RZ, RZ, UR10 ;  /* 0x0000000aff037e24 */ /* 0x000fe2000f8e00ff */
[----:B------:R-:W-:-:S07]  /*0cf0*/  MOV R2, 0xd10 ;  /* 0x00000d1000027802 */ /* 0x000fce0000000f00 */
[----:B------:R-:W-:Y:S05]  /*0d00*/  CALL.REL.NOINC `($__internal_54_$__cuda_sm20_div_u16) ;  /* 0x00000004003c7944 */ /* 0x000fea0003c00000 */
[----:B------:R-:W-:-:S07]  /*0d10*/  IMAD.MOV.U32 R13, RZ, RZ, R7 ;  /* 0x000000ffff0d7224 */ /* 0x000fce00078e0007 */
.L_x_22000:
[----:B------:R-:W-:Y:S05]  /*0d20*/  BSYNC B0 ;  /* 0x0000000000007941 */ /* 0x000fea0003800000 */
.L_x_21999:
        /* <DEDUP_REMOVED lines=8> */
.L_x_22002:
[----:B------:R-:W-:Y:S05]  /*0db0*/  BSYNC B0 ;  /* 0x0000000000007941 */ /* 0x000fea0003800000 */
.L_x_22001:
        /* <DEDUP_REMOVED lines=25> */
.L_x_22005:
        /* <DEDUP_REMOVED lines=8> */
.L_x_22006:
        /* <DEDUP_REMOVED lines=8> */
.L_x_22007:
        /* <DEDUP_REMOVED lines=9> */
.L_x_22008:
[----:B------:R-:W-:Y:S05]  /*10e0*/  BSYNC B1 ;  /* 0x0000000000017941 */ /* 0x000fea0003800000 */
.L_x_22004:
[----:B------:R-:W-:-:S13]  /*10f0*/  ISETP.GE.AND P0, PT, R12, R11, PT ;  /* 0x0000000b0c00720c */ /* 0x000fda0003f06270 */
[----:B0-----:R-:W0:Y:S01]  /*1100*/  @!P0 LDC.64 R4, c[0x0][0x218] ;  /* 0x00008600ff048b82 */ /* 0x001e220000000a00 */
[C---:B-12---:R-:W-:Y:S02]  /*1110*/  @!P0 VIADD R3, R12.reuse, UR4 ;  /* 0x000000040c038c36 */ /* 0x046fe40008000000 */
[----:B------:R-:W-:-:S03]  /*1120*/  @!P0 VIADD R12, R12, 0x80 ;  /* 0x000000800c0c8836 */ /* 0x000fc60000000000 */
[----:B0-----:R-:W-:-:S05]  /*1130*/  @!P0 IADD3 R2, P1, R3, R4, RZ ;  /* 0x0000000403028210 */ /* 0x001fca0007f3e0ff */
[----:B------:R-:W-:-:S05]  /*1140*/  @!P0 IMAD.X R3, RZ, RZ, R5, P1 ;  /* 0x000000ffff038224 */ /* 0x000fca00008e0605 */
[----:B------:R2:W-:Y:S03]  /*1150*/  @!P0 STG.E.U8 desc[UR8][R2.64], R13 ;  /* 0x0000000d02008986 */ /* 0x0005e6000c101108 */
.L_x_22009:
[----:B------:R-:W-:Y:S05]  /*1160*/  BSYNC B0 ;  /* 0x0000000000007941 */ /* 0x000fea0003800000 */
.L_x_22003:
        /* <DEDUP_REMOVED lines=9> */
        .weak           $__internal_54_$__cuda_sm20_div_u16
        .type           $__internal_54_$__cuda_sm20_div_u16,@function
        .size           $__internal_54_$__cuda_sm20_div_u16,(.L_x_22751 - $__internal_54_$__cuda_sm20_div_u16)
$__internal_54_$__cuda_sm20_div_u16:
        /* <DEDUP_REMOVED lines=17> */
[----:B------:R-:W-:Y:S06]  /*1310*/  RET.REL.NODEC R2 `(_ZN2at6native29vectorized_elementwise_kernelILi4ENS0_13BUnaryFunctorIhhhZZZNS0_15binary_internal21div_trunc_kernel_cudaERNS_18TensorIteratorBaseEENKUlvE_clEvENKUlvE_clEvEUlhhE_EESt5arrayIPcLm2EEEEviT0_T1_) ;  /* 0xffffffec02387950 */ /* 0x000fec0003c3ffff */
.L_x_22010:
        /* <DEDUP_REMOVED lines=14> */
.L_x_22751:


//--------------------- .text._ZN2at6native29vectorized_elementwise_kernelILi8ENS0_13BUnaryFunctorIhhhZZZNS0_15binary_internal21div_trunc_kernel_cudaERNS_18TensorIteratorBaseEENKUlvE_clEvENKUlvE_clEvEUlhhE_EESt5arrayIPcLm2EEEEviT0_T1_ --------------------------
	.section	.text._ZN2at6native29vectorized_elementwise_kernelILi8ENS0_13BUnaryFunctorIhhhZZZNS0_15binary_internal21div_trunc_kernel_cudaERNS_18TensorIteratorBaseEENKUlvE_clEvENKUlvE_clEvEUlhhE_EESt5arrayIPcLm2EEEEviT0_T1_,"ax",@progbits
	.align	128
        .global         _ZN2at6native29vectorized_elementwise_kernelILi8ENS0_13BUnaryFunctorIhhhZZZNS0_15binary_internal21div_trunc_kernel_cudaERNS_18TensorIteratorBaseEENKUlvE_clEvENKUlvE_clEvEUlhhE_EESt5arrayIPcLm2EEEEviT0_T1_
        .type           _ZN2at6native29vectorized_elementwise_kernelILi8ENS0_13BUnaryFunctorIhhhZZZNS0_15binary_internal21div_trunc_kernel_cudaERNS_18TensorIteratorBaseEENKUlvE_clEvENKUlvE_clEvEUlhhE_EESt5arrayIPcLm2EEEEviT0_T1_,@function
        .size           _ZN2at6native29vectorized_elementwise_kernelILi8ENS0_13BUnaryFunctorIhhhZZZNS0_15binary_internal21div_trunc_kernel_cudaERNS_18TensorIteratorBaseEENKUlvE_clEvENKUlvE_clEvEUlhhE_EESt5arrayIPcLm2EEEEviT0_T1_,(.L_x_22752 - _ZN2at6native29vectorized_elementwise_kernelILi8ENS0_13BUnaryFunctorIhhhZZZNS0_15binary_internal21div_trunc_kernel_cudaERNS_18TensorIteratorBaseEENKUlvE_clEvENKUlvE_clEvEUlhhE_EESt5arrayIPcLm2EEEEviT0_T1_)
        .other          _ZN2at6native29vectorized_elementwise_kernelILi8ENS0_13BUnaryFunctorIhhhZZZNS0_15binary_internal21div_trunc_kernel_cudaERNS_18TensorIteratorBaseEENKUlvE_clEvENKUlvE_clEvEUlhhE_EESt5arrayIPcLm2EEEEviT0_T1_,@"STO_CUDA_ENTRY STV_DEFAULT"
_ZN2at6native29vectorized_elementwise_kernelILi8ENS0_13BUnaryFunctorIhhhZZZNS0_15binary_internal21div_trunc_kernel_cudaERNS_18TensorIteratorBaseEENKUlvE_clEvENKUlvE_clEvEUlhhE_EESt5arrayIPcLm2EEEEviT0_T1_:
.text._ZN2at6native29vectorized_elementwise_kernelILi8ENS0_13BUnaryFunctorIhhhZZZNS0_15binary_internal21div_trunc_kernel_cudaERNS_18TensorIteratorBaseEENKUlvE_clEvENKUlvE_clEvEUlhhE_EESt5arrayIPcLm2EEEEviT0_T1_:
        /* <DEDUP_REMOVED lines=19> */
[----:B------:R-:W-:Y:S02]  /*0130*/  UIADD3.X UR5, URZ, UR7, URZ, UP0, !UPT ;  /* 0x000000073f057290 */ /* 0x000fe400087fe43f */
[----:B------:R-:W-:-:S04]  /*0140*/  IMAD.U32 R4, RZ, RZ, UR4 ;  /* 0x00000004ff047e24 */ /* 0x000fc8000f8e00ff */
[----:B------:R-:W-:Y:S02]  /*0150*/  IMAD.U32 R5, RZ, RZ, UR5 ;  /* 0x00000005ff057e24 */ /* 0x000fe4000f8e00ff */
[----:B------:R-:W-:Y:S01]  /*0160*/  IMAD.WIDE R4, R7, 0x8, R4 ;  /* 0x0000000807047825 */ /* 0x000fe200078e0204 */
[C---:B--2---:R-:W-:Y:S02]  /*0170*/  LOP3.LUT R10, R2.reuse, 0xffff, RZ, 0xc0, !PT ;  /* 0x0000ffff020a7812 */ /* 0x044fe400078ec0ff */
[C---:B------:R-:W-:Y:S02]  /*0180*/  PRMT R11, R2.reuse, 0x7632, R11 ;  /* 0x00007632020b7816 */ /* 0x040fe4000000000b */
[----:B------:R-:W-:Y:S02]  /*0190*/  PRMT R14, R2, 0x7732, RZ ;  /* 0x00007732020e7816 */ /* 0x000fe400000000ff */
[C---:B------:R-:W-:Y:S02]  /*01a0*/  LOP3.LUT R6, R3.reuse, 0xffff, RZ, 0xc0, !PT ;  /* 0x0000ffff03067812 */ /* 0x040fe400078ec0ff */
[----:B------:R-:W-:-:S02]  /*01b0*/  PRMT R0, R3, 0x7632, R0 ;  /* 0x0000763203007816 */ /* 0x000fc40000000000 */
[C---:B------:R-:W-:Y:S02]  /*01c0*/  PRMT R8, R3.reuse, 0x7732, RZ ;  /* 0x0000773203087816 */ /* 0x040fe400000000ff */
[----:B------:R-:W-:Y:S02]  /*01d0*/  LOP3.LUT R12, R2, 0xff, RZ, 0xc0, !PT ;  /* 0x000000ff020c7812 */ /* 0x000fe400078ec0ff */
[----:B------:R-:W-:Y:S01]  /*01e0*/  LOP3.LUT R7, R3, 0xff, RZ, 0xc0, !PT ;  /* 0x000000ff03077812 */ /* 0x000fe200078ec0ff */
[----:B------:R-:W-:Y:S01]  /*01f0*/  IMAD.U32 R3, RZ, RZ, UR10 ;  /* 0x0000000aff037e24 */ /* 0x000fe2000f8e00ff */
[----:B------:R-:W-:Y:S02]  /*0200*/  SHF.R.U32.HI R10, RZ, 0x8, R10 ;  /* 0x00000008ff0a7819 */ /* 0x000fe4000001160a */
[----:B------:R-:W-:Y:S02]  /*0210*/  LOP3.LUT R11, R11, 0xff, RZ, 0xc0, !PT ;  /* 0x000000ff0b0b7812 */ /* 0x000fe400078ec0ff */
[----:B------:R-:W-:-:S02]  /*0220*/  SHF.R.U32.HI R6, RZ, 0x8, R6 ;  /* 0x00000008ff067819 */ /* 0x000fc40000011606 */
[----:B------:R-:W-:Y:S02]  /*0230*/  LOP3.LUT R0, R0, 0xff, RZ, 0xc0, !PT ;  /* 0x000000ff00007812 */ /* 0x000fe400078ec0ff */
[----:B------:R-:W-:Y:S02]  /*0240*/  SHF.R.U32.HI R14, RZ, 0x8, R14 ;  /* 0x00000008ff0e7819 */ /* 0x000fe4000001160e */
[----:B------:R-:W-:Y:S02]  /*0250*/  SHF.R.U32.HI R8, RZ, 0x8, R8 ;  /* 0x00000008ff087819 */ /* 0x000fe40000011608 */
[----:B------:R-:W-:-:S07]  /*0260*/  MOV R2, 0x280 ;  /* 0x0000028000027802 */ /* 0x000fce0000000f00 */
[----:B------:R-:W-:Y:S05]  /*0270*/  CALL.REL.NOINC `($__internal_55_$__cuda_sm20_div_u16) ;  /* 0x0000000c00f87944 */ /* 0x000fea0003c00000 */
[----:B------:R-:W-:Y:S01]  /*0280*/  IMAD.MOV.U32 R9, RZ, RZ, R13 ;  /* 0x000000ffff097224 */ /* 0x000fe200078e000d */
[----:B------:R-:W-:Y:S01]  /*0290*/  LOP3.LUT R12, R10, 0xffff, RZ, 0xc0, !PT ;  /* 0x0000ffff0a0c7812 */ /* 0x000fe200078ec0ff */
[----:B------:R-:W-:Y:S01]  /*02a0*/  IMAD.U32 R3, RZ, RZ, UR10 ;  /* 0x0000000aff037e24 */ /* 0x000fe2000f8e00ff */
[----:B------:R-:W-:-:S07]  /*02b0*/  MOV R2, 0x2d0 ;  /* 0x000002d000027802 */ /* 0x000fce0000000f00 */
[----:B------:R-:W-:Y:S05]  /*02c0*/  CALL.REL.NOINC `($__internal_55_$__cuda_sm20_div_u16) ;  /* 0x0000000c00e47944 */ /* 0x000fea0003c00000 */
[----:B------:R-:W-:Y:S01]  /*02d0*/  IMAD.SHL.U32 R10, R13, 0x100, RZ ;  /* 0x000001000d0a7824 */ /* 0x000fe200078e00ff */
[----:B------:R-:W-:Y:S01]  /*02e0*/  MOV R2, 0x320 ;  /* 0x0000032000027802 */ /* 0x000fe20000000f00 */
[----:B------:R-:W-:Y:S02]  /*02f0*/  IMAD.MOV.U32 R12, RZ, RZ, R11 ;  /* 0x000000ffff0c7224 */ /* 0x000fe400078e000b */
[----:B------:R-:W-:-:S07]  /*0300*/  IMAD.U32 R3, RZ, RZ, UR10 ;  /* 0x0000000aff037e24 */ /* 0x000fce000f8e00ff */
        /* <DEDUP_REMOVED lines=35> */
.L_x_22011:
        /* <DEDUP_REMOVED lines=25> */
[----:B------:R-:W-:Y:S01]  /*06d0*/  @!P3 VIADD R27, R11, UR4 ;  /* 0x000000040b1bbc36 */ /* 0x000fe20008000000 */
[----:B0-----:R-:W-:Y:S01]  /*06e0*/  @!P1 IADD3 R22, P6, R13, R22, RZ ;  /* 0x000000160d169210 */ /* 0x001fe20007fde0ff */
[----:B------:R-:W-:Y:S01]  /*06f0*/  @!P3 VIADD R11, R11, 0x80 ;  /* 0x000000800b0bb836 */ /* 0x000fe20000000000 */
[----:B------:R-:W0:Y:S04]  /*0700*/  @!P3 LDC.64 R16, c[0x0][0x220] ;  /* 0x00008800ff10bb82 */ /* 0x000e280000000a00 */
[----:B------:R-:W-:-:S13]  /*0710*/  ISETP.GE.AND P4, PT, R11, R8, PT ;  /* 0x000000080b00720c */ /* 0x000fda0003f86270 */
[C---:B------:R-:W-:Y:S01]  /*0720*/  @!P4 VIADD R25, R11.reuse, UR4 ;  /* 0x000000040b19cc36 */ /* 0x040fe20008000000 */
[----:B------:R-:W3:Y:S01]  /*0730*/  @!P4 LDC.64 R12, c[0x0][0x220] ;  /* 0x00008800ff0ccb82 */ /* 0x000ee20000000a00 */
[----:B------:R-:W-:-:S05]  /*0740*/  @!P4 VIADD R11, R11, 0x80 ;  /* 0x000000800b0bc836 */ /* 0x000fca0000000000 */
[----:B------:R-:W-:Y:S01]  /*0750*/  ISETP.GE.AND P5, PT, R11, R8, PT ;  /* 0x000000080b00720c */ /* 0x000fe20003fa6270 */
[----:B------:R-:W-:-:S12]  /*0760*/  @!P1 IMAD.X R23, RZ, RZ, R23, P6 ;  /* 0x000000ffff179224 */ /* 0x000fd800030e0617 */
[C---:B------:R-:W-:Y:S01]  /*0770*/  @!P5 VIADD R19, R11.reuse, UR4 ;  /* 0x000000040b13dc36 */ /* 0x040fe20008000000 */
[----:B------:R-:W4:Y:S01]  /*0780*/  @!P5 LDC.64 R2, c[0x0][0x220] ;  /* 0x00008800ff02db82 */ /* 0x000f220000000a00 */
[----:B------:R-:W-:-:S05]  /*0790*/  @!P5 VIADD R11, R11, 0x80 ;  /* 0x000000800b0bd836 */ /* 0x000fca0000000000 */
[----:B------:R-:W-:Y:S02]  /*07a0*/  ISETP.GE.AND P6, PT, R11, R8, PT ;  /* 0x000000080b00720c */ /* 0x000fe40003fc6270 */
[----:B------:R-:W-:-:S06]  /*07b0*/  PRMT R7, RZ, 0x7610, R7 ;  /* 0x00007610ff077816 */ /* 0x000fcc0000000007 */
[----:B------:R-:W5:Y:S05]  /*07c0*/  @!P1 LDG.E.U8 R7, desc[UR8][R22.64] ;  /* 0x0000000816079981 */ /* 0x000f6a000c1e1100 */
[----:B-1----:R-:W1:Y:S01]  /*07d0*/  @!P6 LDC.64 R4, c[0x0][0x220] ;  /* 0x00008800ff04eb82 */ /* 0x002e620000000a00 */
[----:B--2---:R-:W-:-:S05]  /*07e0*/  @!P2 IADD3 R20, P1, R29, R20, RZ ;  /* 0x000000141d14a210 */ /* 0x004fca0007f3e0ff */
[----:B------:R-:W-:Y:S01]  /*07f0*/  @!P2 IMAD.X R21, RZ, RZ, R21, P1 ;  /* 0x000000ffff15a224 */ /* 0x000fe200008e0615 */
[----:B0-----:R-:W-:Y:S02]  /*0800*/  @!P3 IADD3 R16, P1, R27, R16, RZ ;  /* 0x000000101b10b210 */ /* 0x001fe40007f3e0ff */
[----:B------:R-:W-:Y:S02]  /*0810*/  PRMT R6, RZ, 0x7610, R6 ;  /* 0x00007610ff067816 */ /* 0x000fe40000000006 */
[----:B------:R-:W-:Y:S01]  /*0820*/  PRMT R0, RZ, 0x7610, R0 ;  /* 0x00007610ff007816 */ /* 0x000fe20000000000 */
[----:B------:R-:W-:Y:S02]  /*0830*/  @!P3 IMAD.X R17, RZ, RZ, R17, P1 ;  /* 0x000000ffff11b224 */ /* 0x000fe400008e0611 */
[----:B------:R-:W-:Y:S01]  /*0840*/  @!P6 VIADD R11, R11, UR4 ;  /* 0x000000040b0bec36 */ /* 0x000fe20008000000 */
[----:B------:R-:W-:Y:S01]  /*0850*/  PRMT R18, RZ, 0x7610, R18 ;  /* 0x00007610ff127816 */ /* 0x000fe20000000012 */
[----:B------:R-:W5:Y:S01]  /*0860*/  @!P2 LDG.E.U8 R6, desc[UR8][R20.64] ;  /* 0x000000081406a981 */ /* 0x000f62000c1e1100 */
[----:B---3--:R-:W-:-:S02]  /*0870*/  @!P4 IADD3 R12, P2, R25, R12, RZ ;  /* 0x0000000c190cc210 */ /* 0x008fc40007f5e0ff */
[----:B----4-:R-:W-:Y:S01]  /*0880*/  @!P5 IADD3 R2, P1, R19, R2, RZ ;  /* 0x000000021302d210 */ /* 0x010fe20007f3e0ff */
[----:B------:R-:W5:Y:S01]  /*0890*/  @!P3 LDG.E.U8 R0, desc[UR8][R16.64] ;  /* 0x000000081000b981 */ /* 0x000f62000c1e1100 */
[----:B-1----:R-:W-:-:S03]  /*08a0*/  @!P6 IADD3 R4, P3, R11, R4, RZ ;  /* 0x000000040b04e210 */ /* 0x002fc60007f7e0ff */
[----:B------:R0:W5:Y:S01]  /*08b0*/  @!P0 LDG.E.U8 R18, desc[UR8][R14.64] ;  /* 0x000000080e128981 */ /* 0x000162000c1e1100 */
[----:B------:R-:W-:Y:S01]  /*08c0*/  PRMT R11, RZ, 0x7610, R11 ;  /* 0x00007610ff0b7816 */ /* 0x000fe2000000000b */
[----:B------:R-:W-:Y:S02]  /*08d0*/  @!P4 IMAD.X R13, RZ, RZ, R13, P2 ;  /* 0x000000ffff0dc224 */ /* 0x000fe400010e060d */
[----:B------:R-:W-:Y:S02]  /*08e0*/  @!P5 IMAD.X R3, RZ, RZ, R3, P1 ;  /* 0x000000ffff03d224 */ /* 0x000fe400008e0603 */
[----:B------:R-:W-:Y:S01]  /*08f0*/  @!P6 IMAD.X R5, RZ, RZ, R5, P3 ;  /* 0x000000ffff05e224 */ /* 0x000fe200018e0605 */
[----:B------:R1:W5:Y:S01]  /*0900*/  @!P4 LDG.E.U8 R11, desc[UR8][R12.64] ;  /* 0x000000080c0bc981 */ /* 0x000362000c1e1100 */
[----:B0-----:R-:W-:Y:S02]  /*0910*/  PRMT R14, RZ, 0x7610, R14 ;  /* 0x00007610ff0e7816 */ /* 0x001fe4000000000e */
[----:B------:R-:W-:-:S04]  /*0920*/  PRMT R15, RZ, 0x7610, R15 ;  /* 0x00007610ff0f7816 */ /* 0x000fc8000000000f */
[----:B------:R1:W5:Y:S04]  /*0930*/  @!P5 LDG.E.U8 R14, desc[UR8][R2.64] ;  /* 0x00000008020ed981 */ /* 0x000368000c1e1100 */
[----:B------:R1:W5:Y:S01]  /*0940*/  @!P6 LDG.E.U8 R15, desc[UR8][R4.64] ;  /* 0x00000008040fe981 */ /* 0x000362000c1e1100 */
[----:B------:R-:W-:Y:S04]  /*0950*/  BSSY B0, `(.L_x_22012) ;  /* 0x0000007000007945 */ /* 0x000fe80003800000 */
[----:B------:R-:W-:Y:S05]  /*0960*/  @P0 BRA `(.L_x_22013) ;  /* 0x0000000000140947 */ /* 0x000fea0003800000 */
[----:B-1---5:R-:W-:Y:S02]  /*0970*/  LOP3.LUT R12, R18, 0xff, RZ, 0xc0, !PT ;  /* 0x000000ff120c7812 */ /* 0x022fe400078ec0ff */
[----:B------:R-:W-:Y:S02]  /*0980*/  MOV R3, UR10 ;  /* 0x0000000a00037c02 */ /* 0x000fe40008000f00 */
[----:B------:R-:W-:-:S07]  /*0990*/  MOV R2, 0x9b0 ;  /* 0x000009b000027802 */ /* 0x000fce0000000f00 */
[----:B------:R-:W-:Y:S05]  /*09a0*/  CALL.REL.NOINC `($__internal_55_$__cuda_sm20_div_u16) ;  /* 0x00000008002c7944 */ /* 0x000fea0003c00000 */
[----:B------:R-:W-:-:S07]  /*09b0*/  IMAD.MOV.U32 R4, RZ, RZ, R13 ;  /* 0x000000ffff047224 */ /* 0x000fce00078e000d */
.L_x_22013:
[----:B------:R-:W-:Y:S05]  /*09c0*/  BSYNC B0 ;  /* 0x0000000000007941 */ /* 0x000fea0003800000 */
.L_x_22012:
[----:B-1----:R-:W-:Y:S01]  /*09d0*/  VIADD R3, R9, 0x80 ;  /* 0x0000008009037836 */ /* 0x002fe20000000000 */
[----:B------:R-:W-:Y:S04]  /*09e0*/  BSSY B0, `(.L_x_22014) ;  /* 0x0000008000007945 */ /* 0x000fe80003800000 */
[----:B------:R-:W-:-:S13]  /*09f0*/  ISETP.GE.AND P1, PT, R3, R8, PT ;  /* 0x000000080300720c */ /* 0x000fda0003f26270 */
[----:B------:R-:W-:Y:S05]  /*0a00*/  @P1 BRA `(.L_x_22015) ;  /* 0x0000000000141947 */ /* 0x000fea0003800000 */
[----:B-----5:R-:W-:Y:S01]  /*0a10*/  LOP3.LUT R12, R10, 0xff, RZ, 0xc0, !PT ;  /* 0x000000ff0a0c7812 */ /* 0x020fe200078ec0ff */
[----:B------:R-:W-:Y:S01]  /*0a20*/  IMAD.U32 R3, RZ, RZ, UR10 ;  /* 0x0000000aff037e24 */ /* 0x000fe2000f8e00ff */
[----:B------:R-:W-:-:S07]  /*0a30*/  MOV R2, 0xa50 ;  /* 0x00000a5000027802 */ /* 0x000fce0000000f00 */
[----:B------:R-:W-:Y:S05]  /*0a40*/  CALL.REL.NOINC `($__internal_55_$__cuda_sm20_div_u16) ;  /* 0x0000000800047944 */ /* 0x000fea0003c00000 */
[----:B------:R-:W-:-:S07]  /*0a50*/  IMAD.MOV.U32 R5, RZ, RZ, R13 ;  /* 0x000000ffff057224 */ /* 0x000fce00078e000d */
.L_x_22015:
[----:B------:R-:W-:Y:S05]  /*0a60*/  BSYNC B0 ;  /* 0x0000000000007941 */ /* 0x000fea0003800000 */
.L_x_22014:
[----:B------:R-:W-:Y:S01]  /*0a70*/  VIADD R3, R9, 0x100 ;  /* 0x0000010009037836 */ /* 0x000fe20000000000 */
        /* <DEDUP_REMOVED lines=8> */
.L_x_22017:
[----:B------:R-:W-:Y:S05]  /*0b00*/  BSYNC B0 ;  /* 0x0000000000007941 */ /* 0x000fea0003800000 */
.L_x_22016:
        /* <DEDUP_REMOVED lines=9> */
.L_x_22019:
[----:B------:R-:W-:Y:S05]  /*0ba0*/  BSYNC B0 ;  /* 0x0000000000007941 */ /* 0x000fea0003800000 */
.L_x_22018:
        /* <DEDUP_REMOVED lines=9> */
.L_x_22021:
[----:B------:R-:W-:Y:S05]  /*0c40*/  BSYNC B0 ;  /* 0x0000000000007941 */ /* 0x000fea0003800000 */
.L_x_22020:
        /* <DEDUP_REMOVED lines=9> */
.L_x_22023:
[----:B------:R-:W-:Y:S05]  /*0ce0*/  BSYNC B0 ;  /* 0x0000000000007941 */ /* 0x000fea0003800000 */
.L_x_22022:
        /* <DEDUP_REMOVED lines=9> */
.L_x_22025:
[----:B------:R-:W-:Y:S05]  /*0d80*/  BSYNC B0 ;  /* 0x0000000000007941 */ /* 0x000fea0003800000 */
.L_x_22024:
        /* <DEDUP_REMOVED lines=8> */
.L_x_22027:
[----:B------:R-:W-:Y:S05]  /*0e10*/  BSYNC B0 ;  /* 0x0000000000007941 */ /* 0x000fea0003800000 */
.L_x_22026:
        /* <DEDUP_REMOVED lines=25> */
.L_x_22030:
        /* <DEDUP_REMOVED lines=8> */
.L_x_22031:
        /* <DEDUP_REMOVED lines=8> */
.L_x_22032:
        /* <DEDUP_REMOVED lines=9> */
.L_x_22033:
[----:B------:R-:W-:Y:S05]  /*1140*/  BSYNC B1 ;  /* 0x0000000000017941 */ /* 0x000fea0003800000 */
.L_x_22029:
[----:B------:R-:W-:-:S13]  /*1150*/  ISETP.GE.AND P0, PT, R9, R8, PT ;  /* 0x000000080900720c */ /* 0x000fda0003f06270 */
[----:B0-----:R-:W0:Y:S01]  /*1160*/  @!P0 LDC.64 R4, c[0x0][0x218] ;  /* 0x00008600ff048b82 */ /* 0x001e220000000a00 */
[C---:B-12---:R-:W-:Y:S02]  /*1170*/  @!P0 VIADD R3, R9.reuse, UR4 ;  /* 0x0000000409038c36 */ /* 0x046fe40008000000 */
[----:B------:R-:W-:-:S03]  /*1180*/  @!P0 VIADD R9, R9, 0x80 ;  /* 0x0000008009098836 */ /* 0x000fc60000000000 */
[----:B0-----:R-:W-:-:S05]  /*1190*/  @!P0 IADD3 R2, P1, R3, R4, RZ ;  /* 0x0000000403028210 */ /* 0x001fca0007f3e0ff */
[----:B------:R-:W-:-:S05]  /*11a0*/  @!P0 IMAD.X R3, RZ, RZ, R5, P1 ;  /* 0x000000ffff038224 */ /* 0x000fca00008e0605 */
[----:B------:R2:W-:Y:S03]  /*11b0*/  @!P0 STG.E.U8 desc[UR8][R2.64], R11 ;  /* 0x0000000b02008986 */ /* 0x0005e6000c101108 */
.L_x_22034:
[----:B------:R-:W-:Y:S05]  /*11c0*/  BSYNC B0 ;  /* 0x0000000000007941 */ /* 0x000fea0003800000 */
.L_x_22028:
        /* <DEDUP_REMOVED lines=9> */
        .weak           $__internal_55_$__cuda_sm20_div_u16
        .type           $__internal_55_$__cuda_sm20_div_u16,@function
        .size           $__internal_55_$__cuda_sm20_div_u16,(.L_x_22752 - $__internal_55_$__cuda_sm20_div_u16)
$__internal_55_$__cuda_sm20_div_u16:
        /* <DEDUP_REMOVED lines=17> */
[----:B------:R-:W-:Y:S06]  /*1370*/  RET.REL.NODEC R2 `(_ZN2at6native29vectorized_elementwise_kernelILi8ENS0_13BUnaryFunctorIhhhZZZNS0_15binary_internal21div_trunc_kernel_cudaERNS_18TensorIteratorBaseEENKUlvE_clEvENKUlvE_clEvEUlhhE_EESt5arrayIPcLm2EEEEviT0_T1_) ;  /* 0xffffffec02207950 */ /* 0x000fec0003c3ffff */
.L_x_22035:
        /* <DEDUP_REMOVED lines=16> */
.L_x_22752:


//--------------------- .text._ZN2at6native18elementwise_kernelILi128ELi4EZNS0_15gpu_kernel_implINS0_13AUnaryFunctorIhhhZZZNS0_15binary_internal21div_trunc_kernel_cudaERNS_18TensorIteratorBaseEENKUlvE_clEvENKUlvE_clEvEUlhhE_EEEEvS6_RKT_EUliE_EEviT1_ --------------------------
	.section	.text._ZN2at6native18elementwise_kernelILi128ELi4EZNS0_15gpu_kernel_implINS0_13AUnaryFunctorIhhhZZZNS0_15binary_internal21div_trunc_kernel_cudaERNS_18TensorIteratorBaseEENKUlvE_clEvENKUlvE_clEvEUlhhE_EEEEvS6_RKT_EUliE_EEviT1_,"ax",@progbits
	.align	128
        .global         _ZN2at6native18elementwise_kernelILi128ELi4EZNS0_15gpu_kernel_implINS0_13AUnaryFunctorIhhhZZZNS0_15binary_internal21div_trunc_kernel_cudaERNS_18TensorIteratorBaseEENKUlvE_clEvENKUlvE_clEvEUlhhE_EEEEvS6_RKT_EUliE_EEviT1_
        .type           _ZN2at6native18elementwise_kernelILi128ELi4EZNS0_15gpu_kernel_implINS0_13AUnaryFunctorIhhhZZZNS0_15binary_internal21div_trunc_kernel_cudaERNS_18TensorIteratorBaseEENKUlvE_clEvENKUlvE_clEvEUlhhE_EEEEvS6_RKT_EUliE_EEviT1_,@function
        .size           _ZN2at6native18elementwise_kernelILi128ELi4EZNS0_15gpu_kernel_implINS0_13AUnaryFunctorIhhhZZZNS0_15binary_internal21div_trunc_kernel_cudaERNS_18TensorIteratorBaseEENKUlvE_clEvENKUlvE_clEvEUlhhE_EEEEvS6_RKT_EUliE_EEviT1_,(.L_x_22753 - _ZN2at6native18elementwise_kernelILi128ELi4EZNS0_15gpu_kernel_implINS0_13AUnaryFunctorIhhhZZZNS0_15binary_internal21div_trunc_kernel_cudaERNS_18TensorIteratorBaseEENKUlvE_clEvENKUlvE_clEvEUlhhE_EEEEvS6_RKT_EUliE_EEviT1_)
        .other          _ZN2at6native18elementwise_kernelILi128ELi4EZNS0_15gpu_kernel_implINS0_13AUnaryFunctorIhhhZZZNS0_15binary_internal21div_trunc_kernel_cudaERNS_18TensorIteratorBaseEENKUlvE_clEvENKUlvE_clEvEUlhhE_EEEEvS6_RKT_EUliE_EEviT1_,@"STO_CUDA_ENTRY STV_DEFAULT"
_ZN2at6native18elementwise_kernelILi128ELi4EZNS0_15gpu_kernel_implINS0_13AUnaryFunctorIhhhZZZNS0_15binary_internal21div_trunc_kernel_cudaERNS_18TensorIteratorBaseEENKUlvE_clEvENKUlvE_clEvEUlhhE_EEEEvS6_RKT_EUliE_EEviT1_:
.text._ZN2at6native18elementwise_kernelILi128ELi4EZNS0_15gpu_kernel_implINS0_13AUnaryFunctorIhhhZZZNS0_15binary_internal21div_trunc_kernel_cudaERNS_18TensorIteratorBaseEENKUlvE_clEvENKUlvE_clEvEUlhhE_EEEEvS6_RKT_EUliE_EEviT1_:
        /* <DEDUP_REMOVED lines=314> */
.L_x_22038:
        /* <DEDUP_REMOVED lines=20> */
.L_x_22042:
[----:B------:R0:W5:Y:S01]  /*14e0*/  LDG.E.U8 R0, desc[UR36][R4.64] ;  /* 0x0000002404007981 */ /* 0x000162000c1e1100 */
[----:B------:R-:W-:Y:S05]  /*14f0*/  BRA `(.L_x_22044) ;  /* 0x0000000c00647947 */ /* 0x000fea0003800000 */
.L_x_22041:
        /* <DEDUP_REMOVED lines=8> */
.L_x_22046:
[----:B------:R3:W5:Y:S01]  /*1580*/  LDG.E.U8 R0, desc[UR36][R4.64] ;  /* 0x0000002404007981 */ /* 0x000762000c1e1100 */
[----:B------:R-:W-:Y:S05]  /*1590*/  BRA `(.L_x_22044) ;  /* 0x0000000c003c7947 */ /* 0x000fea0003800000 */
.L_x_22045:
[----:B------:R0:W5:Y:S01]  /*15a0*/  LDG.E.U16 R0, desc[UR36][R4.64] ;  /* 0x0000002404007981 */ /* 0x000162000c1e1500 */
[----:B------:R-:W-:Y:S05]  /*15b0*/  BRA `(.L_x_22044) ;  /* 0x0000000c00347947 */ /* 0x000fea0003800000 */
.L_x_22040:
        /* <DEDUP_REMOVED lines=10> */
.L_x_22048:
[----:B------:R-:W2:Y:S02]  /*1660*/  LDG.E.U16 R2, desc[UR36][R4.64] ;  /* 0x0000002404027981 */ /* 0x000ea4000c1e1500 */
[----:B--2---:R-:W-:-:S06]  /*1670*/  HADD2.F32 R2, -RZ, R2.H0_H0 ;  /* 0x20000002ff027230 */ /* 0x004fcc0000004100 */
[----:B------:R-:W0:Y:S02]  /*1680*/  F2I.S64.TRUNC R2, R2 ;  /* 0x0000000200027311 */ /* 0x000e24000020d900 */
[----:B0-----:R-:W-:Y:S01]  /*1690*/  PRMT R0, R2, 0x7610, R0 ;  /* 0x0000761002007816 */ /* 0x001fe20000000000 */
[----:B------:R-:W-:Y:S06]  /*16a0*/  BRA `(.L_x_22044) ;  /* 0x0000000800f87947 */ /* 0x000fec0003800000 */
.L_x_22047:
        /* <DEDUP_REMOVED lines=10> */
.L_x_22050:
[----:B------:R-:W2:Y:S02]  /*1750*/  LDG.E.U16 R4, desc[UR36][R4.64] ;  /* 0x0000002404047981 */ /* 0x000ea4000c1e1500 */
[----:B--2---:R-:W-:-:S06]  /*1760*/  HADD2.F32 R2, -RZ, R4.H0_H0 ;  /* 0x20000004ff027230 */ /* 0x004fcc0000004100 */
[----:B------:R-:W0:Y:S02]  /*1770*/  F2I.S64.TRUNC R2, R2 ;  /* 0x0000000200027311 */ /* 0x000e24000020d900 */
[----:B0-----:R-:W-:Y:S01]  /*1780*/  PRMT R0, R2, 0x7610, R0 ;  /* 0x0000761002007816 */ /* 0x001fe20000000000 */
[----:B------:R-:W-:Y:S06]  /*1790*/  BRA `(.L_x_22044) ;  /* 0x0000000800bc7947 */ /* 0x000fec0003800000 */
.L_x_22049:
[----:B------:R-:W2:Y:S02]  /*17a0*/  LDG.E.64 R2, desc[UR36][R4.64] ;  /* 0x0000002404027981 */ /* 0x000ea4000c1e1b00 */
[----:B--2---:R-:W0:Y:S02]  /*17b0*/  F2I.S64.F64.TRUNC R2, R2 ;  /* 0x0000000200027311 */ /* 0x004e24000030d900 */
[----:B0-----:R-:W-:Y:S01]  /*17c0*/  PRMT R0, R2, 0x7610, R0 ;  /* 0x0000761002007816 */ /* 0x001fe20000000000 */
[----:B------:R-:W-:Y:S06]  /*17d0*/  BRA `(.L_x_22044) ;  /* 0x0000000800ac7947 */ /* 0x000fec0003800000 */
.L_x_22039:
        /* <DEDUP_REMOVED lines=12> */
.L_x_22053:
[----:B------:R-:W2:Y:S02]  /*18a0*/  LDG.E.64 R4, desc[UR36][R4.64] ;  /* 0x0000002404047981 */ /* 0x000ea4000c1e1b00 */
[----:B--2---:R-:W0:Y:S02]  /*18b0*/  F2I.S64.F64.TRUNC R2, R4 ;  /* 0x0000000400027311 */ /* 0x004e24000030d900 */
[----:B0-----:R-:W-:Y:S01]  /*18c0*/  PRMT R0, R2, 0x7610, R0 ;  /* 0x0000761002007816 */ /* 0x001fe20000000000 */
[----:B------:R-:W-:Y:S06]  /*18d0*/  BRA `(.L_x_22044) ;  /* 0x00000008006c7947 */ /* 0x000fec0003800000 */
.L_x_22052:
        /* <DEDUP_REMOVED lines=28> */
.L_x_22055:
        /* <DEDUP_REMOVED lines=15> */
.L_x_22054:
[----:B------:R-:W2:Y:S02]  /*1b90*/  LDG.E.U16 R2, desc[UR36][R4.64] ;  /* 0x0000002404027981 */ /* 0x000ea4000c1e1500 */
[----:B--2---:R-:W-:-:S06]  /*1ba0*/  IMAD.U32 R2, R2, 0x10000, RZ ;  /* 0x0001000002027824 */ /* 0x004fcc00078e00ff */
[----:B------:R-:W0:Y:S02]  /*1bb0*/  F2I.S64.TRUNC R2, R2 ;  /* 0x0000000200027311 */ /* 0x000e24000020d900 */
[----:B0-----:R-:W-:Y:S01]  /*1bc0*/  PRMT R0, R2, 0x7610, R0 ;  /* 0x0000761002007816 */ /* 0x001fe20000000000 */
[----:B------:R-:W-:Y:S06]  /*1bd0*/  BRA `(.L_x_22044) ;  /* 0x0000000400ac7947 */ /* 0x000fec0003800000 */
.L_x_22051:
        /* <DEDUP_REMOVED lines=10> */
.L_x_22058:
        /* <DEDUP_REMOVED lines=21> */
.L_x_22062:
[----:B------:R-:W-:Y:S05]  /*1dd0*/  BSYNC B1 ;  /* 0x0000000000017941 */ /* 0x000fea0003800000 */
.L_x_22061:
[----:B------:R-:W-:Y:S01]  /*1de0*/  IMAD.SHL.U32 R2, R2, 0x100000, RZ ;  /* 0x0010000002027824 */ /* 0x000fe200078e00ff */
[----:B------:R-:W-:-:S04]  /*1df0*/  LEA R3, R0, 0x3b800000, 0x17 ;  /* 0x3b80000000037811 */ /* 0x000fc800078eb8ff */
[----:B------:R-:W-:-:S07]  /*1e00*/  LOP3.LUT R2, R3, R2, R4, 0xfe, !PT ;  /* 0x0000000203027212 */ /* 0x000fce00078efe04 */
.L_x_22060:
[----:B------:R-:W-:Y:S05]  /*1e10*/  BSYNC B0 ;  /* 0x0000000000007941 */ /* 0x000fea0003800000 */
.L_x_22059:
[----:B------:R-:W0:Y:S02]  /*1e20*/  F2I.S64.TRUNC R2, R2 ;  /* 0x0000000200027311 */ /* 0x000e24000020d900 */
[----:B0-----:R-:W-:Y:S01]  /*1e30*/  PRMT R0, R2, 0x7610, R0 ;  /* 0x0000761002007816 */ /* 0x001fe20000000000 */
[----:B------:R-:W-:Y:S06]  /*1e40*/  BRA `(.L_x_22044) ;  /* 0x0000000400107947 */ /* 0x000fec0003800000 */
.L_x_22057:
        /* <DEDUP_REMOVED lines=21> */
.L_x_22066:
[----:B------:R-:W-:Y:S05]  /*1fa0*/  BSYNC B1 ;  /* 0x0000000000017941 */ /* 0x000fea0003800000 */
.L_x_22065:
[----:B------:R-:W-:Y:S01]  /*1fb0*/  IMAD.SHL.U32 R2, R2, 0x200000, RZ ;  /* 0x0020000002027824 */ /* 0x000fe200078e00ff */
[----:B------:R-:W-:-:S04]  /*1fc0*/  LEA R3, R0, 0x37800000, 0x17 ;  /* 0x3780000000037811 */ /* 0x000fc800078eb8ff */
[----:B------:R-:W-:-:S07]  /*1fd0*/  LOP3.LUT R2, R3, R2, R4, 0xfe, !PT ;  /* 0x0000000203027212 */ /* 0x000fce00078efe04 */
.L_x_22064:
[----:B------:R-:W-:Y:S05]  /*1fe0*/  BSYNC B0 ;  /* 0x0000000000007941 */ /* 0x000fea0003800000 */
.L_x_22063:
[----:B------:R-:W0:Y:S02]  /*1ff0*/  F2I.S64.TRUNC R2, R2 ;  /* 0x0000000200027311 */ /* 0x000e24000020d900 */
[----:B0-----:R-:W-:Y:S01]  /*2000*/  PRMT R0, R2, 0x7610, R0 ;  /* 0x0000761002007816 */ /* 0x001fe20000000000 */
[----:B------:R-:W-:Y:S06]  /*2010*/  BRA `(.L_x_22044) ;  /* 0x00000000009c7947 */ /* 0x000fec0003800000 */
.L_x_22056:
        /* <DEDUP_REMOVED lines=14> */
.L_x_22070:
[----:B------:R-:W-:Y:S05]  /*2100*/  BSYNC B0 ;  /* 0x0000000000007941 */ /* 0x000fea0003800000 */
.L_x_22069:
[----:B------:R-:W0:Y:S02]  /*2110*/  F2I.S64.TRUNC R2, R2 ;  /* 0x0000000200027311 */ /* 0x000e24000020d900 */
[----:B0-----:R-:W-:Y:S01]  /*2120*/  PRMT R0, R2, 0x7610, R0 ;  /* 0x0000761002007816 */ /* 0x001fe20000000000 */
[----:B------:R-:W-:Y:S06]  /*2130*/  BRA `(.L_x_22044) ;  /* 0x0000000000547947 */ /* 0x000fec0003800000 */
.L_x_22043:
        /* <DEDUP_REMOVED lines=16> */
.L_x_22071:
[----:B------:R-:W-:Y:S01]  /*2240*/  PRMT R0, RZ, 0x7610, R0 ;  /* 0x00007610ff007816 */ /* 0x000fe20000000000 */
[----:B------:R-:W-:Y:S06]  /*2250*/  BRA `(.L_x_22044) ;  /* 0x00000000000c7947 */ /* 0x000fec0003800000 */
.L_x_22068:
[----:B------:R2:W5:Y:S01]  /*2260*/  LDG.E.U8 R0, desc[UR36][R4.64] ;  /* 0x0000002404007981 */ /* 0x000562000c1e1100 */
[----:B------:R-:W-:Y:S05]  /*2270*/  BRA `(.L_x_22044) ;  /* 0x0000000000047947 */ /* 0x000fea0003800000 */
.L_x_22067:
[----:B------:R1:W5:Y:S02]  /*2280*/  LDG.E.U8 R0, desc[UR36][R4.64] ;  /* 0x0000002404007981 */ /* 0x000364000c1e1100 */
.L_x_22044:
[----:B------:R-:W0:Y:S01]  /*2290*/  LDC.U8 R7, c[0x0][0x421] ;  /* 0x00010840ff077b82 */ /* 0x000e220000000000 */
[----:B-----5:R-:W-:Y:S02]  /*22a0*/  LOP3.LUT R8, R0, 0xff, RZ, 0xc0, !PT ;  /* 0x000000ff00087812 */ /* 0x020fe400078ec0ff */
[----:B------:R-:W-:-:S03]  /*22b0*/  MOV R0, 0x22e0 ;  /* 0x000022e000007802 */ /* 0x000fc60000000f00 */
[----:B01234-:R-:W-:-:S07]  /*22c0*/  IMAD.MOV.U32 R5, RZ, RZ, R8 ;  /* 0x000000ffff057224 */ /* 0x01ffce00078e0008 */
[----:B------:R-:W-:Y:S05]  /*22d0*/  CALL.REL.NOINC `($__internal_56_$__cuda_sm20_div_u16) ;  /* 0x000000a000707944 */ /* 0x000fea0003c00000 */
        /* <DEDUP_REMOVED lines=14> */
.L_x_22075:
[----:B------:R0:W-:Y:S01]  /*23c0*/  STG.E.U8 desc[UR36][R16.64], R5 ;  /* 0x0000000510007986 */ /* 0x0001e2000c101124 */
[----:B------:R-:W-:Y:S05]  /*23d0*/  BRA `(.L_x_22077) ;  /* 0x0000000c00607947 */ /* 0x000fea0003800000 */
.L_x_22074:
        /* <DEDUP_REMOVED lines=10> */
.L_x_22079:
[----:B------:R-:W-:-:S05]  /*2480*/  LOP3.LUT R5, R5, 0xffff, RZ, 0xc0, !PT ;  /* 0x0000ffff05057812 */ /* 0x000fca00078ec0ff */
[----:B------:R0:W-:Y:S01]  /*2490*/  STG.E desc[UR36][R16.64], R5 ;  /* 0x0000000510007986 */ /* 0x0001e2000c101924 */
[----:B------:R-:W-:Y:S05]  /*24a0*/  BRA `(.L_x_22077) ;  /* 0x0000000c002c7947 */ /* 0x000fea0003800000 */
.L_x_22078:
[----:B------:R0:W-:Y:S01]  /*24b0*/  STG.E.U16 desc[UR36][R16.64], R5 ;  /* 0x0000000510007986 */ /* 0x0001e2000c101524 */
[----:B------:R-:W-:Y:S05]  /*24c0*/  BRA `(.L_x_22077) ;  /* 0x0000000c00247947 */ /* 0x000fea0003800000 */
.L_x_22073:
        /* <DEDUP_REMOVED lines=9> */
.L_x_22081:
[----:B------:R-:W0:Y:S02]  /*2560*/  I2F.U16 R0, R5 ;  /* 0x0000000500007306 */ /* 0x000e240000101000 */
[----:B0-----:R-:W-:-:S05]  /*2570*/  F2FP.F16.F32.PACK_AB R0, RZ, R0 ;  /* 0x00000000ff00723e */ /* 0x001fca00000000ff */
[----:B------:R0:W-:Y:S01]  /*2580*/  STG.E.U16 desc[UR36][R16.64], R0 ;  /* 0x0000000010007986 */ /* 0x0001e2000c101524 */
[----:B------:R-:W-:Y:S05]  /*2590*/  BRA `(.L_x_22077) ;  /* 0x0000000800f07947 */ /* 0x000fea0003800000 */
.L_x_22080:
        /* <DEDUP_REMOVED lines=10> */
.L_x_22083:
[----:B------:R-:W0:Y:S02]  /*2640*/  I2F.U16 R5, R5 ;  /* 0x0000000500057306 */ /* 0x000e240000101000 */
[----:B0-----:R-:W-:-:S04]  /*2650*/  F2FP.F16.F32.PACK_AB R3, RZ, R5 ;  /* 0x00000005ff03723e */ /* 0x001fc800000000ff */
[----:B------:R-:W-:-:S05]  /*2660*/  PRMT R3, R3, 0x5410, RZ ;  /* 0x0000541003037816 */ /* 0x000fca00000000ff */
[----:B------:R0:W-:Y:S01]  /*2670*/  STG.E desc[UR36][R16.64], R3 ;  /* 0x0000000310007986 */ /* 0x0001e2000c101924 */
[----:B------:R-:W-:Y:S05]  /*2680*/  BRA `(.L_x_22077) ;  /* 0x0000000800b47947 */ /* 0x000fea0003800000 */
.L_x_22082:
[----:B------:R-:W0:Y:S02]  /*2690*/  I2F.F64.U16 R2, R5 ;  /* 0x0000000500027312 */ /* 0x000e240000101800 */
[----:B0-----:R0:W-:Y:S01]  /*26a0*/  STG.E.64 desc[UR36][R16.64], R2 ;  /* 0x0000000210007986 */ /* 0x0011e2000c101b24 */
[----:B------:R-:W-:Y:S05]  /*26b0*/  BRA `(.L_x_22077) ;  /* 0x0000000800a87947 */ /* 0x000fea0003800000 */
.L_x_22072:
        /* <DEDUP_REMOVED lines=12> */
.L_x_22086:
[----:B------:R-:W0:Y:S01]  /*2780*/  I2F.F64.U16 R4, R5 ;  /* 0x0000000500047312 */ /* 0x000e220000101800 */
[----:B------:R-:W-:-:S05]  /*2790*/  CS2R R6, SRZ ;  /* 0x0000000000067805 */ /* 0x000fca000001ff00 */
[----:B0-----:R0:W-:Y:S01]  /*27a0*/  STG.E.128 desc[UR36][R16.64], R4 ;  /* 0x0000000410007986 */ /* 0x0011e2000c101d24 */
[----:B------:R-:W-:Y:S05]  /*27b0*/  BRA `(.L_x_22077) ;  /* 0x0000000800687947 */ /* 0x000fea0003800000 */
.L_x_22085:
        /* <DEDUP_REMOVED lines=21> */
.L_x_22090:
[----:B------:R-:W-:Y:S05]  /*2910*/  BSYNC B0 ;  /* 0x0000000000007941 */ /* 0x000fea0003800000 */
.L_x_22089:
[----:B------:R-:W-:-:S05]  /*2920*/  LOP3.LUT R3, R0, R3, RZ, 0xfc, !PT ;  /* 0x0000000300037212 */ /* 0x000fca00078efcff */
[----:B------:R0:W-:Y:S01]  /*2930*/  STG.E.U8 desc[UR36][R16.64], R3 ;  /* 0x0000000310007986 */ /* 0x0001e2000c101124 */
[----:B------:R-:W-:Y:S05]  /*2940*/  BRA `(.L_x_22077) ;  /* 0x0000000800047947 */ /* 0x000fea0003800000 */
.L_x_22088:
        /* <DEDUP_REMOVED lines=13> */
.L_x_22092:
[----:B------:R-:W-:Y:S01]  /*2a20*/  IMAD.MOV.U32 R0, RZ, RZ, 0x7f ;  /* 0x0000007fff007424 */ /* 0x000fe200078e00ff */
[----:B------:R-:W-:-:S04]  /*2a30*/  ISETP.GT.U32.AND P0, PT, R2, 0x7f800000, PT ;  /* 0x7f8000000200780c */ /* 0x000fc80003f04070 */
[----:B------:R-:W-:-:S09]  /*2a40*/  SEL R0, R0, 0x7c, P0 ;  /* 0x0000007c00007807 */ /* 0x000fd20000000000 */
.L_x_22093:
[----:B------:R-:W-:Y:S05]  /*2a50*/  BSYNC B0 ;  /* 0x0000000000007941 */ /* 0x000fea0003800000 */
.L_x_22091:
[----:B------:R-:W-:-:S04]  /*2a60*/  LOP3.LUT R2, R5, 0x80000000, RZ, 0xc0, !PT ;  /* 0x8000000005027812 */ /* 0x000fc800078ec0ff */
[----:B------:R-:W-:-:S04]  /*2a70*/  SHF.R.U32.HI R3, RZ, 0x18, R2 ;  /* 0x00000018ff037819 */ /* 0x000fc80000011602 */
[----:B------:R-:W-:-:S05]  /*2a80*/  LOP3.LUT R3, R0, R3, RZ, 0xfc, !PT ;  /* 0x0000000300037212 */ /* 0x000fca00078efcff */
[----:B------:R0:W-:Y:S01]  /*2a90*/  STG.E.U8 desc[UR36][R16.64], R3 ;  /* 0x0000000310007986 */ /* 0x0001e2000c101124 */
[----:B------:R-:W-:Y:S05]  /*2aa0*/  BRA `(.L_x_22077) ;  /* 0x0000000400ac7947 */ /* 0x000fea0003800000 */
.L_x_22087:
[----:B------:R-:W0:Y:S02]  /*2ab0*/  I2F.U16 R0, R5 ;  /* 0x0000000500007306 */ /* 0x000e240000101000 */
[----:B0-----:R-:W-:-:S05]  /*2ac0*/  F2FP.BF16.F32.PACK_AB R0, RZ, R0 ;  /* 0x00000000ff00723e */ /* 0x001fca00000010ff */
[----:B------:R0:W-:Y:S01]  /*2ad0*/  STG.E.U16 desc[UR36][R16.64], R0 ;  /* 0x0000000010007986 */ /* 0x0001e2000c101524 */
[----:B------:R-:W-:Y:S05]  /*2ae0*/  BRA `(.L_x_22077) ;  /* 0x00000004009c7947 */ /* 0x000fea0003800000 */
.L_x_22084:
        /* <DEDUP_REMOVED lines=10> */
.L_x_22096:
        /* <DEDUP_REMOVED lines=17> */
.L_x_22099:
[----:B------:R-:W-:-:S04]  /*2ca0*/  LOP3.LUT R2, R5, 0x80000000, RZ, 0xc0, !PT ;  /* 0x8000000005027812 */ /* 0x000fc800078ec0ff */
[----:B------:R-:W-:-:S04]  /*2cb0*/  SHF.R.U32.HI R3, RZ, 0x18, R2 ;  /* 0x00000018ff037819 */ /* 0x000fc80000011602 */
[----:B------:R-:W-:-:S04]  /*2cc0*/  LOP3.LUT R0, R0, R3, RZ, 0xfc, !PT ;  /* 0x0000000300007212 */ /* 0x000fc800078efcff */
[----:B------:R-:W-:-:S07]  /*2cd0*/  PRMT R8, R0, 0x7610, R8 ;  /* 0x0000761000087816 */ /* 0x000fce0000000008 */
.L_x_22098:
[----:B------:R-:W-:Y:S05]  /*2ce0*/  BSYNC B0 ;  /* 0x0000000000007941 */ /* 0x000fea0003800000 */
.L_x_22097:
[----:B------:R3:W-:Y:S01]  /*2cf0*/  STG.E.U8 desc[UR36][R16.64], R8 ;  /* 0x0000000810007986 */ /* 0x0007e2000c101124 */
[----:B------:R-:W-:Y:S05]  /*2d00*/  BRA `(.L_x_22077) ;  /* 0x0000000400147947 */ /* 0x000fea0003800000 */
.L_x_22095:
        /* <DEDUP_REMOVED lines=17> */
.L_x_22102:
[----:B------:R-:W-:-:S04]  /*2e20*/  LOP3.LUT R2, R5, 0x80000000, RZ, 0xc0, !PT ;  /* 0x8000000005027812 */ /* 0x000fc800078ec0ff */
[----:B------:R-:W-:-:S04]  /*2e30*/  SHF.R.U32.HI R3, RZ, 0x18, R2 ;  /* 0x00000018ff037819 */ /* 0x000fc80000011602 */
[----:B------:R-:W-:-:S04]  /*2e40*/  LOP3.LUT R0, R0, R3, RZ, 0xfc, !PT ;  /* 0x0000000300007212 */ /* 0x000fc800078efcff */
[----:B------:R-:W-:-:S07]  /*2e50*/  PRMT R8, R0, 0x7610, R8 ;  /* 0x0000761000087816 */ /* 0x000fce0000000008 */
.L_x_22101:
[----:B------:R-:W-:Y:S05]  /*2e60*/  BSYNC B0 ;  /* 0x0000000000007941 */ /* 0x000fea0003800000 */
.L_x_22100:
[----:B------:R0:W-:Y:S01]  /*2e70*/  STG.E.U8 desc[UR36][R16.64], R8 ;  /* 0x0000000810007986 */ /* 0x0001e2000c101124 */
[----:B------:R-:W-:Y:S05]  /*2e80*/  BRA `(.L_x_22077) ;  /* 0x0000000000b47947 */ /* 0x000fea0003800000 */
.L_x_22094:
        /* <DEDUP_REMOVED lines=22> */
.L_x_22076:
        /* <DEDUP_REMOVED lines=16> */
.L_x_22105:
[----:B------:R-:W-:Y:S05]  /*30f0*/  BRA `(.L_x_22077) ;  /* 0x0000000000187947 */ /* 0x000fea0003800000 */
.L_x_22104:
[----:B------:R-:W-:Y:S01]  /*3100*/  LOP3.LUT R2, R5, 0xffff, RZ, 0xc0, !PT ;  /* 0x0000ffff05027812 */ /* 0x000fe200078ec0ff */
[----:B------:R-:W-:-:S05]  /*3110*/  IMAD.MOV.U32 R3, RZ, RZ, RZ ;  /* 0x000000ffff037224 */ /* 0x000fca00078e00ff */
[----:B------:R2:W-:Y:S01]  /*3120*/  STG.E.64 desc[UR36][R16.64], R2 ;  /* 0x0000000210007986 */ /* 0x0005e2000c101b24 */
[----:B------:R-:W-:Y:S05]  /*3130*/  BRA `(.L_x_22077) ;  /* 0x0000000000087947 */ /* 0x000fea0003800000 */
.L_x_22103:
[----:B------:R-:W-:-:S05]  /*3140*/  LOP3.LUT R5, R5, 0xffff, RZ, 0xc0, !PT ;  /* 0x0000ffff05057812 */ /* 0x000fca00078ec0ff */
[----:B------:R0:W-:Y:S02]  /*3150*/  STG.E desc[UR36][R16.64], R5 ;  /* 0x0000000510007986 */ /* 0x0001e4000c101924 */
.L_x_22077:
[----:B------:R-:W-:-:S04]  /*3160*/  IMAD R18, R23, 0x200, R18 ;  /* 0x0000020017127824 */ /* 0x000fc800078e0212 */
[----:B------:R-:W-:-:S07]  /*3170*/  VIADD R19, R18, 0x80 ;  /* 0x0000008012137836 */ /* 0x000fce0000000000 */
.L_x_22037:
[----:B------:R-:W-:Y:S05]  /*3180*/  BSYNC B6 ;  /* 0x0000000000067941 */ /* 0x000fea0003800000 */
.L_x_22036:
        /* <DEDUP_REMOVED lines=307> */
.L_x_22108:
        /* <DEDUP_REMOVED lines=20> */
.L_x_22112:
[----:B------:R4:W5:Y:S01]  /*4600*/  LDG.E.U8 R0, desc[UR36][R4.64] ;  /* 0x0000002404007981 */ /* 0x000962000c1e1100 */
[----:B------:R-:W-:Y:S05]  /*4610*/  BRA `(.L_x_22114) ;  /* 0x0000000c00647947 */ /* 0x000fea0003800000 */
.L_x_22111:
        /* <DEDUP_REMOVED lines=8> */
.L_x_22116:
[----:B------:R0:W5:Y:S01]  /*46a0*/  LDG.E.U8 R0, desc[UR36][R4.64] ;  /* 0x0000002404007981 */ /* 0x000162000c1e1100 */
[----:B------:R-:W-:Y:S05]  /*46b0*/  BRA `(.L_x_22114) ;  /* 0x0000000c003c7947 */ /* 0x000fea0003800000 */
.L_x_22115:
[----:B------:R0:W5:Y:S01]  /*46c0*/  LDG.E.U16 R0, desc[UR36][R4.64] ;  /* 0x0000002404007981 */ /* 0x000162000c1e1500 */
[----:B------:R-:W-:Y:S05]  /*46d0*/  BRA `(.L_x_22114) ;  /* 0x0000000c00347947 */ /* 0x000fea0003800000 */
.L_x_22110:
        /* <DEDUP_REMOVED lines=10> */
.L_x_22118:
[----:B------:R-:W2:Y:S02]  /*4780*/  LDG.E.U16 R2, desc[UR36][R4.64] ;  /* 0x0000002404027981 */ /* 0x000ea4000c1e1500 */
[----:B--2---:R-:W-:-:S06]  /*4790*/  HADD2.F32 R2, -RZ, R2.H0_H0 ;  /* 0x20000002ff027230 */ /* 0x004fcc0000004100 */
[----:B------:R-:W0:Y:S02]  /*47a0*/  F2I.S64.TRUNC R2, R2 ;  /* 0x0000000200027311 */ /* 0x000e24000020d900 */
[----:B0-----:R-:W-:Y:S01]  /*47b0*/  PRMT R0, R2, 0x7610, R0 ;  /* 0x0000761002007816 */ /* 0x001fe20000000000 */
[----:B------:R-:W-:Y:S06]  /*47c0*/  BRA `(.L_x_22114) ;  /* 0x0000000800f87947 */ /* 0x000fec0003800000 */
.L_x_22117:
        /* <DEDUP_REMOVED lines=10> */
.L_x_22120:
[----:B------:R-:W2:Y:S02]  /*4870*/  LDG.E.U16 R4, desc[UR36][R4.64] ;  /* 0x0000002404047981 */ /* 0x000ea4000c1e1500 */
[----:B--2---:R-:W-:-:S06]  /*4880*/  HADD2.F32 R2, -RZ, R4.H0_H0 ;  /* 0x20000004ff027230 */ /* 0x004fcc0000004100 */
[----:B------:R-:W0:Y:S02]  /*4890*/  F2I.S64.TRUNC R2, R2 ;  /* 0x0000000200027311 */ /* 0x000e24000020d900 */
[----:B0-----:R-:W-:Y:S01]  /*48a0*/  PRMT R0, R2, 0x7610, R0 ;  /* 0x0000761002007816 */ /* 0x001fe20000000000 */
[----:B------:R-:W-:Y:S06]  /*48b0*/  BRA `(.L_x_22114) ;  /* 0x0000000800bc7947 */ /* 0x000fec0003800000 */
.L_x_22119:
[----:B------:R-:W2:Y:S02]  /*48c0*/  LDG.E.64 R2, desc[UR36][R4.64] ;  /* 0x0000002404027981 */ /* 0x000ea4000c1e1b00 */
[----:B--2---:R-:W0:Y:S02]  /*48d0*/  F2I.S64.F64.TRUNC R2, R2 ;  /* 0x0000000200027311 */ /* 0x004e24000030d900 */
[----:B0-----:R-:W-:Y:S01]  /*48e0*/  PRMT R0, R2, 0x7610, R0 ;  /* 0x0000761002007816 */ /* 0x001fe20000000000 */
[----:B------:R-:W-:Y:S06]  /*48f0*/  BRA `(.L_x_22114) ;  /* 0x0000000800ac7947 */ /* 0x000fec0003800000 */
.L_x_22109:
        /* <DEDUP_REMOVED lines=12> */
.L_x_22123:
[----:B------:R-:W2:Y:S02]  /*49c0*/  LDG.E.64 R4, desc[UR36][R4.64] ;  /* 0x0000002404047981 */ /* 0x000ea4000c1e1b00 */
[----:B--2---:R-:W0:Y:S02]  /*49d0*/  F2I.S64.F64.TRUNC R2, R4 ;  /* 0x0000000400027311 */ /* 0x004e24000030d900 */
[----:B0-----:R-:W-:Y:S01]  /*49e0*/  PRMT R0, R2, 0x7610, R0 ;  /* 0x0000761002007816 */ /* 0x001fe20000000000 */
[----:B------:R-:W-:Y:S06]  /*49f0*/  BRA `(.L_x_22114) ;  /* 0x00000008006c7947 */ /* 0x000fec0003800000 */
.L_x_22122:
        /* <DEDUP_REMOVED lines=28> */
.L_x_22125:
        /* <DEDUP_REMOVED lines=15> */
.L_x_22124:
[----:B------:R-:W2:Y:S02]  /*4cb0*/  LDG.E.U16 R2, desc[UR36][R4.64] ;  /* 0x0000002404027981 */ /* 0x000ea4000c1e1500 */
[----:B--2---:R-:W-:-:S06]  /*4cc0*/  IMAD.U32 R2, R2, 0x10000, RZ ;  /* 0x0001000002027824 */ /* 0x004fcc00078e00ff */
[----:B------:R-:W0:Y:S02]  /*4cd0*/  F2I.S64.TRUNC R2, R2 ;  /* 0x0000000200027311 */ /* 0x000e24000020d900 */
[----:B0-----:R-:W-:Y:S01]  /*4ce0*/  PRMT R0, R2, 0x7610, R0 ;  /* 0x0000761002007816 */ /* 0x001fe20000000000 */
[----:B------:R-:W-:Y:S06]  /*4cf0*/  BRA `(.L_x_22114) ;  /* 0x0000000400ac7947 */ /* 0x000fec0003800000 */
.L_x_22121:
        /* <DEDUP_REMOVED lines=10> */
.L_x_22128:
        /* <DEDUP_REMOVED lines=21> */
.L_x_22132:
[----:B------:R-:W-:Y:S05]  /*4ef0*/  BSYNC B1 ;  /* 0x0000000000017941 */ /* 0x000fea0003800000 */
.L_x_22131:
[----:B------:R-:W-:Y:S01]  /*4f00*/  IMAD.SHL.U32 R2, R2, 0x100000, RZ ;  /* 0x0010000002027824 */ /* 0x000fe200078e00ff */
[----:B------:R-:W-:-:S04]  /*4f10*/  LEA R3, R0, 0x3b800000, 0x17 ;  /* 0x3b80000000037811 */ /* 0x000fc800078eb8ff */
[----:B------:R-:W-:-:S07]  /*4f20*/  LOP3.LUT R2, R3, R2, R4, 0xfe, !PT ;  /* 0x0000000203027212 */ /* 0x000fce00078efe04 */
.L_x_22130:
[----:B------:R-:W-:Y:S05]  /*4f30*/  BSYNC B0 ;  /* 0x0000000000007941 */ /* 0x000fea0003800000 */
.L_x_22129:
[----:B------:R-:W0:Y:S02]  /*4f40*/  F2I.S64.TRUNC R2, R2 ;  /* 0x0000000200027311 */ /* 0x000e24000020d900 */
[----:B0-----:R-:W-:Y:S01]  /*4f50*/  PRMT R0, R2, 0x7610, R0 ;  /* 0x0000761002007816 */ /* 0x001fe20000000000 */
[----:B------:R-:W-:Y:S06]  /*4f60*/  BRA `(.L_x_22114) ;  /* 0x0000000400107947 */ /* 0x000fec0003800000 */
.L_x_22127:
        /* <DEDUP_REMOVED lines=21> */
.L_x_22136:
[----:B------:R-:W-:Y:S05]  /*50c0*/  BSYNC B1 ;  /* 0x0000000000017941 */ /* 0x000fea0003800000 */
.L_x_22135:
[----:B------:R-:W-:Y:S01]  /*50d0*/  IMAD.SHL.U32 R2, R2, 0x200000, RZ ;  /* 0x0020000002027824 */ /* 0x000fe200078e00ff */
[----:B------:R-:W-:-:S04]  /*50e0*/  LEA R3, R0, 0x37800000, 0x17 ;  /* 0x3780000000037811 */ /* 0x000fc800078eb8ff */
[----:B------:R-:W-:-:S07]  /*50f0*/  LOP3.LUT R2, R3, R2, R4, 0xfe, !PT ;  /* 0x0000000203027212 */ /* 0x000fce00078efe04 */
.L_x_22134:
[----:B------:R-:W-:Y:S05]  /*5100*/  BSYNC B0 ;  /* 0x0000000000007941 */ /* 0x000fea0003800000 */
.L_x_22133:
[----:B------:R-:W0:Y:S02]  /*5110*/  F2I.S64.TRUNC R2, R2 ;  /* 0x0000000200027311 */ /* 0x000e24000020d900 */
[----:B0-----:R-:W-:Y:S01]  /*5120*/  PRMT R0, R2, 0x7610, R0 ;  /* 0x0000761002007816 */ /* 0x001fe20000000000 */
[----:B------:R-:W-:Y:S06]  /*5130*/  BRA `(.L_x_22114) ;  /* 0x00000000009c7947 */ /* 0x000fec0003800000 */
.L_x_22126:
        /* <DEDUP_REMOVED lines=14> */
.L_x_22140:
[----:B------:R-:W-:Y:S05]  /*5220*/  BSYNC B0 ;  /* 0x0000000000007941 */ /* 0x000fea0003800000 */
.L_x_22139:
[----:B------:R-:W0:Y:S02]  /*5230*/  F2I.S64.TRUNC R2, R2 ;  /* 0x0000000200027311 */ /* 0x000e24000020d900 */
[----:B0-----:R-:W-:Y:S01]  /*5240*/  PRMT R0, R2, 0x7610, R0 ;  /* 0x0000761002007816 */ /* 0x001fe20000000000 */
[----:B------:R-:W-:Y:S06]  /*5250*/  BRA `(.L_x_22114) ;  /* 0x0000000000547947 */ /* 0x000fec0003800000 */
.L_x_22113:
        /* <DEDUP_REMOVED lines=16> */
.L_x_22141:
[----:B------:R-:W-:Y:S01]  /*5360*/  PRMT R0, RZ, 0x7610, R0 ;  /* 0x00007610ff007816 */ /* 0x000fe20000000000 */
[----:B------:R-:W-:Y:S06]  /*5370*/  BRA `(.L_x_22114) ;  /* 0x00000000000c7947 */ /* 0x000fec0003800000 */
.L_x_22138:
[----:B------:R1:W5:Y:S01]  /*5380*/  LDG.E.U8 R0, desc[UR36][R4.64] ;  /* 0x0000002404007981 */ /* 0x000362000c1e1100 */
[----:B------:R-:W-:Y:S05]  /*5390*/  BRA `(.L_x_22114) ;  /* 0x0000000000047947 */ /* 0x000fea0003800000 */
.L_x_22137:
[----:B------:R2:W5:Y:S02]  /*53a0*/  LDG.E.U8 R0, desc[UR36][R4.64] ;  /* 0x0000002404007981 */ /* 0x000564000c1e1100 */
.L_x_22114:
        /* <DEDUP_REMOVED lines=19> */
.L_x_22145:
[----:B------:R0:W-:Y:S01]  /*54e0*/  STG.E.U8 desc[UR36][R16.64], R5 ;  /* 0x0000000510007986 */ /* 0x0001e2000c101124 */
[----:B------:R-:W-:Y:S05]  /*54f0*/  BRA `(.L_x_22147) ;  /* 0x0000000c00607947 */ /* 0x000fea0003800000 */
.L_x_22144:
        /* <DEDUP_REMOVED lines=10> */
.L_x_22149:
[----:B------:R-:W-:-:S05]  /*55a0*/  LOP3.LUT R5, R5, 0xffff, RZ, 0xc0, !PT ;  /* 0x0000ffff05057812 */ /* 0x000fca00078ec0ff */
[----:B------:R3:W-:Y:S01]  /*55b0*/  STG.E desc[UR36][R16.64], R5 ;  /* 0x0000000510007986 */ /* 0x0007e2000c101924 */
[----:B------:R-:W-:Y:S05]  /*55c0*/  BRA `(.L_x_22147) ;  /* 0x0000000c002c7947 */ /* 0x000fea0003800000 */
.L_x_22148:
[----:B------:R2:W-:Y:S01]  /*55d0*/  STG.E.U16 desc[UR36][R16.64], R5 ;  /* 0x0000000510007986 */ /* 0x0005e2000c101524 */
[----:B------:R-:W-:Y:S05]  /*55e0*/  BRA `(.L_x_22147) ;  /* 0x0000000c00247947 */ /* 0x000fea0003800000 */
.L_x_22143:
        /* <DEDUP_REMOVED lines=9> */
.L_x_22151:
[----:B------:R-:W0:Y:S02]  /*5680*/  I2F.U16 R0, R5 ;  /* 0x0000000500007306 */ /* 0x000e240000101000 */
[----:B0-----:R-:W-:-:S05]  /*5690*/  F2FP.F16.F32.PACK_AB R0, RZ, R0 ;  /* 0x00000000ff00723e */ /* 0x001fca00000000ff */
[----:B------:R0:W-:Y:S01]  /*56a0*/  STG.E.U16 desc[UR36][R16.64], R0 ;  /* 0x0000000010007986 */ /* 0x0001e2000c101524 */
[----:B------:R-:W-:Y:S05]  /*56b0*/  BRA `(.L_x_22147) ;  /* 0x0000000800f07947 */ /* 0x000fea0003800000 */
.L_x_22150:
        /* <DEDUP_REMOVED lines=10> */
.L_x_22153:
[----:B------:R-:W0:Y:S02]  /*5760*/  I2F.U16 R5, R5 ;  /* 0x0000000500057306 */ /* 0x000e240000101000 */
[----:B0-----:R-:W-:-:S04]  /*5770*/  F2FP.F16.F32.PACK_AB R3, RZ, R5 ;  /* 0x00000005ff03723e */ /* 0x001fc800000000ff */
[----:B------:R-:W-:-:S05]  /*5780*/  PRMT R3, R3, 0x5410, RZ ;  /* 0x0000541003037816 */ /* 0x000fca00000000ff */
[----:B------:R0:W-:Y:S01]  /*5790*/  STG.E desc[UR36][R16.64], R3 ;  /* 0x0000000310007986 */ /* 0x0001e2000c101924 */
[----:B------:R-:W-:Y:S05]  /*57a0*/  BRA `(.L_x_22147) ;  /* 0x0000000800b47947 */ /* 0x000fea0003800000 */
.L_x_22152:
[----:B------:R-:W0:Y:S02]  /*57b0*/  I2F.F64.U16 R2, R5 ;  /* 0x0000000500027312 */ /* 0x000e240000101800 */
[----:B0-----:R0:W-:Y:S01]  /*57c0*/  STG.E.64 desc[UR36][R16.64], R2 ;  /* 0x0000000210007986 */ /* 0x0011e2000c101b24 */
[----:B------:R-:W-:Y:S05]  /*57d0*/  BRA `(.L_x_22147) ;  /* 0x0000000800a87947 */ /* 0x000fea0003800000 */
.L_x_22142:
        /* <DEDUP_REMOVED lines=12> */
.L_x_22156:
[----:B------:R-:W0:Y:S01]  /*58a0*/  I2F.F64.U16 R4, R5 ;  /* 0x0000000500047312 */ /* 0x000e220000101800 */
[----:B------:R-:W-:-:S05]  /*58b0*/  CS2R R6, SRZ ;  /* 0x0000000000067805 */ /* 0x000fca000001ff00 */
[----:B0-----:R0:W-:Y:S01]  /*58c0*/  STG.E.128 desc[UR36][R16.64], R4 ;  /* 0x0000000410007986 */ /* 0x0011e2000c101d24 */
[----:B------:R-:W-:Y:S05]  /*58d0*/  BRA `(.L_x_22147) ;  /* 0x0000000800687947 */ /* 0x000fea0003800000 */
.L_x_22155:
        /* <DEDUP_REMOVED lines=21> */
.L_x_22160:
[----:B------:R-:W-:Y:S05]  /*5a30*/  BSYNC B0 ;  /* 0x0000000000007941 */ /* 0x000fea0003800000 */
.L_x_22159:
[----:B------:R-:W-:-:S05]  /*5a40*/  LOP3.LUT R3, R0, R3, RZ, 0xfc, !PT ;  /* 0x0000000300037212 */ /* 0x000fca00078efcff */
[----:B------:R0:W-:Y:S01]  /*5a50*/  STG.E.U8 desc[UR36][R16.64], R3 ;  /* 0x0000000310007986 */ /* 0x0001e2000c101124 */
[----:B------:R-:W-:Y:S05]  /*5a60*/  BRA `(.L_x_22147) ;  /* 0x0000000800047947 */ /* 0x000fea0003800000 */
.L_x_22158:
        /* <DEDUP_REMOVED lines=13> */
.L_x_22162:
[----:B------:R-:W-:Y:S01]  /*5b40*/  IMAD.MOV.U32 R0, RZ, RZ, 0x7f ;  /* 0x0000007fff007424 */ /* 0x000fe200078e00ff */
[----:B------:R-:W-:-:S04]  /*5b50*/  ISETP.GT.U32.AND P0, PT, R2, 0x7f800000, PT ;  /* 0x7f8000000200780c */ /* 0x000fc80003f04070 */
[----:B------:R-:W-:-:S09]  /*5b60*/  SEL R0, R0, 0x7c, P0 ;  /* 0x0000007c00007807 */ /* 0x000fd20000000000 */
.L_x_22163:
[----:B------:R-:W-:Y:S05]  /*5b70*/  BSYNC B0 ;  /* 0x0000000000007941 */ /* 0x000fea0003800000 */
.L_x_22161:
[----:B------:R-:W-:-:S04]  /*5b80*/  LOP3.LUT R2, R5, 0x80000000, RZ, 0xc0, !PT ;  /* 0x8000000005027812 */ /* 0x000fc800078ec0ff */
[----:B------:R-:W-:-:S04]  /*5b90*/  SHF.R.U32.HI R3, RZ, 0x18, R2 ;  /* 0x00000018ff037819 */ /* 0x000fc80000011602 */
[----:B------:R-:W-:-:S05]  /*5ba0*/  LOP3.LUT R3, R0, R3, RZ, 0xfc, !PT ;  /* 0x0000000300037212 */ /* 0x000fca00078efcff */
[----:B------:R0:W-:Y:S01]  /*5bb0*/  STG.E.U8 desc[UR36][R16.64], R3 ;  /* 0x0000000310007986 */ /* 0x0001e2000c101124 */
[----:B------:R-:W-:Y:S05]  /*5bc0*/  BRA `(.L_x_22147) ;  /* 0x0000000400ac7947 */ /* 0x000fea0003800000 */
.L_x_22157:
[----:B------:R-:W0:Y:S02]  /*5bd0*/  I2F.U16 R0, R5 ;  /* 0x0000000500007306 */ /* 0x000e240000101000 */
[----:B0-----:R-:W-:-:S05]  /*5be0*/  F2FP.BF16.F32.PACK_AB R0, RZ, R0 ;  /* 0x00000000ff00723e */ /* 0x001fca00000010ff */
[----:B------:R0:W-:Y:S01]  /*5bf0*/  STG.E.U16 desc[UR36][R16.64], R0 ;  /* 0x0000000010007986 */ /* 0x0001e2000c101524 */
[----:B------:R-:W-:Y:S05]  /*5c00*/  BRA `(.L_x_22147) ;  /* 0x00000004009c7947 */ /* 0x000fea0003800000 */
.L_x_22154:
        /* <DEDUP_REMOVED lines=10> */
.L_x_22166:
        /* <DEDUP_REMOVED lines=17> */
.L_x_22169:
[----:B------:R-:W-:-:S04]  /*5dc0*/  LOP3.LUT R2, R5, 0x80000000, RZ, 0xc0, !PT ;  /* 0x8000000005027812 */ /* 0x000fc800078ec0ff */
[----:B------:R-:W-:-:S04]  /*5dd0*/  SHF.R.U32.HI R3, RZ, 0x18, R2 ;  /* 0x00000018ff037819 */ /* 0x000fc80000011602 */
[----:B------:R-:W-:-:S04]  /*5de0*/  LOP3.LUT R0, R0, R3, RZ, 0xfc, !PT ;  /* 0x0000000300007212 */ /* 0x000fc800078efcff */
[----:B------:R-:W-:-:S07]  /*5df0*/  PRMT R8, R0, 0x7610, R8 ;  /* 0x0000761000087816 */ /* 0x000fce0000000008 */
.L_x_22168:
[----:B------:R-:W-:Y:S05]  /*5e00*/  BSYNC B0 ;  /* 0x0000000000007941 */ /* 0x000fea0003800000 */
.L_x_22167:
[----:B------:R0:W-:Y:S01]  /*5e10*/  STG.E.U8 desc[UR36][R16.64], R8 ;  /* 0x0000000810007986 */ /* 0x0001e2000c101124 */
[----:B------:R-:W-:Y:S05]  /*5e20*/  BRA `(.L_x_22147) ;  /* 0x0000000400147947 */ /* 0x000fea0003800000 */
.L_x_22165:
        /* <DEDUP_REMOVED lines=17> */
.L_x_22172:
[----:B------:R-:W-:-:S04]  /*5f40*/  LOP3.LUT R2, R5, 0x80000000, RZ, 0xc0, !PT ;  /* 0x8000000005027812 */ /* 0x000fc800078ec0ff */
[----:B------:R-:W-:-:S04]  /*5f50*/  SHF.R.U32.HI R3, RZ, 0x18, R2 ;  /* 0x00000018ff037819 */ /* 0x000fc80000011602 */
[----:B------:R-:W-:-:S04]  /*5f60*/  LOP3.LUT R0, R0, R3, RZ, 0xfc, !PT ;  /* 0x0000000300007212 */ /* 0x000fc800078efcff */
[----:B------:R-:W-:-:S07]  /*5f70*/  PRMT R8, R0, 0x7610, R8 ;  /* 0x0000761000087816 */ /* 0x000fce0000000008 */
.L_x_22171:
[----:B------:R-:W-:Y:S05]  /*5f80*/  BSYNC B0 ;  /* 0x0000000000007941 */ /* 0x000fea0003800000 */
.L_x_22170:
[----:B------:R0:W-:Y:S01]  /*5f90*/  STG.E.U8 desc[UR36][R16.64], R8 ;  /* 0x0000000810007986 */ /* 0x0001e2000c101124 */
[----:B------:R-:W-:Y:S05]  /*5fa0*/  BRA `(.L_x_22147) ;  /* 0x0000000000b47947 */ /* 0x000fea0003800000 */
.L_x_22164:
        /* <DEDUP_REMOVED lines=22> */
.L_x_22146:
        /* <DEDUP_REMOVED lines=16> */
.L_x_22175:
[----:B------:R-:W-:Y:S05]  /*6210*/  BRA `(.L_x_22147) ;  /* 0x0000000000187947 */ /* 0x000fea0003800000 */
.L_x_22174:
[----:B------:R-:W-:Y:S01]  /*6220*/  LOP3.LUT R2, R5, 0xffff, RZ, 0xc0, !PT ;  /* 0x0000ffff05027812 */ /* 0x000fe200078ec0ff */
[----:B------:R-:W-:-:S05]  /*6230*/  IMAD.MOV.U32 R3, RZ, RZ, RZ ;  /* 0x000000ffff037224 */ /* 0x000fca00078e00ff */
[----:B------:R0:W-:Y:S01]  /*6240*/  STG.E.64 desc[UR36][R16.64], R2 ;  /* 0x0000000210007986 */ /* 0x0001e2000c101b24 */
[----:B------:R-:W-:Y:S05]  /*6250*/  BRA `(.L_x_22147) ;  /* 0x0000000000087947 */ /* 0x000fea0003800000 */
.L_x_22173:
[----:B------:R-:W-:-:S05]  /*6260*/  LOP3.LUT R5, R5, 0xffff, RZ, 0xc0, !PT ;  /* 0x0000ffff05057812 */ /* 0x000fca00078ec0ff */
[----:B------:R0:W-:Y:S02]  /*6270*/  STG.E desc[UR36][R16.64], R5 ;  /* 0x0000000510007986 */ /* 0x0001e4000c101924 */
.L_x_22147:
[----:B------:R-:W-:-:S07]  /*6280*/  VIADD R19, R19, 0x80 ;  /* 0x0000008013137836 */ /* 0x000fce0000000000 */
.L_x_22107:
[----:B------:R-:W-:Y:S05]  /*6290*/  BSYNC B6 ;  /* 0x0000000000067941 */ /* 0x000fea0003800000 */
.L_x_22106:
        /* <DEDUP_REMOVED lines=307> */
.L_x_22178:
        /* <DEDUP_REMOVED lines=20> */
.L_x_22182:
[----:B------:R3:W5:Y:S01]  /*7710*/  LDG.E.U8 R0, desc[UR36][R4.64] ;  /* 0x0000002404007981 */ /* 0x000762000c1e1100 */
[----:B------:R-:W-:Y:S05]  /*7720*/  BRA `(.L_x_22184) ;  /* 0x0000000c00647947 */ /* 0x000fea0003800000 */
.L_x_22181:
        /* <DEDUP_REMOVED lines=8> */
.L_x_22186:
[----:B------:R0:W5:Y:S01]  /*77b0*/  LDG.E.U8 R0, desc[UR36][R4.64] ;  /* 0x0000002404007981 */ /* 0x000162000c1e1100 */
[----:B------:R-:W-:Y:S05]  /*77c0*/  BRA `(.L_x_22184) ;  /* 0x0000000c003c7947 */ /* 0x000fea0003800000 */
.L_x_22185:
[----:B------:R0:W5:Y:S01]  /*77d0*/  LDG.E.U16 R0, desc[UR36][R4.64] ;  /* 0x0000002404007981 */ /* 0x000162000c1e1500 */
[----:B------:R-:W-:Y:S05]  /*77e0*/  BRA `(.L_x_22184) ;  /* 0x0000000c00347947 */ /* 0x000fea0003800000 */
.L_x_22180:
        /* <DEDUP_REMOVED lines=10> */
.L_x_22188:
[----:B------:R-:W2:Y:S02]  /*7890*/  LDG.E.U16 R2, desc[UR36][R4.64] ;  /* 0x0000002404027981 */ /* 0x000ea4000c1e1500 */
[----:B--2---:R-:W-:-:S06]  /*78a0*/  HADD2.F32 R2, -RZ, R2.H0_H0 ;  /* 0x20000002ff027230 */ /* 0x004fcc0000004100 */
[----:B------:R-:W0:Y:S02]  /*78b0*/  F2I.S64.TRUNC R2, R2 ;  /* 0x0000000200027311 */ /* 0x000e24000020d900 */
[----:B0-----:R-:W-:Y:S01]  /*78c0*/  PRMT R0, R2, 0x7610, R0 ;  /* 0x0000761002007816 */ /* 0x001fe20000000000 */
[----:B------:R-:W-:Y:S06]  /*78d0*/  BRA `(.L_x_22184) ;  /* 0x0000000800f87947 */ /* 0x000fec0003800000 */
.L_x_22187:
        /* <DEDUP_REMOVED lines=10> */
.L_x_22190:
[----:B------:R-:W2:Y:S02]  /*7980*/  LDG.E.U16 R4, desc[UR36][R4.64] ;  /* 0x0000002404047981 */ /* 0x000ea4000c1e1500 */
[----:B--2---:R-:W-:-:S06]  /*7990*/  HADD2.F32 R2, -RZ, R4.H0_H0 ;  /* 0x20000004ff027230 */ /* 0x004fcc0000004100 */
[----:B------:R-:W0:Y:S02]  /*79a0*/  F2I.S64.TRUNC R2, R2 ;  /* 0x0000000200027311 */ /* 0x000e24000020d900 */
[----:B0-----:R-:W-:Y:S01]  /*79b0*/  PRMT R0, R2, 0x7610, R0 ;  /* 0x0000761002007816 */ /* 0x001fe20000000000 */
[----:B------:R-:W-:Y:S06]  /*79c0*/  BRA `(.L_x_22184) ;  /* 0x0000000800bc7947 */ /* 0x000fec0003800000 */
.L_x_22189:
[----:B------:R-:W2:Y:S02]  /*79d0*/  LDG.E.64 R2, desc[UR36][R4.64] ;  /* 0x0000002404027981 */ /* 0x000ea4000c1e1b00 */
[----:B--2---:R-:W0:Y:S02]  /*79e0*/  F2I.S64.F64.TRUNC R2, R2 ;  /* 0x0000000200027311 */ /* 0x004e24000030d900 */
[----:B0-----:R-:W-:Y:S01]  /*79f0*/  PRMT R0, R2, 0x7610, R0 ;  /* 0x0000761002007816 */ /* 0x001fe20000000000 */
[----:B------:R-:W-:Y:S06]  /*7a00*/  BRA `(.L_x_22184) ;  /* 0x0000000800ac7947 */ /* 0x000fec0003800000 */
.L_x_22179:
        /* <DEDUP_REMOVED lines=12> */
.L_x_22193:
[----:B------:R-:W2:Y:S02]  /*7ad0*/  LDG.E.64 R4, desc[UR36][R4.64] ;  /* 0x0000002404047981 */ /* 0x000ea4000c1e1b00 */
[----:B--2---:R-:W0:Y:S02]  /*7ae0*/  F2I.S64.F64.TRUNC R2, R4 ;  /* 0x0000000400027311 */ /* 0x004e24000030d900 */
[----:B0-----:R-:W-:Y:S01]  /*7af0*/  PRMT R0, R2, 0x7610, R0 ;  /* 0x0000761002007816 */ /* 0x001fe20000000000 */
[----:B------:R-:W-:Y:S06]  /*7b00*/  BRA `(.L_x_22184) ;  /* 0x00000008006c7947 */ /* 0x000fec0003800000 */
.L_x_22192:
        /* <DEDUP_REMOVED lines=28> */
.L_x_22195:
        /* <DEDUP_REMOVED lines=15> */
.L_x_22194:
[----:B------:R-:W2:Y:S02]  /*7dc0*/  LDG.E.U16 R2, desc[UR36][R4.64] ;  /* 0x0000002404027981 */ /* 0x000ea4000c1e1500 */
[----:B--2---:R-:W-:-:S06]  /*7dd0*/  IMAD.U32 R2, R2, 0x10000, RZ ;  /* 0x0001000002027824 */ /* 0x004fcc00078e00ff */
[----:B------:R-:W0:Y:S02]  /*7de0*/  F2I.S64.TRUNC R2, R2 ;  /* 0x0000000200027311 */ /* 0x000e24000020d900 */
[----:B0-----:R-:W-:Y:S01]  /*7df0*/  PRMT R0, R2, 0x7610, R0 ;  /* 0x0000761002007816 */ /* 0x001fe20000000000 */
[----:B------:R-:W-:Y:S06]  /*7e00*/  BRA `(.L_x_22184) ;  /* 0x0000000400ac7947 */ /* 0x000fec0003800000 */
.L_x_22191:
        /* <DEDUP_REMOVED lines=10> */
.L_x_22198:
        /* <DEDUP_REMOVED lines=21> */
.L_x_22202:
[----:B------:R-:W-:Y:S05]  /*8000*/  BSYNC B1 ;  /* 0x0000000000017941 */ /* 0x000fea0003800000 */
.L_x_22201:
[----:B------:R-:W-:Y:S01]  /*8010*/  IMAD.SHL.U32 R2, R2, 0x100000, RZ ;  /* 0x0010000002027824 */ /* 0x000fe200078e00ff */
[----:B------:R-:W-:-:S04]  /*8020*/  LEA R3, R0, 0x3b800000, 0x17 ;  /* 0x3b80000000037811 */ /* 0x000fc800078eb8ff */
[----:B------:R-:W-:-:S07]  /*8030*/  LOP3.LUT R2, R3, R2, R4, 0xfe, !PT ;  /* 0x0000000203027212 */ /* 0x000fce00078efe04 */
.L_x_22200:
[----:B------:R-:W-:Y:S05]  /*8040*/  BSYNC B0 ;  /* 0x0000000000007941 */ /* 0x000fea0003800000 */
.L_x_22199:
[----:B------:R-:W0:Y:S02]  /*8050*/  F2I.S64.TRUNC R2, R2 ;  /* 0x0000000200027311 */ /* 0x000e24000020d900 */
[----:B0-----:R-:W-:Y:S01]  /*8060*/  PRMT R0, R2, 0x7610, R0 ;  /* 0x0000761002007816 */ /* 0x001fe20000000000 */
[----:B------:R-:W-:Y:S06]  /*8070*/  BRA `(.L_x_22184) ;  /* 0x0000000400107947 */ /* 0x000fec0003800000 */
.L_x_22197:
        /* <DEDUP_REMOVED lines=21> */
.L_x_22206:
[----:B------:R-:W-:Y:S05]  /*81d0*/  BSYNC B1 ;  /* 0x0000000000017941 */ /* 0x000fea0003800000 */
.L_x_22205:
[----:B------:R-:W-:Y:S01]  /*81e0*/  IMAD.SHL.U32 R2, R2, 0x200000, RZ ;  /* 0x0020000002027824 */ /* 0x000fe200078e00ff */
[----:B------:R-:W-:-:S04]  /*81f0*/  LEA R3, R0, 0x37800000, 0x17 ;  /* 0x3780000000037811 */ /* 0x000fc800078eb8ff */
[----:B------:R-:W-:-:S07]  /*8200*/  LOP3.LUT R2, R3, R2, R4, 0xfe, !PT ;  /* 0x0000000203027212 */ /* 0x000fce00078efe04 */
.L_x_22204:
[----:B------:R-:W-:Y:S05]  /*8210*/  BSYNC B0 ;  /* 0x0000000000007941 */ /* 0x000fea0003800000 */
.L_x_22203:
[----:B------:R-:W0:Y:S02]  /*8220*/  F2I.S64.TRUNC R2, R2 ;  /* 0x0000000200027311 */ /* 0x000e24000020d900 */
[----:B0-----:R-:W-:Y:S01]  /*8230*/  PRMT R0, R2, 0x7610, R0 ;  /* 0x0000761002007816 */ /* 0x001fe20000000000 */
[----:B------:R-:W-:Y:S06]  /*8240*/  BRA `(.L_x_22184) ;  /* 0x00000000009c7947 */ /* 0x000fec0003800000 */
.L_x_22196:
        /* <DEDUP_REMOVED lines=14> */
.L_x_22210:
[----:B------:R-:W-:Y:S05]  /*8330*/  BSYNC B0 ;  /* 0x0000000000007941 */ /* 0x000fea0003800000 */
.L_x_22209:
[----:B------:R-:W0:Y:S02]  /*8340*/  F2I.S64.TRUNC R2, R2 ;  /* 0x0000000200027311 */ /* 0x000e24000020d900 */
[----:B0-----:R-:W-:Y:S01]  /*8350*/  PRMT R0, R2, 0x7610, R0 ;  /* 0x0000761002007816 */ /* 0x001fe20000000000 */
[----:B------:R-:W-:Y:S06]  /*8360*/  BRA `(.L_x_22184) ;  /* 0x0000000000547947 */ /* 0x000fec0003800000 */
.L_x_22183:
        /* <DEDUP_REMOVED lines=16> */
.L_x_22211:
[----:B------:R-:W-:Y:S01]  /*8470*/  PRMT R0, RZ, 0x7610, R0 ;  /* 0x00007610ff007816 */ /* 0x000fe20000000000 */
[----:B------:R-:W-:Y:S06]  /*8480*/  BRA `(.L_x_22184) ;  /* 0x00000000000c7947 */ /* 0x000fec0003800000 */
.L_x_22208:
[----:B------:R0:W5:Y:S01]  /*8490*/  LDG.E.U8 R0, desc[UR36][R4.64] ;  /* 0x0000002404007981 */ /* 0x000162000c1e1100 */
[----:B------:R-:W-:Y:S05]  /*84a0*/  BRA `(.L_x_22184) ;  /* 0x0000000000047947 */ /* 0x000fea0003800000 */
.L_x_22207:
[----:B------:R1:W5:Y:S02]  /*84b0*/  LDG.E.U8 R0, desc[UR36][R4.64] ;  /* 0x0000002404007981 */ /* 0x000364000c1e1100 */
.L_x_22184:
        /* <DEDUP_REMOVED lines=19> */
.L_x_22215:
[----:B------:R0:W-:Y:S01]  /*85f0*/  STG.E.U8 desc[UR36][R16.64], R5 ;  /* 0x0000000510007986 */ /* 0x0001e2000c101124 */
[----:B------:R-:W-:Y:S05]  /*8600*/  BRA `(.L_x_22217) ;  /* 0x0000000c00607947 */ /* 0x000fea0003800000 */
.L_x_22214:
        /* <DEDUP_REMOVED lines=10> */
.L_x_22219:
[----:B------:R-:W-:-:S05]  /*86b0*/  LOP3.LUT R5, R5, 0xffff, RZ, 0xc0, !PT ;  /* 0x0000ffff05057812 */ /* 0x000fca00078ec0ff */
[----:B------:R0:W-:Y:S01]  /*86c0*/  STG.E desc[UR36][R16.64], R5 ;  /* 0x0000000510007986 */ /* 0x0001e2000c101924 */
[----:B------:R-:W-:Y:S05]  /*86d0*/  BRA `(.L_x_22217) ;  /* 0x0000000c002c7947 */ /* 0x000fea0003800000 */
.L_x_22218:
[----:B------:R0:W-:Y:S01]  /*86e0*/  STG.E.U16 desc[UR36][R16.64], R5 ;  /* 0x0000000510007986 */ /* 0x0001e2000c101524 */
[----:B------:R-:W-:Y:S05]  /*86f0*/  BRA `(.L_x_22217) ;  /* 0x0000000c00247947 */ /* 0x000fea0003800000 */
.L_x_22213:
        /* <DEDUP_REMOVED lines=9> */
.L_x_22221:
[----:B------:R-:W0:Y:S02]  /*8790*/  I2F.U16 R0, R5 ;  /* 0x0000000500007306 */ /* 0x000e240000101000 */
[----:B0-----:R-:W-:-:S05]  /*87a0*/  F2FP.F16.F32.PACK_AB R0, RZ, R0 ;  /* 0x00000000ff00723e */ /* 0x001fca00000000ff */
[----:B------:R0:W-:Y:S01]  /*87b0*/  STG.E.U16 desc[UR36][R16.64], R0 ;  /* 0x0000000010007986 */ /* 0x0001e2000c101524 */
[----:B------:R-:W-:Y:S05]  /*87c0*/  BRA `(.L_x_22217) ;  /* 0x0000000800f07947 */ /* 0x000fea0003800000 */
.L_x_22220:
        /* <DEDUP_REMOVED lines=10> */
.L_x_22223:
[----:B------:R-:W0:Y:S02]  /*8870*/  I2F.U16 R5, R5 ;  /* 0x0000000500057306 */ /* 0x000e240000101000 */
[----:B0-----:R-:W-:-:S04]  /*8880*/  F2FP.F16.F32.PACK_AB R3, RZ, R5 ;  /* 0x00000005ff03723e */ /* 0x001fc800000000ff */
[----:B------:R-:W-:-:S05]  /*8890*/  PRMT R3, R3, 0x5410, RZ ;  /* 0x0000541003037816 */ /* 0x000fca00000000ff */
[----:B------:R0:W-:Y:S01]  /*88a0*/  STG.E desc[UR36][R16.64], R3 ;  /* 0x0000000310007986 */ /* 0x0001e2000c101924 */
[----:B------:R-:W-:Y:S05]  /*88b0*/  BRA `(.L_x_22217) ;  /* 0x0000000800b47947 */ /* 0x000fea0003800000 */
.L_x_22222:
[----:B------:R-:W0:Y:S02]  /*88c0*/  I2F.F64.U16 R2, R5 ;  /* 0x0000000500027312 */ /* 0x000e240000101800 */
[----:B0-----:R0:W-:Y:S01]  /*88d0*/  STG.E.64 desc[UR36][R16.64], R2 ;  /* 0x0000000210007986 */ /* 0x0011e2000c101b24 */
[----:B------:R-:W-:Y:S05]  /*88e0*/  BRA `(.L_x_22217) ;  /* 0x0000000800a87947 */ /* 0x000fea0003800000 */
.L_x_22212:
        /* <DEDUP_REMOVED lines=12> */
.L_x_22226:
[----:B------:R-:W0:Y:S01]  /*89b0*/  I2F.F64.U16 R4, R5 ;  /* 0x0000000500047312 */ /* 0x000e220000101800 */
[----:B------:R-:W-:-:S05]  /*89c0*/  CS2R R6, SRZ ;  /* 0x0000000000067805 */ /* 0x000fca000001ff00 */
[----:B0-----:R0:W-:Y:S01]  /*89d0*/  STG.E.128 desc[UR36][R16.64], R4 ;  /* 0x0000000410007986 */ /* 0x0011e2000c101d24 */
[----:B------:R-:W-:Y:S05]  /*89e0*/  BRA `(.L_x_22217) ;  /* 0x0000000800687947 */ /* 0x000fea0003800000 */
.L_x_22225:
        /* <DEDUP_REMOVED lines=21> */
.L_x_22230:
[----:B------:R-:W-:Y:S05]  /*8b40*/  BSYNC B0 ;  /* 0x0000000000007941 */ /* 0x000fea0003800000 */
.L_x_22229:
[----:B------:R-:W-:-:S05]  /*8b50*/  LOP3.LUT R3, R0, R3, RZ, 0xfc, !PT ;  /* 0x0000000300037212 */ /* 0x000fca00078efcff */
[----:B------:R0:W-:Y:S01]  /*8b60*/  STG.E.U8 desc[UR36][R16.64], R3 ;  /* 0x0000000310007986 */ /* 0x0001e2000c101124 */
[----:B------:R-:W-:Y:S05]  /*8b70*/  BRA `(.L_x_22217) ;  /* 0x0000000800047947 */ /* 0x000fea0003800000 */
.L_x_22228:
        /* <DEDUP_REMOVED lines=13> */
.L_x_22232:
[----:B------:R-:W-:Y:S01]  /*8c50*/  IMAD.MOV.U32 R0, RZ, RZ, 0x7f ;  /* 0x0000007fff007424 */ /* 0x000fe200078e00ff */
[----:B------:R-:W-:-:S04]  /*8c60*/  ISETP.GT.U32.AND P0, PT, R2, 0x7f800000, PT ;  /* 0x7f8000000200780c */ /* 0x000fc80003f04070 */
[----:B------:R-:W-:-:S09]  /*8c70*/  SEL R0, R0, 0x7c, P0 ;  /* 0x0000007c00007807 */ /* 0x000fd20000000000 */
.L_x_22233:
[----:B------:R-:W-:Y:S05]  /*8c80*/  BSYNC B0 ;  /* 0x0000000000007941 */ /* 0x000fea0003800000 */
.L_x_22231:
[----:B------:R-:W-:-:S04]  /*8c90*/  LOP3.LUT R2, R5, 0x80000000, RZ, 0xc0, !PT ;  /* 0x8000000005027812 */ /* 0x000fc800078ec0ff */
[----:B------:R-:W-:-:S04]  /*8ca0*/  SHF.R.U32.HI R3, RZ, 0x18, R2 ;  /* 0x00000018ff037819 */ /* 0x000fc80000011602 */
[----:B------:R-:W-:-:S05]  /*8cb0*/  LOP3.LUT R3, R0, R3, RZ, 0xfc, !PT ;  /* 0x0000000300037212 */ /* 0x000fca00078efcff */
[----:B------:R0:W-:Y:S01]  /*8cc0*/  STG.E.U8 desc[UR36][R16.64], R3 ;  /* 0x0000000310007986 */ /* 0x0001e2000c101124 */
[----:B------:R-:W-:Y:S05]  /*8cd0*/  BRA `(.L_x_22217) ;  /* 0x0000000400ac7947 */ /* 0x000fea0003800000 */
.L_x_22227:
[----:B------:R-:W0:Y:S02]  /*8ce0*/  I2F.U16 R0, R5 ;  /* 0x0000000500007306 */ /* 0x000e240000101000 */
[----:B0-----:R-:W-:-:S05]  /*8cf0*/  F2FP.BF16.F32.PACK_AB R0, RZ, R0 ;  /* 0x00000000ff00723e */ /* 0x001fca00000010ff */
[----:B------:R0:W-:Y:S01]  /*8d00*/  STG.E.U16 desc[UR36][R16.64], R0 ;  /* 0x0000000010007986 */ /* 0x0001e2000c101524 */
[----:B------:R-:W-:Y:S05]  /*8d10*/  BRA `(.L_x_22217) ;  /* 0x00000004009c7947 */ /* 0x000fea0003800000 */
.L_x_22224:
        /* <DEDUP_REMOVED lines=10> */
.L_x_22236:
        /* <DEDUP_REMOVED lines=17> */
.L_x_22239:
[----:B------:R-:W-:-:S04]  /*8ed0*/  LOP3.LUT R2, R5, 0x80000000, RZ, 0xc0, !PT ;  /* 0x8000000005027812 */ /* 0x000fc800078ec0ff */
[----:B------:R-:W-:-:S04]  /*8ee0*/  SHF.R.U32.HI R3, RZ, 0x18, R2 ;  /* 0x00000018ff037819 */ /* 0x000fc80000011602 */
[----:B------:R-:W-:-:S04]  /*8ef0*/  LOP3.LUT R0, R0, R3, RZ, 0xfc, !PT ;  /* 0x0000000300007212 */ /* 0x000fc800078efcff */
[----:B------:R-:W-:-:S07]  /*8f00*/  PRMT R8, R0, 0x7610, R8 ;  /* 0x0000761000087816 */ /* 0x000fce0000000008 */
.L_x_22238:
[----:B------:R-:W-:Y:S05]  /*8f10*/  BSYNC B0 ;  /* 0x0000000000007941 */ /* 0x000fea0003800000 */
.L_x_22237:
[----:B------:R4:W-:Y:S01]  /*8f20*/  STG.E.U8 desc[UR36][R16.64], R8 ;  /* 0x0000000810007986 */ /* 0x0009e2000c101124 */
[----:B------:R-:W-:Y:S05]  /*8f30*/  BRA `(.L_x_22217) ;  /* 0x0000000400147947 */ /* 0x000fea0003800000 */
.L_x_22235:
        /* <DEDUP_REMOVED lines=17> */
.L_x_22242:
[----:B------:R-:W-:-:S04]  /*9050*/  LOP3.LUT R2, R5, 0x80000000, RZ, 0xc0, !PT ;  /* 0x8000000005027812 */ /* 0x000fc800078ec0ff */
[----:B------:R-:W-:-:S04]  /*9060*/  SHF.R.U32.HI R3, RZ, 0x18, R2 ;  /* 0x00000018ff037819 */ /* 0x000fc80000011602 */
[----:B------:R-:W-:-:S04]  /*9070*/  LOP3.LUT R0, R0, R3, RZ, 0xfc, !PT ;  /* 0x0000000300007212 */ /* 0x000fc800078efcff */
[----:B------:R-:W-:-:S07]  /*9080*/  PRMT R8, R0, 0x7610, R8 ;  /* 0x0000761000087816 */ /* 0x000fce0000000008 */
.L_x_22241:
[----:B------:R-:W-:Y:S05]  /*9090*/  BSYNC B0 ;  /* 0x0000000000007941 */ /* 0x000fea0003800000 */
.L_x_22240:
[----:B------:R3:W-:Y:S01]  /*90a0*/  STG.E.U8 desc[UR36][R16.64], R8 ;  /* 0x0000000810007986 */ /* 0x0007e2000c101124 */
[----:B------:R-:W-:Y:S05]  /*90b0*/  BRA `(.L_x_22217) ;  /* 0x0000000000b47947 */ /* 0x000fea0003800000 */
.L_x_22234:
        /* <DEDUP_REMOVED lines=22> */
.L_x_22216:
        /* <DEDUP_REMOVED lines=16> */
.L_x_22245:
[----:B------:R-:W-:Y:S05]  /*9320*/  BRA `(.L_x_22217) ;  /* 0x0000000000187947 */ /* 0x000fea0003800000 */
.L_x_22244:
[----:B------:R-:W-:Y:S01]  /*9330*/  LOP3.LUT R2, R5, 0xffff, RZ, 0xc0, !PT ;  /* 0x0000ffff05027812 */ /* 0x000fe200078ec0ff */
[----:B------:R-:W-:-:S05]  /*9340*/  IMAD.MOV.U32 R3, RZ, RZ, RZ ;  /* 0x000000ffff037224 */ /* 0x000fca00078e00ff */
[----:B------:R2:W-:Y:S01]  /*9350*/  STG.E.64 desc[UR36][R16.64], R2 ;  /* 0x0000000210007986 */ /* 0x0005e2000c101b24 */
[----:B------:R-:W-:Y:S05]  /*9360*/  BRA `(.L_x_22217) ;  /* 0x0000000000087947 */ /* 0x000fea0003800000 */
.L_x_22243:
[----:B------:R-:W-:-:S05]  /*9370*/  LOP3.LUT R5, R5, 0xffff, RZ, 0xc0, !PT ;  /* 0x0000ffff05057812 */ /* 0x000fca00078ec0ff */
[----:B------:R0:W-:Y:S02]  /*9380*/  STG.E desc[UR36][R16.64], R5 ;  /* 0x0000000510007986 */ /* 0x0001e4000c101924 */
.L_x_22217:
[----:B------:R-:W-:-:S07]  /*9390*/  VIADD R19, R19, 0x80 ;  /* 0x0000008013137836 */ /* 0x000fce0000000000 */
.L_x_22177:
[----:B------:R-:W-:Y:S05]  /*93a0*/  BSYNC B6 ;  /* 0x0000000000067941 */ /* 0x000fea0003800000 */
.L_x_22176:
        /* <DEDUP_REMOVED lines=306> */
.L_x_22246:
        /* <DEDUP_REMOVED lines=20> */
.L_x_22250:
[----:B------:R1:W5:Y:S01]  /*a810*/  LDG.E.U8 R0, desc[UR36][R4.64] ;  /* 0x0000002404007981 */ /* 0x000362000c1e1100 */
[----:B------:R-:W-:Y:S05]  /*a820*/  BRA `(.L_x_22252) ;  /* 0x0000000c00647947 */ /* 0x000fea0003800000 */
.L_x_22249:
        /* <DEDUP_REMOVED lines=8> */
.L_x_22254:
[----:B------:R4:W5:Y:S01]  /*a8b0*/  LDG.E.U8 R0, desc[UR36][R4.64] ;  /* 0x0000002404007981 */ /* 0x000962000c1e1100 */
[----:B------:R-:W-:Y:S05]  /*a8c0*/  BRA `(.L_x_22252) ;  /* 0x0000000c003c7947 */ /* 0x000fea0003800000 */
.L_x_22253:
[----:B------:R2:W5:Y:S01]  /*a8d0*/  LDG.E.U16 R0, desc[UR36][R4.64] ;  /* 0x0000002404007981 */ /* 0x000562000c1e1500 */
[----:B------:R-:W-:Y:S05]  /*a8e0*/  BRA `(.L_x_22252) ;  /* 0x0000000c00347947 */ /* 0x000fea0003800000 */
.L_x_22248:
        /* <DEDUP_REMOVED lines=10> */
.L_x_22256:
[----:B------:R-:W2:Y:S02]  /*a990*/  LDG.E.U16 R2, desc[UR36][R4.64] ;  /* 0x0000002404027981 */ /* 0x000ea4000c1e1500 */
[----:B--2---:R-:W-:-:S06]  /*a9a0*/  HADD2.F32 R2, -RZ, R2.H0_H0 ;  /* 0x20000002ff027230 */ /* 0x004fcc0000004100 */
[----:B------:R-:W0:Y:S02]  /*a9b0*/  F2I.S64.TRUNC R2, R2 ;  /* 0x0000000200027311 */ /* 0x000e24000020d900 */
[----:B0-----:R-:W-:Y:S01]  /*a9c0*/  PRMT R0, R2, 0x7610, R0 ;  /* 0x0000761002007816 */ /* 0x001fe20000000000 */
[----:B------:R-:W-:Y:S06]  /*a9d0*/  BRA `(.L_x_22252) ;  /* 0x0000000800f87947 */ /* 0x000fec0003800000 */
.L_x_22255:
        /* <DEDUP_REMOVED lines=10> */
.L_x_22258:
[----:B------:R-:W2:Y:S02]  /*aa80*/  LDG.E.U16 R4, desc[UR36][R4.64] ;  /* 0x0000002404047981 */ /* 0x000ea4000c1e1500 */
[----:B--2---:R-:W-:-:S06]  /*aa90*/  HADD2.F32 R2, -RZ, R4.H0_H0 ;  /* 0x20000004ff027230 */ /* 0x004fcc0000004100 */
[----:B------:R-:W0:Y:S02]  /*aaa0*/  F2I.S64.TRUNC R2, R2 ;  /* 0x0000000200027311 */ /* 0x000e24000020d900 */
[----:B0-----:R-:W-:Y:S01]  /*aab0*/  PRMT R0, R2, 0x7610, R0 ;  /* 0x0000761002007816 */ /* 0x001fe20000000000 */
[----:B------:R-:W-:Y:S06]  /*aac0*/  BRA `(.L_x_22252) ;  /* 0x0000000800bc7947 */ /* 0x000fec0003800000 */
.L_x_22257:
[----:B------:R-:W2:Y:S02]  /*aad0*/  LDG.E.64 R2, desc[UR36][R4.64] ;  /* 0x0000002404027981 */ /* 0x000ea4000c1e1b00 */
[----:B--2---:R-:W0:Y:S02]  /*aae0*/  F2I.S64.F64.TRUNC R2, R2 ;  /* 0x0000000200027311 */ /* 0x004e24000030d900 */
[----:B0-----:R-:W-:Y:S01]  /*aaf0*/  PRMT R0, R2, 0x7610, R0 ;  /* 0x0000761002007816 */ /* 0x001fe20000000000 */
[----:B------:R-:W-:Y:S06]  /*ab00*/  BRA `(.L_x_22252) ;  /* 0x0000000800ac7947 */ /* 0x000fec0003800000 */
.L_x_22247:
        /* <DEDUP_REMOVED lines=12> */
.L_x_22261:
[----:B------:R-:W2:Y:S02]  /*abd0*/  LDG.E.64 R4, desc[UR36][R4.64] ;  /* 0x0000002404047981 */ /* 0x000ea4000c1e1b00 */
[----:B--2---:R-:W0:Y:S02]  /*abe0*/  F2I.S64.F64.TRUNC R2, R4 ;  /* 0x0000000400027311 */ /* 0x004e24000030d900 */
[----:B0-----:R-:W-:Y:S01]  /*abf0*/  PRMT R0, R2, 0x7610, R0 ;  /* 0x0000761002007816 */ /* 0x001fe20000000000 */
[----:B------:R-:W-:Y:S06]  /*ac00*/  BRA `(.L_x_22252) ;  /* 0x00000008006c7947 */ /* 0x000fec0003800000 */
.L_x_22260:
        /* <DEDUP_REMOVED lines=28> */
.L_x_22263:
        /* <DEDUP_REMOVED lines=15> */
.L_x_22262:
[----:B------:R-:W2:Y:S02]  /*aec0*/  LDG.E.U16 R2, desc[UR36][R4.64] ;  /* 0x0000002404027981 */ /* 0x000ea4000c1e1500 */
[----:B--2---:R-:W-:-:S06]  /*aed0*/  IMAD.U32 R2, R2, 0x10000, RZ ;  /* 0x0001000002027824 */ /* 0x004fcc00078e00ff */
[----:B------:R-:W0:Y:S02]  /*aee0*/  F2I.S64.TRUNC R2, R2 ;  /* 0x0000000200027311 */ /* 0x000e24000020d900 */
[----:B0-----:R-:W-:Y:S01]  /*aef0*/  PRMT R0, R2, 0x7610, R0 ;  /* 0x0000761002007816 */ /* 0x001fe20000000000 */
[----:B------:R-:W-:Y:S06]  /*af00*/  BRA `(.L_x_22252) ;  /* 0x0000000400ac7947 */ /* 0x000fec0003800000 */
.L_x_22259:
        /* <DEDUP_REMOVED lines=10> */
.L_x_22266:
        /* <DEDUP_REMOVED lines=21> */
.L_x_22270:
[----:B------:R-:W-:Y:S05]  /*b100*/  BSYNC B1 ;  /* 0x0000000000017941 */ /* 0x000fea0003800000 */
.L_x_22269:
[----:B------:R-:W-:Y:S01]  /*b110*/  IMAD.SHL.U32 R2, R2, 0x100000, RZ ;  /* 0x0010000002027824 */ /* 0x000fe200078e00ff */
[----:B------:R-:W-:-:S04]  /*b120*/  LEA R3, R0, 0x3b800000, 0x17 ;  /* 0x3b80000000037811 */ /* 0x000fc800078eb8ff */
[----:B------:R-:W-:-:S07]  /*b130*/  LOP3.LUT R2, R3, R2, R4, 0xfe, !PT ;  /* 0x0000000203027212 */ /* 0x000fce00078efe04 */
.L_x_22268:
[----:B------:R-:W-:Y:S05]  /*b140*/  BSYNC B0 ;  /* 0x0000000000007941 */ /* 0x000fea0003800000 */
.L_x_22267:
[----:B------:R-:W0:Y:S02]  /*b150*/  F2I.S64.TRUNC R2, R2 ;  /* 0x0000000200027311 */ /* 0x000e24000020d900 */
[----:B0-----:R-:W-:Y:S01]  /*b160*/  PRMT R0, R2, 0x7610, R0 ;  /* 0x0000761002007816 */ /* 0x001fe20000000000 */
[----:B------:R-:W-:Y:S06]  /*b170*/  BRA `(.L_x_22252) ;  /* 0x0000000400107947 */ /* 0x000fec0003800000 */
.L_x_22265:
        /* <DEDUP_REMOVED lines=21> */
.L_x_22274:
[----:B------:R-:W-:Y:S05]  /*b2d0*/  BSYNC B1 ;  /* 0x0000000000017941 */ /* 0x000fea0003800000 */
.L_x_22273:
[----:B------:R-:W-:Y:S01]  /*b2e0*/  IMAD.SHL.U32 R2, R2, 0x200000, RZ ;  /* 0x0020000002027824 */ /* 0x000fe200078e00ff */
[----:B------:R-:W-:-:S04]  /*b2f0*/  LEA R3, R0, 0x37800000, 0x17 ;  /* 0x3780000000037811 */ /* 0x000fc800078eb8ff */
[----:B------:R-:W-:-:S07]  /*b300*/  LOP3.LUT R2, R3, R2, R4, 0xfe, !PT ;  /* 0x0000000203027212 */ /* 0x000fce00078efe04 */
.L_x_22272:
[----:B------:R-:W-:Y:S05]  /*b310*/  BSYNC B0 ;  /* 0x0000000000007941 */ /* 0x000fea0003800000 */
.L_x_22271:
[----:B------:R-:W0:Y:S02]  /*b320*/  F2I.S64.TRUNC R2, R2 ;  /* 0x0000000200027311 */ /* 0x000e24000020d900 */
[----:B0-----:R-:W-:Y:S01]  /*b330*/  PRMT R0, R2, 0x7610, R0 ;  /* 0x0000761002007816 */ /* 0x001fe20000000000 */
[----:B------:R-:W-:Y:S06]  /*b340*/  BRA `(.L_x_22252) ;  /* 0x00000000009c7947 */ /* 0x000fec0003800000 */
.L_x_22264:
        /* <DEDUP_REMOVED lines=14> */
.L_x_22278:
[----:B------:R-:W-:Y:S05]  /*b430*/  BSYNC B0 ;  /* 0x0000000000007941 */ /* 0x000fea0003800000 */
.L_x_22277:
[----:B------:R-:W0:Y:S02]  /*b440*/  F2I.S64.TRUNC R2, R2 ;  /* 0x0000000200027311 */ /* 0x000e24000020d900 */
[----:B0-----:R-:W-:Y:S01]  /*b450*/  PRMT R0, R2, 0x7610, R0 ;  /* 0x0000761002007816 */ /* 0x001fe20000000000 */
[----:B------:R-:W-:Y:S06]  /*b460*/  BRA `(.L_x_22252) ;  /* 0x0000000000547947 */ /* 0x000fec0003800000 */
.L_x_22251:
        /* <DEDUP_REMOVED lines=16> */
.L_x_22279:
[----:B------:R-:W-:Y:S01]  /*b570*/  PRMT R0, RZ, 0x7610, R0 ;  /* 0x00007610ff007816 */ /* 0x000fe20000000000 */
[----:B------:R-:W-:Y:S06]  /*b580*/  BRA `(.L_x_22252) ;  /* 0x00000000000c7947 */ /* 0x000fec0003800000 */
.L_x_22276:
[----:B------:R0:W5:Y:S01]  /*b590*/  LDG.E.U8 R0, desc[UR36][R4.64] ;  /* 0x0000002404007981 */ /* 0x000162000c1e1100 */
[----:B------:R-:W-:Y:S05]  /*b5a0*/  BRA `(.L_x_22252) ;  /* 0x0000000000047947 */ /* 0x000fea0003800000 */
.L_x_22275:
[----:B------:R0:W5:Y:S02]  /*b5b0*/  LDG.E.U8 R0, desc[UR36][R4.64] ;  /* 0x0000002404007981 */ /* 0x000164000c1e1100 */
.L_x_22252:
        /* <DEDUP_REMOVED lines=19> */
.L_x_22283:
[----:B------:R-:W-:Y:S01]  /*b6f0*/  STG.E.U8 desc[UR36][R16.64], R5 ;  /* 0x0000000510007986 */ /* 0x000fe2000c101124 */
[----:B------:R-:W-:Y:S05]  /*b700*/  EXIT ;  /* 0x000000000000794d */ /* 0x000fea0003800000 */
.L_x_22282:
        /* <DEDUP_REMOVED lines=10> */
.L_x_22286:
[----:B------:R-:W-:-:S05]  /*b7b0*/  LOP3.LUT R5, R5, 0xffff, RZ, 0xc0, !PT ;  /* 0x0000ffff05057812 */ /* 0x000fca00078ec0ff */
[----:B------:R-:W-:Y:S01]  /*b7c0*/  STG.E desc[UR36][R16.64], R5 ;  /* 0x0000000510007986 */ /* 0x000fe2000c101924 */
[----:B------:R-:W-:Y:S05]  /*b7d0*/  EXIT ;  /* 0x000000000000794d */ /* 0x000fea0003800000 */
.L_x_22285:
[----:B------:R-:W-:Y:S01]  /*b7e0*/  STG.E.U16 desc[UR36][R16.64], R5 ;  /* 0x0000000510007986 */ /* 0x000fe2000c101524 */
[----:B------:R-:W-:Y:S05]  /*b7f0*/  EXIT ;  /* 0x000000000000794d */ /* 0x000fea0003800000 */
.L_x_22281:
        /* <DEDUP_REMOVED lines=9> */
.L_x_22288:
[----:B------:R-:W0:Y:S02]  /*b890*/  I2F.U16 R0, R5 ;  /* 0x0000000500007306 */ /* 0x000e240000101000 */
[----:B0-----:R-:W-:-:S05]  /*b8a0*/  F2FP.F16.F32.PACK_AB R0, RZ, R0 ;  /* 0x00000000ff00723e */ /* 0x001fca00000000ff */
[----:B------:R-:W-:Y:S01]  /*b8b0*/  STG.E.U16 desc[UR36][R16.64], R0 ;  /* 0x0000000010007986 */ /* 0x000fe2000c101524 */
[----:B------:R-:W-:Y:S05]  /*b8c0*/  EXIT ;  /* 0x000000000000794d */ /* 0x000fea0003800000 */
.L_x_22287:
        /* <DEDUP_REMOVED lines=10> */
.L_x_22290:
[----:B------:R-:W0:Y:S02]  /*b970*/  I2F.U16 R5, R5 ;  /* 0x0000000500057306 */ /* 0x000e240000101000 */
[----:B0-----:R-:W-:-:S04]  /*b980*/  F2FP.F16.F32.PACK_AB R3, RZ, R5 ;  /* 0x00000005ff03723e */ /* 0x001fc800000000ff */
[----:B------:R-:W-:-:S05]  /*b990*/  PRMT R3, R3, 0x5410, RZ ;  /* 0x0000541003037816 */ /* 0x000fca00000000ff */
[----:B------:R-:W-:Y:S01]  /*b9a0*/  STG.E desc[UR36][R16.64], R3 ;  /* 0x0000000310007986 */ /* 0x000fe2000c101924 */
[----:B------:R-:W-:Y:S05]  /*b9b0*/  EXIT ;  /* 0x000000000000794d */ /* 0x000fea0003800000 */
.L_x_22289:
[----:B------:R-:W0:Y:S02]  /*b9c0*/  I2F.F64.U16 R2, R5 ;  /* 0x0000000500027312 */ /* 0x000e240000101800 */
[----:B0-----:R-:W-:Y:S01]  /*b9d0*/  STG.E.64 desc[UR36][R16.64], R2 ;  /* 0x0000000210007986 */ /* 0x001fe2000c101b24 */
[----:B------:R-:W-:Y:S05]  /*b9e0*/  EXIT ;  /* 0x000000000000794d */ /* 0x000fea0003800000 */
.L_x_22280:
        /* <DEDUP_REMOVED lines=12> */
.L_x_22293:
[----:B------:R-:W0:Y:S01]  /*bab0*/  I2F.F64.U16 R4, R5 ;  /* 0x0000000500047312 */ /* 0x000e220000101800 */
[----:B------:R-:W-:-:S05]  /*bac0*/  CS2R R6, SRZ ;  /* 0x0000000000067805 */ /* 0x000fca000001ff00 */
[----:B0-----:R-:W-:Y:S01]  /*bad0*/  STG.E.128 desc[UR36][R16.64], R4 ;  /* 0x0000000410007986 */ /* 0x001fe2000c101d24 */
[----:B------:R-:W-:Y:S05]  /*bae0*/  EXIT ;  /* 0x000000000000794d */ /* 0x000fea0003800000 */
.L_x_22292:
        /* <DEDUP_REMOVED lines=21> */
.L_x_22297:
[----:B------:R-:W-:Y:S05]  /*bc40*/  BSYNC B0 ;  /* 0x0000000000007941 */ /* 0x000fea0003800000 */
.L_x_22296:
[----:B------:R-:W-:-:S05]  /*bc50*/  LOP3.LUT R3, R0, R3, RZ, 0xfc, !PT ;  /* 0x0000000300037212 */ /* 0x000fca00078efcff */
[----:B------:R-:W-:Y:S01]  /*bc60*/  STG.E.U8 desc[UR36][R16.64], R3 ;  /* 0x0000000310007986 */ /* 0x000fe2000c101124 */
[----:B------:R-:W-:Y:S05]  /*bc70*/  EXIT ;  /* 0x000000000000794d */ /* 0x000fea0003800000 */
.L_x_22295:
        /* <DEDUP_REMOVED lines=13> */
.L_x_22299:
[----:B------:R-:W-:Y:S01]  /*bd50*/  IMAD.MOV.U32 R0, RZ, RZ, 0x7f ;  /* 0x0000007fff007424 */ /* 0x000fe200078e00ff */
[----:B------:R-:W-:-:S04]  /*bd60*/  ISETP.GT.U32.AND P0, PT, R2, 0x7f800000, PT ;  /* 0x7f8000000200780c */ /* 0x000fc80003f04070 */
[----:B------:R-:W-:-:S09]  /*bd70*/  SEL R0, R0, 0x7c, P0 ;  /* 0x0000007c00007807 */ /* 0x000fd20000000000 */
.L_x_22300:
[----:B------:R-:W-:Y:S05]  /*bd80*/  BSYNC B0 ;  /* 0x0000000000007941 */ /* 0x000fea0003800000 */
.L_x_22298:
[----:B------:R-:W-:-:S04]  /*bd90*/  LOP3.LUT R2, R5, 0x80000000, RZ, 0xc0, !PT ;  /* 0x8000000005027812 */ /* 0x000fc800078ec0ff */
[----:B------:R-:W-:-:S04]  /*bda0*/  SHF.R.U32.HI R3, RZ, 0x18, R2 ;  /* 0x00000018ff037819 */ /* 0x000fc80000011602 */
[----:B------:R-:W-:-:S05]  /*bdb0*/  LOP3.LUT R3, R0, R3, RZ, 0xfc, !PT ;  /* 0x0000000300037212 */ /* 0x000fca00078efcff */
[----:B------:R-:W-:Y:S01]  /*bdc0*/  STG.E.U8 desc[UR36][R16.64], R3 ;  /* 0x0000000310007986 */ /* 0x000fe2000c101124 */
[----:B------:R-:W-:Y:S05]  /*bdd0*/  EXIT ;  /* 0x000000000000794d */ /* 0x000fea0003800000 */
.L_x_22294:
[----:B------:R-:W0:Y:S02]  /*bde0*/  I2F.U16 R0, R5 ;  /* 0x0000000500007306 */ /* 0x000e240000101000 */
[----:B0-----:R-:W-:-:S05]  /*bdf0*/  F2FP.BF16.F32.PACK_AB R0, RZ, R0 ;  /* 0x00000000ff00723e */ /* 0x001fca00000010ff */
[----:B------:R-:W-:Y:S01]  /*be00*/  STG.E.U16 desc[UR36][R16.64], R0 ;  /* 0x0000000010007986 */ /* 0x000fe2000c101524 */
[----:B------:R-:W-:Y:S05]  /*be10*/  EXIT ;  /* 0x000000000000794d */ /* 0x000fea0003800000 */
.L_x_22291:
        /* <DEDUP_REMOVED lines=10> */
.L_x_22303:
        /* <DEDUP_REMOVED lines=17> */
.L_x_22306:
[----:B------:R-:W-:-:S04]  /*bfd0*/  LOP3.LUT R2, R5, 0x80000000, RZ, 0xc0, !PT ;  /* 0x8000000005027812 */ /* 0x000fc800078ec0ff */
[----:B------:R-:W-:-:S04]  /*bfe0*/  SHF.R.U32.HI R3, RZ, 0x18, R2 ;  /* 0x00000018ff037819 */ /* 0x000fc80000011602 */
[----:B------:R-:W-:-:S04]  /*bff0*/  LOP3.LUT R0, R0, R3, RZ, 0xfc, !PT ;  /* 0x0000000300007212 */ /* 0x000fc800078efcff */
[----:B------:R-:W-:-:S07]  /*c000*/  PRMT R8, R0, 0x7610, R8 ;  /* 0x0000761000087816 */ /* 0x000fce0000000008 */
.L_x_22305:
[----:B------:R-:W-:Y:S05]  /*c010*/  BSYNC B0 ;  /* 0x0000000000007941 */ /* 0x000fea0003800000 */
.L_x_22304:
[----:B------:R-:W-:Y:S01]  /*c020*/  STG.E.U8 desc[UR36][R16.64], R8 ;  /* 0x0000000810007986 */ /* 0x000fe2000c101124 */
[----:B------:R-:W-:Y:S05]  /*c030*/  EXIT ;  /* 0x000000000000794d */ /* 0x000fea0003800000 */
.L_x_22302:
        /* <DEDUP_REMOVED lines=17> */
.L_x_22309:
[----:B------:R-:W-:-:S04]  /*c150*/  LOP3.LUT R2, R5, 0x80000000, RZ, 0xc0, !PT ;  /* 0x8000000005027812 */ /* 0x000fc800078ec0ff */
[----:B------:R-:W-:-:S04]  /*c160*/  SHF.R.U32.HI R3, RZ, 0x18, R2 ;  /* 0x00000018ff037819 */ /* 0x000fc80000011602 */
[----:B------:R-:W-:-:S04]  /*c170*/  LOP3.LUT R0, R0, R3, RZ, 0xfc, !PT ;  /* 0x0000000300007212 */ /* 0x000fc800078efcff */
[----:B------:R-:W-:-:S07]  /*c180*/  PRMT R8, R0, 0x7610, R8 ;  /* 0x0000761000087816 */ /* 0x000fce0000000008 */
.L_x_22308:
[----:B------:R-:W-:Y:S05]  /*c190*/  BSYNC B0 ;  /* 0x0000000000007941 */ /* 0x000fea0003800000 */
.L_x_22307:
[----:B------:R-:W-:Y:S01]  /*c1a0*/  STG.E.U8 desc[UR36][R16.64], R8 ;  /* 0x0000000810007986 */ /* 0x000fe2000c101124 */
[----:B------:R-:W-:Y:S05]  /*c1b0*/  EXIT ;  /* 0x000000000000794d */ /* 0x000fea0003800000 */
.L_x_22301:
        /* <DEDUP_REMOVED lines=22> */
.L_x_22284:
        /* <DEDUP_REMOVED lines=16> */
.L_x_22312:
[----:B------:R-:W-:Y:S05]  /*c420*/  EXIT ;  /* 0x000000000000794d */ /* 0x000fea0003800000 */
.L_x_22311:
[----:B------:R-:W-:Y:S01]  /*c430*/  LOP3.LUT R2, R5, 0xffff, RZ, 0xc0, !PT ;  /* 0x0000ffff05027812 */ /* 0x000fe200078ec0ff */
[----:B------:R-:W-:-:S05]  /*c440*/  IMAD.MOV.U32 R3, RZ, RZ, RZ ;  /* 0x000000ffff037224 */ /* 0x000fca00078e00ff */
[----:B------:R-:W-:Y:S01]  /*c450*/  STG.E.64 desc[UR36][R16.64], R2 ;  /* 0x0000000210007986 */ /* 0x000fe2000c101b24 */
[----:B------:R-:W-:Y:S05]  /*c460*/  EXIT ;  /* 0x000000000000794d */ /* 0x000fea0003800000 */
.L_x_22310:
[----:B------:R-:W-:-:S05]  /*c470*/  LOP3.LUT R5, R5, 0xffff, RZ, 0xc0, !PT ;  /* 0x0000ffff05057812 */ /* 0x000fca00078ec0ff */
[----:B------:R-:W-:Y:S01]  /*c480*/  STG.E desc[UR36][R16.64], R5 ;  /* 0x0000000510007986 */ /* 0x000fe2000c101924 */
[----:B------:R-:W-:Y:S05]  /*c490*/  EXIT ;  /* 0x000000000000794d */ /* 0x000fea0003800000 */
        .weak           $__internal_56_$__cuda_sm20_div_u16
        .type           $__internal_56_$__cuda_sm20_div_u16,@function
        .size           $__internal_56_$__cuda_sm20_div_u16,(.L_x_22753 - $__internal_56_$__cuda_sm20_div_u16)
$__internal_56_$__cuda_sm20_div_u16:
        /* <DEDUP_REMOVED lines=18> */
[----:B------:R-:W-:Y:S06]  /*c5c0*/  RET.REL.NODEC R2 `(_ZN2at6native18elementwise_kernelILi128ELi4EZNS0_15gpu_kernel_implINS0_13AUnaryFunctorIhhhZZZNS0_15binary_internal21div_trunc_kernel_cudaERNS_18TensorIteratorBaseEENKUlvE_clEvENKUlvE_clEvEUlhhE_EEEEvS6_RKT_EUliE_EEviT1_) ;  /* 0xffffff38028c7950 */ /* 0x000fec0003c3ffff */
.L_x_22313:
        /* <DEDUP_REMOVED lines=11> */
.L_x_22753:


//--------------------- .text._ZN2at6native27unrolled_elementwise_kernelINS0_13AUnaryFunctorIhhhZZZNS0_15binary_internal21div_trunc_kernel_cudaERNS_18TensorIteratorBaseEENKUlvE_clEvENKUlvE_clEvEUlhhE_EESt5arrayIPcLm2EELi4E23TrivialOffsetCalculatorILi1EjESE_NS0_6memory12LoadWithCastILi1EEENSF_13StoreWithCastILi1EEEEEviT_T0_T2_T3_T4_T5_ --------------------------
	.section	.text._ZN2at6native27unrolled_elementwise_kernelINS0_13AUnaryFunctorIhhhZZZNS0_15binary_internal21div_trunc_kernel_cudaERNS_18TensorIteratorBaseEENKUlvE_clEvENKUlvE_clEvEUlhhE_EESt5arrayIPcLm2EELi4E23TrivialOffsetCalculatorILi1EjESE_NS0_6memory12LoadWithCastILi1EEENSF_13StoreWithCastILi1EEEEEviT_T0_T2_T3_T4_T5_,"ax",@progbits
	.align	128
        .global         _ZN2at6native27unrolled_elementwise_kernelINS0_13AUnaryFunctorIhhhZZZNS0_15binary_internal21div_trunc_kernel_cudaERNS_18TensorIteratorBaseEENKUlvE_clEvENKUlvE_clEvEUlhhE_EESt5arrayIPcLm2EELi4E23TrivialOffsetCalculatorILi1EjESE_NS0_6memory12LoadWithCastILi1EEENSF_13StoreWithCastILi1EEEEEviT_T0_T2_T3_T4_T5_
        .type           _ZN2at6native27unrolled_elementwise_kernelINS0_13AUnaryFunctorIhhhZZZNS0_15binary_internal21div_trunc_kernel_cudaERNS_18TensorIteratorBaseEENKUlvE_clEvENKUlvE_clEvEUlhhE_EESt5arrayIPcLm2EELi4E23TrivialOffsetCalculatorILi1EjESE_NS0_6memory12LoadWithCastILi1EEENSF_13StoreWithCastILi1EEEEEviT_T0_T2_T3_T4_T5_,@function
        .size           _ZN2at6native27unrolled_elementwise_kernelINS0_13AUnaryFunctorIhhhZZZNS0_15binary_internal21div_trunc_kernel_cudaERNS_18TensorIteratorBaseEENKUlvE_clEvENKUlvE_clEvEUlhhE_EESt5arrayIPcLm2EELi4E23TrivialOffsetCalculatorILi1EjESE_NS0_6memory12LoadWithCastILi1EEENSF_13StoreWithCastILi1EEEEEviT_T0_T2_T3_T4_T5_,(.L_x_22754 - _ZN2at6native27unrolled_elementwise_kernelINS0_13AUnaryFunctorIhhhZZZNS0_15binary_internal21div_trunc_kernel_cudaERNS_18TensorIteratorBaseEENKUlvE_clEvENKUlvE_clEvEUlhhE_EESt5arrayIPcLm2EELi4E23TrivialOffsetCalculatorILi1EjESE_NS0_6memory12LoadWithCastILi1EEENSF_13StoreWithCastILi1EEEEEviT_T0_T2_T3_T4_T5_)
        .other          _ZN2at6native27unrolled_elementwise_kernelINS0_13AUnaryFunctorIhhhZZZNS0_15binary_internal21div_trunc_kernel_cudaERNS_18TensorIteratorBaseEENKUlvE_clEvENKUlvE_clEvEUlhhE_EESt5arrayIPcLm2EELi4E23TrivialOffsetCalculatorILi1EjESE_NS0_6memory12LoadWithCastILi1EEENSF_13StoreWithCastILi1EEEEEviT_T0_T2_T3_T4_T5_,@"STO_CUDA_ENTRY STV_DEFAULT"
_ZN2at6native27unrolled_elementwise_kernelINS0_13AUnaryFunctorIhhhZZZNS0_15binary_internal21div_trunc_kernel_cudaERNS_18TensorIteratorBaseEENKUlvE_clEvENKUlvE_clEvEUlhhE_EESt5arrayIPcLm2EELi4E23TrivialOffsetCalculatorILi1EjESE_NS0_6memory12LoadWithCastILi1EEENSF_13StoreWithCastILi1EEEEEviT_T0_T2_T3_T4_T5_:
.text._ZN2at6native27unrolled_elementwise_kernelINS0_13AUnaryFunctorIhhhZZZNS0_15binary_internal21div_trunc_kernel_cudaERNS_18TensorIteratorBaseEENKUlvE_clEvENKUlvE_clEvEUlhhE_EESt5arrayIPcLm2EELi4E23TrivialOffsetCalculatorILi1EjESE_NS0_6memory12LoadWithCastILi1EEENSF_13StoreWithCastILi1EEEEEviT_T0_T2_T3_T4_T5_:
        /* <DEDUP_REMOVED lines=31> */
.L_x_22319:
[----:B------:R3:W5:Y:S01]  /*01f0*/  LDG.E.U8 R19, desc[UR36][R6.64] ;  /* 0x0000002406137981 */ /* 0x000762000c1e1100 */
[----:B------:R-:W-:Y:S05]  /*0200*/  BRA `(.L_x_22321) ;  /* 0x0000000c00687947 */ /* 0x000fea0003800000 */
.L_x_22318:
        /* <DEDUP_REMOVED lines=8> */
.L_x_22323:
[----:B------:R1:W5:Y:S01]  /*0290*/  LDG.E.U8 R19, desc[UR36][R6.64] ;  /* 0x0000002406137981 */ /* 0x000362000c1e1100 */
[----:B------:R-:W-:Y:S05]  /*02a0*/  BRA `(.L_x_22321) ;  /* 0x0000000c00407947 */ /* 0x000fea0003800000 */
.L_x_22322:
[----:B------:R2:W5:Y:S01]  /*02b0*/  LDG.E.U16 R19, desc[UR36][R6.64] ;  /* 0x0000002406137981 */ /* 0x000562000c1e1500 */
[----:B------:R-:W-:Y:S05]  /*02c0*/  BRA `(.L_x_22321) ;  /* 0x0000000c00387947 */ /* 0x000fea0003800000 */
.L_x_22317:
        /* <DEDUP_REMOVED lines=10> */
.L_x_22325:
[----:B------:R-:W2:Y:S02]  /*0370*/  LDG.E.U16 R4, desc[UR36][R6.64] ;  /* 0x0000002406047981 */ /* 0x000ea4000c1e1500 */
[----:B--2---:R-:W-:-:S06]  /*0380*/  HADD2.F32 R4, -RZ, R4.H0_H0 ;  /* 0x20000004ff047230 */ /* 0x004fcc0000004100 */
[----:B------:R-:W0:Y:S02]  /*0390*/  F2I.S64.TRUNC R4, R4 ;  /* 0x0000000400047311 */ /* 0x000e24000020d900 */
[----:B0-----:R-:W-:Y:S01]  /*03a0*/  PRMT R19, R4, 0x7610, R19 ;  /* 0x0000761004137816 */ /* 0x001fe20000000013 */
[----:B------:R-:W-:Y:S06]  /*03b0*/  BRA `(.L_x_22321) ;  /* 0x0000000800fc7947 */ /* 0x000fec0003800000 */
.L_x_22324:
        /* <DEDUP_REMOVED lines=10> */
.L_x_22327:
[----:B------:R-:W2:Y:S02]  /*0460*/  LDG.E.U16 R6, desc[UR36][R6.64] ;  /* 0x0000002406067981 */ /* 0x000ea4000c1e1500 */
[----:B--2---:R-:W-:-:S06]  /*0470*/  HADD2.F32 R4, -RZ, R6.H0_H0 ;  /* 0x20000006ff047230 */ /* 0x004fcc0000004100 */
[----:B------:R-:W0:Y:S02]  /*0480*/  F2I.S64.TRUNC R4, R4 ;  /* 0x0000000400047311 */ /* 0x000e24000020d900 */
[----:B0-----:R-:W-:Y:S01]  /*0490*/  PRMT R19, R4, 0x7610, R19 ;  /* 0x0000761004137816 */ /* 0x001fe20000000013 */
[----:B------:R-:W-:Y:S06]  /*04a0*/  BRA `(.L_x_22321) ;  /* 0x0000000800c07947 */ /* 0x000fec0003800000 */
.L_x_22326:
[----:B------:R-:W2:Y:S02]  /*04b0*/  LDG.E.64 R4, desc[UR36][R6.64] ;  /* 0x0000002406047981 */ /* 0x000ea4000c1e1b00 */
[----:B--2---:R-:W0:Y:S02]  /*04c0*/  F2I.S64.F64.TRUNC R4, R4 ;  /* 0x0000000400047311 */ /* 0x004e24000030d900 */
[----:B0-----:R-:W-:Y:S01]  /*04d0*/  PRMT R19, R4, 0x7610, R19 ;  /* 0x0000761004137816 */ /* 0x001fe20000000013 */
[----:B------:R-:W-:Y:S06]  /*04e0*/  BRA `(.L_x_22321) ;  /* 0x0000000800b07947 */ /* 0x000fec0003800000 */
.L_x_22316:
        /* <DEDUP_REMOVED lines=12> */
.L_x_22330:
[----:B------:R-:W2:Y:S02]  /*05b0*/  LDG.E.64 R6, desc[UR36][R6.64] ;  /* 0x0000002406067981 */ /* 0x000ea4000c1e1b00 */
[----:B--2---:R-:W0:Y:S02]  /*05c0*/  F2I.S64.F64.TRUNC R4, R6 ;  /* 0x0000000600047311 */ /* 0x004e24000030d900 */
[----:B0-----:R-:W-:Y:S01]  /*05d0*/  PRMT R19, R4, 0x7610, R19 ;  /* 0x0000761004137816 */ /* 0x001fe20000000013 */
[----:B------:R-:W-:Y:S06]  /*05e0*/  BRA `(.L_x_22321) ;  /* 0x0000000800707947 */ /* 0x000fec0003800000 */
.L_x_22329:
        /* <DEDUP_REMOVED lines=28> */
.L_x_22332:
        /* <DEDUP_REMOVED lines=16> */
.L_x_22331:
[----:B------:R-:W2:Y:S02]  /*08b0*/  LDG.E.U16 R4, desc[UR36][R6.64] ;  /* 0x0000002406047981 */ /* 0x000ea4000c1e1500 */
[----:B--2---:R-:W-:-:S06]  /*08c0*/  IMAD.U32 R4, R4, 0x10000, RZ ;  /* 0x0001000004047824 */ /* 0x004fcc00078e00ff */
[----:B------:R-:W0:Y:S02]  /*08d0*/  F2I.S64.TRUNC R4, R4 ;  /* 0x0000000400047311 */ /* 0x000e24000020d900 */
[----:B0-----:R-:W-:Y:S01]  /*08e0*/  PRMT R19, R4, 0x7610, R19 ;  /* 0x0000761004137816 */ /* 0x001fe20000000013 */
[----:B------:R-:W-:Y:S06]  /*08f0*/  BRA `(.L_x_22321) ;  /* 0x0000000400ac7947 */ /* 0x000fec0003800000 */
.L_x_22328:
        /* <DEDUP_REMOVED lines=10> */
.L_x_22335:
        /* <DEDUP_REMOVED lines=21> */
.L_x_22339:
[----:B------:R-:W-:Y:S05]  /*0af0*/  BSYNC B1 ;  /* 0x0000000000017941 */ /* 0x000fea0003800000 */
.L_x_22338:
[----:B------:R-:W-:Y:S01]  /*0b00*/  IMAD.SHL.U32 R3, R3, 0x100000, RZ ;  /* 0x0010000003037824 */ /* 0x000fe200078e00ff */
[----:B------:R-:W-:-:S04]  /*0b10*/  LEA R5, R0, 0x3b800000, 0x17 ;  /* 0x3b80000000057811 */ /* 0x000fc800078eb8ff */
[----:B------:R-:W-:-:S07]  /*0b20*/  LOP3.LUT R4, R5, R3, R6, 0xfe, !PT ;  /* 0x0000000305047212 */ /* 0x000fce00078efe06 */
.L_x_22337:
[----:B------:R-:W-:Y:S05]  /*0b30*/  BSYNC B0 ;  /* 0x0000000000007941 */ /* 0x000fea0003800000 */
.L_x_22336:
[----:B------:R-:W0:Y:S02]  /*0b40*/  F2I.S64.TRUNC R4, R4 ;  /* 0x0000000400047311 */ /* 0x000e24000020d900 */
[----:B0-----:R-:W-:Y:S01]  /*0b50*/  PRMT R19, R4, 0x7610, R19 ;  /* 0x0000761004137816 */ /* 0x001fe20000000013 */
[----:B------:R-:W-:Y:S06]  /*0b60*/  BRA `(.L_x_22321) ;  /* 0x0000000400107947 */ /* 0x000fec0003800000 */
.L_x_22334:
        /* <DEDUP_REMOVED lines=21> */
.L_x_22343:
[----:B------:R-:W-:Y:S05]  /*0cc0*/  BSYNC B1 ;  /* 0x0000000000017941 */ /* 0x000fea0003800000 */
.L_x_22342:
[----:B------:R-:W-:Y:S01]  /*0cd0*/  IMAD.SHL.U32 R3, R3, 0x200000, RZ ;  /* 0x0020000003037824 */ /* 0x000fe200078e00ff */
[----:B------:R-:W-:-:S04]  /*0ce0*/  LEA R5, R0, 0x37800000, 0x17 ;  /* 0x3780000000057811 */ /* 0x000fc800078eb8ff */
[----:B------:R-:W-:-:S07]  /*0cf0*/  LOP3.LUT R4, R5, R3, R6, 0xfe, !PT ;  /* 0x0000000305047212 */ /* 0x000fce00078efe06 */
.L_x_22341:
[----:B------:R-:W-:Y:S05]  /*0d00*/  BSYNC B0 ;  /* 0x0000000000007941 */ /* 0x000fea0003800000 */
.L_x_22340:
[----:B------:R-:W0:Y:S02]  /*0d10*/  F2I.S64.TRUNC R4, R4 ;  /* 0x0000000400047311 */ /* 0x000e24000020d900 */
[----:B0-----:R-:W-:Y:S01]  /*0d20*/  PRMT R19, R4, 0x7610, R19 ;  /* 0x0000761004137816 */ /* 0x001fe20000000013 */
[----:B------:R-:W-:Y:S06]  /*0d30*/  BRA `(.L_x_22321) ;  /* 0x00000000009c7947 */ /* 0x000fec0003800000 */
.L_x_22333:
        /* <DEDUP_REMOVED lines=14> */
.L_x_22347:
[----:B------:R-:W-:Y:S05]  /*0e20*/  BSYNC B0 ;  /* 0x0000000000007941 */ /* 0x000fea0003800000 */
.L_x_22346:
[----:B------:R-:W0:Y:S02]  /*0e30*/  F2I.S64.TRUNC R4, R4 ;  /* 0x0000000400047311 */ /* 0x000e24000020d900 */
[----:B0-----:R-:W-:Y:S01]  /*0e40*/  PRMT R19, R4, 0x7610, R19 ;  /* 0x0000761004137816 */ /* 0x001fe20000000013 */
[----:B------:R-:W-:Y:S06]  /*0e50*/  BRA `(.L_x_22321) ;  /* 0x0000000000547947 */ /* 0x000fec0003800000 */
.L_x_22320:
        /* <DEDUP_REMOVED lines=16> */
.L_x_22348:
[----:B------:R-:W-:Y:S01]  /*0f60*/  PRMT R19, RZ, 0x7610, R19 ;  /* 0x00007610ff137816 */ /* 0x000fe20000000013 */
[----:B------:R-:W-:Y:S06]  /*0f70*/  BRA `(.L_x_22321) ;  /* 0x00000000000c7947 */ /* 0x000fec0003800000 */
.L_x_22345:
[----:B------:R0:W5:Y:S01]  /*0f80*/  LDG.E.U8 R19, desc[UR36][R6.64] ;  /* 0x0000002406137981 */ /* 0x000162000c1e1100 */
[----:B------:R-:W-:Y:S05]  /*0f90*/  BRA `(.L_x_22321) ;  /* 0x0000000000047947 */ /* 0x000fea0003800000 */
.L_x_22344:
[----:B------:R0:W5:Y:S02]  /*0fa0*/  LDG.E.U8 R19, desc[UR36][R6.64] ;  /* 0x0000002406137981 */ /* 0x000164000c1e1100 */
.L_x_22321:
[----:B------:R-:W1:Y:S02]  /*0fb0*/  S2R R23, SR_TID.X ;  /* 0x0000000000177919 */ /* 0x000e640000002100 */
[----:B-1----:R-:W-:-:S07]  /*0fc0*/  VIADD R23, R23, 0x80 ;  /* 0x0000008017177836 */ /* 0x002fce0000000000 */
.L_x_22315:
[----:B------:R-:W-:Y:S05]  /*0fd0*/  BSYNC B6 ;  /* 0x0000000000067941 */ /* 0x000fea0003800000 */
.L_x_22314:
        /* <DEDUP_REMOVED lines=23> */
.L_x_22354:
[----:B------:R0:W5:Y:S01]  /*1150*/  LDG.E.U8 R17, desc[UR36][R6.64] ;  /* 0x0000002406117981 */ /* 0x000162000c1e1100 */
[----:B------:R-:W-:Y:S05]  /*1160*/  BRA `(.L_x_22356) ;  /* 0x0000000c00647947 */ /* 0x000fea0003800000 */
.L_x_22353:
        /* <DEDUP_REMOVED lines=8> */
.L_x_22358:
[----:B------:R4:W5:Y:S01]  /*11f0*/  LDG.E.U8 R17, desc[UR36][R6.64] ;  /* 0x0000002406117981 */ /* 0x000962000c1e1100 */
[----:B------:R-:W-:Y:S05]  /*1200*/  BRA `(.L_x_22356) ;  /* 0x0000000c003c7947 */ /* 0x000fea0003800000 */
.L_x_22357:
[----:B------:R0:W5:Y:S01]  /*1210*/  LDG.E.U16 R17, desc[UR36][R6.64] ;  /* 0x0000002406117981 */ /* 0x000162000c1e1500 */
[----:B------:R-:W-:Y:S05]  /*1220*/  BRA `(.L_x_22356) ;  /* 0x0000000c00347947 */ /* 0x000fea0003800000 */
.L_x_22352:
        /* <DEDUP_REMOVED lines=10> */
.L_x_22360:
[----:B------:R-:W2:Y:S02]  /*12d0*/  LDG.E.U16 R4, desc[UR36][R6.64] ;  /* 0x0000002406047981 */ /* 0x000ea4000c1e1500 */
[----:B--2---:R-:W-:-:S06]  /*12e0*/  HADD2.F32 R4, -RZ, R4.H0_H0 ;  /* 0x20000004ff047230 */ /* 0x004fcc0000004100 */
[----:B------:R-:W0:Y:S02]  /*12f0*/  F2I.S64.TRUNC R4, R4 ;  /* 0x0000000400047311 */ /* 0x000e24000020d900 */
[----:B0-----:R-:W-:Y:S01]  /*1300*/  PRMT R17, R4, 0x7610, R17 ;  /* 0x0000761004117816 */ /* 0x001fe20000000011 */
[----:B------:R-:W-:Y:S06]  /*1310*/  BRA `(.L_x_22356) ;  /* 0x0000000800f87947 */ /* 0x000fec0003800000 */
.L_x_22359:
        /* <DEDUP_REMOVED lines=10> */
.L_x_22362:
[----:B------:R-:W2:Y:S02]  /*13c0*/  LDG.E.U16 R6, desc[UR36][R6.64] ;  /* 0x0000002406067981 */ /* 0x000ea4000c1e1500 */
[----:B--2---:R-:W-:-:S06]  /*13d0*/  HADD2.F32 R4, -RZ, R6.H0_H0 ;  /* 0x20000006ff047230 */ /* 0x004fcc0000004100 */
[----:B------:R-:W0:Y:S02]  /*13e0*/  F2I.S64.TRUNC R4, R4 ;  /* 0x0000000400047311 */ /* 0x000e24000020d900 */
[----:B0-----:R-:W-:Y:S01]  /*13f0*/  PRMT R17, R4, 0x7610, R17 ;  /* 0x0000761004117816 */ /* 0x001fe20000000011 */
[----:B------:R-:W-:Y:S06]  /*1400*/  BRA `(.L_x_22356) ;  /* 0x0000000800bc7947 */ /* 0x000fec0003800000 */
.L_x_22361:
[----:B------:R-:W2:Y:S02]  /*1410*/  LDG.E.64 R4, desc[UR36][R6.64] ;  /* 0x0000002406047981 */ /* 0x000ea4000c1e1b00 */
[----:B--2---:R-:W0:Y:S02]  /*1420*/  F2I.S64.F64.TRUNC R4, R4 ;  /* 0x0000000400047311 */ /* 0x004e24000030d900 */
[----:B0-----:R-:W-:Y:S01]  /*1430*/  PRMT R17, R4, 0x7610, R17 ;  /* 0x0000761004117816 */ /* 0x001fe20000000011 */
[----:B------:R-:W-:Y:S06]  /*1440*/  BRA `(.L_x_22356) ;  /* 0x0000000800ac7947 */ /* 0x000fec0003800000 */
.L_x_22351:
        /* <DEDUP_REMOVED lines=12> */
.L_x_22365:
[----:B------:R-:W2:Y:S02]  /*1510*/  LDG.E.64 R6, desc[UR36][R6.64] ;  /* 0x0000002406067981 */ /* 0x000ea4000c1e1b00 */
[----:B--2---:R-:W0:Y:S02]  /*1520*/  F2I.S64.F64.TRUNC R4, R6 ;  /* 0x0000000600047311 */ /* 0x004e24000030d900 */
[----:B0-----:R-:W-:Y:S01]  /*1530*/  PRMT R17, R4, 0x7610, R17 ;  /* 0x0000761004117816 */ /* 0x001fe20000000011 */
[----:B------:R-:W-:Y:S06]  /*1540*/  BRA `(.L_x_22356) ;  /* 0x00000008006c7947 */ /* 0x000fec0003800000 */
.L_x_22364:
        /* <DEDUP_REMOVED lines=28> */
.L_x_22367:
        /* <DEDUP_REMOVED lines=15> */
.L_x_22366:
[----:B------:R-:W2:Y:S02]  /*1800*/  LDG.E.U16 R4, desc[UR36][R6.64] ;  /* 0x0000002406047981 */ /* 0x000ea4000c1e1500 */
[----:B--2---:R-:W-:-:S06]  /*1810*/  IMAD.U32 R4, R4, 0x10000, RZ ;  /* 0x0001000004047824 */ /* 0x004fcc00078e00ff */
[----:B------:R-:W0:Y:S02]  /*1820*/  F2I.S64.TRUNC R4, R4 ;  /* 0x0000000400047311 */ /* 0x000e24000020d900 */
[----:B0-----:R-:W-:Y:S01]  /*1830*/  PRMT R17, R4, 0x7610, R17 ;  /* 0x0000761004117816 */ /* 0x001fe20000000011 */
[----:B------:R-:W-:Y:S06]  /*1840*/  BRA `(.L_x_22356) ;  /* 0x0000000400ac7947 */ /* 0x000fec0003800000 */
.L_x_22363:
        /* <DEDUP_REMOVED lines=10> */
.L_x_22370:
        /* <DEDUP_REMOVED lines=21> */
.L_x_22374:
[----:B------:R-:W-:Y:S05]  /*1a40*/  BSYNC B1 ;  /* 0x0000000000017941 */ /* 0x000fea0003800000 */
.L_x_22373:
[----:B------:R-:W-:Y:S01]  /*1a50*/  IMAD.SHL.U32 R3, R3, 0x100000, RZ ;  /* 0x0010000003037824 */ /* 0x000fe200078e00ff */
[----:B------:R-:W-:-:S04]  /*1a60*/  LEA R5, R0, 0x3b800000, 0x17 ;  /* 0x3b80000000057811 */ /* 0x000fc800078eb8ff */
[----:B------:R-:W-:-:S07]  /*1a70*/  LOP3.LUT R4, R5, R3, R6, 0xfe, !PT ;  /* 0x0000000305047212 */ /* 0x000fce00078efe06 */
.L_x_22372:
[----:B------:R-:W-:Y:S05]  /*1a80*/  BSYNC B0 ;  /* 0x0000000000007941 */ /* 0x000fea0003800000 */
.L_x_22371:
[----:B------:R-:W0:Y:S02]  /*1a90*/  F2I.S64.TRUNC R4, R4 ;  /* 0x0000000400047311 */ /* 0x000e24000020d900 */
[----:B0-----:R-:W-:Y:S01]  /*1aa0*/  PRMT R17, R4, 0x7610, R17 ;  /* 0x0000761004117816 */ /* 0x001fe20000000011 */
[----:B------:R-:W-:Y:S06]  /*1ab0*/  BRA `(.L_x_22356) ;  /* 0x0000000400107947 */ /* 0x000fec0003800000 */
.L_x_22369:
        /* <DEDUP_REMOVED lines=21> */
.L_x_22378:
[----:B------:R-:W-:Y:S05]  /*1c10*/  BSYNC B1 ;  /* 0x0000000000017941 */ /* 0x000fea0003800000 */
.L_x_22377:
[----:B------:R-:W-:Y:S01]  /*1c20*/  IMAD.SHL.U32 R3, R3, 0x200000, RZ ;  /* 0x0020000003037824 */ /* 0x000fe200078e00ff */
[----:B------:R-:W-:-:S04]  /*1c30*/  LEA R5, R0, 0x37800000, 0x17 ;  /* 0x3780000000057811 */ /* 0x000fc800078eb8ff */
[----:B------:R-:W-:-:S07]  /*1c40*/  LOP3.LUT R4, R5, R3, R6, 0xfe, !PT ;  /* 0x0000000305047212 */ /* 0x000fce00078efe06 */
.L_x_22376:
[----:B------:R-:W-:Y:S05]  /*1c50*/  BSYNC B0 ;  /* 0x0000000000007941 */ /* 0x000fea0003800000 */
.L_x_22375:
[----:B------:R-:W0:Y:S02]  /*1c60*/  F2I.S64.TRUNC R4, R4 ;  /* 0x0000000400047311 */ /* 0x000e24000020d900 */
[----:B0-----:R-:W-:Y:S01]  /*1c70*/  PRMT R17, R4, 0x7610, R17 ;  /* 0x0000761004117816 */ /* 0x001fe20000000011 */
[----:B------:R-:W-:Y:S06]  /*1c80*/  BRA `(.L_x_22356) ;  /* 0x00000000009c7947 */ /* 0x000fec0003800000 */
.L_x_22368:
        /* <DEDUP_REMOVED lines=14> */
.L_x_22382:
[----:B------:R-:W-:Y:S05]  /*1d70*/  BSYNC B0 ;  /* 0x0000000000007941 */ /* 0x000fea0003800000 */
.L_x_22381:
[----:B------:R-:W0:Y:S02]  /*1d80*/  F2I.S64.TRUNC R4, R4 ;  /* 0x0000000400047311 */ /* 0x000e24000020d900 */
[----:B0-----:R-:W-:Y:S01]  /*1d90*/  PRMT R17, R4, 0x7610, R17 ;  /* 0x0000761004117816 */ /* 0x001fe20000000011 */
[----:B------:R-:W-:Y:S06]  /*1da0*/  BRA `(.L_x_22356) ;  /* 0x0000000000547947 */ /* 0x000fec0003800000 */
.L_x_22355:
        /* <DEDUP_REMOVED lines=16> */
.L_x_22383:
[----:B------:R-:W-:Y:S01]  /*1eb0*/  PRMT R17, RZ, 0x7610, R17 ;  /* 0x00007610ff117816 */ /* 0x000fe20000000011 */
[----:B------:R-:W-:Y:S06]  /*1ec0*/  BRA `(.L_x_22356) ;  /* 0x00000000000c7947 */ /* 0x000fec0003800000 */
.L_x_22380:
[----:B------:R1:W5:Y:S01]  /*1ed0*/  LDG.E.U8 R17, desc[UR36][R6.64] ;  /* 0x0000002406117981 */ /* 0x000362000c1e1100 */
[----:B------:R-:W-:Y:S05]  /*1ee0*/  BRA `(.L_x_22356) ;  /* 0x0000000000047947 */ /* 0x000fea0003800000 */
.L_x_22379:
[----:B------:R0:W5:Y:S02]  /*1ef0*/  LDG.E.U8 R17, desc[UR36][R6.64] ;  /* 0x0000002406117981 */ /* 0x000164000c1e1100 */
.L_x_22356:
[----:B------:R-:W-:-:S07]  /*1f00*/  VIADD R23, R23, 0x80 ;  /* 0x0000008017177836 */ /* 0x000fce0000000000 */
.L_x_22350:
[----:B------:R-:W-:Y:S05]  /*1f10*/  BSYNC B6 ;  /* 0x0000000000067941 */ /* 0x000fea0003800000 */
.L_x_22349:
        /* <DEDUP_REMOVED lines=25> */
.L_x_22389:
[----:B------:R0:W5:Y:S01]  /*20b0*/  LDG.E.U8 R24, desc[UR36][R6.64] ;  /* 0x0000002406187981 */ /* 0x000162000c1e1100 */
[----:B------:R-:W-:Y:S05]  /*20c0*/  BRA `(.L_x_22391) ;  /* 0x0000000c00647947 */ /* 0x000fea0003800000 */
.L_x_22388:
        /* <DEDUP_REMOVED lines=8> */
.L_x_22393:
[----:B------:R3:W5:Y:S01]  /*2150*/  LDG.E.U8 R24, desc[UR36][R6.64] ;  /* 0x0000002406187981 */ /* 0x000762000c1e1100 */
[----:B------:R-:W-:Y:S05]  /*2160*/  BRA `(.L_x_22391) ;  /* 0x0000000c003c7947 */ /* 0x000fea0003800000 */
.L_x_22392:
[----:B------:R0:W5:Y:S01]  /*2170*/  LDG.E.U16 R24, desc[UR36][R6.64] ;  /* 0x0000002406187981 */ /* 0x000162000c1e1500 */
[----:B------:R-:W-:Y:S05]  /*2180*/  BRA `(.L_x_22391) ;  /* 0x0000000c00347947 */ /* 0x000fea0003800000 */
.L_x_22387:
        /* <DEDUP_REMOVED lines=10> */
.L_x_22395:
[----:B------:R-:W2:Y:S02]  /*2230*/  LDG.E.U16 R4, desc[UR36][R6.64] ;  /* 0x0000002406047981 */ /* 0x000ea4000c1e1500 */
[----:B--2---:R-:W-:-:S06]  /*2240*/  HADD2.F32 R4, -RZ, R4.H0_H0 ;  /* 0x20000004ff047230 */ /* 0x004fcc0000004100 */
[----:B------:R-:W0:Y:S02]  /*2250*/  F2I.S64.TRUNC R4, R4 ;  /* 0x0000000400047311 */ /* 0x000e24000020d900 */
[----:B0-----:R-:W-:Y:S01]  /*2260*/  PRMT R24, R4, 0x7610, R24 ;  /* 0x0000761004187816 */ /* 0x001fe20000000018 */
[----:B------:R-:W-:Y:S06]  /*2270*/  BRA `(.L_x_22391) ;  /* 0x0000000800f87947 */ /* 0x000fec0003800000 */
.L_x_22394:
        /* <DEDUP_REMOVED lines=10> */
.L_x_22397:
[----:B------:R-:W2:Y:S02]  /*2320*/  LDG.E.U16 R6, desc[UR36][R6.64] ;  /* 0x0000002406067981 */ /* 0x000ea4000c1e1500 */
[----:B--2---:R-:W-:-:S06]  /*2330*/  HADD2.F32 R4, -RZ, R6.H0_H0 ;  /* 0x20000006ff047230 */ /* 0x004fcc0000004100 */
[----:B------:R-:W0:Y:S02]  /*2340*/  F2I.S64.TRUNC R4, R4 ;  /* 0x0000000400047311 */ /* 0x000e24000020d900 */
[----:B0-----:R-:W-:Y:S01]  /*2350*/  PRMT R24, R4, 0x7610, R24 ;  /* 0x0000761004187816 */ /* 0x001fe20000000018 */
[----:B------:R-:W-:Y:S06]  /*2360*/  BRA `(.L_x_22391) ;  /* 0x0000000800bc7947 */ /* 0x000fec0003800000 */
.L_x_22396:
[----:B------:R-:W2:Y:S02]  /*2370*/  LDG.E.64 R4, desc[UR36][R6.64] ;  /* 0x0000002406047981 */ /* 0x000ea4000c1e1b00 */
[----:B--2---:R-:W0:Y:S02]  /*2380*/  F2I.S64.F64.TRUNC R4, R4 ;  /* 0x0000000400047311 */ /* 0x004e24000030d900 */
[----:B0-----:R-:W-:Y:S01]  /*2390*/  PRMT R24, R4, 0x7610, R24 ;  /* 0x0000761004187816 */ /* 0x001fe20000000018 */
[----:B------:R-:W-:Y:S06]  /*23a0*/  BRA `(.L_x_22391) ;  /* 0x0000000800ac7947 */ /* 0x000fec0003800000 */
.L_x_22386:
        /* <DEDUP_REMOVED lines=12> */
.L_x_22400:
[----:B------:R-:W2:Y:S02]  /*2470*/  LDG.E.64 R6, desc[UR36][R6.64] ;  /* 0x0000002406067981 */ /* 0x000ea4000c1e1b00 */
[----:B--2---:R-:W0:Y:S02]  /*2480*/  F2I.S64.F64.TRUNC R4, R6 ;  /* 0x0000000600047311 */ /* 0x004e24000030d900 */
[----:B0-----:R-:W-:Y:S01]  /*2490*/  PRMT R24, R4, 0x7610, R24 ;  /* 0x0000761004187816 */ /* 0x001fe20000000018 */
[----:B------:R-:W-:Y:S06]  /*24a0*/  BRA `(.L_x_22391) ;  /* 0x00000008006c7947 */ /* 0x000fec0003800000 */
.L_x_22399:
        /* <DEDUP_REMOVED lines=28> */
.L_x_22402:
        /* <DEDUP_REMOVED lines=15> */
.L_x_22401:
[----:B------:R-:W2:Y:S02]  /*2760*/  LDG.E.U16 R4, desc[UR36][R6.64] ;  /* 0x0000002406047981 */ /* 0x000ea4000c1e1500 */
[----:B--2---:R-:W-:-:S06]  /*2770*/  IMAD.U32 R4, R4, 0x10000, RZ ;  /* 0x0001000004047824 */ /* 0x004fcc00078e00ff */
[----:B------:R-:W0:Y:S02]  /*2780*/  F2I.S64.TRUNC R4, R4 ;  /* 0x0000000400047311 */ /* 0x000e24000020d900 */
[----:B0-----:R-:W-:Y:S01]  /*2790*/  PRMT R24, R4, 0x7610, R24 ;  /* 0x0000761004187816 */ /* 0x001fe20000000018 */
[----:B------:R-:W-:Y:S06]  /*27a0*/  BRA `(.L_x_22391) ;  /* 0x0000000400ac7947 */ /* 0x000fec0003800000 */
.L_x_22398:
        /* <DEDUP_REMOVED lines=10> */
.L_x_22405:
        /* <DEDUP_REMOVED lines=21> */
.L_x_22409:
[----:B------:R-:W-:Y:S05]  /*29a0*/  BSYNC B1 ;  /* 0x0000000000017941 */ /* 0x000fea0003800000 */
.L_x_22408:
[----:B------:R-:W-:Y:S01]  /*29b0*/  IMAD.SHL.U32 R3, R3, 0x100000, RZ ;  /* 0x0010000003037824 */ /* 0x000fe200078e00ff */
[----:B------:R-:W-:-:S04]  /*29c0*/  LEA R5, R0, 0x3b800000, 0x17 ;  /* 0x3b80000000057811 */ /* 0x000fc800078eb8ff */
[----:B------:R-:W-:-:S07]  /*29d0*/  LOP3.LUT R4, R5, R3, R6, 0xfe, !PT ;  /* 0x0000000305047212 */ /* 0x000fce00078efe06 */
.L_x_22407:
[----:B------:R-:W-:Y:S05]  /*29e0*/  BSYNC B0 ;  /* 0x0000000000007941 */ /* 0x000fea0003800000 */
.L_x_22406:
[----:B------:R-:W0:Y:S02]  /*29f0*/  F2I.S64.TRUNC R4, R4 ;  /* 0x0000000400047311 */ /* 0x000e24000020d900 */
[----:B0-----:R-:W-:Y:S01]  /*2a00*/  PRMT R24, R4, 0x7610, R24 ;  /* 0x0000761004187816 */ /* 0x001fe20000000018 */
[----:B------:R-:W-:Y:S06]  /*2a10*/  BRA `(.L_x_22391) ;  /* 0x0000000400107947 */ /* 0x000fec0003800000 */
.L_x_22404:
        /* <DEDUP_REMOVED lines=21> */
.L_x_22413:
[----:B------:R-:W-:Y:S05]  /*2b70*/  BSYNC B1 ;  /* 0x0000000000017941 */ /* 0x000fea0003800000 */
.L_x_22412:
[----:B------:R-:W-:Y:S01]  /*2b80*/  IMAD.SHL.U32 R3, R3, 0x200000, RZ ;  /* 0x0020000003037824 */ /* 0x000fe200078e00ff */
[----:B------:R-:W-:-:S04]  /*2b90*/  LEA R5, R0, 0x37800000, 0x17 ;  /* 0x3780000000057811 */ /* 0x000fc800078eb8ff */
[----:B------:R-:W-:-:S07]  /*2ba0*/  LOP3.LUT R4, R5, R3, R6, 0xfe, !PT ;  /* 0x0000000305047212 */ /* 0x000fce00078efe06 */
.L_x_22411:
[----:B------:R-:W-:Y:S05]  /*2bb0*/  BSYNC B0 ;  /* 0x0000000000007941 */ /* 0x000fea0003800000 */
.L_x_22410:
[----:B------:R-:W0:Y:S02]  /*2bc0*/  F2I.S64.TRUNC R4, R4 ;  /* 0x0000000400047311 */ /* 0x000e24000020d900 */
[----:B0-----:R-:W-:Y:S01]  /*2bd0*/  PRMT R24, R4, 0x7610, R24 ;  /* 0x0000761004187816 */ /* 0x001fe20000000018 */
[----:B------:R-:W-:Y:S06]  /*2be0*/  BRA `(.L_x_22391) ;  /* 0x00000000009c7947 */ /* 0x000fec0003800000 */
.L_x_22403:
        /* <DEDUP_REMOVED lines=14> */
.L_x_22417:
[----:B------:R-:W-:Y:S05]  /*2cd0*/  BSYNC B0 ;  /* 0x0000000000007941 */ /* 0x000fea0003800000 */
.L_x_22416:
[----:B------:R-:W0:Y:S02]  /*2ce0*/  F2I.S64.TRUNC R4, R4 ;  /* 0x0000000400047311 */ /* 0x000e24000020d900 */
[----:B0-----:R-:W-:Y:S01]  /*2cf0*/  PRMT R24, R4, 0x7610, R24 ;  /* 0x0000761004187816 */ /* 0x001fe20000000018 */
[----:B------:R-:W-:Y:S06]  /*2d00*/  BRA `(.L_x_22391) ;  /* 0x0000000000547947 */ /* 0x000fec0003800000 */
.L_x_22390:
        /* <DEDUP_REMOVED lines=16> */
.L_x_22418:
[----:B------:R-:W-:Y:S01]  /*2e10*/  PRMT R24, RZ, 0x7610, R24 ;  /* 0x00007610ff187816 */ /* 0x000fe20000000018 */
[----:B------:R-:W-:Y:S06]  /*2e20*/  BRA `(.L_x_22391) ;  /* 0x00000000000c7947 */ /* 0x000fec0003800000 */
.L_x_22415:
[----:B------:R2:W5:Y:S01]  /*2e30*/  LDG.E.U8 R24, desc[UR36][R6.64] ;  /* 0x0000002406187981 */ /* 0x000562000c1e1100 */
[----:B------:R-:W-:Y:S05]  /*2e40*/  BRA `(.L_x_22391) ;  /* 0x0000000000047947 */ /* 0x000fea0003800000 */
.L_x_22414:
[----:B------:R1:W5:Y:S02]  /*2e50*/  LDG.E.U8 R24, desc[UR36][R6.64] ;  /* 0x0000002406187981 */ /* 0x000364000c1e1100 */
.L_x_22391:
[----:B------:R-:W-:-:S07]  /*2e60*/  VIADD R23, R23, 0x80 ;  /* 0x0000008017177836 */ /* 0x000fce0000000000 */
.L_x_22385:
[----:B------:R-:W-:Y:S05]  /*2e70*/  BSYNC B6 ;  /* 0x0000000000067941 */ /* 0x000fea0003800000 */
.L_x_22384:
        /* <DEDUP_REMOVED lines=22> */
.L_x_22424:
[----:B------:R0:W5:Y:S01]  /*2fe0*/  LDG.E.U8 R18, desc[UR36][R6.64] ;  /* 0x0000002406127981 */ /* 0x000162000c1e1100 */
[----:B------:R-:W-:Y:S05]  /*2ff0*/  BRA `(.L_x_22420) ;  /* 0x0000000c00607947 */ /* 0x000fea0003800000 */
.L_x_22423:
        /* <DEDUP_REMOVED lines=8> */
.L_x_22427:
[----:B------:R0:W5:Y:S01]  /*3080*/  LDG.E.U8 R18, desc[UR36][R6.64] ;  /* 0x0000002406127981 */ /* 0x000162000c1e1100 */
[----:B------:R-:W-:Y:S05]  /*3090*/  BRA `(.L_x_22420) ;  /* 0x0000000c00387947 */ /* 0x000fea0003800000 */
.L_x_22426:
[----:B------:R0:W5:Y:S01]  /*30a0*/  LDG.E.U16 R18, desc[UR36][R6.64] ;  /* 0x0000002406127981 */ /* 0x000162000c1e1500 */
[----:B------:R-:W-:Y:S05]  /*30b0*/  BRA `(.L_x_22420) ;  /* 0x0000000c00307947 */ /* 0x000fea0003800000 */
.L_x_22422:
        /* <DEDUP_REMOVED lines=10> */
.L_x_22429:
[----:B------:R-:W2:Y:S02]  /*3160*/  LDG.E.U16 R4, desc[UR36][R6.64] ;  /* 0x0000002406047981 */ /* 0x000ea4000c1e1500 */
[----:B--2---:R-:W-:-:S06]  /*3170*/  HADD2.F32 R4, -RZ, R4.H0_H0 ;  /* 0x20000004ff047230 */ /* 0x004fcc0000004100 */
[----:B------:R-:W0:Y:S02]  /*3180*/  F2I.S64.TRUNC R4, R4 ;  /* 0x0000000400047311 */ /* 0x000e24000020d900 */
[----:B0-----:R-:W-:Y:S01]  /*3190*/  PRMT R18, R4, 0x7610, R18 ;  /* 0x0000761004127816 */ /* 0x001fe20000000012 */
[----:B------:R-:W-:Y:S06]  /*31a0*/  BRA `(.L_x_22420) ;  /* 0x0000000800f47947 */ /* 0x000fec0003800000 */
.L_x_22428:
        /* <DEDUP_REMOVED lines=10> */
.L_x_22431:
[----:B------:R-:W2:Y:S02]  /*3250*/  LDG.E.U16 R6, desc[UR36][R6.64] ;  /* 0x0000002406067981 */ /* 0x000ea4000c1e1500 */
[----:B--2---:R-:W-:-:S06]  /*3260*/  HADD2.F32 R4, -RZ, R6.H0_H0 ;  /* 0x20000006ff047230 */ /* 0x004fcc0000004100 */
[----:B------:R-:W0:Y:S02]  /*3270*/  F2I.S64.TRUNC R4, R4 ;  /* 0x0000000400047311 */ /* 0x000e24000020d900 */
[----:B0-----:R-:W-:Y:S01]  /*3280*/  PRMT R18, R4, 0x7610, R18 ;  /* 0x0000761004127816 */ /* 0x001fe20000000012 */
[----:B------:R-:W-:Y:S06]  /*3290*/  BRA `(.L_x_22420) ;  /* 0x0000000800b87947 */ /* 0x000fec0003800000 */
.L_x_22430:
[----:B------:R-:W2:Y:S02]  /*32a0*/  LDG.E.64 R4, desc[UR36][R6.64] ;  /* 0x0000002406047981 */ /* 0x000ea4000c1e1b00 */
[----:B--2---:R-:W0:Y:S02]  /*32b0*/  F2I.S64.F64.TRUNC R4, R4 ;  /* 0x0000000400047311 */ /* 0x004e24000030d900 */
[----:B0-----:R-:W-:Y:S01]  /*32c0*/  PRMT R18, R4, 0x7610, R18 ;  /* 0x0000761004127816 */ /* 0x001fe20000000012 */
[----:B------:R-:W-:Y:S06]  /*32d0*/  BRA `(.L_x_22420) ;  /* 0x0000000800a87947 */ /* 0x000fec0003800000 */
.L_x_22421:
        /* <DEDUP_REMOVED lines=12> */
.L_x_22434:
[----:B------:R-:W2:Y:S02]  /*33a0*/  LDG.E.64 R6, desc[UR36][R6.64] ;  /* 0x0000002406067981 */ /* 0x000ea4000c1e1b00 */
[----:B--2---:R-:W0:Y:S02]  /*33b0*/  F2I.S64.F64.TRUNC R4, R6 ;  /* 0x0000000600047311 */ /* 0x004e24000030d900 */
[----:B0-----:R-:W-:Y:S01]  /*33c0*/  PRMT R18, R4, 0x7610, R18 ;  /* 0x0000761004127816 */ /* 0x001fe20000000012 */
[----:B------:R-:W-:Y:S06]  /*33d0*/  BRA `(.L_x_22420) ;  /* 0x0000000800687947 */ /* 0x000fec0003800000 */
.L_x_22433:
        /* <DEDUP_REMOVED lines=28> */
.L_x_22436:
        /* <DEDUP_REMOVED lines=15> */
.L_x_22435:
[----:B------:R-:W2:Y:S02]  /*3690*/  LDG.E.U16 R4, desc[UR36][R6.64] ;  /* 0x0000002406047981 */ /* 0x000ea4000c1e1500 */
[----:B--2---:R-:W-:-:S06]  /*36a0*/  IMAD.U32 R4, R4, 0x10000, RZ ;  /* 0x0001000004047824 */ /* 0x004fcc00078e00ff */
[----:B------:R-:W0:Y:S02]  /*36b0*/  F2I.S64.TRUNC R4, R4 ;  /* 0x0000000400047311 */ /* 0x000e24000020d900 */
[----:B0-----:R-:W-:Y:S01]  /*36c0*/  PRMT R18, R4, 0x7610, R18 ;  /* 0x0000761004127816 */ /* 0x001fe20000000012 */
[----:B------:R-:W-:Y:S06]  /*36d0*/  BRA `(.L_x_22420) ;  /* 0x0000000400a87947 */ /* 0x000fec0003800000 */
.L_x_22432:
        /* <DEDUP_REMOVED lines=10> */
.L_x_22439:
        /* <DEDUP_REMOVED lines=21> */
.L_x_22443:
[----:B------:R-:W-:Y:S05]  /*38d0*/  BSYNC B1 ;  /* 0x0000000000017941 */ /* 0x000fea0003800000 */
.L_x_22442:
[----:B------:R-:W-:Y:S01]  /*38e0*/  IMAD.SHL.U32 R3, R3, 0x100000, RZ ;  /* 0x0010000003037824 */ /* 0x000fe200078e00ff */
[----:B------:R-:W-:-:S04]  /*38f0*/  LEA R5, R0, 0x3b800000, 0x17 ;  /* 0x3b80000000057811 */ /* 0x000fc800078eb8ff */
[----:B------:R-:W-:-:S07]  /*3900*/  LOP3.LUT R4, R5, R3, R6, 0xfe, !PT ;  /* 0x0000000305047212 */ /* 0x000fce00078efe06 */
.L_x_22441:
[----:B------:R-:W-:Y:S05]  /*3910*/  BSYNC B0 ;  /* 0x0000000000007941 */ /* 0x000fea0003800000 */
.L_x_22440:
[----:B------:R-:W0:Y:S02]  /*3920*/  F2I.S64.TRUNC R4, R4 ;  /* 0x0000000400047311 */ /* 0x000e24000020d900 */
[----:B0-----:R-:W-:Y:S01]  /*3930*/  PRMT R18, R4, 0x7610, R18 ;  /* 0x0000761004127816 */ /* 0x001fe20000000012 */
[----:B------:R-:W-:Y:S06]  /*3940*/  BRA `(.L_x_22420) ;  /* 0x00000004000c7947 */ /* 0x000fec0003800000 */
.L_x_22438:
        /* <DEDUP_REMOVED lines=21> */
.L_x_22447:
[----:B------:R-:W-:Y:S05]  /*3aa0*/  BSYNC B1 ;  /* 0x0000000000017941 */ /* 0x000fea0003800000 */
.L_x_22446:
[----:B------:R-:W-:Y:S01]  /*3ab0*/  IMAD.SHL.U32 R3, R3, 0x200000, RZ ;  /* 0x0020000003037824 */ /* 0x000fe200078e00ff */
[----:B------:R-:W-:-:S04]  /*3ac0*/  LEA R5, R0, 0x37800000, 0x17 ;  /* 0x3780000000057811 */ /* 0x000fc800078eb8ff */
[----:B------:R-:W-:-:S07]  /*3ad0*/  LOP3.LUT R4, R5, R3, R6, 0xfe, !PT ;  /* 0x0000000305047212 */ /* 0x000fce00078efe06 */
.L_x_22445:
[----:B------:R-:W-:Y:S05]  /*3ae0*/  BSYNC B0 ;  /* 0x0000000000007941 */ /* 0x000fea0003800000 */
.L_x_22444:
[----:B------:R-:W0:Y:S02]  /*3af0*/  F2I.S64.TRUNC R4, R4 ;  /* 0x0000000400047311 */ /* 0x000e24000020d900 */
[----:B0-----:R-:W-:Y:S01]  /*3b00*/  PRMT R18, R4, 0x7610, R18 ;  /* 0x0000761004127816 */ /* 0x001fe20000000012 */
[----:B------:R-:W-:Y:S06]  /*3b10*/  BRA `(.L_x_22420) ;  /* 0x0000000000987947 */ /* 0x000fec0003800000 */
.L_x_22437:
        /* <DEDUP_REMOVED lines=14> */
.L_x_22451:
[----:B------:R-:W-:Y:S05]  /*3c00*/  BSYNC B0 ;  /* 0x0000000000007941 */ /* 0x000fea0003800000 */
.L_x_22450:
[----:B------:R-:W0:Y:S02]  /*3c10*/  F2I.S64.TRUNC R4, R4 ;  /* 0x0000000400047311 */ /* 0x000e24000020d900 */
[----:B0-----:R-:W-:Y:S01]  /*3c20*/  PRMT R18, R4, 0x7610, R18 ;  /* 0x0000761004127816 */ /* 0x001fe20000000012 */
[----:B------:R-:W-:Y:S06]  /*3c30*/  BRA `(.L_x_22420) ;  /* 0x0000000000507947 */ /* 0x000fec0003800000 */
.L_x_22425:
        /* <DEDUP_REMOVED lines=16> */
.L_x_22452:
[----:B------:R-:W-:Y:S05]  /*3d40*/  BRA `(.L_x_22420) ;  /* 0x00000000000c7947 */ /* 0x000fea0003800000 */
.L_x_22449:
[----:B------:R0:W5:Y:S01]  /*3d50*/  LDG.E.U8 R18, desc[UR36][R6.64] ;  /* 0x0000002406127981 */ /* 0x000162000c1e1100 */
[----:B------:R-:W-:Y:S05]  /*3d60*/  BRA `(.L_x_22420) ;  /* 0x0000000000047947 */ /* 0x000fea0003800000 */
.L_x_22448:
[----:B------:R0:W5:Y:S02]  /*3d70*/  LDG.E.U8 R18, desc[UR36][R6.64] ;  /* 0x0000002406127981 */ /* 0x000164000c1e1100 */
.L_x_22420:
[----:B------:R-:W-:Y:S05]  /*3d80*/  BSYNC B6 ;  /* 0x0000000000067941 */ /* 0x000fea0003800000 */
.L_x_22419:
[----:B------:R-:W1:Y:S01]  /*3d90*/  S2R R25, SR_TID.X ;  /* 0x0000000000197919 */ /* 0x000e620000002100 */
[----:B------:R-:W0:Y:S01]  /*3da0*/  LDC.U8 R0, c[0x0][0x215] ;  /* 0x00008540ff007b82 */ /* 0x000e220000000000 */
[----:B------:R-:W-:Y:S01]  /*3db0*/  BSSY B0, `(.L_x_22453) ;  /* 0x0000007000007945 */ /* 0x000fe20003800000 */
[----:B-1----:R-:W-:-:S13]  /*3dc0*/  ISETP.GE.AND P0, PT, R25, R16, PT ;  /* 0x000000101900720c */ /* 0x002fda0003f06270 */
[----:B------:R-:W-:Y:S05]  /*3dd0*/  @P0 BRA `(.L_x_22454) ;  /* 0x0000000000100947 */ /* 0x000fea0003800000 */
[----:B-----5:R-:W-:Y:S02]  /*3de0*/  LOP3.LUT R19, R19, 0xff, RZ, 0xc0, !PT ;  /* 0x000000ff13137812 */ /* 0x020fe400078ec0ff */
[----:B------:R-:W-:-:S07]  /*3df0*/  MOV R9, 0x3e10 ;  /* 0x00003e1000097802 */ /* 0x000fce0000000f00 */
[----:B0-234-:R-:W-:Y:S05]  /*3e00*/  CALL.REL.NOINC `($__internal_57_$__cuda_sm20_div_u16) ;  /* 0x0000004000c87944 */ /* 0x01dfea0003c00000 */
[----:B------:R-:W-:-:S07]  /*3e10*/  IMAD.MOV.U32 R3, RZ, RZ, R8 ;  /* 0x000000ffff037224 */ /* 0x000fce00078e0008 */
.L_x_22454:
[----:B------:R-:W-:Y:S05]  /*3e20*/  BSYNC B0 ;  /* 0x0000000000007941 */ /* 0x000fea0003800000 */
.L_x_22453:
[----:B------:R-:W-:Y:S01]  /*3e30*/  VIADD R23, R25, 0x80 ;  /* 0x0000008019177836 */ /* 0x000fe20000000000 */
[----:B------:R-:W-:Y:S04]  /*3e40*/  BSSY B0, `(.L_x_22455) ;  /* 0x0000007000007945 */ /* 0x000fe80003800000 */
[----:B------:R-:W-:-:S13]  /*3e50*/  ISETP.GE.AND P1, PT, R23, R16, PT ;  /* 0x000000101700720c */ /* 0x000fda0003f26270 */
[----:B------:R-:W-:Y:S05]  /*3e60*/  @P1 BRA `(.L_x_22456) ;  /* 0x0000000000101947 */ /* 0x000fea0003800000 */
[----:B-----5:R-:W-:Y:S02]  /*3e70*/  LOP3.LUT R19, R17, 0xff, RZ, 0xc0, !PT ;  /* 0x000000ff11137812 */ /* 0x020fe400078ec0ff */
[----:B------:R-:W-:-:S07]  /*3e80*/  MOV R9, 0x3ea0 ;  /* 0x00003ea000097802 */ /* 0x000fce0000000f00 */
[----:B0-234-:R-:W-:Y:S05]  /*3e90*/  CALL.REL.NOINC `($__internal_57_$__cuda_sm20_div_u16) ;  /* 0x0000004000a47944 */ /* 0x01dfea0003c00000 */
[----:B------:R-:W-:-:S07]  /*3ea0*/  IMAD.MOV.U32 R22, RZ, RZ, R8 ;  /* 0x000000ffff167224 */ /* 0x000fce00078e0008 */
.L_x_22456:
[----:B------:R-:W-:Y:S05]  /*3eb0*/  BSYNC B0 ;  /* 0x0000000000007941 */ /* 0x000fea0003800000 */
.L_x_22455:
        /* <DEDUP_REMOVED lines=8> */
.L_x_22458:
[----:B------:R-:W-:Y:S05]  /*3f40*/  BSYNC B0 ;  /* 0x0000000000007941 */ /* 0x000fea0003800000 */
.L_x_22457:
        /* <DEDUP_REMOVED lines=8> */
.L_x_22460:
[----:B------:R-:W-:Y:S05]  /*3fd0*/  BSYNC B0 ;  /* 0x0000000000007941 */ /* 0x000fea0003800000 */
.L_x_22459:
        /* <DEDUP_REMOVED lines=25> */
.L_x_22466:
[----:B------:R0:W-:Y:S01]  /*4170*/  STG.E.U8 desc[UR36][R8.64], R3 ;  /* 0x0000000308007986 */ /* 0x0001e2000c101124 */
[----:B------:R-:W-:Y:S01]  /*4180*/  IMAD.MOV.U32 R25, RZ, RZ, R23 ;  /* 0x000000ffff197224 */ /* 0x000fe200078e0017 */
[----:B------:R-:W-:Y:S06]  /*4190*/  BRA `(.L_x_22462) ;  /* 0x0000000c00e87947 */ /* 0x000fec0003800000 */
.L_x_22465:
        /* <DEDUP_REMOVED lines=11> */
.L_x_22469:
[----:B------:R-:W-:Y:S01]  /*4250*/  LOP3.LUT R3, R3, 0xff, RZ, 0xc0, !PT ;  /* 0x000000ff03037812 */ /* 0x000fe200078ec0ff */
[----:B------:R-:W-:-:S04]  /*4260*/  IMAD.MOV.U32 R25, RZ, RZ, R23 ;  /* 0x000000ffff197224 */ /* 0x000fc800078e0017 */
[----:B------:R0:W-:Y:S01]  /*4270*/  STG.E desc[UR36][R8.64], R3 ;  /* 0x0000000308007986 */ /* 0x0001e2000c101924 */
[----:B------:R-:W-:Y:S05]  /*4280*/  BRA `(.L_x_22462) ;  /* 0x0000000c00ac7947 */ /* 0x000fea0003800000 */
.L_x_22468:
[----:B------:R-:W-:Y:S01]  /*4290*/  LOP3.LUT R3, R3, 0xff, RZ, 0xc0, !PT ;  /* 0x000000ff03037812 */ /* 0x000fe200078ec0ff */
[----:B------:R-:W-:-:S04]  /*42a0*/  IMAD.MOV.U32 R25, RZ, RZ, R23 ;  /* 0x000000ffff197224 */ /* 0x000fc800078e0017 */
[----:B------:R0:W-:Y:S01]  /*42b0*/  STG.E.U16 desc[UR36][R8.64], R3 ;  /* 0x0000000308007986 */ /* 0x0001e2000c101524 */
[----:B------:R-:W-:Y:S05]  /*42c0*/  BRA `(.L_x_22462) ;  /* 0x0000000c009c7947 */ /* 0x000fea0003800000 */
.L_x_22464:
        /* <DEDUP_REMOVED lines=11> */
.L_x_22471:
[----:B------:R-:W-:Y:S01]  /*4380*/  LOP3.LUT R3, R3, 0xff, RZ, 0xc0, !PT ;  /* 0x000000ff03037812 */ /* 0x000fe200078ec0ff */
[----:B------:R-:W-:-:S03]  /*4390*/  IMAD.MOV.U32 R25, RZ, RZ, R23 ;  /* 0x000000ffff197224 */ /* 0x000fc600078e0017 */
[----:B------:R-:W0:Y:S02]  /*43a0*/  I2F.U16 R0, R3 ;  /* 0x0000000300007306 */ /* 0x000e240000101000 */
[----:B0-----:R-:W-:-:S05]  /*43b0*/  F2FP.F16.F32.PACK_AB R0, RZ, R0 ;  /* 0x00000000ff00723e */ /* 0x001fca00000000ff */
[----:B------:R0:W-:Y:S01]  /*43c0*/  STG.E.U16 desc[UR36][R8.64], R0 ;  /* 0x0000000008007986 */ /* 0x0001e2000c101524 */
[----:B------:R-:W-:Y:S05]  /*43d0*/  BRA `(.L_x_22462) ;  /* 0x0000000c00587947 */ /* 0x000fea0003800000 */
.L_x_22470:
        /* <DEDUP_REMOVED lines=12> */
.L_x_22473:
[----:B------:R-:W-:Y:S01]  /*44a0*/  LOP3.LUT R3, R3, 0xff, RZ, 0xc0, !PT ;  /* 0x000000ff03037812 */ /* 0x000fe200078ec0ff */
[----:B------:R-:W-:-:S05]  /*44b0*/  IMAD.MOV.U32 R25, RZ, RZ, R23 ;  /* 0x000000ffff197224 */ /* 0x000fca00078e0017 */
[----:B------:R-:W0:Y:S02]  /*44c0*/  I2F.U16 R3, R3 ;  /* 0x0000000300037306 */ /* 0x000e240000101000 */
[----:B0-----:R-:W-:-:S04]  /*44d0*/  F2FP.F16.F32.PACK_AB R3, RZ, R3 ;  /* 0x00000003ff03723e */ /* 0x001fc800000000ff */
[----:B------:R-:W-:-:S05]  /*44e0*/  PRMT R3, R3, 0x5410, RZ ;  /* 0x0000541003037816 */ /* 0x000fca00000000ff */
[----:B------:R0:W-:Y:S01]  /*44f0*/  STG.E desc[UR36][R8.64], R3 ;  /* 0x0000000308007986 */ /* 0x0001e2000c101924 */
[----:B------:R-:W-:Y:S05]  /*4500*/  BRA `(.L_x_22462) ;  /* 0x0000000c000c7947 */ /* 0x000fea0003800000 */
.L_x_22472:
[----:B------:R-:W-:Y:S01]  /*4510*/  LOP3.LUT R4, R3, 0xff, RZ, 0xc0, !PT ;  /* 0x000000ff03047812 */ /* 0x000fe200078ec0ff */
[----:B------:R-:W-:-:S05]  /*4520*/  IMAD.MOV.U32 R25, RZ, RZ, R23 ;  /* 0x000000ffff197224 */ /* 0x000fca00078e0017 */
[----:B------:R-:W0:Y:S02]  /*4530*/  I2F.F64.U16 R4, R4 ;  /* 0x0000000400047312 */ /* 0x000e240000101800 */
[----:B0-----:R0:W-:Y:S01]  /*4540*/  STG.E.64 desc[UR36][R8.64], R4 ;  /* 0x0000000408007986 */ /* 0x0011e2000c101b24 */
[----:B------:R-:W-:Y:S05]  /*4550*/  BRA `(.L_x_22462) ;  /* 0x0000000800f87947 */ /* 0x000fea0003800000 */
.L_x_22463:
        /* <DEDUP_REMOVED lines=13> */
.L_x_22476:
[----:B------:R-:W-:Y:S02]  /*4630*/  LOP3.LUT R4, R3, 0xff, RZ, 0xc0, !PT ;  /* 0x000000ff03047812 */ /* 0x000fe400078ec0ff */
[----:B--234-:R-:W-:Y:S01]  /*4640*/  CS2R R6, SRZ ;  /* 0x0000000000067805 */ /* 0x01cfe2000001ff00 */
[----:B------:R-:W-:-:S03]  /*4650*/  IMAD.MOV.U32 R25, RZ, RZ, R23 ;  /* 0x000000ffff197224 */ /* 0x000fc600078e0017 */
[----:B------:R-:W0:Y:S02]  /*4660*/  I2F.F64.U16 R4, R4 ;  /* 0x0000000400047312 */ /* 0x000e240000101800 */
[----:B0-----:R0:W-:Y:S01]  /*4670*/  STG.E.128 desc[UR36][R8.64], R4 ;  /* 0x0000000408007986 */ /* 0x0011e2000c101d24 */
[----:B------:R-:W-:Y:S05]  /*4680*/  BRA `(.L_x_22462) ;  /* 0x0000000800ac7947 */ /* 0x000fea0003800000 */
.L_x_22475:
        /* <DEDUP_REMOVED lines=22> */
.L_x_22480:
[----:B------:R-:W-:Y:S05]  /*47f0*/  BSYNC B0 ;  /* 0x0000000000007941 */ /* 0x000fea0003800000 */
.L_x_22479:
[----:B------:R-:W-:Y:S01]  /*4800*/  LOP3.LUT R5, R0, R5, RZ, 0xfc, !PT ;  /* 0x0000000500057212 */ /* 0x000fe200078efcff */
[----:B------:R-:W-:-:S04]  /*4810*/  IMAD.MOV.U32 R25, RZ, RZ, R23 ;  /* 0x000000ffff197224 */ /* 0x000fc800078e0017 */
[----:B------:R0:W-:Y:S01]  /*4820*/  STG.E.U8 desc[UR36][R8.64], R5 ;  /* 0x0000000508007986 */ /* 0x0001e2000c101124 */
[----:B------:R-:W-:Y:S05]  /*4830*/  BRA `(.L_x_22462) ;  /* 0x0000000800407947 */ /* 0x000fea0003800000 */
.L_x_22478:
        /* <DEDUP_REMOVED lines=14> */
.L_x_22482:
[----:B------:R-:W-:Y:S01]  /*4920*/  IMAD.MOV.U32 R0, RZ, RZ, 0x7f ;  /* 0x0000007fff007424 */ /* 0x000fe200078e00ff */
[----:B------:R-:W-:-:S04]  /*4930*/  ISETP.GT.U32.AND P0, PT, R3, 0x7f800000, PT ;  /* 0x7f8000000300780c */ /* 0x000fc80003f04070 */
[----:B------:R-:W-:-:S09]  /*4940*/  SEL R0, R0, 0x7c, P0 ;  /* 0x0000007c00007807 */ /* 0x000fd20000000000 */
.L_x_22483:
[----:B------:R-:W-:Y:S05]  /*4950*/  BSYNC B0 ;  /* 0x0000000000007941 */ /* 0x000fea0003800000 */
.L_x_22481:
[----:B------:R-:W-:Y:S01]  /*4960*/  LOP3.LUT R3, R5, 0x80000000, RZ, 0xc0, !PT ;  /* 0x8000000005037812 */ /* 0x000fe200078ec0ff */
[----:B------:R-:W-:-:S03]  /*4970*/  IMAD.MOV.U32 R25, RZ, RZ, R23 ;  /* 0x000000ffff197224 */ /* 0x000fc600078e0017 */
[----:B------:R-:W-:-:S04]  /*4980*/  SHF.R.U32.HI R3, RZ, 0x18, R3 ;  /* 0x00000018ff037819 */ /* 0x000fc80000011603 */
[----:B------:R-:W-:-:S05]  /*4990*/  LOP3.LUT R3, R0, R3, RZ, 0xfc, !PT ;  /* 0x0000000300037212 */ /* 0x000fca00078efcff */
[----:B------:R0:W-:Y:S01]  /*49a0*/  STG.E.U8 desc[UR36][R8.64], R3 ;  /* 0x0000000308007986 */ /* 0x0001e2000c101124 */
[----:B------:R-:W-:Y:S05]  /*49b0*/  BRA `(.L_x_22462) ;  /* 0x0000000400e07947 */ /* 0x000fea0003800000 */
.L_x_22477:
[----:B------:R-:W-:Y:S01]  /*49c0*/  LOP3.LUT R3, R3, 0xff, RZ, 0xc0, !PT ;  /* 0x000000ff03037812 */ /* 0x000fe200078ec0ff */
[----:B------:R-:W-:-:S03]  /*49d0*/  IMAD.MOV.U32 R25, RZ, RZ, R23 ;  /* 0x000000ffff197224 */ /* 0x000fc600078e0017 */
[----:B------:R-:W0:Y:S02]  /*49e0*/  I2F.U16 R0, R3 ;  /* 0x0000000300007306 */ /* 0x000e240000101000 */
[----:B0-----:R-:W-:-:S05]  /*49f0*/  F2FP.BF16.F32.PACK_AB R0, RZ, R0 ;  /* 0x00000000ff00723e */ /* 0x001fca00000010ff */
[----:B------:R0:W-:Y:S01]  /*4a00*/  STG.E.U16 desc[UR36][R8.64], R0 ;  /* 0x0000000008007986 */ /* 0x0001e2000c101524 */
[----:B------:R-:W-:Y:S05]  /*4a10*/  BRA `(.L_x_22462) ;  /* 0x0000000400c87947 */ /* 0x000fea0003800000 */
.L_x_22474:
        /* <DEDUP_REMOVED lines=12> */
.L_x_22486:
        /* <DEDUP_REMOVED lines=18> */
.L_x_22489:
[----:B------:R-:W-:-:S04]  /*4c00*/  LOP3.LUT R3, R5, 0x80000000, RZ, 0xc0, !PT ;  /* 0x8000000005037812 */ /* 0x000fc800078ec0ff */
[----:B------:R-:W-:-:S04]  /*4c10*/  SHF.R.U32.HI R3, RZ, 0x18, R3 ;  /* 0x00000018ff037819 */ /* 0x000fc80000011603 */
[----:B------:R-:W-:-:S04]  /*4c20*/  LOP3.LUT R0, R0, R3, RZ, 0xfc, !PT ;  /* 0x0000000300007212 */ /* 0x000fc800078efcff */
[----:B------:R-:W-:-:S07]  /*4c30*/  PRMT R4, R0, 0x7610, R4 ;  /* 0x0000761000047816 */ /* 0x000fce0000000004 */
.L_x_22488:
[----:B------:R-:W-:Y:S05]  /*4c40*/  BSYNC B0 ;  /* 0x0000000000007941 */ /* 0x000fea0003800000 */
.L_x_22487:
[----:B------:R0:W-:Y:S01]  /*4c50*/  STG.E.U8 desc[UR36][R8.64], R4 ;  /* 0x0000000408007986 */ /* 0x0001e2000c101124 */
[----:B------:R-:W-:Y:S01]  /*4c60*/  IMAD.MOV.U32 R25, RZ, RZ, R23 ;  /* 0x000000ffff197224 */ /* 0x000fe200078e0017 */
[----:B------:R-:W-:Y:S06]  /*4c70*/  BRA `(.L_x_22462) ;  /* 0x0000000400307947 */ /* 0x000fec0003800000 */
.L_x_22485:
        /* <DEDUP_REMOVED lines=18> */
.L_x_22492:
[----:B------:R-:W-:-:S04]  /*4da0*/  LOP3.LUT R3, R5, 0x80000000, RZ, 0xc0, !PT ;  /* 0x8000000005037812 */ /* 0x000fc800078ec0ff */
[----:B------:R-:W-:-:S04]  /*4db0*/  SHF.R.U32.HI R3, RZ, 0x18, R3 ;  /* 0x00000018ff037819 */ /* 0x000fc80000011603 */
[----:B------:R-:W-:-:S04]  /*4dc0*/  LOP3.LUT R0, R0, R3, RZ, 0xfc, !PT ;  /* 0x0000000300007212 */ /* 0x000fc800078efcff */
[----:B------:R-:W-:-:S07]  /*4dd0*/  PRMT R4, R0, 0x7610, R4 ;  /* 0x0000761000047816 */ /* 0x000fce0000000004 */
.L_x_22491:
[----:B------:R-:W-:Y:S05]  /*4de0*/  BSYNC B0 ;  /* 0x0000000000007941 */ /* 0x000fea0003800000 */
.L_x_22490:
[----:B------:R0:W-:Y:S01]  /*4df0*/  STG.E.U8 desc[UR36][R8.64], R4 ;  /* 0x0000000408007986 */ /* 0x0001e2000c101124 */
[----:B------:R-:W-:Y:S01]  /*4e00*/  IMAD.MOV.U32 R25, RZ, RZ, R23 ;  /* 0x000000ffff197224 */ /* 0x000fe200078e0017 */
[----:B------:R-:W-:Y:S06]  /*4e10*/  BRA `(.L_x_22462) ;  /* 0x0000000000c87947 */ /* 0x000fec0003800000 */
.L_x_22484:
        /* <DEDUP_REMOVED lines=24> */
.L_x_22467:
        /* <DEDUP_REMOVED lines=16> */
.L_x_22495:
[----:B------:R-:W-:Y:S01]  /*50a0*/  IMAD.MOV.U32 R25, RZ, RZ, R23 ;  /* 0x000000ffff197224 */ /* 0x000fe200078e0017 */
[----:B------:R-:W-:Y:S06]  /*50b0*/  BRA `(.L_x_22462) ;  /* 0x0000000000207947 */ /* 0x000fec0003800000 */
.L_x_22494:
[----:B------:R-:W-:Y:S01]  /*50c0*/  LOP3.LUT R4, R3, 0xff, RZ, 0xc0, !PT ;  /* 0x000000ff03047812 */ /* 0x000fe200078ec0ff */
[----:B------:R-:W-:Y:S02]  /*50d0*/  IMAD.MOV.U32 R5, RZ, RZ, RZ ;  /* 0x000000ffff057224 */ /* 0x000fe400078e00ff */
[----:B------:R-:W-:-:S03]  /*50e0*/  IMAD.MOV.U32 R25, RZ, RZ, R23 ;  /* 0x000000ffff197224 */ /* 0x000fc600078e0017 */
[----:B------:R0:W-:Y:S01]  /*50f0*/  STG.E.64 desc[UR36][R8.64], R4 ;  /* 0x0000000408007986 */ /* 0x0001e2000c101b24 */
[----:B------:R-:W-:Y:S05]  /*5100*/  BRA `(.L_x_22462) ;  /* 0x00000000000c7947 */ /* 0x000fea0003800000 */
.L_x_22493:
[----:B------:R-:W-:Y:S01]  /*5110*/  LOP3.LUT R3, R3, 0xff, RZ, 0xc0, !PT ;  /* 0x000000ff03037812 */ /* 0x000fe200078ec0ff */
[----:B------:R-:W-:-:S04]  /*5120*/  IMAD.MOV.U32 R25, RZ, RZ, R23 ;  /* 0x000000ffff197224 */ /* 0x000fc800078e0017 */
[----:B------:R0:W-:Y:S03]  /*5130*/  STG.E desc[UR36][R8.64], R3 ;  /* 0x0000000308007986 */ /* 0x0001e6000c101924 */
.L_x_22462:
[----:B------:R-:W-:Y:S05]  /*5140*/  BSYNC B6 ;  /* 0x0000000000067941 */ /* 0x000fea0003800000 */
.L_x_22461:
        /* <DEDUP_REMOVED lines=23> */
.L_x_22501:
[----:B------:R0:W-:Y:S01]  /*52c0*/  STG.E.U8 desc[UR36][R8.64], R22 ;  /* 0x0000001608007986 */ /* 0x0001e2000c101124 */
[----:B------:R-:W-:Y:S05]  /*52d0*/  BRA `(.L_x_22503) ;  /* 0x0000000c00987947 */ /* 0x000fea0003800000 */
.L_x_22500:
        /* <DEDUP_REMOVED lines=10> */
.L_x_22505:
[----:B------:R-:W-:-:S05]  /*5380*/  LOP3.LUT R3, R22, 0xff, RZ, 0xc0, !PT ;  /* 0x000000ff16037812 */ /* 0x000fca00078ec0ff */
[----:B------:R0:W-:Y:S01]  /*5390*/  STG.E desc[UR36][R8.64], R3 ;  /* 0x0000000308007986 */ /* 0x0001e2000c101924 */
[----:B------:R-:W-:Y:S05]  /*53a0*/  BRA `(.L_x_22503) ;  /* 0x0000000c00647947 */ /* 0x000fea0003800000 */
.L_x_22504:
[----:B------:R-:W-:-:S05]  /*53b0*/  LOP3.LUT R3, R22, 0xff, RZ, 0xc0, !PT ;  /* 0x000000ff16037812 */ /* 0x000fca00078ec0ff */
[----:B------:R0:W-:Y:S01]  /*53c0*/  STG.E.U16 desc[UR36][R8.64], R3 ;  /* 0x0000000308007986 */ /* 0x0001e2000c101524 */
[----:B------:R-:W-:Y:S05]  /*53d0*/  BRA `(.L_x_22503) ;  /* 0x0000000c00587947 */ /* 0x000fea0003800000 */
.L_x_22499:
        /* <DEDUP_REMOVED lines=10> */
.L_x_22507:
[----:B------:R-:W-:-:S04]  /*5480*/  LOP3.LUT R22, R22, 0xff, RZ, 0xc0, !PT ;  /* 0x000000ff16167812 */ /* 0x000fc800078ec0ff */
[----:B------:R-:W0:Y:S02]  /*5490*/  I2F.U16 R0, R22 ;  /* 0x0000001600007306 */ /* 0x000e240000101000 */
[----:B0-----:R-:W-:-:S05]  /*54a0*/  F2FP.F16.F32.PACK_AB R0, RZ, R0 ;  /* 0x00000000ff00723e */ /* 0x001fca00000000ff */
[----:B------:R0:W-:Y:S01]  /*54b0*/  STG.E.U16 desc[UR36][R8.64], R0 ;  /* 0x0000000008007986 */ /* 0x0001e2000c101524 */
[----:B------:R-:W-:Y:S05]  /*54c0*/  BRA `(.L_x_22503) ;  /* 0x0000000c001c7947 */ /* 0x000fea0003800000 */
.L_x_22506:
        /* <DEDUP_REMOVED lines=11> */
.L_x_22509:
[----:B------:R-:W-:-:S06]  /*5580*/  LOP3.LUT R22, R22, 0xff, RZ, 0xc0, !PT ;  /* 0x000000ff16167812 */ /* 0x000fcc00078ec0ff */
[----:B------:R-:W0:Y:S02]  /*5590*/  I2F.U16 R22, R22 ;  /* 0x0000001600167306 */ /* 0x000e240000101000 */
[----:B0-----:R-:W-:-:S04]  /*55a0*/  F2FP.F16.F32.PACK_AB R3, RZ, R22 ;  /* 0x00000016ff03723e */ /* 0x001fc800000000ff */
[----:B------:R-:W-:-:S05]  /*55b0*/  PRMT R3, R3, 0x5410, RZ ;  /* 0x0000541003037816 */ /* 0x000fca00000000ff */
[----:B------:R0:W-:Y:S01]  /*55c0*/  STG.E desc[UR36][R8.64], R3 ;  /* 0x0000000308007986 */ /* 0x0001e2000c101924 */
[----:B------:R-:W-:Y:S05]  /*55d0*/  BRA `(.L_x_22503) ;  /* 0x0000000800d87947 */ /* 0x000fea0003800000 */
.L_x_22508:
[----:B------:R-:W-:-:S06]  /*55e0*/  LOP3.LUT R4, R22, 0xff, RZ, 0xc0, !PT ;  /* 0x000000ff16047812 */ /* 0x000fcc00078ec0ff */
[----:B------:R-:W0:Y:S02]  /*55f0*/  I2F.F64.U16 R4, R4 ;  /* 0x0000000400047312 */ /* 0x000e240000101800 */
[----:B0-----:R0:W-:Y:S01]  /*5600*/  STG.E.64 desc[UR36][R8.64], R4 ;  /* 0x0000000408007986 */ /* 0x0011e2000c101b24 */
[----:B------:R-:W-:Y:S05]  /*5610*/  BRA `(.L_x_22503) ;  /* 0x0000000800c87947 */ /* 0x000fea0003800000 */
.L_x_22498:
        /* <DEDUP_REMOVED lines=12> */
.L_x_22512:
[----:B------:R-:W-:Y:S02]  /*56e0*/  LOP3.LUT R4, R22, 0xff, RZ, 0xc0, !PT ;  /* 0x000000ff16047812 */ /* 0x000fe400078ec0ff */
[----:B--234-:R-:W-:-:S04]  /*56f0*/  CS2R R6, SRZ ;  /* 0x0000000000067805 */ /* 0x01cfc8000001ff00 */
[----:B------:R-:W0:Y:S02]  /*5700*/  I2F.F64.U16 R4, R4 ;  /* 0x0000000400047312 */ /* 0x000e240000101800 */
[----:B0-----:R0:W-:Y:S01]  /*5710*/  STG.E.128 desc[UR36][R8.64], R4 ;  /* 0x0000000408007986 */ /* 0x0011e2000c101d24 */
[----:B------:R-:W-:Y:S05]  /*5720*/  BRA `(.L_x_22503) ;  /* 0x0000000800847947 */ /* 0x000fea0003800000 */
.L_x_22511:
        /* <DEDUP_REMOVED lines=22> */
.L_x_22516:
[----:B------:R-:W-:Y:S05]  /*5890*/  BSYNC B0 ;  /* 0x0000000000007941 */ /* 0x000fea0003800000 */
.L_x_22515:
[----:B------:R-:W-:-:S05]  /*58a0*/  LOP3.LUT R5, R0, R5, RZ, 0xfc, !PT ;  /* 0x0000000500057212 */ /* 0x000fca00078efcff */
[----:B------:R0:W-:Y:S01]  /*58b0*/  STG.E.U8 desc[UR36][R8.64], R5 ;  /* 0x0000000508007986 */ /* 0x0001e2000c101124 */
[----:B------:R-:W-:Y:S05]  /*58c0*/  BRA `(.L_x_22503) ;  /* 0x00000008001c7947 */ /* 0x000fea0003800000 */
.L_x_22514:
        /* <DEDUP_REMOVED lines=14> */
.L_x_22518:
[----:B------:R-:W-:Y:S01]  /*59b0*/  IMAD.MOV.U32 R0, RZ, RZ, 0x7f ;  /* 0x0000007fff007424 */ /* 0x000fe200078e00ff */
[----:B------:R-:W-:-:S04]  /*59c0*/  ISETP.GT.U32.AND P0, PT, R3, 0x7f800000, PT ;  /* 0x7f8000000300780c */ /* 0x000fc80003f04070 */
[----:B------:R-:W-:-:S09]  /*59d0*/  SEL R0, R0, 0x7c, P0 ;  /* 0x0000007c00007807 */ /* 0x000fd20000000000 */
.L_x_22519:
[----:B------:R-:W-:Y:S05]  /*59e0*/  BSYNC B0 ;  /* 0x0000000000007941 */ /* 0x000fea0003800000 */
.L_x_22517:
[----:B------:R-:W-:-:S04]  /*59f0*/  LOP3.LUT R3, R5, 0x80000000, RZ, 0xc0, !PT ;  /* 0x8000000005037812 */ /* 0x000fc800078ec0ff */
[----:B------:R-:W-:-:S04]  /*5a00*/  SHF.R.U32.HI R3, RZ, 0x18, R3 ;  /* 0x00000018ff037819 */ /* 0x000fc80000011603 */
[----:B------:R-:W-:-:S05]  /*5a10*/  LOP3.LUT R3, R0, R3, RZ, 0xfc, !PT ;  /* 0x0000000300037212 */ /* 0x000fca00078efcff */
[----:B------:R0:W-:Y:S01]  /*5a20*/  STG.E.U8 desc[UR36][R8.64], R3 ;  /* 0x0000000308007986 */ /* 0x0001e2000c101124 */
[----:B------:R-:W-:Y:S05]  /*5a30*/  BRA `(.L_x_22503) ;  /* 0x0000000400c07947 */ /* 0x000fea0003800000 */
.L_x_22513:
[----:B------:R-:W-:-:S04]  /*5a40*/  LOP3.LUT R22, R22, 0xff, RZ, 0xc0, !PT ;  /* 0x000000ff16167812 */ /* 0x000fc800078ec0ff */
[----:B------:R-:W0:Y:S02]  /*5a50*/  I2F.U16 R0, R22 ;  /* 0x0000001600007306 */ /* 0x000e240000101000 */
[----:B0-----:R-:W-:-:S05]  /*5a60*/  F2FP.BF16.F32.PACK_AB R0, RZ, R0 ;  /* 0x00000000ff00723e */ /* 0x001fca00000010ff */
[----:B------:R0:W-:Y:S01]  /*5a70*/  STG.E.U16 desc[UR36][R8.64], R0 ;  /* 0x0000000008007986 */ /* 0x0001e2000c101524 */
[----:B------:R-:W-:Y:S05]  /*5a80*/  BRA `(.L_x_22503) ;  /* 0x0000000400ac7947 */ /* 0x000fea0003800000 */
.L_x_22510:
        /* <DEDUP_REMOVED lines=11> */
.L_x_22522:
        /* <DEDUP_REMOVED lines=18> */
.L_x_22525:
[----:B------:R-:W-:-:S04]  /*5c60*/  LOP3.LUT R3, R5, 0x80000000, RZ, 0xc0, !PT ;  /* 0x8000000005037812 */ /* 0x000fc800078ec0ff */
[----:B------:R-:W-:-:S04]  /*5c70*/  SHF.R.U32.HI R3, RZ, 0x18, R3 ;  /* 0x00000018ff037819 */ /* 0x000fc80000011603 */
[----:B------:R-:W-:-:S04]  /*5c80*/  LOP3.LUT R0, R0, R3, RZ, 0xfc, !PT ;  /* 0x0000000300007212 */ /* 0x000fc800078efcff */
[----:B------:R-:W-:-:S07]  /*5c90*/  PRMT R4, R0, 0x7610, R4 ;  /* 0x0000761000047816 */ /* 0x000fce0000000004 */
.L_x_22524:
[----:B------:R-:W-:Y:S05]  /*5ca0*/  BSYNC B0 ;  /* 0x0000000000007941 */ /* 0x000fea0003800000 */
.L_x_22523:
[----:B------:R0:W-:Y:S01]  /*5cb0*/  STG.E.U8 desc[UR36][R8.64], R4 ;  /* 0x0000000408007986 */ /* 0x0001e2000c101124 */
[----:B------:R-:W-:Y:S05]  /*5cc0*/  BRA `(.L_x_22503) ;  /* 0x00000004001c7947 */ /* 0x000fea0003800000 */
.L_x_22521:
        /* <DEDUP_REMOVED lines=18> */
.L_x_22528:
[----:B------:R-:W-:-:S04]  /*5df0*/  LOP3.LUT R3, R5, 0x80000000, RZ, 0xc0, !PT ;  /* 0x8000000005037812 */ /* 0x000fc800078ec0ff */
[----:B------:R-:W-:-:S04]  /*5e00*/  SHF.R.U32.HI R3, RZ, 0x18, R3 ;  /* 0x00000018ff037819 */ /* 0x000fc80000011603 */
[----:B------:R-:W-:-:S04]  /*5e10*/  LOP3.LUT R0, R0, R3, RZ, 0xfc, !PT ;  /* 0x0000000300007212 */ /* 0x000fc800078efcff */
[----:B------:R-:W-:-:S07]  /*5e20*/  PRMT R4, R0, 0x7610, R4 ;  /* 0x0000761000047816 */ /* 0x000fce0000000004 */
.L_x_22527:
[----:B------:R-:W-:Y:S05]  /*5e30*/  BSYNC B0 ;  /* 0x0000000000007941 */ /* 0x000fea0003800000 */
.L_x_22526:
[----:B------:R0:W-:Y:S01]  /*5e40*/  STG.E.U8 desc[UR36][R8.64], R4 ;  /* 0x0000000408007986 */ /* 0x0001e2000c101124 */
[----:B------:R-:W-:Y:S05]  /*5e50*/  BRA `(.L_x_22503) ;  /* 0x0000000000b87947 */ /* 0x000fea0003800000 */
.L_x_22520:
        /* <DEDUP_REMOVED lines=23> */
.L_x_22502:
        /* <DEDUP_REMOVED lines=16> */
.L_x_22531:
[----:B------:R-:W-:Y:S05]  /*60d0*/  BRA `(.L_x_22503) ;  /* 0x0000000000187947 */ /* 0x000fea0003800000 */
.L_x_22530:
[----:B------:R-:W-:Y:S01]  /*60e0*/  LOP3.LUT R22, R22, 0xff, RZ, 0xc0, !PT ;  /* 0x000000ff16167812 */ /* 0x000fe200078ec0ff */
[----:B------:R-:W-:-:S05]  /*60f0*/  IMAD.MOV.U32 R23, RZ, RZ, RZ ;  /* 0x000000ffff177224 */ /* 0x000fca00078e00ff */
[----:B------:R0:W-:Y:S01]  /*6100*/  STG.E.64 desc[UR36][R8.64], R22 ;  /* 0x0000001608007986 */ /* 0x0001e2000c101b24 */
[----:B------:R-:W-:Y:S05]  /*6110*/  BRA `(.L_x_22503) ;  /* 0x0000000000087947 */ /* 0x000fea0003800000 */
.L_x_22529:
[----:B------:R-:W-:-:S05]  /*6120*/  LOP3.LUT R3, R22, 0xff, RZ, 0xc0, !PT ;  /* 0x000000ff16037812 */ /* 0x000fca00078ec0ff */
[----:B------:R0:W-:Y:S02]  /*6130*/  STG.E desc[UR36][R8.64], R3 ;  /* 0x0000000308007986 */ /* 0x0001e4000c101924 */
.L_x_22503:
        /* <DEDUP_REMOVED lines=23> */
.L_x_22535:
[----:B------:R0:W-:Y:S01]  /*62b0*/  STG.E.U8 desc[UR36][R8.64], R17 ;  /* 0x0000001108007986 */ /* 0x0001e2000c101124 */
[----:B------:R-:W-:Y:S05]  /*62c0*/  BRA `(.L_x_22537) ;  /* 0x0000000c00987947 */ /* 0x000fea0003800000 */
.L_x_22534:
        /* <DEDUP_REMOVED lines=10> */
.L_x_22539:
[----:B------:R-:W-:-:S05]  /*6370*/  LOP3.LUT R17, R17, 0xff, RZ, 0xc0, !PT ;  /* 0x000000ff11117812 */ /* 0x000fca00078ec0ff */
[----:B------:R0:W-:Y:S01]  /*6380*/  STG.E desc[UR36][R8.64], R17 ;  /* 0x0000001108007986 */ /* 0x0001e2000c101924 */
[----:B------:R-:W-:Y:S05]  /*6390*/  BRA `(.L_x_22537) ;  /* 0x0000000c00647947 */ /* 0x000fea0003800000 */
.L_x_22538:
[----:B------:R-:W-:-:S05]  /*63a0*/  LOP3.LUT R17, R17, 0xff, RZ, 0xc0, !PT ;  /* 0x000000ff11117812 */ /* 0x000fca00078ec0ff */
[----:B------:R0:W-:Y:S01]  /*63b0*/  STG.E.U16 desc[UR36][R8.64], R17 ;  /* 0x0000001108007986 */ /* 0x0001e2000c101524 */
[----:B------:R-:W-:Y:S05]  /*63c0*/  BRA `(.L_x_22537) ;  /* 0x0000000c00587947 */ /* 0x000fea0003800000 */
.L_x_22533:
        /* <DEDUP_REMOVED lines=10> */
.L_x_22541:
[----:B------:R-:W-:-:S04]  /*6470*/  LOP3.LUT R17, R17, 0xff, RZ, 0xc0, !PT ;  /* 0x000000ff11117812 */ /* 0x000fc800078ec0ff */
[----:B------:R-:W0:Y:S02]  /*6480*/  I2F.U16 R0, R17 ;  /* 0x0000001100007306 */ /* 0x000e240000101000 */
[----:B0-----:R-:W-:-:S05]  /*6490*/  F2FP.F16.F32.PACK_AB R0, RZ, R0 ;  /* 0x00000000ff00723e */ /* 0x001fca00000000ff */
[----:B------:R0:W-:Y:S01]  /*64a0*/  STG.E.U16 desc[UR36][R8.64], R0 ;  /* 0x0000000008007986 */ /* 0x0001e2000c101524 */
[----:B------:R-:W-:Y:S05]  /*64b0*/  BRA `(.L_x_22537) ;  /* 0x0000000c001c7947 */ /* 0x000fea0003800000 */
.L_x_22540:
        /* <DEDUP_REMOVED lines=11> */
.L_x_22543:
[----:B------:R-:W-:-:S06]  /*6570*/  LOP3.LUT R17, R17, 0xff, RZ, 0xc0, !PT ;  /* 0x000000ff11117812 */ /* 0x000fcc00078ec0ff */
[----:B------:R-:W0:Y:S02]  /*6580*/  I2F.U16 R17, R17 ;  /* 0x0000001100117306 */ /* 0x000e240000101000 */
[----:B0-----:R-:W-:-:S04]  /*6590*/  F2FP.F16.F32.PACK_AB R3, RZ, R17 ;  /* 0x00000011ff03723e */ /* 0x001fc800000000ff */
[----:B------:R-:W-:-:S05]  /*65a0*/  PRMT R3, R3, 0x5410, RZ ;  /* 0x0000541003037816 */ /* 0x000fca00000000ff */
[----:B------:R0:W-:Y:S01]  /*65b0*/  STG.E desc[UR36][R8.64], R3 ;  /* 0x0000000308007986 */ /* 0x0001e2000c101924 */
[----:B------:R-:W-:Y:S05]  /*65c0*/  BRA `(.L_x_22537) ;  /* 0x0000000800d87947 */ /* 0x000fea0003800000 */
.L_x_22542:
[----:B------:R-:W-:-:S06]  /*65d0*/  LOP3.LUT R4, R17, 0xff, RZ, 0xc0, !PT ;  /* 0x000000ff11047812 */ /* 0x000fcc00078ec0ff */
[----:B------:R-:W0:Y:S02]  /*65e0*/  I2F.F64.U16 R4, R4 ;  /* 0x0000000400047312 */ /* 0x000e240000101800 */
[----:B0-----:R0:W-:Y:S01]  /*65f0*/  STG.E.64 desc[UR36][R8.64], R4 ;  /* 0x0000000408007986 */ /* 0x0011e2000c101b24 */
[----:B------:R-:W-:Y:S05]  /*6600*/  BRA `(.L_x_22537) ;  /* 0x0000000800c87947 */ /* 0x000fea0003800000 */
.L_x_22532:
        /* <DEDUP_REMOVED lines=12> */
.L_x_22546:
[----:B------:R-:W-:Y:S02]  /*66d0*/  LOP3.LUT R4, R17, 0xff, RZ, 0xc0, !PT ;  /* 0x000000ff11047812 */ /* 0x000fe400078ec0ff */
[----:B--234-:R-:W-:-:S04]  /*66e0*/  CS2R R6, SRZ ;  /* 0x0000000000067805 */ /* 0x01cfc8000001ff00 */
[----:B------:R-:W0:Y:S02]  /*66f0*/  I2F.F64.U16 R4, R4 ;  /* 0x0000000400047312 */ /* 0x000e240000101800 */
[----:B0-----:R0:W-:Y:S01]  /*6700*/  STG.E.128 desc[UR36][R8.64], R4 ;  /* 0x0000000408007986 */ /* 0x0011e2000c101d24 */
[----:B------:R-:W-:Y:S05]  /*6710*/  BRA `(.L_x_22537) ;  /* 0x0000000800847947 */ /* 0x000fea0003800000 */
.L_x_22545:
        /* <DEDUP_REMOVED lines=22> */
.L_x_22550:
[----:B------:R-:W-:Y:S05]  /*6880*/  BSYNC B0 ;  /* 0x0000000000007941 */ /* 0x000fea0003800000 */
.L_x_22549:
[----:B------:R-:W-:-:S05]  /*6890*/  LOP3.LUT R5, R0, R5, RZ, 0xfc, !PT ;  /* 0x0000000500057212 */ /* 0x000fca00078efcff */
[----:B------:R0:W-:Y:S01]  /*68a0*/  STG.E.U8 desc[UR36][R8.64], R5 ;  /* 0x0000000508007986 */ /* 0x0001e2000c101124 */
[----:B------:R-:W-:Y:S05]  /*68b0*/  BRA `(.L_x_22537) ;  /* 0x00000008001c7947 */ /* 0x000fea0003800000 */
.L_x_22548:
        /* <DEDUP_REMOVED lines=14> */
.L_x_22552:
[----:B------:R-:W-:Y:S01]  /*69a0*/  IMAD.MOV.U32 R0, RZ, RZ, 0x7f ;  /* 0x0000007fff007424 */ /* 0x000fe200078e00ff */
[----:B------:R-:W-:-:S04]  /*69b0*/  ISETP.GT.U32.AND P0, PT, R3, 0x7f800000, PT ;  /* 0x7f8000000300780c */ /* 0x000fc80003f04070 */
[----:B------:R-:W-:-:S09]  /*69c0*/  SEL R0, R0, 0x7c, P0 ;  /* 0x0000007c00007807 */ /* 0x000fd20000000000 */
.L_x_22553:
[----:B------:R-:W-:Y:S05]  /*69d0*/  BSYNC B0 ;  /* 0x0000000000007941 */ /* 0x000fea0003800000 */
.L_x_22551:
[----:B------:R-:W-:-:S04]  /*69e0*/  LOP3.LUT R3, R17, 0x80000000, RZ, 0xc0, !PT ;  /* 0x8000000011037812 */ /* 0x000fc800078ec0ff */
[----:B------:R-:W-:-:S04]  /*69f0*/  SHF.R.U32.HI R3, RZ, 0x18, R3 ;  /* 0x00000018ff037819 */ /* 0x000fc80000011603 */
[----:B------:R-:W-:-:S05]  /*6a00*/  LOP3.LUT R3, R0, R3, RZ, 0xfc, !PT ;  /* 0x0000000300037212 */ /* 0x000fca00078efcff */
[----:B------:R0:W-:Y:S01]  /*6a10*/  STG.E.U8 desc[UR36][R8.64], R3 ;  /* 0x0000000308007986 */ /* 0x0001e2000c101124 */
[----:B------:R-:W-:Y:S05]  /*6a20*/  BRA `(.L_x_22537) ;  /* 0x0000000400c07947 */ /* 0x000fea0003800000 */
.L_x_22547:
[----:B------:R-:W-:-:S04]  /*6a30*/  LOP3.LUT R17, R17, 0xff, RZ, 0xc0, !PT ;  /* 0x000000ff11117812 */ /* 0x000fc800078ec0ff */
[----:B------:R-:W0:Y:S02]  /*6a40*/  I2F.U16 R0, R17 ;  /* 0x0000001100007306 */ /* 0x000e240000101000 */
[----:B0-----:R-:W-:-:S05]  /*6a50*/  F2FP.BF16.F32.PACK_AB R0, RZ, R0 ;  /* 0x00000000ff00723e */ /* 0x001fca00000010ff */
[----:B------:R0:W-:Y:S01]  /*6a60*/  STG.E.U16 desc[UR36][R8.64], R0 ;  /* 0x0000000008007986 */ /* 0x0001e2000c101524 */
[----:B------:R-:W-:Y:S05]  /*6a70*/  BRA `(.L_x_22537) ;  /* 0x0000000400ac7947 */ /* 0x000fea0003800000 */
.L_x_22544:
        /* <DEDUP_REMOVED lines=11> */
.L_x_22556:
        /* <DEDUP_REMOVED lines=18> */
.L_x_22559:
[----:B------:R-:W-:-:S04]  /*6c50*/  LOP3.LUT R3, R17, 0x80000000, RZ, 0xc0, !PT ;  /* 0x8000000011037812 */ /* 0x000fc800078ec0ff */
[----:B------:R-:W-:-:S04]  /*6c60*/  SHF.R.U32.HI R3, RZ, 0x18, R3 ;  /* 0x00000018ff037819 */ /* 0x000fc80000011603 */
[----:B------:R-:W-:-:S04]  /*6c70*/  LOP3.LUT R0, R0, R3, RZ, 0xfc, !PT ;  /* 0x0000000300007212 */ /* 0x000fc800078efcff */
[----:B------:R-:W-:-:S07]  /*6c80*/  PRMT R4, R0, 0x7610, R4 ;  /* 0x0000761000047816 */ /* 0x000fce0000000004 */
.L_x_22558:
[----:B------:R-:W-:Y:S05]  /*6c90*/  BSYNC B0 ;  /* 0x0000000000007941 */ /* 0x000fea0003800000 */
.L_x_22557:
[----:B------:R0:W-:Y:S01]  /*6ca0*/  STG.E.U8 desc[UR36][R8.64], R4 ;  /* 0x0000000408007986 */ /* 0x0001e2000c101124 */
[----:B------:R-:W-:Y:S05]  /*6cb0*/  BRA `(.L_x_22537) ;  /* 0x00000004001c7947 */ /* 0x000fea0003800000 */
.L_x_22555:
        /* <DEDUP_REMOVED lines=18> */
.L_x_22562:
[----:B------:R-:W-:-:S04]  /*6de0*/  LOP3.LUT R3, R17, 0x80000000, RZ, 0xc0, !PT ;  /* 0x8000000011037812 */ /* 0x000fc800078ec0ff */
[----:B------:R-:W-:-:S04]  /*6df0*/  SHF.R.U32.HI R3, RZ, 0x18, R3 ;  /* 0x00000018ff037819 */ /* 0x000fc80000011603 */
[----:B------:R-:W-:-:S04]  /*6e00*/  LOP3.LUT R0, R0, R3, RZ, 0xfc, !PT ;  /* 0x0000000300007212 */ /* 0x000fc800078efcff */
[----:B------:R-:W-:-:S07]  /*6e10*/  PRMT R4, R0, 0x7610, R4 ;  /* 0x0000761000047816 */ /* 0x000fce0000000004 */
.L_x_22561:
[----:B------:R-:W-:Y:S05]  /*6e20*/  BSYNC B0 ;  /* 0x0000000000007941 */ /* 0x000fea0003800000 */
.L_x_22560:
[----:B------:R0:W-:Y:S01]  /*6e30*/  STG.E.U8 desc[UR36][R8.64], R4 ;  /* 0x0000000408007986 */ /* 0x0001e2000c101124 */
[----:B------:R-:W-:Y:S05]  /*6e40*/  BRA `(.L_x_22537) ;  /* 0x0000000000b87947 */ /* 0x000fea0003800000 */
.L_x_22554:
        /* <DEDUP_REMOVED lines=23> */
.L_x_22536:
        /* <DEDUP_REMOVED lines=16> */
.L_x_22565:
[----:B------:R-:W-:Y:S05]  /*70c0*/  BRA `(.L_x_22537) ;  /* 0x0000000000187947 */ /* 0x000fea0003800000 */
.L_x_22564:
[----:B------:R-:W-:Y:S01]  /*70d0*/  LOP3.LUT R4, R17, 0xff, RZ, 0xc0, !PT ;  /* 0x000000ff11047812 */ /* 0x000fe200078ec0ff */
[----:B------:R-:W-:-:S05]  /*70e0*/  IMAD.MOV.U32 R5, RZ, RZ, RZ ;  /* 0x000000ffff057224 */ /* 0x000fca00078e00ff */
[----:B------:R0:W-:Y:S01]  /*70f0*/  STG.E.64 desc[UR36][R8.64], R4 ;  /* 0x0000000408007986 */ /* 0x0001e2000c101b24 */
[----:B------:R-:W-:Y:S05]  /*7100*/  BRA `(.L_x_22537) ;  /* 0x0000000000087947 */ /* 0x000fea0003800000 */
.L_x_22563:
[----:B------:R-:W-:-:S05]  /*7110*/  LOP3.LUT R17, R17, 0xff, RZ, 0xc0, !PT ;  /* 0x000000ff11117812 */ /* 0x000fca00078ec0ff */
[----:B------:R0:W-:Y:S02]  /*7120*/  STG.E desc[UR36][R8.64], R17 ;  /* 0x0000001108007986 */ /* 0x0001e4000c101924 */
.L_x_22537:
[----:B------:R-:W-:-:S07]  /*7130*/  VIADD R25, R25, 0x80 ;  /* 0x0000008019197836 */ /* 0x000fce0000000000 */
.L_x_22497:
[----:B------:R-:W-:Y:S05]  /*7140*/  BSYNC B6 ;  /* 0x0000000000067941 */ /* 0x000fea0003800000 */
.L_x_22496:
        /* <DEDUP_REMOVED lines=21> */
.L_x_22569:
[----:B------:R-:W-:Y:S01]  /*72a0*/  STG.E.U8 desc[UR36][R2.64], R18 ;  /* 0x0000001202007986 */ /* 0x000fe2000c101124 */
[----:B------:R-:W-:Y:S05]  /*72b0*/  EXIT ;  /* 0x000000000000794d */ /* 0x000fea0003800000 */
.L_x_22568:
        /* <DEDUP_REMOVED lines=10> */
.L_x_22572:
[----:B------:R-:W-:-:S05]  /*7360*/  LOP3.LUT R5, R18, 0xff, RZ, 0xc0, !PT ;  /* 0x000000ff12057812 */ /* 0x000fca00078ec0ff */
[----:B------:R-:W-:Y:S01]  /*7370*/  STG.E desc[UR36][R2.64], R5 ;  /* 0x0000000502007986 */ /* 0x000fe2000c101924 */
[----:B------:R-:W-:Y:S05]  /*7380*/  EXIT ;  /* 0x000000000000794d */ /* 0x000fea0003800000 */
.L_x_22571:
[----:B------:R-:W-:-:S05]  /*7390*/  LOP3.LUT R5, R18, 0xff, RZ, 0xc0, !PT ;  /* 0x000000ff12057812 */ /* 0x000fca00078ec0ff */
[----:B------:R-:W-:Y:S01]  /*73a0*/  STG.E.U16 desc[UR36][R2.64], R5 ;  /* 0x0000000502007986 */ /* 0x000fe2000c101524 */
[----:B------:R-:W-:Y:S05]  /*73b0*/  EXIT ;  /* 0x000000000000794d */ /* 0x000fea0003800000 */
.L_x_22567:
        /* <DEDUP_REMOVED lines=10> */
.L_x_22574:
[----:B------:R-:W-:-:S04]  /*7460*/  LOP3.LUT R18, R18, 0xff, RZ, 0xc0, !PT ;  /* 0x000000ff12127812 */ /* 0x000fc800078ec0ff */
[----:B------:R-:W0:Y:S02]  /*7470*/  I2F.U16 R0, R18 ;  /* 0x0000001200007306 */ /* 0x000e240000101000 */
[----:B0-----:R-:W-:-:S05]  /*7480*/  F2FP.F16.F32.PACK_AB R0, RZ, R0 ;  /* 0x00000000ff00723e */ /* 0x001fca00000000ff */
[----:B------:R-:W-:Y:S01]  /*7490*/  STG.E.U16 desc[UR36][R2.64], R0 ;  /* 0x0000000002007986 */ /* 0x000fe2000c101524 */
[----:B------:R-:W-:Y:S05]  /*74a0*/  EXIT ;  /* 0x000000000000794d */ /* 0x000fea0003800000 */
.L_x_22573:
        /* <DEDUP_REMOVED lines=11> */
.L_x_22576:
[----:B------:R-:W-:-:S06]  /*7560*/  LOP3.LUT R18, R18, 0xff, RZ, 0xc0, !PT ;  /* 0x000000ff12127812 */ /* 0x000fcc00078ec0ff */
[----:B------:R-:W0:Y:S02]  /*7570*/  I2F.U16 R18, R18 ;  /* 0x0000001200127306 */ /* 0x000e240000101000 */
[----:B0-----:R-:W-:-:S04]  /*7580*/  F2FP.F16.F32.PACK_AB R5, RZ, R18 ;  /* 0x00000012ff05723e */ /* 0x001fc800000000ff */
[----:B------:R-:W-:-:S05]  /*7590*/  PRMT R5, R5, 0x5410, RZ ;  /* 0x0000541005057816 */ /* 0x000fca00000000ff */
[----:B------:R-:W-:Y:S01]  /*75a0*/  STG.E desc[UR36][R2.64], R5 ;  /* 0x0000000502007986 */ /* 0x000fe2000c101924 */
[----:B------:R-:W-:Y:S05]  /*75b0*/  EXIT ;  /* 0x000000000000794d */ /* 0x000fea0003800000 */
.L_x_22575:
[----:B------:R-:W-:-:S06]  /*75c0*/  LOP3.LUT R4, R18, 0xff, RZ, 0xc0, !PT ;  /* 0x000000ff12047812 */ /* 0x000fcc00078ec0ff */
[----:B------:R-:W0:Y:S02]  /*75d0*/  I2F.F64.U16 R4, R4 ;  /* 0x0000000400047312 */ /* 0x000e240000101800 */
[----:B0-----:R-:W-:Y:S01]  /*75e0*/  STG.E.64 desc[UR36][R2.64], R4 ;  /* 0x0000000402007986 */ /* 0x001fe2000c101b24 */
[----:B------:R-:W-:Y:S05]  /*75f0*/  EXIT ;  /* 0x000000000000794d */ /* 0x000fea0003800000 */
.L_x_22566:
        /* <DEDUP_REMOVED lines=12> */
.L_x_22579:
[----:B------:R-:W-:Y:S02]  /*76c0*/  LOP3.LUT R4, R18, 0xff, RZ, 0xc0, !PT ;  /* 0x000000ff12047812 */ /* 0x000fe400078ec0ff */
[----:B--234-:R-:W-:-:S04]  /*76d0*/  CS2R R6, SRZ ;  /* 0x0000000000067805 */ /* 0x01cfc8000001ff00 */
[----:B------:R-:W0:Y:S02]  /*76e0*/  I2F.F64.U16 R4, R4 ;  /* 0x0000000400047312 */ /* 0x000e240000101800 */
[----:B0-----:R-:W-:Y:S01]  /*76f0*/  STG.E.128 desc[UR36][R2.64], R4 ;  /* 0x0000000402007986 */ /* 0x001fe2000c101d24 */
[----:B------:R-:W-:Y:S05]  /*7700*/  EXIT ;  /* 0x000000000000794d */ /* 0x000fea0003800000 */
.L_x_22578:
        /* <DEDUP_REMOVED lines=22> */
.L_x_22583:
[----:B------:R-:W-:Y:S05]  /*7870*/  BSYNC B0 ;  /* 0x0000000000007941 */ /* 0x000fea0003800000 */
.L_x_22582:
[----:B------:R-:W-:-:S05]  /*7880*/  LOP3.LUT R5, R0, R5, RZ, 0xfc, !PT ;  /* 0x0000000500057212 */ /* 0x000fca00078efcff */
[----:B------:R-:W-:Y:S01]  /*7890*/  STG.E.U8 desc[UR36][R2.64], R5 ;  /* 0x0000000502007986 */ /* 0x000fe2000c101124 */
[----:B------:R-:W-:Y:S05]  /*78a0*/  EXIT ;  /* 0x000000000000794d */ /* 0x000fea0003800000 */
.L_x_22581:
        /* <DEDUP_REMOVED lines=14> */
.L_x_22585:
[----:B------:R-:W-:Y:S01]  /*7990*/  IMAD.MOV.U32 R0, RZ, RZ, 0x7f ;  /* 0x0000007fff007424 */ /* 0x000fe200078e00ff */
[----:B------:R-:W-:-:S04]  /*79a0*/  ISETP.GT.U32.AND P0, PT, R4, 0x7f800000, PT ;  /* 0x7f8000000400780c */ /* 0x000fc80003f04070 */
[----:B------:R-:W-:-:S09]  /*79b0*/  SEL R0, R0, 0x7c, P0 ;  /* 0x0000007c00007807 */ /* 0x000fd20000000000 */
.L_x_22586:
[----:B------:R-:W-:Y:S05]  /*79c0*/  BSYNC B0 ;  /* 0x0000000000007941 */ /* 0x000fea0003800000 */
.L_x_22584:
[----:B------:R-:W-:-:S04]  /*79d0*/  LOP3.LUT R4, R5, 0x80000000, RZ, 0xc0, !PT ;  /* 0x8000000005047812 */ /* 0x000fc800078ec0ff */
[----:B------:R-:W-:-:S04]  /*79e0*/  SHF.R.U32.HI R5, RZ, 0x18, R4 ;  /* 0x00000018ff057819 */ /* 0x000fc80000011604 */
[----:B------:R-:W-:-:S05]  /*79f0*/  LOP3.LUT R5, R0, R5, RZ, 0xfc, !PT ;  /* 0x0000000500057212 */ /* 0x000fca00078efcff */
[----:B------:R-:W-:Y:S01]  /*7a00*/  STG.E.U8 desc[UR36][R2.64], R5 ;  /* 0x0000000502007986 */ /* 0x000fe2000c101124 */
[----:B------:R-:W-:Y:S05]  /*7a10*/  EXIT ;  /* 0x000000000000794d */ /* 0x000fea0003800000 */
.L_x_22580:
[----:B------:R-:W-:-:S04]  /*7a20*/  LOP3.LUT R18, R18, 0xff, RZ, 0xc0, !PT ;  /* 0x000000ff12127812 */ /* 0x000fc800078ec0ff */
[----:B------:R-:W0:Y:S02]  /*7a30*/  I2F.U16 R0, R18 ;  /* 0x0000001200007306 */ /* 0x000e240000101000 */
[----:B0-----:R-:W-:-:S05]  /*7a40*/  F2FP.BF16.F32.PACK_AB R0, RZ, R0 ;  /* 0x00000000ff00723e */ /* 0x001fca00000010ff */
[----:B------:R-:W-:Y:S01]  /*7a50*/  STG.E.U16 desc[UR36][R2.64], R0 ;  /* 0x0000000002007986 */ /* 0x000fe2000c101524 */
[----:B------:R-:W-:Y:S05]  /*7a60*/  EXIT ;  /* 0x000000000000794d */ /* 0x000fea0003800000 */
.L_x_22577:
        /* <DEDUP_REMOVED lines=11> */
.L_x_22589:
        /* <DEDUP_REMOVED lines=18> */
.L_x_22592:
[----:B------:R-:W-:-:S04]  /*7c40*/  LOP3.LUT R0, R7, 0x80000000, RZ, 0xc0, !PT ;  /* 0x8000000007007812 */ /* 0x000fc800078ec0ff */
[----:B------:R-:W-:-:S04]  /*7c50*/  SHF.R.U32.HI R5, RZ, 0x18, R0 ;  /* 0x00000018ff057819 */ /* 0x000fc80000011600 */
[----:B------:R-:W-:-:S04]  /*7c60*/  LOP3.LUT R4, R4, R5, RZ, 0xfc, !PT ;  /* 0x0000000504047212 */ /* 0x000fc800078efcff */
[----:B------:R-:W-:-:S07]  /*7c70*/  PRMT R0, R4, 0x7610, R0 ;  /* 0x0000761004007816 */ /* 0x000fce0000000000 */
.L_x_22591:
[----:B------:R-:W-:Y:S05]  /*7c80*/  BSYNC B0 ;  /* 0x0000000000007941 */ /* 0x000fea0003800000 */
.L_x_22590:
[----:B------:R-:W-:Y:S01]  /*7c90*/  STG.E.U8 desc[UR36][R2.64], R0 ;  /* 0x0000000002007986 */ /* 0x000fe2000c101124 */
[----:B------:R-:W-:Y:S05]  /*7ca0*/  EXIT ;  /* 0x000000000000794d */ /* 0x000fea0003800000 */
.L_x_22588:
        /* <DEDUP_REMOVED lines=18> */
.L_x_22595:
[----:B------:R-:W-:-:S04]  /*7dd0*/  LOP3.LUT R0, R7, 0x80000000, RZ, 0xc0, !PT ;  /* 0x8000000007007812 */ /* 0x000fc800078ec0ff */
[----:B------:R-:W-:-:S04]  /*7de0*/  SHF.R.U32.HI R5, RZ, 0x18, R0 ;  /* 0x00000018ff057819 */ /* 0x000fc80000011600 */
[----:B------:R-:W-:-:S04]  /*7df0*/  LOP3.LUT R4, R4, R5, RZ, 0xfc, !PT ;  /* 0x0000000504047212 */ /* 0x000fc800078efcff */
[----:B------:R-:W-:-:S07]  /*7e00*/  PRMT R0, R4, 0x7610, R0 ;  /* 0x0000761004007816 */ /* 0x000fce0000000000 */
.L_x_22594:
[----:B------:R-:W-:Y:S05]  /*7e10*/  BSYNC B0 ;  /* 0x0000000000007941 */ /* 0x000fea0003800000 */
.L_x_22593:
[----:B------:R-:W-:Y:S01]  /*7e20*/  STG.E.U8 desc[UR36][R2.64], R0 ;  /* 0x0000000002007986 */ /* 0x000fe2000c101124 */
[----:B------:R-:W-:Y:S05]  /*7e30*/  EXIT ;  /* 0x000000000000794d */ /* 0x000fea0003800000 */
.L_x_22587:
        /* <DEDUP_REMOVED lines=23> */
.L_x_22570:
        /* <DEDUP_REMOVED lines=16> */
.L_x_22598:
[----:B------:R-:W-:Y:S05]  /*80b0*/  EXIT ;  /* 0x000000000000794d */ /* 0x000fea0003800000 */
.L_x_22597:
[----:B------:R-:W-:Y:S01]  /*80c0*/  LOP3.LUT R18, R18, 0xff, RZ, 0xc0, !PT ;  /* 0x000000ff12127812 */ /* 0x000fe200078ec0ff */
[----:B------:R-:W-:-:S05]  /*80d0*/  IMAD.MOV.U32 R19, RZ, RZ, RZ ;  /* 0x000000ffff137224 */ /* 0x000fca00078e00ff */
[----:B------:R-:W-:Y:S01]  /*80e0*/  STG.E.64 desc[UR36][R2.64], R18 ;  /* 0x0000001202007986 */ /* 0x000fe2000c101b24 */
[----:B------:R-:W-:Y:S05]  /*80f0*/  EXIT ;  /* 0x000000000000794d */ /* 0x000fea0003800000 */
.L_x_22596:
[----:B------:R-:W-:-:S05]  /*8100*/  LOP3.LUT R5, R18, 0xff, RZ, 0xc0, !PT ;  /* 0x000000ff12057812 */ /* 0x000fca00078ec0ff */
[----:B------:R-:W-:Y:S01]  /*8110*/  STG.E desc[UR36][R2.64], R5 ;  /* 0x0000000502007986 */ /* 0x000fe2000c101924 */
[----:B------:R-:W-:Y:S05]  /*8120*/  EXIT ;  /* 0x000000000000794d */ /* 0x000fea0003800000 */
        .weak           $__internal_57_$__cuda_sm20_div_u16
        .type           $__internal_57_$__cuda_sm20_div_u16,@function
        .size           $__internal_57_$__cuda_sm20_div_u16,(.L_x_22754 - $__internal_57_$__cuda_sm20_div_u16)
$__internal_57_$__cuda_sm20_div_u16:
        /* <DEDUP_REMOVED lines=18> */
[----:B------:R-:W-:Y:S06]  /*8250*/  RET.REL.NODEC R4 `(_ZN2at6native27unrolled_elementwise_kernelINS0_13AUnaryFunctorIhhhZZZNS0_15binary_internal21div_trunc_kernel_cudaERNS_18TensorIteratorBaseEENKUlvE_clEvENKUlvE_clEvEUlhhE_EESt5arrayIPcLm2EELi4E23TrivialOffsetCalculatorILi1EjESE_NS0_6memory12LoadWithCastILi1EEENSF_13StoreWithCastILi1EEEEEviT_T0_T2_T3_T4_T5_) ;  /* 0xffffff7c04687950 */ /* 0x000fec0003c3ffff */
.L_x_22599:
        /* <DEDUP_REMOVED lines=10> */
.L_x_22754:


//--------------------- .text._ZN2at6native18elementwise_kernelILi128ELi4EZNS0_22gpu_kernel_impl_nocastINS0_13AUnaryFunctorIhhhZZZNS0_15binary_internal21div_trunc_kernel_cudaERNS_18TensorIteratorBaseEENKUlvE_clEvENKUlvE_clEvEUlhhE_EEEEvS6_RKT_EUliE_EEviT1_ --------------------------
	.section	.text._ZN2at6native18elementwise_kernelILi128ELi4EZNS0_22gpu_kernel_impl_nocastINS0_13AUnaryFunctorIhhhZZZNS0_15binary_internal21div_trunc_kernel_cudaERNS_18TensorIteratorBaseEENKUlvE_clEvENKUlvE_clEvEUlhhE_EEEEvS6_RKT_EUliE_EEviT1_,"ax",@progbits
	.align	128
        .global         _ZN2at6native18elementwise_kernelILi128ELi4EZNS0_22gpu_kernel_impl_nocastINS0_13AUnaryFunctorIhhhZZZNS0_15binary_internal21div_trunc_kernel_cudaERNS_18TensorIteratorBaseEENKUlvE_clEvENKUlvE_clEvEUlhhE_EEEEvS6_RKT_EUliE_EEviT1_
        .type           _ZN2at6native18elementwise_kernelILi128ELi4EZNS0_22gpu_kernel_impl_nocastINS0_13AUnaryFunctorIhhhZZZNS0_15binary_internal21div_trunc_kernel_cudaERNS_18TensorIteratorBaseEENKUlvE_clEvENKUlvE_clEvEUlhhE_EEEEvS6_RKT_EUliE_EEviT1_,@function
        .size           _ZN2at6native18elementwise_kernelILi128ELi4EZNS0_22gpu_kernel_impl_nocastINS0_13AUnaryFunctorIhhhZZZNS0_15binary_internal21div_trunc_kernel_cudaERNS_18TensorIteratorBaseEENKUlvE_clEvENKUlvE_clEvEUlhhE_EEEEvS6_RKT_EUliE_EEviT1_,(.L_x_22755 - _ZN2at6native18elementwise_kernelILi128ELi4EZNS0_22gpu_kernel_impl_nocastINS0_13AUnaryFunctorIhhhZZZNS0_15binary_internal21div_trunc_kernel_cudaERNS_18TensorIteratorBaseEENKUlvE_clEvENKUlvE_clEvEUlhhE_EEEEvS6_RKT_EUliE_EEviT1_)
        .other          _ZN2at6native18elementwise_kernelILi128ELi4EZNS0_22gpu_kernel_impl_nocastINS0_13AUnaryFunctorIhhhZZZNS0_15binary_internal21div_trunc_kernel_cudaERNS_18TensorIteratorBaseEENKUlvE_clEvENKUlvE_clEvEUlhhE_EEEEvS6_RKT_EUliE_EEviT1_,@"STO_CUDA_ENTRY STV_DEFAULT"
_ZN2at6native18elementwise_kernelILi128ELi4EZNS0_22gpu_kernel_impl_nocastINS0_13AUnaryFunctorIhhhZZZNS0_15binary_internal21div_trunc_kernel_cudaERNS_18TensorIteratorBaseEENKUlvE_clEvENKUlvE_clEvEUlhhE_EEEEvS6_RKT_EUliE_EEviT1_:
.text._ZN2at6native18elementwise_kernelILi128ELi4EZNS0_22gpu_kernel_impl_nocastINS0_13AUnaryFunctorIhhhZZZNS0_15binary_internal21div_trunc_kernel_cudaERNS_18TensorIteratorBaseEENKUlvE_clEvENKUlvE_clEvEUlhhE_EEEEvS6_RKT_EUliE_EEviT1_:
        /* <DEDUP_REMOVED lines=312> */
.L_x_22602:
        /* <DEDUP_REMOVED lines=9> */
[----:B0----5:R-:W-:Y:S05]  /*1410*/  CALL.REL.NOINC `($__internal_58_$__cuda_sm20_div_u16) ;  /* 0x0000003800fc7944 */ /* 0x021fea0003c00000 */
[----:B------:R0:W-:Y:S01]  /*1420*/  STG.E.U8 desc[UR4][R6.64], R13 ;  /* 0x0000000d06007986 */ /* 0x0001e2000c101104 */
[----:B------:R-:W-:-:S04]  /*1430*/  LEA R0, R5, R0, 0x9 ;  /* 0x0000000005007211 */ /* 0x000fc800078e48ff */
[----:B------:R-:W-:-:S07]  /*1440*/  IADD3 R3, R0, 0x80, RZ ;  /* 0x0000008000037810 */ /* 0x000fce0007ffe0ff */
.L_x_22601:
[----:B------:R-:W-:Y:S05]  /*1450*/  BSYNC B0 ;  /* 0x0000000000007941 */ /* 0x000fea0003800000 */
.L_x_22600:
        /* <DEDUP_REMOVED lines=306> */
.L_x_22605:
        /* <DEDUP_REMOVED lines=11> */
[----:B------:R-:W-:-:S07]  /*2830*/  IADD3 R3, R3, 0x80, RZ ;  /* 0x0000008003037810 */ /* 0x000fce0007ffe0ff */
.L_x_22604:
[----:B------:R-:W-:Y:S05]  /*2840*/  BSYNC B0 ;  /* 0x0000000000007941 */ /* 0x000fea0003800000 */
.L_x_22603:
        /* <DEDUP_REMOVED lines=306> */
.L_x_22608:
        /* <DEDUP_REMOVED lines=12> */
.L_x_22607:
[----:B------:R-:W-:Y:S05]  /*3c30*/  BSYNC B0 ;  /* 0x0000000000007941 */ /* 0x000fea0003800000 */
.L_x_22606:
        /* <DEDUP_REMOVED lines=305> */
.L_x_22609:
        /* <DEDUP_REMOVED lines=10> */
[----:B------:R-:W-:Y:S01]  /*4ff0*/  STG.E.U8 desc[UR4][R2.64], R13 ;  /* 0x0000000d02007986 */ /* 0x000fe2000c101104 */
[----:B------:R-:W-:Y:S05]  /*5000*/  EXIT ;  /* 0x000000000000794d */ /* 0x000fea0003800000 */
        .weak           $__internal_58_$__cuda_sm20_div_u16
        .type           $__internal_58_$__cuda_sm20_div_u16,@function
        .size           $__internal_58_$__cuda_sm20_div_u16,(.L_x_22755 - $__internal_58_$__cuda_sm20_div_u16)
$__internal_58_$__cuda_sm20_div_u16:
        /* <DEDUP_REMOVED lines=18> */
[----:B------:R-:W-:Y:S06]  /*5130*/  RET.REL.NODEC R8 `(_ZN2at6native18elementwise_kernelILi128ELi4EZNS0_22gpu_kernel_impl_nocastINS0_13AUnaryFunctorIhhhZZZNS0_15binary_internal21div_trunc_kernel_cudaERNS_18TensorIteratorBaseEENKUlvE_clEvENKUlvE_clEvEUlhhE_EEEEvS6_RKT_EUliE_EEviT1_) ;  /* 0xffffffac08b07950 */ /* 0x000fec0003c3ffff */
.L_x_22610:
        /* <DEDUP_REMOVED lines=12> */
.L_x_22755:


//--------------------- .text._ZN2at6native27unrolled_elementwise_kernelINS0_13AUnaryFunctorIhhhZZZNS0_15binary_internal21div_trunc_kernel_cudaERNS_18TensorIteratorBaseEENKUlvE_clEvENKUlvE_clEvEUlhhE_EESt5arrayIPcLm2EELi4E23TrivialOffsetCalculatorILi1EjESE_NS0_6memory15LoadWithoutCastENSF_16StoreWithoutCastEEEviT_T0_T2_T3_T4_T5_ --------------------------
	.section	.text._ZN2at6native27unrolled_elementwise_kernelINS0_13AUnaryFunctorIhhhZZZNS0_15binary_internal21div_trunc_kernel_cudaERNS_18TensorIteratorBaseEENKUlvE_clEvENKUlvE_clEvEUlhhE_EESt5arrayIPcLm2EELi4E23TrivialOffsetCalculatorILi1EjESE_NS0_6memory15LoadWithoutCastENSF_16StoreWithoutCastEEEviT_T0_T2_T3_T4_T5_,"ax",@progbits
	.align	128
        .global         _ZN2at6native27unrolled_elementwise_kernelINS0_13AUnaryFunctorIhhhZZZNS0_15binary_internal21div_trunc_kernel_cudaERNS_18TensorIteratorBaseEENKUlvE_clEvENKUlvE_clEvEUlhhE_EESt5arrayIPcLm2EELi4E23TrivialOffsetCalculatorILi1EjESE_NS0_6memory15LoadWithoutCastENSF_16StoreWithoutCastEEEviT_T0_T2_T3_T4_T5_
        .type           _ZN2at6native27unrolled_elementwise_kernelINS0_13AUnaryFunctorIhhhZZZNS0_15binary_internal21div_trunc_kernel_cudaERNS_18TensorIteratorBaseEENKUlvE_clEvENKUlvE_clEvEUlhhE_EESt5arrayIPcLm2EELi4E23TrivialOffsetCalculatorILi1EjESE_NS0_6memory15LoadWithoutCastENSF_16StoreWithoutCastEEEviT_T0_T2_T3_T4_T5_,@function
        .size           _ZN2at6native27unrolled_elementwise_kernelINS0_13AUnaryFunctorIhhhZZZNS0_15binary_internal21div_trunc_kernel_cudaERNS_18TensorIteratorBaseEENKUlvE_clEvENKUlvE_clEvEUlhhE_EESt5arrayIPcLm2EELi4E23TrivialOffsetCalculatorILi1EjESE_NS0_6memory15LoadWithoutCastENSF_16StoreWithoutCastEEEviT_T0_T2_T3_T4_T5_,(.L_x_22756 - _ZN2at6native27unrolled_elementwise_kernelINS0_13AUnaryFunctorIhhhZZZNS0_15binary_internal21div_trunc_kernel_cudaERNS_18TensorIteratorBaseEENKUlvE_clEvENKUlvE_clEvEUlhhE_EESt5arrayIPcLm2EELi4E23TrivialOffsetCalculatorILi1EjESE_NS0_6memory15LoadWithoutCastENSF_16StoreWithoutCastEEEviT_T0_T2_T3_T4_T5_)
        .other          _ZN2at6native27unrolled_elementwise_kernelINS0_13AUnaryFunctorIhhhZZZNS0_15binary_internal21div_trunc_kernel_cudaERNS_18TensorIteratorBaseEENKUlvE_clEvENKUlvE_clEvEUlhhE_EESt5arrayIPcLm2EELi4E23TrivialOffsetCalculatorILi1EjESE_NS0_6memory15LoadWithoutCastENSF_16StoreWithoutCastEEEviT_T0_T2_T3_T4_T5_,@"STO_CUDA_ENTRY STV_DEFAULT"
_ZN2at6native27unrolled_elementwise_kernelINS0_13AUnaryFunctorIhhhZZZNS0_15binary_internal21div_trunc_kernel_cudaERNS_18TensorIteratorBaseEENKUlvE_clEvENKUlvE_clEvEUlhhE_EESt5arrayIPcLm2EELi4E23TrivialOffsetCalculatorILi1EjESE_NS0_6memory15LoadWithoutCastENSF_16StoreWithoutCastEEEviT_T0_T2_T3_T4_T5_:
.text._ZN2at6native27unrolled_elementwise_kernelINS0_13AUnaryFunctorIhhhZZZNS0_15binary_internal21div_trunc_kernel_cudaERNS_18TensorIteratorBaseEENKUlvE_clEvENKUlvE_clEvEUlhhE_EESt5arrayIPcLm2EELi4E23TrivialOffsetCalculatorILi1EjESE_NS0_6memory15LoadWithoutCastENSF_16StoreWithoutCastEEEviT_T0_T2_T3_T4_T5_:
        /* <DEDUP_REMOVED lines=44> */
[----:B------:R-:W-:Y:S05]  /*02c0*/  CALL.REL.NOINC `($__internal_59_$__cuda_sm20_div_u16) ;  /* 0x0000000000fc7944 */ /* 0x000fea0003c00000 */
[----:B------:R-:W-:-:S07]  /*02d0*/  IMAD.MOV.U32 R6, RZ, RZ, R15 ;  /* 0x000000ffff067224 */ /* 0x000fce00078e000f */
.L_x_22612:
[----:B------:R-:W-:Y:S05]  /*02e0*/  BSYNC B0 ;  /* 0x0000000000007941 */ /* 0x000fea0003800000 */
.L_x_22611:
[----:B0-----:R-:W-:Y:S01]  /*02f0*/  IADD3 R5, R3, 0x80, RZ ;  /* 0x0000008003057810 */ /* 0x001fe20007ffe0ff */
[----:B------:R-:W-:Y:S03]  /*0300*/  BSSY B0, `(.L_x_22613) ;  /* 0x0000008000007945 */ /* 0x000fe60003800000 */
[----:B------:R-:W-:-:S13]  /*0310*/  ISETP.GE.AND P1, PT, R5, R2, PT ;  /* 0x000000020500720c */ /* 0x000fda0003f26270 */
[----:B------:R-:W-:Y:S05]  /*0320*/  @P1 BRA `(.L_x_22614) ;  /* 0x0000000000141947 */ /* 0x000fea0003800000 */
[----:B-----5:R-:W-:Y:S01]  /*0330*/  LOP3.LUT R16, R10, 0xff, RZ, 0xc0, !PT ;  /* 0x000000ff0a107812 */ /* 0x020fe200078ec0ff */
[----:B------:R-:W-:Y:S01]  /*0340*/  IMAD.U32 R14, RZ, RZ, UR6 ;  /* 0x00000006ff0e7e24 */ /* 0x000fe2000f8e00ff */
[----:B------:R-:W-:-:S07]  /*0350*/  MOV R17, 0x370 ;  /* 0x0000037000117802 */ /* 0x000fce0000000f00 */
[----:B------:R-:W-:Y:S05]  /*0360*/  CALL.REL.NOINC `($__internal_59_$__cuda_sm20_div_u16) ;  /* 0x0000000000d47944 */ /* 0x000fea0003c00000 */
[----:B------:R-:W-:-:S07]  /*0370*/  IMAD.MOV.U32 R4, RZ, RZ, R15 ;  /* 0x000000ffff047224 */ /* 0x000fce00078e000f */
.L_x_22614:
[----:B------:R-:W-:Y:S05]  /*0380*/  BSYNC B0 ;  /* 0x0000000000007941 */ /* 0x000fea0003800000 */
.L_x_22613:
[----:B------:R-:W-:Y:S01]  /*0390*/  VIADD R5, R3, 0x100 ;  /* 0x0000010003057836 */ /* 0x000fe20000000000 */
[----:B------:R-:W-:Y:S04]  /*03a0*/  BSSY B0, `(.L_x_22615) ;  /* 0x0000008000007945 */ /* 0x000fe80003800000 */
[----:B------:R-:W-:-:S13]  /*03b0*/  ISETP.GE.AND P1, PT, R5, R2, PT ;  /* 0x000000020500720c */ /* 0x000fda0003f26270 */
[----:B------:R-:W-:Y:S05]  /*03c0*/  @P1 BRA `(.L_x_22616) ;  /* 0x0000000000141947 */ /* 0x000fea0003800000 */
[----:B-----5:R-:W-:Y:S01]  /*03d0*/  LOP3.LUT R16, R9, 0xff, RZ, 0xc0, !PT ;  /* 0x000000ff09107812 */ /* 0x020fe200078ec0ff */
[----:B------:R-:W-:Y:S01]  /*03e0*/  IMAD.U32 R14, RZ, RZ, UR6 ;  /* 0x00000006ff0e7e24 */ /* 0x000fe2000f8e00ff */
[----:B------:R-:W-:-:S07]  /*03f0*/  MOV R17, 0x410 ;  /* 0x0000041000117802 */ /* 0x000fce0000000f00 */
[----:B------:R-:W-:Y:S05]  /*0400*/  CALL.REL.NOINC `($__internal_59_$__cuda_sm20_div_u16) ;  /* 0x0000000000ac7944 */ /* 0x000fea0003c00000 */
[----:B------:R-:W-:-:S07]  /*0410*/  IMAD.MOV.U32 R5, RZ, RZ, R15 ;  /* 0x000000ffff057224 */ /* 0x000fce00078e000f */
.L_x_22616:
[----:B------:R-:W-:Y:S05]  /*0420*/  BSYNC B0 ;  /* 0x0000000000007941 */ /* 0x000fea0003800000 */
.L_x_22615:
[----:B------:R-:W-:Y:S01]  /*0430*/  VIADD R7, R3, 0x180 ;  /* 0x0000018003077836 */ /* 0x000fe20000000000 */
[----:B------:R-:W-:Y:S04]  /*0440*/  BSSY B0, `(.L_x_22617) ;  /* 0x0000008000007945 */ /* 0x000fe80003800000 */
[----:B------:R-:W-:-:S13]  /*0450*/  ISETP.GE.AND P1, PT, R7, R2, PT ;  /* 0x000000020700720c */ /* 0x000fda0003f26270 */
[----:B------:R-:W-:Y:S05]  /*0460*/  @P1 BRA `(.L_x_22618) ;  /* 0x0000000000141947 */ /* 0x000fea0003800000 */
[----:B-----5:R-:W-:Y:S02]  /*0470*/  LOP3.LUT R16, R8, 0xff, RZ, 0xc0, !PT ;  /* 0x000000ff08107812 */ /* 0x020fe400078ec0ff */
[----:B------:R-:W-:Y:S02]  /*0480*/  MOV R14, UR6 ;  /* 0x00000006000e7c02 */ /* 0x000fe40008000f00 */
[----:B------:R-:W-:-:S07]  /*0490*/  MOV R17, 0x4b0 ;  /* 0x000004b000117802 */ /* 0x000fce0000000f00 */
[----:B------:R-:W-:Y:S05]  /*04a0*/  CALL.REL.NOINC `($__internal_59_$__cuda_sm20_div_u16) ;  /* 0x0000000000847944 */ /* 0x000fea0003c00000 */
[----:B------:R-:W-:-:S07]  /*04b0*/  IMAD.MOV.U32 R11, RZ, RZ, R15 ;  /* 0x000000ffff0b7224 */ /* 0x000fce00078e000f */
.L_x_22618:
[----:B------:R-:W-:Y:S05]  /*04c0*/  BSYNC B0 ;  /* 0x0000000000007941 */ /* 0x000fea0003800000 */
.L_x_22617:
        /* <DEDUP_REMOVED lines=22> */
.L_x_22620:
[----:B------:R-:W-:Y:S05]  /*0630*/  BSYNC B0 ;  /* 0x0000000000007941 */ /* 0x000fea0003800000 */
.L_x_22619:
        /* <DEDUP_REMOVED lines=8> */
        .weak           $__internal_59_$__cuda_sm20_div_u16
        .type           $__internal_59_$__cuda_sm20_div_u16,@function
        .size           $__internal_59_$__cuda_sm20_div_u16,(.L_x_22756 - $__internal_59_$__cuda_sm20_div_u16)
$__internal_59_$__cuda_sm20_div_u16:
[----:B------:R-:W0:Y:S01]  /*06c0*/  I2F.U16 R7, R16 ;  /* 0x0000001000077306 */ /* 0x000e220000101000 */
[----:B------:R-:W-:Y:S01]  /*06d0*/  HFMA2.MMA R11, -RZ, RZ, 15, 0 ;  /* 0x4b800000ff0b7435 */ /* 0x000fe200000001ff */
[----:B------:R-:W-:Y:S01]  /*06e0*/  IMAD.MOV.U32 R13, RZ, RZ, 0x0 ;  /* 0x00000000ff0d7424 */ /* 0x000fe200078e00ff */
[C---:B0-----:R-:W-:Y:S02]  /*06f0*/  FSETP.GEU.AND P2, PT, |R7|.reuse, 1.175494350822287508e-38, PT ;  /* 0x008000000700780b */ /* 0x041fe40003f4e200 */
[----:B------:R-:W-:-:S06]  /*0700*/  FSETP.GT.AND P1, PT, |R7|, 8.50705917302346158658e+37, PT ;  /* 0x7e8000000700780b */ /* 0x000fcc0003f24200 */
        /* <DEDUP_REMOVED lines=13> */
[----:B------:R-:W-:Y:S06]  /*07e0*/  RET.REL.NODEC R12 `(_ZN2at6native27unrolled_elementwise_kernelINS0_13AUnaryFunctorIhhhZZZNS0_15binary_internal21div_trunc_kernel_cudaERNS_18TensorIteratorBaseEENKUlvE_clEvENKUlvE_clEvEUlhhE_EESt5arrayIPcLm2EELi4E23TrivialOffsetCalculatorILi1EjESE_NS0_6memory15LoadWithoutCastENSF_16StoreWithoutCastEEEviT_T0_T2_T3_T4_T5_) ;  /* 0xfffffff80c047950 */ /* 0x000fec0003c3ffff */
.L_x_22621:
        /* <DEDUP_REMOVED lines=9> */
.L_x_22756:


//--------------------- .text._ZN2at6native29vectorized_elementwise_kernelILi2ENS0_13AUnaryFunctorIhhhZZZNS0_15binary_internal21div_trunc_kernel_cudaERNS_18TensorIteratorBaseEENKUlvE_clEvENKUlvE_clEvEUlhhE_EESt5arrayIPcLm2EEEEviT0_T1_ --------------------------
	.section	.text._ZN2at6native29vectorized_elementwise_kernelILi2ENS0_13AUnaryFunctorIhhhZZZNS0_15binary_internal21div_trunc_kernel_cudaERNS_18TensorIteratorBaseEENKUlvE_clEvENKUlvE_clEvEUlhhE_EESt5arrayIPcLm2EEEEviT0_T1_,"ax",@progbits
	.align	128
        .global         _ZN2at6native29vectorized_elementwise_kernelILi2ENS0_13AUnaryFunctorIhhhZZZNS0_15binary_internal21div_trunc_kernel_cudaERNS_18TensorIteratorBaseEENKUlvE_clEvENKUlvE_clEvEUlhhE_EESt5arrayIPcLm2EEEEviT0_T1_
        .type           _ZN2at6native29vectorized_elementwise_kernelILi2ENS0_13AUnaryFunctorIhhhZZZNS0_15binary_internal21div_trunc_kernel_cudaERNS_18TensorIteratorBaseEENKUlvE_clEvENKUlvE_clEvEUlhhE_EESt5arrayIPcLm2EEEEviT0_T1_,@function
        .size           _ZN2at6native29vectorized_elementwise_kernelILi2ENS0_13AUnaryFunctorIhhhZZZNS0_15binary_internal21div_trunc_kernel_cudaERNS_18TensorIteratorBaseEENKUlvE_clEvENKUlvE_clEvEUlhhE_EESt5arrayIPcLm2EEEEviT0_T1_,(.L_x_22757 - _ZN2at6native29vectorized_elementwise_kernelILi2ENS0_13AUnaryFunctorIhhhZZZNS0_15binary_internal21div_trunc_kernel_cudaERNS_18TensorIteratorBaseEENKUlvE_clEvENKUlvE_clEvEUlhhE_EESt5arrayIPcLm2EEEEviT0_T1_)
        .other          _ZN2at6native29vectorized_elementwise_kernelILi2ENS0_13AUnaryFunctorIhhhZZZNS0_15binary_internal21div_trunc_kernel_cudaERNS_18TensorIteratorBaseEENKUlvE_clEvENKUlvE_clEvEUlhhE_EESt5arrayIPcLm2EEEEviT0_T1_,@"STO_CUDA_ENTRY STV_DEFAULT"
_ZN2at6native29vectorized_elementwise_kernelILi2ENS0_13AUnaryFunctorIhhhZZZNS0_15binary_internal21div_trunc_kernel_cudaERNS_18TensorIteratorBaseEENKUlvE_clEvENKUlvE_clEvEUlhhE_EESt5arrayIPcLm2EEEEviT0_T1_:
.text._ZN2at6native29vectorized_elementwise_kernelILi2ENS0_13AUnaryFunctorIhhhZZZNS0_15binary_internal21div_trunc_kernel_cudaERNS_18TensorIteratorBaseEENKUlvE_clEvENKUlvE_clEvEUlhhE_EESt5arrayIPcLm2EEEEviT0_T1_:
        /* <DEDUP_REMOVED lines=21> */
[----:B------:R-:W-:Y:S01]  /*0150*/  UIADD3 UR4, UP0, UR4, UR6, URZ ;  /* 0x0000000604047290 */ /* 0x000fe2000ff1e03f */
[----:B------:R-:W-:-:S03]  /*0160*/  IMAD.U32 R8, RZ, RZ, UR10 ;  /* 0x0000000aff087e24 */ /* 0x000fc6000f8e00ff */
[----:B------:R-:W-:Y:S02]  /*0170*/  UIADD3.X UR5, URZ, UR7, URZ, UP0, !UPT ;  /* 0x000000073f057290 */ /* 0x000fe400087fe43f */
[----:B------:R-:W-:Y:S01]  /*0180*/  IMAD.U32 R4, RZ, RZ, UR4 ;  /* 0x00000004ff047e24 */ /* 0x000fe2000f8e00ff */
[----:B0-----:R-:W-:-:S03]  /*0190*/  MOV R2, 0x250 ;  /* 0x0000025000027802 */ /* 0x001fc60000000f00 */
[----:B------:R-:W-:Y:S02]  /*01a0*/  IMAD.U32 R5, RZ, RZ, UR5 ;  /* 0x00000005ff057e24 */ /* 0x000fe4000f8e00ff */
[----:B------:R-:W-:Y:S01]  /*01b0*/  IMAD.WIDE R4, R9, 0x2, R4 ;  /* 0x0000000209047825 */ /* 0x000fe200078e0204 */
[C---:B--2---:R-:W-:Y:S02]  /*01c0*/  PRMT R11, R14.reuse, 0x7770, RZ ;  /* 0x000077700e0b7816 */ /* 0x044fe400000000ff */
[----:B------:R-:W-:Y:S02]  /*01d0*/  PRMT R14, R14, 0x7771, RZ ;  /* 0x000077710e0e7816 */ /* 0x000fe400000000ff */
[C---:B---3--:R-:W-:Y:S02]  /*01e0*/  PRMT R10, R12.reuse, 0x7770, RZ ;  /* 0x000077700c0a7816 */ /* 0x048fe400000000ff */
[----:B------:R-:W-:Y:S02]  /*01f0*/  PRMT R12, R12, 0x7771, RZ ;  /* 0x000077710c0c7816 */ /* 0x000fe400000000ff */
[----:B----4-:R-:W-:-:S02]  /*0200*/  PRMT R9, R7, 0x7770, RZ ;  /* 0x0000777007097816 */ /* 0x010fc400000000ff */
[----:B------:R-:W-:Y:S02]  /*0210*/  PRMT R7, R7, 0x7771, RZ ;  /* 0x0000777107077816 */ /* 0x000fe400000000ff */
[C---:B-----5:R-:W-:Y:S02]  /*0220*/  PRMT R6, R0.reuse, 0x7770, RZ ;  /* 0x0000777000067816 */ /* 0x060fe400000000ff */
[----:B------:R-:W-:-:S07]  /*0230*/  PRMT R0, R0, 0x7771, RZ ;  /* 0x0000777100007816 */ /* 0x000fce00000000ff */
[----:B------:R-:W-:Y:S05]  /*0240*/  CALL.REL.NOINC `($__internal_60_$__cuda_sm20_div_u16) ;  /* 0x0000000c00ec7944 */ /* 0x000fea0003c00000 */
[----:B------:R-:W-:Y:S01]  /*0250*/  IMAD.MOV.U32 R13, RZ, RZ, R14 ;  /* 0x000000ffff0d7224 */ /* 0x000fe200078e000e */
[----:B------:R-:W-:Y:S01]  /*0260*/  MOV R2, 0x2a0 ;  /* 0x000002a000027802 */ /* 0x000fe20000000f00 */
[----:B------:R-:W-:Y:S02]  /*0270*/  IMAD.MOV.U32 R14, RZ, RZ, R11 ;  /* 0x000000ffff0e7224 */ /* 0x000fe400078e000b */
[----:B------:R-:W-:-:S07]  /*0280*/  IMAD.U32 R8, RZ, RZ, UR10 ;  /* 0x0000000aff087e24 */ /* 0x000fce000f8e00ff */
[----:B------:R-:W-:Y:S05]  /*0290*/  CALL.REL.NOINC `($__internal_60_$__cuda_sm20_div_u16) ;  /* 0x0000000c00d87944 */ /* 0x000fea0003c00000 */
[----:B------:R-:W-:Y:S01]  /*02a0*/  PRMT R13, R13, 0x7604, R14 ;  /* 0x000076040d0d7816 */ /* 0x000fe2000000000e */
[----:B------:R-:W-:Y:S01]  /*02b0*/  IMAD.MOV.U32 R14, RZ, RZ, R12 ;  /* 0x000000ffff0e7224 */ /* 0x000fe200078e000c */
[----:B------:R-:W-:Y:S01]  /*02c0*/  MOV R2, 0x300 ;  /* 0x0000030000027802 */ /* 0x000fe20000000f00 */
[----:B------:R-:W-:Y:S02]  /*02d0*/  IMAD.U32 R8, RZ, RZ, UR10 ;  /* 0x0000000aff087e24 */ /* 0x000fe4000f8e00ff */
[----:B------:R0:W-:Y:S05]  /*02e0*/  STG.E.U16 desc[UR8][R4.64], R13 ;  /* 0x0000000d04007986 */ /* 0x0001ea000c101508 */
[----:B0-----:R-:W-:Y:S05]  /*02f0*/  CALL.REL.NOINC `($__internal_60_$__cuda_sm20_div_u16) ;  /* 0x0000000c00c07944 */ /* 0x001fea0003c00000 */
[----:B------:R-:W-:Y:S01]  /*0300*/  IMAD.MOV.U32 R11, RZ, RZ, R14 ;  /* 0x000000ffff0b7224 */ /* 0x000fe200078e000e */
[----:B------:R-:W-:Y:S01]  /*0310*/  MOV R14, R10 ;  /* 0x0000000a000e7202 */ /* 0x000fe20000000f00 */
[----:B------:R-:W-:Y:S01]  /*0320*/  IMAD.U32 R8, RZ, RZ, UR10 ;  /* 0x0000000aff087e24 */ /* 0x000fe2000f8e00ff */
[----:B------:R-:W-:-:S07]  /*0330*/  MOV R2, 0x350 ;  /* 0x0000035000027802 */ /* 0x000fce0000000f00 */
        /* <DEDUP_REMOVED lines=19> */
[----:B------:R-:W-:Y:S01]  /*0470*/  MOV R8, UR10 ;  /* 0x0000000a00087c02 */ /* 0x000fe20008000f00 */
[----:B------:R-:W-:Y:S01]  /*0480*/  IMAD.MOV.U32 R14, RZ, RZ, R6 ;  /* 0x000000ffff0e7224 */ /* 0x000fe200078e0006 */
[----:B------:R-:W-:-:S07]  /*0490*/  MOV R2, 0x4b0 ;  /* 0x000004b000027802 */ /* 0x000fce0000000f00 */
[----:B------:R-:W-:Y:S05]  /*04a0*/  CALL.REL.NOINC `($__internal_60_$__cuda_sm20_div_u16) ;  /* 0x0000000c00547944 */ /* 0x000fea0003c00000 */
[----:B------:R-:W-:-:S05]  /*04b0*/  PRMT R7, R7, 0x7604, R14 ;  /* 0x0000760407077816 */ /* 0x000fca000000000e */
[----:B------:R-:W-:Y:S01]  /*04c0*/  STG.E.U16 desc[UR8][R4.64+0x300], R7 ;  /* 0x0003000704007986 */ /* 0x000fe2000c101508 */
[----:B------:R-:W-:Y:S05]  /*04d0*/  EXIT ;  /* 0x000000000000794d */ /* 0x000fea0003800000 */
.L_x_22622:
        /* <DEDUP_REMOVED lines=68> */
[----:B------:R-:W-:Y:S01]  /*0920*/  IMAD.U32 R8, RZ, RZ, UR10 ;  /* 0x0000000aff087e24 */ /* 0x000fe2000f8e00ff */
[----:B0-----:R-:W-:-:S07]  /*0930*/  MOV R2, 0x950 ;  /* 0x0000095000027802 */ /* 0x001fce0000000f00 */
[----:B------:R-:W-:Y:S05]  /*0940*/  CALL.REL.NOINC `($__internal_60_$__cuda_sm20_div_u16) ;  /* 0x00000008002c7944 */ /* 0x000fea0003c00000 */
[----:B------:R-:W-:-:S07]  /*0950*/  IMAD.MOV.U32 R4, RZ, RZ, R14 ;  /* 0x000000ffff047224 */ /* 0x000fce00078e000e */
.L_x_22624:
[----:B------:R-:W-:Y:S05]  /*0960*/  BSYNC B0 ;  /* 0x0000000000007941 */ /* 0x000fea0003800000 */
.L_x_22623:
[----:B0-----:R-:W-:Y:S01]  /*0970*/  VIADD R3, R11, 0x80 ;  /* 0x000000800b037836 */ /* 0x001fe20000000000 */
[----:B------:R-:W-:Y:S04]  /*0980*/  BSSY B0, `(.L_x_22625) ;  /* 0x0000008000007945 */ /* 0x000fe80003800000 */
[----:B------:R-:W-:-:S13]  /*0990*/  ISETP.GE.AND P1, PT, R3, R0, PT ;  /* 0x000000000300720c */ /* 0x000fda0003f26270 */
[----:B------:R-:W-:Y:S05]  /*09a0*/  @P1 BRA `(.L_x_22626) ;  /* 0x0000000000141947 */ /* 0x000fea0003800000 */
[----:B-----5:R-:W-:Y:S01]  /*09b0*/  LOP3.LUT R14, R10, 0xff, RZ, 0xc0, !PT ;  /* 0x000000ff0a0e7812 */ /* 0x020fe200078ec0ff */
[----:B------:R-:W-:Y:S01]  /*09c0*/  IMAD.U32 R8, RZ, RZ, UR10 ;  /* 0x0000000aff087e24 */ /* 0x000fe2000f8e00ff */
[----:B------:R-:W-:-:S07]  /*09d0*/  MOV R2, 0x9f0 ;  /* 0x000009f000027802 */ /* 0x000fce0000000f00 */
[----:B------:R-:W-:Y:S05]  /*09e0*/  CALL.REL.NOINC `($__internal_60_$__cuda_sm20_div_u16) ;  /* 0x0000000800047944 */ /* 0x000fea0003c00000 */
[----:B------:R-:W-:-:S07]  /*09f0*/  IMAD.MOV.U32 R5, RZ, RZ, R14 ;  /* 0x000000ffff057224 */ /* 0x000fce00078e000e */
.L_x_22626:
[----:B------:R-:W-:Y:S05]  /*0a00*/  BSYNC B0 ;  /* 0x0000000000007941 */ /* 0x000fea0003800000 */
.L_x_22625:
[----:B------:R-:W-:Y:S01]  /*0a10*/  VIADD R3, R11, 0x100 ;  /* 0x000001000b037836 */ /* 0x000fe20000000000 */
        /* <DEDUP_REMOVED lines=8> */
.L_x_22628:
[----:B------:R-:W-:Y:S05]  /*0aa0*/  BSYNC B0 ;  /* 0x0000000000007941 */ /* 0x000fea0003800000 */
.L_x_22627:
[----:B------:R-:W-:Y:S01]  /*0ab0*/  IADD3 R3, R11, 0x180, RZ ;  /* 0x000001800b037810 */ /* 0x000fe20007ffe0ff */
[----:B------:R-:W-:Y:S03]  /*0ac0*/  BSSY B0, `(.L_x_22629) ;  /* 0x0000008000007945 */ /* 0x000fe60003800000 */
[----:B------:R-:W-:-:S13]  /*0ad0*/  ISETP.GE.AND P1, PT, R3, R0, PT ;  /* 0x000000000300720c */ /* 0x000fda0003f26270 */
[----:B------:R-:W-:Y:S05]  /*0ae0*/  @P1 BRA `(.L_x_22630) ;  /* 0x0000000000141947 */ /* 0x000fea0003800000 */
[----:B-----5:R-:W-:Y:S01]  /*0af0*/  LOP3.LUT R14, R13, 0xff, RZ, 0xc0, !PT ;  /* 0x000000ff0d0e7812 */ /* 0x020fe200078ec0ff */
[----:B------:R-:W-:Y:S01]  /*0b00*/  IMAD.U32 R8, RZ, RZ, UR10 ;  /* 0x0000000aff087e24 */ /* 0x000fe2000f8e00ff */
[----:B------:R-:W-:-:S07]  /*0b10*/  MOV R2, 0xb30 ;  /* 0x00000b3000027802 */ /* 0x000fce0000000f00 */
[----:B------:R-:W-:Y:S05]  /*0b20*/  CALL.REL.NOINC `($__internal_60_$__cuda_sm20_div_u16) ;  /* 0x0000000400b47944 */ /* 0x000fea0003c00000 */
[----:B------:R-:W-:-:S07]  /*0b30*/  IMAD.MOV.U32 R7, RZ, RZ, R14 ;  /* 0x000000ffff077224 */ /* 0x000fce00078e000e */
.L_x_22630:
[----:B------:R-:W-:Y:S05]  /*0b40*/  BSYNC B0 ;  /* 0x0000000000007941 */ /* 0x000fea0003800000 */
.L_x_22629:
        /* <DEDUP_REMOVED lines=9> */
.L_x_22632:
[----:B------:R-:W-:Y:S05]  /*0be0*/  BSYNC B0 ;  /* 0x0000000000007941 */ /* 0x000fea0003800000 */
.L_x_22631:
        /* <DEDUP_REMOVED lines=9> */
.L_x_22634:
[----:B------:R-:W-:Y:S05]  /*0c80*/  BSYNC B0 ;  /* 0x0000000000007941 */ /* 0x000fea0003800000 */
.L_x_22633:
        /* <DEDUP_REMOVED lines=8> */
[----:B------:R-:W-:-:S07]  /*0d10*/  MOV R12, R14 ;  /* 0x0000000e000c7202 */ /* 0x000fce0000000f00 */
.L_x_22636:
[----:B------:R-:W-:Y:S05]  /*0d20*/  BSYNC B0 ;  /* 0x0000000000007941 */ /* 0x000fea0003800000 */
.L_x_22635:
        /* <DEDUP_REMOVED lines=8> */
.L_x_22638:
[----:B------:R-:W-:Y:S05]  /*0db0*/  BSYNC B0 ;  /* 0x0000000000007941 */ /* 0x000fea0003800000 */
.L_x_22637:
        /* <DEDUP_REMOVED lines=25> */
.L_x_22641:
        /* <DEDUP_REMOVED lines=8> */
.L_x_22642:
        /* <DEDUP_REMOVED lines=8> */
.L_x_22643:
        /* <DEDUP_REMOVED lines=9> */
.L_x_22644:
[----:B------:R-:W-:Y:S05]  /*10e0*/  BSYNC B1 ;  /* 0x0000000000017941 */ /* 0x000fea0003800000 */
.L_x_22640:
[----:B------:R-:W-:-:S13]  /*10f0*/  ISETP.GE.AND P0, PT, R11, R0, PT ;  /* 0x000000000b00720c */ /* 0x000fda0003f06270 */
[----:B0-----:R-:W0:Y:S01]  /*1100*/  @!P0 LDC.64 R4, c[0x0][0x218] ;  /* 0x00008600ff048b82 */ /* 0x001e220000000a00 */
[C---:B-12---:R-:W-:Y:S01]  /*1110*/  @!P0 IADD3 R3, R11.reuse, UR4, RZ ;  /* 0x000000040b038c10 */ /* 0x046fe2000fffe0ff */
[----:B------:R-:W-:-:S03]  /*1120*/  @!P0 VIADD R11, R11, 0x80 ;  /* 0x000000800b0b8836 */ /* 0x000fc60000000000 */
[----:B0-----:R-:W-:-:S05]  /*1130*/  @!P0 IADD3 R2, P1, R3, R4, RZ ;  /* 0x0000000403028210 */ /* 0x001fca0007f3e0ff */
[----:B------:R-:W-:-:S05]  /*1140*/  @!P0 IMAD.X R3, RZ, RZ, R5, P1 ;  /* 0x000000ffff038224 */ /* 0x000fca00008e0605 */
[----:B------:R2:W-:Y:S03]  /*1150*/  @!P0 STG.E.U8 desc[UR8][R2.64], R12 ;  /* 0x0000000c02008986 */ /* 0x0005e6000c101108 */
.L_x_22645:
[----:B------:R-:W-:Y:S05]  /*1160*/  BSYNC B0 ;  /* 0x0000000000007941 */ /* 0x000fea0003800000 */
.L_x_22639:
        /* <DEDUP_REMOVED lines=9> */
        .weak           $__internal_60_$__cuda_sm20_div_u16
        .type           $__internal_60_$__cuda_sm20_div_u16,@function
        .size           $__internal_60_$__cuda_sm20_div_u16,(.L_x_22757 - $__internal_60_$__cuda_sm20_div_u16)
$__internal_60_$__cuda_sm20_div_u16:
[----:B------:R-:W0:Y:S01]  /*1200*/  I2F.U16 R20, R14 ;  /* 0x0000000e00147306 */ /* 0x000e220000101000 */
[----:B------:R-:W-:-:S07]  /*1210*/  IMAD.MOV.U32 R3, RZ, RZ, 0x4b800000 ;  /* 0x4b800000ff037424 */ /* 0x000fce00078e00ff */
[----:B------:R-:W-:Y:S01]  /*1220*/  I2F.U16.RZ R8, R8 ;  /* 0x0000000800087306 */ /* 0x000fe2000010d000 */
[C---:B0-----:R-:W-:Y:S02]  /*1230*/  FSETP.GEU.AND P2, PT, |R20|.reuse, 1.175494350822287508e-38, PT ;  /* 0x008000001400780b */ /* 0x041fe40003f4e200 */
[----:B------:R-:W-:Y:S02]  /*1240*/  FSETP.GT.AND P1, PT, |R20|, 8.50705917302346158658e+37, PT ;  /* 0x7e8000001400780b */ /* 0x000fe40003f24200 */
[----:B------:R-:W-:-:S04]  /*1250*/  FSEL R3, R3, 1, !P2 ;  /* 0x3f80000003037808 */ /* 0x000fc80005000000 */
[----:B------:R-:W-:Y:S02]  /*1260*/  FSEL R3, R3, 0.25, !P1 ;  /* 0x3e80000003037808 */ /* 0x000fe40004800000 */
[----:B------:R-:W-:-:S03]  /*1270*/  ISETP.NE.U32.AND P1, PT, R14, RZ, PT ;  /* 0x000000ff0e00720c */ /* 0x000fc60003f25070 */
[----:B------:R-:W-:-:S06]  /*1280*/  FMUL R20, R20, R3 ;  /* 0x0000000314147220 */ /* 0x000fcc0000400000 */
        /* <DEDUP_REMOVED lines=8> */
[----:B------:R-:W-:Y:S06]  /*1310*/  RET.REL.NODEC R2 `(_ZN2at6native29vectorized_elementwise_kernelILi2ENS0_13AUnaryFunctorIhhhZZZNS0_15binary_internal21div_trunc_kernel_cudaERNS_18TensorIteratorBaseEENKUlvE_clEvENKUlvE_clEvEUlhhE_EESt5arrayIPcLm2EEEEviT0_T1_) ;  /* 0xffffffec02387950 */ /* 0x000fec0003c3ffff */
.L_x_22646:
        /* <DEDUP_REMOVED lines=14> */
.L_x_22757:


//--------------------- .text._ZN2at6native29vectorized_elementwise_kernelILi4ENS0_13AUnaryFunctorIhhhZZZNS0_15binary_internal21div_trunc_kernel_cudaERNS_18TensorIteratorBaseEENKUlvE_clEvENKUlvE_clEvEUlhhE_EESt5arrayIPcLm2EEEEviT0_T1_ --------------------------
	.section	.text._ZN2at6native29vectorized_elementwise_kernelILi4ENS0_13AUnaryFunctorIhhhZZZNS0_15binary_internal21div_trunc_kernel_cudaERNS_18TensorIteratorBaseEENKUlvE_clEvENKUlvE_clEvEUlhhE_EESt5arrayIPcLm2EEEEviT0_T1_,"ax",@progbits
	.align	128
        .global         _ZN2at6native29vectorized_elementwise_kernelILi4ENS0_13AUnaryFunctorIhhhZZZNS0_15binary_internal21div_trunc_kernel_cudaERNS_18TensorIteratorBaseEENKUlvE_clEvENKUlvE_clEvEUlhhE_EESt5arrayIPcLm2EEEEviT0_T1_
        .type           _ZN2at6native29vectorized_elementwise_kernelILi4ENS0_13AUnaryFunctorIhhhZZZNS0_15binary_internal21div_trunc_kernel_cudaERNS_18TensorIteratorBaseEENKUlvE_clEvENKUlvE_clEvEUlhhE_EESt5arrayIPcLm2EEEEviT0_T1_,@function
        .size           _ZN2at6native29vectorized_elementwise_kernelILi4ENS0_13AUnaryFunctorIhhhZZZNS0_15binary_internal21div_trunc_kernel_cudaERNS_18TensorIteratorBaseEENKUlvE_clEvENKUlvE_clEvEUlhhE_EESt5arrayIPcLm2EEEEviT0_T1_,(.L_x_22758 - _ZN2at6native29vectorized_elementwise_kernelILi4ENS0_13AUnaryFunctorIhhhZZZNS0_15binary_internal21div_trunc_kernel_cudaERNS_18TensorIteratorBaseEENKUlvE_clEvENKUlvE_clEvEUlhhE_EESt5arrayIPcLm2EEEEviT0_T1_)
        .other          _ZN2at6native29vectorized_elementwise_kernelILi4ENS0_13AUnaryFunctorIhhhZZZNS0_15binary_internal21div_trunc_kernel_cudaERNS_18TensorIteratorBaseEENKUlvE_clEvENKUlvE_clEvEUlhhE_EESt5arrayIPcLm2EEEEviT0_T1_,@"STO_CUDA_ENTRY STV_DEFAULT"
_ZN2at6native29vectorized_elementwise_kernelILi4ENS0_13AUnaryFunctorIhhhZZZNS0_15binary_internal21div_trunc_kernel_cudaERNS_18TensorIteratorBaseEENKUlvE_clEvENKUlvE_clEvEUlhhE_EESt5arrayIPcLm2EEEEviT0_T1_:
.text._ZN2at6native29vectorized_elementwise_kernelILi4ENS0_13AUnaryFunctorIhhhZZZNS0_15binary_internal21div_trunc_kernel_cudaERNS_18TensorIteratorBaseEENKUlvE_clEvENKUlvE_clEvEUlhhE_EESt5arrayIPcLm2EEEEviT0_T1_:
        /* <DEDUP_REMOVED lines=20> */
[----:B------:R-:W-:Y:S02]  /*0140*/  UIADD3.X UR5, URZ, UR7, URZ, UP0, !UPT ;  /* 0x000000073f057290 */ /* 0x000fe400087fe43f */
[----:B------:R-:W-:Y:S01]  /*0150*/  IMAD.U32 R4, RZ, RZ, UR4 ;  /* 0x00000004ff047e24 */ /* 0x000fe2000f8e00ff */
[----:B0-----:R-:W-:-:S03]  /*0160*/  MOV R2, 0x230 ;  /* 0x0000023000027802 */ /* 0x001fc60000000f00 */
        /* <DEDUP_REMOVED lines=11> */
[----:B------:R-:W-:Y:S05]  /*0220*/  CALL.REL.NOINC `($__internal_61_$__cuda_sm20_div_u16) ;  /* 0x0000000c00f47944 */ /* 0x000fea0003c00000 */
[----:B------:R-:W-:Y:S01]  /*0230*/  IMAD.MOV.U32 R13, RZ, RZ, R8 ;  /* 0x000000ffff0d7224 */ /* 0x000fe200078e0008 */
[----:B------:R-:W-:Y:S01]  /*0240*/  MOV R2, 0x280 ;  /* 0x0000028000027802 */ /* 0x000fe20000000f00 */
[----:B------:R-:W-:Y:S02]  /*0250*/  IMAD.MOV.U32 R14, RZ, RZ, R15 ;  /* 0x000000ffff0e7224 */ /* 0x000fe400078e000f */
[----:B------:R-:W-:-:S07]  /*0260*/  IMAD.U32 R7, RZ, RZ, UR10 ;  /* 0x0000000aff077e24 */ /* 0x000fce000f8e00ff */
[----:B------:R-:W-:Y:S05]  /*0270*/  CALL.REL.NOINC `($__internal_61_$__cuda_sm20_div_u16) ;  /* 0x0000000c00e07944 */ /* 0x000fea0003c00000 */
[----:B------:R-:W-:Y:S01]  /*0280*/  IMAD.MOV.U32 R15, RZ, RZ, R8 ;  /* 0x000000ffff0f7224 */ /* 0x000fe200078e0008 */
[----:B------:R-:W-:Y:S01]  /*0290*/  MOV R2, 0x2d0 ;  /* 0x000002d000027802 */ /* 0x000fe20000000f00 */
[----:B------:R-:W-:Y:S02]  /*02a0*/  IMAD.MOV.U32 R14, RZ, RZ, R0 ;  /* 0x000000ffff0e7224 */ /* 0x000fe400078e0000 */
[----:B------:R-:W-:-:S07]  /*02b0*/  IMAD.U32 R7, RZ, RZ, UR10 ;  /* 0x0000000aff077e24 */ /* 0x000fce000f8e00ff */
[----:B------:R-:W-:Y:S05]  /*02c0*/  CALL.REL.NOINC `($__internal_61_$__cuda_sm20_div_u16) ;  /* 0x0000000c00cc7944 */ /* 0x000fea0003c00000 */
[----:B------:R-:W-:Y:S01]  /*02d0*/  MOV R17, R8 ;  /* 0x0000000800117202 */ /* 0x000fe20000000f00 */
[----:B------:R-:W-:Y:S01]  /*02e0*/  IMAD.MOV.U32 R14, RZ, RZ, R6 ;  /* 0x000000ffff0e7224 */ /* 0x000fe200078e0006 */
[----:B------:R-:W-:Y:S01]  /*02f0*/  MOV R2, 0x320 ;  /* 0x0000032000027802 */ /* 0x000fe20000000f00 */
[----:B------:R-:W-:-:S07]  /*0300*/  IMAD.U32 R7, RZ, RZ, UR10 ;  /* 0x0000000aff077e24 */ /* 0x000fce000f8e00ff */
[----:B------:R-:W-:Y:S05]  /*0310*/  CALL.REL.NOINC `($__internal_61_$__cuda_sm20_div_u16) ;  /* 0x0000000c00b87944 */ /* 0x000fea0003c00000 */
[----:B------:R-:W-:Y:S01]  /*0320*/  PRMT R0, R17, 0x7604, R8 ;  /* 0x0000760411007816 */ /* 0x000fe20000000008 */
[----:B------:R-:W-:Y:S01]  /*0330*/  IMAD.MOV.U32 R14, RZ, RZ, R12 ;  /* 0x000000ffff0e7224 */ /* 0x000fe200078e000c */
[----:B------:R-:W-:Y:S01]  /*0340*/  MOV R2, 0x3a0 ;  /* 0x000003a000027802 */ /* 0x000fe20000000f00 */
[----:B------:R-:W-:Y:S01]  /*0350*/  IMAD.U32 R7, RZ, RZ, UR10 ;  /* 0x0000000aff077e24 */ /* 0x000fe2000f8e00ff */
[----:B------:R-:W-:-:S04]  /*0360*/  PRMT R0, R15, 0x7054, R0 ;  /* 0x000070540f007816 */ /* 0x000fc80000000000 */
[----:B------:R-:W-:-:S05]  /*0370*/  PRMT R13, R13, 0x654, R0 ;  /* 0x000006540d0d7816 */ /* 0x000fca0000000000 */
[----:B------:R0:W-:Y:S02]  /*0380*/  STG.E desc[UR8][R4.64], R13 ;  /* 0x0000000d04007986 */ /* 0x0001e4000c101908 */
[----:B0-----:R-:W-:Y:S05]  /*0390*/  CALL.REL.NOINC `($__internal_61_$__cuda_sm20_div_u16) ;  /* 0x0000000c00987944 */ /* 0x001fea0003c00000 */
        /* <DEDUP_REMOVED lines=15> */
[----:B------:R-:W-:-:S04]  /*0490*/  PRMT R11, R11, 0x7604, R8 ;  /* 0x000076040b0b7816 */ /* 0x000fc80000000008 */
[----:B------:R-:W-:-:S04]  /*04a0*/  PRMT R11, R6, 0x7054, R11 ;  /* 0x00007054060b7816 */ /* 0x000fc8000000000b */
[----:B------:R-:W-:-:S05]  /*04b0*/  PRMT R11, R0, 0x654, R11 ;  /* 0x00000654000b7816 */ /* 0x000fca000000000b */
[----:B------:R-:W-:Y:S01]  /*04c0*/  STG.E desc[UR8][R4.64+0x200], R11 ;  /* 0x0002000b04007986 */ /* 0x000fe2000c101908 */
[----:B------:R-:W-:Y:S05]  /*04d0*/  EXIT ;  /* 0x000000000000794d */ /* 0x000fea0003800000 */
.L_x_22647:
        /* <DEDUP_REMOVED lines=70> */
[----:B------:R-:W-:Y:S05]  /*0940*/  CALL.REL.NOINC `($__internal_61_$__cuda_sm20_div_u16) ;  /* 0x00000008002c7944 */ /* 0x000fea0003c00000 */
[----:B------:R-:W-:-:S07]  /*0950*/  IMAD.MOV.U32 R4, RZ, RZ, R8 ;  /* 0x000000ffff047224 */ /* 0x000fce00078e0008 */
.L_x_22649:
[----:B------:R-:W-:Y:S05]  /*0960*/  BSYNC B0 ;  /* 0x0000000000007941 */ /* 0x000fea0003800000 */
.L_x_22648:
[----:B0-----:R-:W-:Y:S01]  /*0970*/  VIADD R2, R12, 0x80 ;  /* 0x000000800c027836 */ /* 0x001fe20000000000 */
[----:B------:R-:W-:Y:S04]  /*0980*/  BSSY B0, `(.L_x_22650) ;  /* 0x0000008000007945 */ /* 0x000fe80003800000 */
[----:B------:R-:W-:-:S13]  /*0990*/  ISETP.GE.AND P1, PT, R2, R11, PT ;  /* 0x0000000b0200720c */ /* 0x000fda0003f26270 */
[----:B------:R-:W-:Y:S05]  /*09a0*/  @P1 BRA `(.L_x_22651) ;  /* 0x0000000000141947 */ /* 0x000fea0003800000 */
[----:B-----5:R-:W-:Y:S01]  /*09b0*/  LOP3.LUT R14, R13, 0xff, RZ, 0xc0, !PT ;  /* 0x000000ff0d0e7812 */ /* 0x020fe200078ec0ff */
[----:B------:R-:W-:Y:S01]  /*09c0*/  IMAD.U32 R7, RZ, RZ, UR10 ;  /* 0x0000000aff077e24 */ /* 0x000fe2000f8e00ff */
[----:B------:R-:W-:-:S07]  /*09d0*/  MOV R2, 0x9f0 ;  /* 0x000009f000027802 */ /* 0x000fce0000000f00 */
[----:B------:R-:W-:Y:S05]  /*09e0*/  CALL.REL.NOINC `($__internal_61_$__cuda_sm20_div_u16) ;  /* 0x0000000800047944 */ /* 0x000fea0003c00000 */
[----:B------:R-:W-:-:S07]  /*09f0*/  IMAD.MOV.U32 R5, RZ, RZ, R8 ;  /* 0x000000ffff057224 */ /* 0x000fce00078e0008 */
.L_x_22651:
[----:B------:R-:W-:Y:S05]  /*0a00*/  BSYNC B0 ;  /* 0x0000000000007941 */ /* 0x000fea0003800000 */
.L_x_22650:
[----:B------:R-:W-:Y:S01]  /*0a10*/  VIADD R2, R12, 0x100 ;  /* 0x000001000c027836 */ /* 0x000fe20000000000 */
[----:B------:R-:W-:Y:S04]  /*0a20*/  BSSY B0, `(.L_x_22652) ;  /* 0x0000008000007945 */ /* 0x000fe80003800000 */
[----:B------:R-:W-:-:S13]  /*0a30*/  ISETP.GE.AND P1, PT, R2, R11, PT ;  /* 0x0000000b0200720c */ /* 0x000fda0003f26270 */
[----:B------:R-:W-:Y:S05]  /*0a40*/  @P1 BRA `(.L_x_22653) ;  /* 0x0000000000141947 */ /* 0x000fea0003800000 */
[----:B-----5:R-:W-:Y:S02]  /*0a50*/  LOP3.LUT R14, R10, 0xff, RZ, 0xc0, !PT ;  /* 0x000000ff0a0e7812 */ /* 0x020fe400078ec0ff */
[----:B------:R-:W-:Y:S02]  /*0a60*/  MOV R7, UR10 ;  /* 0x0000000a00077c02 */ /* 0x000fe40008000f00 */
[----:B------:R-:W-:-:S07]  /*0a70*/  MOV R2, 0xa90 ;  /* 0x00000a9000027802 */ /* 0x000fce0000000f00 */
[----:B------:R-:W-:Y:S05]  /*0a80*/  CALL.REL.NOINC `($__internal_61_$__cuda_sm20_div_u16) ;  /* 0x0000000400dc7944 */ /* 0x000fea0003c00000 */
[----:B------:R-:W-:-:S07]  /*0a90*/  IMAD.MOV.U32 R6, RZ, RZ, R8 ;  /* 0x000000ffff067224 */ /* 0x000fce00078e0008 */
.L_x_22653:
[----:B------:R-:W-:Y:S05]  /*0aa0*/  BSYNC B0 ;  /* 0x0000000000007941 */ /* 0x000fea0003800000 */
.L_x_22652:
[----:B------:R-:W-:Y:S01]  /*0ab0*/  VIADD R2, R12, 0x180 ;  /* 0x000001800c027836 */ /* 0x000fe20000000000 */
        /* <DEDUP_REMOVED lines=8> */
.L_x_22655:
[----:B------:R-:W-:Y:S05]  /*0b40*/  BSYNC B0 ;  /* 0x0000000000007941 */ /* 0x000fea0003800000 */
.L_x_22654:
        /* <DEDUP_REMOVED lines=9> */
.L_x_22657:
[----:B------:R-:W-:Y:S05]  /*0be0*/  BSYNC B0 ;  /* 0x0000000000007941 */ /* 0x000fea0003800000 */
.L_x_22656:
        /* <DEDUP_REMOVED lines=9> */
.L_x_22659:
[----:B------:R-:W-:Y:S05]  /*0c80*/  BSYNC B0 ;  /* 0x0000000000007941 */ /* 0x000fea0003800000 */
.L_x_22658:
[----:B------:R-:W-:Y:S01]  /*0c90*/  IADD3 R2, R12, 0x300, RZ ;  /* 0x000003000c027810 */ /* 0x000fe20007ffe0ff */
[----:B------:R-:W-:Y:S03]  /*0ca0*/  BSSY B0, `(.L_x_22660) ;  /* 0x0000008000007945 */ /* 0x000fe60003800000 */
[----:B------:R-:W-:-:S13]  /*0cb0*/  ISETP.GE.AND P1, PT, R2, R11, PT ;  /* 0x0000000b0200720c */ /* 0x000fda0003f26270 */
[----:B------:R-:W-:Y:S05]  /*0cc0*/  @P1 BRA `(.L_x_22661) ;  /* 0x0000000000141947 */ /* 0x000fea0003800000 */
[----:B-----5:R-:W-:Y:S01]  /*0cd0*/  LOP3.LUT R14, R17, 0xff, RZ, 0xc0, !PT ;  /* 0x000000ff110e7812 */ /* 0x020fe200078ec0ff */
[----:B------:R-:W-:Y:S01]  /*0ce0*/  IMAD.U32 R7, RZ, RZ, UR10 ;  /* 0x0000000aff077e24 */ /* 0x000fe2000f8e00ff */
[----:B------:R-:W-:-:S07]  /*0cf0*/  MOV R2, 0xd10 ;  /* 0x00000d1000027802 */ /* 0x000fce0000000f00 */
[----:B------:R-:W-:Y:S05]  /*0d00*/  CALL.REL.NOINC `($__internal_61_$__cuda_sm20_div_u16) ;  /* 0x00000004003c7944 */ /* 0x000fea0003c00000 */
[----:B------:R-:W-:-:S07]  /*0d10*/  IMAD.MOV.U32 R13, RZ, RZ, R8 ;  /* 0x000000ffff0d7224 */ /* 0x000fce00078e0008 */
.L_x_22661:
[----:B------:R-:W-:Y:S05]  /*0d20*/  BSYNC B0 ;  /* 0x0000000000007941 */ /* 0x000fea0003800000 */
.L_x_22660:
        /* <DEDUP_REMOVED lines=8> */
.L_x_22663:
[----:B------:R-:W-:Y:S05]  /*0db0*/  BSYNC B0 ;  /* 0x0000000000007941 */ /* 0x000fea0003800000 */
.L_x_22662:
        /* <DEDUP_REMOVED lines=25> */
.L_x_22666:
        /* <DEDUP_REMOVED lines=8> */
.L_x_22667:
        /* <DEDUP_REMOVED lines=8> */
.L_x_22668:
        /* <DEDUP_REMOVED lines=9> */
.L_x_22669:
[----:B------:R-:W-:Y:S05]  /*10e0*/  BSYNC B1 ;  /* 0x0000000000017941 */ /* 0x000fea0003800000 */
.L_x_22665:
[----:B------:R-:W-:-:S13]  /*10f0*/  ISETP.GE.AND P0, PT, R12, R11, PT ;  /* 0x0000000b0c00720c */ /* 0x000fda0003f06270 */
[----:B0-----:R-:W0:Y:S01]  /*1100*/  @!P0 LDC.64 R4, c[0x0][0x218] ;  /* 0x00008600ff048b82 */ /* 0x001e220000000a00 */
[C---:B-12---:R-:W-:Y:S02]  /*1110*/  @!P0 VIADD R3, R12.reuse, UR4 ;  /* 0x000000040c038c36 */ /* 0x046fe40008000000 */
[----:B------:R-:W-:-:S03]  /*1120*/  @!P0 VIADD R12, R12, 0x80 ;  /* 0x000000800c0c8836 */ /* 0x000fc60000000000 */
[----:B0-----:R-:W-:-:S05]  /*1130*/  @!P0 IADD3 R2, P1, R3, R4, RZ ;  /* 0x0000000403028210 */ /* 0x001fca0007f3e0ff */
[----:B------:R-:W-:-:S05]  /*1140*/  @!P0 IMAD.X R3, RZ, RZ, R5, P1 ;  /* 0x000000ffff038224 */ /* 0x000fca00008e0605 */
[----:B------:R2:W-:Y:S03]  /*1150*/  @!P0 STG.E.U8 desc[UR8][R2.64], R13 ;  /* 0x0000000d02008986 */ /* 0x0005e6000c101108 */
.L_x_22670:
[----:B------:R-:W-:Y:S05]  /*1160*/  BSYNC B0 ;  /* 0x0000000000007941 */ /* 0x000fea0003800000 */
.L_x_22664:
        /* <DEDUP_REMOVED lines=9> */
        .weak           $__internal_61_$__cuda_sm20_div_u16
        .type           $__internal_61_$__cuda_sm20_div_u16,@function
        .size           $__internal_61_$__cuda_sm20_div_u16,(.L_x_22758 - $__internal_61_$__cuda_sm20_div_u16)
$__internal_61_$__cuda_sm20_div_u16:
        /* <DEDUP_REMOVED lines=8> */
[----:B------:R-:W-:-:S04]  /*1280*/  FMUL R19, R8, R3 ;  /* 0x0000000308137220 */ /* 0x000fc80000400000 */
[----:B------:R-:W0:Y:S02]  /*1290*/  MUFU.RCP R8, R19 ;  /* 0x0000001300087308 */ /* 0x000e240000001000 */
[----:B0-----:R-:W-:Y:S01]  /*12a0*/  FMUL R8, R3, R8 ;  /* 0x0000000803087220 */ /* 0x001fe20000400000 */
[----:B------:R-:W-:-:S03]  /*12b0*/  IMAD.MOV.U32 R3, RZ, RZ, 0x0 ;  /* 0x00000000ff037424 */ /* 0x000fc600078e00ff */
[----:B------:R-:W-:-:S04]  /*12c0*/  VIADD R8, R8, 0x2 ;  /* 0x0000000208087836 */ /* 0x000fc80000000000 */
[----:B------:R-:W-:-:S06]  /*12d0*/  FMUL.RZ R20, R7, R8 ;  /* 0x0000000807147220 */ /* 0x000fcc000040c000 */
[----:B------:R-:W0:Y:S02]  /*12e0*/  F2I.U32.TRUNC.NTZ R20, R20 ;  /* 0x0000001400147305 */ /* 0x000e24000020f000 */
[----:B0-----:R-:W-:Y:S01]  /*12f0*/  LOP3.LUT R8, R20, 0xffff, RZ, 0xc0, !PT ;  /* 0x0000ffff14087812 */ /* 0x001fe200078ec0ff */
[----:B------:R-:W-:Y:S01]  /*1300*/  @!P1 IMAD.MOV.U32 R8, RZ, RZ, -0x1 ;  /* 0xffffffffff089424 */ /* 0x000fe200078e00ff */
[----:B------:R-:W-:Y:S06]  /*1310*/  RET.REL.NODEC R2 `(_ZN2at6native29vectorized_elementwise_kernelILi4ENS0_13AUnaryFunctorIhhhZZZNS0_15binary_internal21div_trunc_kernel_cudaERNS_18TensorIteratorBaseEENKUlvE_clEvENKUlvE_clEvEUlhhE_EESt5arrayIPcLm2EEEEviT0_T1_) ;  /* 0xffffffec02387950 */ /* 0x000fec0003c3ffff */
.L_x_22671:
        /* <DEDUP_REMOVED lines=14> */
.L_x_22758:


//--------------------- .text._ZN2at6native29vectorized_elementwise_kernelILi8ENS0_13AUnaryFunctorIhhhZZZNS0_15binary_internal21div_trunc_kernel_cudaERNS_18TensorIteratorBaseEENKUlvE_clEvENKUlvE_clEvEUlhhE_EESt5arrayIPcLm2EEEEviT0_T1_ --------------------------
	.section	.text._ZN2at6native29vectorized_elementwise_kernelILi8ENS0_13AUnaryFunctorIhhhZZZNS0_15binary_internal21div_trunc_kernel_cudaERNS_18TensorIteratorBaseEENKUlvE_clEvENKUlvE_clEvEUlhhE_EESt5arrayIPcLm2EEEEviT0_T1_,"ax",@progbits
	.align	128
        .global         _ZN2at6native29vectorized_elementwise_kernelILi8ENS0_13AUnaryFunctorIhhhZZZNS0_15binary_internal21div_trunc_kernel_cudaERNS_18TensorIteratorBaseEENKUlvE_clEvENKUlvE_clEvEUlhhE_EESt5arrayIPcLm2EEEEviT0_T1_
        .type           _ZN2at6native29vectorized_elementwise_kernelILi8ENS0_13AUnaryFunctorIhhhZZZNS0_15binary_internal21div_trunc_kernel_cudaERNS_18TensorIteratorBaseEENKUlvE_clEvENKUlvE_clEvEUlhhE_EESt5arrayIPcLm2EEEEviT0_T1_,@function
        .size           _ZN2at6native29vectorized_elementwise_kernelILi8ENS0_13AUnaryFunctorIhhhZZZNS0_15binary_internal21div_trunc_kernel_cudaERNS_18TensorIteratorBaseEENKUlvE_clEvENKUlvE_clEvEUlhhE_EESt5arrayIPcLm2EEEEviT0_T1_,(.L_x_22759 - _ZN2at6native29vectorized_elementwise_kernelILi8ENS0_13AUnaryFunctorIhhhZZZNS0_15binary_internal21div_trunc_kernel_cudaERNS_18TensorIteratorBaseEENKUlvE_clEvENKUlvE_clEvEUlhhE_EESt5arrayIPcLm2EEEEviT0_T1_)
        .other          _ZN2at6native29vectorized_elementwise_kernelILi8ENS0_13AUnaryFunctorIhhhZZZNS0_15binary_internal21div_trunc_kernel_cudaERNS_18TensorIteratorBaseEENKUlvE_clEvENKUlvE_clEvEUlhhE_EESt5arrayIPcLm2EEEEviT0_T1_,@"STO_CUDA_ENTRY STV_DEFAULT"
_ZN2at6native29vectorized_elementwise_kernelILi8ENS0_13AUnaryFunctorIhhhZZZNS0_15binary_internal21div_trunc_kernel_cudaERNS_18TensorIteratorBaseEENKUlvE_clEvENKUlvE_clEvEUlhhE_EESt5arrayIPcLm2EEEEviT0_T1_:
.text._ZN2at6native29vectorized_elementwise_kernelILi8ENS0_13AUnaryFunctorIhhhZZZNS0_15binary_internal21div_trunc_kernel_cudaERNS_18TensorIteratorBaseEENKUlvE_clEvENKUlvE_clEvEUlhhE_EESt5arrayIPcLm2EEEEviT0_T1_:
        /* <DEDUP_REMOVED lines=17> */
[----:B------:R-:W2:Y:S01]  /*0110*/  LDG.E.64 R8, desc[UR8][R6.64] ;  /* 0x0000000806087981 */ /* 0x000ea2000c1e1b00 */
[----:B------:R-:W-:Y:S01]  /*0120*/  UIADD3 UR4, UP0, UR4, UR6, URZ ;  /* 0x0000000604047290 */ /* 0x000fe2000ff1e03f */
[----:B------:R-:W-:Y:S01]  /*0130*/  IMAD.U32 R12, RZ, RZ, UR10 ;  /* 0x0000000aff0c7e24 */ /* 0x000fe2000f8e00ff */
[----:B------:R-:W-:Y:S02]  /*0140*/  MOV R2, 0x280 ;  /* 0x0000028000027802 */ /* 0x000fe40000000f00 */
        /* <DEDUP_REMOVED lines=10> */
[C---:B------:R-:W-:Y:S02]  /*01f0*/  PRMT R8, R9.reuse, 0x7732, RZ ;  /* 0x0000773209087816 */ /* 0x040fe400000000ff */
[----:B------:R-:W-:Y:S02]  /*0200*/  LOP3.LUT R7, R9, 0xff, RZ, 0xc0, !PT ;  /* 0x000000ff09077812 */ /* 0x000fe400078ec0ff */
[----:B------:R-:W-:Y:S02]  /*0210*/  SHF.R.U32.HI R10, RZ, 0x8, R10 ;  /* 0x00000008ff0a7819 */ /* 0x000fe4000001160a */
[----:B------:R-:W-:Y:S02]  /*0220*/  LOP3.LUT R11, R11, 0xff, RZ, 0xc0, !PT ;  /* 0x000000ff0b0b7812 */ /* 0x000fe400078ec0ff */
[----:B------:R-:W-:-:S02]  /*0230*/  SHF.R.U32.HI R6, RZ, 0x8, R6 ;  /* 0x00000008ff067819 */ /* 0x000fc40000011606 */
[----:B------:R-:W-:Y:S02]  /*0240*/  LOP3.LUT R0, R0, 0xff, RZ, 0xc0, !PT ;  /* 0x000000ff00007812 */ /* 0x000fe400078ec0ff */
[----:B------:R-:W-:Y:S02]  /*0250*/  SHF.R.U32.HI R14, RZ, 0x8, R14 ;  /* 0x00000008ff0e7819 */ /* 0x000fe4000001160e */
[----:B------:R-:W-:-:S07]  /*0260*/  SHF.R.U32.HI R8, RZ, 0x8, R8 ;  /* 0x00000008ff087819 */ /* 0x000fce0000011608 */
[----:B------:R-:W-:Y:S05]  /*0270*/  CALL.REL.NOINC `($__internal_62_$__cuda_sm20_div_u16) ;  /* 0x0000000c00f87944 */ /* 0x000fea0003c00000 */
[----:B------:R-:W-:Y:S01]  /*0280*/  IMAD.MOV.U32 R9, RZ, RZ, R13 ;  /* 0x000000ffff097224 */ /* 0x000fe200078e000d */
[----:B------:R-:W-:Y:S01]  /*0290*/  LOP3.LUT R3, R10, 0xffff, RZ, 0xc0, !PT ;  /* 0x0000ffff0a037812 */ /* 0x000fe200078ec0ff */
[----:B------:R-:W-:Y:S01]  /*02a0*/  IMAD.U32 R12, RZ, RZ, UR10 ;  /* 0x0000000aff0c7e24 */ /* 0x000fe2000f8e00ff */
[----:B------:R-:W-:-:S07]  /*02b0*/  MOV R2, 0x2d0 ;  /* 0x000002d000027802 */ /* 0x000fce0000000f00 */
[----:B------:R-:W-:Y:S05]  /*02c0*/  CALL.REL.NOINC `($__internal_62_$__cuda_sm20_div_u16) ;  /* 0x0000000c00e47944 */ /* 0x000fea0003c00000 */
[----:B------:R-:W-:Y:S01]  /*02d0*/  IMAD.SHL.U32 R10, R13, 0x100, RZ ;  /* 0x000001000d0a7824 */ /* 0x000fe200078e00ff */
[----:B------:R-:W-:Y:S01]  /*02e0*/  MOV R2, 0x320 ;  /* 0x0000032000027802 */ /* 0x000fe20000000f00 */
[----:B------:R-:W-:Y:S02]  /*02f0*/  IMAD.MOV.U32 R3, RZ, RZ, R11 ;  /* 0x000000ffff037224 */ /* 0x000fe400078e000b */
[----:B------:R-:W-:-:S07]  /*0300*/  IMAD.U32 R12, RZ, RZ, UR10 ;  /* 0x0000000aff0c7e24 */ /* 0x000fce000f8e00ff */
        /* <DEDUP_REMOVED lines=35> */
.L_x_22672:
        /* <DEDUP_REMOVED lines=70> */
[----:B------:R-:W-:Y:S05]  /*09a0*/  CALL.REL.NOINC `($__internal_62_$__cuda_sm20_div_u16) ;  /* 0x00000008002c7944 */ /* 0x000fea0003c00000 */
[----:B------:R-:W-:-:S07]  /*09b0*/  IMAD.MOV.U32 R4, RZ, RZ, R13 ;  /* 0x000000ffff047224 */ /* 0x000fce00078e000d */
.L_x_22674:
[----:B------:R-:W-:Y:S05]  /*09c0*/  BSYNC B0 ;  /* 0x0000000000007941 */ /* 0x000fea0003800000 */
.L_x_22673:
[----:B-1----:R-:W-:Y:S01]  /*09d0*/  VIADD R3, R9, 0x80 ;  /* 0x0000008009037836 */ /* 0x002fe20000000000 */
[----:B------:R-:W-:Y:S04]  /*09e0*/  BSSY B0, `(.L_x_22675) ;  /* 0x0000008000007945 */ /* 0x000fe80003800000 */
[----:B------:R-:W-:-:S13]  /*09f0*/  ISETP.GE.AND P1, PT, R3, R8, PT ;  /* 0x000000080300720c */ /* 0x000fda0003f26270 */
[----:B------:R-:W-:Y:S05]  /*0a00*/  @P1 BRA `(.L_x_22676) ;  /* 0x0000000000141947 */ /* 0x000fea0003800000 */
[----:B-----5:R-:W-:Y:S01]  /*0a10*/  LOP3.LUT R3, R10, 0xff, RZ, 0xc0, !PT ;  /* 0x000000ff0a037812 */ /* 0x020fe200078ec0ff */
[----:B------:R-:W-:Y:S01]  /*0a20*/  IMAD.U32 R12, RZ, RZ, UR10 ;  /* 0x0000000aff0c7e24 */ /* 0x000fe2000f8e00ff */
[----:B------:R-:W-:-:S07]  /*0a30*/  MOV R2, 0xa50 ;  /* 0x00000a5000027802 */ /* 0x000fce0000000f00 */
[----:B------:R-:W-:Y:S05]  /*0a40*/  CALL.REL.NOINC `($__internal_62_$__cuda_sm20_div_u16) ;  /* 0x0000000800047944 */ /* 0x000fea0003c00000 */
[----:B------:R-:W-:-:S07]  /*0a50*/  IMAD.MOV.U32 R5, RZ, RZ, R13 ;  /* 0x000000ffff057224 */ /* 0x000fce00078e000d */
.L_x_22676:
[----:B------:R-:W-:Y:S05]  /*0a60*/  BSYNC B0 ;  /* 0x0000000000007941 */ /* 0x000fea0003800000 */
.L_x_22675:
[----:B------:R-:W-:Y:S01]  /*0a70*/  VIADD R3, R9, 0x100 ;  /* 0x0000010009037836 */ /* 0x000fe20000000000 */
        /* <DEDUP_REMOVED lines=8> */
.L_x_22678:
[----:B------:R-:W-:Y:S05]  /*0b00*/  BSYNC B0 ;  /* 0x0000000000007941 */ /* 0x000fea0003800000 */
.L_x_22677:
        /* <DEDUP_REMOVED lines=9> */
.L_x_22680:
[----:B------:R-:W-:Y:S05]  /*0ba0*/  BSYNC B0 ;  /* 0x0000000000007941 */ /* 0x000fea0003800000 */
.L_x_22679:
        /* <DEDUP_REMOVED lines=9> */
.L_x_22682:
[----:B------:R-:W-:Y:S05]  /*0c40*/  BSYNC B0 ;  /* 0x0000000000007941 */ /* 0x000fea0003800000 */
.L_x_22681:
        /* <DEDUP_REMOVED lines=9> */
.L_x_22684:
[----:B------:R-:W-:Y:S05]  /*0ce0*/  BSYNC B0 ;  /* 0x0000000000007941 */ /* 0x000fea0003800000 */
.L_x_22683:
        /* <DEDUP_REMOVED lines=9> */
.L_x_22686:
[----:B------:R-:W-:Y:S05]  /*0d80*/  BSYNC B0 ;  /* 0x0000000000007941 */ /* 0x000fea0003800000 */
.L_x_22685:
        /* <DEDUP_REMOVED lines=8> */
.L_x_22688:
[----:B------:R-:W-:Y:S05]  /*0e10*/  BSYNC B0 ;  /* 0x0000000000007941 */ /* 0x000fea0003800000 */
.L_x_22687:
        /* <DEDUP_REMOVED lines=25> */
.L_x_22691:
        /* <DEDUP_REMOVED lines=8> */
.L_x_22692:
        /* <DEDUP_REMOVED lines=8> */
.L_x_22693:
        /* <DEDUP_REMOVED lines=9> */
.L_x_22694:
[----:B------:R-:W-:Y:S05]  /*1140*/  BSYNC B1 ;  /* 0x0000000000017941 */ /* 0x000fea0003800000 */
.L_x_22690:
[----:B------:R-:W-:-:S13]  /*1150*/  ISETP.GE.AND P0, PT, R9, R8, PT ;  /* 0x000000080900720c */ /* 0x000fda0003f06270 */
[----:B0-----:R-:W0:Y:S01]  /*1160*/  @!P0 LDC.64 R4, c[0x0][0x218] ;  /* 0x00008600ff048b82 */ /* 0x001e220000000a00 */
[C---:B-12---:R-:W-:Y:S02]  /*1170*/  @!P0 VIADD R3, R9.reuse, UR4 ;  /* 0x0000000409038c36 */ /* 0x046fe40008000000 */
[----:B------:R-:W-:-:S03]  /*1180*/  @!P0 VIADD R9, R9, 0x80 ;  /* 0x0000008009098836 */ /* 0x000fc60000000000 */
[----:B0-----:R-:W-:-:S05]  /*1190*/  @!P0 IADD3 R2, P1, R3, R4, RZ ;  /* 0x0000000403028210 */ /* 0x001fca0007f3e0ff */
[----:B------:R-:W-:-:S05]  /*11a0*/  @!P0 IMAD.X R3, RZ, RZ, R5, P1 ;  /* 0x000000ffff038224 */ /* 0x000fca00008e0605 */
[----:B------:R2:W-:Y:S03]  /*11b0*/  @!P0 STG.E.U8 desc[UR8][R2.64], R11 ;  /* 0x0000000b02008986 */ /* 0x0005e6000c101108 */
.L_x_22695:
[----:B------:R-:W-:Y:S05]  /*11c0*/  BSYNC B0 ;  /* 0x0000000000007941 */ /* 0x000fea0003800000 */
.L_x_22689:
        /* <DEDUP_REMOVED lines=9> */
        .weak           $__internal_62_$__cuda_sm20_div_u16
        .type           $__internal_62_$__cuda_sm20_div_u16,@function
        .size           $__internal_62_$__cuda_sm20_div_u16,(.L_x_22759 - $__internal_62_$__cuda_sm20_div_u16)
$__internal_62_$__cuda_sm20_div_u16:
        /* <DEDUP_REMOVED lines=17> */
[----:B------:R-:W-:Y:S06]  /*1370*/  RET.REL.NODEC R2 `(_ZN2at6native29vectorized_elementwise_kernelILi8ENS0_13AUnaryFunctorIhhhZZZNS0_15binary_internal21div_trunc_kernel_cudaERNS_18TensorIteratorBaseEENKUlvE_clEvENKUlvE_clEvEUlhhE_EESt5arrayIPcLm2EEEEviT0_T1_) ;  /* 0xffffffec02207950 */ /* 0x000fec0003c3ffff */
.L_x_22696:
        /* <DEDUP_REMOVED lines=16> */
.L_x_22759:


//--------------------- .nv.global.init           --------------------------
	.section	.nv.global.init,"aw",@progbits
.nv.global.init:
	.type		$str$5,@object
	.size		$str$5,(__unnamed_3 - $str$5)
$str$5:
        /*0000*/ 	.byte	0x66, 0x61, 0x6c, 0x73, 0x65, 0x00
	.type		__unnamed_3,@object
	.size		__unnamed_3,(__unnamed_11 - __unnamed_3)
__unnamed_3:
        /*0006*/ 	.byte	0x66, 0x65, 0x74, 0x63, 0x68, 0x5f, 0x61, 0x6e, 0x64, 0x5f, 0x63, 0x61, 0x73, 0x74, 0x00
	.type		__unnamed_11,@object
	.size		__unnamed_11,(__unnamed_15 - __unnamed_11)
__unnamed_11:
        /*0015*/ 	.byte	0x66, 0x65, 0x74, 0x63, 0x68, 0x5f, 0x61, 0x6e, 0x64, 0x5f, 0x63, 0x61, 0x73, 0x74, 0x00
	.type		__unnamed_15,@object
	.size		__unnamed_15,(__unnamed_7 - __unnamed_15)
__unnamed_15:
        /*0024*/ 	.byte	0x66, 0x65, 0x74, 0x63, 0x68, 0x5f, 0x61, 0x6e, 0x64, 0x5f, 0x63, 0x61, 0x73, 0x74, 0x00
	.type		__unnamed_7,@object
	.size		__unnamed_7,(__unnamed_1 - __unnamed_7)
__unnamed_7:
        /*0033*/ 	.byte	0x66, 0x65, 0x74, 0x63, 0x68, 0x5f, 0x61, 0x6e, 0x64, 0x5f, 0x63, 0x61, 0x73, 0x74, 0x00
	.type		__unnamed_1,@object
	.size		__unnamed_1,(__unnamed_17 - __unnamed_1)
__unnamed_1:
        /*0042*/ 	.byte	0x66, 0x65, 0x74, 0x63, 0x68, 0x5f, 0x61, 0x6e, 0x64, 0x5f, 0x63, 0x61, 0x73, 0x74, 0x00
	.type		__unnamed_17,@object
	.size		__unnamed_17,(__unnamed_9 - __unnamed_17)
__unnamed_17:
        /*0051*/ 	.byte	0x66, 0x65, 0x74, 0x63, 0x68, 0x5f, 0x61, 0x6e, 0x64, 0x5f, 0x63, 0x61, 0x73, 0x74, 0x00
	.type		__unnamed_9,@object
	.size		__unnamed_9,(__unnamed_13 - __unnamed_9)
__unnamed_9:
        /*0060*/ 	.byte	0x66, 0x65, 0x74, 0x63, 0x68, 0x5f, 0x61, 0x6e, 0x64, 0x5f, 0x63, 0x61, 0x73, 0x74, 0x00
	.type		__unnamed_13,@object
	.size		__unnamed_13,(__unnamed_5 - __unnamed_13)
__unnamed_13:
        /*006f*/ 	.byte	0x66, 0x65, 0x74, 0x63, 0x68, 0x5f, 0x61, 0x6e, 0x64, 0x5f, 0x63, 0x61, 0x73, 0x74, 0x00
	.type		__unnamed_5,@object
	.size		__unnamed_5,(__unnamed_4 - __unnamed_5)
__unnamed_5:
        /*007e*/ 	.byte	0x66, 0x65, 0x74, 0x63, 0x68, 0x5f, 0x61, 0x6e, 0x64, 0x5f, 0x63, 0x61, 0x73, 0x74, 0x00
	.type		__unnamed_4,@object
	.size		__unnamed_4,(__unnamed_12 - __unnamed_4)
__unnamed_4:
        /*008d*/ 	.byte	0x63, 0x61, 0x73, 0x74, 0x5f, 0x61, 0x6e, 0x64, 0x5f, 0x73, 0x74, 0x6f, 0x72, 0x65, 0x00
	.type		__unnamed_12,@object
	.size		__unnamed_12,(__unnamed_16 - __unnamed_12)
__unnamed_12:
        /*009c*/ 	.byte	0x63, 0x61, 0x73, 0x74, 0x5f, 0x61, 0x6e, 0x64, 0x5f, 0x73, 0x74, 0x6f, 0x72, 0x65, 0x00
	.type		__unnamed_16,@object
	.size		__unnamed_16,(__unnamed_8 - __unnamed_16)
__unnamed_16:
        /*00ab*/ 	.byte	0x63, 0x61, 0x73, 0x74, 0x5f, 0x61, 0x6e, 0x64, 0x5f, 0x73, 0x74, 0x6f, 0x72, 0x65, 0x00
	.type		__unnamed_8,@object
	.size		__unnamed_8,(__unnamed_2 - __unnamed_8)
__unnamed_8:
        /*00ba*/ 	.byte	0x63, 0x61, 0x73, 0x74, 0x5f, 0x61, 0x6e, 0x64, 0x5f, 0x73, 0x74, 0x6f, 0x72, 0x65, 0x00
	.type		__unnamed_2,@object
	.size		__unnamed_2,(__unnamed_18 - __unnamed_2)
__unnamed_2:
        /*00c9*/ 	.byte	0x63, 0x61, 0x73, 0x74, 0x5f, 0x61, 0x6e, 0x64, 0x5f, 0x73, 0x74, 0x6f, 0x72, 0x65, 0x00
	.type		__unnamed_18,@object
	.size		__unnamed_18,(__unnamed_10 - __unnamed_18)
__unnamed_18:
        /*00d8*/ 	.byte	0x63, 0x61, 0x73, 0x74, 0x5f, 0x61, 0x6e, 0x64, 0x5f, 0x73, 0x74, 0x6f, 0x72, 0x65, 0x00
	.type		__unnamed_10,@object
	.size		__unnamed_10,(__unnamed_14 - __unnamed_10)
__unnamed_10:
        /*00e7*/ 	.byte	0x63, 0x61, 0x73, 0x74, 0x5f, 0x61, 0x6e, 0x64, 0x5f, 0x73, 0x74, 0x6f, 0x72, 0x65, 0x00
	.type		__unnamed_14,@object
	.size		__unnamed_14,(__unnamed_6 - __unnamed_14)
__unnamed_14:
        /*00f6*/ 	.byte	0x63, 0x61, 0x73, 0x74, 0x5f, 0x61, 0x6e, 0x64, 0x5f, 0x73, 0x74, 0x6f, 0x72, 0x65, 0x00
	.type		__unnamed_6,@object
	.size		__unnamed_6,($str$6 - __unnamed_6)
__unnamed_6:
        /*0105*/ 	.byte	0x63, 0x61, 0x73, 0x74, 0x5f, 0x61, 0x6e, 0x64, 0x5f, 0x73, 0x74, 0x6f, 0x72, 0x65, 0x00
	.type		$str$6,@object
	.size		$str$6,(.L_47 - $str$6)
$str$6:
        /*0114*/ 	.byte	0x2f, 0x72, 0x6f, 0x6f, 0x74, 0x2f, 0x2e, 0x70, 0x79, 0x65, 0x6e, 0x76, 0x2f, 0x76, 0x65, 0x72
        /*0124*/ 	.byte	0x73, 0x69, 0x6f, 0x6e, 0x73, 0x2f, 0x33, 0x2e, 0x31, 0x33, 0x2e, 0x31, 0x32, 0x2f, 0x6c, 0x69
        /*0134*/ 	.byte	0x62, 0x2f, 0x70, 0x79, 0x74, 0x68, 0x6f, 0x6e, 0x33, 0x2e, 0x31, 0x33, 0x2f, 0x73, 0x69, 0x74
        /*0144*/ 	.byte	0x65, 0x2d, 0x70, 0x61, 0x63, 0x6b, 0x61, 0x67, 0x65, 0x73, 0x2f, 0x74, 0x6f, 0x72, 0x63, 0x68
        /*0154*/ 	.byte	0x2f, 0x69, 0x6e, 0x63, 0x6c, 0x75, 0x64, 0x65, 0x2f, 0x63, 0x31, 0x30, 0x2f, 0x63, 0x6f, 0x72
        /*0164*/ 	.byte	0x65, 0x2f, 0x44, 0x79, 0x6e, 0x61, 0x6d, 0x69, 0x63, 0x43, 0x61, 0x73, 0x74, 0x2e, 0x68, 0x00
.L_47:


//--------------------- .nv.shared.reserved.0     --------------------------
	.section	.nv.shared.reserved.0,"aw",@nobits
	.weak		__nv_reservedSMEM_offset_0_alias
	.size		__nv_reservedSMEM_offset_0_alias, 0, 0
	.other		__nv_reservedSMEM_offset_0_alias,@"STO_CUDA_RESERVED_SHARED STV_DEFAULT"
__nv_reservedSMEM_offset_0_alias:
	.zero		0


//--------------------- .nv.global                --------------------------
	.section	.nv.global,"aw",@nobits
.nv.global:
	.type		_ZN54_INTERNAL_5269a03e_23_BinaryDivTruncKernel_cu_888bb6954cuda3std3__48in_placeE,@object
	.size		_ZN54_INTERNAL_5269a03e_23_BinaryDivTruncKernel_cu_888bb6954cuda3std3__48in_placeE,(_ZN54_INTERNAL_5269a03e_23_BinaryDivTruncKernel_cu_888bb6954cuda3std6ranges3__45__cpo8distanceE - _ZN54_INTERNAL_5269a03e_23_BinaryDivTruncKernel_cu_888bb6954cuda3std3__48in_placeE)
_ZN54_INTERNAL_5269a03e_23_BinaryDivTruncKernel_cu_888bb6954cuda3std3__48in_placeE:
	.zero		1
	.type		_ZN54_INTERNAL_5269a03e_23_BinaryDivTruncKernel_cu_888bb6954cuda3std6ranges3__45__cpo8distanceE,@object
	.size		_ZN54_INTERNAL_5269a03e_23_BinaryDivTruncKernel_cu_888bb6954cuda3std6ranges3__45__cpo8distanceE,(_ZN54_INTERNAL_5269a03e_23_BinaryDivTruncKernel_cu_888bb6954cuda3std3__45__cpo6cbeginE - _ZN54_INTERNAL_5269a03e_23_BinaryDivTruncKernel_cu_888bb6954cuda3std6ranges3__45__cpo8distanceE)
_ZN54_INTERNAL_5269a03e_23_BinaryDivTruncKernel_cu_888bb6954cuda3std6ranges3__45__cpo8distanceE:
	.zero		1
	.type		_ZN54_INTERNAL_5269a03e_23_BinaryDivTruncKernel_cu_888bb6954cuda3std3__45__cpo6cbeginE,@object
	.size		_ZN54_INTERNAL_5269a03e_23_BinaryDivTruncKernel_cu_888bb6954cuda3std3__45__cpo6cbeginE,(_ZN54_INTERNAL_5269a03e_23_BinaryDivTruncKernel_cu_888bb6954cuda3std6ranges3__45__cpo7advanceE - _ZN54_INTERNAL_5269a03e_23_BinaryDivTruncKernel_cu_888bb6954cuda3std3__45__cpo6cbeginE)
_ZN54_INTERNAL_5269a03e_23_BinaryDivTruncKernel_cu_888bb6954cuda3std3__45__cpo6cbeginE:
	.zero		1
	.type		_ZN54_INTERNAL_5269a03e_23_BinaryDivTruncKernel_cu_888bb6954cuda3std6ranges3__45__cpo7advanceE,@object
	.size		_ZN54_INTERNAL_5269a03e_23_BinaryDivTruncKernel_cu_888bb6954cuda3std6ranges3__45__cpo7advanceE,(_ZN54_INTERNAL_5269a03e_23_BinaryDivTruncKernel_cu_888bb6954cuda3std3__45__cpo7crbeginE - _ZN54_INTERNAL_5269a03e_23_BinaryDivTruncKernel_cu_888bb6954cuda3std6ranges3__45__cpo7advanceE)
_ZN54_INTERNAL_5269a03e_23_BinaryDivTruncKernel_cu_888bb6954cuda3std6ranges3__45__cpo7advanceE:
	.zero		1
	.type		_ZN54_INTERNAL_5269a03e_23_BinaryDivTruncKernel_cu_888bb6954cuda3std3__45__cpo7crbeginE,@object
	.size		_ZN54_INTERNAL_5269a03e_23_BinaryDivTruncKernel_cu_888bb6954cuda3std3__45__cpo7crbeginE,(_ZN54_INTERNAL_5269a03e_23_BinaryDivTruncKernel_cu_888bb6954cuda3std6ranges3__45__cpo4dataE - _ZN54_INTERNAL_5269a03e_23_BinaryDivTruncKernel_cu_888bb6954cuda3std3__45__cpo7crbeginE)
_ZN54_INTERNAL_5269a03e_23_BinaryDivTruncKernel_cu_888bb6954cuda3std3__45__cpo7crbeginE:
	.zero		1
	.type		_ZN54_INTERNAL_5269a03e_23_BinaryDivTruncKernel_cu_888bb6954cuda3std6ranges3__45__cpo4dataE,@object
	.size		_ZN54_INTERNAL_5269a03e_23_BinaryDivTruncKernel_cu_888bb6954cuda3std6ranges3__45__cpo4dataE,(_ZN54_INTERNAL_5269a03e_23_BinaryDivTruncKernel_cu_888bb6954cuda3std6ranges3__45__cpo5beginE - _ZN54_INTERNAL_5269a03e_23_BinaryDivTruncKernel_cu_888bb6954cuda3std6ranges3__45__cpo4dataE)
_ZN54_INTERNAL_5269a03e_23_BinaryDivTruncKernel_cu_888bb6954cuda3std6ranges3__45__cpo4dataE:
	.zero		1
	.type		_ZN54_INTERNAL_5269a03e_23_BinaryDivTruncKernel_cu_888bb6954cuda3std6ranges3__45__cpo5beginE,@object
	.size		_ZN54_INTERNAL_5269a03e_23_BinaryDivTruncKernel_cu_888bb6954cuda3std6ranges3__45__cpo5beginE,(_ZN54_INTERNAL_5269a03e_23_BinaryDivTruncKernel_cu_888bb6954cuda3std3__456_GLOBAL__N__5269a03e_23_BinaryDivTruncKernel_cu_888bb6956ignoreE - _ZN54_INTERNAL_5269a03e_23_BinaryDivTruncKernel_cu_888bb6954cuda3std6ranges3__45__cpo5beginE)
_ZN54_INTERNAL_5269a03e_23_BinaryDivTruncKernel_cu_888bb6954cuda3std6ranges3__45__cpo5beginE:
	.zero		1
	.type		_ZN54_INTERNAL_5269a03e_23_BinaryDivTruncKernel_cu_888bb6954cuda3std3__456_GLOBAL__N__5269a03e_23_BinaryDivTruncKernel_cu_888bb6956ignoreE,@object
	.size		_ZN54_INTERNAL_5269a03e_23_BinaryDivTruncKernel_cu_888bb6954cuda3std3__456_GLOBAL__N__5269a03e_23_BinaryDivTruncKernel_cu_888bb6956ignoreE,(_ZN54_INTERNAL_5269a03e_23_BinaryDivTruncKernel_cu_888bb6954cuda3std6ranges3__45__cpo4sizeE - _ZN54_INTERNAL_5269a03e_23_BinaryDivTruncKernel_cu_888bb6954cuda3std3__456_GLOBAL__N__5269a03e_23_BinaryDivTruncKernel_cu_888bb6956ignoreE)
_ZN54_INTERNAL_5269a03e_23_BinaryDivTruncKernel_cu_888bb6954cuda3std3__456_GLOBAL__N__5269a03e_23_BinaryDivTruncKernel_cu_888bb6956ignoreE:
	.zero		1
	.type		_ZN54_INTERNAL_5269a03e_23_BinaryDivTruncKernel_cu_888bb6954cuda3std6ranges3__45__cpo4sizeE,@object
	.size		_ZN54_INTERNAL_5269a03e_23_BinaryDivTruncKernel_cu_888bb6954cuda3std6ranges3__45__cpo4sizeE,(_ZN54_INTERNAL_5269a03e_23_BinaryDivTruncKernel_cu_888bb6954cuda3std3__45__cpo5beginE - _ZN54_INTERNAL_5269a03e_23_BinaryDivTruncKernel_cu_888bb6954cuda3std6ranges3__45__cpo4sizeE)
_ZN54_INTERNAL_5269a03e_23_BinaryDivTruncKernel_cu_888bb6954cuda3std6ranges3__45__cpo4sizeE:
	.zero		1
	.type		_ZN54_INTERNAL_5269a03e_23_BinaryDivTruncKernel_cu_888bb6954cuda3std3__45__cpo5beginE,@object
	.size		_ZN54_INTERNAL_5269a03e_23_BinaryDivTruncKernel_cu_888bb6954cuda3std3__45__cpo5beginE,(_ZN54_INTERNAL_5269a03e_23_BinaryDivTruncKernel_cu_888bb6954cuda3std6ranges3__45__cpo6cbeginE - _ZN54_INTERNAL_5269a03e_23_BinaryDivTruncKernel_cu_888bb6954cuda3std3__45__cpo5beginE)
_ZN54_INTERNAL_5269a03e_23_BinaryDivTruncKernel_cu_888bb6954cuda3std3__45__cpo5beginE:
	.zero		1
	.type		_ZN54_INTERNAL_5269a03e_23_BinaryDivTruncKernel_cu_888bb6954cuda3std6ranges3__45__cpo6cbeginE,@object
	.size		_ZN54_INTERNAL_5269a03e_23_BinaryDivTruncKernel_cu_888bb6954cuda3std6ranges3__45__cpo6cbeginE,(_ZN54_INTERNAL_5269a03e_23_BinaryDivTruncKernel_cu_888bb6954cuda3std3__45__cpo6rbeginE - _ZN54_INTERNAL_5269a03e_23_BinaryDivTruncKernel_cu_888bb6954cuda3std6ranges3__45__cpo6cbeginE)
_ZN54_INTERNAL_5269a03e_23_BinaryDivTruncKernel_cu_888bb6954cuda3std6ranges3__45__cpo6cbeginE:
	.zero		1
	.type		_ZN54_INTERNAL_5269a03e_23_BinaryDivTruncKernel_cu_888bb6954cuda3std3__45__cpo6rbeginE,@object
	.size		_ZN54_INTERNAL_5269a03e_23_BinaryDivTruncKernel_cu_888bb6954cuda3std3__45__cpo6rbeginE,(_ZN54_INTERNAL_5269a03e_23_BinaryDivTruncKernel_cu_888bb6954cuda3std6ranges3__45__cpo4nextE - _ZN54_INTERNAL_5269a03e_23_BinaryDivTruncKernel_cu_888bb6954cuda3std3__45__cpo6rbeginE)
_ZN54_INTERNAL_5269a03e_23_BinaryDivTruncKernel_cu_888bb6954cuda3std3__45__cpo6rbeginE:
	.zero		1
	.type		_ZN54_INTERNAL_5269a03e_23_BinaryDivTruncKernel_cu_888bb6954cuda3std6ranges3__45__cpo4nextE,@object
	.size		_ZN54_INTERNAL_5269a03e_23_BinaryDivTruncKernel_cu_888bb6954cuda3std6ranges3__45__cpo4nextE,(_ZN54_INTERNAL_5269a03e_23_BinaryDivTruncKernel_cu_888bb6954cuda3std6ranges3__45__cpo4swapE - _ZN54_INTERNAL_5269a03e_23_BinaryDivTruncKernel_cu_888bb6954cuda3std6ranges3__45__cpo4nextE)
_ZN54_INTERNAL_5269a03e_23_BinaryDivTruncKernel_cu_888bb6954cuda3std6ranges3__45__cpo4nextE:
	.zero		1
	.type		_ZN54_INTERNAL_5269a03e_23_BinaryDivTruncKernel_cu_888bb6954cuda3std6ranges3__45__cpo4swapE,@object
	.size		_ZN54_INTERNAL_5269a03e_23_BinaryDivTruncKernel_cu_888bb6954cuda3std6ranges3__45__cpo4swapE,(_ZN54_INTERNAL_5269a03e_23_BinaryDivTruncKernel_cu_888bb6954cuda3std3__420unreachable_sentinelE - _ZN54_INTERNAL_5269a03e_23_BinaryDivTruncKernel_cu_888bb6954cuda3std6ranges3__45__cpo4swapE)
_ZN54_INTERNAL_5269a03e_23_BinaryDivTruncKernel_cu_888bb6954cuda3std6ranges3__45__cpo4swapE:
	.zero		1
	.type		_ZN54_INTERNAL_5269a03e_23_BinaryDivTruncKernel_cu_888bb6954cuda3std3__420unreachable_sentinelE,@object
	.size		_ZN54_INTERNAL_5269a03e_23_BinaryDivTruncKernel_cu_888bb6954cuda3std3__420unreachable_sentinelE,(_ZN54_INTERNAL_5269a03e_23_BinaryDivTruncKernel_cu_888bb6956thrust23THRUST_300001_SM_900_NS6system6detail10sequential3seqE - _ZN54_INTERNAL_5269a03e_23_BinaryDivTruncKernel_cu_888bb6954cuda3std3__420unreachable_sentinelE)
_ZN54_INTERNAL_5269a03e_23_BinaryDivTruncKernel_cu_888bb6954cuda3std3__420unreachable_sentinelE:
	.zero		1
	.type		_ZN54_INTERNAL_5269a03e_23_BinaryDivTruncKernel_cu_888bb6956thrust23THRUST_300001_SM_900_NS6system6detail10sequential3seqE,@object
	.size		_ZN54_INTERNAL_5269a03e_23_BinaryDivTruncKernel_cu_888bb6956thrust23THRUST_300001_SM_900_NS6system6detail10sequential3seqE,(_ZN54_INTERNAL_5269a03e_23_BinaryDivTruncKernel_cu_888bb6954cuda3std3__45__cpo4cendE - _ZN54_INTERNAL_5269a03e_23_BinaryDivTruncKernel_cu_888bb6956thrust23THRUST_300001_SM_900_NS6system6detail10sequential3seqE)
_ZN54_INTERNAL_5269a03e_23_BinaryDivTruncKernel_cu_888bb6956thrust23THRUST_300001_SM_900_NS6system6detail10sequential3seqE:
	.zero		1
	.type		_ZN54_INTERNAL_5269a03e_23_BinaryDivTruncKernel_cu_888bb6954cuda3std3__45__cpo4cendE,@object
	.size		_ZN54_INTERNAL_5269a03e_23_BinaryDivTruncKernel_cu_888bb6954cuda3std3__45__cpo4cendE,(_ZN54_INTERNAL_5269a03e_23_BinaryDivTruncKernel_cu_888bb6954cuda3std6ranges3__45__cpo9iter_swapE - _ZN54_INTERNAL_5269a03e_23_BinaryDivTruncKernel_cu_888bb6954cuda3std3__45__cpo4cendE)
_ZN54_INTERNAL_5269a03e_23_BinaryDivTruncKernel_cu_888bb6954cuda3std3__45__cpo4cendE:
	.zero		1
	.type		_ZN54_INTERNAL_5269a03e_23_BinaryDivTruncKernel_cu_888bb6954cuda3std6ranges3__45__cpo9iter_swapE,@object
	.size		_ZN54_INTERNAL_5269a03e_23_BinaryDivTruncKernel_cu_888bb6954cuda3std6ranges3__45__cpo9iter_swapE,(_ZN54_INTERNAL_5269a03e_23_BinaryDivTruncKernel_cu_888bb6954cuda3std3__45__cpo5crendE - _ZN54_INTERNAL_5269a03e_23_BinaryDivTruncKernel_cu_888bb6954cuda3std6ranges3__45__cpo9iter_swapE)
_ZN54_INTERNAL_5269a03e_23_BinaryDivTruncKernel_cu_888bb6954cuda3std6ranges3__45__cpo9iter_swapE:
	.zero		1
	.type		_ZN54_INTERNAL_5269a03e_23_BinaryDivTruncKernel_cu_888bb6954cuda3std3__45__cpo5crendE,@object
	.size		_ZN54_INTERNAL_5269a03e_23_BinaryDivTruncKernel_cu_888bb6954cuda3std3__45__cpo5crendE,(_ZN54_INTERNAL_5269a03e_23_BinaryDivTruncKernel_cu_888bb6954cuda3std6ranges3__45__cpo5cdataE - _ZN54_INTERNAL_5269a03e_23_BinaryDivTruncKernel_cu_888bb6954cuda3std3__45__cpo5crendE)
_ZN54_INTERNAL_5269a03e_23_BinaryDivTruncKernel_cu_888bb6954cuda3std3__45__cpo5crendE:
	.zero		1
	.type		_ZN54_INTERNAL_5269a03e_23_BinaryDivTruncKernel_cu_888bb6954cuda3std6ranges3__45__cpo5cdataE,@object
	.size		_ZN54_INTERNAL_5269a03e_23_BinaryDivTruncKernel_cu_888bb6954cuda3std6ranges3__45__cpo5cdataE,(_ZN54_INTERNAL_5269a03e_23_BinaryDivTruncKernel_cu_888bb6954cuda3std6ranges3__45__cpo3endE - _ZN54_INTERNAL_5269a03e_23_BinaryDivTruncKernel_cu_888bb6954cuda3std6ranges3__45__cpo5cdataE)
_ZN54_INTERNAL_5269a03e_23_BinaryDivTruncKernel_cu_888bb6954cuda3std6ranges3__45__cpo5cdataE:
	.zero		1
	.type		_ZN54_INTERNAL_5269a03e_23_BinaryDivTruncKernel_cu_888bb6954cuda3std6ranges3__45__cpo3endE,@object
	.size		_ZN54_INTERNAL_5269a03e_23_BinaryDivTruncKernel_cu_888bb6954cuda3std6ranges3__45__cpo3endE,(_ZN54_INTERNAL_5269a03e_23_BinaryDivTruncKernel_cu_888bb6954cuda3std3__419piecewise_constructE - _ZN54_INTERNAL_5269a03e_23_BinaryDivTruncKernel_cu_888bb6954cuda3std6ranges3__45__cpo3endE)
_ZN54_INTERNAL_5269a03e_23_BinaryDivTruncKernel_cu_888bb6954cuda3std6ranges3__45__cpo3endE:
	.zero		1
	.type		_ZN54_INTERNAL_5269a03e_23_BinaryDivTruncKernel_cu_888bb6954cuda3std3__419piecewise_constructE,@object
	.size		_ZN54_INTERNAL_5269a03e_23_BinaryDivTruncKernel_cu_888bb6954cuda3std3__419piecewise_constructE,(_ZN54_INTERNAL_5269a03e_23_BinaryDivTruncKernel_cu_888bb6954cuda3std6ranges3__45__cpo5ssizeE - _ZN54_INTERNAL_5269a03e_23_BinaryDivTruncKernel_cu_888bb6954cuda3std3__419piecewise_constructE)
_ZN54_INTERNAL_5269a03e_23_BinaryDivTruncKernel_cu_888bb6954cuda3std3__419piecewise_constructE:
	.zero		1
	.type		_ZN54_INTERNAL_5269a03e_23_BinaryDivTruncKernel_cu_888bb6954cuda3std6ranges3__45__cpo5ssizeE,@object
	.size		_ZN54_INTERNAL_5269a03e_23_BinaryDivTruncKernel_cu_888bb6954cuda3std6ranges3__45__cpo5ssizeE,(_ZN54_INTERNAL_5269a03e_23_BinaryDivTruncKernel_cu_888bb6954cuda3std3__45__cpo3endE - _ZN54_INTERNAL_5269a03e_23_BinaryDivTruncKernel_cu_888bb6954cuda3std6ranges3__45__cpo5ssizeE)
_ZN54_INTERNAL_5269a03e_23_BinaryDivTruncKernel_cu_888bb6954cuda3std6ranges3__45__cpo5ssizeE:
	.zero		1
	.type		_ZN54_INTERNAL_5269a03e_23_BinaryDivTruncKernel_cu_888bb6954cuda3std3__45__cpo3endE,@object
	.size		_ZN54_INTERNAL_5269a03e_23_BinaryDivTruncKernel_cu_888bb6954cuda3std3__45__cpo3endE,(_ZN54_INTERNAL_5269a03e_23_BinaryDivTruncKernel_cu_888bb6954cuda3std6ranges3__45__cpo4cendE - _ZN54_INTERNAL_5269a03e_23_BinaryDivTruncKernel_cu_888bb6954cuda3std3__45__cpo3endE)
_ZN54_INTERNAL_5269a03e_23_BinaryDivTruncKernel_cu_888bb6954cuda3std3__45__cpo3endE:
	.zero		1
	.type		_ZN54_INTERNAL_5269a03e_23_BinaryDivTruncKernel_cu_888bb6954cuda3std6ranges3__45__cpo4cendE,@object
	.size		_ZN54_INTERNAL_5269a03e_23_BinaryDivTruncKernel_cu_888bb6954cuda3std6ranges3__45__cpo4cendE,(_ZN54_INTERNAL_5269a03e_23_BinaryDivTruncKernel_cu_888bb6954cuda3std3__45__cpo4rendE - _ZN54_INTERNAL_5269a03e_23_BinaryDivTruncKernel_cu_888bb6954cuda3std6ranges3__45__cpo4cendE)
_ZN54_INTERNAL_5269a03e_23_BinaryDivTruncKernel_cu_888bb6954cuda3std6ranges3__45__cpo4cendE:
	.zero		1
	.type		_ZN54_INTERNAL_5269a03e_23_BinaryDivTruncKernel_cu_888bb6954cuda3std3__45__cpo4rendE,@object
	.size		_ZN54_INTERNAL_5269a03e_23_BinaryDivTruncKernel_cu_888bb6954cuda3std3__45__cpo4rendE,(_ZN54_INTERNAL_5269a03e_23_BinaryDivTruncKernel_cu_888bb6954cuda3std6ranges3__45__cpo4prevE - _ZN54_INTERNAL_5269a03e_23_BinaryDivTruncKernel_cu_888bb6954cuda3std3__45__cpo4rendE)
_ZN54_INTERNAL_5269a03e_23_BinaryDivTruncKernel_cu_888bb6954cuda3std3__45__cpo4rendE:
	.zero		1
	.type		_ZN54_INTERNAL_5269a03e_23_BinaryDivTruncKernel_cu_888bb6954cuda3std6ranges3__45__cpo4prevE,@object
	.size		_ZN54_INTERNAL_5269a03e_23_BinaryDivTruncKernel_cu_888bb6954cuda3std6ranges3__45__cpo4prevE,(_ZN54_INTERNAL_5269a03e_23_BinaryDivTruncKernel_cu_888bb6954cuda3std6ranges3__45__cpo9iter_moveE - _ZN54_INTERNAL_5269a03e_23_BinaryDivTruncKernel_cu_888bb6954cuda3std6ranges3__45__cpo4prevE)
_ZN54_INTERNAL_5269a03e_23_BinaryDivTruncKernel_cu_888bb6954cuda3std6ranges3__45__cpo4prevE:
	.zero		1
	.type		_ZN54_INTERNAL_5269a03e_23_BinaryDivTruncKernel_cu_888bb6954cuda3std6ranges3__45__cpo9iter_moveE,@object
	.size		_ZN54_INTERNAL_5269a03e_23_BinaryDivTruncKernel_cu_888bb6954cuda3std6ranges3__45__cpo9iter_moveE,(.L_31 - _ZN54_INTERNAL_5269a03e_23_BinaryDivTruncKernel_cu_888bb6954cuda3std6ranges3__45__cpo9iter_moveE)
_ZN54_INTERNAL_5269a03e_23_BinaryDivTruncKernel_cu_888bb6954cuda3std6ranges3__45__cpo9iter_moveE:
	.zero		1
.L_31:


//--------------------- .nv.constant0._ZN2at6native18elementwise_kernelILi128ELi4EZNS0_15gpu_kernel_implINS0_13BinaryFunctorIN3c108BFloat16ES5_S5_ZZZNS0_15binary_internal21div_trunc_kernel_cudaERNS_18TensorIteratorBaseEENKUlvE1_clEvENKUlvE2_clEvEUlS5_S5_E_EEEEvS8_RKT_EUliE_EEviT1_ --------------------------
	.section	.nv.constant0._ZN2at6native18elementwise_kernelILi128ELi4EZNS0_15gpu_kernel_implINS0_13BinaryFunctorIN3c108BFloat16ES5_S5_ZZZNS0_15binary_internal21div_trunc_kernel_cudaERNS_18TensorIteratorBaseEENKUlvE1_clEvENKUlvE2_clEvEUlS5_S5_E_EEEEvS8_RKT_EUliE_EEviT1_,"a",@progbits
	.sectionflags	@""
	.align	4
.nv.constant0._ZN2at6native18elementwise_kernelILi128ELi4EZNS0_15gpu_kernel_implINS0_13BinaryFunctorIN3c108BFloat16ES5_S5_ZZZNS0_15binary_internal21div_trunc_kernel_cudaERNS_18TensorIteratorBaseEENKUlvE1_clEvENKUlvE2_clEvEUlS5_S5_E_EEEEvS8_RKT_EUliE_EEviT1_:
	.zero		1184


//--------------------- .nv.constant0._ZN2at6native27unrolled_elementwise_kernelINS0_13BinaryFunctorIN3c108BFloat16ES4_S4_ZZZNS0_15binary_internal21div_trunc_kernel_cudaERNS_18TensorIteratorBaseEENKUlvE1_clEvENKUlvE2_clEvEUlS4_S4_E_EESt5arrayIPcLm3EELi4E23TrivialOffsetCalculatorILi2EjESF_ILi1EjENS0_6memory12LoadWithCastILi2EEENSI_13StoreWithCastILi1EEEEEviT_T0_T2_T3_T4_T5_ --------------------------
	.section	.nv.constant0._ZN2at6native27unrolled_elementwise_kernelINS0_13BinaryFunctorIN3c108BFloat16ES4_S4_ZZZNS0_15binary_internal21div_trunc_kernel_cudaERNS_18TensorIteratorBaseEENKUlvE1_clEvENKUlvE2_clEvEUlS4_S4_E_EESt5arrayIPcLm3EELi4E23TrivialOffsetCalculatorILi2EjESF_ILi1EjENS0_6memory12LoadWithCastILi2EEENSI_13StoreWithCastILi1EEEEEviT_T0_T2_T3_T4_T5_,"a",@progbits
	.sectionflags	@""
	.align	4
.nv.constant0._ZN2at6native27unrolled_elementwise_kernelINS0_13BinaryFunctorIN3c108BFloat16ES4_S4_ZZZNS0_15binary_internal21div_trunc_kernel_cudaERNS_18TensorIteratorBaseEENKUlvE1_clEvENKUlvE2_clEvEUlS4_S4_E_EESt5arrayIPcLm3EELi4E23TrivialOffsetCalculatorILi2EjESF_ILi1EjENS0_6memory12LoadWithCastILi2EEENSI_13StoreWithCastILi1EEEEEviT_T0_T2_T3_T4_T5_:
	.zero		584


//--------------------- .nv.constant0._ZN2at6native18elementwise_kernelILi128ELi4EZNS0_22gpu_kernel_impl_nocastINS0_13BinaryFunctorIN3c108BFloat16ES5_S5_ZZZNS0_15binary_internal21div_trunc_kernel_cudaERNS_18TensorIteratorBaseEENKUlvE1_clEvENKUlvE2_clEvEUlS5_S5_E_EEEEvS8_RKT_EUliE_EEviT1_ --------------------------
	.section	.nv.constant0._ZN2at6native18elementwise_kernelILi128ELi4EZNS0_22gpu_kernel_impl_nocastINS0_13BinaryFunctorIN3c108BFloat16ES5_S5_ZZZNS0_15binary_internal21div_trunc_kernel_cudaERNS_18TensorIteratorBaseEENKUlvE1_clEvENKUlvE2_clEvEUlS5_S5_E_EEEEvS8_RKT_EUliE_EEviT1_,"a",@progbits
	.sectionflags	@""
	.align	4
.nv.constant0._ZN2at6native18elementwise_kernelILi128ELi4EZNS0_22gpu_kernel_impl_nocastINS0_13BinaryFunctorIN3c108BFloat16ES5_S5_ZZZNS0_15binary_internal21div_trunc_kernel_cudaERNS_18TensorIteratorBaseEENKUlvE1_clEvENKUlvE2_clEvEUlS5_S5_E_EEEEvS8_RKT_EUliE_EEviT1_:
	.zero		1184


//--------------------- .nv.constant0._ZN2at6native27unrolled_elementwise_kernelINS0_13BinaryFunctorIN3c108BFloat16ES4_S4_ZZZNS0_15binary_internal21div_trunc_kernel_cudaERNS_18TensorIteratorBaseEENKUlvE1_clEvENKUlvE2_clEvEUlS4_S4_E_EESt5arrayIPcLm3EELi4E23TrivialOffsetCalculatorILi2EjESF_ILi1EjENS0_6memory15LoadWithoutCastENSI_16StoreWithoutCastEEEviT_T0_T2_T3_T4_T5_ --------------------------
	.section	.nv.constant0._ZN2at6native27unrolled_elementwise_kernelINS0_13BinaryFunctorIN3c108BFloat16ES4_S4_ZZZNS0_15binary_internal21div_trunc_kernel_cudaERNS_18TensorIteratorBaseEENKUlvE1_clEvENKUlvE2_clEvEUlS4_S4_E_EESt5arrayIPcLm3EELi4E23TrivialOffsetCalculatorILi2EjESF_ILi1EjENS0_6memory15LoadWithoutCastENSI_16StoreWithoutCastEEEviT_T0_T2_T3_T4_T5_,"a",@progbits
	.sectionflags	@""
	.align	4
.nv.constant0._ZN2at6native27unrolled_elementwise_kernelINS0_13BinaryFunctorIN3c108BFloat16ES4_S4_ZZZNS0_15binary_internal21div_trunc_kernel_cudaERNS_18TensorIteratorBaseEENKUlvE1_clEvENKUlvE2_clEvEUlS4_S4_E_EESt5arrayIPcLm3EELi4E23TrivialOffsetCalculatorILi2EjESF_ILi1EjENS0_6memory15LoadWithoutCastENSI_16StoreWithoutCastEEEviT_T0_T2_T3_T4_T5_:
	.zero		564


//--------------------- .nv.constant0._ZN2at6native29vectorized_elementwise_kernelILi2ENS0_13BinaryFunctorIN3c108BFloat16ES4_S4_ZZZNS0_15binary_internal21div_trunc_kernel_cudaERNS_18TensorIteratorBaseEENKUlvE1_clEvENKUlvE2_clEvEUlS4_S4_E_EESt5arrayIPcLm3EEEEviT0_T1_ --------------------------
	.section	.nv.constant0._ZN2at6native29vectorized_elementwise_kernelILi2ENS0_13BinaryFunctorIN3c108BFloat16ES4_S4_ZZZNS0_15binary_internal21div_trunc_kernel_cudaERNS_18TensorIteratorBaseEENKUlvE1_clEvENKUlvE2_clEvEUlS4_S4_E_EESt5arrayIPcLm3EEEEviT0_T1_,"a",@progbits
	.sectionflags	@""
	.align	4
.nv.constant0._ZN2at6native29vectorized_elementwise_kernelILi2ENS0_13BinaryFunctorIN3c108BFloat16ES4_S4_ZZZNS0_15binary_internal21div_trunc_kernel_cudaERNS_18TensorIteratorBaseEENKUlvE1_clEvENKUlvE2_clEvEUlS4_S4_E_EESt5arrayIPcLm3EEEEviT0_T1_:
	.zero		560


//--------------------- .nv.constant0._ZN2at6native29vectorized_elementwise_kernelILi4ENS0_13BinaryFunctorIN3c108BFloat16ES4_S4_ZZZNS0_15binary_internal21div_trunc_kernel_cudaERNS_18TensorIteratorBaseEENKUlvE1_clEvENKUlvE2_clEvEUlS4_S4_E_EESt5arrayIPcLm3EEEEviT0_T1_ --------------------------
	.section	.nv.constant0._ZN2at6native29vectorized_elementwise_kernelILi4ENS0_13BinaryFunctorIN3c108BFloat16ES4_S4_ZZZNS0_15binary_internal21div_trunc_kernel_cudaERNS_18TensorIteratorBaseEENKUlvE1_clEvENKUlvE2_clEvEUlS4_S4_E_EESt5arrayIPcLm3EEEEviT0_T1_,"a",@progbits
	.sectionflags	@""
	.align	4
.nv.constant0._ZN2at6native29vectorized_elementwise_kernelILi4ENS0_13BinaryFunctorIN3c108BFloat16ES4_S4_ZZZNS0_15binary_internal21div_trunc_kernel_cudaERNS_18TensorIteratorBaseEENKUlvE1_clEvENKUlvE2_clEvEUlS4_S4_E_EESt5arrayIPcLm3EEEEviT0_T1_:
	.zero		560


//--------------------- .nv.constant0._ZN2at6native29vectorized_elementwise_kernelILi8ENS0_13BinaryFunctorIN3c108BFloat16ES4_S4_ZZZNS0_15binary_internal21div_trunc_kernel_cudaERNS_18TensorIteratorBaseEENKUlvE1_clEvENKUlvE2_clEvEUlS4_S4_E_EESt5arrayIPcLm3EEEEviT0_T1_ --------------------------
	.section	.nv.constant0._ZN2at6native29vectorized_elementwise_kernelILi8ENS0_13BinaryFunctorIN3c108BFloat16ES4_S4_ZZZNS0_15binary_internal21div_trunc_kernel_cudaERNS_18TensorIteratorBaseEENKUlvE1_clEvENKUlvE2_clEvEUlS4_S4_E_EESt5arrayIPcLm3EEEEviT0_T1_,"a",@progbits
	.sectionflags	@""
	.align	4
.nv.constant0._ZN2at6native29vectorized_elementwise_kernelILi8ENS0_13BinaryFunctorIN3c108BFloat16ES4_S4_ZZZNS0_15binary_internal21div_trunc_kernel_cudaERNS_18TensorIteratorBaseEENKUlvE1_clEvENKUlvE2_clEvEUlS4_S4_E_EESt5arrayIPcLm3EEEEviT0_T1_:
	.zero		560


//--------------------- .nv.constant0._ZN2at6native18elementwise_kernelILi128ELi4EZNS0_15gpu_kernel_implINS0_13BUnaryFunctorIN3c108BFloat16ES5_S5_ZZZNS0_15binary_internal21div_trunc_kernel_cudaERNS_18TensorIteratorBaseEENKUlvE1_clEvENKUlvE2_clEvEUlS5_S5_E_EEEEvS8_RKT_EUliE_EEviT1_ --------------------------
	.section	.nv.constant0._ZN2at6native18elementwise_kernelILi128ELi4EZNS0_15gpu_kernel_implINS0_13BUnaryFunctorIN3c108BFloat16ES5_S5_ZZZNS0_15binary_internal21div_trunc_kernel_cudaERNS_18TensorIteratorBaseEENKUlvE1_clEvENKUlvE2_clEvEUlS5_S5_E_EEEEvS8_RKT_EUliE_EEviT1_,"a",@progbits
	.sectionflags	@""
	.align	4
.nv.constant0._ZN2at6native18elementwise_kernelILi128ELi4EZNS0_15gpu_kernel_implINS0_13BUnaryFunctorIN3c108BFloat16ES5_S5_ZZZNS0_15binary_internal21div_trunc_kernel_cudaERNS_18TensorIteratorBaseEENKUlvE1_clEvENKUlvE2_clEvEUlS5_S5_E_EEEEvS8_RKT_EUliE_EEviT1_:
	.zero		1072


//--------------------- .nv.constant0._ZN2at6native27unrolled_elementwise_kernelINS0_13BUnaryFunctorIN3c108BFloat16ES4_S4_ZZZNS0_15binary_internal21div_trunc_kernel_cudaERNS_18TensorIteratorBaseEENKUlvE1_clEvENKUlvE2_clEvEUlS4_S4_E_EESt5arrayIPcLm2EELi4E23TrivialOffsetCalculatorILi1EjESG_NS0_6memory12LoadWithCastILi1EEENSH_13StoreWithCastILi1EEEEEviT_T0_T2_T3_T4_T5_ --------------------------
	.section	.nv.constant0._ZN2at6native27unrolled_elementwise_kernelINS0_13BUnaryFunctorIN3c108BFloat16ES4_S4_ZZZNS0_15binary_internal21div_trunc_kernel_cudaERNS_18TensorIteratorBaseEENKUlvE1_clEvENKUlvE2_clEvEUlS4_S4_E_EESt5arrayIPcLm2EELi4E23TrivialOffsetCalculatorILi1EjESG_NS0_6memory12LoadWithCastILi1EEENSH_13StoreWithCastILi1EEEEEviT_T0_T2_T3_T4_T5_,"a",@progbits
	.sectionflags	@""
	.align	4
.nv.constant0._ZN2at6native27unrolled_elementwise_kernelINS0_13BUnaryFunctorIN3c108BFloat16ES4_S4_ZZZNS0_15binary_internal21div_trunc_kernel_cudaERNS_18TensorIteratorBaseEENKUlvE1_clEvENKUlvE2_clEvEUlS4_S4_E_EESt5arrayIPcLm2EELi4E23TrivialOffsetCalculatorILi1EjESG_NS0_6memory12LoadWithCastILi1EEENSH_13StoreWithCastILi1EEEEEviT_T0_T2_T3_T4_T5_:
	.zero		572


//--------------------- .nv.constant0._ZN2at6native18elementwise_kernelILi128ELi4EZNS0_22gpu_kernel_impl_nocastINS0_13BUnaryFunctorIN3c108BFloat16ES5_S5_ZZZNS0_15binary_internal21div_trunc_kernel_cudaERNS_18TensorIteratorBaseEENKUlvE1_clEvENKUlvE2_clEvEUlS5_S5_E_EEEEvS8_RKT_EUliE_EEviT1_ --------------------------
	.section	.nv.constant0._ZN2at6native18elementwise_kernelILi128ELi4EZNS0_22gpu_kernel_impl_nocastINS0_13BUnaryFunctorIN3c108BFloat16ES5_S5_ZZZNS0_15binary_internal21div_trunc_kernel_cudaERNS_18TensorIteratorBaseEENKUlvE1_clEvENKUlvE2_clEvEUlS5_S5_E_EEEEvS8_RKT_EUliE_EEviT1_,"a",@progbits
	.sectionflags	@""
	.align	4
.nv.constant0._ZN2at6native18elementwise_kernelILi128ELi4EZNS0_22gpu_kernel_impl_nocastINS0_13BUnaryFunctorIN3c108BFloat16ES5_S5_ZZZNS0_15binary_internal21div_trunc_kernel_cudaERNS_18TensorIteratorBaseEENKUlvE1_clEvENKUlvE2_clEvEUlS5_S5_E_EEEEvS8_RKT_EUliE_EEviT1_:
	.zero		1072


//--------------------- .nv.constant0._ZN2at6native27unrolled_elementwise_kernelINS0_13BUnaryFunctorIN3c108BFloat16ES4_S4_ZZZNS0_15binary_internal21div_trunc_kernel_cudaERNS_18TensorIteratorBaseEENKUlvE1_clEvENKUlvE2_clEvEUlS4_S4_E_EESt5arrayIPcLm2EELi4E23TrivialOffsetCalculatorILi1EjESG_NS0_6memory15LoadWithoutCastENSH_16StoreWithoutCastEEEviT_T0_T2_T3_T4_T5_ --------------------------
	.section	.nv.constant0._ZN2at6native27unrolled_elementwise_kernelINS0_13BUnaryFunctorIN3c108BFloat16ES4_S4_ZZZNS0_15binary_internal21div_trunc_kernel_cudaERNS_18TensorIteratorBaseEENKUlvE1_clEvENKUlvE2_clEvEUlS4_S4_E_EESt5arrayIPcLm2EELi4E23TrivialOffsetCalculatorILi1EjESG_NS0_6memory15LoadWithoutCastENSH_16StoreWithoutCastEEEviT_T0_T2_T3_T4_T5_,"a",@progbits
	.sectionflags	@""
	.align	4
.nv.constant0._ZN2at6native27unrolled_elementwise_kernelINS0_13BUnaryFunctorIN3c108BFloat16ES4_S4_ZZZNS0_15binary_internal21div_trunc_kernel_cudaERNS_18TensorIteratorBaseEENKUlvE1_clEvENKUlvE2_clEvEUlS4_S4_E_EESt5arrayIPcLm2EELi4E23TrivialOffsetCalculatorILi1EjESG_NS0_6memory15LoadWithoutCastENSH_16StoreWithoutCastEEEviT_T0_T2_T3_T4_T5_:
	.zero		556


//--------------------- .nv.constant0._ZN2at6native29vectorized_elementwise_kernelILi2ENS0_13BUnaryFunctorIN3c108BFloat16ES4_S4_ZZZNS0_15binary_internal21div_trunc_kernel_cudaERNS_18TensorIteratorBaseEENKUlvE1_clEvENKUlvE2_clEvEUlS4_S4_E_EESt5arrayIPcLm2EEEEviT0_T1_ --------------------------
	.section	.nv.constant0._ZN2at6native29vectorized_elementwise_kernelILi2ENS0_13BUnaryFunctorIN3c108BFloat16ES4_S4_ZZZNS0_15binary_internal21div_trunc_kernel_cudaERNS_18TensorIteratorBaseEENKUlvE1_clEvENKUlvE2_clEvEUlS4_S4_E_EESt5arrayIPcLm2EEEEviT0_T1_,"a",@progbits
	.sectionflags	@""
	.align	4
.nv.constant0._ZN2at6native29vectorized_elementwise_kernelILi2ENS0_13BUnaryFunctorIN3c108BFloat16ES4_S4_ZZZNS0_15binary_internal21div_trunc_kernel_cudaERNS_18TensorIteratorBaseEENKUlvE1_clEvENKUlvE2_clEvEUlS4_S4_E_EESt5arrayIPcLm2EEEEviT0_T1_:
	.zero		552


//--------------------- .nv.constant0._ZN2at6native29vectorized_elementwise_kernelILi4ENS0_13BUnaryFunctorIN3c108BFloat16ES4_S4_ZZZNS0_15binary_internal21div_trunc_kernel_cudaERNS_18TensorIteratorBaseEENKUlvE1_clEvENKUlvE2_clEvEUlS4_S4_E_EESt5arrayIPcLm2EEEEviT0_T1_ --------------------------
	.section	.nv.constant0._ZN2at6native29vectorized_elementwise_kernelILi4ENS0_13BUnaryFunctorIN3c108BFloat16ES4_S4_ZZZNS0_15binary_internal21div_trunc_kernel_cudaERNS_18TensorIteratorBaseEENKUlvE1_clEvENKUlvE2_clEvEUlS4_S4_E_EESt5arrayIPcLm2EEEEviT0_T1_,"a",@progbits
	.sectionflags	@""
	.align	4
.nv.constant0._ZN2at6native29vectorized_elementwise_kernelILi4ENS0_13BUnaryFunctorIN3c108BFloat16ES4_S4_ZZZNS0_15binary_internal21div_trunc_kernel_cudaERNS_18TensorIteratorBaseEENKUlvE1_clEvENKUlvE2_clEvEUlS4_S4_E_EESt5arrayIPcLm2EEEEviT0_T1_:
	.zero		552


//--------------------- .nv.constant0._ZN2at6native29vectorized_elementwise_kernelILi8ENS0_13BUnaryFunctorIN3c108BFloat16ES4_S4_ZZZNS0_15binary_internal21div_trunc_kernel_cudaERNS_18TensorIteratorBaseEENKUlvE1_clEvENKUlvE2_clEvEUlS4_S4_E_EESt5arrayIPcLm2EEEEviT0_T1_ --------------------------
	.section	.nv.constant0._ZN2at6native29vectorized_elementwise_kernelILi8ENS0_13BUnaryFunctorIN3c108BFloat16ES4_S4_ZZZNS0_15binary_internal21div_trunc_kernel_cudaERNS_18TensorIteratorBaseEENKUlvE1_clEvENKUlvE2_clEvEUlS4_S4_E_EESt5arrayIPcLm2EEEEviT0_T1_,"a",@progbits
	.sectionflags	@""
	.align	4
.nv.constant0._ZN2at6native29vectorized_elementwise_kernelILi8ENS0_13BUnaryFunctorIN3c108BFloat16ES4_S4_ZZZNS0_15binary_internal21div_trunc_kernel_cudaERNS_18TensorIteratorBaseEENKUlvE1_clEvENKUlvE2_clEvEUlS4_S4_E_EESt5arrayIPcLm2EEEEviT0_T1_:
	.zero		552


//--------------------- .nv.constant0._ZN2at6native18elementwise_kernelILi128ELi4EZNS0_15gpu_kernel_implINS0_13AUnaryFunctorIN3c108BFloat16ES5_S5_ZZZNS0_15binary_internal21div_trunc_kernel_cudaERNS_18TensorIteratorBaseEENKUlvE1_clEvENKUlvE2_clEvEUlS5_S5_E_EEEEvS8_RKT_EUliE_EEviT1_ --------------------------
	.section	.nv.constant0._ZN2at6native18elementwise_kernelILi128ELi4EZNS0_15gpu_kernel_implINS0_13AUnaryFunctorIN3c108BFloat16ES5_S5_ZZZNS0_15binary_internal21div_trunc_kernel_cudaERNS_18TensorIteratorBaseEENKUlvE1_clEvENKUlvE2_clEvEUlS5_S5_E_EEEEvS8_RKT_EUliE_EEviT1_,"a",@progbits
	.sectionflags	@""
	.align	4
.nv.constant0._ZN2at6native18elementwise_kernelILi128ELi4EZNS0_15gpu_kernel_implINS0_13AUnaryFunctorIN3c108BFloat16ES5_S5_ZZZNS0_15binary_internal21div_trunc_kernel_cudaERNS_18TensorIteratorBaseEENKUlvE1_clEvENKUlvE2_clEvEUlS5_S5_E_EEEEvS8_RKT_EUliE_EEviT1_:
	.zero		1072


//--------------------- .nv.constant0._ZN2at6native27unrolled_elementwise_kernelINS0_13AUnaryFunctorIN3c108BFloat16ES4_S4_ZZZNS0_15binary_internal21div_trunc_kernel_cudaERNS_18TensorIteratorBaseEENKUlvE1_clEvENKUlvE2_clEvEUlS4_S4_E_EESt5arrayIPcLm2EELi4E23TrivialOffsetCalculatorILi1EjESG_NS0_6memory12LoadWithCastILi1EEENSH_13StoreWithCastILi1EEEEEviT_T0_T2_T3_T4_T5_ --------------------------
	.section	.nv.constant0._ZN2at6native27unrolled_elementwise_kernelINS0_13AUnaryFunctorIN3c108BFloat16ES4_S4_ZZZNS0_15binary_internal21div_trunc_kernel_cudaERNS_18TensorIteratorBaseEENKUlvE1_clEvENKUlvE2_clEvEUlS4_S4_E_EESt5arrayIPcLm2EELi4E23TrivialOffsetCalculatorILi1EjESG_NS0_6memory12LoadWithCastILi1EEENSH_13StoreWithCastILi1EEEEEviT_T0_T2_T3_T4_T5_,"a",@progbits
	.sectionflags	@""
	.align	4
.nv.constant0._ZN2at6native27unrolled_elementwise_kernelINS0_13AUnaryFunctorIN3c108BFloat16ES4_S4_ZZZNS0_15binary_internal21div_trunc_kernel_cudaERNS_18TensorIteratorBaseEENKUlvE1_clEvENKUlvE2_clEvEUlS4_S4_E_EESt5arrayIPcLm2EELi4E23TrivialOffsetCalculatorILi1EjESG_NS0_6memory12LoadWithCastILi1EEENSH_13StoreWithCastILi1EEEEEviT_T0_T2_T3_T4_T5_:
	.zero		572


//--------------------- .nv.constant0._ZN2at6native18elementwise_kernelILi128ELi4EZNS0_22gpu_kernel_impl_nocastINS0_13AUnaryFunctorIN3c108BFloat16ES5_S5_ZZZNS0_15binary_internal21div_trunc_kernel_cudaERNS_18TensorIteratorBaseEENKUlvE1_clEvENKUlvE2_clEvEUlS5_S5_E_EEEEvS8_RKT_EUliE_EEviT1_ --------------------------
	.section	.nv.constant0._ZN2at6native18elementwise_kernelILi128ELi4EZNS0_22gpu_kernel_impl_nocastINS0_13AUnaryFunctorIN3c108BFloat16ES5_S5_ZZZNS0_15binary_internal21div_trunc_kernel_cudaERNS_18TensorIteratorBaseEENKUlvE1_clEvENKUlvE2_clEvEUlS5_S5_E_EEEEvS8_RKT_EUliE_EEviT1_,"a",@progbits
	.sectionflags	@""
	.align	4
.nv.constant0._ZN2at6native18elementwise_kernelILi128ELi4EZNS0_22gpu_kernel_impl_nocastINS0_13AUnaryFunctorIN3c108BFloat16ES5_S5_ZZZNS0_15binary_internal21div_trunc_kernel_cudaERNS_18TensorIteratorBaseEENKUlvE1_clEvENKUlvE2_clEvEUlS5_S5_E_EEEEvS8_RKT_EUliE_EEviT1_:
	.zero		1072


//--------------------- .nv.constant0._ZN2at6native27unrolled_elementwise_kernelINS0_13AUnaryFunctorIN3c108BFloat16ES4_S4_ZZZNS0_15binary_internal21div_trunc_kernel_cudaERNS_18TensorIteratorBaseEENKUlvE1_clEvENKUlvE2_clEvEUlS4_S4_E_EESt5arrayIPcLm2EELi4E23TrivialOffsetCalculatorILi1EjESG_NS0_6memory15LoadWithoutCastENSH_16StoreWithoutCastEEEviT_T0_T2_T3_T4_T5_ --------------------------
	.section	.nv.constant0._ZN2at6native27unrolled_elementwise_kernelINS0_13AUnaryFunctorIN3c108BFloat16ES4_S4_ZZZNS0_15binary_internal21div_trunc_kernel_cudaERNS_18TensorIteratorBaseEENKUlvE1_clEvENKUlvE2_clEvEUlS4_S4_E_EESt5arrayIPcLm2EELi4E23TrivialOffsetCalculatorILi1EjESG_NS0_6memory15LoadWithoutCastENSH_16StoreWithoutCastEEEviT_T0_T2_T3_T4_T5_,"a",@progbits
	.sectionflags	@""
	.align	4
.nv.constant0._ZN2at6native27unrolled_elementwise_kernelINS0_13AUnaryFunctorIN3c108BFloat16ES4_S4_ZZZNS0_15binary_internal21div_trunc_kernel_cudaERNS_18TensorIteratorBaseEENKUlvE1_clEvENKUlvE2_clEvEUlS4_S4_E_EESt5arrayIPcLm2EELi4E23TrivialOffsetCalculatorILi1EjESG_NS0_6memory15LoadWithoutCastENSH_16StoreWithoutCastEEEviT_T0_T2_T3_T4_T5_:
	.zero		556


//--------------------- .nv.constant0._ZN2at6native29vectorized_elementwise_kernelILi2ENS0_13AUnaryFunctorIN3c108BFloat16ES4_S4_ZZZNS0_15binary_internal21div_trunc_kernel_cudaERNS_18TensorIteratorBaseEENKUlvE1_clEvENKUlvE2_clEvEUlS4_S4_E_EESt5arrayIPcLm2EEEEviT0_T1_ --------------------------
	.section	.nv.constant0._ZN2at6native29vectorized_elementwise_kernelILi2ENS0_13AUnaryFunctorIN3c108BFloat16ES4_S4_ZZZNS0_15binary_internal21div_trunc_kernel_cudaERNS_18TensorIteratorBaseEENKUlvE1_clEvENKUlvE2_clEvEUlS4_S4_E_EESt5arrayIPcLm2EEEEviT0_T1_,"a",@progbits
	.sectionflags	@""
	.align	4
.nv.constant0._ZN2at6native29vectorized_elementwise_kernelILi2ENS0_13AUnaryFunctorIN3c108BFloat16ES4_S4_ZZZNS0_15binary_internal21div_trunc_kernel_cudaERNS_18TensorIteratorBaseEENKUlvE1_clEvENKUlvE2_clEvEUlS4_S4_E_EESt5arrayIPcLm2EEEEviT0_T1_:
	.zero		552


//--------------------- .nv.constant0._ZN2at6native29vectorized_elementwise_kernelILi4ENS0_13AUnaryFunctorIN3c108BFloat16ES4_S4_ZZZNS0_15binary_internal21div_trunc_kernel_cudaERNS_18TensorIteratorBaseEENKUlvE1_clEvENKUlvE2_clEvEUlS4_S4_E_EESt5arrayIPcLm2EEEEviT0_T1_ --------------------------
	.section	.nv.constant0._ZN2at6native29vectorized_elementwise_kernelILi4ENS0_13AUnaryFunctorIN3c108BFloat16ES4_S4_ZZZNS0_15binary_internal21div_trunc_kernel_cudaERNS_18TensorIteratorBaseEENKUlvE1_clEvENKUlvE2_clEvEUlS4_S4_E_EESt5arrayIPcLm2EEEEviT0_T1_,"a",@progbits
	.sectionflags	@""
	.align	4
.nv.constant0._ZN2at6native29vectorized_elementwise_kernelILi4ENS0_13AUnaryFunctorIN3c108BFloat16ES4_S4_ZZZNS0_15binary_internal21div_trunc_kernel_cudaERNS_18TensorIteratorBaseEENKUlvE1_clEvENKUlvE2_clEvEUlS4_S4_E_EESt5arrayIPcLm2EEEEviT0_T1_:
	.zero		552


//--------------------- .nv.constant0._ZN2at6native29vectorized_elementwise_kernelILi8ENS0_13AUnaryFunctorIN3c108BFloat16ES4_S4_ZZZNS0_15binary_internal21div_trunc_kernel_cudaERNS_18TensorIteratorBaseEENKUlvE1_clEvENKUlvE2_clEvEUlS4_S4_E_EESt5arrayIPcLm2EEEEviT0_T1_ --------------------------
	.section	.nv.constant0._ZN2at6native29vectorized_elementwise_kernelILi8ENS0_13AUnaryFunctorIN3c108BFloat16ES4_S4_ZZZNS0_15binary_internal21div_trunc_kernel_cudaERNS_18TensorIteratorBaseEENKUlvE1_clEvENKUlvE2_clEvEUlS4_S4_E_EESt5arrayIPcLm2EEEEviT0_T1_,"a",@progbits
	.sectionflags	@""
	.align	4
.nv.constant0._ZN2at6native29vectorized_elementwise_kernelILi8ENS0_13AUnaryFunctorIN3c108BFloat16ES4_S4_ZZZNS0_15binary_internal21div_trunc_kernel_cudaERNS_18TensorIteratorBaseEENKUlvE1_clEvENKUlvE2_clEvEUlS4_S4_E_EESt5arrayIPcLm2EEEEviT0_T1_:
	.zero		552


//--------------------- .nv.constant0._ZN2at6native18elementwise_kernelILi128ELi4EZNS0_15gpu_kernel_implINS0_13BinaryFunctorIN3c104HalfES5_S5_ZZZNS0_15binary_internal21div_trunc_kernel_cudaERNS_18TensorIteratorBaseEENKUlvE1_clEvENKUlvE1_clEvEUlS5_S5_E_EEEEvS8_RKT_EUliE_EEviT1_ --------------------------
	.section	.nv.constant0._ZN2at6native18elementwise_kernelILi128ELi4EZNS0_15gpu_kernel_implINS0_13BinaryFunctorIN3c104HalfES5_S5_ZZZNS0_15binary_internal21div_trunc_kernel_cudaERNS_18TensorIteratorBaseEENKUlvE1_clEvENKUlvE1_clEvEUlS5_S5_E_EEEEvS8_RKT_EUliE_EEviT1_,"a",@progbits
	.sectionflags	@""
	.align	4
.nv.constant0._ZN2at6native18elementwise_kernelILi128ELi4EZNS0_15gpu_kernel_implINS0_13BinaryFunctorIN3c104HalfES5_S5_ZZZNS0_15binary_internal21div_trunc_kernel_cudaERNS_18TensorIteratorBaseEENKUlvE1_clEvENKUlvE1_clEvEUlS5_S5_E_EEEEvS8_RKT_EUliE_EEviT1_:
	.zero		1184


//--------------------- .nv.constant0._ZN2at6native27unrolled_elementwise_kernelINS0_13BinaryFunctorIN3c104HalfES4_S4_ZZZNS0_15binary_internal21div_trunc_kernel_cudaERNS_18TensorIteratorBaseEENKUlvE1_clEvENKUlvE1_clEvEUlS4_S4_E_EESt5arrayIPcLm3EELi4E23TrivialOffsetCalculatorILi2EjESF_ILi1EjENS0_6memory12LoadWithCastILi2EEENSI_13StoreWithCastILi1EEEEEviT_T0_T2_T3_T4_T5_ --------------------------
	.section	.nv.constant0._ZN2at6native27unrolled_elementwise_kernelINS0_13BinaryFunctorIN3c104HalfES4_S4_ZZZNS0_15binary_internal21div_trunc_kernel_cudaERNS_18TensorIteratorBaseEENKUlvE1_clEvENKUlvE1_clEvEUlS4_S4_E_EESt5arrayIPcLm3EELi4E23TrivialOffsetCalculatorILi2EjESF_ILi1EjENS0_6memory12LoadWithCastILi2EEENSI_13StoreWithCastILi1EEEEEviT_T0_T2_T3_T4_T5_,"a",@progbits
	.sectionflags	@""
	.align	4
.nv.constant0._ZN2at6native27unrolled_elementwise_kernelINS0_13BinaryFunctorIN3c104HalfES4_S4_ZZZNS0_15binary_internal21div_trunc_kernel_cudaERNS_18TensorIteratorBaseEENKUlvE1_clEvENKUlvE1_clEvEUlS4_S4_E_EESt5arrayIPcLm3EELi4E23TrivialOffsetCalculatorILi2EjESF_ILi1EjENS0_6memory12LoadWithCastILi2EEENSI_13StoreWithCastILi1EEEEEviT_T0_T2_T3_T4_T5_:
	.zero		584


//--------------------- .nv.constant0._ZN2at6native18elementwise_kernelILi128ELi4EZNS0_22gpu_kernel_impl_nocastINS0_13BinaryFunctorIN3c104HalfES5_S5_ZZZNS0_15binary_internal21div_trunc_kernel_cudaERNS_18TensorIteratorBaseEENKUlvE1_clEvENKUlvE1_clEvEUlS5_S5_E_EEEEvS8_RKT_EUliE_EEviT1_ --------------------------
	.section	.nv.constant0._ZN2at6native18elementwise_kernelILi128ELi4EZNS0_22gpu_kernel_impl_nocastINS0_13BinaryFunctorIN3c104HalfES5_S5_ZZZNS0_15binary_internal21div_trunc_kernel_cudaERNS_18TensorIteratorBaseEENKUlvE1_clEvENKUlvE1_clEvEUlS5_S5_E_EEEEvS8_RKT_EUliE_EEviT1_,"a",@progbits
	.sectionflags	@""
	.align	4
.nv.constant0._ZN2at6native18elementwise_kernelILi128ELi4EZNS0_22gpu_kernel_impl_nocastINS0_13BinaryFunctorIN3c104HalfES5_S5_ZZZNS0_15binary_internal21div_trunc_kernel_cudaERNS_18TensorIteratorBaseEENKUlvE1_clEvENKUlvE1_clEvEUlS5_S5_E_EEEEvS8_RKT_EUliE_EEviT1_:
	.zero		1184


//--------------------- .nv.constant0._ZN2at6native27unrolled_elementwise_kernelINS0_13BinaryFunctorIN3c104HalfES4_S4_ZZZNS0_15binary_internal21div_trunc_kernel_cudaERNS_18TensorIteratorBaseEENKUlvE1_clEvENKUlvE1_clEvEUlS4_S4_E_EESt5arrayIPcLm3EELi4E23TrivialOffsetCalculatorILi2EjESF_ILi1EjENS0_6memory15LoadWithoutCastENSI_16StoreWithoutCastEEEviT_T0_T2_T3_T4_T5_ --------------------------
	.section	.nv.constant0._ZN2at6native27unrolled_elementwise_kernelINS0_13BinaryFunctorIN3c104HalfES4_S4_ZZZNS0_15binary_internal21div_trunc_kernel_cudaERNS_18TensorIteratorBaseEENKUlvE1_clEvENKUlvE1_clEvEUlS4_S4_E_EESt5arrayIPcLm3EELi4E23TrivialOffsetCalculatorILi2EjESF_ILi1EjENS0_6memory15LoadWithoutCastENSI_16StoreWithoutCastEEEviT_T0_T2_T3_T4_T5_,"a",@progbits
	.sectionflags	@""
	.align	4
.nv.constant0._ZN2at6native27unrolled_elementwise_kernelINS0_13BinaryFunctorIN3c104HalfES4_S4_ZZZNS0_15binary_internal21div_trunc_kernel_cudaERNS_18TensorIteratorBaseEENKUlvE1_clEvENKUlvE1_clEvEUlS4_S4_E_EESt5arrayIPcLm3EELi4E23TrivialOffsetCalculatorILi2EjESF_ILi1EjENS0_6memory15LoadWithoutCastENSI_16StoreWithoutCastEEEviT_T0_T2_T3_T4_T5_:
	.zero		564


//--------------------- .nv.constant0._ZN2at6native29vectorized_elementwise_kernelILi2ENS0_13BinaryFunctorIN3c104HalfES4_S4_ZZZNS0_15binary_internal21div_trunc_kernel_cudaERNS_18TensorIteratorBaseEENKUlvE1_clEvENKUlvE1_clEvEUlS4_S4_E_EESt5arrayIPcLm3EEEEviT0_T1_ --------------------------
	.section	.nv.constant0._ZN2at6native29vectorized_elementwise_kernelILi2ENS0_13BinaryFunctorIN3c104HalfES4_S4_ZZZNS0_15binary_internal21div_trunc_kernel_cudaERNS_18TensorIteratorBaseEENKUlvE1_clEvENKUlvE1_clEvEUlS4_S4_E_EESt5arrayIPcLm3EEEEviT0_T1_,"a",@progbits
	.sectionflags	@""
	.align	4
.nv.constant0._ZN2at6native29vectorized_elementwise_kernelILi2ENS0_13BinaryFunctorIN3c104HalfES4_S4_ZZZNS0_15binary_internal21div_trunc_kernel_cudaERNS_18TensorIteratorBaseEENKUlvE1_clEvENKUlvE1_clEvEUlS4_S4_E_EESt5arrayIPcLm3EEEEviT0_T1_:
	.zero		560


//--------------------- .nv.constant0._ZN2at6native29vectorized_elementwise_kernelILi4ENS0_13BinaryFunctorIN3c104HalfES4_S4_ZZZNS0_15binary_internal21div_trunc_kernel_cudaERNS_18TensorIteratorBaseEENKUlvE1_clEvENKUlvE1_clEvEUlS4_S4_E_EESt5arrayIPcLm3EEEEviT0_T1_ --------------------------
	.section	.nv.constant0._ZN2at6native29vectorized_elementwise_kernelILi4ENS0_13BinaryFunctorIN3c104HalfES4_S4_ZZZNS0_15binary_internal21div_trunc_kernel_cudaERNS_18TensorIteratorBaseEENKUlvE1_clEvENKUlvE1_clEvEUlS4_S4_E_EESt5arrayIPcLm3EEEEviT0_T1_,"a",@progbits
	.sectionflags	@""
	.align	4
.nv.constant0._ZN2at6native29vectorized_elementwise_kernelILi4ENS0_13BinaryFunctorIN3c104HalfES4_S4_ZZZNS0_15binary_internal21div_trunc_kernel_cudaERNS_18TensorIteratorBaseEENKUlvE1_clEvENKUlvE1_clEvEUlS4_S4_E_EESt5arrayIPcLm3EEEEviT0_T1_:
	.zero		560


//--------------------- .nv.constant0._ZN2at6native29vectorized_elementwise_kernelILi8ENS0_13BinaryFunctorIN3c104HalfES4_S4_ZZZNS0_15binary_internal21div_trunc_kernel_cudaERNS_18TensorIteratorBaseEENKUlvE1_clEvENKUlvE1_clEvEUlS4_S4_E_EESt5arrayIPcLm3EEEEviT0_T1_ --------------------------
	.section	.nv.constant0._ZN2at6native29vectorized_elementwise_kernelILi8ENS0_13BinaryFunctorIN3c104HalfES4_S4_ZZZNS0_15binary_internal21div_trunc_kernel_cudaERNS_18TensorIteratorBaseEENKUlvE1_clEvENKUlvE1_clEvEUlS4_S4_E_EESt5arrayIPcLm3EEEEviT0_T1_,"a",@progbits
	.sectionflags	@""
	.align	4
.nv.constant0._ZN2at6native29vectorized_elementwise_kernelILi8ENS0_13BinaryFunctorIN3c104HalfES4_S4_ZZZNS0_15binary_internal21div_trunc_kernel_cudaERNS_18TensorIteratorBaseEENKUlvE1_clEvENKUlvE1_clEvEUlS4_S4_E_EESt5arrayIPcLm3EEEEviT0_T1_:
	.zero		560


//--------------------- .nv.constant0._ZN2at6native18elementwise_kernelILi128ELi4EZNS0_15gpu_kernel_implINS0_13BUnaryFunctorIN3c104HalfES5_S5_ZZZNS0_15binary_internal21div_trunc_kernel_cudaERNS_18TensorIteratorBaseEENKUlvE1_clEvENKUlvE1_clEvEUlS5_S5_E_EEEEvS8_RKT_EUliE_EEviT1_ --------------------------
	.section	.nv.constant0._ZN2at6native18elementwise_kernelILi128ELi4EZNS0_15gpu_kernel_implINS0_13BUnaryFunctorIN3c104HalfES5_S5_ZZZNS0_15binary_internal21div_trunc_kernel_cudaERNS_18TensorIteratorBaseEENKUlvE1_clEvENKUlvE1_clEvEUlS5_S5_E_EEEEvS8_RKT_EUliE_EEviT1_,"a",@progbits
	.sectionflags	@""
	.align	4
.nv.constant0._ZN2at6native18elementwise_kernelILi128ELi4EZNS0_15gpu_kernel_implINS0_13BUnaryFunctorIN3c104HalfES5_S5_ZZZNS0_15binary_internal21div_trunc_kernel_cudaERNS_18TensorIteratorBaseEENKUlvE1_clEvENKUlvE1_clEvEUlS5_S5_E_EEEEvS8_RKT_EUliE_EEviT1_:
	.zero		1072


//--------------------- .nv.constant0._ZN2at6native27unrolled_elementwise_kernelINS0_13BUnaryFunctorIN3c104HalfES4_S4_ZZZNS0_15binary_internal21div_trunc_kernel_cudaERNS_18TensorIteratorBaseEENKUlvE1_clEvENKUlvE1_clEvEUlS4_S4_E_EESt5arrayIPcLm2EELi4E23TrivialOffsetCalculatorILi1EjESG_NS0_6memory12LoadWithCastILi1EEENSH_13StoreWithCastILi1EEEEEviT_T0_T2_T3_T4_T5_ --------------------------
	.section	.nv.constant0._ZN2at6native27unrolled_elementwise_kernelINS0_13BUnaryFunctorIN3c104HalfES4_S4_ZZZNS0_15binary_internal21div_trunc_kernel_cudaERNS_18TensorIteratorBaseEENKUlvE1_clEvENKUlvE1_clEvEUlS4_S4_E_EESt5arrayIPcLm2EELi4E23TrivialOffsetCalculatorILi1EjESG_NS0_6memory12LoadWithCastILi1EEENSH_13StoreWithCastILi1EEEEEviT_T0_T2_T3_T4_T5_,"a",@progbits
	.sectionflags	@""
	.align	4
.nv.constant0._ZN2at6native27unrolled_elementwise_kernelINS0_13BUnaryFunctorIN3c104HalfES4_S4_ZZZNS0_15binary_internal21div_trunc_kernel_cudaERNS_18TensorIteratorBaseEENKUlvE1_clEvENKUlvE1_clEvEUlS4_S4_E_EESt5arrayIPcLm2EELi4E23TrivialOffsetCalculatorILi1EjESG_NS0_6memory12LoadWithCastILi1EEENSH_13StoreWithCastILi1EEEEEviT_T0_T2_T3_T4_T5_:
	.zero		572


//--------------------- .nv.constant0._ZN2at6native18elementwise_kernelILi128ELi4EZNS0_22gpu_kernel_impl_nocastINS0_13BUnaryFunctorIN3c104HalfES5_S5_ZZZNS0_15binary_internal21div_trunc_kernel_cudaERNS_18TensorIteratorBaseEENKUlvE1_clEvENKUlvE1_clEvEUlS5_S5_E_EEEEvS8_RKT_EUliE_EEviT1_ --------------------------
	.section	.nv.constant0._ZN2at6native18elementwise_kernelILi128ELi4EZNS0_22gpu_kernel_impl_nocastINS0_13BUnaryFunctorIN3c104HalfES5_S5_ZZZNS0_15binary_internal21div_trunc_kernel_cudaERNS_18TensorIteratorBaseEENKUlvE1_clEvENKUlvE1_clEvEUlS5_S5_E_EEEEvS8_RKT_EUliE_EEviT1_,"a",@progbits
	.sectionflags	@""
	.align	4
.nv.constant0._ZN2at6native18elementwise_kernelILi128ELi4EZNS0_22gpu_kernel_impl_nocastINS0_13BUnaryFunctorIN3c104HalfES5_S5_ZZZNS0_15binary_internal21div_trunc_kernel_cudaERNS_18TensorIteratorBaseEENKUlvE1_clEvENKUlvE1_clEvEUlS5_S5_E_EEEEvS8_RKT_EUliE_EEviT1_:
	.zero		1072


//--------------------- .nv.constant0._ZN2at6native27unrolled_elementwise_kernelINS0_13BUnaryFunctorIN3c104HalfES4_S4_ZZZNS0_15binary_internal21div_trunc_kernel_cudaERNS_18TensorIteratorBaseEENKUlvE1_clEvENKUlvE1_clEvEUlS4_S4_E_EESt5arrayIPcLm2EELi4E23TrivialOffsetCalculatorILi1EjESG_NS0_6memory15LoadWithoutCastENSH_16StoreWithoutCastEEEviT_T0_T2_T3_T4_T5_ --------------------------
	.section	.nv.constant0._ZN2at6native27unrolled_elementwise_kernelINS0_13BUnaryFunctorIN3c104HalfES4_S4_ZZZNS0_15binary_internal21div_trunc_kernel_cudaERNS_18TensorIteratorBaseEENKUlvE1_clEvENKUlvE1_clEvEUlS4_S4_E_EESt5arrayIPcLm2EELi4E23TrivialOffsetCalculatorILi1EjESG_NS0_6memory15LoadWithoutCastENSH_16StoreWithoutCastEEEviT_T0_T2_T3_T4_T5_,"a",@progbits
	.sectionflags	@""
	.align	4
.nv.constant0._ZN2at6native27unrolled_elementwise_kernelINS0_13BUnaryFunctorIN3c104HalfES4_S4_ZZZNS0_15binary_internal21div_trunc_kernel_cudaERNS_18TensorIteratorBaseEENKUlvE1_clEvENKUlvE1_clEvEUlS4_S4_E_EESt5arrayIPcLm2EELi4E23TrivialOffsetCalculatorILi1EjESG_NS0_6memory15LoadWithoutCastENSH_16StoreWithoutCastEEEviT_T0_T2_T3_T4_T5_:
	.zero		556


//--------------------- .nv.constant0._ZN2at6native29vectorized_elementwise_kernelILi2ENS0_13BUnaryFunctorIN3c104HalfES4_S4_ZZZNS0_15binary_internal21div_trunc_kernel_cudaERNS_18TensorIteratorBaseEENKUlvE1_clEvENKUlvE1_clEvEUlS4_S4_E_EESt5arrayIPcLm2EEEEviT0_T1_ --------------------------
	.section	.nv.constant0._ZN2at6native29vectorized_elementwise_kernelILi2ENS0_13BUnaryFunctorIN3c104HalfES4_S4_ZZZNS0_15binary_internal21div_trunc_kernel_cudaERNS_18TensorIteratorBaseEENKUlvE1_clEvENKUlvE1_clEvEUlS4_S4_E_EESt5arrayIPcLm2EEEEviT0_T1_,"a",@progbits
	.sectionflags	@""
	.align	4
.nv.constant0._ZN2at6native29vectorized_elementwise_kernelILi2ENS0_13BUnaryFunctorIN3c104HalfES4_S4_ZZZNS0_15binary_internal21div_trunc_kernel_cudaERNS_18TensorIteratorBaseEENKUlvE1_clEvENKUlvE1_clEvEUlS4_S4_E_EESt5arrayIPcLm2EEEEviT0_T1_:
	.zero		552


//--------------------- .nv.constant0._ZN2at6native29vectorized_elementwise_kernelILi4ENS0_13BUnaryFunctorIN3c104HalfES4_S4_ZZZNS0_15binary_internal21div_trunc_kernel_cudaERNS_18TensorIteratorBaseEENKUlvE1_clEvENKUlvE1_clEvEUlS4_S4_E_EESt5arrayIPcLm2EEEEviT0_T1_ --------------------------
	.section	.nv.constant0._ZN2at6native29vectorized_elementwise_kernelILi4ENS0_13BUnaryFunctorIN3c104HalfES4_S4_ZZZNS0_15binary_internal21div_trunc_kernel_cudaERNS_18TensorIteratorBaseEENKUlvE1_clEvENKUlvE1_clEvEUlS4_S4_E_EESt5arrayIPcLm2EEEEviT0_T1_,"a",@progbits
	.sectionflags	@""
	.align	4
.nv.constant0._ZN2at6native29vectorized_elementwise_kernelILi4ENS0_13BUnaryFunctorIN3c104HalfES4_S4_ZZZNS0_15binary_internal21div_trunc_kernel_cudaERNS_18TensorIteratorBaseEENKUlvE1_clEvENKUlvE1_clEvEUlS4_S4_E_EESt5arrayIPcLm2EEEEviT0_T1_:
	.zero		552


//--------------------- .nv.constant0._ZN2at6native29vectorized_elementwise_kernelILi8ENS0_13BUnaryFunctorIN3c104HalfES4_S4_ZZZNS0_15binary_internal21div_trunc_kernel_cudaERNS_18TensorIteratorBaseEENKUlvE1_clEvENKUlvE1_clEvEUlS4_S4_E_EESt5arrayIPcLm2EEEEviT0_T1_ --------------------------
	.section	.nv.constant0._ZN2at6native29vectorized_elementwise_kernelILi8ENS0_13BUnaryFunctorIN3c104HalfES4_S4_ZZZNS0_15binary_internal21div_trunc_kernel_cudaERNS_18TensorIteratorBaseEENKUlvE1_clEvENKUlvE1_clEvEUlS4_S4_E_EESt5arrayIPcLm2EEEEviT0_T1_,"a",@progbits
	.sectionflags	@""
	.align	4
.nv.constant0._ZN2at6native29vectorized_elementwise_kernelILi8ENS0_13BUnaryFunctorIN3c104HalfES4_S4_ZZZNS0_15binary_internal21div_trunc_kernel_cudaERNS_18TensorIteratorBaseEENKUlvE1_clEvENKUlvE1_clEvEUlS4_S4_E_EESt5arrayIPcLm2EEEEviT0_T1_:
	.zero		552


//--------------------- .nv.constant0._ZN2at6native18elementwise_kernelILi128ELi4EZNS0_15gpu_kernel_implINS0_13AUnaryFunctorIN3c104HalfES5_S5_ZZZNS0_15binary_internal21div_trunc_kernel_cudaERNS_18TensorIteratorBaseEENKUlvE1_clEvENKUlvE1_clEvEUlS5_S5_E_EEEEvS8_RKT_EUliE_EEviT1_ --------------------------
	.section	.nv.constant0._ZN2at6native18elementwise_kernelILi128ELi4EZNS0_15gpu_kernel_implINS0_13AUnaryFunctorIN3c104HalfES5_S5_ZZZNS0_15binary_internal21div_trunc_kernel_cudaERNS_18TensorIteratorBaseEENKUlvE1_clEvENKUlvE1_clEvEUlS5_S5_E_EEEEvS8_RKT_EUliE_EEviT1_,"a",@progbits
	.sectionflags	@""
	.align	4
.nv.constant0._ZN2at6native18elementwise_kernelILi128ELi4EZNS0_15gpu_kernel_implINS0_13AUnaryFunctorIN3c104HalfES5_S5_ZZZNS0_15binary_internal21div_trunc_kernel_cudaERNS_18TensorIteratorBaseEENKUlvE1_clEvENKUlvE1_clEvEUlS5_S5_E_EEEEvS8_RKT_EUliE_EEviT1_:
	.zero		1072


//--------------------- .nv.constant0._ZN2at6native27unrolled_elementwise_kernelINS0_13AUnaryFunctorIN3c104HalfES4_S4_ZZZNS0_15binary_internal21div_trunc_kernel_cudaERNS_18TensorIteratorBaseEENKUlvE1_clEvENKUlvE1_clEvEUlS4_S4_E_EESt5arrayIPcLm2EELi4E23TrivialOffsetCalculatorILi1EjESG_NS0_6memory12LoadWithCastILi1EEENSH_13StoreWithCastILi1EEEEEviT_T0_T2_T3_T4_T5_ --------------------------
	.section	.nv.constant0._ZN2at6native27unrolled_elementwise_kernelINS0_13AUnaryFunctorIN3c104HalfES4_S4_ZZZNS0_15binary_internal21div_trunc_kernel_cudaERNS_18TensorIteratorBaseEENKUlvE1_clEvENKUlvE1_clEvEUlS4_S4_E_EESt5arrayIPcLm2EELi4E23TrivialOffsetCalculatorILi1EjESG_NS0_6memory12LoadWithCastILi1EEENSH_13StoreWithCastILi1EEEEEviT_T0_T2_T3_T4_T5_,"a",@progbits
	.sectionflags	@""
	.align	4
.nv.constant0._ZN2at6native27unrolled_elementwise_kernelINS0_13AUnaryFunctorIN3c104HalfES4_S4_ZZZNS0_15binary_internal21div_trunc_kernel_cudaERNS_18TensorIteratorBaseEENKUlvE1_clEvENKUlvE1_clEvEUlS4_S4_E_EESt5arrayIPcLm2EELi4E23TrivialOffsetCalculatorILi1EjESG_NS0_6memory12LoadWithCastILi1EEENSH_13StoreWithCastILi1EEEEEviT_T0_T2_T3_T4_T5_:
	.zero		572


//--------------------- .nv.constant0._ZN2at6native18elementwise_kernelILi128ELi4EZNS0_22gpu_kernel_impl_nocastINS0_13AUnaryFunctorIN3c104HalfES5_S5_ZZZNS0_15binary_internal21div_trunc_kernel_cudaERNS_18TensorIteratorBaseEENKUlvE1_clEvENKUlvE1_clEvEUlS5_S5_E_EEEEvS8_RKT_EUliE_EEviT1_ --------------------------
	.section	.nv.constant0._ZN2at6native18elementwise_kernelILi128ELi4EZNS0_22gpu_kernel_impl_nocastINS0_13AUnaryFunctorIN3c104HalfES5_S5_ZZZNS0_15binary_internal21div_trunc_kernel_cudaERNS_18TensorIteratorBaseEENKUlvE1_clEvENKUlvE1_clEvEUlS5_S5_E_EEEEvS8_RKT_EUliE_EEviT1_,"a",@progbits
	.sectionflags	@""
	.align	4
.nv.constant0._ZN2at6native18elementwise_kernelILi128ELi4EZNS0_22gpu_kernel_impl_nocastINS0_13AUnaryFunctorIN3c104HalfES5_S5_ZZZNS0_15binary_internal21div_trunc_kernel_cudaERNS_18TensorIteratorBaseEENKUlvE1_clEvENKUlvE1_clEvEUlS5_S5_E_EEEEvS8_RKT_EUliE_EEviT1_:
	.zero		1072


//--------------------- .nv.constant0._ZN2at6native27unrolled_elementwise_kernelINS0_13AUnaryFunctorIN3c104HalfES4_S4_ZZZNS0_15binary_internal21div_trunc_kernel_cudaERNS_18TensorIteratorBaseEENKUlvE1_clEvENKUlvE1_clEvEUlS4_S4_E_EESt5arrayIPcLm2EELi4E23TrivialOffsetCalculatorILi1EjESG_NS0_6memory15LoadWithoutCastENSH_16StoreWithoutCastEEEviT_T0_T2_T3_T4_T5_ --------------------------
	.section	.nv.constant0._ZN2at6native27unrolled_elementwise_kernelINS0_13AUnaryFunctorIN3c104HalfES4_S4_ZZZNS0_15binary_internal21div_trunc_kernel_cudaERNS_18TensorIteratorBaseEENKUlvE1_clEvENKUlvE1_clEvEUlS4_S4_E_EESt5arrayIPcLm2EELi4E23TrivialOffsetCalculatorILi1EjESG_NS0_6memory15LoadWithoutCastENSH_16StoreWithoutCastEEEviT_T0_T2_T3_T4_T5_,"a",@progbits
	.sectionflags	@""
	.align	4
.nv.constant0._ZN2at6native27unrolled_elementwise_kernelINS0_13AUnaryFunctorIN3c104HalfES4_S4_ZZZNS0_15binary_internal21div_trunc_kernel_cudaERNS_18TensorIteratorBaseEENKUlvE1_clEvENKUlvE1_clEvEUlS4_S4_E_EESt5arrayIPcLm2EELi4E23TrivialOffsetCalculatorILi1EjESG_NS0_6memory15LoadWithoutCastENSH_16StoreWithoutCastEEEviT_T0_T2_T3_T4_T5_:
	.zero		556


//--------------------- .nv.constant0._ZN2at6native29vectorized_elementwise_kernelILi2ENS0_13AUnaryFunctorIN3c104HalfES4_S4_ZZZNS0_15binary_internal21div_trunc_kernel_cudaERNS_18TensorIteratorBaseEENKUlvE1_clEvENKUlvE1_clEvEUlS4_S4_E_EESt5arrayIPcLm2EEEEviT0_T1_ --------------------------
	.section	.nv.constant0._ZN2at6native29vectorized_elementwise_kernelILi2ENS0_13AUnaryFunctorIN3c104HalfES4_S4_ZZZNS0_15binary_internal21div_trunc_kernel_cudaERNS_18TensorIteratorBaseEENKUlvE1_clEvENKUlvE1_clEvEUlS4_S4_E_EESt5arrayIPcLm2EEEEviT0_T1_,"a",@progbits
	.sectionflags	@""
	.align	4
.nv.constant0._ZN2at6native29vectorized_elementwise_kernelILi2ENS0_13AUnaryFunctorIN3c104HalfES4_S4_ZZZNS0_15binary_internal21div_trunc_kernel_cudaERNS_18TensorIteratorBaseEENKUlvE1_clEvENKUlvE1_clEvEUlS4_S4_E_EESt5arrayIPcLm2EEEEviT0_T1_:
	.zero		552


//--------------------- .nv.constant0._ZN2at6native29vectorized_elementwise_kernelILi4ENS0_13AUnaryFunctorIN3c104HalfES4_S4_ZZZNS0_15binary_internal21div_trunc_kernel_cudaERNS_18TensorIteratorBaseEENKUlvE1_clEvENKUlvE1_clEvEUlS4_S4_E_EESt5arrayIPcLm2EEEEviT0_T1_ --------------------------
	.section	.nv.constant0._ZN2at6native29vectorized_elementwise_kernelILi4ENS0_13AUnaryFunctorIN3c104HalfES4_S4_ZZZNS0_15binary_internal21div_trunc_kernel_cudaERNS_18TensorIteratorBaseEENKUlvE1_clEvENKUlvE1_clEvEUlS4_S4_E_EESt5arrayIPcLm2EEEEviT0_T1_,"a",@progbits
	.sectionflags	@""
	.align	4
.nv.constant0._ZN2at6native29vectorized_elementwise_kernelILi4ENS0_13AUnaryFunctorIN3c104HalfES4_S4_ZZZNS0_15binary_internal21div_trunc_kernel_cudaERNS_18TensorIteratorBaseEENKUlvE1_clEvENKUlvE1_clEvEUlS4_S4_E_EESt5arrayIPcLm2EEEEviT0_T1_:
	.zero		552


//--------------------- .nv.constant0._ZN2at6native29vectorized_elementwise_kernelILi8ENS0_13AUnaryFunctorIN3c104HalfES4_S4_ZZZNS0_15binary_internal21div_trunc_kernel_cudaERNS_18TensorIteratorBaseEENKUlvE1_clEvENKUlvE1_clEvEUlS4_S4_E_EESt5arrayIPcLm2EEEEviT0_T1_ --------------------------
	.section	.nv.constant0._ZN2at6native29vectorized_elementwise_kernelILi8ENS0_13AUnaryFunctorIN3c104HalfES4_S4_ZZZNS0_15binary_internal21div_trunc_kernel_cudaERNS_18TensorIteratorBaseEENKUlvE1_clEvENKUlvE1_clEvEUlS4_S4_E_EESt5arrayIPcLm2EEEEviT0_T1_,"a",@progbits
	.sectionflags	@""
	.align	4
.nv.constant0._ZN2at6native29vectorized_elementwise_kernelILi8ENS0_13AUnaryFunctorIN3c104HalfES4_S4_ZZZNS0_15binary_internal21div_trunc_kernel_cudaERNS_18TensorIteratorBaseEENKUlvE1_clEvENKUlvE1_clEvEUlS4_S4_E_EESt5arrayIPcLm2EEEEviT0_T1_:
	.zero		552


//--------------------- .nv.constant0._ZN2at6native18elementwise_kernelILi128ELi4EZNS0_15gpu_kernel_implINS0_13BinaryFunctorIfffZZZNS0_15binary_internal21div_trunc_kernel_cudaERNS_18TensorIteratorBaseEENKUlvE1_clEvENKUlvE0_clEvEUlffE_EEEEvS6_RKT_EUliE_EEviT1_ --------------------------
	.section	.nv.constant0._ZN2at6native18elementwise_kernelILi128ELi4EZNS0_15gpu_kernel_implINS0_13BinaryFunctorIfffZZZNS0_15binary_internal21div_trunc_kernel_cudaERNS_18TensorIteratorBaseEENKUlvE1_clEvENKUlvE0_clEvEUlffE_EEEEvS6_RKT_EUliE_EEviT1_,"a",@progbits
	.sectionflags	@""
	.align	4
.nv.constant0._ZN2at6native18elementwise_kernelILi128ELi4EZNS0_15gpu_kernel_implINS0_13BinaryFunctorIfffZZZNS0_15binary_internal21div_trunc_kernel_cudaERNS_18TensorIteratorBaseEENKUlvE1_clEvENKUlvE0_clEvEUlffE_EEEEvS6_RKT_EUliE_EEviT1_:
	.zero		1184


//--------------------- .nv.constant0._ZN2at6native27unrolled_elementwise_kernelINS0_13BinaryFunctorIfffZZZNS0_15binary_internal21div_trunc_kernel_cudaERNS_18TensorIteratorBaseEENKUlvE1_clEvENKUlvE0_clEvEUlffE_EESt5arrayIPcLm3EELi4E23TrivialOffsetCalculatorILi2EjESD_ILi1EjENS0_6memory12LoadWithCastILi2EEENSG_13StoreWithCastILi1EEEEEviT_T0_T2_T3_T4_T5_ --------------------------
	.section	.nv.constant0._ZN2at6native27unrolled_elementwise_kernelINS0_13BinaryFunctorIfffZZZNS0_15binary_internal21div_trunc_kernel_cudaERNS_18TensorIteratorBaseEENKUlvE1_clEvENKUlvE0_clEvEUlffE_EESt5arrayIPcLm3EELi4E23TrivialOffsetCalculatorILi2EjESD_ILi1EjENS0_6memory12LoadWithCastILi2EEENSG_13StoreWithCastILi1EEEEEviT_T0_T2_T3_T4_T5_,"a",@progbits
	.sectionflags	@""
	.align	4
.nv.constant0._ZN2at6native27unrolled_elementwise_kernelINS0_13BinaryFunctorIfffZZZNS0_15binary_internal21div_trunc_kernel_cudaERNS_18TensorIteratorBaseEENKUlvE1_clEvENKUlvE0_clEvEUlffE_EESt5arrayIPcLm3EELi4E23TrivialOffsetCalculatorILi2EjESD_ILi1EjENS0_6memory12LoadWithCastILi2EEENSG_13StoreWithCastILi1EEEEEviT_T0_T2_T3_T4_T5_:
	.zero		584


//--------------------- .nv.constant0._ZN2at6native18elementwise_kernelILi128ELi2EZNS0_22gpu_kernel_impl_nocastINS0_13BinaryFunctorIfffZZZNS0_15binary_internal21div_trunc_kernel_cudaERNS_18TensorIteratorBaseEENKUlvE1_clEvENKUlvE0_clEvEUlffE_EEEEvS6_RKT_EUliE_EEviT1_ --------------------------
	.section	.nv.constant0._ZN2at6native18elementwise_kernelILi128ELi2EZNS0_22gpu_kernel_impl_nocastINS0_13BinaryFunctorIfffZZZNS0_15binary_internal21div_trunc_kernel_cudaERNS_18TensorIteratorBaseEENKUlvE1_clEvENKUlvE0_clEvEUlffE_EEEEvS6_RKT_EUliE_EEviT1_,"a",@progbits
	.sectionflags	@""
	.align	4
.nv.constant0._ZN2at6native18elementwise_kernelILi128ELi2EZNS0_22gpu_kernel_impl_nocastINS0_13BinaryFunctorIfffZZZNS0_15binary_internal21div_trunc_kernel_cudaERNS_18TensorIteratorBaseEENKUlvE1_clEvENKUlvE0_clEvEUlffE_EEEEvS6_RKT_EUliE_EEviT1_:
	.zero		1184


//--------------------- .nv.constant0._ZN2at6native27unrolled_elementwise_kernelINS0_13BinaryFunctorIfffZZZNS0_15binary_internal21div_trunc_kernel_cudaERNS_18TensorIteratorBaseEENKUlvE1_clEvENKUlvE0_clEvEUlffE_EESt5arrayIPcLm3EELi4E23TrivialOffsetCalculatorILi2EjESD_ILi1EjENS0_6memory15LoadWithoutCastENSG_16StoreWithoutCastEEEviT_T0_T2_T3_T4_T5_ --------------------------
	.section	.nv.constant0._ZN2at6native27unrolled_elementwise_kernelINS0_13BinaryFunctorIfffZZZNS0_15binary_internal21div_trunc_kernel_cudaERNS_18TensorIteratorBaseEENKUlvE1_clEvENKUlvE0_clEvEUlffE_EESt5arrayIPcLm3EELi4E23TrivialOffsetCalculatorILi2EjESD_ILi1EjENS0_6memory15LoadWithoutCastENSG_16StoreWithoutCastEEEviT_T0_T2_T3_T4_T5_,"a",@progbits
	.sectionflags	@""
	.align	4
.nv.constant0._ZN2at6native27unrolled_elementwise_kernelINS0_13BinaryFunctorIfffZZZNS0_15binary_internal21div_trunc_kernel_cudaERNS_18TensorIteratorBaseEENKUlvE1_clEvENKUlvE0_clEvEUlffE_EESt5arrayIPcLm3EELi4E23TrivialOffsetCalculatorILi2EjESD_ILi1EjENS0_6memory15LoadWithoutCastENSG_16StoreWithoutCastEEEviT_T0_T2_T3_T4_T5_:
	.zero		564


//--------------------- .nv.constant0._ZN2at6native29vectorized_elementwise_kernelILi2ENS0_13BinaryFunctorIfffZZZNS0_15binary_internal21div_trunc_kernel_cudaERNS_18TensorIteratorBaseEENKUlvE1_clEvENKUlvE0_clEvEUlffE_EESt5arrayIPcLm3EEEEviT0_T1_ --------------------------
	.section	.nv.constant0._ZN2at6native29vectorized_elementwise_kernelILi2ENS0_13BinaryFunctorIfffZZZNS0_15binary_internal21div_trunc_kernel_cudaERNS_18TensorIteratorBaseEENKUlvE1_clEvENKUlvE0_clEvEUlffE_EESt5arrayIPcLm3EEEEviT0_T1_,"a",@progbits
	.sectionflags	@""
	.align	4
.nv.constant0._ZN2at6native29vectorized_elementwise_kernelILi2ENS0_13BinaryFunctorIfffZZZNS0_15binary_internal21div_trunc_kernel_cudaERNS_18TensorIteratorBaseEENKUlvE1_clEvENKUlvE0_clEvEUlffE_EESt5arrayIPcLm3EEEEviT0_T1_:
	.zero		560


//--------------------- .nv.constant0._ZN2at6native29vectorized_elementwise_kernelILi4ENS0_13BinaryFunctorIfffZZZNS0_15binary_internal21div_trunc_kernel_cudaERNS_18TensorIteratorBaseEENKUlvE1_clEvENKUlvE0_clEvEUlffE_EESt5arrayIPcLm3EEEEviT0_T1_ --------------------------
	.section	.nv.constant0._ZN2at6native29vectorized_elementwise_kernelILi4ENS0_13BinaryFunctorIfffZZZNS0_15binary_internal21div_trunc_kernel_cudaERNS_18TensorIteratorBaseEENKUlvE1_clEvENKUlvE0_clEvEUlffE_EESt5arrayIPcLm3EEEEviT0_T1_,"a",@progbits
	.sectionflags	@""
	.align	4
.nv.constant0._ZN2at6native29vectorized_elementwise_kernelILi4ENS0_13BinaryFunctorIfffZZZNS0_15binary_internal21div_trunc_kernel_cudaERNS_18TensorIteratorBaseEENKUlvE1_clEvENKUlvE0_clEvEUlffE_EESt5arrayIPcLm3EEEEviT0_T1_:
	.zero		560


//--------------------- .nv.constant0._ZN2at6native29vectorized_elementwise_kernelILi8ENS0_13BinaryFunctorIfffZZZNS0_15binary_internal21div_trunc_kernel_cudaERNS_18TensorIteratorBaseEENKUlvE1_clEvENKUlvE0_clEvEUlffE_EESt5arrayIPcLm3EEEEviT0_T1_ --------------------------
	.section	.nv.constant0._ZN2at6native29vectorized_elementwise_kernelILi8ENS0_13BinaryFunctorIfffZZZNS0_15binary_internal21div_trunc_kernel_cudaERNS_18TensorIteratorBaseEENKUlvE1_clEvENKUlvE0_clEvEUlffE_EESt5arrayIPcLm3EEEEviT0_T1_,"a",@progbits
	.sectionflags	@""
	.align	4
.nv.constant0._ZN2at6native29vectorized_elementwise_kernelILi8ENS0_13BinaryFunctorIfffZZZNS0_15binary_internal21div_trunc_kernel_cudaERNS_18TensorIteratorBaseEENKUlvE1_clEvENKUlvE0_clEvEUlffE_EESt5arrayIPcLm3EEEEviT0_T1_:
	.zero		560


//--------------------- .nv.constant0._ZN2at6native18elementwise_kernelILi128ELi4EZNS0_15gpu_kernel_implINS0_13BUnaryFunctorIfffZZZNS0_15binary_internal21div_trunc_kernel_cudaERNS_18TensorIteratorBaseEENKUlvE1_clEvENKUlvE0_clEvEUlffE_EEEEvS6_RKT_EUliE_EEviT1_ --------------------------
	.section	.nv.constant0._ZN2at6native18elementwise_kernelILi128ELi4EZNS0_15gpu_kernel_implINS0_13BUnaryFunctorIfffZZZNS0_15binary_internal21div_trunc_kernel_cudaERNS_18TensorIteratorBaseEENKUlvE1_clEvENKUlvE0_clEvEUlffE_EEEEvS6_RKT_EUliE_EEviT1_,"a",@progbits
	.sectionflags	@""
	.align	4
.nv.constant0._ZN2at6native18elementwise_kernelILi128ELi4EZNS0_15gpu_kernel_implINS0_13BUnaryFunctorIfffZZZNS0_15binary_internal21div_trunc_kernel_cudaERNS_18TensorIteratorBaseEENKUlvE1_clEvENKUlvE0_clEvEUlffE_EEEEvS6_RKT_EUliE_EEviT1_:
	.zero		1080


//--------------------- .nv.constant0._ZN2at6native27unrolled_elementwise_kernelINS0_13BUnaryFunctorIfffZZZNS0_15binary_internal21div_trunc_kernel_cudaERNS_18TensorIteratorBaseEENKUlvE1_clEvENKUlvE0_clEvEUlffE_EESt5arrayIPcLm2EELi4E23TrivialOffsetCalculatorILi1EjESE_NS0_6memory12LoadWithCastILi1EEENSF_13StoreWithCastILi1EEEEEviT_T0_T2_T3_T4_T5_ --------------------------
	.section	.nv.constant0._ZN2at6native27unrolled_elementwise_kernelINS0_13BUnaryFunctorIfffZZZNS0_15binary_internal21div_trunc_kernel_cudaERNS_18TensorIteratorBaseEENKUlvE1_clEvENKUlvE0_clEvEUlffE_EESt5arrayIPcLm2EELi4E23TrivialOffsetCalculatorILi1EjESE_NS0_6memory12LoadWithCastILi1EEENSF_13StoreWithCastILi1EEEEEviT_T0_T2_T3_T4_T5_,"a",@progbits
	.sectionflags	@""
	.align	4
.nv.constant0._ZN2at6native27unrolled_elementwise_kernelINS0_13BUnaryFunctorIfffZZZNS0_15binary_internal21div_trunc_kernel_cudaERNS_18TensorIteratorBaseEENKUlvE1_clEvENKUlvE0_clEvEUlffE_EESt5arrayIPcLm2EELi4E23TrivialOffsetCalculatorILi1EjESE_NS0_6memory12LoadWithCastILi1EEENSF_13StoreWithCastILi1EEEEEviT_T0_T2_T3_T4_T5_:
	.zero		580


//--------------------- .nv.constant0._ZN2at6native18elementwise_kernelILi128ELi2EZNS0_22gpu_kernel_impl_nocastINS0_13BUnaryFunctorIfffZZZNS0_15binary_internal21div_trunc_kernel_cudaERNS_18TensorIteratorBaseEENKUlvE1_clEvENKUlvE0_clEvEUlffE_EEEEvS6_RKT_EUliE_EEviT1_ --------------------------
	.section	.nv.constant0._ZN2at6native18elementwise_kernelILi128ELi2EZNS0_22gpu_kernel_impl_nocastINS0_13BUnaryFunctorIfffZZZNS0_15binary_internal21div_trunc_kernel_cudaERNS_18TensorIteratorBaseEENKUlvE1_clEvENKUlvE0_clEvEUlffE_EEEEvS6_RKT_EUliE_EEviT1_,"a",@progbits
	.sectionflags	@""
	.align	4
.nv.constant0._ZN2at6native18elementwise_kernelILi128ELi2EZNS0_22gpu_kernel_impl_nocastINS0_13BUnaryFunctorIfffZZZNS0_15binary_internal21div_trunc_kernel_cudaERNS_18TensorIteratorBaseEENKUlvE1_clEvENKUlvE0_clEvEUlffE_EEEEvS6_RKT_EUliE_EEviT1_:
	.zero		1072


//--------------------- .nv.constant0._ZN2at6native27unrolled_elementwise_kernelINS0_13BUnaryFunctorIfffZZZNS0_15binary_internal21div_trunc_kernel_cudaERNS_18TensorIteratorBaseEENKUlvE1_clEvENKUlvE0_clEvEUlffE_EESt5arrayIPcLm2EELi4E23TrivialOffsetCalculatorILi1EjESE_NS0_6memory15LoadWithoutCastENSF_16StoreWithoutCastEEEviT_T0_T2_T3_T4_T5_ --------------------------
	.section	.nv.constant0._ZN2at6native27unrolled_elementwise_kernelINS0_13BUnaryFunctorIfffZZZNS0_15binary_internal21div_trunc_kernel_cudaERNS_18TensorIteratorBaseEENKUlvE1_clEvENKUlvE0_clEvEUlffE_EESt5arrayIPcLm2EELi4E23TrivialOffsetCalculatorILi1EjESE_NS0_6memory15LoadWithoutCastENSF_16StoreWithoutCastEEEviT_T0_T2_T3_T4_T5_,"a",@progbits
	.sectionflags	@""
	.align	4
.nv.constant0._ZN2at6native27unrolled_elementwise_kernelINS0_13BUnaryFunctorIfffZZZNS0_15binary_internal21div_trunc_kernel_cudaERNS_18TensorIteratorBaseEENKUlvE1_clEvENKUlvE0_clEvEUlffE_EESt5arrayIPcLm2EELi4E23TrivialOffsetCalculatorILi1EjESE_NS0_6memory15LoadWithoutCastENSF_16StoreWithoutCastEEEviT_T0_T2_T3_T4_T5_:
	.zero		564


//--------------------- .nv.constant0._ZN2at6native29vectorized_elementwise_kernelILi2ENS0_13BUnaryFunctorIfffZZZNS0_15binary_internal21div_trunc_kernel_cudaERNS_18TensorIteratorBaseEENKUlvE1_clEvENKUlvE0_clEvEUlffE_EESt5arrayIPcLm2EEEEviT0_T1_ --------------------------
	.section	.nv.constant0._ZN2at6native29vectorized_elementwise_kernelILi2ENS0_13BUnaryFunctorIfffZZZNS0_15binary_internal21div_trunc_kernel_cudaERNS_18TensorIteratorBaseEENKUlvE1_clEvENKUlvE0_clEvEUlffE_EESt5arrayIPcLm2EEEEviT0_T1_,"a",@progbits
	.sectionflags	@""
	.align	4
.nv.constant0._ZN2at6native29vectorized_elementwise_kernelILi2ENS0_13BUnaryFunctorIfffZZZNS0_15binary_internal21div_trunc_kernel_cudaERNS_18TensorIteratorBaseEENKUlvE1_clEvENKUlvE0_clEvEUlffE_EESt5arrayIPcLm2EEEEviT0_T1_:
	.zero		560


//--------------------- .nv.constant0._ZN2at6native29vectorized_elementwise_kernelILi4ENS0_13BUnaryFunctorIfffZZZNS0_15binary_internal21div_trunc_kernel_cudaERNS_18TensorIteratorBaseEENKUlvE1_clEvENKUlvE0_clEvEUlffE_EESt5arrayIPcLm2EEEEviT0_T1_ --------------------------
	.section	.nv.constant0._ZN2at6native29vectorized_elementwise_kernelILi4ENS0_13BUnaryFunctorIfffZZZNS0_15binary_internal21div_trunc_kernel_cudaERNS_18TensorIteratorBaseEENKUlvE1_clEvENKUlvE0_clEvEUlffE_EESt5arrayIPcLm2EEEEviT0_T1_,"a",@progbits
	.sectionflags	@""
	.align	4
.nv.constant0._ZN2at6native29vectorized_elementwise_kernelILi4ENS0_13BUnaryFunctorIfffZZZNS0_15binary_internal21div_trunc_kernel_cudaERNS_18TensorIteratorBaseEENKUlvE1_clEvENKUlvE0_clEvEUlffE_EESt5arrayIPcLm2EEEEviT0_T1_:
	.zero		560


//--------------------- .nv.constant0._ZN2at6native29vectorized_elementwise_kernelILi8ENS0_13BUnaryFunctorIfffZZZNS0_15binary_internal21div_trunc_kernel_cudaERNS_18TensorIteratorBaseEENKUlvE1_clEvENKUlvE0_clEvEUlffE_EESt5arrayIPcLm2EEEEviT0_T1_ --------------------------
	.section	.nv.constant0._ZN2at6native29vectorized_elementwise_kernelILi8ENS0_13BUnaryFunctorIfffZZZNS0_15binary_internal21div_trunc_kernel_cudaERNS_18TensorIteratorBaseEENKUlvE1_clEvENKUlvE0_clEvEUlffE_EESt5arrayIPcLm2EEEEviT0_T1_,"a",@progbits
	.sectionflags	@""
	.align	4
.nv.constant0._ZN2at6native29vectorized_elementwise_kernelILi8ENS0_13BUnaryFunctorIfffZZZNS0_15binary_internal21div_trunc_kernel_cudaERNS_18TensorIteratorBaseEENKUlvE1_clEvENKUlvE0_clEvEUlffE_EESt5arrayIPcLm2EEEEviT0_T1_:
	.zero		560


//--------------------- .nv.constant0._ZN2at6native18elementwise_kernelILi128ELi4EZNS0_15gpu_kernel_implINS0_13AUnaryFunctorIfffZZZNS0_15binary_internal21div_trunc_kernel_cudaERNS_18TensorIteratorBaseEENKUlvE1_clEvENKUlvE0_clEvEUlffE_EEEEvS6_RKT_EUliE_EEviT1_ --------------------------
	.section	.nv.constant0._ZN2at6native18elementwise_kernelILi128ELi4EZNS0_15gpu_kernel_implINS0_13AUnaryFunctorIfffZZZNS0_15binary_internal21div_trunc_kernel_cudaERNS_18TensorIteratorBaseEENKUlvE1_clEvENKUlvE0_clEvEUlffE_EEEEvS6_RKT_EUliE_EEviT1_,"a",@progbits
	.sectionflags	@""
	.align	4
.nv.constant0._ZN2at6native18elementwise_kernelILi128ELi4EZNS0_15gpu_kernel_implINS0_13AUnaryFunctorIfffZZZNS0_15binary_internal21div_trunc_kernel_cudaERNS_18TensorIteratorBaseEENKUlvE1_clEvENKUlvE0_clEvEUlffE_EEEEvS6_RKT_EUliE_EEviT1_:
	.zero		1080


//--------------------- .nv.constant0._ZN2at6native27unrolled_elementwise_kernelINS0_13AUnaryFunctorIfffZZZNS0_15binary_internal21div_trunc_kernel_cudaERNS_18TensorIteratorBaseEENKUlvE1_clEvENKUlvE0_clEvEUlffE_EESt5arrayIPcLm2EELi4E23TrivialOffsetCalculatorILi1EjESE_NS0_6memory12LoadWithCastILi1EEENSF_13StoreWithCastILi1EEEEEviT_T0_T2_T3_T4_T5_ --------------------------
	.section	.nv.constant0._ZN2at6native27unrolled_elementwise_kernelINS0_13AUnaryFunctorIfffZZZNS0_15binary_internal21div_trunc_kernel_cudaERNS_18TensorIteratorBaseEENKUlvE1_clEvENKUlvE0_clEvEUlffE_EESt5arrayIPcLm2EELi4E23TrivialOffsetCalculatorILi1EjESE_NS0_6memory12LoadWithCastILi1EEENSF_13StoreWithCastILi1EEEEEviT_T0_T2_T3_T4_T5_,"a",@progbits
	.sectionflags	@""
	.align	4
.nv.constant0._ZN2at6native27unrolled_elementwise_kernelINS0_13AUnaryFunctorIfffZZZNS0_15binary_internal21div_trunc_kernel_cudaERNS_18TensorIteratorBaseEENKUlvE1_clEvENKUlvE0_clEvEUlffE_EESt5arrayIPcLm2EELi4E23TrivialOffsetCalculatorILi1EjESE_NS0_6memory12LoadWithCastILi1EEENSF_13StoreWithCastILi1EEEEEviT_T0_T2_T3_T4_T5_:
	.zero		580


//--------------------- .nv.constant0._ZN2at6native18elementwise_kernelILi128ELi2EZNS0_22gpu_kernel_impl_nocastINS0_13AUnaryFunctorIfffZZZNS0_15binary_internal21div_trunc_kernel_cudaERNS_18TensorIteratorBaseEENKUlvE1_clEvENKUlvE0_clEvEUlffE_EEEEvS6_RKT_EUliE_EEviT1_ --------------------------
	.section	.nv.constant0._ZN2at6native18elementwise_kernelILi128ELi2EZNS0_22gpu_kernel_impl_nocastINS0_13AUnaryFunctorIfffZZZNS0_15binary_internal21div_trunc_kernel_cudaERNS_18TensorIteratorBaseEENKUlvE1_clEvENKUlvE0_clEvEUlffE_EEEEvS6_RKT_EUliE_EEviT1_,"a",@progbits
	.sectionflags	@""
	.align	4
.nv.constant0._ZN2at6native18elementwise_kernelILi128ELi2EZNS0_22gpu_kernel_impl_nocastINS0_13AUnaryFunctorIfffZZZNS0_15binary_internal21div_trunc_kernel_cudaERNS_18TensorIteratorBaseEENKUlvE1_clEvENKUlvE0_clEvEUlffE_EEEEvS6_RKT_EUliE_EEviT1_:
	.zero		1072


//--------------------- .nv.constant0._ZN2at6native27unrolled_elementwise_kernelINS0_13AUnaryFunctorIfffZZZNS0_15binary_internal21div_trunc_kernel_cudaERNS_18TensorIteratorBaseEENKUlvE1_clEvENKUlvE0_clEvEUlffE_EESt5arrayIPcLm2EELi4E23TrivialOffsetCalculatorILi1EjESE_NS0_6memory15LoadWithoutCastENSF_16StoreWithoutCastEEEviT_T0_T2_T3_T4_T5_ --------------------------
	.section	.nv.constant0._ZN2at6native27unrolled_elementwise_kernelINS0_13AUnaryFunctorIfffZZZNS0_15binary_internal21div_trunc_kernel_cudaERNS_18TensorIteratorBaseEENKUlvE1_clEvENKUlvE0_clEvEUlffE_EESt5arrayIPcLm2EELi4E23TrivialOffsetCalculatorILi1EjESE_NS0_6memory15LoadWithoutCastENSF_16StoreWithoutCastEEEviT_T0_T2_T3_T4_T5_,"a",@progbits
	.sectionflags	@""
	.align	4
.nv.constant0._ZN2at6native27unrolled_elementwise_kernelINS0_13AUnaryFunctorIfffZZZNS0_15binary_internal21div_trunc_kernel_cudaERNS_18TensorIteratorBaseEENKUlvE1_clEvENKUlvE0_clEvEUlffE_EESt5arrayIPcLm2EELi4E23TrivialOffsetCalculatorILi1EjESE_NS0_6memory15LoadWithoutCastENSF_16StoreWithoutCastEEEviT_T0_T2_T3_T4_T5_:
	.zero		564


//--------------------- .nv.constant0._ZN2at6native29vectorized_elementwise_kernelILi2ENS0_13AUnaryFunctorIfffZZZNS0_15binary_internal21div_trunc_kernel_cudaERNS_18TensorIteratorBaseEENKUlvE1_clEvENKUlvE0_clEvEUlffE_EESt5arrayIPcLm2EEEEviT0_T1_ --------------------------
	.section	.nv.constant0._ZN2at6native29vectorized_elementwise_kernelILi2ENS0_13AUnaryFunctorIfffZZZNS0_15binary_internal21div_trunc_kernel_cudaERNS_18TensorIteratorBaseEENKUlvE1_clEvENKUlvE0_clEvEUlffE_EESt5arrayIPcLm2EEEEviT0_T1_,"a",@progbits
	.sectionflags	@""
	.align	4
.nv.constant0._ZN2at6native29vectorized_elementwise_kernelILi2ENS0_13AUnaryFunctorIfffZZZNS0_15binary_internal21div_trunc_kernel_cudaERNS_18TensorIteratorBaseEENKUlvE1_clEvENKUlvE0_clEvEUlffE_EESt5arrayIPcLm2EEEEviT0_T1_:
	.zero		560


//--------------------- .nv.constant0._ZN2at6native29vectorized_elementwise_kernelILi4ENS0_13AUnaryFunctorIfffZZZNS0_15binary_internal21div_trunc_kernel_cudaERNS_18TensorIteratorBaseEENKUlvE1_clEvENKUlvE0_clEvEUlffE_EESt5arrayIPcLm2EEEEviT0_T1_ --------------------------
	.section	.nv.constant0._ZN2at6native29vectorized_elementwise_kernelILi4ENS0_13AUnaryFunctorIfffZZZNS0_15binary_internal21div_trunc_kernel_cudaERNS_18TensorIteratorBaseEENKUlvE1_clEvENKUlvE0_clEvEUlffE_EESt5arrayIPcLm2EEEEviT0_T1_,"a",@progbits
	.sectionflags	@""
	.align	4
.nv.constant0._ZN2at6native29vectorized_elementwise_kernelILi4ENS0_13AUnaryFunctorIfffZZZNS0_15binary_internal21div_trunc_kernel_cudaERNS_18TensorIteratorBaseEENKUlvE1_clEvENKUlvE0_clEvEUlffE_EESt5arrayIPcLm2EEEEviT0_T1_:
	.zero		560


//--------------------- .nv.constant0._ZN2at6native29vectorized_elementwise_kernelILi8ENS0_13AUnaryFunctorIfffZZZNS0_15binary_internal21div_trunc_kernel_cudaERNS_18TensorIteratorBaseEENKUlvE1_clEvENKUlvE0_clEvEUlffE_EESt5arrayIPcLm2EEEEviT0_T1_ --------------------------
	.section	.nv.constant0._ZN2at6native29vectorized_elementwise_kernelILi8ENS0_13AUnaryFunctorIfffZZZNS0_15binary_internal21div_trunc_kernel_cudaERNS_18TensorIteratorBaseEENKUlvE1_clEvENKUlvE0_clEvEUlffE_EESt5arrayIPcLm2EEEEviT0_T1_,"a",@progbits
	.sectionflags	@""
	.align	4
.nv.constant0._ZN2at6native29vectorized_elementwise_kernelILi8ENS0_13AUnaryFunctorIfffZZZNS0_15binary_internal21div_trunc_kernel_cudaERNS_18TensorIteratorBaseEENKUlvE1_clEvENKUlvE0_clEvEUlffE_EESt5arrayIPcLm2EEEEviT0_T1_:
	.zero		560


//--------------------- .nv.constant0._ZN2at6native18elementwise_kernelILi128ELi4EZNS0_15gpu_kernel_implINS0_13BinaryFunctorIdddZZZNS0_15binary_internal21div_trunc_kernel_cudaERNS_18TensorIteratorBaseEENKUlvE1_clEvENKUlvE_clEvEUlddE_EEEEvS6_RKT_EUliE_EEviT1_ --------------------------
	.section	.nv.constant0._ZN2at6native18elementwise_kernelILi128ELi4EZNS0_15gpu_kernel_implINS0_13BinaryFunctorIdddZZZNS0_15binary_internal21div_trunc_kernel_cudaERNS_18TensorIteratorBaseEENKUlvE1_clEvENKUlvE_clEvEUlddE_EEEEvS6_RKT_EUliE_EEviT1_,"a",@progbits
	.sectionflags	@""
	.align	4
.nv.constant0._ZN2at6native18elementwise_kernelILi128ELi4EZNS0_15gpu_kernel_implINS0_13BinaryFunctorIdddZZZNS0_15binary_internal21div_trunc_kernel_cudaERNS_18TensorIteratorBaseEENKUlvE1_clEvENKUlvE_clEvEUlddE_EEEEvS6_RKT_EUliE_EEviT1_:
	.zero		1184


//--------------------- .nv.constant0._ZN2at6native27unrolled_elementwise_kernelINS0_13BinaryFunctorIdddZZZNS0_15binary_internal21div_trunc_kernel_cudaERNS_18TensorIteratorBaseEENKUlvE1_clEvENKUlvE_clEvEUlddE_EESt5arrayIPcLm3EELi4E23TrivialOffsetCalculatorILi2EjESD_ILi1EjENS0_6memory12LoadWithCastILi2EEENSG_13StoreWithCastILi1EEEEEviT_T0_T2_T3_T4_T5_ --------------------------
	.section	.nv.constant0._ZN2at6native27unrolled_elementwise_kernelINS0_13BinaryFunctorIdddZZZNS0_15binary_internal21div_trunc_kernel_cudaERNS_18TensorIteratorBaseEENKUlvE1_clEvENKUlvE_clEvEUlddE_EESt5arrayIPcLm3EELi4E23TrivialOffsetCalculatorILi2EjESD_ILi1EjENS0_6memory12LoadWithCastILi2EEENSG_13StoreWithCastILi1EEEEEviT_T0_T2_T3_T4_T5_,"a",@progbits
	.sectionflags	@""
	.align	4
.nv.constant0._ZN2at6native27unrolled_elementwise_kernelINS0_13BinaryFunctorIdddZZZNS0_15binary_internal21div_trunc_kernel_cudaERNS_18TensorIteratorBaseEENKUlvE1_clEvENKUlvE_clEvEUlddE_EESt5arrayIPcLm3EELi4E23TrivialOffsetCalculatorILi2EjESD_ILi1EjENS0_6memory12LoadWithCastILi2EEENSG_13StoreWithCastILi1EEEEEviT_T0_T2_T3_T4_T5_:
	.zero		584


//--------------------- .nv.constant0._ZN2at6native18elementwise_kernelILi128ELi2EZNS0_22gpu_kernel_impl_nocastINS0_13BinaryFunctorIdddZZZNS0_15binary_internal21div_trunc_kernel_cudaERNS_18TensorIteratorBaseEENKUlvE1_clEvENKUlvE_clEvEUlddE_EEEEvS6_RKT_EUliE_EEviT1_ --------------------------
	.section	.nv.constant0._ZN2at6native18elementwise_kernelILi128ELi2EZNS0_22gpu_kernel_impl_nocastINS0_13BinaryFunctorIdddZZZNS0_15binary_internal21div_trunc_kernel_cudaERNS_18TensorIteratorBaseEENKUlvE1_clEvENKUlvE_clEvEUlddE_EEEEvS6_RKT_EUliE_EEviT1_,"a",@progbits
	.sectionflags	@""
	.align	4
.nv.constant0._ZN2at6native18elementwise_kernelILi128ELi2EZNS0_22gpu_kernel_impl_nocastINS0_13BinaryFunctorIdddZZZNS0_15binary_internal21div_trunc_kernel_cudaERNS_18TensorIteratorBaseEENKUlvE1_clEvENKUlvE_clEvEUlddE_EEEEvS6_RKT_EUliE_EEviT1_:
	.zero		1184


//--------------------- .nv.constant0._ZN2at6native27unrolled_elementwise_kernelINS0_13BinaryFunctorIdddZZZNS0_15binary_internal21div_trunc_kernel_cudaERNS_18TensorIteratorBaseEENKUlvE1_clEvENKUlvE_clEvEUlddE_EESt5arrayIPcLm3EELi4E23TrivialOffsetCalculatorILi2EjESD_ILi1EjENS0_6memory15LoadWithoutCastENSG_16StoreWithoutCastEEEviT_T0_T2_T3_T4_T5_ --------------------------
	.section	.nv.constant0._ZN2at6native27unrolled_elementwise_kernelINS0_13BinaryFunctorIdddZZZNS0_15binary_internal21div_trunc_kernel_cudaERNS_18TensorIteratorBaseEENKUlvE1_clEvENKUlvE_clEvEUlddE_EESt5arrayIPcLm3EELi4E23TrivialOffsetCalculatorILi2EjESD_ILi1EjENS0_6memory15LoadWithoutCastENSG_16StoreWithoutCastEEEviT_T0_T2_T3_T4_T5_,"a",@progbits
	.sectionflags	@""
	.align	4
.nv.constant0._ZN2at6native27unrolled_elementwise_kernelINS0_13BinaryFunctorIdddZZZNS0_15binary_internal21div_trunc_kernel_cudaERNS_18TensorIteratorBaseEENKUlvE1_clEvENKUlvE_clEvEUlddE_EESt5arrayIPcLm3EELi4E23TrivialOffsetCalculatorILi2EjESD_ILi1EjENS0_6memory15LoadWithoutCastENSG_16StoreWithoutCastEEEviT_T0_T2_T3_T4_T5_:
	.zero		564


//--------------------- .nv.constant0._ZN2at6native29vectorized_elementwise_kernelILi2ENS0_13BinaryFunctorIdddZZZNS0_15binary_internal21div_trunc_kernel_cudaERNS_18TensorIteratorBaseEENKUlvE1_clEvENKUlvE_clEvEUlddE_EESt5arrayIPcLm3EEEEviT0_T1_ --------------------------
	.section	.nv.constant0._ZN2at6native29vectorized_elementwise_kernelILi2ENS0_13BinaryFunctorIdddZZZNS0_15binary_internal21div_trunc_kernel_cudaERNS_18TensorIteratorBaseEENKUlvE1_clEvENKUlvE_clEvEUlddE_EESt5arrayIPcLm3EEEEviT0_T1_,"a",@progbits
	.sectionflags	@""
	.align	4
.nv.constant0._ZN2at6native29vectorized_elementwise_kernelILi2ENS0_13BinaryFunctorIdddZZZNS0_15binary_internal21div_trunc_kernel_cudaERNS_18TensorIteratorBaseEENKUlvE1_clEvENKUlvE_clEvEUlddE_EESt5arrayIPcLm3EEEEviT0_T1_:
	.zero		560


//--------------------- .nv.constant0._ZN2at6native29vectorized_elementwise_kernelILi4ENS0_13BinaryFunctorIdddZZZNS0_15binary_internal21div_trunc_kernel_cudaERNS_18TensorIteratorBaseEENKUlvE1_clEvENKUlvE_clEvEUlddE_EESt5arrayIPcLm3EEEEviT0_T1_ --------------------------
	.section	.nv.constant0._ZN2at6native29vectorized_elementwise_kernelILi4ENS0_13BinaryFunctorIdddZZZNS0_15binary_internal21div_trunc_kernel_cudaERNS_18TensorIteratorBaseEENKUlvE1_clEvENKUlvE_clEvEUlddE_EESt5arrayIPcLm3EEEEviT0_T1_,"a",@progbits
	.sectionflags	@""
	.align	4
.nv.constant0._ZN2at6native29vectorized_elementwise_kernelILi4ENS0_13BinaryFunctorIdddZZZNS0_15binary_internal21div_trunc_kernel_cudaERNS_18TensorIteratorBaseEENKUlvE1_clEvENKUlvE_clEvEUlddE_EESt5arrayIPcLm3EEEEviT0_T1_:
	.zero		560


//--------------------- .nv.constant0._ZN2at6native29vectorized_elementwise_kernelILi8ENS0_13BinaryFunctorIdddZZZNS0_15binary_internal21div_trunc_kernel_cudaERNS_18TensorIteratorBaseEENKUlvE1_clEvENKUlvE_clEvEUlddE_EESt5arrayIPcLm3EEEEviT0_T1_ --------------------------
	.section	.nv.constant0._ZN2at6native29vectorized_elementwise_kernelILi8ENS0_13BinaryFunctorIdddZZZNS0_15binary_internal21div_trunc_kernel_cudaERNS_18TensorIteratorBaseEENKUlvE1_clEvENKUlvE_clEvEUlddE_EESt5arrayIPcLm3EEEEviT0_T1_,"a",@progbits
	.sectionflags	@""
	.align	4
.nv.constant0._ZN2at6native29vectorized_elementwise_kernelILi8ENS0_13BinaryFunctorIdddZZZNS0_15binary_internal21div_trunc_kernel_cudaERNS_18TensorIteratorBaseEENKUlvE1_clEvENKUlvE_clEvEUlddE_EESt5arrayIPcLm3EEEEviT0_T1_:
	.zero		560


//--------------------- .nv.constant0._ZN2at6native18elementwise_kernelILi128ELi4EZNS0_15gpu_kernel_implINS0_13BUnaryFunctorIdddZZZNS0_15binary_internal21div_trunc_kernel_cudaERNS_18TensorIteratorBaseEENKUlvE1_clEvENKUlvE_clEvEUlddE_EEEEvS6_RKT_EUliE_EEviT1_ --------------------------
	.section	.nv.constant0._ZN2at6native18elementwise_kernelILi128ELi4EZNS0_15gpu_kernel_implINS0_13BUnaryFunctorIdddZZZNS0_15binary_internal21div_trunc_kernel_cudaERNS_18TensorIteratorBaseEENKUlvE1_clEvENKUlvE_clEvEUlddE_EEEEvS6_RKT_EUliE_EEviT1_,"a",@progbits
	.sectionflags	@""
	.align	4
.nv.constant0._ZN2at6native18elementwise_kernelILi128ELi4EZNS0_15gpu_kernel_implINS0_13BUnaryFunctorIdddZZZNS0_15binary_internal21div_trunc_kernel_cudaERNS_18TensorIteratorBaseEENKUlvE1_clEvENKUlvE_clEvEUlddE_EEEEvS6_RKT_EUliE_EEviT1_:
	.zero		1088


//--------------------- .nv.constant0._ZN2at6native27unrolled_elementwise_kernelINS0_13BUnaryFunctorIdddZZZNS0_15binary_internal21div_trunc_kernel_cudaERNS_18TensorIteratorBaseEENKUlvE1_clEvENKUlvE_clEvEUlddE_EESt5arrayIPcLm2EELi4E23TrivialOffsetCalculatorILi1EjESE_NS0_6memory12LoadWithCastILi1EEENSF_13StoreWithCastILi1EEEEEviT_T0_T2_T3_T4_T5_ --------------------------
	.section	.nv.constant0._ZN2at6native27unrolled_elementwise_kernelINS0_13BUnaryFunctorIdddZZZNS0_15binary_internal21div_trunc_kernel_cudaERNS_18TensorIteratorBaseEENKUlvE1_clEvENKUlvE_clEvEUlddE_EESt5arrayIPcLm2EELi4E23TrivialOffsetCalculatorILi1EjESE_NS0_6memory12LoadWithCastILi1EEENSF_13StoreWithCastILi1EEEEEviT_T0_T2_T3_T4_T5_,"a",@progbits
	.sectionflags	@""
	.align	4
.nv.constant0._ZN2at6native27unrolled_elementwise_kernelINS0_13BUnaryFunctorIdddZZZNS0_15binary_internal21div_trunc_kernel_cudaERNS_18TensorIteratorBaseEENKUlvE1_clEvENKUlvE_clEvEUlddE_EESt5arrayIPcLm2EELi4E23TrivialOffsetCalculatorILi1EjESE_NS0_6memory12LoadWithCastILi1EEENSF_13StoreWithCastILi1EEEEEviT_T0_T2_T3_T4_T5_:
	.zero		588


//--------------------- .nv.constant0._ZN2at6native18elementwise_kernelILi128ELi2EZNS0_22gpu_kernel_impl_nocastINS0_13BUnaryFunctorIdddZZZNS0_15binary_internal21div_trunc_kernel_cudaERNS_18TensorIteratorBaseEENKUlvE1_clEvENKUlvE_clEvEUlddE_EEEEvS6_RKT_EUliE_EEviT1_ --------------------------
	.section	.nv.constant0._ZN2at6native18elementwise_kernelILi128ELi2EZNS0_22gpu_kernel_impl_nocastINS0_13BUnaryFunctorIdddZZZNS0_15binary_internal21div_trunc_kernel_cudaERNS_18TensorIteratorBaseEENKUlvE1_clEvENKUlvE_clEvEUlddE_EEEEvS6_RKT_EUliE_EEviT1_,"a",@progbits
	.sectionflags	@""
	.align	4
.nv.constant0._ZN2at6native18elementwise_kernelILi128ELi2EZNS0_22gpu_kernel_impl_nocastINS0_13BUnaryFunctorIdddZZZNS0_15binary_internal21div_trunc_kernel_cudaERNS_18TensorIteratorBaseEENKUlvE1_clEvENKUlvE_clEvEUlddE_EEEEvS6_RKT_EUliE_EEviT1_:
	.zero		1080


//--------------------- .nv.constant0._ZN2at6native27unrolled_elementwise_kernelINS0_13BUnaryFunctorIdddZZZNS0_15binary_internal21div_trunc_kernel_cudaERNS_18TensorIteratorBaseEENKUlvE1_clEvENKUlvE_clEvEUlddE_EESt5arrayIPcLm2EELi4E23TrivialOffsetCalculatorILi1EjESE_NS0_6memory15LoadWithoutCastENSF_16StoreWithoutCastEEEviT_T0_T2_T3_T4_T5_ --------------------------
	.section	.nv.constant0._ZN2at6native27unrolled_elementwise_kernelINS0_13BUnaryFunctorIdddZZZNS0_15binary_internal21div_trunc_kernel_cudaERNS_18TensorIteratorBaseEENKUlvE1_clEvENKUlvE_clEvEUlddE_EESt5arrayIPcLm2EELi4E23TrivialOffsetCalculatorILi1EjESE_NS0_6memory15LoadWithoutCastENSF_16StoreWithoutCastEEEviT_T0_T2_T3_T4_T5_,"a",@progbits
	.sectionflags	@""
	.align	4
.nv.constant0._ZN2at6native27unrolled_elementwise_kernelINS0_13BUnaryFunctorIdddZZZNS0_15binary_internal21div_trunc_kernel_cudaERNS_18TensorIteratorBaseEENKUlvE1_clEvENKUlvE_clEvEUlddE_EESt5arrayIPcLm2EELi4E23TrivialOffsetCalculatorILi1EjESE_NS0_6memory15LoadWithoutCastENSF_16StoreWithoutCastEEEviT_T0_T2_T3_T4_T5_:
	.zero		572


//--------------------- .nv.constant0._ZN2at6native29vectorized_elementwise_kernelILi2ENS0_13BUnaryFunctorIdddZZZNS0_15binary_internal21div_trunc_kernel_cudaERNS_18TensorIteratorBaseEENKUlvE1_clEvENKUlvE_clEvEUlddE_EESt5arrayIPcLm2EEEEviT0_T1_ --------------------------
	.section	.nv.constant0._ZN2at6native29vectorized_elementwise_kernelILi2ENS0_13BUnaryFunctorIdddZZZNS0_15binary_internal21div_trunc_kernel_cudaERNS_18TensorIteratorBaseEENKUlvE1_clEvENKUlvE_clEvEUlddE_EESt5arrayIPcLm2EEEEviT0_T1_,"a",@progbits
	.sectionflags	@""
	.align	4
.nv.constant0._ZN2at6native29vectorized_elementwise_kernelILi2ENS0_13BUnaryFunctorIdddZZZNS0_15binary_internal21div_trunc_kernel_cudaERNS_18TensorIteratorBaseEENKUlvE1_clEvENKUlvE_clEvEUlddE_EESt5arrayIPcLm2EEEEviT0_T1_:
	.zero		568


//--------------------- .nv.constant0._ZN2at6native29vectorized_elementwise_kernelILi4ENS0_13BUnaryFunctorIdddZZZNS0_15binary_internal21div_trunc_kernel_cudaERNS_18TensorIteratorBaseEENKUlvE1_clEvENKUlvE_clEvEUlddE_EESt5arrayIPcLm2EEEEviT0_T1_ --------------------------
	.section	.nv.constant0._ZN2at6native29vectorized_elementwise_kernelILi4ENS0_13BUnaryFunctorIdddZZZNS0_15binary_internal21div_trunc_kernel_cudaERNS_18TensorIteratorBaseEENKUlvE1_clEvENKUlvE_clEvEUlddE_EESt5arrayIPcLm2EEEEviT0_T1_,"a",@progbits
	.sectionflags	@""
	.align	4
.nv.constant0._ZN2at6native29vectorized_elementwise_kernelILi4ENS0_13BUnaryFunctorIdddZZZNS0_15binary_internal21div_trunc_kernel_cudaERNS_18TensorIteratorBaseEENKUlvE1_clEvENKUlvE_clEvEUlddE_EESt5arrayIPcLm2EEEEviT0_T1_:
	.zero		568


//--------------------- .nv.constant0._ZN2at6native29vectorized_elementwise_kernelILi8ENS0_13BUnaryFunctorIdddZZZNS0_15binary_internal21div_trunc_kernel_cudaERNS_18TensorIteratorBaseEENKUlvE1_clEvENKUlvE_clEvEUlddE_EESt5arrayIPcLm2EEEEviT0_T1_ --------------------------
	.section	.nv.constant0._ZN2at6native29vectorized_elementwise_kernelILi8ENS0_13BUnaryFunctorIdddZZZNS0_15binary_internal21div_trunc_kernel_cudaERNS_18TensorIteratorBaseEENKUlvE1_clEvENKUlvE_clEvEUlddE_EESt5arrayIPcLm2EEEEviT0_T1_,"a",@progbits
	.sectionflags	@""
	.align	4
.nv.constant0._ZN2at6native29vectorized_elementwise_kernelILi8ENS0_13BUnaryFunctorIdddZZZNS0_15binary_internal21div_trunc_kernel_cudaERNS_18TensorIteratorBaseEENKUlvE1_clEvENKUlvE_clEvEUlddE_EESt5arrayIPcLm2EEEEviT0_T1_:
	.zero		568


//--------------------- .nv.constant0._ZN2at6native18elementwise_kernelILi128ELi4EZNS0_15gpu_kernel_implINS0_13AUnaryFunctorIdddZZZNS0_15binary_internal21div_trunc_kernel_cudaERNS_18TensorIteratorBaseEENKUlvE1_clEvENKUlvE_clEvEUlddE_EEEEvS6_RKT_EUliE_EEviT1_ --------------------------
	.section	.nv.constant0._ZN2at6native18elementwise_kernelILi128ELi4EZNS0_15gpu_kernel_implINS0_13AUnaryFunctorIdddZZZNS0_15binary_internal21div_trunc_kernel_cudaERNS_18TensorIteratorBaseEENKUlvE1_clEvENKUlvE_clEvEUlddE_EEEEvS6_RKT_EUliE_EEviT1_,"a",@progbits
	.sectionflags	@""
	.align	4
.nv.constant0._ZN2at6native18elementwise_kernelILi128ELi4EZNS0_15gpu_kernel_implINS0_13AUnaryFunctorIdddZZZNS0_15binary_internal21div_trunc_kernel_cudaERNS_18TensorIteratorBaseEENKUlvE1_clEvENKUlvE_clEvEUlddE_EEEEvS6_RKT_EUliE_EEviT1_:
	.zero		1088


//--------------------- .nv.constant0._ZN2at6native27unrolled_elementwise_kernelINS0_13AUnaryFunctorIdddZZZNS0_15binary_internal21div_trunc_kernel_cudaERNS_18TensorIteratorBaseEENKUlvE1_clEvENKUlvE_clEvEUlddE_EESt5arrayIPcLm2EELi4E23TrivialOffsetCalculatorILi1EjESE_NS0_6memory12LoadWithCastILi1EEENSF_13StoreWithCastILi1EEEEEviT_T0_T2_T3_T4_T5_ --------------------------
	.section	.nv.constant0._ZN2at6native27unrolled_elementwise_kernelINS0_13AUnaryFunctorIdddZZZNS0_15binary_internal21div_trunc_kernel_cudaERNS_18TensorIteratorBaseEENKUlvE1_clEvENKUlvE_clEvEUlddE_EESt5arrayIPcLm2EELi4E23TrivialOffsetCalculatorILi1EjESE_NS0_6memory12LoadWithCastILi1EEENSF_13StoreWithCastILi1EEEEEviT_T0_T2_T3_T4_T5_,"a",@progbits
	.sectionflags	@""
	.align	4
.nv.constant0._ZN2at6native27unrolled_elementwise_kernelINS0_13AUnaryFunctorIdddZZZNS0_15binary_internal21div_trunc_kernel_cudaERNS_18TensorIteratorBaseEENKUlvE1_clEvENKUlvE_clEvEUlddE_EESt5arrayIPcLm2EELi4E23TrivialOffsetCalculatorILi1EjESE_NS0_6memory12LoadWithCastILi1EEENSF_13StoreWithCastILi1EEEEEviT_T0_T2_T3_T4_T5_:
	.zero		588


//--------------------- .nv.constant0._ZN2at6native18elementwise_kernelILi128ELi2EZNS0_22gpu_kernel_impl_nocastINS0_13AUnaryFunctorIdddZZZNS0_15binary_internal21div_trunc_kernel_cudaERNS_18TensorIteratorBaseEENKUlvE1_clEvENKUlvE_clEvEUlddE_EEEEvS6_RKT_EUliE_EEviT1_ --------------------------
	.section	.nv.constant0._ZN2at6native18elementwise_kernelILi128ELi2EZNS0_22gpu_kernel_impl_nocastINS0_13AUnaryFunctorIdddZZZNS0_15binary_internal21div_trunc_kernel_cudaERNS_18TensorIteratorBaseEENKUlvE1_clEvENKUlvE_clEvEUlddE_EEEEvS6_RKT_EUliE_EEviT1_,"a",@progbits
	.sectionflags	@""
	.align	4
.nv.constant0._ZN2at6native18elementwise_kernelILi128ELi2EZNS0_22gpu_kernel_impl_nocastINS0_13AUnaryFunctorIdddZZZNS0_15binary_internal21div_trunc_kernel_cudaERNS_18TensorIteratorBaseEENKUlvE1_clEvENKUlvE_clEvEUlddE_EEEEvS6_RKT_EUliE_EEviT1_:
	.zero		1080


//--------------------- .nv.constant0._ZN2at6native27unrolled_elementwise_kernelINS0_13AUnaryFunctorIdddZZZNS0_15binary_internal21div_trunc_kernel_cudaERNS_18TensorIteratorBaseEENKUlvE1_clEvENKUlvE_clEvEUlddE_EESt5arrayIPcLm2EELi4E23TrivialOffsetCalculatorILi1EjESE_NS0_6memory15LoadWithoutCastENSF_16StoreWithoutCastEEEviT_T0_T2_T3_T4_T5_ --------------------------
	.section	.nv.constant0._ZN2at6native27unrolled_elementwise_kernelINS0_13AUnaryFunctorIdddZZZNS0_15binary_internal21div_trunc_kernel_cudaERNS_18TensorIteratorBaseEENKUlvE1_clEvENKUlvE_clEvEUlddE_EESt5arrayIPcLm2EELi4E23TrivialOffsetCalculatorILi1EjESE_NS0_6memory15LoadWithoutCastENSF_16StoreWithoutCastEEEviT_T0_T2_T3_T4_T5_,"a",@progbits
	.sectionflags	@""
	.align	4
.nv.constant0._ZN2at6native27unrolled_elementwise_kernelINS0_13AUnaryFunctorIdddZZZNS0_15binary_internal21div_trunc_kernel_cudaERNS_18TensorIteratorBaseEENKUlvE1_clEvENKUlvE_clEvEUlddE_EESt5arrayIPcLm2EELi4E23TrivialOffsetCalculatorILi1EjESE_NS0_6memory15LoadWithoutCastENSF_16StoreWithoutCastEEEviT_T0_T2_T3_T4_T5_:
	.zero		572


//--------------------- .nv.constant0._ZN2at6native29vectorized_elementwise_kernelILi2ENS0_13AUnaryFunctorIdddZZZNS0_15binary_internal21div_trunc_kernel_cudaERNS_18TensorIteratorBaseEENKUlvE1_clEvENKUlvE_clEvEUlddE_EESt5arrayIPcLm2EEEEviT0_T1_ --------------------------
	.section	.nv.constant0._ZN2at6native29vectorized_elementwise_kernelILi2ENS0_13AUnaryFunctorIdddZZZNS0_15binary_internal21div_trunc_kernel_cudaERNS_18TensorIteratorBaseEENKUlvE1_clEvENKUlvE_clEvEUlddE_EESt5arrayIPcLm2EEEEviT0_T1_,"a",@progbits
	.sectionflags	@""
	.align	4
.nv.constant0._ZN2at6native29vectorized_elementwise_kernelILi2ENS0_13AUnaryFunctorIdddZZZNS0_15binary_internal21div_trunc_kernel_cudaERNS_18TensorIteratorBaseEENKUlvE1_clEvENKUlvE_clEvEUlddE_EESt5arrayIPcLm2EEEEviT0_T1_:
	.zero		568


//--------------------- .nv.constant0._ZN2at6native29vectorized_elementwise_kernelILi4ENS0_13AUnaryFunctorIdddZZZNS0_15binary_internal21div_trunc_kernel_cudaERNS_18TensorIteratorBaseEENKUlvE1_clEvENKUlvE_clEvEUlddE_EESt5arrayIPcLm2EEEEviT0_T1_ --------------------------
	.section	.nv.constant0._ZN2at6native29vectorized_elementwise_kernelILi4ENS0_13AUnaryFunctorIdddZZZNS0_15binary_internal21div_trunc_kernel_cudaERNS_18TensorIteratorBaseEENKUlvE1_clEvENKUlvE_clEvEUlddE_EESt5arrayIPcLm2EEEEviT0_T1_,"a",@progbits
	.sectionflags	@""
	.align	4
.nv.constant0._ZN2at6native29vectorized_elementwise_kernelILi4ENS0_13AUnaryFunctorIdddZZZNS0_15binary_internal21div_trunc_kernel_cudaERNS_18TensorIteratorBaseEENKUlvE1_clEvENKUlvE_clEvEUlddE_EESt5arrayIPcLm2EEEEviT0_T1_:
	.zero		568


//--------------------- .nv.constant0._ZN2at6native29vectorized_elementwise_kernelILi8ENS0_13AUnaryFunctorIdddZZZNS0_15binary_internal21div_trunc_kernel_cudaERNS_18TensorIteratorBaseEENKUlvE1_clEvENKUlvE_clEvEUlddE_EESt5arrayIPcLm2EEEEviT0_T1_ --------------------------
	.section	.nv.constant0._ZN2at6native29vectorized_elementwise_kernelILi8ENS0_13AUnaryFunctorIdddZZZNS0_15binary_internal21div_trunc_kernel_cudaERNS_18TensorIteratorBaseEENKUlvE1_clEvENKUlvE_clEvEUlddE_EESt5arrayIPcLm2EEEEviT0_T1_,"a",@progbits
	.sectionflags	@""
	.align	4
.nv.constant0._ZN2at6native29vectorized_elementwise_kernelILi8ENS0_13AUnaryFunctorIdddZZZNS0_15binary_internal21div_trunc_kernel_cudaERNS_18TensorIteratorBaseEENKUlvE1_clEvENKUlvE_clEvEUlddE_EESt5arrayIPcLm2EEEEviT0_T1_:
	.zero		568


//--------------------- .nv.constant0._ZN2at6native18elementwise_kernelILi128ELi4EZNS0_15gpu_kernel_implIZZZNS0_15binary_internal21div_trunc_kernel_cudaERNS_18TensorIteratorBaseEENKUlvE0_clEvENKUlvE2_clEvEUlN3c108BFloat16EE_EEvS5_RKT_EUliE_EEviT1_ --------------------------
	.section	.nv.constant0._ZN2at6native18elementwise_kernelILi128ELi4EZNS0_15gpu_kernel_implIZZZNS0_15binary_internal21div_trunc_kernel_cudaERNS_18TensorIteratorBaseEENKUlvE0_clEvENKUlvE2_clEvEUlN3c108BFloat16EE_EEvS5_RKT_EUliE_EEviT1_,"a",@progbits
	.sectionflags	@""
	.align	4
.nv.constant0._ZN2at6native18elementwise_kernelILi128ELi4EZNS0_15gpu_kernel_implIZZZNS0_15binary_internal21div_trunc_kernel_cudaERNS_18TensorIteratorBaseEENKUlvE0_clEvENKUlvE2_clEvEUlN3c108BFloat16EE_EEvS5_RKT_EUliE_EEviT1_:
	.zero		1088


//--------------------- .nv.constant0._ZN2at6native27unrolled_elementwise_kernelIZZZNS0_15binary_internal21div_trunc_kernel_cudaERNS_18TensorIteratorBaseEENKUlvE0_clEvENKUlvE2_clEvEUlN3c108BFloat16EE_St5arrayIPcLm2EELi4E23TrivialOffsetCalculatorILi1EjESE_NS0_6memory12LoadWithCastILi1EEENSF_13StoreWithCastILi1EEEEEviT_T0_T2_T3_T4_T5_ --------------------------
	.section	.nv.constant0._ZN2at6native27unrolled_elementwise_kernelIZZZNS0_15binary_internal21div_trunc_kernel_cudaERNS_18TensorIteratorBaseEENKUlvE0_clEvENKUlvE2_clEvEUlN3c108BFloat16EE_St5arrayIPcLm2EELi4E23TrivialOffsetCalculatorILi1EjESE_NS0_6memory12LoadWithCastILi1EEENSF_13StoreWithCastILi1EEEEEviT_T0_T2_T3_T4_T5_,"a",@progbits
	.sectionflags	@""
	.align	4
.nv.constant0._ZN2at6native27unrolled_elementwise_kernelIZZZNS0_15binary_internal21div_trunc_kernel_cudaERNS_18TensorIteratorBaseEENKUlvE0_clEvENKUlvE2_clEvEUlN3c108BFloat16EE_St5arrayIPcLm2EELi4E23TrivialOffsetCalculatorILi1EjESE_NS0_6memory12LoadWithCastILi1EEENSF_13StoreWithCastILi1EEEEEviT_T0_T2_T3_T4_T5_:
	.zero		588


//--------------------- .nv.constant0._ZN2at6native18elementwise_kernelILi128ELi4EZNS0_22gpu_kernel_impl_nocastIZZZNS0_15binary_internal21div_trunc_kernel_cudaERNS_18TensorIteratorBaseEENKUlvE0_clEvENKUlvE2_clEvEUlN3c108BFloat16EE_EEvS5_RKT_EUliE_EEviT1_ --------------------------
	.section	.nv.constant0._ZN2at6native18elementwise_kernelILi128ELi4EZNS0_22gpu_kernel_impl_nocastIZZZNS0_15binary_internal21div_trunc_kernel_cudaERNS_18TensorIteratorBaseEENKUlvE0_clEvENKUlvE2_clEvEUlN3c108BFloat16EE_EEvS5_RKT_EUliE_EEviT1_,"a",@progbits
	.sectionflags	@""
	.align	4
.nv.constant0._ZN2at6native18elementwise_kernelILi128ELi4EZNS0_22gpu_kernel_impl_nocastIZZZNS0_15binary_internal21div_trunc_kernel_cudaERNS_18TensorIteratorBaseEENKUlvE0_clEvENKUlvE2_clEvEUlN3c108BFloat16EE_EEvS5_RKT_EUliE_EEviT1_:
	.zero		1080


//--------------------- .nv.constant0._ZN2at6native27unrolled_elementwise_kernelIZZZNS0_15binary_internal21div_trunc_kernel_cudaERNS_18TensorIteratorBaseEENKUlvE0_clEvENKUlvE2_clEvEUlN3c108BFloat16EE_St5arrayIPcLm2EELi4E23TrivialOffsetCalculatorILi1EjESE_NS0_6memory15LoadWithoutCastENSF_16StoreWithoutCastEEEviT_T0_T2_T3_T4_T5_ --------------------------
	.section	.nv.constant0._ZN2at6native27unrolled_elementwise_kernelIZZZNS0_15binary_internal21div_trunc_kernel_cudaERNS_18TensorIteratorBaseEENKUlvE0_clEvENKUlvE2_clEvEUlN3c108BFloat16EE_St5arrayIPcLm2EELi4E23TrivialOffsetCalculatorILi1EjESE_NS0_6memory15LoadWithoutCastENSF_16StoreWithoutCastEEEviT_T0_T2_T3_T4_T5_,"a",@progbits
	.sectionflags	@""
	.align	4
.nv.constant0._ZN2at6native27unrolled_elementwise_kernelIZZZNS0_15binary_internal21div_trunc_kernel_cudaERNS_18TensorIteratorBaseEENKUlvE0_clEvENKUlvE2_clEvEUlN3c108BFloat16EE_St5arrayIPcLm2EELi4E23TrivialOffsetCalculatorILi1EjESE_NS0_6memory15LoadWithoutCastENSF_16StoreWithoutCastEEEviT_T0_T2_T3_T4_T5_:
	.zero		572


//--------------------- .nv.constant0._ZN2at6native29vectorized_elementwise_kernelILi2EZZZNS0_15binary_internal21div_trunc_kernel_cudaERNS_18TensorIteratorBaseEENKUlvE0_clEvENKUlvE2_clEvEUlN3c108BFloat16EE_St5arrayIPcLm2EEEEviT0_T1_ --------------------------
	.section	.nv.constant0._ZN2at6native29vectorized_elementwise_kernelILi2EZZZNS0_15binary_internal21div_trunc_kernel_cudaERNS_18TensorIteratorBaseEENKUlvE0_clEvENKUlvE2_clEvEUlN3c108BFloat16EE_St5arrayIPcLm2EEEEviT0_T1_,"a",@progbits
	.sectionflags	@""
	.align	4
.nv.constant0._ZN2at6native29vectorized_elementwise_kernelILi2EZZZNS0_15binary_internal21div_trunc_kernel_cudaERNS_18TensorIteratorBaseEENKUlvE0_clEvENKUlvE2_clEvEUlN3c108BFloat16EE_St5arrayIPcLm2EEEEviT0_T1_:
	.zero		568


//--------------------- .nv.constant0._ZN2at6native29vectorized_elementwise_kernelILi4EZZZNS0_15binary_internal21div_trunc_kernel_cudaERNS_18TensorIteratorBaseEENKUlvE0_clEvENKUlvE2_clEvEUlN3c108BFloat16EE_St5arrayIPcLm2EEEEviT0_T1_ --------------------------
	.section	.nv.constant0._ZN2at6native29vectorized_elementwise_kernelILi4EZZZNS0_15binary_internal21div_trunc_kernel_cudaERNS_18TensorIteratorBaseEENKUlvE0_clEvENKUlvE2_clEvEUlN3c108BFloat16EE_St5arrayIPcLm2EEEEviT0_T1_,"a",@progbits
	.sectionflags	@""
	.align	4
.nv.constant0._ZN2at6native29vectorized_elementwise_kernelILi4EZZZNS0_15binary_internal21div_trunc_kernel_cudaERNS_18TensorIteratorBaseEENKUlvE0_clEvENKUlvE2_clEvEUlN3c108BFloat16EE_St5arrayIPcLm2EEEEviT0_T1_:
	.zero		568


//--------------------- .nv.constant0._ZN2at6native29vectorized_elementwise_kernelILi8EZZZNS0_15binary_internal21div_trunc_kernel_cudaERNS_18TensorIteratorBaseEENKUlvE0_clEvENKUlvE2_clEvEUlN3c108BFloat16EE_St5arrayIPcLm2EEEEviT0_T1_ --------------------------
	.section	.nv.constant0._ZN2at6native29vectorized_elementwise_kernelILi8EZZZNS0_15binary_internal21div_trunc_kernel_cudaERNS_18TensorIteratorBaseEENKUlvE0_clEvENKUlvE2_clEvEUlN3c108BFloat16EE_St5arrayIPcLm2EEEEviT0_T1_,"a",@progbits
	.sectionflags	@""
	.align	4
.nv.constant0._ZN2at6native29vectorized_elementwise_kernelILi8EZZZNS0_15binary_internal21div_trunc_kernel_cudaERNS_18TensorIteratorBaseEENKUlvE0_clEvENKUlvE2_clEvEUlN3c108BFloat16EE_St5arrayIPcLm2EEEEviT0_T1_:
	.zero		568


//--------------------- .nv.constant0._ZN2at6native18elementwise_kernelILi128ELi4EZNS0_15gpu_kernel_implIZZZNS0_15binary_internal21div_trunc_kernel_cudaERNS_18TensorIteratorBaseEENKUlvE0_clEvENKUlvE1_clEvEUlN3c104HalfEE_EEvS5_RKT_EUliE_EEviT1_ --------------------------
	.section	.nv.constant0._ZN2at6native18elementwise_kernelILi128ELi4EZNS0_15gpu_kernel_implIZZZNS0_15binary_internal21div_trunc_kernel_cudaERNS_18TensorIteratorBaseEENKUlvE0_clEvENKUlvE1_clEvEUlN3c104HalfEE_EEvS5_RKT_EUliE_EEviT1_,"a",@progbits
	.sectionflags	@""
	.align	4
.nv.constant0._ZN2at6native18elementwise_kernelILi128ELi4EZNS0_15gpu_kernel_implIZZZNS0_15binary_internal21div_trunc_kernel_cudaERNS_18TensorIteratorBaseEENKUlvE0_clEvENKUlvE1_clEvEUlN3c104HalfEE_EEvS5_RKT_EUliE_EEviT1_:
	.zero		1088


//--------------------- .nv.constant0._ZN2at6native27unrolled_elementwise_kernelIZZZNS0_15binary_internal21div_trunc_kernel_cudaERNS_18TensorIteratorBaseEENKUlvE0_clEvENKUlvE1_clEvEUlN3c104HalfEE_St5arrayIPcLm2EELi4E23TrivialOffsetCalculatorILi1EjESE_NS0_6memory12LoadWithCastILi1EEENSF_13StoreWithCastILi1EEEEEviT_T0_T2_T3_T4_T5_ --------------------------
	.section	.nv.constant0._ZN2at6native27unrolled_elementwise_kernelIZZZNS0_15binary_internal21div_trunc_kernel_cudaERNS_18TensorIteratorBaseEENKUlvE0_clEvENKUlvE1_clEvEUlN3c104HalfEE_St5arrayIPcLm2EELi4E23TrivialOffsetCalculatorILi1EjESE_NS0_6memory12LoadWithCastILi1EEENSF_13StoreWithCastILi1EEEEEviT_T0_T2_T3_T4_T5_,"a",@progbits
	.sectionflags	@""
	.align	4
.nv.constant0._ZN2at6native27unrolled_elementwise_kernelIZZZNS0_15binary_internal21div_trunc_kernel_cudaERNS_18TensorIteratorBaseEENKUlvE0_clEvENKUlvE1_clEvEUlN3c104HalfEE_St5arrayIPcLm2EELi4E23TrivialOffsetCalculatorILi1EjESE_NS0_6memory12LoadWithCastILi1EEENSF_13StoreWithCastILi1EEEEEviT_T0_T2_T3_T4_T5_:
	.zero		588


//--------------------- .nv.constant0._ZN2at6native18elementwise_kernelILi128ELi4EZNS0_22gpu_kernel_impl_nocastIZZZNS0_15binary_internal21div_trunc_kernel_cudaERNS_18TensorIteratorBaseEENKUlvE0_clEvENKUlvE1_clEvEUlN3c104HalfEE_EEvS5_RKT_EUliE_EEviT1_ --------------------------
	.section	.nv.constant0._ZN2at6native18elementwise_kernelILi128ELi4EZNS0_22gpu_kernel_impl_nocastIZZZNS0_15binary_internal21div_trunc_kernel_cudaERNS_18TensorIteratorBaseEENKUlvE0_clEvENKUlvE1_clEvEUlN3c104HalfEE_EEvS5_RKT_EUliE_EEviT1_,"a",@progbits
	.sectionflags	@""
	.align	4
.nv.constant0._ZN2at6native18elementwise_kernelILi128ELi4EZNS0_22gpu_kernel_impl_nocastIZZZNS0_15binary_internal21div_trunc_kernel_cudaERNS_18TensorIteratorBaseEENKUlvE0_clEvENKUlvE1_clEvEUlN3c104HalfEE_EEvS5_RKT_EUliE_EEviT1_:
	.zero		1080


//--------------------- .nv.constant0._ZN2at6native27unrolled_elementwise_kernelIZZZNS0_15binary_internal21div_trunc_kernel_cudaERNS_18TensorIteratorBaseEENKUlvE0_clEvENKUlvE1_clEvEUlN3c104HalfEE_St5arrayIPcLm2EELi4E23TrivialOffsetCalculatorILi1EjESE_NS0_6memory15LoadWithoutCastENSF_16StoreWithoutCastEEEviT_T0_T2_T3_T4_T5_ --------------------------
	.section	.nv.constant0._ZN2at6native27unrolled_elementwise_kernelIZZZNS0_15binary_internal21div_trunc_kernel_cudaERNS_18TensorIteratorBaseEENKUlvE0_clEvENKUlvE1_clEvEUlN3c104HalfEE_St5arrayIPcLm2EELi4E23TrivialOffsetCalculatorILi1EjESE_NS0_6memory15LoadWithoutCastENSF_16StoreWithoutCastEEEviT_T0_T2_T3_T4_T5_,"a",@progbits
	.sectionflags	@""
	.align	4
.nv.constant0._ZN2at6native27unrolled_elementwise_kernelIZZZNS0_15binary_internal21div_trunc_kernel_cudaERNS_18TensorIteratorBaseEENKUlvE0_clEvENKUlvE1_clEvEUlN3c104HalfEE_St5arrayIPcLm2EELi4E23TrivialOffsetCalculatorILi1EjESE_NS0_6memory15LoadWithoutCastENSF_16StoreWithoutCastEEEviT_T0_T2_T3_T4_T5_:
	.zero		572


//--------------------- .nv.constant0._ZN2at6native29vectorized_elementwise_kernelILi2EZZZNS0_15binary_internal21div_trunc_kernel_cudaERNS_18TensorIteratorBaseEENKUlvE0_clEvENKUlvE1_clEvEUlN3c104HalfEE_St5arrayIPcLm2EEEEviT0_T1_ --------------------------
	.section	.nv.constant0._ZN2at6native29vectorized_elementwise_kernelILi2EZZZNS0_15binary_internal21div_trunc_kernel_cudaERNS_18TensorIteratorBaseEENKUlvE0_clEvENKUlvE1_clEvEUlN3c104HalfEE_St5arrayIPcLm2EEEEviT0_T1_,"a",@progbits
	.sectionflags	@""
	.align	4
.nv.constant0._ZN2at6native29vectorized_elementwise_kernelILi2EZZZNS0_15binary_internal21div_trunc_kernel_cudaERNS_18TensorIteratorBaseEENKUlvE0_clEvENKUlvE1_clEvEUlN3c104HalfEE_St5arrayIPcLm2EEEEviT0_T1_:
	.zero		568


//--------------------- .nv.constant0._ZN2at6native29vectorized_elementwise_kernelILi4EZZZNS0_15binary_internal21div_trunc_kernel_cudaERNS_18TensorIteratorBaseEENKUlvE0_clEvENKUlvE1_clEvEUlN3c104HalfEE_St5arrayIPcLm2EEEEviT0_T1_ --------------------------
	.section	.nv.constant0._ZN2at6native29vectorized_elementwise_kernelILi4EZZZNS0_15binary_internal21div_trunc_kernel_cudaERNS_18TensorIteratorBaseEENKUlvE0_clEvENKUlvE1_clEvEUlN3c104HalfEE_St5arrayIPcLm2EEEEviT0_T1_,"a",@progbits
	.sectionflags	@""
	.align	4
.nv.constant0._ZN2at6native29vectorized_elementwise_kernelILi4EZZZNS0_15binary_internal21div_trunc_kernel_cudaERNS_18TensorIteratorBaseEENKUlvE0_clEvENKUlvE1_clEvEUlN3c104HalfEE_St5arrayIPcLm2EEEEviT0_T1_:
	.zero		568


//--------------------- .nv.constant0._ZN2at6native29vectorized_elementwise_kernelILi8EZZZNS0_15binary_internal21div_trunc_kernel_cudaERNS_18TensorIteratorBaseEENKUlvE0_clEvENKUlvE1_clEvEUlN3c104HalfEE_St5arrayIPcLm2EEEEviT0_T1_ --------------------------
	.section	.nv.constant0._ZN2at6native29vectorized_elementwise_kernelILi8EZZZNS0_15binary_internal21div_trunc_kernel_cudaERNS_18TensorIteratorBaseEENKUlvE0_clEvENKUlvE1_clEvEUlN3c104HalfEE_St5arrayIPcLm2EEEEviT0_T1_,"a",@progbits
	.sectionflags	@""
	.align	4
.nv.constant0._ZN2at6native29vectorized_elementwise_kernelILi8EZZZNS0_15binary_internal21div_trunc_kernel_cudaERNS_18TensorIteratorBaseEENKUlvE0_clEvENKUlvE1_clEvEUlN3c104HalfEE_St5arrayIPcLm2EEEEviT0_T1_:
	.zero		568


//--------------------- .nv.constant0._ZN2at6native18elementwise_kernelILi128ELi4EZNS0_15gpu_kernel_implIZZZNS0_15binary_internal21div_trunc_kernel_cudaERNS_18TensorIteratorBaseEENKUlvE0_clEvENKUlvE0_clEvEUlfE_EEvS5_RKT_EUliE_EEviT1_ --------------------------
	.section	.nv.constant0._ZN2at6native18elementwise_kernelILi128ELi4EZNS0_15gpu_kernel_implIZZZNS0_15binary_internal21div_trunc_kernel_cudaERNS_18TensorIteratorBaseEENKUlvE0_clEvENKUlvE0_clEvEUlfE_EEvS5_RKT_EUliE_EEviT1_,"a",@progbits
	.sectionflags	@""
	.align	4
.nv.constant0._ZN2at6native18elementwise_kernelILi128ELi4EZNS0_15gpu_kernel_implIZZZNS0_15binary_internal21div_trunc_kernel_cudaERNS_18TensorIteratorBaseEENKUlvE0_clEvENKUlvE0_clEvEUlfE_EEvS5_RKT_EUliE_EEviT1_:
	.zero		1088


//--------------------- .nv.constant0._ZN2at6native27unrolled_elementwise_kernelIZZZNS0_15binary_internal21div_trunc_kernel_cudaERNS_18TensorIteratorBaseEENKUlvE0_clEvENKUlvE0_clEvEUlfE_St5arrayIPcLm2EELi4E23TrivialOffsetCalculatorILi1EjESC_NS0_6memory12LoadWithCastILi1EEENSD_13StoreWithCastILi1EEEEEviT_T0_T2_T3_T4_T5_ --------------------------
	.section	.nv.constant0._ZN2at6native27unrolled_elementwise_kernelIZZZNS0_15binary_internal21div_trunc_kernel_cudaERNS_18TensorIteratorBaseEENKUlvE0_clEvENKUlvE0_clEvEUlfE_St5arrayIPcLm2EELi4E23TrivialOffsetCalculatorILi1EjESC_NS0_6memory12LoadWithCastILi1EEENSD_13StoreWithCastILi1EEEEEviT_T0_T2_T3_T4_T5_,"a",@progbits
	.sectionflags	@""
	.align	4
.nv.constant0._ZN2at6native27unrolled_elementwise_kernelIZZZNS0_15binary_internal21div_trunc_kernel_cudaERNS_18TensorIteratorBaseEENKUlvE0_clEvENKUlvE0_clEvEUlfE_St5arrayIPcLm2EELi4E23TrivialOffsetCalculatorILi1EjESC_NS0_6memory12LoadWithCastILi1EEENSD_13StoreWithCastILi1EEEEEviT_T0_T2_T3_T4_T5_:
	.zero		588


//--------------------- .nv.constant0._ZN2at6native18elementwise_kernelILi128ELi2EZNS0_22gpu_kernel_impl_nocastIZZZNS0_15binary_internal21div_trunc_kernel_cudaERNS_18TensorIteratorBaseEENKUlvE0_clEvENKUlvE0_clEvEUlfE_EEvS5_RKT_EUliE_EEviT1_ --------------------------
	.section	.nv.constant0._ZN2at6native18elementwise_kernelILi128ELi2EZNS0_22gpu_kernel_impl_nocastIZZZNS0_15binary_internal21div_trunc_kernel_cudaERNS_18TensorIteratorBaseEENKUlvE0_clEvENKUlvE0_clEvEUlfE_EEvS5_RKT_EUliE_EEviT1_,"a",@progbits
	.sectionflags	@""
	.align	4
.nv.constant0._ZN2at6native18elementwise_kernelILi128ELi2EZNS0_22gpu_kernel_impl_nocastIZZZNS0_15binary_internal21div_trunc_kernel_cudaERNS_18TensorIteratorBaseEENKUlvE0_clEvENKUlvE0_clEvEUlfE_EEvS5_RKT_EUliE_EEviT1_:
	.zero		1080


//--------------------- .nv.constant0._ZN2at6native27unrolled_elementwise_kernelIZZZNS0_15binary_internal21div_trunc_kernel_cudaERNS_18TensorIteratorBaseEENKUlvE0_clEvENKUlvE0_clEvEUlfE_St5arrayIPcLm2EELi4E23TrivialOffsetCalculatorILi1EjESC_NS0_6memory15LoadWithoutCastENSD_16StoreWithoutCastEEEviT_T0_T2_T3_T4_T5_ --------------------------
	.section	.nv.constant0._ZN2at6native27unrolled_elementwise_kernelIZZZNS0_15binary_internal21div_trunc_kernel_cudaERNS_18TensorIteratorBaseEENKUlvE0_clEvENKUlvE0_clEvEUlfE_St5arrayIPcLm2EELi4E23TrivialOffsetCalculatorILi1EjESC_NS0_6memory15LoadWithoutCastENSD_16StoreWithoutCastEEEviT_T0_T2_T3_T4_T5_,"a",@progbits
	.sectionflags	@""
	.align	4
.nv.constant0._ZN2at6native27unrolled_elementwise_kernelIZZZNS0_15binary_internal21div_trunc_kernel_cudaERNS_18TensorIteratorBaseEENKUlvE0_clEvENKUlvE0_clEvEUlfE_St5arrayIPcLm2EELi4E23TrivialOffsetCalculatorILi1EjESC_NS0_6memory15LoadWithoutCastENSD_16StoreWithoutCastEEEviT_T0_T2_T3_T4_T5_:
	.zero		572


//--------------------- .nv.constant0._ZN2at6native29vectorized_elementwise_kernelILi2EZZZNS0_15binary_internal21div_trunc_kernel_cudaERNS_18TensorIteratorBaseEENKUlvE0_clEvENKUlvE0_clEvEUlfE_St5arrayIPcLm2EEEEviT0_T1_ --------------------------
	.section	.nv.constant0._ZN2at6native29vectorized_elementwise_kernelILi2EZZZNS0_15binary_internal21div_trunc_kernel_cudaERNS_18TensorIteratorBaseEENKUlvE0_clEvENKUlvE0_clEvEUlfE_St5arrayIPcLm2EEEEviT0_T1_,"a",@progbits
	.sectionflags	@""
	.align	4
.nv.constant0._ZN2at6native29vectorized_elementwise_kernelILi2EZZZNS0_15binary_internal21div_trunc_kernel_cudaERNS_18TensorIteratorBaseEENKUlvE0_clEvENKUlvE0_clEvEUlfE_St5arrayIPcLm2EEEEviT0_T1_:
	.zero		568


//--------------------- .nv.constant0._ZN2at6native29vectorized_elementwise_kernelILi4EZZZNS0_15binary_internal21div_trunc_kernel_cudaERNS_18TensorIteratorBaseEENKUlvE0_clEvENKUlvE0_clEvEUlfE_St5arrayIPcLm2EEEEviT0_T1_ --------------------------
	.section	.nv.constant0._ZN2at6native29vectorized_elementwise_kernelILi4EZZZNS0_15binary_internal21div_trunc_kernel_cudaERNS_18TensorIteratorBaseEENKUlvE0_clEvENKUlvE0_clEvEUlfE_St5arrayIPcLm2EEEEviT0_T1_,"a",@progbits
	.sectionflags	@""
	.align	4
.nv.constant0._ZN2at6native29vectorized_elementwise_kernelILi4EZZZNS0_15binary_internal21div_trunc_kernel_cudaERNS_18TensorIteratorBaseEENKUlvE0_clEvENKUlvE0_clEvEUlfE_St5arrayIPcLm2EEEEviT0_T1_:
	.zero		568


//--------------------- .nv.constant0._ZN2at6native29vectorized_elementwise_kernelILi8EZZZNS0_15binary_internal21div_trunc_kernel_cudaERNS_18TensorIteratorBaseEENKUlvE0_clEvENKUlvE0_clEvEUlfE_St5arrayIPcLm2EEEEviT0_T1_ --------------------------
	.section	.nv.constant0._ZN2at6native29vectorized_elementwise_kernelILi8EZZZNS0_15binary_internal21div_trunc_kernel_cudaERNS_18TensorIteratorBaseEENKUlvE0_clEvENKUlvE0_clEvEUlfE_St5arrayIPcLm2EEEEviT0_T1_,"a",@progbits
	.sectionflags	@""
	.align	4
.nv.constant0._ZN2at6native29vectorized_elementwise_kernelILi8EZZZNS0_15binary_internal21div_trunc_kernel_cudaERNS_18TensorIteratorBaseEENKUlvE0_clEvENKUlvE0_clEvEUlfE_St5arrayIPcLm2EEEEviT0_T1_:
	.zero		568


//--------------------- .nv.constant0._ZN2at6native18elementwise_kernelILi128ELi4EZNS0_15gpu_kernel_implIZZZNS0_15binary_internal21div_trunc_kernel_cudaERNS_18TensorIteratorBaseEENKUlvE0_clEvENKUlvE_clEvEUldE_EEvS5_RKT_EUliE_EEviT1_ --------------------------
	.section	.nv.constant0._ZN2at6native18elementwise_kernelILi128ELi4EZNS0_15gpu_kernel_implIZZZNS0_15binary_internal21div_trunc_kernel_cudaERNS_18TensorIteratorBaseEENKUlvE0_clEvENKUlvE_clEvEUldE_EEvS5_RKT_EUliE_EEviT1_,"a",@progbits
	.sectionflags	@""
	.align	4
.nv.constant0._ZN2at6native18elementwise_kernelILi128ELi4EZNS0_15gpu_kernel_implIZZZNS0_15binary_internal21div_trunc_kernel_cudaERNS_18TensorIteratorBaseEENKUlvE0_clEvENKUlvE_clEvEUldE_EEvS5_RKT_EUliE_EEviT1_:
	.zero		1088


//--------------------- .nv.constant0._ZN2at6native27unrolled_elementwise_kernelIZZZNS0_15binary_internal21div_trunc_kernel_cudaERNS_18TensorIteratorBaseEENKUlvE0_clEvENKUlvE_clEvEUldE_St5arrayIPcLm2EELi4E23TrivialOffsetCalculatorILi1EjESC_NS0_6memory12LoadWithCastILi1EEENSD_13StoreWithCastILi1EEEEEviT_T0_T2_T3_T4_T5_ --------------------------
	.section	.nv.constant0._ZN2at6native27unrolled_elementwise_kernelIZZZNS0_15binary_internal21div_trunc_kernel_cudaERNS_18TensorIteratorBaseEENKUlvE0_clEvENKUlvE_clEvEUldE_St5arrayIPcLm2EELi4E23TrivialOffsetCalculatorILi1EjESC_NS0_6memory12LoadWithCastILi1EEENSD_13StoreWithCastILi1EEEEEviT_T0_T2_T3_T4_T5_,"a",@progbits
	.sectionflags	@""
	.align	4
.nv.constant0._ZN2at6native27unrolled_elementwise_kernelIZZZNS0_15binary_internal21div_trunc_kernel_cudaERNS_18TensorIteratorBaseEENKUlvE0_clEvENKUlvE_clEvEUldE_St5arrayIPcLm2EELi4E23TrivialOffsetCalculatorILi1EjESC_NS0_6memory12LoadWithCastILi1EEENSD_13StoreWithCastILi1EEEEEviT_T0_T2_T3_T4_T5_:
	.zero		588


//--------------------- .nv.constant0._ZN2at6native18elementwise_kernelILi128ELi2EZNS0_22gpu_kernel_impl_nocastIZZZNS0_15binary_internal21div_trunc_kernel_cudaERNS_18TensorIteratorBaseEENKUlvE0_clEvENKUlvE_clEvEUldE_EEvS5_RKT_EUliE_EEviT1_ --------------------------
	.section	.nv.constant0._ZN2at6native18elementwise_kernelILi128ELi2EZNS0_22gpu_kernel_impl_nocastIZZZNS0_15binary_internal21div_trunc_kernel_cudaERNS_18TensorIteratorBaseEENKUlvE0_clEvENKUlvE_clEvEUldE_EEvS5_RKT_EUliE_EEviT1_,"a",@progbits
	.sectionflags	@""
	.align	4
.nv.constant0._ZN2at6native18elementwise_kernelILi128ELi2EZNS0_22gpu_kernel_impl_nocastIZZZNS0_15binary_internal21div_trunc_kernel_cudaERNS_18TensorIteratorBaseEENKUlvE0_clEvENKUlvE_clEvEUldE_EEvS5_RKT_EUliE_EEviT1_:
	.zero		1080


//--------------------- .nv.constant0._ZN2at6native27unrolled_elementwise_kernelIZZZNS0_15binary_internal21div_trunc_kernel_cudaERNS_18TensorIteratorBaseEENKUlvE0_clEvENKUlvE_clEvEUldE_St5arrayIPcLm2EELi4E23TrivialOffsetCalculatorILi1EjESC_NS0_6memory15LoadWithoutCastENSD_16StoreWithoutCastEEEviT_T0_T2_T3_T4_T5_ --------------------------
	.section	.nv.constant0._ZN2at6native27unrolled_elementwise_kernelIZZZNS0_15binary_internal21div_trunc_kernel_cudaERNS_18TensorIteratorBaseEENKUlvE0_clEvENKUlvE_clEvEUldE_St5arrayIPcLm2EELi4E23TrivialOffsetCalculatorILi1EjESC_NS0_6memory15LoadWithoutCastENSD_16StoreWithoutCastEEEviT_T0_T2_T3_T4_T5_,"a",@progbits
	.sectionflags	@""
	.align	4
.nv.constant0._ZN2at6native27unrolled_elementwise_kernelIZZZNS0_15binary_internal21div_trunc_kernel_cudaERNS_18TensorIteratorBaseEENKUlvE0_clEvENKUlvE_clEvEUldE_St5arrayIPcLm2EELi4E23TrivialOffsetCalculatorILi1EjESC_NS0_6memory15LoadWithoutCastENSD_16StoreWithoutCastEEEviT_T0_T2_T3_T4_T5_:
	.zero		572


//--------------------- .nv.constant0._ZN2at6native29vectorized_elementwise_kernelILi2EZZZNS0_15binary_internal21div_trunc_kernel_cudaERNS_18TensorIteratorBaseEENKUlvE0_clEvENKUlvE_clEvEUldE_St5arrayIPcLm2EEEEviT0_T1_ --------------------------
	.section	.nv.constant0._ZN2at6native29vectorized_elementwise_kernelILi2EZZZNS0_15binary_internal21div_trunc_kernel_cudaERNS_18TensorIteratorBaseEENKUlvE0_clEvENKUlvE_clEvEUldE_St5arrayIPcLm2EEEEviT0_T1_,"a",@progbits
	.sectionflags	@""
	.align	4
.nv.constant0._ZN2at6native29vectorized_elementwise_kernelILi2EZZZNS0_15binary_internal21div_trunc_kernel_cudaERNS_18TensorIteratorBaseEENKUlvE0_clEvENKUlvE_clEvEUldE_St5arrayIPcLm2EEEEviT0_T1_:
	.zero		568


//--------------------- .nv.constant0._ZN2at6native29vectorized_elementwise_kernelILi4EZZZNS0_15binary_internal21div_trunc_kernel_cudaERNS_18TensorIteratorBaseEENKUlvE0_clEvENKUlvE_clEvEUldE_St5arrayIPcLm2EEEEviT0_T1_ --------------------------
	.section	.nv.constant0._ZN2at6native29vectorized_elementwise_kernelILi4EZZZNS0_15binary_internal21div_trunc_kernel_cudaERNS_18TensorIteratorBaseEENKUlvE0_clEvENKUlvE_clEvEUldE_St5arrayIPcLm2EEEEviT0_T1_,"a",@progbits
	.sectionflags	@""
	.align	4
.nv.constant0._ZN2at6native29vectorized_elementwise_kernelILi4EZZZNS0_15binary_internal21div_trunc_kernel_cudaERNS_18TensorIteratorBaseEENKUlvE0_clEvENKUlvE_clEvEUldE_St5arrayIPcLm2EEEEviT0_T1_:
	.zero		568


//--------------------- .nv.constant0._ZN2at6native29vectorized_elementwise_kernelILi8EZZZNS0_15binary_internal21div_trunc_kernel_cudaERNS_18TensorIteratorBaseEENKUlvE0_clEvENKUlvE_clEvEUldE_St5arrayIPcLm2EEEEviT0_T1_ --------------------------
	.section	.nv.constant0._ZN2at6native29vectorized_elementwise_kernelILi8EZZZNS0_15binary_internal21div_trunc_kernel_cudaERNS_18TensorIteratorBaseEENKUlvE0_clEvENKUlvE_clEvEUldE_St5arrayIPcLm2EEEEviT0_T1_,"a",@progbits
	.sectionflags	@""
	.align	4
.nv.constant0._ZN2at6native29vectorized_elementwise_kernelILi8EZZZNS0_15binary_internal21div_trunc_kernel_cudaERNS_18TensorIteratorBaseEENKUlvE0_clEvENKUlvE_clEvEUldE_St5arrayIPcLm2EEEEviT0_T1_:
	.zero		568


//--------------------- .nv.constant0._ZN2at6native18elementwise_kernelILi128ELi4EZNS0_15gpu_kernel_implINS0_13BinaryFunctorIsssZZZNS0_15binary_internal21div_trunc_kernel_cudaERNS_18TensorIteratorBaseEENKUlvE_clEvENKUlvE3_clEvEUlssE_EEEEvS6_RKT_EUliE_EEviT1_ --------------------------
	.section	.nv.constant0._ZN2at6native18elementwise_kernelILi128ELi4EZNS0_15gpu_kernel_implINS0_13BinaryFunctorIsssZZZNS0_15binary_internal21div_trunc_kernel_cudaERNS_18TensorIteratorBaseEENKUlvE_clEvENKUlvE3_clEvEUlssE_EEEEvS6_RKT_EUliE_EEviT1_,"a",@progbits
	.sectionflags	@""
	.align	4
.nv.constant0._ZN2at6native18elementwise_kernelILi128ELi4EZNS0_15gpu_kernel_implINS0_13BinaryFunctorIsssZZZNS0_15binary_internal21div_trunc_kernel_cudaERNS_18TensorIteratorBaseEENKUlvE_clEvENKUlvE3_clEvEUlssE_EEEEvS6_RKT_EUliE_EEviT1_:
	.zero		1184


//--------------------- .nv.constant0._ZN2at6native27unrolled_elementwise_kernelINS0_13BinaryFunctorIsssZZZNS0_15binary_internal21div_trunc_kernel_cudaERNS_18TensorIteratorBaseEENKUlvE_clEvENKUlvE3_clEvEUlssE_EESt5arrayIPcLm3EELi4E23TrivialOffsetCalculatorILi2EjESD_ILi1EjENS0_6memory12LoadWithCastILi2EEENSG_13StoreWithCastILi1EEEEEviT_T0_T2_T3_T4_T5_ --------------------------
	.section	.nv.constant0._ZN2at6native27unrolled_elementwise_kernelINS0_13BinaryFunctorIsssZZZNS0_15binary_internal21div_trunc_kernel_cudaERNS_18TensorIteratorBaseEENKUlvE_clEvENKUlvE3_clEvEUlssE_EESt5arrayIPcLm3EELi4E23TrivialOffsetCalculatorILi2EjESD_ILi1EjENS0_6memory12LoadWithCastILi2EEENSG_13StoreWithCastILi1EEEEEviT_T0_T2_T3_T4_T5_,"a",@progbits
	.sectionflags	@""
	.align	4
.nv.constant0._ZN2at6native27unrolled_elementwise_kernelINS0_13BinaryFunctorIsssZZZNS0_15binary_internal21div_trunc_kernel_cudaERNS_18TensorIteratorBaseEENKUlvE_clEvENKUlvE3_clEvEUlssE_EESt5arrayIPcLm3EELi4E23TrivialOffsetCalculatorILi2EjESD_ILi1EjENS0_6memory12LoadWithCastILi2EEENSG_13StoreWithCastILi1EEEEEviT_T0_T2_T3_T4_T5_:
	.zero		584


//--------------------- .nv.constant0._ZN2at6native18elementwise_kernelILi128ELi4EZNS0_22gpu_kernel_impl_nocastINS0_13BinaryFunctorIsssZZZNS0_15binary_internal21div_trunc_kernel_cudaERNS_18TensorIteratorBaseEENKUlvE_clEvENKUlvE3_clEvEUlssE_EEEEvS6_RKT_EUliE_EEviT1_ --------------------------
	.section	.nv.constant0._ZN2at6native18elementwise_kernelILi128ELi4EZNS0_22gpu_kernel_impl_nocastINS0_13BinaryFunctorIsssZZZNS0_15binary_internal21div_trunc_kernel_cudaERNS_18TensorIteratorBaseEENKUlvE_clEvENKUlvE3_clEvEUlssE_EEEEvS6_RKT_EUliE_EEviT1_,"a",@progbits
	.sectionflags	@""
	.align	4
.nv.constant0._ZN2at6native18elementwise_kernelILi128ELi4EZNS0_22gpu_kernel_impl_nocastINS0_13BinaryFunctorIsssZZZNS0_15binary_internal21div_trunc_kernel_cudaERNS_18TensorIteratorBaseEENKUlvE_clEvENKUlvE3_clEvEUlssE_EEEEvS6_RKT_EUliE_EEviT1_:
	.zero		1184


//--------------------- .nv.constant0._ZN2at6native27unrolled_elementwise_kernelINS0_13BinaryFunctorIsssZZZNS0_15binary_internal21div_trunc_kernel_cudaERNS_18TensorIteratorBaseEENKUlvE_clEvENKUlvE3_clEvEUlssE_EESt5arrayIPcLm3EELi4E23TrivialOffsetCalculatorILi2EjESD_ILi1EjENS0_6memory15LoadWithoutCastENSG_16StoreWithoutCastEEEviT_T0_T2_T3_T4_T5_ --------------------------
	.section	.nv.constant0._ZN2at6native27unrolled_elementwise_kernelINS0_13BinaryFunctorIsssZZZNS0_15binary_internal21div_trunc_kernel_cudaERNS_18TensorIteratorBaseEENKUlvE_clEvENKUlvE3_clEvEUlssE_EESt5arrayIPcLm3EELi4E23TrivialOffsetCalculatorILi2EjESD_ILi1EjENS0_6memory15LoadWithoutCastENSG_16StoreWithoutCastEEEviT_T0_T2_T3_T4_T5_,"a",@progbits
	.sectionflags	@""
	.align	4
.nv.constant0._ZN2at6native27unrolled_elementwise_kernelINS0_13BinaryFunctorIsssZZZNS0_15binary_internal21div_trunc_kernel_cudaERNS_18TensorIteratorBaseEENKUlvE_clEvENKUlvE3_clEvEUlssE_EESt5arrayIPcLm3EELi4E23TrivialOffsetCalculatorILi2EjESD_ILi1EjENS0_6memory15LoadWithoutCastENSG_16StoreWithoutCastEEEviT_T0_T2_T3_T4_T5_:
	.zero		564


//--------------------- .nv.constant0._ZN2at6native29vectorized_elementwise_kernelILi2ENS0_13BinaryFunctorIsssZZZNS0_15binary_internal21div_trunc_kernel_cudaERNS_18TensorIteratorBaseEENKUlvE_clEvENKUlvE3_clEvEUlssE_EESt5arrayIPcLm3EEEEviT0_T1_ --------------------------
	.section	.nv.constant0._ZN2at6native29vectorized_elementwise_kernelILi2ENS0_13BinaryFunctorIsssZZZNS0_15binary_internal21div_trunc_kernel_cudaERNS_18TensorIteratorBaseEENKUlvE_clEvENKUlvE3_clEvEUlssE_EESt5arrayIPcLm3EEEEviT0_T1_,"a",@progbits
	.sectionflags	@""
	.align	4
.nv.constant0._ZN2at6native29vectorized_elementwise_kernelILi2ENS0_13BinaryFunctorIsssZZZNS0_15binary_internal21div_trunc_kernel_cudaERNS_18TensorIteratorBaseEENKUlvE_clEvENKUlvE3_clEvEUlssE_EESt5arrayIPcLm3EEEEviT0_T1_:
	.zero		560


//--------------------- .nv.constant0._ZN2at6native29vectorized_elementwise_kernelILi4ENS0_13BinaryFunctorIsssZZZNS0_15binary_internal21div_trunc_kernel_cudaERNS_18TensorIteratorBaseEENKUlvE_clEvENKUlvE3_clEvEUlssE_EESt5arrayIPcLm3EEEEviT0_T1_ --------------------------
	.section	.nv.constant0._ZN2at6native29vectorized_elementwise_kernelILi4ENS0_13BinaryFunctorIsssZZZNS0_15binary_internal21div_trunc_kernel_cudaERNS_18TensorIteratorBaseEENKUlvE_clEvENKUlvE3_clEvEUlssE_EESt5arrayIPcLm3EEEEviT0_T1_,"a",@progbits
	.sectionflags	@""
	.align	4
.nv.constant0._ZN2at6native29vectorized_elementwise_kernelILi4ENS0_13BinaryFunctorIsssZZZNS0_15binary_internal21div_trunc_kernel_cudaERNS_18TensorIteratorBaseEENKUlvE_clEvENKUlvE3_clEvEUlssE_EESt5arrayIPcLm3EEEEviT0_T1_:
	.zero		560


//--------------------- .nv.constant0._ZN2at6native29vectorized_elementwise_kernelILi8ENS0_13BinaryFunctorIsssZZZNS0_15binary_internal21div_trunc_kernel_cudaERNS_18TensorIteratorBaseEENKUlvE_clEvENKUlvE3_clEvEUlssE_EESt5arrayIPcLm3EEEEviT0_T1_ --------------------------
	.section	.nv.constant0._ZN2at6native29vectorized_elementwise_kernelILi8ENS0_13BinaryFunctorIsssZZZNS0_15binary_internal21div_trunc_kernel_cudaERNS_18TensorIteratorBaseEENKUlvE_clEvENKUlvE3_clEvEUlssE_EESt5arrayIPcLm3EEEEviT0_T1_,"a",@progbits
	.sectionflags	@""
	.align	4
.nv.constant0._ZN2at6native29vectorized_elementwise_kernelILi8ENS0_13BinaryFunctorIsssZZZNS0_15binary_internal21div_trunc_kernel_cudaERNS_18TensorIteratorBaseEENKUlvE_clEvENKUlvE3_clEvEUlssE_EESt5arrayIPcLm3EEEEviT0_T1_:
	.zero		560


//--------------------- .nv.constant0._ZN2at6native18elementwise_kernelILi128ELi4EZNS0_15gpu_kernel_implINS0_13BUnaryFunctorIsssZZZNS0_15binary_internal21div_trunc_kernel_cudaERNS_18TensorIteratorBaseEENKUlvE_clEvENKUlvE3_clEvEUlssE_EEEEvS6_RKT_EUliE_EEviT1_ --------------------------
	.section	.nv.constant0._ZN2at6native18elementwise_kernelILi128ELi4EZNS0_15gpu_kernel_implINS0_13BUnaryFunctorIsssZZZNS0_15binary_internal21div_trunc_kernel_cudaERNS_18TensorIteratorBaseEENKUlvE_clEvENKUlvE3_clEvEUlssE_EEEEvS6_RKT_EUliE_EEviT1_,"a",@progbits
	.sectionflags	@""
	.align	4
.nv.constant0._ZN2at6native18elementwise_kernelILi128ELi4EZNS0_15gpu_kernel_implINS0_13BUnaryFunctorIsssZZZNS0_15binary_internal21div_trunc_kernel_cudaERNS_18TensorIteratorBaseEENKUlvE_clEvENKUlvE3_clEvEUlssE_EEEEvS6_RKT_EUliE_EEviT1_:
	.zero		1072


//--------------------- .nv.constant0._ZN2at6native27unrolled_elementwise_kernelINS0_13BUnaryFunctorIsssZZZNS0_15binary_internal21div_trunc_kernel_cudaERNS_18TensorIteratorBaseEENKUlvE_clEvENKUlvE3_clEvEUlssE_EESt5arrayIPcLm2EELi4E23TrivialOffsetCalculatorILi1EjESE_NS0_6memory12LoadWithCastILi1EEENSF_13StoreWithCastILi1EEEEEviT_T0_T2_T3_T4_T5_ --------------------------
	.section	.nv.constant0._ZN2at6native27unrolled_elementwise_kernelINS0_13BUnaryFunctorIsssZZZNS0_15binary_internal21div_trunc_kernel_cudaERNS_18TensorIteratorBaseEENKUlvE_clEvENKUlvE3_clEvEUlssE_EESt5arrayIPcLm2EELi4E23TrivialOffsetCalculatorILi1EjESE_NS0_6memory12LoadWithCastILi1EEENSF_13StoreWithCastILi1EEEEEviT_T0_T2_T3_T4_T5_,"a",@progbits
	.sectionflags	@""
	.align	4
.nv.constant0._ZN2at6native27unrolled_elementwise_kernelINS0_13BUnaryFunctorIsssZZZNS0_15binary_internal21div_trunc_kernel_cudaERNS_18TensorIteratorBaseEENKUlvE_clEvENKUlvE3_clEvEUlssE_EESt5arrayIPcLm2EELi4E23TrivialOffsetCalculatorILi1EjESE_NS0_6memory12LoadWithCastILi1EEENSF_13StoreWithCastILi1EEEEEviT_T0_T2_T3_T4_T5_:
	.zero		572


//--------------------- .nv.constant0._ZN2at6native18elementwise_kernelILi128ELi4EZNS0_22gpu_kernel_impl_nocastINS0_13BUnaryFunctorIsssZZZNS0_15binary_internal21div_trunc_kernel_cudaERNS_18TensorIteratorBaseEENKUlvE_clEvENKUlvE3_clEvEUlssE_EEEEvS6_RKT_EUliE_EEviT1_ --------------------------
	.section	.nv.constant0._ZN2at6native18elementwise_kernelILi128ELi4EZNS0_22gpu_kernel_impl_nocastINS0_13BUnaryFunctorIsssZZZNS0_15binary_internal21div_trunc_kernel_cudaERNS_18TensorIteratorBaseEENKUlvE_clEvENKUlvE3_clEvEUlssE_EEEEvS6_RKT_EUliE_EEviT1_,"a",@progbits
	.sectionflags	@""
	.align	4
.nv.constant0._ZN2at6native18elementwise_kernelILi128ELi4EZNS0_22gpu_kernel_impl_nocastINS0_13BUnaryFunctorIsssZZZNS0_15binary_internal21div_trunc_kernel_cudaERNS_18TensorIteratorBaseEENKUlvE_clEvENKUlvE3_clEvEUlssE_EEEEvS6_RKT_EUliE_EEviT1_:
	.zero		1072


//--------------------- .nv.constant0._ZN2at6native27unrolled_elementwise_kernelINS0_13BUnaryFunctorIsssZZZNS0_15binary_internal21div_trunc_kernel_cudaERNS_18TensorIteratorBaseEENKUlvE_clEvENKUlvE3_clEvEUlssE_EESt5arrayIPcLm2EELi4E23TrivialOffsetCalculatorILi1EjESE_NS0_6memory15LoadWithoutCastENSF_16StoreWithoutCastEEEviT_T0_T2_T3_T4_T5_ --------------------------
	.section	.nv.constant0._ZN2at6native27unrolled_elementwise_kernelINS0_13BUnaryFunctorIsssZZZNS0_15binary_internal21div_trunc_kernel_cudaERNS_18TensorIteratorBaseEENKUlvE_clEvENKUlvE3_clEvEUlssE_EESt5arrayIPcLm2EELi4E23TrivialOffsetCalculatorILi1EjESE_NS0_6memory15LoadWithoutCastENSF_16StoreWithoutCastEEEviT_T0_T2_T3_T4_T5_,"a",@progbits
	.sectionflags	@""
	.align	4
.nv.constant0._ZN2at6native27unrolled_elementwise_kernelINS0_13BUnaryFunctorIsssZZZNS0_15binary_internal21div_trunc_kernel_cudaERNS_18TensorIteratorBaseEENKUlvE_clEvENKUlvE3_clEvEUlssE_EESt5arrayIPcLm2EELi4E23TrivialOffsetCalculatorILi1EjESE_NS0_6memory15LoadWithoutCastENSF_16StoreWithoutCastEEEviT_T0_T2_T3_T4_T5_:
	.zero		556


//--------------------- .nv.constant0._ZN2at6native29vectorized_elementwise_kernelILi2ENS0_13BUnaryFunctorIsssZZZNS0_15binary_internal21div_trunc_kernel_cudaERNS_18TensorIteratorBaseEENKUlvE_clEvENKUlvE3_clEvEUlssE_EESt5arrayIPcLm2EEEEviT0_T1_ --------------------------
	.section	.nv.constant0._ZN2at6native29vectorized_elementwise_kernelILi2ENS0_13BUnaryFunctorIsssZZZNS0_15binary_internal21div_trunc_kernel_cudaERNS_18TensorIteratorBaseEENKUlvE_clEvENKUlvE3_clEvEUlssE_EESt5arrayIPcLm2EEEEviT0_T1_,"a",@progbits
	.sectionflags	@""
	.align	4
.nv.constant0._ZN2at6native29vectorized_elementwise_kernelILi2ENS0_13BUnaryFunctorIsssZZZNS0_15binary_internal21div_trunc_kernel_cudaERNS_18TensorIteratorBaseEENKUlvE_clEvENKUlvE3_clEvEUlssE_EESt5arrayIPcLm2EEEEviT0_T1_:
	.zero		552


//--------------------- .nv.constant0._ZN2at6native29vectorized_elementwise_kernelILi4ENS0_13BUnaryFunctorIsssZZZNS0_15binary_internal21div_trunc_kernel_cudaERNS_18TensorIteratorBaseEENKUlvE_clEvENKUlvE3_clEvEUlssE_EESt5arrayIPcLm2EEEEviT0_T1_ --------------------------
	.section	.nv.constant0._ZN2at6native29vectorized_elementwise_kernelILi4ENS0_13BUnaryFunctorIsssZZZNS0_15binary_internal21div_trunc_kernel_cudaERNS_18TensorIteratorBaseEENKUlvE_clEvENKUlvE3_clEvEUlssE_EESt5arrayIPcLm2EEEEviT0_T1_,"a",@progbits
	.sectionflags	@""
	.align	4
.nv.constant0._ZN2at6native29vectorized_elementwise_kernelILi4ENS0_13BUnaryFunctorIsssZZZNS0_15binary_internal21div_trunc_kernel_cudaERNS_18TensorIteratorBaseEENKUlvE_clEvENKUlvE3_clEvEUlssE_EESt5arrayIPcLm2EEEEviT0_T1_:
	.zero		552


//--------------------- .nv.constant0._ZN2at6native29vectorized_elementwise_kernelILi8ENS0_13BUnaryFunctorIsssZZZNS0_15binary_internal21div_trunc_kernel_cudaERNS_18TensorIteratorBaseEENKUlvE_clEvENKUlvE3_clEvEUlssE_EESt5arrayIPcLm2EEEEviT0_T1_ --------------------------
	.section	.nv.constant0._ZN2at6native29vectorized_elementwise_kernelILi8ENS0_13BUnaryFunctorIsssZZZNS0_15binary_internal21div_trunc_kernel_cudaERNS_18TensorIteratorBaseEENKUlvE_clEvENKUlvE3_clEvEUlssE_EESt5arrayIPcLm2EEEEviT0_T1_,"a",@progbits
	.sectionflags	@""
	.align	4
.nv.constant0._ZN2at6native29vectorized_elementwise_kernelILi8ENS0_13BUnaryFunctorIsssZZZNS0_15binary_internal21div_trunc_kernel_cudaERNS_18TensorIteratorBaseEENKUlvE_clEvENKUlvE3_clEvEUlssE_EESt5arrayIPcLm2EEEEviT0_T1_:
	.zero		552


//--------------------- .nv.constant0._ZN2at6native18elementwise_kernelILi128ELi4EZNS0_15gpu_kernel_implINS0_13AUnaryFunctorIsssZZZNS0_15binary_internal21div_trunc_kernel_cudaERNS_18TensorIteratorBaseEENKUlvE_clEvENKUlvE3_clEvEUlssE_EEEEvS6_RKT_EUliE_EEviT1_ --------------------------
	.section	.nv.constant0._ZN2at6native18elementwise_kernelILi128ELi4EZNS0_15gpu_kernel_implINS0_13AUnaryFunctorIsssZZZNS0_15binary_internal21div_trunc_kernel_cudaERNS_18TensorIteratorBaseEENKUlvE_clEvENKUlvE3_clEvEUlssE_EEEEvS6_RKT_EUliE_EEviT1_,"a",@progbits
	.sectionflags	@""
	.align	4
.nv.constant0._ZN2at6native18elementwise_kernelILi128ELi4EZNS0_15gpu_kernel_implINS0_13AUnaryFunctorIsssZZZNS0_15binary_internal21div_trunc_kernel_cudaERNS_18TensorIteratorBaseEENKUlvE_clEvENKUlvE3_clEvEUlssE_EEEEvS6_RKT_EUliE_EEviT1_:
	.zero		1072


//--------------------- .nv.constant0._ZN2at6native27unrolled_elementwise_kernelINS0_13AUnaryFunctorIsssZZZNS0_15binary_internal21div_trunc_kernel_cudaERNS_18TensorIteratorBaseEENKUlvE_clEvENKUlvE3_clEvEUlssE_EESt5arrayIPcLm2EELi4E23TrivialOffsetCalculatorILi1EjESE_NS0_6memory12LoadWithCastILi1EEENSF_13StoreWithCastILi1EEEEEviT_T0_T2_T3_T4_T5_ --------------------------
	.section	.nv.constant0._ZN2at6native27unrolled_elementwise_kernelINS0_13AUnaryFunctorIsssZZZNS0_15binary_internal21div_trunc_kernel_cudaERNS_18TensorIteratorBaseEENKUlvE_clEvENKUlvE3_clEvEUlssE_EESt5arrayIPcLm2EELi4E23TrivialOffsetCalculatorILi1EjESE_NS0_6memory12LoadWithCastILi1EEENSF_13StoreWithCastILi1EEEEEviT_T0_T2_T3_T4_T5_,"a",@progbits
	.sectionflags	@""
	.align	4
.nv.constant0._ZN2at6native27unrolled_elementwise_kernelINS0_13AUnaryFunctorIsssZZZNS0_15binary_internal21div_trunc_kernel_cudaERNS_18TensorIteratorBaseEENKUlvE_clEvENKUlvE3_clEvEUlssE_EESt5arrayIPcLm2EELi4E23TrivialOffsetCalculatorILi1EjESE_NS0_6memory12LoadWithCastILi1EEENSF_13StoreWithCastILi1EEEEEviT_T0_T2_T3_T4_T5_:
	.zero		572


//--------------------- .nv.constant0._ZN2at6native18elementwise_kernelILi128ELi4EZNS0_22gpu_kernel_impl_nocastINS0_13AUnaryFunctorIsssZZZNS0_15binary_internal21div_trunc_kernel_cudaERNS_18TensorIteratorBaseEENKUlvE_clEvENKUlvE3_clEvEUlssE_EEEEvS6_RKT_EUliE_EEviT1_ --------------------------
	.section	.nv.constant0._ZN2at6native18elementwise_kernelILi128ELi4EZNS0_22gpu_kernel_impl_nocastINS0_13AUnaryFunctorIsssZZZNS0_15binary_internal21div_trunc_kernel_cudaERNS_18TensorIteratorBaseEENKUlvE_clEvENKUlvE3_clEvEUlssE_EEEEvS6_RKT_EUliE_EEviT1_,"a",@progbits
	.sectionflags	@""
	.align	4
.nv.constant0._ZN2at6native18elementwise_kernelILi128ELi4EZNS0_22gpu_kernel_impl_nocastINS0_13AUnaryFunctorIsssZZZNS0_15binary_internal21div_trunc_kernel_cudaERNS_18TensorIteratorBaseEENKUlvE_clEvENKUlvE3_clEvEUlssE_EEEEvS6_RKT_EUliE_EEviT1_:
	.zero		1072


//--------------------- .nv.constant0._ZN2at6native27unrolled_elementwise_kernelINS0_13AUnaryFunctorIsssZZZNS0_15binary_internal21div_trunc_kernel_cudaERNS_18TensorIteratorBaseEENKUlvE_clEvENKUlvE3_clEvEUlssE_EESt5arrayIPcLm2EELi4E23TrivialOffsetCalculatorILi1EjESE_NS0_6memory15LoadWithoutCastENSF_16StoreWithoutCastEEEviT_T0_T2_T3_T4_T5_ --------------------------
	.section	.nv.constant0._ZN2at6native27unrolled_elementwise_kernelINS0_13AUnaryFunctorIsssZZZNS0_15binary_internal21div_trunc_kernel_cudaERNS_18TensorIteratorBaseEENKUlvE_clEvENKUlvE3_clEvEUlssE_EESt5arrayIPcLm2EELi4E23TrivialOffsetCalculatorILi1EjESE_NS0_6memory15LoadWithoutCastENSF_16StoreWithoutCastEEEviT_T0_T2_T3_T4_T5_,"a",@progbits
	.sectionflags	@""
	.align	4
.nv.constant0._ZN2at6native27unrolled_elementwise_kernelINS0_13AUnaryFunctorIsssZZZNS0_15binary_internal21div_trunc_kernel_cudaERNS_18TensorIteratorBaseEENKUlvE_clEvENKUlvE3_clEvEUlssE_EESt5arrayIPcLm2EELi4E23TrivialOffsetCalculatorILi1EjESE_NS0_6memory15LoadWithoutCastENSF_16StoreWithoutCastEEEviT_T0_T2_T3_T4_T5_:
	.zero		556


//--------------------- .nv.constant0._ZN2at6native29vectorized_elementwise_kernelILi2ENS0_13AUnaryFunctorIsssZZZNS0_15binary_internal21div_trunc_kernel_cudaERNS_18TensorIteratorBaseEENKUlvE_clEvENKUlvE3_clEvEUlssE_EESt5arrayIPcLm2EEEEviT0_T1_ --------------------------
	.section	.nv.constant0._ZN2at6native29vectorized_elementwise_kernelILi2ENS0_13AUnaryFunctorIsssZZZNS0_15binary_internal21div_trunc_kernel_cudaERNS_18TensorIteratorBaseEENKUlvE_clEvENKUlvE3_clEvEUlssE_EESt5arrayIPcLm2EEEEviT0_T1_,"a",@progbits
	.sectionflags	@""
	.align	4
.nv.constant0._ZN2at6native29vectorized_elementwise_kernelILi2ENS0_13AUnaryFunctorIsssZZZNS0_15binary_internal21div_trunc_kernel_cudaERNS_18TensorIteratorBaseEENKUlvE_clEvENKUlvE3_clEvEUlssE_EESt5arrayIPcLm2EEEEviT0_T1_:
	.zero		552


//--------------------- .nv.constant0._ZN2at6native29vectorized_elementwise_kernelILi4ENS0_13AUnaryFunctorIsssZZZNS0_15binary_internal21div_trunc_kernel_cudaERNS_18TensorIteratorBaseEENKUlvE_clEvENKUlvE3_clEvEUlssE_EESt5arrayIPcLm2EEEEviT0_T1_ --------------------------
	.section	.nv.constant0._ZN2at6native29vectorized_elementwise_kernelILi4ENS0_13AUnaryFunctorIsssZZZNS0_15binary_internal21div_trunc_kernel_cudaERNS_18TensorIteratorBaseEENKUlvE_clEvENKUlvE3_clEvEUlssE_EESt5arrayIPcLm2EEEEviT0_T1_,"a",@progbits
	.sectionflags	@""
	.align	4
.nv.constant0._ZN2at6native29vectorized_elementwise_kernelILi4ENS0_13AUnaryFunctorIsssZZZNS0_15binary_internal21div_trunc_kernel_cudaERNS_18TensorIteratorBaseEENKUlvE_clEvENKUlvE3_clEvEUlssE_EESt5arrayIPcLm2EEEEviT0_T1_:
	.zero		552


//--------------------- .nv.constant0._ZN2at6native29vectorized_elementwise_kernelILi8ENS0_13AUnaryFunctorIsssZZZNS0_15binary_internal21div_trunc_kernel_cudaERNS_18TensorIteratorBaseEENKUlvE_clEvENKUlvE3_clEvEUlssE_EESt5arrayIPcLm2EEEEviT0_T1_ --------------------------
	.section	.nv.constant0._ZN2at6native29vectorized_elementwise_kernelILi8ENS0_13AUnaryFunctorIsssZZZNS0_15binary_internal21div_trunc_kernel_cudaERNS_18TensorIteratorBaseEENKUlvE_clEvENKUlvE3_clEvEUlssE_EESt5arrayIPcLm2EEEEviT0_T1_,"a",@progbits
	.sectionflags	@""
	.align	4
.nv.constant0._ZN2at6native29vectorized_elementwise_kernelILi8ENS0_13AUnaryFunctorIsssZZZNS0_15binary_internal21div_trunc_kernel_cudaERNS_18TensorIteratorBaseEENKUlvE_clEvENKUlvE3_clEvEUlssE_EESt5arrayIPcLm2EEEEviT0_T1_:
	.zero		552


//--------------------- .nv.constant0._ZN2at6native18elementwise_kernelILi128ELi4EZNS0_15gpu_kernel_implINS0_13BinaryFunctorIlllZZZNS0_15binary_internal21div_trunc_kernel_cudaERNS_18TensorIteratorBaseEENKUlvE_clEvENKUlvE2_clEvEUlllE_EEEEvS6_RKT_EUliE_EEviT1_ --------------------------
	.section	.nv.constant0._ZN2at6native18elementwise_kernelILi128ELi4EZNS0_15gpu_kernel_implINS0_13BinaryFunctorIlllZZZNS0_15binary_internal21div_trunc_kernel_cudaERNS_18TensorIteratorBaseEENKUlvE_clEvENKUlvE2_clEvEUlllE_EEEEvS6_RKT_EUliE_EEviT1_,"a",@progbits
	.sectionflags	@""
	.align	4
.nv.constant0._ZN2at6native18elementwise_kernelILi128ELi4EZNS0_15gpu_kernel_implINS0_13BinaryFunctorIlllZZZNS0_15binary_internal21div_trunc_kernel_cudaERNS_18TensorIteratorBaseEENKUlvE_clEvENKUlvE2_clEvEUlllE_EEEEvS6_RKT_EUliE_EEviT1_:
	.zero		1184


//--------------------- .nv.constant0._ZN2at6native27unrolled_elementwise_kernelINS0_13BinaryFunctorIlllZZZNS0_15binary_internal21div_trunc_kernel_cudaERNS_18TensorIteratorBaseEENKUlvE_clEvENKUlvE2_clEvEUlllE_EESt5arrayIPcLm3EELi4E23TrivialOffsetCalculatorILi2EjESD_ILi1EjENS0_6memory12LoadWithCastILi2EEENSG_13StoreWithCastILi1EEEEEviT_T0_T2_T3_T4_T5_ --------------------------
	.section	.nv.constant0._ZN2at6native27unrolled_elementwise_kernelINS0_13BinaryFunctorIlllZZZNS0_15binary_internal21div_trunc_kernel_cudaERNS_18TensorIteratorBaseEENKUlvE_clEvENKUlvE2_clEvEUlllE_EESt5arrayIPcLm3EELi4E23TrivialOffsetCalculatorILi2EjESD_ILi1EjENS0_6memory12LoadWithCastILi2EEENSG_13StoreWithCastILi1EEEEEviT_T0_T2_T3_T4_T5_,"a",@progbits
	.sectionflags	@""
	.align	4
.nv.constant0._ZN2at6native27unrolled_elementwise_kernelINS0_13BinaryFunctorIlllZZZNS0_15binary_internal21div_trunc_kernel_cudaERNS_18TensorIteratorBaseEENKUlvE_clEvENKUlvE2_clEvEUlllE_EESt5arrayIPcLm3EELi4E23TrivialOffsetCalculatorILi2EjESD_ILi1EjENS0_6memory12LoadWithCastILi2EEENSG_13StoreWithCastILi1EEEEEviT_T0_T2_T3_T4_T5_:
	.zero		584


//--------------------- .nv.constant0._ZN2at6native18elementwise_kernelILi128ELi2EZNS0_22gpu_kernel_impl_nocastINS0_13BinaryFunctorIlllZZZNS0_15binary_internal21div_trunc_kernel_cudaERNS_18TensorIteratorBaseEENKUlvE_clEvENKUlvE2_clEvEUlllE_EEEEvS6_RKT_EUliE_EEviT1_ --------------------------
	.section	.nv.constant0._ZN2at6native18elementwise_kernelILi128ELi2EZNS0_22gpu_kernel_impl_nocastINS0_13BinaryFunctorIlllZZZNS0_15binary_internal21div_trunc_kernel_cudaERNS_18TensorIteratorBaseEENKUlvE_clEvENKUlvE2_clEvEUlllE_EEEEvS6_RKT_EUliE_EEviT1_,"a",@progbits
	.sectionflags	@""
	.align	4
.nv.constant0._ZN2at6native18elementwise_kernelILi128ELi2EZNS0_22gpu_kernel_impl_nocastINS0_13BinaryFunctorIlllZZZNS0_15binary_internal21div_trunc_kernel_cudaERNS_18TensorIteratorBaseEENKUlvE_clEvENKUlvE2_clEvEUlllE_EEEEvS6_RKT_EUliE_EEviT1_:
	.zero		1184


//--------------------- .nv.constant0._ZN2at6native27unrolled_elementwise_kernelINS0_13BinaryFunctorIlllZZZNS0_15binary_internal21div_trunc_kernel_cudaERNS_18TensorIteratorBaseEENKUlvE_clEvENKUlvE2_clEvEUlllE_EESt5arrayIPcLm3EELi4E23TrivialOffsetCalculatorILi2EjESD_ILi1EjENS0_6memory15LoadWithoutCastENSG_16StoreWithoutCastEEEviT_T0_T2_T3_T4_T5_ --------------------------
	.section	.nv.constant0._ZN2at6native27unrolled_elementwise_kernelINS0_13BinaryFunctorIlllZZZNS0_15binary_internal21div_trunc_kernel_cudaERNS_18TensorIteratorBaseEENKUlvE_clEvENKUlvE2_clEvEUlllE_EESt5arrayIPcLm3EELi4E23TrivialOffsetCalculatorILi2EjESD_ILi1EjENS0_6memory15LoadWithoutCastENSG_16StoreWithoutCastEEEviT_T0_T2_T3_T4_T5_,"a",@progbits
	.sectionflags	@""
	.align	4
.nv.constant0._ZN2at6native27unrolled_elementwise_kernelINS0_13BinaryFunctorIlllZZZNS0_15binary_internal21div_trunc_kernel_cudaERNS_18TensorIteratorBaseEENKUlvE_clEvENKUlvE2_clEvEUlllE_EESt5arrayIPcLm3EELi4E23TrivialOffsetCalculatorILi2EjESD_ILi1EjENS0_6memory15LoadWithoutCastENSG_16StoreWithoutCastEEEviT_T0_T2_T3_T4_T5_:
	.zero		564


//--------------------- .nv.constant0._ZN2at6native29vectorized_elementwise_kernelILi2ENS0_13BinaryFunctorIlllZZZNS0_15binary_internal21div_trunc_kernel_cudaERNS_18TensorIteratorBaseEENKUlvE_clEvENKUlvE2_clEvEUlllE_EESt5arrayIPcLm3EEEEviT0_T1_ --------------------------
	.section	.nv.constant0._ZN2at6native29vectorized_elementwise_kernelILi2ENS0_13BinaryFunctorIlllZZZNS0_15binary_internal21div_trunc_kernel_cudaERNS_18TensorIteratorBaseEENKUlvE_clEvENKUlvE2_clEvEUlllE_EESt5arrayIPcLm3EEEEviT0_T1_,"a",@progbits
	.sectionflags	@""
	.align	4
.nv.constant0._ZN2at6native29vectorized_elementwise_kernelILi2ENS0_13BinaryFunctorIlllZZZNS0_15binary_internal21div_trunc_kernel_cudaERNS_18TensorIteratorBaseEENKUlvE_clEvENKUlvE2_clEvEUlllE_EESt5arrayIPcLm3EEEEviT0_T1_:
	.zero		560


//--------------------- .nv.constant0._ZN2at6native29vectorized_elementwise_kernelILi4ENS0_13BinaryFunctorIlllZZZNS0_15binary_internal21div_trunc_kernel_cudaERNS_18TensorIteratorBaseEENKUlvE_clEvENKUlvE2_clEvEUlllE_EESt5arrayIPcLm3EEEEviT0_T1_ --------------------------
	.section	.nv.constant0._ZN2at6native29vectorized_elementwise_kernelILi4ENS0_13BinaryFunctorIlllZZZNS0_15binary_internal21div_trunc_kernel_cudaERNS_18TensorIteratorBaseEENKUlvE_clEvENKUlvE2_clEvEUlllE_EESt5arrayIPcLm3EEEEviT0_T1_,"a",@progbits
	.sectionflags	@""
	.align	4
.nv.constant0._ZN2at6native29vectorized_elementwise_kernelILi4ENS0_13BinaryFunctorIlllZZZNS0_15binary_internal21div_trunc_kernel_cudaERNS_18TensorIteratorBaseEENKUlvE_clEvENKUlvE2_clEvEUlllE_EESt5arrayIPcLm3EEEEviT0_T1_:
	.zero		560


//--------------------- .nv.constant0._ZN2at6native29vectorized_elementwise_kernelILi8ENS0_13BinaryFunctorIlllZZZNS0_15binary_internal21div_trunc_kernel_cudaERNS_18TensorIteratorBaseEENKUlvE_clEvENKUlvE2_clEvEUlllE_EESt5arrayIPcLm3EEEEviT0_T1_ --------------------------
	.section	.nv.constant0._ZN2at6native29vectorized_elementwise_kernelILi8ENS0_13BinaryFunctorIlllZZZNS0_15binary_internal21div_trunc_kernel_cudaERNS_18TensorIteratorBaseEENKUlvE_clEvENKUlvE2_clEvEUlllE_EESt5arrayIPcLm3EEEEviT0_T1_,"a",@progbits
	.sectionflags	@""
	.align	4
.nv.constant0._ZN2at6native29vectorized_elementwise_kernelILi8ENS0_13BinaryFunctorIlllZZZNS0_15binary_internal21div_trunc_kernel_cudaERNS_18TensorIteratorBaseEENKUlvE_clEvENKUlvE2_clEvEUlllE_EESt5arrayIPcLm3EEEEviT0_T1_:
	.zero		560


//--------------------- .nv.constant0._ZN2at6native18elementwise_kernelILi128ELi4EZNS0_15gpu_kernel_implINS0_13BUnaryFunctorIlllZZZNS0_15binary_internal21div_trunc_kernel_cudaERNS_18TensorIteratorBaseEENKUlvE_clEvENKUlvE2_clEvEUlllE_EEEEvS6_RKT_EUliE_EEviT1_ --------------------------
	.section	.nv.constant0._ZN2at6native18elementwise_kernelILi128ELi4EZNS0_15gpu_kernel_implINS0_13BUnaryFunctorIlllZZZNS0_15binary_internal21div_trunc_kernel_cudaERNS_18TensorIteratorBaseEENKUlvE_clEvENKUlvE2_clEvEUlllE_EEEEvS6_RKT_EUliE_EEviT1_,"a",@progbits
	.sectionflags	@""
	.align	4
.nv.constant0._ZN2at6native18elementwise_kernelILi128ELi4EZNS0_15gpu_kernel_implINS0_13BUnaryFunctorIlllZZZNS0_15binary_internal21div_trunc_kernel_cudaERNS_18TensorIteratorBaseEENKUlvE_clEvENKUlvE2_clEvEUlllE_EEEEvS6_RKT_EUliE_EEviT1_:
	.zero		1088


//--------------------- .nv.constant0._ZN2at6native27unrolled_elementwise_kernelINS0_13BUnaryFunctorIlllZZZNS0_15binary_internal21div_trunc_kernel_cudaERNS_18TensorIteratorBaseEENKUlvE_clEvENKUlvE2_clEvEUlllE_EESt5arrayIPcLm2EELi4E23TrivialOffsetCalculatorILi1EjESE_NS0_6memory12LoadWithCastILi1EEENSF_13StoreWithCastILi1EEEEEviT_T0_T2_T3_T4_T5_ --------------------------
	.section	.nv.constant0._ZN2at6native27unrolled_elementwise_kernelINS0_13BUnaryFunctorIlllZZZNS0_15binary_internal21div_trunc_kernel_cudaERNS_18TensorIteratorBaseEENKUlvE_clEvENKUlvE2_clEvEUlllE_EESt5arrayIPcLm2EELi4E23TrivialOffsetCalculatorILi1EjESE_NS0_6memory12LoadWithCastILi1EEENSF_13StoreWithCastILi1EEEEEviT_T0_T2_T3_T4_T5_,"a",@progbits
	.sectionflags	@""
	.align	4
.nv.constant0._ZN2at6native27unrolled_elementwise_kernelINS0_13BUnaryFunctorIlllZZZNS0_15binary_internal21div_trunc_kernel_cudaERNS_18TensorIteratorBaseEENKUlvE_clEvENKUlvE2_clEvEUlllE_EESt5arrayIPcLm2EELi4E23TrivialOffsetCalculatorILi1EjESE_NS0_6memory12LoadWithCastILi1EEENSF_13StoreWithCastILi1EEEEEviT_T0_T2_T3_T4_T5_:
	.zero		588


//--------------------- .nv.constant0._ZN2at6native18elementwise_kernelILi128ELi2EZNS0_22gpu_kernel_impl_nocastINS0_13BUnaryFunctorIlllZZZNS0_15binary_internal21div_trunc_kernel_cudaERNS_18TensorIteratorBaseEENKUlvE_clEvENKUlvE2_clEvEUlllE_EEEEvS6_RKT_EUliE_EEviT1_ --------------------------
	.section	.nv.constant0._ZN2at6native18elementwise_kernelILi128ELi2EZNS0_22gpu_kernel_impl_nocastINS0_13BUnaryFunctorIlllZZZNS0_15binary_internal21div_trunc_kernel_cudaERNS_18TensorIteratorBaseEENKUlvE_clEvENKUlvE2_clEvEUlllE_EEEEvS6_RKT_EUliE_EEviT1_,"a",@progbits
	.sectionflags	@""
	.align	4
.nv.constant0._ZN2at6native18elementwise_kernelILi128ELi2EZNS0_22gpu_kernel_impl_nocastINS0_13BUnaryFunctorIlllZZZNS0_15binary_internal21div_trunc_kernel_cudaERNS_18TensorIteratorBaseEENKUlvE_clEvENKUlvE2_clEvEUlllE_EEEEvS6_RKT_EUliE_EEviT1_:
	.zero		1080


//--------------------- .nv.constant0._ZN2at6native27unrolled_elementwise_kernelINS0_13BUnaryFunctorIlllZZZNS0_15binary_internal21div_trunc_kernel_cudaERNS_18TensorIteratorBaseEENKUlvE_clEvENKUlvE2_clEvEUlllE_EESt5arrayIPcLm2EELi4E23TrivialOffsetCalculatorILi1EjESE_NS0_6memory15LoadWithoutCastENSF_16StoreWithoutCastEEEviT_T0_T2_T3_T4_T5_ --------------------------
	.section	.nv.constant0._ZN2at6native27unrolled_elementwise_kernelINS0_13BUnaryFunctorIlllZZZNS0_15binary_internal21div_trunc_kernel_cudaERNS_18TensorIteratorBaseEENKUlvE_clEvENKUlvE2_clEvEUlllE_EESt5arrayIPcLm2EELi4E23TrivialOffsetCalculatorILi1EjESE_NS0_6memory15LoadWithoutCastENSF_16StoreWithoutCastEEEviT_T0_T2_T3_T4_T5_,"a",@progbits
	.sectionflags	@""
	.align	4
.nv.constant0._ZN2at6native27unrolled_elementwise_kernelINS0_13BUnaryFunctorIlllZZZNS0_15binary_internal21div_trunc_kernel_cudaERNS_18TensorIteratorBaseEENKUlvE_clEvENKUlvE2_clEvEUlllE_EESt5arrayIPcLm2EELi4E23TrivialOffsetCalculatorILi1EjESE_NS0_6memory15LoadWithoutCastENSF_16StoreWithoutCastEEEviT_T0_T2_T3_T4_T5_:
	.zero		572


//--------------------- .nv.constant0._ZN2at6native29vectorized_elementwise_kernelILi2ENS0_13BUnaryFunctorIlllZZZNS0_15binary_internal21div_trunc_kernel_cudaERNS_18TensorIteratorBaseEENKUlvE_clEvENKUlvE2_clEvEUlllE_EESt5arrayIPcLm2EEEEviT0_T1_ --------------------------
	.section	.nv.constant0._ZN2at6native29vectorized_elementwise_kernelILi2ENS0_13BUnaryFunctorIlllZZZNS0_15binary_internal21div_trunc_kernel_cudaERNS_18TensorIteratorBaseEENKUlvE_clEvENKUlvE2_clEvEUlllE_EESt5arrayIPcLm2EEEEviT0_T1_,"a",@progbits
	.sectionflags	@""
	.align	4
.nv.constant0._ZN2at6native29vectorized_elementwise_kernelILi2ENS0_13BUnaryFunctorIlllZZZNS0_15binary_internal21div_trunc_kernel_cudaERNS_18TensorIteratorBaseEENKUlvE_clEvENKUlvE2_clEvEUlllE_EESt5arrayIPcLm2EEEEviT0_T1_:
	.zero		568


//--------------------- .nv.constant0._ZN2at6native29vectorized_elementwise_kernelILi4ENS0_13BUnaryFunctorIlllZZZNS0_15binary_internal21div_trunc_kernel_cudaERNS_18TensorIteratorBaseEENKUlvE_clEvENKUlvE2_clEvEUlllE_EESt5arrayIPcLm2EEEEviT0_T1_ --------------------------
	.section	.nv.constant0._ZN2at6native29vectorized_elementwise_kernelILi4ENS0_13BUnaryFunctorIlllZZZNS0_15binary_internal21div_trunc_kernel_cudaERNS_18TensorIteratorBaseEENKUlvE_clEvENKUlvE2_clEvEUlllE_EESt5arrayIPcLm2EEEEviT0_T1_,"a",@progbits
	.sectionflags	@""
	.align	4
.nv.constant0._ZN2at6native29vectorized_elementwise_kernelILi4ENS0_13BUnaryFunctorIlllZZZNS0_15binary_internal21div_trunc_kernel_cudaERNS_18TensorIteratorBaseEENKUlvE_clEvENKUlvE2_clEvEUlllE_EESt5arrayIPcLm2EEEEviT0_T1_:
	.zero		568


//--------------------- .nv.constant0._ZN2at6native29vectorized_elementwise_kernelILi8ENS0_13BUnaryFunctorIlllZZZNS0_15binary_internal21div_trunc_kernel_cudaERNS_18TensorIteratorBaseEENKUlvE_clEvENKUlvE2_clEvEUlllE_EESt5arrayIPcLm2EEEEviT0_T1_ --------------------------
	.section	.nv.constant0._ZN2at6native29vectorized_elementwise_kernelILi8ENS0_13BUnaryFunctorIlllZZZNS0_15binary_internal21div_trunc_kernel_cudaERNS_18TensorIteratorBaseEENKUlvE_clEvENKUlvE2_clEvEUlllE_EESt5arrayIPcLm2EEEEviT0_T1_,"a",@progbits
	.sectionflags	@""
	.align	4
.nv.constant0._ZN2at6native29vectorized_elementwise_kernelILi8ENS0_13BUnaryFunctorIlllZZZNS0_15binary_internal21div_trunc_kernel_cudaERNS_18TensorIteratorBaseEENKUlvE_clEvENKUlvE2_clEvEUlllE_EESt5arrayIPcLm2EEEEviT0_T1_:
	.zero		568


//--------------------- .nv.constant0._ZN2at6native18elementwise_kernelILi128ELi4EZNS0_15gpu_kernel_implINS0_13AUnaryFunctorIlllZZZNS0_15binary_internal21div_trunc_kernel_cudaERNS_18TensorIteratorBaseEENKUlvE_clEvENKUlvE2_clEvEUlllE_EEEEvS6_RKT_EUliE_EEviT1_ --------------------------
	.section	.nv.constant0._ZN2at6native18elementwise_kernelILi128ELi4EZNS0_15gpu_kernel_implINS0_13AUnaryFunctorIlllZZZNS0_15binary_internal21div_trunc_kernel_cudaERNS_18TensorIteratorBaseEENKUlvE_clEvENKUlvE2_clEvEUlllE_EEEEvS6_RKT_EUliE_EEviT1_,"a",@progbits
	.sectionflags	@""
	.align	4
.nv.constant0._ZN2at6native18elementwise_kernelILi128ELi4EZNS0_15gpu_kernel_implINS0_13AUnaryFunctorIlllZZZNS0_15binary_internal21div_trunc_kernel_cudaERNS_18TensorIteratorBaseEENKUlvE_clEvENKUlvE2_clEvEUlllE_EEEEvS6_RKT_EUliE_EEviT1_:
	.zero		1088


//--------------------- .nv.constant0._ZN2at6native27unrolled_elementwise_kernelINS0_13AUnaryFunctorIlllZZZNS0_15binary_internal21div_trunc_kernel_cudaERNS_18TensorIteratorBaseEENKUlvE_clEvENKUlvE2_clEvEUlllE_EESt5arrayIPcLm2EELi4E23TrivialOffsetCalculatorILi1EjESE_NS0_6memory12LoadWithCastILi1EEENSF_13StoreWithCastILi1EEEEEviT_T0_T2_T3_T4_T5_ --------------------------
	.section	.nv.constant0._ZN2at6native27unrolled_elementwise_kernelINS0_13AUnaryFunctorIlllZZZNS0_15binary_internal21div_trunc_kernel_cudaERNS_18TensorIteratorBaseEENKUlvE_clEvENKUlvE2_clEvEUlllE_EESt5arrayIPcLm2EELi4E23TrivialOffsetCalculatorILi1EjESE_NS0_6memory12LoadWithCastILi1EEENSF_13StoreWithCastILi1EEEEEviT_T0_T2_T3_T4_T5_,"a",@progbits
	.sectionflags	@""
	.align	4
.nv.constant0._ZN2at6native27unrolled_elementwise_kernelINS0_13AUnaryFunctorIlllZZZNS0_15binary_internal21div_trunc_kernel_cudaERNS_18TensorIteratorBaseEENKUlvE_clEvENKUlvE2_clEvEUlllE_EESt5arrayIPcLm2EELi4E23TrivialOffsetCalculatorILi1EjESE_NS0_6memory12LoadWithCastILi1EEENSF_13StoreWithCastILi1EEEEEviT_T0_T2_T3_T4_T5_:
	.zero		588


//--------------------- .nv.constant0._ZN2at6native18elementwise_kernelILi128ELi2EZNS0_22gpu_kernel_impl_nocastINS0_13AUnaryFunctorIlllZZZNS0_15binary_internal21div_trunc_kernel_cudaERNS_18TensorIteratorBaseEENKUlvE_clEvENKUlvE2_clEvEUlllE_EEEEvS6_RKT_EUliE_EEviT1_ --------------------------
	.section	.nv.constant0._ZN2at6native18elementwise_kernelILi128ELi2EZNS0_22gpu_kernel_impl_nocastINS0_13AUnaryFunctorIlllZZZNS0_15binary_internal21div_trunc_kernel_cudaERNS_18TensorIteratorBaseEENKUlvE_clEvENKUlvE2_clEvEUlllE_EEEEvS6_RKT_EUliE_EEviT1_,"a",@progbits
	.sectionflags	@""
	.align	4
.nv.constant0._ZN2at6native18elementwise_kernelILi128ELi2EZNS0_22gpu_kernel_impl_nocastINS0_13AUnaryFunctorIlllZZZNS0_15binary_internal21div_trunc_kernel_cudaERNS_18TensorIteratorBaseEENKUlvE_clEvENKUlvE2_clEvEUlllE_EEEEvS6_RKT_EUliE_EEviT1_:
	.zero		1080


//--------------------- .nv.constant0._ZN2at6native27unrolled_elementwise_kernelINS0_13AUnaryFunctorIlllZZZNS0_15binary_internal21div_trunc_kernel_cudaERNS_18TensorIteratorBaseEENKUlvE_clEvENKUlvE2_clEvEUlllE_EESt5arrayIPcLm2EELi4E23TrivialOffsetCalculatorILi1EjESE_NS0_6memory15LoadWithoutCastENSF_16StoreWithoutCastEEEviT_T0_T2_T3_T4_T5_ --------------------------
	.section	.nv.constant0._ZN2at6native27unrolled_elementwise_kernelINS0_13AUnaryFunctorIlllZZZNS0_15binary_internal21div_trunc_kernel_cudaERNS_18TensorIteratorBaseEENKUlvE_clEvENKUlvE2_clEvEUlllE_EESt5arrayIPcLm2EELi4E23TrivialOffsetCalculatorILi1EjESE_NS0_6memory15LoadWithoutCastENSF_16StoreWithoutCastEEEviT_T0_T2_T3_T4_T5_,"a",@progbits
	.sectionflags	@""
	.align	4
.nv.constant0._ZN2at6native27unrolled_elementwise_kernelINS0_13AUnaryFunctorIlllZZZNS0_15binary_internal21div_trunc_kernel_cudaERNS_18TensorIteratorBaseEENKUlvE_clEvENKUlvE2_clEvEUlllE_EESt5arrayIPcLm2EELi4E23TrivialOffsetCalculatorILi1EjESE_NS0_6memory15LoadWithoutCastENSF_16StoreWithoutCastEEEviT_T0_T2_T3_T4_T5_:
	.zero		572


//--------------------- .nv.constant0._ZN2at6native29vectorized_elementwise_kernelILi2ENS0_13AUnaryFunctorIlllZZZNS0_15binary_internal21div_trunc_kernel_cudaERNS_18TensorIteratorBaseEENKUlvE_clEvENKUlvE2_clEvEUlllE_EESt5arrayIPcLm2EEEEviT0_T1_ --------------------------
	.section	.nv.constant0._ZN2at6native29vectorized_elementwise_kernelILi2ENS0_13AUnaryFunctorIlllZZZNS0_15binary_internal21div_trunc_kernel_cudaERNS_18TensorIteratorBaseEENKUlvE_clEvENKUlvE2_clEvEUlllE_EESt5arrayIPcLm2EEEEviT0_T1_,"a",@progbits
	.sectionflags	@""
	.align	4
.nv.constant0._ZN2at6native29vectorized_elementwise_kernelILi2ENS0_13AUnaryFunctorIlllZZZNS0_15binary_internal21div_trunc_kernel_cudaERNS_18TensorIteratorBaseEENKUlvE_clEvENKUlvE2_clEvEUlllE_EESt5arrayIPcLm2EEEEviT0_T1_:
	.zero		568


//--------------------- .nv.constant0._ZN2at6native29vectorized_elementwise_kernelILi4ENS0_13AUnaryFunctorIlllZZZNS0_15binary_internal21div_trunc_kernel_cudaERNS_18TensorIteratorBaseEENKUlvE_clEvENKUlvE2_clEvEUlllE_EESt5arrayIPcLm2EEEEviT0_T1_ --------------------------
	.section	.nv.constant0._ZN2at6native29vectorized_elementwise_kernelILi4ENS0_13AUnaryFunctorIlllZZZNS0_15binary_internal21div_trunc_kernel_cudaERNS_18TensorIteratorBaseEENKUlvE_clEvENKUlvE2_clEvEUlllE_EESt5arrayIPcLm2EEEEviT0_T1_,"a",@progbits
	.sectionflags	@""
	.align	4
.nv.constant0._ZN2at6native29vectorized_elementwise_kernelILi4ENS0_13AUnaryFunctorIlllZZZNS0_15binary_internal21div_trunc_kernel_cudaERNS_18TensorIteratorBaseEENKUlvE_clEvENKUlvE2_clEvEUlllE_EESt5arrayIPcLm2EEEEviT0_T1_:
	.zero		568


//--------------------- .nv.constant0._ZN2at6native29vectorized_elementwise_kernelILi8ENS0_13AUnaryFunctorIlllZZZNS0_15binary_internal21div_trunc_kernel_cudaERNS_18TensorIteratorBaseEENKUlvE_clEvENKUlvE2_clEvEUlllE_EESt5arrayIPcLm2EEEEviT0_T1_ --------------------------
	.section	.nv.constant0._ZN2at6native29vectorized_elementwise_kernelILi8ENS0_13AUnaryFunctorIlllZZZNS0_15binary_internal21div_trunc_kernel_cudaERNS_18TensorIteratorBaseEENKUlvE_clEvENKUlvE2_clEvEUlllE_EESt5arrayIPcLm2EEEEviT0_T1_,"a",@progbits
	.sectionflags	@""
	.align	4
.nv.constant0._ZN2at6native29vectorized_elementwise_kernelILi8ENS0_13AUnaryFunctorIlllZZZNS0_15binary_internal21div_trunc_kernel_cudaERNS_18TensorIteratorBaseEENKUlvE_clEvENKUlvE2_clEvEUlllE_EESt5arrayIPcLm2EEEEviT0_T1_:
	.zero		568


//--------------------- .nv.constant0._ZN2at6native18elementwise_kernelILi128ELi4EZNS0_15gpu_kernel_implINS0_13BinaryFunctorIiiiZZZNS0_15binary_internal21div_trunc_kernel_cudaERNS_18TensorIteratorBaseEENKUlvE_clEvENKUlvE1_clEvEUliiE_EEEEvS6_RKT_EUliE_EEviT1_ --------------------------
	.section	.nv.constant0._ZN2at6native18elementwise_kernelILi128ELi4EZNS0_15gpu_kernel_implINS0_13BinaryFunctorIiiiZZZNS0_15binary_internal21div_trunc_kernel_cudaERNS_18TensorIteratorBaseEENKUlvE_clEvENKUlvE1_clEvEUliiE_EEEEvS6_RKT_EUliE_EEviT1_,"a",@progbits
	.sectionflags	@""
	.align	4
.nv.constant0._ZN2at6native18elementwise_kernelILi128ELi4EZNS0_15gpu_kernel_implINS0_13BinaryFunctorIiiiZZZNS0_15binary_internal21div_trunc_kernel_cudaERNS_18TensorIteratorBaseEENKUlvE_clEvENKUlvE1_clEvEUliiE_EEEEvS6_RKT_EUliE_EEviT1_:
	.zero		1184


//--------------------- .nv.constant0._ZN2at6native27unrolled_elementwise_kernelINS0_13BinaryFunctorIiiiZZZNS0_15binary_internal21div_trunc_kernel_cudaERNS_18TensorIteratorBaseEENKUlvE_clEvENKUlvE1_clEvEUliiE_EESt5arrayIPcLm3EELi4E23TrivialOffsetCalculatorILi2EjESD_ILi1EjENS0_6memory12LoadWithCastILi2EEENSG_13StoreWithCastILi1EEEEEviT_T0_T2_T3_T4_T5_ --------------------------
	.section	.nv.constant0._ZN2at6native27unrolled_elementwise_kernelINS0_13BinaryFunctorIiiiZZZNS0_15binary_internal21div_trunc_kernel_cudaERNS_18TensorIteratorBaseEENKUlvE_clEvENKUlvE1_clEvEUliiE_EESt5arrayIPcLm3EELi4E23TrivialOffsetCalculatorILi2EjESD_ILi1EjENS0_6memory12LoadWithCastILi2EEENSG_13StoreWithCastILi1EEEEEviT_T0_T2_T3_T4_T5_,"a",@progbits
	.sectionflags	@""
	.align	4
.nv.constant0._ZN2at6native27unrolled_elementwise_kernelINS0_13BinaryFunctorIiiiZZZNS0_15binary_internal21div_trunc_kernel_cudaERNS_18TensorIteratorBaseEENKUlvE_clEvENKUlvE1_clEvEUliiE_EESt5arrayIPcLm3EELi4E23TrivialOffsetCalculatorILi2EjESD_ILi1EjENS0_6memory12LoadWithCastILi2EEENSG_13StoreWithCastILi1EEEEEviT_T0_T2_T3_T4_T5_:
	.zero		584


//--------------------- .nv.constant0._ZN2at6native18elementwise_kernelILi128ELi2EZNS0_22gpu_kernel_impl_nocastINS0_13BinaryFunctorIiiiZZZNS0_15binary_internal21div_trunc_kernel_cudaERNS_18TensorIteratorBaseEENKUlvE_clEvENKUlvE1_clEvEUliiE_EEEEvS6_RKT_EUliE_EEviT1_ --------------------------
	.section	.nv.constant0._ZN2at6native18elementwise_kernelILi128ELi2EZNS0_22gpu_kernel_impl_nocastINS0_13BinaryFunctorIiiiZZZNS0_15binary_internal21div_trunc_kernel_cudaERNS_18TensorIteratorBaseEENKUlvE_clEvENKUlvE1_clEvEUliiE_EEEEvS6_RKT_EUliE_EEviT1_,"a",@progbits
	.sectionflags	@""
	.align	4
.nv.constant0._ZN2at6native18elementwise_kernelILi128ELi2EZNS0_22gpu_kernel_impl_nocastINS0_13BinaryFunctorIiiiZZZNS0_15binary_internal21div_trunc_kernel_cudaERNS_18TensorIteratorBaseEENKUlvE_clEvENKUlvE1_clEvEUliiE_EEEEvS6_RKT_EUliE_EEviT1_:
	.zero		1184


//--------------------- .nv.constant0._ZN2at6native27unrolled_elementwise_kernelINS0_13BinaryFunctorIiiiZZZNS0_15binary_internal21div_trunc_kernel_cudaERNS_18TensorIteratorBaseEENKUlvE_clEvENKUlvE1_clEvEUliiE_EESt5arrayIPcLm3EELi4E23TrivialOffsetCalculatorILi2EjESD_ILi1EjENS0_6memory15LoadWithoutCastENSG_16StoreWithoutCastEEEviT_T0_T2_T3_T4_T5_ --------------------------
	.section	.nv.constant0._ZN2at6native27unrolled_elementwise_kernelINS0_13BinaryFunctorIiiiZZZNS0_15binary_internal21div_trunc_kernel_cudaERNS_18TensorIteratorBaseEENKUlvE_clEvENKUlvE1_clEvEUliiE_EESt5arrayIPcLm3EELi4E23TrivialOffsetCalculatorILi2EjESD_ILi1EjENS0_6memory15LoadWithoutCastENSG_16StoreWithoutCastEEEviT_T0_T2_T3_T4_T5_,"a",@progbits
	.sectionflags	@""
	.align	4
.nv.constant0._ZN2at6native27unrolled_elementwise_kernelINS0_13BinaryFunctorIiiiZZZNS0_15binary_internal21div_trunc_kernel_cudaERNS_18TensorIteratorBaseEENKUlvE_clEvENKUlvE1_clEvEUliiE_EESt5arrayIPcLm3EELi4E23TrivialOffsetCalculatorILi2EjESD_ILi1EjENS0_6memory15LoadWithoutCastENSG_16StoreWithoutCastEEEviT_T0_T2_T3_T4_T5_:
	.zero		564


//--------------------- .nv.constant0._ZN2at6native29vectorized_elementwise_kernelILi2ENS0_13BinaryFunctorIiiiZZZNS0_15binary_internal21div_trunc_kernel_cudaERNS_18TensorIteratorBaseEENKUlvE_clEvENKUlvE1_clEvEUliiE_EESt5arrayIPcLm3EEEEviT0_T1_ --------------------------
	.section	.nv.constant0._ZN2at6native29vectorized_elementwise_kernelILi2ENS0_13BinaryFunctorIiiiZZZNS0_15binary_internal21div_trunc_kernel_cudaERNS_18TensorIteratorBaseEENKUlvE_clEvENKUlvE1_clEvEUliiE_EESt5arrayIPcLm3EEEEviT0_T1_,"a",@progbits
	.sectionflags	@""
	.align	4
.nv.constant0._ZN2at6native29vectorized_elementwise_kernelILi2ENS0_13BinaryFunctorIiiiZZZNS0_15binary_internal21div_trunc_kernel_cudaERNS_18TensorIteratorBaseEENKUlvE_clEvENKUlvE1_clEvEUliiE_EESt5arrayIPcLm3EEEEviT0_T1_:
	.zero		560


//--------------------- .nv.constant0._ZN2at6native29vectorized_elementwise_kernelILi4ENS0_13BinaryFunctorIiiiZZZNS0_15binary_internal21div_trunc_kernel_cudaERNS_18TensorIteratorBaseEENKUlvE_clEvENKUlvE1_clEvEUliiE_EESt5arrayIPcLm3EEEEviT0_T1_ --------------------------
	.section	.nv.constant0._ZN2at6native29vectorized_elementwise_kernelILi4ENS0_13BinaryFunctorIiiiZZZNS0_15binary_internal21div_trunc_kernel_cudaERNS_18TensorIteratorBaseEENKUlvE_clEvENKUlvE1_clEvEUliiE_EESt5arrayIPcLm3EEEEviT0_T1_,"a",@progbits
	.sectionflags	@""
	.align	4
.nv.constant0._ZN2at6native29vectorized_elementwise_kernelILi4ENS0_13BinaryFunctorIiiiZZZNS0_15binary_internal21div_trunc_kernel_cudaERNS_18TensorIteratorBaseEENKUlvE_clEvENKUlvE1_clEvEUliiE_EESt5arrayIPcLm3EEEEviT0_T1_:
	.zero		560


//--------------------- .nv.constant0._ZN2at6native29vectorized_elementwise_kernelILi8ENS0_13BinaryFunctorIiiiZZZNS0_15binary_internal21div_trunc_kernel_cudaERNS_18TensorIteratorBaseEENKUlvE_clEvENKUlvE1_clEvEUliiE_EESt5arrayIPcLm3EEEEviT0_T1_ --------------------------
	.section	.nv.constant0._ZN2at6native29vectorized_elementwise_kernelILi8ENS0_13BinaryFunctorIiiiZZZNS0_15binary_internal21div_trunc_kernel_cudaERNS_18TensorIteratorBaseEENKUlvE_clEvENKUlvE1_clEvEUliiE_EESt5arrayIPcLm3EEEEviT0_T1_,"a",@progbits
	.sectionflags	@""
	.align	4
.nv.constant0._ZN2at6native29vectorized_elementwise_kernelILi8ENS0_13BinaryFunctorIiiiZZZNS0_15binary_internal21div_trunc_kernel_cudaERNS_18TensorIteratorBaseEENKUlvE_clEvENKUlvE1_clEvEUliiE_EESt5arrayIPcLm3EEEEviT0_T1_:
	.zero		560


//--------------------- .nv.constant0._ZN2at6native18elementwise_kernelILi128ELi4EZNS0_15gpu_kernel_implINS0_13BUnaryFunctorIiiiZZZNS0_15binary_internal21div_trunc_kernel_cudaERNS_18TensorIteratorBaseEENKUlvE_clEvENKUlvE1_clEvEUliiE_EEEEvS6_RKT_EUliE_EEviT1_ --------------------------
	.section	.nv.constant0._ZN2at6native18elementwise_kernelILi128ELi4EZNS0_15gpu_kernel_implINS0_13BUnaryFunctorIiiiZZZNS0_15binary_internal21div_trunc_kernel_cudaERNS_18TensorIteratorBaseEENKUlvE_clEvENKUlvE1_clEvEUliiE_EEEEvS6_RKT_EUliE_EEviT1_,"a",@progbits
	.sectionflags	@""
	.align	4
.nv.constant0._ZN2at6native18elementwise_kernelILi128ELi4EZNS0_15gpu_kernel_implINS0_13BUnaryFunctorIiiiZZZNS0_15binary_internal21div_trunc_kernel_cudaERNS_18TensorIteratorBaseEENKUlvE_clEvENKUlvE1_clEvEUliiE_EEEEvS6_RKT_EUliE_EEviT1_:
	.zero		1080


//--------------------- .nv.constant0._ZN2at6native27unrolled_elementwise_kernelINS0_13BUnaryFunctorIiiiZZZNS0_15binary_internal21div_trunc_kernel_cudaERNS_18TensorIteratorBaseEENKUlvE_clEvENKUlvE1_clEvEUliiE_EESt5arrayIPcLm2EELi4E23TrivialOffsetCalculatorILi1EjESE_NS0_6memory12LoadWithCastILi1EEENSF_13StoreWithCastILi1EEEEEviT_T0_T2_T3_T4_T5_ --------------------------
	.section	.nv.constant0._ZN2at6native27unrolled_elementwise_kernelINS0_13BUnaryFunctorIiiiZZZNS0_15binary_internal21div_trunc_kernel_cudaERNS_18TensorIteratorBaseEENKUlvE_clEvENKUlvE1_clEvEUliiE_EESt5arrayIPcLm2EELi4E23TrivialOffsetCalculatorILi1EjESE_NS0_6memory12LoadWithCastILi1EEENSF_13StoreWithCastILi1EEEEEviT_T0_T2_T3_T4_T5_,"a",@progbits
	.sectionflags	@""
	.align	4
.nv.constant0._ZN2at6native27unrolled_elementwise_kernelINS0_13BUnaryFunctorIiiiZZZNS0_15binary_internal21div_trunc_kernel_cudaERNS_18TensorIteratorBaseEENKUlvE_clEvENKUlvE1_clEvEUliiE_EESt5arrayIPcLm2EELi4E23TrivialOffsetCalculatorILi1EjESE_NS0_6memory12LoadWithCastILi1EEENSF_13StoreWithCastILi1EEEEEviT_T0_T2_T3_T4_T5_:
	.zero		580


//--------------------- .nv.constant0._ZN2at6native18elementwise_kernelILi128ELi2EZNS0_22gpu_kernel_impl_nocastINS0_13BUnaryFunctorIiiiZZZNS0_15binary_internal21div_trunc_kernel_cudaERNS_18TensorIteratorBaseEENKUlvE_clEvENKUlvE1_clEvEUliiE_EEEEvS6_RKT_EUliE_EEviT1_ --------------------------
	.section	.nv.constant0._ZN2at6native18elementwise_kernelILi128ELi2EZNS0_22gpu_kernel_impl_nocastINS0_13BUnaryFunctorIiiiZZZNS0_15binary_internal21div_trunc_kernel_cudaERNS_18TensorIteratorBaseEENKUlvE_clEvENKUlvE1_clEvEUliiE_EEEEvS6_RKT_EUliE_EEviT1_,"a",@progbits
	.sectionflags	@""
	.align	4
.nv.constant0._ZN2at6native18elementwise_kernelILi128ELi2EZNS0_22gpu_kernel_impl_nocastINS0_13BUnaryFunctorIiiiZZZNS0_15binary_internal21div_trunc_kernel_cudaERNS_18TensorIteratorBaseEENKUlvE_clEvENKUlvE1_clEvEUliiE_EEEEvS6_RKT_EUliE_EEviT1_:
	.zero		1072


//--------------------- .nv.constant0._ZN2at6native27unrolled_elementwise_kernelINS0_13BUnaryFunctorIiiiZZZNS0_15binary_internal21div_trunc_kernel_cudaERNS_18TensorIteratorBaseEENKUlvE_clEvENKUlvE1_clEvEUliiE_EESt5arrayIPcLm2EELi4E23TrivialOffsetCalculatorILi1EjESE_NS0_6memory15LoadWithoutCastENSF_16StoreWithoutCastEEEviT_T0_T2_T3_T4_T5_ --------------------------
	.section	.nv.constant0._ZN2at6native27unrolled_elementwise_kernelINS0_13BUnaryFunctorIiiiZZZNS0_15binary_internal21div_trunc_kernel_cudaERNS_18TensorIteratorBaseEENKUlvE_clEvENKUlvE1_clEvEUliiE_EESt5arrayIPcLm2EELi4E23TrivialOffsetCalculatorILi1EjESE_NS0_6memory15LoadWithoutCastENSF_16StoreWithoutCastEEEviT_T0_T2_T3_T4_T5_,"a",@progbits
	.sectionflags	@""
	.align	4
.nv.constant0._ZN2at6native27unrolled_elementwise_kernelINS0_13BUnaryFunctorIiiiZZZNS0_15binary_internal21div_trunc_kernel_cudaERNS_18TensorIteratorBaseEENKUlvE_clEvENKUlvE1_clEvEUliiE_EESt5arrayIPcLm2EELi4E23TrivialOffsetCalculatorILi1EjESE_NS0_6memory15LoadWithoutCastENSF_16StoreWithoutCastEEEviT_T0_T2_T3_T4_T5_:
	.zero		564


//--------------------- .nv.constant0._ZN2at6native29vectorized_elementwise_kernelILi2ENS0_13BUnaryFunctorIiiiZZZNS0_15binary_internal21div_trunc_kernel_cudaERNS_18TensorIteratorBaseEENKUlvE_clEvENKUlvE1_clEvEUliiE_EESt5arrayIPcLm2EEEEviT0_T1_ --------------------------
	.section	.nv.constant0._ZN2at6native29vectorized_elementwise_kernelILi2ENS0_13BUnaryFunctorIiiiZZZNS0_15binary_internal21div_trunc_kernel_cudaERNS_18TensorIteratorBaseEENKUlvE_clEvENKUlvE1_clEvEUliiE_EESt5arrayIPcLm2EEEEviT0_T1_,"a",@progbits
	.sectionflags	@""
	.align	4
.nv.constant0._ZN2at6native29vectorized_elementwise_kernelILi2ENS0_13BUnaryFunctorIiiiZZZNS0_15binary_internal21div_trunc_kernel_cudaERNS_18TensorIteratorBaseEENKUlvE_clEvENKUlvE1_clEvEUliiE_EESt5arrayIPcLm2EEEEviT0_T1_:
	.zero		560


//--------------------- .nv.constant0._ZN2at6native29vectorized_elementwise_kernelILi4ENS0_13BUnaryFunctorIiiiZZZNS0_15binary_internal21div_trunc_kernel_cudaERNS_18TensorIteratorBaseEENKUlvE_clEvENKUlvE1_clEvEUliiE_EESt5arrayIPcLm2EEEEviT0_T1_ --------------------------
	.section	.nv.constant0._ZN2at6native29vectorized_elementwise_kernelILi4ENS0_13BUnaryFunctorIiiiZZZNS0_15binary_internal21div_trunc_kernel_cudaERNS_18TensorIteratorBaseEENKUlvE_clEvENKUlvE1_clEvEUliiE_EESt5arrayIPcLm2EEEEviT0_T1_,"a",@progbits
	.sectionflags	@""
	.align	4
.nv.constant0._ZN2at6native29vectorized_elementwise_kernelILi4ENS0_13BUnaryFunctorIiiiZZZNS0_15binary_internal21div_trunc_kernel_cudaERNS_18TensorIteratorBaseEENKUlvE_clEvENKUlvE1_clEvEUliiE_EESt5arrayIPcLm2EEEEviT0_T1_:
	.zero		560


//--------------------- .nv.constant0._ZN2at6native29vectorized_elementwise_kernelILi8ENS0_13BUnaryFunctorIiiiZZZNS0_15binary_internal21div_trunc_kernel_cudaERNS_18TensorIteratorBaseEENKUlvE_clEvENKUlvE1_clEvEUliiE_EESt5arrayIPcLm2EEEEviT0_T1_ --------------------------
	.section	.nv.constant0._ZN2at6native29vectorized_elementwise_kernelILi8ENS0_13BUnaryFunctorIiiiZZZNS0_15binary_internal21div_trunc_kernel_cudaERNS_18TensorIteratorBaseEENKUlvE_clEvENKUlvE1_clEvEUliiE_EESt5arrayIPcLm2EEEEviT0_T1_,"a",@progbits
	.sectionflags	@""
	.align	4
.nv.constant0._ZN2at6native29vectorized_elementwise_kernelILi8ENS0_13BUnaryFunctorIiiiZZZNS0_15binary_internal21div_trunc_kernel_cudaERNS_18TensorIteratorBaseEENKUlvE_clEvENKUlvE1_clEvEUliiE_EESt5arrayIPcLm2EEEEviT0_T1_:
	.zero		560


//--------------------- .nv.constant0._ZN2at6native18elementwise_kernelILi128ELi4EZNS0_15gpu_kernel_implINS0_13AUnaryFunctorIiiiZZZNS0_15binary_internal21div_trunc_kernel_cudaERNS_18TensorIteratorBaseEENKUlvE_clEvENKUlvE1_clEvEUliiE_EEEEvS6_RKT_EUliE_EEviT1_ --------------------------
	.section	.nv.constant0._ZN2at6native18elementwise_kernelILi128ELi4EZNS0_15gpu_kernel_implINS0_13AUnaryFunctorIiiiZZZNS0_15binary_internal21div_trunc_kernel_cudaERNS_18TensorIteratorBaseEENKUlvE_clEvENKUlvE1_clEvEUliiE_EEEEvS6_RKT_EUliE_EEviT1_,"a",@progbits
	.sectionflags	@""
	.align	4
.nv.constant0._ZN2at6native18elementwise_kernelILi128ELi4EZNS0_15gpu_kernel_implINS0_13AUnaryFunctorIiiiZZZNS0_15binary_internal21div_trunc_kernel_cudaERNS_18TensorIteratorBaseEENKUlvE_clEvENKUlvE1_clEvEUliiE_EEEEvS6_RKT_EUliE_EEviT1_:
	.zero		1080


//--------------------- .nv.constant0._ZN2at6native27unrolled_elementwise_kernelINS0_13AUnaryFunctorIiiiZZZNS0_15binary_internal21div_trunc_kernel_cudaERNS_18TensorIteratorBaseEENKUlvE_clEvENKUlvE1_clEvEUliiE_EESt5arrayIPcLm2EELi4E23TrivialOffsetCalculatorILi1EjESE_NS0_6memory12LoadWithCastILi1EEENSF_13StoreWithCastILi1EEEEEviT_T0_T2_T3_T4_T5_ --------------------------
	.section	.nv.constant0._ZN2at6native27unrolled_elementwise_kernelINS0_13AUnaryFunctorIiiiZZZNS0_15binary_internal21div_trunc_kernel_cudaERNS_18TensorIteratorBaseEENKUlvE_clEvENKUlvE1_clEvEUliiE_EESt5arrayIPcLm2EELi4E23TrivialOffsetCalculatorILi1EjESE_NS0_6memory12LoadWithCastILi1EEENSF_13StoreWithCastILi1EEEEEviT_T0_T2_T3_T4_T5_,"a",@progbits
	.sectionflags	@""
	.align	4
.nv.constant0._ZN2at6native27unrolled_elementwise_kernelINS0_13AUnaryFunctorIiiiZZZNS0_15binary_internal21div_trunc_kernel_cudaERNS_18TensorIteratorBaseEENKUlvE_clEvENKUlvE1_clEvEUliiE_EESt5arrayIPcLm2EELi4E23TrivialOffsetCalculatorILi1EjESE_NS0_6memory12LoadWithCastILi1EEENSF_13StoreWithCastILi1EEEEEviT_T0_T2_T3_T4_T5_:
	.zero		580


//--------------------- .nv.constant0._ZN2at6native18elementwise_kernelILi128ELi2EZNS0_22gpu_kernel_impl_nocastINS0_13AUnaryFunctorIiiiZZZNS0_15binary_internal21div_trunc_kernel_cudaERNS_18TensorIteratorBaseEENKUlvE_clEvENKUlvE1_clEvEUliiE_EEEEvS6_RKT_EUliE_EEviT1_ --------------------------
	.section	.nv.constant0._ZN2at6native18elementwise_kernelILi128ELi2EZNS0_22gpu_kernel_impl_nocastINS0_13AUnaryFunctorIiiiZZZNS0_15binary_internal21div_trunc_kernel_cudaERNS_18TensorIteratorBaseEENKUlvE_clEvENKUlvE1_clEvEUliiE_EEEEvS6_RKT_EUliE_EEviT1_,"a",@progbits
	.sectionflags	@""
	.align	4
.nv.constant0._ZN2at6native18elementwise_kernelILi128ELi2EZNS0_22gpu_kernel_impl_nocastINS0_13AUnaryFunctorIiiiZZZNS0_15binary_internal21div_trunc_kernel_cudaERNS_18TensorIteratorBaseEENKUlvE_clEvENKUlvE1_clEvEUliiE_EEEEvS6_RKT_EUliE_EEviT1_:
	.zero		1072


//--------------------- .nv.constant0._ZN2at6native27unrolled_elementwise_kernelINS0_13AUnaryFunctorIiiiZZZNS0_15binary_internal21div_trunc_kernel_cudaERNS_18TensorIteratorBaseEENKUlvE_clEvENKUlvE1_clEvEUliiE_EESt5arrayIPcLm2EELi4E23TrivialOffsetCalculatorILi1EjESE_NS0_6memory15LoadWithoutCastENSF_16StoreWithoutCastEEEviT_T0_T2_T3_T4_T5_ --------------------------
	.section	.nv.constant0._ZN2at6native27unrolled_elementwise_kernelINS0_13AUnaryFunctorIiiiZZZNS0_15binary_internal21div_trunc_kernel_cudaERNS_18TensorIteratorBaseEENKUlvE_clEvENKUlvE1_clEvEUliiE_EESt5arrayIPcLm2EELi4E23TrivialOffsetCalculatorILi1EjESE_NS0_6memory15LoadWithoutCastENSF_16StoreWithoutCastEEEviT_T0_T2_T3_T4_T5_,"a",@progbits
	.sectionflags	@""
	.align	4
.nv.constant0._ZN2at6native27unrolled_elementwise_kernelINS0_13AUnaryFunctorIiiiZZZNS0_15binary_internal21div_trunc_kernel_cudaERNS_18TensorIteratorBaseEENKUlvE_clEvENKUlvE1_clEvEUliiE_EESt5arrayIPcLm2EELi4E23TrivialOffsetCalculatorILi1EjESE_NS0_6memory15LoadWithoutCastENSF_16StoreWithoutCastEEEviT_T0_T2_T3_T4_T5_:
	.zero		564


//--------------------- .nv.constant0._ZN2at6native29vectorized_elementwise_kernelILi2ENS0_13AUnaryFunctorIiiiZZZNS0_15binary_internal21div_trunc_kernel_cudaERNS_18TensorIteratorBaseEENKUlvE_clEvENKUlvE1_clEvEUliiE_EESt5arrayIPcLm2EEEEviT0_T1_ --------------------------
	.section	.nv.constant0._ZN2at6native29vectorized_elementwise_kernelILi2ENS0_13AUnaryFunctorIiiiZZZNS0_15binary_internal21div_trunc_kernel_cudaERNS_18TensorIteratorBaseEENKUlvE_clEvENKUlvE1_clEvEUliiE_EESt5arrayIPcLm2EEEEviT0_T1_,"a",@progbits
	.sectionflags	@""
	.align	4
.nv.constant0._ZN2at6native29vectorized_elementwise_kernelILi2ENS0_13AUnaryFunctorIiiiZZZNS0_15binary_internal21div_trunc_kernel_cudaERNS_18TensorIteratorBaseEENKUlvE_clEvENKUlvE1_clEvEUliiE_EESt5arrayIPcLm2EEEEviT0_T1_:
	.zero		560


//--------------------- .nv.constant0._ZN2at6native29vectorized_elementwise_kernelILi4ENS0_13AUnaryFunctorIiiiZZZNS0_15binary_internal21div_trunc_kernel_cudaERNS_18TensorIteratorBaseEENKUlvE_clEvENKUlvE1_clEvEUliiE_EESt5arrayIPcLm2EEEEviT0_T1_ --------------------------
	.section	.nv.constant0._ZN2at6native29vectorized_elementwise_kernelILi4ENS0_13AUnaryFunctorIiiiZZZNS0_15binary_internal21div_trunc_kernel_cudaERNS_18TensorIteratorBaseEENKUlvE_clEvENKUlvE1_clEvEUliiE_EESt5arrayIPcLm2EEEEviT0_T1_,"a",@progbits
	.sectionflags	@""
	.align	4
.nv.constant0._ZN2at6native29vectorized_elementwise_kernelILi4ENS0_13AUnaryFunctorIiiiZZZNS0_15binary_internal21div_trunc_kernel_cudaERNS_18TensorIteratorBaseEENKUlvE_clEvENKUlvE1_clEvEUliiE_EESt5arrayIPcLm2EEEEviT0_T1_:
	.zero		560


//--------------------- .nv.constant0._ZN2at6native29vectorized_elementwise_kernelILi8ENS0_13AUnaryFunctorIiiiZZZNS0_15binary_internal21div_trunc_kernel_cudaERNS_18TensorIteratorBaseEENKUlvE_clEvENKUlvE1_clEvEUliiE_EESt5arrayIPcLm2EEEEviT0_T1_ --------------------------
	.section	.nv.constant0._ZN2at6native29vectorized_elementwise_kernelILi8ENS0_13AUnaryFunctorIiiiZZZNS0_15binary_internal21div_trunc_kernel_cudaERNS_18TensorIteratorBaseEENKUlvE_clEvENKUlvE1_clEvEUliiE_EESt5arrayIPcLm2EEEEviT0_T1_,"a",@progbits
	.sectionflags	@""
	.align	4
.nv.constant0._ZN2at6native29vectorized_elementwise_kernelILi8ENS0_13AUnaryFunctorIiiiZZZNS0_15binary_internal21div_trunc_kernel_cudaERNS_18TensorIteratorBaseEENKUlvE_clEvENKUlvE1_clEvEUliiE_EESt5arrayIPcLm2EEEEviT0_T1_:
	.zero		560


//--------------------- .nv.constant0._ZN2at6native18elementwise_kernelILi128ELi4EZNS0_15gpu_kernel_implINS0_13BinaryFunctorIaaaZZZNS0_15binary_internal21div_trunc_kernel_cudaERNS_18TensorIteratorBaseEENKUlvE_clEvENKUlvE0_clEvEUlaaE_EEEEvS6_RKT_EUliE_EEviT1_ --------------------------
	.section	.nv.constant0._ZN2at6native18elementwise_kernelILi128ELi4EZNS0_15gpu_kernel_implINS0_13BinaryFunctorIaaaZZZNS0_15binary_internal21div_trunc_kernel_cudaERNS_18TensorIteratorBaseEENKUlvE_clEvENKUlvE0_clEvEUlaaE_EEEEvS6_RKT_EUliE_EEviT1_,"a",@progbits
	.sectionflags	@""
	.align	4
.nv.constant0._ZN2at6native18elementwise_kernelILi128ELi4EZNS0_15gpu_kernel_implINS0_13BinaryFunctorIaaaZZZNS0_15binary_internal21div_trunc_kernel_cudaERNS_18TensorIteratorBaseEENKUlvE_clEvENKUlvE0_clEvEUlaaE_EEEEvS6_RKT_EUliE_EEviT1_:
	.zero		1184


//--------------------- .nv.constant0._ZN2at6native27unrolled_elementwise_kernelINS0_13BinaryFunctorIaaaZZZNS0_15binary_internal21div_trunc_kernel_cudaERNS_18TensorIteratorBaseEENKUlvE_clEvENKUlvE0_clEvEUlaaE_EESt5arrayIPcLm3EELi4E23TrivialOffsetCalculatorILi2EjESD_ILi1EjENS0_6memory12LoadWithCastILi2EEENSG_13StoreWithCastILi1EEEEEviT_T0_T2_T3_T4_T5_ --------------------------
	.section	.nv.constant0._ZN2at6native27unrolled_elementwise_kernelINS0_13BinaryFunctorIaaaZZZNS0_15binary_internal21div_trunc_kernel_cudaERNS_18TensorIteratorBaseEENKUlvE_clEvENKUlvE0_clEvEUlaaE_EESt5arrayIPcLm3EELi4E23TrivialOffsetCalculatorILi2EjESD_ILi1EjENS0_6memory12LoadWithCastILi2EEENSG_13StoreWithCastILi1EEEEEviT_T0_T2_T3_T4_T5_,"a",@progbits
	.sectionflags	@""
	.align	4
.nv.constant0._ZN2at6native27unrolled_elementwise_kernelINS0_13BinaryFunctorIaaaZZZNS0_15binary_internal21div_trunc_kernel_cudaERNS_18TensorIteratorBaseEENKUlvE_clEvENKUlvE0_clEvEUlaaE_EESt5arrayIPcLm3EELi4E23TrivialOffsetCalculatorILi2EjESD_ILi1EjENS0_6memory12LoadWithCastILi2EEENSG_13StoreWithCastILi1EEEEEviT_T0_T2_T3_T4_T5_:
	.zero		584


//--------------------- .nv.constant0._ZN2at6native18elementwise_kernelILi128ELi4EZNS0_22gpu_kernel_impl_nocastINS0_13BinaryFunctorIaaaZZZNS0_15binary_internal21div_trunc_kernel_cudaERNS_18TensorIteratorBaseEENKUlvE_clEvENKUlvE0_clEvEUlaaE_EEEEvS6_RKT_EUliE_EEviT1_ --------------------------
	.section	.nv.constant0._ZN2at6native18elementwise_kernelILi128ELi4EZNS0_22gpu_kernel_impl_nocastINS0_13BinaryFunctorIaaaZZZNS0_15binary_internal21div_trunc_kernel_cudaERNS_18TensorIteratorBaseEENKUlvE_clEvENKUlvE0_clEvEUlaaE_EEEEvS6_RKT_EUliE_EEviT1_,"a",@progbits
	.sectionflags	@""
	.align	4
.nv.constant0._ZN2at6native18elementwise_kernelILi128ELi4EZNS0_22gpu_kernel_impl_nocastINS0_13BinaryFunctorIaaaZZZNS0_15binary_internal21div_trunc_kernel_cudaERNS_18TensorIteratorBaseEENKUlvE_clEvENKUlvE0_clEvEUlaaE_EEEEvS6_RKT_EUliE_EEviT1_:
	.zero		1184


//--------------------- .nv.constant0._ZN2at6native27unrolled_elementwise_kernelINS0_13BinaryFunctorIaaaZZZNS0_15binary_internal21div_trunc_kernel_cudaERNS_18TensorIteratorBaseEENKUlvE_clEvENKUlvE0_clEvEUlaaE_EESt5arrayIPcLm3EELi4E23TrivialOffsetCalculatorILi2EjESD_ILi1EjENS0_6memory15LoadWithoutCastENSG_16StoreWithoutCastEEEviT_T0_T2_T3_T4_T5_ --------------------------
	.section	.nv.constant0._ZN2at6native27unrolled_elementwise_kernelINS0_13BinaryFunctorIaaaZZZNS0_15binary_internal21div_trunc_kernel_cudaERNS_18TensorIteratorBaseEENKUlvE_clEvENKUlvE0_clEvEUlaaE_EESt5arrayIPcLm3EELi4E23TrivialOffsetCalculatorILi2EjESD_ILi1EjENS0_6memory15LoadWithoutCastENSG_16StoreWithoutCastEEEviT_T0_T2_T3_T4_T5_,"a",@progbits
	.sectionflags	@""
	.align	4
.nv.constant0._ZN2at6native27unrolled_elementwise_kernelINS0_13BinaryFunctorIaaaZZZNS0_15binary_internal21div_trunc_kernel_cudaERNS_18TensorIteratorBaseEENKUlvE_clEvENKUlvE0_clEvEUlaaE_EESt5arrayIPcLm3EELi4E23TrivialOffsetCalculatorILi2EjESD_ILi1EjENS0_6memory15LoadWithoutCastENSG_16StoreWithoutCastEEEviT_T0_T2_T3_T4_T5_:
	.zero		564


//--------------------- .nv.constant0._ZN2at6native29vectorized_elementwise_kernelILi2ENS0_13BinaryFunctorIaaaZZZNS0_15binary_internal21div_trunc_kernel_cudaERNS_18TensorIteratorBaseEENKUlvE_clEvENKUlvE0_clEvEUlaaE_EESt5arrayIPcLm3EEEEviT0_T1_ --------------------------
	.section	.nv.constant0._ZN2at6native29vectorized_elementwise_kernelILi2ENS0_13BinaryFunctorIaaaZZZNS0_15binary_internal21div_trunc_kernel_cudaERNS_18TensorIteratorBaseEENKUlvE_clEvENKUlvE0_clEvEUlaaE_EESt5arrayIPcLm3EEEEviT0_T1_,"a",@progbits
	.sectionflags	@""
	.align	4
.nv.constant0._ZN2at6native29vectorized_elementwise_kernelILi2ENS0_13BinaryFunctorIaaaZZZNS0_15binary_internal21div_trunc_kernel_cudaERNS_18TensorIteratorBaseEENKUlvE_clEvENKUlvE0_clEvEUlaaE_EESt5arrayIPcLm3EEEEviT0_T1_:
	.zero		560


//--------------------- .nv.constant0._ZN2at6native29vectorized_elementwise_kernelILi4ENS0_13BinaryFunctorIaaaZZZNS0_15binary_internal21div_trunc_kernel_cudaERNS_18TensorIteratorBaseEENKUlvE_clEvENKUlvE0_clEvEUlaaE_EESt5arrayIPcLm3EEEEviT0_T1_ --------------------------
	.section	.nv.constant0._ZN2at6native29vectorized_elementwise_kernelILi4ENS0_13BinaryFunctorIaaaZZZNS0_15binary_internal21div_trunc_kernel_cudaERNS_18TensorIteratorBaseEENKUlvE_clEvENKUlvE0_clEvEUlaaE_EESt5arrayIPcLm3EEEEviT0_T1_,"a",@progbits
	.sectionflags	@""
	.align	4
.nv.constant0._ZN2at6native29vectorized_elementwise_kernelILi4ENS0_13BinaryFunctorIaaaZZZNS0_15binary_internal21div_trunc_kernel_cudaERNS_18TensorIteratorBaseEENKUlvE_clEvENKUlvE0_clEvEUlaaE_EESt5arrayIPcLm3EEEEviT0_T1_:
	.zero		560


//--------------------- .nv.constant0._ZN2at6native29vectorized_elementwise_kernelILi8ENS0_13BinaryFunctorIaaaZZZNS0_15binary_internal21div_trunc_kernel_cudaERNS_18TensorIteratorBaseEENKUlvE_clEvENKUlvE0_clEvEUlaaE_EESt5arrayIPcLm3EEEEviT0_T1_ --------------------------
	.section	.nv.constant0._ZN2at6native29vectorized_elementwise_kernelILi8ENS0_13BinaryFunctorIaaaZZZNS0_15binary_internal21div_trunc_kernel_cudaERNS_18TensorIteratorBaseEENKUlvE_clEvENKUlvE0_clEvEUlaaE_EESt5arrayIPcLm3EEEEviT0_T1_,"a",@progbits
	.sectionflags	@""
	.align	4
.nv.constant0._ZN2at6native29vectorized_elementwise_kernelILi8ENS0_13BinaryFunctorIaaaZZZNS0_15binary_internal21div_trunc_kernel_cudaERNS_18TensorIteratorBaseEENKUlvE_clEvENKUlvE0_clEvEUlaaE_EESt5arrayIPcLm3EEEEviT0_T1_:
	.zero		560


//--------------------- .nv.constant0._ZN2at6native18elementwise_kernelILi128ELi4EZNS0_15gpu_kernel_implINS0_13BUnaryFunctorIaaaZZZNS0_15binary_internal21div_trunc_kernel_cudaERNS_18TensorIteratorBaseEENKUlvE_clEvENKUlvE0_clEvEUlaaE_EEEEvS6_RKT_EUliE_EEviT1_ --------------------------
	.section	.nv.constant0._ZN2at6native18elementwise_kernelILi128ELi4EZNS0_15gpu_kernel_implINS0_13BUnaryFunctorIaaaZZZNS0_15binary_internal21div_trunc_kernel_cudaERNS_18TensorIteratorBaseEENKUlvE_clEvENKUlvE0_clEvEUlaaE_EEEEvS6_RKT_EUliE_EEviT1_,"a",@progbits
	.sectionflags	@""
	.align	4
.nv.constant0._ZN2at6native18elementwise_kernelILi128ELi4EZNS0_15gpu_kernel_implINS0_13BUnaryFunctorIaaaZZZNS0_15binary_internal21div_trunc_kernel_cudaERNS_18TensorIteratorBaseEENKUlvE_clEvENKUlvE0_clEvEUlaaE_EEEEvS6_RKT_EUliE_EEviT1_:
	.zero		1072


//--------------------- .nv.constant0._ZN2at6native27unrolled_elementwise_kernelINS0_13BUnaryFunctorIaaaZZZNS0_15binary_internal21div_trunc_kernel_cudaERNS_18TensorIteratorBaseEENKUlvE_clEvENKUlvE0_clEvEUlaaE_EESt5arrayIPcLm2EELi4E23TrivialOffsetCalculatorILi1EjESE_NS0_6memory12LoadWithCastILi1EEENSF_13StoreWithCastILi1EEEEEviT_T0_T2_T3_T4_T5_ --------------------------
	.section	.nv.constant0._ZN2at6native27unrolled_elementwise_kernelINS0_13BUnaryFunctorIaaaZZZNS0_15binary_internal21div_trunc_kernel_cudaERNS_18TensorIteratorBaseEENKUlvE_clEvENKUlvE0_clEvEUlaaE_EESt5arrayIPcLm2EELi4E23TrivialOffsetCalculatorILi1EjESE_NS0_6memory12LoadWithCastILi1EEENSF_13StoreWithCastILi1EEEEEviT_T0_T2_T3_T4_T5_,"a",@progbits
	.sectionflags	@""
	.align	4
.nv.constant0._ZN2at6native27unrolled_elementwise_kernelINS0_13BUnaryFunctorIaaaZZZNS0_15binary_internal21div_trunc_kernel_cudaERNS_18TensorIteratorBaseEENKUlvE_clEvENKUlvE0_clEvEUlaaE_EESt5arrayIPcLm2EELi4E23TrivialOffsetCalculatorILi1EjESE_NS0_6memory12LoadWithCastILi1EEENSF_13StoreWithCastILi1EEEEEviT_T0_T2_T3_T4_T5_:
	.zero		572


//--------------------- .nv.constant0._ZN2at6native18elementwise_kernelILi128ELi4EZNS0_22gpu_kernel_impl_nocastINS0_13BUnaryFunctorIaaaZZZNS0_15binary_internal21div_trunc_kernel_cudaERNS_18TensorIteratorBaseEENKUlvE_clEvENKUlvE0_clEvEUlaaE_EEEEvS6_RKT_EUliE_EEviT1_ --------------------------
	.section	.nv.constant0._ZN2at6native18elementwise_kernelILi128ELi4EZNS0_22gpu_kernel_impl_nocastINS0_13BUnaryFunctorIaaaZZZNS0_15binary_internal21div_trunc_kernel_cudaERNS_18TensorIteratorBaseEENKUlvE_clEvENKUlvE0_clEvEUlaaE_EEEEvS6_RKT_EUliE_EEviT1_,"a",@progbits
	.sectionflags	@""
	.align	4
.nv.constant0._ZN2at6native18elementwise_kernelILi128ELi4EZNS0_22gpu_kernel_impl_nocastINS0_13BUnaryFunctorIaaaZZZNS0_15binary_internal21div_trunc_kernel_cudaERNS_18TensorIteratorBaseEENKUlvE_clEvENKUlvE0_clEvEUlaaE_EEEEvS6_RKT_EUliE_EEviT1_:
	.zero		1072


//--------------------- .nv.constant0._ZN2at6native27unrolled_elementwise_kernelINS0_13BUnaryFunctorIaaaZZZNS0_15binary_internal21div_trunc_kernel_cudaERNS_18TensorIteratorBaseEENKUlvE_clEvENKUlvE0_clEvEUlaaE_EESt5arrayIPcLm2EELi4E23TrivialOffsetCalculatorILi1EjESE_NS0_6memory15LoadWithoutCastENSF_16StoreWithoutCastEEEviT_T0_T2_T3_T4_T5_ --------------------------
	.section	.nv.constant0._ZN2at6native27unrolled_elementwise_kernelINS0_13BUnaryFunctorIaaaZZZNS0_15binary_internal21div_trunc_kernel_cudaERNS_18TensorIteratorBaseEENKUlvE_clEvENKUlvE0_clEvEUlaaE_EESt5arrayIPcLm2EELi4E23TrivialOffsetCalculatorILi1EjESE_NS0_6memory15LoadWithoutCastENSF_16StoreWithoutCastEEEviT_T0_T2_T3_T4_T5_,"a",@progbits
	.sectionflags	@""
	.align	4
.nv.constant0._ZN2at6native27unrolled_elementwise_kernelINS0_13BUnaryFunctorIaaaZZZNS0_15binary_internal21div_trunc_kernel_cudaERNS_18TensorIteratorBaseEENKUlvE_clEvENKUlvE0_clEvEUlaaE_EESt5arrayIPcLm2EELi4E23TrivialOffsetCalculatorILi1EjESE_NS0_6memory15LoadWithoutCastENSF_16StoreWithoutCastEEEviT_T0_T2_T3_T4_T5_:
	.zero		556


//--------------------- .nv.constant0._ZN2at6native29vectorized_elementwise_kernelILi2ENS0_13BUnaryFunctorIaaaZZZNS0_15binary_internal21div_trunc_kernel_cudaERNS_18TensorIteratorBaseEENKUlvE_clEvENKUlvE0_clEvEUlaaE_EESt5arrayIPcLm2EEEEviT0_T1_ --------------------------
	.section	.nv.constant0._ZN2at6native29vectorized_elementwise_kernelILi2ENS0_13BUnaryFunctorIaaaZZZNS0_15binary_internal21div_trunc_kernel_cudaERNS_18TensorIteratorBaseEENKUlvE_clEvENKUlvE0_clEvEUlaaE_EESt5arrayIPcLm2EEEEviT0_T1_,"a",@progbits
	.sectionflags	@""
	.align	4
.nv.constant0._ZN2at6native29vectorized_elementwise_kernelILi2ENS0_13BUnaryFunctorIaaaZZZNS0_15binary_internal21div_trunc_kernel_cudaERNS_18TensorIteratorBaseEENKUlvE_clEvENKUlvE0_clEvEUlaaE_EESt5arrayIPcLm2EEEEviT0_T1_:
	.zero		552


//--------------------- .nv.constant0._ZN2at6native29vectorized_elementwise_kernelILi4ENS0_13BUnaryFunctorIaaaZZZNS0_15binary_internal21div_trunc_kernel_cudaERNS_18TensorIteratorBaseEENKUlvE_clEvENKUlvE0_clEvEUlaaE_EESt5arrayIPcLm2EEEEviT0_T1_ --------------------------
	.section	.nv.constant0._ZN2at6native29vectorized_elementwise_kernelILi4ENS0_13BUnaryFunctorIaaaZZZNS0_15binary_internal21div_trunc_kernel_cudaERNS_18TensorIteratorBaseEENKUlvE_clEvENKUlvE0_clEvEUlaaE_EESt5arrayIPcLm2EEEEviT0_T1_,"a",@progbits
	.sectionflags	@""
	.align	4
.nv.constant0._ZN2at6native29vectorized_elementwise_kernelILi4ENS0_13BUnaryFunctorIaaaZZZNS0_15binary_internal21div_trunc_kernel_cudaERNS_18TensorIteratorBaseEENKUlvE_clEvENKUlvE0_clEvEUlaaE_EESt5arrayIPcLm2EEEEviT0_T1_:
	.zero		552


//--------------------- .nv.constant0._ZN2at6native29vectorized_elementwise_kernelILi8ENS0_13BUnaryFunctorIaaaZZZNS0_15binary_internal21div_trunc_kernel_cudaERNS_18TensorIteratorBaseEENKUlvE_clEvENKUlvE0_clEvEUlaaE_EESt5arrayIPcLm2EEEEviT0_T1_ --------------------------
	.section	.nv.constant0._ZN2at6native29vectorized_elementwise_kernelILi8ENS0_13BUnaryFunctorIaaaZZZNS0_15binary_internal21div_trunc_kernel_cudaERNS_18TensorIteratorBaseEENKUlvE_clEvENKUlvE0_clEvEUlaaE_EESt5arrayIPcLm2EEEEviT0_T1_,"a",@progbits
	.sectionflags	@""
	.align	4
.nv.constant0._ZN2at6native29vectorized_elementwise_kernelILi8ENS0_13BUnaryFunctorIaaaZZZNS0_15binary_internal21div_trunc_kernel_cudaERNS_18TensorIteratorBaseEENKUlvE_clEvENKUlvE0_clEvEUlaaE_EESt5arrayIPcLm2EEEEviT0_T1_:
	.zero		552


//--------------------- .nv.constant0._ZN2at6native18elementwise_kernelILi128ELi4EZNS0_15gpu_kernel_implINS0_13AUnaryFunctorIaaaZZZNS0_15binary_internal21div_trunc_kernel_cudaERNS_18TensorIteratorBaseEENKUlvE_clEvENKUlvE0_clEvEUlaaE_EEEEvS6_RKT_EUliE_EEviT1_ --------------------------
	.section	.nv.constant0._ZN2at6native18elementwise_kernelILi128ELi4EZNS0_15gpu_kernel_implINS0_13AUnaryFunctorIaaaZZZNS0_15binary_internal21div_trunc_kernel_cudaERNS_18TensorIteratorBaseEENKUlvE_clEvENKUlvE0_clEvEUlaaE_EEEEvS6_RKT_EUliE_EEviT1_,"a",@progbits
	.sectionflags	@""
	.align	4
.nv.constant0._ZN2at6native18elementwise_kernelILi128ELi4EZNS0_15gpu_kernel_implINS0_13AUnaryFunctorIaaaZZZNS0_15binary_internal21div_trunc_kernel_cudaERNS_18TensorIteratorBaseEENKUlvE_clEvENKUlvE0_clEvEUlaaE_EEEEvS6_RKT_EUliE_EEviT1_:
	.zero		1072


//--------------------- .nv.constant0._ZN2at6native27unrolled_elementwise_kernelINS0_13AUnaryFunctorIaaaZZZNS0_15binary_internal21div_trunc_kernel_cudaERNS_18TensorIteratorBaseEENKUlvE_clEvENKUlvE0_clEvEUlaaE_EESt5arrayIPcLm2EELi4E23TrivialOffsetCalculatorILi1EjESE_NS0_6memory12LoadWithCastILi1EEENSF_13StoreWithCastILi1EEEEEviT_T0_T2_T3_T4_T5_ --------------------------
	.section	.nv.constant0._ZN2at6native27unrolled_elementwise_kernelINS0_13AUnaryFunctorIaaaZZZNS0_15binary_internal21div_trunc_kernel_cudaERNS_18TensorIteratorBaseEENKUlvE_clEvENKUlvE0_clEvEUlaaE_EESt5arrayIPcLm2EELi4E23TrivialOffsetCalculatorILi1EjESE_NS0_6memory12LoadWithCastILi1EEENSF_13StoreWithCastILi1EEEEEviT_T0_T2_T3_T4_T5_,"a",@progbits
	.sectionflags	@""
	.align	4
.nv.constant0._ZN2at6native27unrolled_elementwise_kernelINS0_13AUnaryFunctorIaaaZZZNS0_15binary_internal21div_trunc_kernel_cudaERNS_18TensorIteratorBaseEENKUlvE_clEvENKUlvE0_clEvEUlaaE_EESt5arrayIPcLm2EELi4E23TrivialOffsetCalculatorILi1EjESE_NS0_6memory12LoadWithCastILi1EEENSF_13StoreWithCastILi1EEEEEviT_T0_T2_T3_T4_T5_:
	.zero		572


//--------------------- .nv.constant0._ZN2at6native18elementwise_kernelILi128ELi4EZNS0_22gpu_kernel_impl_nocastINS0_13AUnaryFunctorIaaaZZZNS0_15binary_internal21div_trunc_kernel_cudaERNS_18TensorIteratorBaseEENKUlvE_clEvENKUlvE0_clEvEUlaaE_EEEEvS6_RKT_EUliE_EEviT1_ --------------------------
	.section	.nv.constant0._ZN2at6native18elementwise_kernelILi128ELi4EZNS0_22gpu_kernel_impl_nocastINS0_13AUnaryFunctorIaaaZZZNS0_15binary_internal21div_trunc_kernel_cudaERNS_18TensorIteratorBaseEENKUlvE_clEvENKUlvE0_clEvEUlaaE_EEEEvS6_RKT_EUliE_EEviT1_,"a",@progbits
	.sectionflags	@""
	.align	4
.nv.constant0._ZN2at6native18elementwise_kernelILi128ELi4EZNS0_22gpu_kernel_impl_nocastINS0_13AUnaryFunctorIaaaZZZNS0_15binary_internal21div_trunc_kernel_cudaERNS_18TensorIteratorBaseEENKUlvE_clEvENKUlvE0_clEvEUlaaE_EEEEvS6_RKT_EUliE_EEviT1_:
	.zero		1072


//--------------------- .nv.constant0._ZN2at6native27unrolled_elementwise_kernelINS0_13AUnaryFunctorIaaaZZZNS0_15binary_internal21div_trunc_kernel_cudaERNS_18TensorIteratorBaseEENKUlvE_clEvENKUlvE0_clEvEUlaaE_EESt5arrayIPcLm2EELi4E23TrivialOffsetCalculatorILi1EjESE_NS0_6memory15LoadWithoutCastENSF_16StoreWithoutCastEEEviT_T0_T2_T3_T4_T5_ --------------------------
	.section	.nv.constant0._ZN2at6native27unrolled_elementwise_kernelINS0_13AUnaryFunctorIaaaZZZNS0_15binary_internal21div_trunc_kernel_cudaERNS_18TensorIteratorBaseEENKUlvE_clEvENKUlvE0_clEvEUlaaE_EESt5arrayIPcLm2EELi4E23TrivialOffsetCalculatorILi1EjESE_NS0_6memory15LoadWithoutCastENSF_16StoreWithoutCastEEEviT_T0_T2_T3_T4_T5_,"a",@progbits
	.sectionflags	@""
	.align	4
.nv.constant0._ZN2at6native27unrolled_elementwise_kernelINS0_13AUnaryFunctorIaaaZZZNS0_15binary_internal21div_trunc_kernel_cudaERNS_18TensorIteratorBaseEENKUlvE_clEvENKUlvE0_clEvEUlaaE_EESt5arrayIPcLm2EELi4E23TrivialOffsetCalculatorILi1EjESE_NS0_6memory15LoadWithoutCastENSF_16StoreWithoutCastEEEviT_T0_T2_T3_T4_T5_:
	.zero		556


//--------------------- .nv.constant0._ZN2at6native29vectorized_elementwise_kernelILi2ENS0_13AUnaryFunctorIaaaZZZNS0_15binary_internal21div_trunc_kernel_cudaERNS_18TensorIteratorBaseEENKUlvE_clEvENKUlvE0_clEvEUlaaE_EESt5arrayIPcLm2EEEEviT0_T1_ --------------------------
	.section	.nv.constant0._ZN2at6native29vectorized_elementwise_kernelILi2ENS0_13AUnaryFunctorIaaaZZZNS0_15binary_internal21div_trunc_kernel_cudaERNS_18TensorIteratorBaseEENKUlvE_clEvENKUlvE0_clEvEUlaaE_EESt5arrayIPcLm2EEEEviT0_T1_,"a",@progbits
	.sectionflags	@""
	.align	4
.nv.constant0._ZN2at6native29vectorized_elementwise_kernelILi2ENS0_13AUnaryFunctorIaaaZZZNS0_15binary_internal21div_trunc_kernel_cudaERNS_18TensorIteratorBaseEENKUlvE_clEvENKUlvE0_clEvEUlaaE_EESt5arrayIPcLm2EEEEviT0_T1_:
	.zero		552


//--------------------- .nv.constant0._ZN2at6native29vectorized_elementwise_kernelILi4ENS0_13AUnaryFunctorIaaaZZZNS0_15binary_internal21div_trunc_kernel_cudaERNS_18TensorIteratorBaseEENKUlvE_clEvENKUlvE0_clEvEUlaaE_EESt5arrayIPcLm2EEEEviT0_T1_ --------------------------
	.section	.nv.constant0._ZN2at6native29vectorized_elementwise_kernelILi4ENS0_13AUnaryFunctorIaaaZZZNS0_15binary_internal21div_trunc_kernel_cudaERNS_18TensorIteratorBaseEENKUlvE_clEvENKUlvE0_clEvEUlaaE_EESt5arrayIPcLm2EEEEviT0_T1_,"a",@progbits
	.sectionflags	@""
	.align	4
.nv.constant0._ZN2at6native29vectorized_elementwise_kernelILi4ENS0_13AUnaryFunctorIaaaZZZNS0_15binary_internal21div_trunc_kernel_cudaERNS_18TensorIteratorBaseEENKUlvE_clEvENKUlvE0_clEvEUlaaE_EESt5arrayIPcLm2EEEEviT0_T1_:
	.zero		552


//--------------------- .nv.constant0._ZN2at6native29vectorized_elementwise_kernelILi8ENS0_13AUnaryFunctorIaaaZZZNS0_15binary_internal21div_trunc_kernel_cudaERNS_18TensorIteratorBaseEENKUlvE_clEvENKUlvE0_clEvEUlaaE_EESt5arrayIPcLm2EEEEviT0_T1_ --------------------------
	.section	.nv.constant0._ZN2at6native29vectorized_elementwise_kernelILi8ENS0_13AUnaryFunctorIaaaZZZNS0_15binary_internal21div_trunc_kernel_cudaERNS_18TensorIteratorBaseEENKUlvE_clEvENKUlvE0_clEvEUlaaE_EESt5arrayIPcLm2EEEEviT0_T1_,"a",@progbits
	.sectionflags	@""
	.align	4
.nv.constant0._ZN2at6native29vectorized_elementwise_kernelILi8ENS0_13AUnaryFunctorIaaaZZZNS0_15binary_internal21div_trunc_kernel_cudaERNS_18TensorIteratorBaseEENKUlvE_clEvENKUlvE0_clEvEUlaaE_EESt5arrayIPcLm2EEEEviT0_T1_:
	.zero		552


//--------------------- .nv.constant0._ZN2at6native18elementwise_kernelILi128ELi4EZNS0_15gpu_kernel_implINS0_13BinaryFunctorIhhhZZZNS0_15binary_internal21div_trunc_kernel_cudaERNS_18TensorIteratorBaseEENKUlvE_clEvENKUlvE_clEvEUlhhE_EEEEvS6_RKT_EUliE_EEviT1_ --------------------------
	.section	.nv.constant0._ZN2at6native18elementwise_kernelILi128ELi4EZNS0_15gpu_kernel_implINS0_13BinaryFunctorIhhhZZZNS0_15binary_internal21div_trunc_kernel_cudaERNS_18TensorIteratorBaseEENKUlvE_clEvENKUlvE_clEvEUlhhE_EEEEvS6_RKT_EUliE_EEviT1_,"a",@progbits
	.sectionflags	@""
	.align	4
.nv.constant0._ZN2at6native18elementwise_kernelILi128ELi4EZNS0_15gpu_kernel_implINS0_13BinaryFunctorIhhhZZZNS0_15binary_internal21div_trunc_kernel_cudaERNS_18TensorIteratorBaseEENKUlvE_clEvENKUlvE_clEvEUlhhE_EEEEvS6_RKT_EUliE_EEviT1_:
	.zero		1184


//--------------------- .nv.constant0._ZN2at6native27unrolled_elementwise_kernelINS0_13BinaryFunctorIhhhZZZNS0_15binary_internal21div_trunc_kernel_cudaERNS_18TensorIteratorBaseEENKUlvE_clEvENKUlvE_clEvEUlhhE_EESt5arrayIPcLm3EELi4E23TrivialOffsetCalculatorILi2EjESD_ILi1EjENS0_6memory12LoadWithCastILi2EEENSG_13StoreWithCastILi1EEEEEviT_T0_T2_T3_T4_T5_ --------------------------
	.section	.nv.constant0._ZN2at6native27unrolled_elementwise_kernelINS0_13BinaryFunctorIhhhZZZNS0_15binary_internal21div_trunc_kernel_cudaERNS_18TensorIteratorBaseEENKUlvE_clEvENKUlvE_clEvEUlhhE_EESt5arrayIPcLm3EELi4E23TrivialOffsetCalculatorILi2EjESD_ILi1EjENS0_6memory12LoadWithCastILi2EEENSG_13StoreWithCastILi1EEEEEviT_T0_T2_T3_T4_T5_,"a",@progbits
	.sectionflags	@""
	.align	4
.nv.constant0._ZN2at6native27unrolled_elementwise_kernelINS0_13BinaryFunctorIhhhZZZNS0_15binary_internal21div_trunc_kernel_cudaERNS_18TensorIteratorBaseEENKUlvE_clEvENKUlvE_clEvEUlhhE_EESt5arrayIPcLm3EELi4E23TrivialOffsetCalculatorILi2EjESD_ILi1EjENS0_6memory12LoadWithCastILi2EEENSG_13StoreWithCastILi1EEEEEviT_T0_T2_T3_T4_T5_:
	.zero		584


//--------------------- .nv.constant0._ZN2at6native18elementwise_kernelILi128ELi4EZNS0_22gpu_kernel_impl_nocastINS0_13BinaryFunctorIhhhZZZNS0_15binary_internal21div_trunc_kernel_cudaERNS_18TensorIteratorBaseEENKUlvE_clEvENKUlvE_clEvEUlhhE_EEEEvS6_RKT_EUliE_EEviT1_ --------------------------
	.section	.nv.constant0._ZN2at6native18elementwise_kernelILi128ELi4EZNS0_22gpu_kernel_impl_nocastINS0_13BinaryFunctorIhhhZZZNS0_15binary_internal21div_trunc_kernel_cudaERNS_18TensorIteratorBaseEENKUlvE_clEvENKUlvE_clEvEUlhhE_EEEEvS6_RKT_EUliE_EEviT1_,"a",@progbits
	.sectionflags	@""
	.align	4
.nv.constant0._ZN2at6native18elementwise_kernelILi128ELi4EZNS0_22gpu_kernel_impl_nocastINS0_13BinaryFunctorIhhhZZZNS0_15binary_internal21div_trunc_kernel_cudaERNS_18TensorIteratorBaseEENKUlvE_clEvENKUlvE_clEvEUlhhE_EEEEvS6_RKT_EUliE_EEviT1_:
	.zero		1184


//--------------------- .nv.constant0._ZN2at6native27unrolled_elementwise_kernelINS0_13BinaryFunctorIhhhZZZNS0_15binary_internal21div_trunc_kernel_cudaERNS_18TensorIteratorBaseEENKUlvE_clEvENKUlvE_clEvEUlhhE_EESt5arrayIPcLm3EELi4E23TrivialOffsetCalculatorILi2EjESD_ILi1EjENS0_6memory15LoadWithoutCastENSG_16StoreWithoutCastEEEviT_T0_T2_T3_T4_T5_ --------------------------
	.section	.nv.constant0._ZN2at6native27unrolled_elementwise_kernelINS0_13BinaryFunctorIhhhZZZNS0_15binary_internal21div_trunc_kernel_cudaERNS_18TensorIteratorBaseEENKUlvE_clEvENKUlvE_clEvEUlhhE_EESt5arrayIPcLm3EELi4E23TrivialOffsetCalculatorILi2EjESD_ILi1EjENS0_6memory15LoadWithoutCastENSG_16StoreWithoutCastEEEviT_T0_T2_T3_T4_T5_,"a",@progbits
	.sectionflags	@""
	.align	4
.nv.constant0._ZN2at6native27unrolled_elementwise_kernelINS0_13BinaryFunctorIhhhZZZNS0_15binary_internal21div_trunc_kernel_cudaERNS_18TensorIteratorBaseEENKUlvE_clEvENKUlvE_clEvEUlhhE_EESt5arrayIPcLm3EELi4E23TrivialOffsetCalculatorILi2EjESD_ILi1EjENS0_6memory15LoadWithoutCastENSG_16StoreWithoutCastEEEviT_T0_T2_T3_T4_T5_:
	.zero		564


//--------------------- .nv.constant0._ZN2at6native29vectorized_elementwise_kernelILi2ENS0_13BinaryFunctorIhhhZZZNS0_15binary_internal21div_trunc_kernel_cudaERNS_18TensorIteratorBaseEENKUlvE_clEvENKUlvE_clEvEUlhhE_EESt5arrayIPcLm3EEEEviT0_T1_ --------------------------
	.section	.nv.constant0._ZN2at6native29vectorized_elementwise_kernelILi2ENS0_13BinaryFunctorIhhhZZZNS0_15binary_internal21div_trunc_kernel_cudaERNS_18TensorIteratorBaseEENKUlvE_clEvENKUlvE_clEvEUlhhE_EESt5arrayIPcLm3EEEEviT0_T1_,"a",@progbits
	.sectionflags	@""
	.align	4
.nv.constant0._ZN2at6native29vectorized_elementwise_kernelILi2ENS0_13BinaryFunctorIhhhZZZNS0_15binary_internal21div_trunc_kernel_cudaERNS_18TensorIteratorBaseEENKUlvE_clEvENKUlvE_clEvEUlhhE_EESt5arrayIPcLm3EEEEviT0_T1_:
	.zero		560


//--------------------- .nv.constant0._ZN2at6native29vectorized_elementwise_kernelILi4ENS0_13BinaryFunctorIhhhZZZNS0_15binary_internal21div_trunc_kernel_cudaERNS_18TensorIteratorBaseEENKUlvE_clEvENKUlvE_clEvEUlhhE_EESt5arrayIPcLm3EEEEviT0_T1_ --------------------------
	.section	.nv.constant0._ZN2at6native29vectorized_elementwise_kernelILi4ENS0_13BinaryFunctorIhhhZZZNS0_15binary_internal21div_trunc_kernel_cudaERNS_18TensorIteratorBaseEENKUlvE_clEvENKUlvE_clEvEUlhhE_EESt5arrayIPcLm3EEEEviT0_T1_,"a",@progbits
	.sectionflags	@""
	.align	4
.nv.constant0._ZN2at6native29vectorized_elementwise_kernelILi4ENS0_13BinaryFunctorIhhhZZZNS0_15binary_internal21div_trunc_kernel_cudaERNS_18TensorIteratorBaseEENKUlvE_clEvENKUlvE_clEvEUlhhE_EESt5arrayIPcLm3EEEEviT0_T1_:
	.zero		560


//--------------------- .nv.constant0._ZN2at6native29vectorized_elementwise_kernelILi8ENS0_13BinaryFunctorIhhhZZZNS0_15binary_internal21div_trunc_kernel_cudaERNS_18TensorIteratorBaseEENKUlvE_clEvENKUlvE_clEvEUlhhE_EESt5arrayIPcLm3EEEEviT0_T1_ --------------------------
	.section	.nv.constant0._ZN2at6native29vectorized_elementwise_kernelILi8ENS0_13BinaryFunctorIhhhZZZNS0_15binary_internal21div_trunc_kernel_cudaERNS_18TensorIteratorBaseEENKUlvE_clEvENKUlvE_clEvEUlhhE_EESt5arrayIPcLm3EEEEviT0_T1_,"a",@progbits
	.sectionflags	@""
	.align	4
.nv.constant0._ZN2at6native29vectorized_elementwise_kernelILi8ENS0_13BinaryFunctorIhhhZZZNS0_15binary_internal21div_trunc_kernel_cudaERNS_18TensorIteratorBaseEENKUlvE_clEvENKUlvE_clEvEUlhhE_EESt5arrayIPcLm3EEEEviT0_T1_:
	.zero		560


//--------------------- .nv.constant0._ZN2at6native18elementwise_kernelILi128ELi4EZNS0_15gpu_kernel_implINS0_13BUnaryFunctorIhhhZZZNS0_15binary_internal21div_trunc_kernel_cudaERNS_18TensorIteratorBaseEENKUlvE_clEvENKUlvE_clEvEUlhhE_EEEEvS6_RKT_EUliE_EEviT1_ --------------------------
	.section	.nv.constant0._ZN2at6native18elementwise_kernelILi128ELi4EZNS0_15gpu_kernel_implINS0_13BUnaryFunctorIhhhZZZNS0_15binary_internal21div_trunc_kernel_cudaERNS_18TensorIteratorBaseEENKUlvE_clEvENKUlvE_clEvEUlhhE_EEEEvS6_RKT_EUliE_EEviT1_,"a",@progbits
	.sectionflags	@""
	.align	4
.nv.constant0._ZN2at6native18elementwise_kernelILi128ELi4EZNS0_15gpu_kernel_implINS0_13BUnaryFunctorIhhhZZZNS0_15binary_internal21div_trunc_kernel_cudaERNS_18TensorIteratorBaseEENKUlvE_clEvENKUlvE_clEvEUlhhE_EEEEvS6_RKT_EUliE_EEviT1_:
	.zero		1072


//--------------------- .nv.constant0._ZN2at6native27unrolled_elementwise_kernelINS0_13BUnaryFunctorIhhhZZZNS0_15binary_internal21div_trunc_kernel_cudaERNS_18TensorIteratorBaseEENKUlvE_clEvENKUlvE_clEvEUlhhE_EESt5arrayIPcLm2EELi4E23TrivialOffsetCalculatorILi1EjESE_NS0_6memory12LoadWithCastILi1EEENSF_13StoreWithCastILi1EEEEEviT_T0_T2_T3_T4_T5_ --------------------------
	.section	.nv.constant0._ZN2at6native27unrolled_elementwise_kernelINS0_13BUnaryFunctorIhhhZZZNS0_15binary_internal21div_trunc_kernel_cudaERNS_18TensorIteratorBaseEENKUlvE_clEvENKUlvE_clEvEUlhhE_EESt5arrayIPcLm2EELi4E23TrivialOffsetCalculatorILi1EjESE_NS0_6memory12LoadWithCastILi1EEENSF_13StoreWithCastILi1EEEEEviT_T0_T2_T3_T4_T5_,"a",@progbits
	.sectionflags	@""
	.align	4
.nv.constant0._ZN2at6native27unrolled_elementwise_kernelINS0_13BUnaryFunctorIhhhZZZNS0_15binary_internal21div_trunc_kernel_cudaERNS_18TensorIteratorBaseEENKUlvE_clEvENKUlvE_clEvEUlhhE_EESt5arrayIPcLm2EELi4E23TrivialOffsetCalculatorILi1EjESE_NS0_6memory12LoadWithCastILi1EEENSF_13StoreWithCastILi1EEEEEviT_T0_T2_T3_T4_T5_:
	.zero		572


//--------------------- .nv.constant0._ZN2at6native18elementwise_kernelILi128ELi4EZNS0_22gpu_kernel_impl_nocastINS0_13BUnaryFunctorIhhhZZZNS0_15binary_internal21div_trunc_kernel_cudaERNS_18TensorIteratorBaseEENKUlvE_clEvENKUlvE_clEvEUlhhE_EEEEvS6_RKT_EUliE_EEviT1_ --------------------------
	.section	.nv.constant0._ZN2at6native18elementwise_kernelILi128ELi4EZNS0_22gpu_kernel_impl_nocastINS0_13BUnaryFunctorIhhhZZZNS0_15binary_internal21div_trunc_kernel_cudaERNS_18TensorIteratorBaseEENKUlvE_clEvENKUlvE_clEvEUlhhE_EEEEvS6_RKT_EUliE_EEviT1_,"a",@progbits
	.sectionflags	@""
	.align	4
.nv.constant0._ZN2at6native18elementwise_kernelILi128ELi4EZNS0_22gpu_kernel_impl_nocastINS0_13BUnaryFunctorIhhhZZZNS0_15binary_internal21div_trunc_kernel_cudaERNS_18TensorIteratorBaseEENKUlvE_clEvENKUlvE_clEvEUlhhE_EEEEvS6_RKT_EUliE_EEviT1_:
	.zero		1072


//--------------------- .nv.constant0._ZN2at6native27unrolled_elementwise_kernelINS0_13BUnaryFunctorIhhhZZZNS0_15binary_internal21div_trunc_kernel_cudaERNS_18TensorIteratorBaseEENKUlvE_clEvENKUlvE_clEvEUlhhE_EESt5arrayIPcLm2EELi4E23TrivialOffsetCalculatorILi1EjESE_NS0_6memory15LoadWithoutCastENSF_16StoreWithoutCastEEEviT_T0_T2_T3_T4_T5_ --------------------------
	.section	.nv.constant0._ZN2at6native27unrolled_elementwise_kernelINS0_13BUnaryFunctorIhhhZZZNS0_15binary_internal21div_trunc_kernel_cudaERNS_18TensorIteratorBaseEENKUlvE_clEvENKUlvE_clEvEUlhhE_EESt5arrayIPcLm2EELi4E23TrivialOffsetCalculatorILi1EjESE_NS0_6memory15LoadWithoutCastENSF_16StoreWithoutCastEEEviT_T0_T2_T3_T4_T5_,"a",@progbits
	.sectionflags	@""
	.align	4
.nv.constant0._ZN2at6native27unrolled_elementwise_kernelINS0_13BUnaryFunctorIhhhZZZNS0_15binary_internal21div_trunc_kernel_cudaERNS_18TensorIteratorBaseEENKUlvE_clEvENKUlvE_clEvEUlhhE_EESt5arrayIPcLm2EELi4E23TrivialOffsetCalculatorILi1EjESE_NS0_6memory15LoadWithoutCastENSF_16StoreWithoutCastEEEviT_T0_T2_T3_T4_T5_:
	.zero		556


//--------------------- .nv.constant0._ZN2at6native29vectorized_elementwise_kernelILi2ENS0_13BUnaryFunctorIhhhZZZNS0_15binary_internal21div_trunc_kernel_cudaERNS_18TensorIteratorBaseEENKUlvE_clEvENKUlvE_clEvEUlhhE_EESt5arrayIPcLm2EEEEviT0_T1_ --------------------------
	.section	.nv.constant0._ZN2at6native29vectorized_elementwise_kernelILi2ENS0_13BUnaryFunctorIhhhZZZNS0_15binary_internal21div_trunc_kernel_cudaERNS_18TensorIteratorBaseEENKUlvE_clEvENKUlvE_clEvEUlhhE_EESt5arrayIPcLm2EEEEviT0_T1_,"a",@progbits
	.sectionflags	@""
	.align	4
.nv.constant0._ZN2at6native29vectorized_elementwise_kernelILi2ENS0_13BUnaryFunctorIhhhZZZNS0_15binary_internal21div_trunc_kernel_cudaERNS_18TensorIteratorBaseEENKUlvE_clEvENKUlvE_clEvEUlhhE_EESt5arrayIPcLm2EEEEviT0_T1_:
	.zero		552


//--------------------- .nv.constant0._ZN2at6native29vectorized_elementwise_kernelILi4ENS0_13BUnaryFunctorIhhhZZZNS0_15binary_internal21div_trunc_kernel_cudaERNS_18TensorIteratorBaseEENKUlvE_clEvENKUlvE_clEvEUlhhE_EESt5arrayIPcLm2EEEEviT0_T1_ --------------------------
	.section	.nv.constant0._ZN2at6native29vectorized_elementwise_kernelILi4ENS0_13BUnaryFunctorIhhhZZZNS0_15binary_internal21div_trunc_kernel_cudaERNS_18TensorIteratorBaseEENKUlvE_clEvENKUlvE_clEvEUlhhE_EESt5arrayIPcLm2EEEEviT0_T1_,"a",@progbits
	.sectionflags	@""
	.align	4
.nv.constant0._ZN2at6native29vectorized_elementwise_kernelILi4ENS0_13BUnaryFunctorIhhhZZZNS0_15binary_internal21div_trunc_kernel_cudaERNS_18TensorIteratorBaseEENKUlvE_clEvENKUlvE_clEvEUlhhE_EESt5arrayIPcLm2EEEEviT0_T1_:
	.zero		552


//--------------------- .nv.constant0._ZN2at6native29vectorized_elementwise_kernelILi8ENS0_13BUnaryFunctorIhhhZZZNS0_15binary_internal21div_trunc_kernel_cudaERNS_18TensorIteratorBaseEENKUlvE_clEvENKUlvE_clEvEUlhhE_EESt5arrayIPcLm2EEEEviT0_T1_ --------------------------
	.section	.nv.constant0._ZN2at6native29vectorized_elementwise_kernelILi8ENS0_13BUnaryFunctorIhhhZZZNS0_15binary_internal21div_trunc_kernel_cudaERNS_18TensorIteratorBaseEENKUlvE_clEvENKUlvE_clEvEUlhhE_EESt5arrayIPcLm2EEEEviT0_T1_,"a",@progbits
	.sectionflags	@""
	.align	4
.nv.constant0._ZN2at6native29vectorized_elementwise_kernelILi8ENS0_13BUnaryFunctorIhhhZZZNS0_15binary_internal21div_trunc_kernel_cudaERNS_18TensorIteratorBaseEENKUlvE_clEvENKUlvE_clEvEUlhhE_EESt5arrayIPcLm2EEEEviT0_T1_:
	.zero		552


//--------------------- .nv.constant0._ZN2at6native18elementwise_kernelILi128ELi4EZNS0_15gpu_kernel_implINS0_13AUnaryFunctorIhhhZZZNS0_15binary_internal21div_trunc_kernel_cudaERNS_18TensorIteratorBaseEENKUlvE_clEvENKUlvE_clEvEUlhhE_EEEEvS6_RKT_EUliE_EEviT1_ --------------------------
	.section	.nv.constant0._ZN2at6native18elementwise_kernelILi128ELi4EZNS0_15gpu_kernel_implINS0_13AUnaryFunctorIhhhZZZNS0_15binary_internal21div_trunc_kernel_cudaERNS_18TensorIteratorBaseEENKUlvE_clEvENKUlvE_clEvEUlhhE_EEEEvS6_RKT_EUliE_EEviT1_,"a",@progbits
	.sectionflags	@""
	.align	4
.nv.constant0._ZN2at6native18elementwise_kernelILi128ELi4EZNS0_15gpu_kernel_implINS0_13AUnaryFunctorIhhhZZZNS0_15binary_internal21div_trunc_kernel_cudaERNS_18TensorIteratorBaseEENKUlvE_clEvENKUlvE_clEvEUlhhE_EEEEvS6_RKT_EUliE_EEviT1_:
	.zero		1072


//--------------------- .nv.constant0._ZN2at6native27unrolled_elementwise_kernelINS0_13AUnaryFunctorIhhhZZZNS0_15binary_internal21div_trunc_kernel_cudaERNS_18TensorIteratorBaseEENKUlvE_clEvENKUlvE_clEvEUlhhE_EESt5arrayIPcLm2EELi4E23TrivialOffsetCalculatorILi1EjESE_NS0_6memory12LoadWithCastILi1EEENSF_13StoreWithCastILi1EEEEEviT_T0_T2_T3_T4_T5_ --------------------------
	.section	.nv.constant0._ZN2at6native27unrolled_elementwise_kernelINS0_13AUnaryFunctorIhhhZZZNS0_15binary_internal21div_trunc_kernel_cudaERNS_18TensorIteratorBaseEENKUlvE_clEvENKUlvE_clEvEUlhhE_EESt5arrayIPcLm2EELi4E23TrivialOffsetCalculatorILi1EjESE_NS0_6memory12LoadWithCastILi1EEENSF_13StoreWithCastILi1EEEEEviT_T0_T2_T3_T4_T5_,"a",@progbits
	.sectionflags	@""
	.align	4
.nv.constant0._ZN2at6native27unrolled_elementwise_kernelINS0_13AUnaryFunctorIhhhZZZNS0_15binary_internal21div_trunc_kernel_cudaERNS_18TensorIteratorBaseEENKUlvE_clEvENKUlvE_clEvEUlhhE_EESt5arrayIPcLm2EELi4E23TrivialOffsetCalculatorILi1EjESE_NS0_6memory12LoadWithCastILi1EEENSF_13StoreWithCastILi1EEEEEviT_T0_T2_T3_T4_T5_:
	.zero		572


//--------------------- .nv.constant0._ZN2at6native18elementwise_kernelILi128ELi4EZNS0_22gpu_kernel_impl_nocastINS0_13AUnaryFunctorIhhhZZZNS0_15binary_internal21div_trunc_kernel_cudaERNS_18TensorIteratorBaseEENKUlvE_clEvENKUlvE_clEvEUlhhE_EEEEvS6_RKT_EUliE_EEviT1_ --------------------------
	.section	.nv.constant0._ZN2at6native18elementwise_kernelILi128ELi4EZNS0_22gpu_kernel_impl_nocastINS0_13AUnaryFunctorIhhhZZZNS0_15binary_internal21div_trunc_kernel_cudaERNS_18TensorIteratorBaseEENKUlvE_clEvENKUlvE_clEvEUlhhE_EEEEvS6_RKT_EUliE_EEviT1_,"a",@progbits
	.sectionflags	@""
	.align	4
.nv.constant0._ZN2at6native18elementwise_kernelILi128ELi4EZNS0_22gpu_kernel_impl_nocastINS0_13AUnaryFunctorIhhhZZZNS0_15binary_internal21div_trunc_kernel_cudaERNS_18TensorIteratorBaseEENKUlvE_clEvENKUlvE_clEvEUlhhE_EEEEvS6_RKT_EUliE_EEviT1_:
	.zero		1072


//--------------------- .nv.constant0._ZN2at6native27unrolled_elementwise_kernelINS0_13AUnaryFunctorIhhhZZZNS0_15binary_internal21div_trunc_kernel_cudaERNS_18TensorIteratorBaseEENKUlvE_clEvENKUlvE_clEvEUlhhE_EESt5arrayIPcLm2EELi4E23TrivialOffsetCalculatorILi1EjESE_NS0_6memory15LoadWithoutCastENSF_16StoreWithoutCastEEEviT_T0_T2_T3_T4_T5_ --------------------------
	.section	.nv.constant0._ZN2at6native27unrolled_elementwise_kernelINS0_13AUnaryFunctorIhhhZZZNS0_15binary_internal21div_trunc_kernel_cudaERNS_18TensorIteratorBaseEENKUlvE_clEvENKUlvE_clEvEUlhhE_EESt5arrayIPcLm2EELi4E23TrivialOffsetCalculatorILi1EjESE_NS0_6memory15LoadWithoutCastENSF_16StoreWithoutCastEEEviT_T0_T2_T3_T4_T5_,"a",@progbits
	.sectionflags	@""
	.align	4
.nv.constant0._ZN2at6native27unrolled_elementwise_kernelINS0_13AUnaryFunctorIhhhZZZNS0_15binary_internal21div_trunc_kernel_cudaERNS_18TensorIteratorBaseEENKUlvE_clEvENKUlvE_clEvEUlhhE_EESt5arrayIPcLm2EELi4E23TrivialOffsetCalculatorILi1EjESE_NS0_6memory15LoadWithoutCastENSF_16StoreWithoutCastEEEviT_T0_T2_T3_T4_T5_:
	.zero		556


//--------------------- .nv.constant0._ZN2at6native29vectorized_elementwise_kernelILi2ENS0_13AUnaryFunctorIhhhZZZNS0_15binary_internal21div_trunc_kernel_cudaERNS_18TensorIteratorBaseEENKUlvE_clEvENKUlvE_clEvEUlhhE_EESt5arrayIPcLm2EEEEviT0_T1_ --------------------------
	.section	.nv.constant0._ZN2at6native29vectorized_elementwise_kernelILi2ENS0_13AUnaryFunctorIhhhZZZNS0_15binary_internal21div_trunc_kernel_cudaERNS_18TensorIteratorBaseEENKUlvE_clEvENKUlvE_clEvEUlhhE_EESt5arrayIPcLm2EEEEviT0_T1_,"a",@progbits
	.sectionflags	@""
	.align	4
.nv.constant0._ZN2at6native29vectorized_elementwise_kernelILi2ENS0_13AUnaryFunctorIhhhZZZNS0_15binary_internal21div_trunc_kernel_cudaERNS_18TensorIteratorBaseEENKUlvE_clEvENKUlvE_clEvEUlhhE_EESt5arrayIPcLm2EEEEviT0_T1_:
	.zero		552


//--------------------- .nv.constant0._ZN2at6native29vectorized_elementwise_kernelILi4ENS0_13AUnaryFunctorIhhhZZZNS0_15binary_internal21div_trunc_kernel_cudaERNS_18TensorIteratorBaseEENKUlvE_clEvENKUlvE_clEvEUlhhE_EESt5arrayIPcLm2EEEEviT0_T1_ --------------------------
	.section	.nv.constant0._ZN2at6native29vectorized_elementwise_kernelILi4ENS0_13AUnaryFunctorIhhhZZZNS0_15binary_internal21div_trunc_kernel_cudaERNS_18TensorIteratorBaseEENKUlvE_clEvENKUlvE_clEvEUlhhE_EESt5arrayIPcLm2EEEEviT0_T1_,"a",@progbits
	.sectionflags	@""
	.align	4
.nv.constant0._ZN2at6native29vectorized_elementwise_kernelILi4ENS0_13AUnaryFunctorIhhhZZZNS0_15binary_internal21div_trunc_kernel_cudaERNS_18TensorIteratorBaseEENKUlvE_clEvENKUlvE_clEvEUlhhE_EESt5arrayIPcLm2EEEEviT0_T1_:
	.zero		552


//--------------------- .nv.constant0._ZN2at6native29vectorized_elementwise_kernelILi8ENS0_13AUnaryFunctorIhhhZZZNS0_15binary_internal21div_trunc_kernel_cudaERNS_18TensorIteratorBaseEENKUlvE_clEvENKUlvE_clEvEUlhhE_EESt5arrayIPcLm2EEEEviT0_T1_ --------------------------
	.section	.nv.constant0._ZN2at6native29vectorized_elementwise_kernelILi8ENS0_13AUnaryFunctorIhhhZZZNS0_15binary_internal21div_trunc_kernel_cudaERNS_18TensorIteratorBaseEENKUlvE_clEvENKUlvE_clEvEUlhhE_EESt5arrayIPcLm2EEEEviT0_T1_,"a",@progbits
	.sectionflags	@""
	.align	4
.nv.constant0._ZN2at6native29vectorized_elementwise_kernelILi8ENS0_13AUnaryFunctorIhhhZZZNS0_15binary_internal21div_trunc_kernel_cudaERNS_18TensorIteratorBaseEENKUlvE_clEvENKUlvE_clEvEUlhhE_EESt5arrayIPcLm2EEEEviT0_T1_:
	.zero		552


//--------------------- SYMBOLS --------------------------

	.type		.nv.reservedSmem.offset0,@object
	.size		.nv.reservedSmem.offset0,0x4
	.type		__assertfail,@function
